	.target	sm_90a

	.elftype	@"ET_EXEC"


//--------------------- .note.nv.tkinfo           --------------------------
	.section	.note.nv.tkinfo,"",@"SHT_NOTE"
	.sectionflags	@"SHF_NOTE_NV_TKINFO"
	.tkinfo
        /*0018*/ 	.word	0x00000002
        /*0030*/ 	.string	""
        /*0030*/ 	.string	"ptxas"
        /*0030*/ 	.string	"Cuda compilation tools, release 13.0, V13.0.88"
        /*0030*/ 	.string	"Build cuda_13.0.r13.0/compiler.36424714_0"
        /*0030*/ 	.string	"-arch sm_90a -m 64 "



//--------------------- .note.nv.cuinfo           --------------------------
	.section	.note.nv.cuinfo,"",@"SHT_NOTE"
	.sectionflags	@"SHF_NOTE_NV_CUINFO"
        /*0018*/ 	.short	0x0002
        /*001a*/ 	.short	0x005a
        /*001c*/ 	.short	0x0082
	.zero		2


//--------------------- .nv.info                  --------------------------
	.section	.nv.info,"",@"SHT_CUDA_INFO"
	.align	4


	//----- nvinfo : EIATTR_REGCOUNT
	.align		4
        /*0000*/ 	.byte	0x04, 0x2f
        /*0002*/ 	.short	(.L_20 - .L_19)
	.align		4
.L_19:
        /*0004*/ 	.word	index@(_ZN7cutlass13device_kernelIN5flash11enable_sm90INS1_16FlashAttnFwdSm90INS1_25CollectiveMainloopFwdSm90ILi2EN4cute5tupleIJNS5_1CILi1EEES8_S8_EEENS6_IJNS7_ILi64EEESA_SA_EEELi512ENS_10bfloat16_tEfNS_4arch4Sm90ELb1ELb0ELb1ELb1ELb1ELb1ELb1ELb0ELb0ELb1ELb0ELb0EEENS1_21CollectiveEpilogueFwdINS6_IJSA_NS7_ILi512EEESA_EEES9_SC_SE_Li256ELb1ELb1ELb0ELb0EEENS1_36VarlenDynamicPersistentTileSchedulerILi64ELi64ELi256ELi128ELb0ELb1ELb1ELb1ELb1ELb1EEEEEEEEEvNT_6ParamsE)
        /*0008*/ 	.word	0x000000a8


	//----- nvinfo : EIATTR_FRAME_SIZE
	.align		4
.L_20:
        /*000c*/ 	.byte	0x04, 0x11
        /*000e*/ 	.short	(.L_22 - .L_21)
	.align		4
.L_21:
        /*0010*/ 	.word	index@(_ZN7cutlass13device_kernelIN5flash11enable_sm90INS1_16FlashAttnFwdSm90INS1_25CollectiveMainloopFwdSm90ILi2EN4cute5tupleIJNS5_1CILi1EEES8_S8_EEENS6_IJNS7_ILi64EEESA_SA_EEELi512ENS_10bfloat16_tEfNS_4arch4Sm90ELb1ELb0ELb1ELb1ELb1ELb1ELb1ELb0ELb0ELb1ELb0ELb0EEENS1_21CollectiveEpilogueFwdINS6_IJSA_NS7_ILi512EEESA_EEES9_SC_SE_Li256ELb1ELb1ELb0ELb0EEENS1_36VarlenDynamicPersistentTileSchedulerILi64ELi64ELi256ELi128ELb0ELb1ELb1ELb1ELb1ELb1EEEEEEEEEvNT_6ParamsE)
        /*0014*/ 	.word	0x00000078


	//----- nvinfo : EIATTR_REGCOUNT
	.align		4
.L_22:
        /*0018*/ 	.byte	0x04, 0x2f
        /*001a*/ 	.short	(.L_24 - .L_23)
	.align		4
.L_23:
        /*001c*/ 	.word	index@(_ZN7cutlass13device_kernelIN5flash11enable_sm90INS1_16FlashAttnFwdSm90INS1_25CollectiveMainloopFwdSm90ILi2EN4cute5tupleIJNS5_1CILi1EEES8_S8_EEENS6_IJNS7_ILi64EEESA_SA_EEELi512ENS_10bfloat16_tEfNS_4arch4Sm90ELb1ELb0ELb1ELb1ELb1ELb0ELb1ELb0ELb0ELb1ELb0ELb0EEENS1_21CollectiveEpilogueFwdINS6_IJSA_NS7_ILi512EEESA_EEES9_SC_SE_Li256ELb1ELb1ELb0ELb0EEENS1_36VarlenDynamicPersistentTileSchedulerILi64ELi64ELi256ELi128ELb0ELb1ELb1ELb1ELb1ELb1EEEEEEEEEvNT_6ParamsE)
        /*0020*/ 	.word	0x000000a8


	//----- nvinfo : EIATTR_FRAME_SIZE
	.align		4
.L_24:
        /*0024*/ 	.byte	0x04, 0x11
        /*0026*/ 	.short	(.L_26 - .L_25)
	.align		4
.L_25:
        /*0028*/ 	.word	index@(_ZN7cutlass13device_kernelIN5flash11enable_sm90INS1_16FlashAttnFwdSm90INS1_25CollectiveMainloopFwdSm90ILi2EN4cute5tupleIJNS5_1CILi1EEES8_S8_EEENS6_IJNS7_ILi64EEESA_SA_EEELi512ENS_10bfloat16_tEfNS_4arch4Sm90ELb1ELb0ELb1ELb1ELb1ELb0ELb1ELb0ELb0ELb1ELb0ELb0EEENS1_21CollectiveEpilogueFwdINS6_IJSA_NS7_ILi512EEESA_EEES9_SC_SE_Li256ELb1ELb1ELb0ELb0EEENS1_36VarlenDynamicPersistentTileSchedulerILi64ELi64ELi256ELi128ELb0ELb1ELb1ELb1ELb1ELb1EEEEEEEEEvNT_6ParamsE)
        /*002c*/ 	.word	0x00000028


	//----- nvinfo : EIATTR_REGCOUNT
	.align		4
.L_26:
        /*0030*/ 	.byte	0x04, 0x2f
        /*0032*/ 	.short	(.L_28 - .L_27)
	.align		4
.L_27:
        /*0034*/ 	.word	index@(_ZN7cutlass13device_kernelIN5flash11enable_sm90INS1_16FlashAttnFwdSm90INS1_25CollectiveMainloopFwdSm90ILi2EN4cute5tupleIJNS5_1CILi1EEES8_S8_EEENS6_IJNS7_ILi64EEESA_SA_EEELi512ENS_10bfloat16_tEfNS_4arch4Sm90ELb1ELb0ELb1ELb1ELb1ELb1ELb0ELb0ELb0ELb1ELb0ELb0EEENS1_21CollectiveEpilogueFwdINS6_IJSA_NS7_ILi512EEESA_EEES9_SC_SE_Li256ELb1ELb1ELb0ELb0EEENS1_36VarlenDynamicPersistentTileSchedulerILi64ELi64ELi256ELi128ELb0ELb1ELb1ELb1ELb1ELb1EEEEEEEEEvNT_6ParamsE)
        /*0038*/ 	.word	0x000000a8


	//----- nvinfo : EIATTR_FRAME_SIZE
	.align		4
.L_28:
        /*003c*/ 	.byte	0x04, 0x11
        /*003e*/ 	.short	(.L_30 - .L_29)
	.align		4
.L_29:
        /*0040*/ 	.word	index@(_ZN7cutlass13device_kernelIN5flash11enable_sm90INS1_16FlashAttnFwdSm90INS1_25CollectiveMainloopFwdSm90ILi2EN4cute5tupleIJNS5_1CILi1EEES8_S8_EEENS6_IJNS7_ILi64EEESA_SA_EEELi512ENS_10bfloat16_tEfNS_4arch4Sm90ELb1ELb0ELb1ELb1ELb1ELb1ELb0ELb0ELb0ELb1ELb0ELb0EEENS1_21CollectiveEpilogueFwdINS6_IJSA_NS7_ILi512EEESA_EEES9_SC_SE_Li256ELb1ELb1ELb0ELb0EEENS1_36VarlenDynamicPersistentTileSchedulerILi64ELi64ELi256ELi128ELb0ELb1ELb1ELb1ELb1ELb1EEEEEEEEEvNT_6ParamsE)
        /*0044*/ 	.word	0x00000068


	//----- nvinfo : EIATTR_REGCOUNT
	.align		4
.L_30:
        /*0048*/ 	.byte	0x04, 0x2f
        /*004a*/ 	.short	(.L_32 - .L_31)
	.align		4
.L_31:
        /*004c*/ 	.word	index@(_ZN7cutlass13device_kernelIN5flash11enable_sm90INS1_16FlashAttnFwdSm90INS1_25CollectiveMainloopFwdSm90ILi2EN4cute5tupleIJNS5_1CILi1EEES8_S8_EEENS6_IJNS7_ILi64EEESA_SA_EEELi512ENS_10bfloat16_tEfNS_4arch4Sm90ELb1ELb0ELb1ELb1ELb1ELb0ELb0ELb0ELb0ELb1ELb0ELb0EEENS1_21CollectiveEpilogueFwdINS6_IJSA_NS7_ILi512EEESA_EEES9_SC_SE_Li256ELb1ELb1ELb0ELb0EEENS1_36VarlenDynamicPersistentTileSchedulerILi64ELi64ELi256ELi128ELb0ELb1ELb1ELb1ELb1ELb1EEEEEEEEEvNT_6ParamsE)
        /*0050*/ 	.word	0x000000a8


	//----- nvinfo : EIATTR_FRAME_SIZE
	.align		4
.L_32:
        /*0054*/ 	.byte	0x04, 0x11
        /*0056*/ 	.short	(.L_34 - .L_33)
	.align		4
.L_33:
        /*0058*/ 	.word	index@(_ZN7cutlass13device_kernelIN5flash11enable_sm90INS1_16FlashAttnFwdSm90INS1_25CollectiveMainloopFwdSm90ILi2EN4cute5tupleIJNS5_1CILi1EEES8_S8_EEENS6_IJNS7_ILi64EEESA_SA_EEELi512ENS_10bfloat16_tEfNS_4arch4Sm90ELb1ELb0ELb1ELb1ELb1ELb0ELb0ELb0ELb0ELb1ELb0ELb0EEENS1_21CollectiveEpilogueFwdINS6_IJSA_NS7_ILi512EEESA_EEES9_SC_SE_Li256ELb1ELb1ELb0ELb0EEENS1_36VarlenDynamicPersistentTileSchedulerILi64ELi64ELi256ELi128ELb0ELb1ELb1ELb1ELb1ELb1EEEEEEEEEvNT_6ParamsE)
        /*005c*/ 	.word	0x00000030


	//----- nvinfo : EIATTR_REGCOUNT
	.align		4
.L_34:
        /*0060*/ 	.byte	0x04, 0x2f
        /*0062*/ 	.short	(.L_36 - .L_35)
	.align		4
.L_35:
        /*0064*/ 	.word	index@(_ZN7cutlass13device_kernelIN5flash11enable_sm90INS1_16FlashAttnFwdSm90INS1_25CollectiveMainloopFwdSm90ILi2EN4cute5tupleIJNS5_1CILi1EEES8_S8_EEENS6_IJNS7_ILi64EEESA_SA_EEELi512ENS_10bfloat16_tEfNS_4arch4Sm90ELb1ELb0ELb1ELb0ELb1ELb0ELb1ELb0ELb0ELb1ELb0ELb0EEENS1_21CollectiveEpilogueFwdINS6_IJSA_NS7_ILi512EEESA_EEES9_SC_SE_Li256ELb0ELb1ELb0ELb0EEENS1_30DynamicPersistentTileSchedulerILi256ELi128ELb0ELb1ELb1EEEEEEEEEvNT_6ParamsE)
        /*0068*/ 	.word	0x000000a8


	//----- nvinfo : EIATTR_FRAME_SIZE
	.align		4
.L_36:
        /*006c*/ 	.byte	0x04, 0x11
        /*006e*/ 	.short	(.L_38 - .L_37)
	.align		4
.L_37:
        /*0070*/ 	.word	index@(_ZN7cutlass13device_kernelIN5flash11enable_sm90INS1_16FlashAttnFwdSm90INS1_25CollectiveMainloopFwdSm90ILi2EN4cute5tupleIJNS5_1CILi1EEES8_S8_EEENS6_IJNS7_ILi64EEESA_SA_EEELi512ENS_10bfloat16_tEfNS_4arch4Sm90ELb1ELb0ELb1ELb0ELb1ELb0ELb1ELb0ELb0ELb1ELb0ELb0EEENS1_21CollectiveEpilogueFwdINS6_IJSA_NS7_ILi512EEESA_EEES9_SC_SE_Li256ELb0ELb1ELb0ELb0EEENS1_30DynamicPersistentTileSchedulerILi256ELi128ELb0ELb1ELb1EEEEEEEEEvNT_6ParamsE)
        /*0074*/ 	.word	0x00000018


	//----- nvinfo : EIATTR_REGCOUNT
	.align		4
.L_38:
        /*0078*/ 	.byte	0x04, 0x2f
        /*007a*/ 	.short	(.L_40 - .L_39)
	.align		4
.L_39:
        /*007c*/ 	.word	index@(_ZN7cutlass13device_kernelIN5flash11enable_sm90INS1_16FlashAttnFwdSm90INS1_25CollectiveMainloopFwdSm90ILi2EN4cute5tupleIJNS5_1CILi1EEES8_S8_EEENS6_IJNS7_ILi64EEESA_SA_EEELi512ENS_10bfloat16_tEfNS_4arch4Sm90ELb1ELb0ELb1ELb0ELb1ELb0ELb0ELb0ELb0ELb1ELb0ELb0EEENS1_21CollectiveEpilogueFwdINS6_IJSA_NS7_ILi512EEESA_EEES9_SC_SE_Li256ELb0ELb1ELb0ELb0EEENS1_30DynamicPersistentTileSchedulerILi256ELi128ELb0ELb1ELb1EEEEEEEEEvNT_6ParamsE)
        /*0080*/ 	.word	0x000000a8


	//----- nvinfo : EIATTR_FRAME_SIZE
	.align		4
.L_40:
        /*0084*/ 	.byte	0x04, 0x11
        /*0086*/ 	.short	(.L_42 - .L_41)
	.align		4
.L_41:
        /*0088*/ 	.word	index@(_ZN7cutlass13device_kernelIN5flash11enable_sm90INS1_16FlashAttnFwdSm90INS1_25CollectiveMainloopFwdSm90ILi2EN4cute5tupleIJNS5_1CILi1EEES8_S8_EEENS6_IJNS7_ILi64EEESA_SA_EEELi512ENS_10bfloat16_tEfNS_4arch4Sm90ELb1ELb0ELb1ELb0ELb1ELb0ELb0ELb0ELb0ELb1ELb0ELb0EEENS1_21CollectiveEpilogueFwdINS6_IJSA_NS7_ILi512EEESA_EEES9_SC_SE_Li256ELb0ELb1ELb0ELb0EEENS1_30DynamicPersistentTileSchedulerILi256ELi128ELb0ELb1ELb1EEEEEEEEEvNT_6ParamsE)
        /*008c*/ 	.word	0x00000010


	//----- nvinfo : EIATTR_REGCOUNT
	.align		4
.L_42:
        /*0090*/ 	.byte	0x04, 0x2f
        /*0092*/ 	.short	(.L_44 - .L_43)
	.align		4
.L_43:
        /*0094*/ 	.word	index@(_ZN7cutlass13device_kernelIN5flash11enable_sm90INS1_16FlashAttnFwdSm90INS1_25CollectiveMainloopFwdSm90ILi2EN4cute5tupleIJNS5_1CILi1EEES8_S8_EEENS6_IJNS7_ILi64EEESA_SA_EEELi512ENS_10bfloat16_tEfNS_4arch4Sm90ELb0ELb1ELb1ELb1ELb1ELb1ELb1ELb0ELb0ELb1ELb0ELb0EEENS1_21CollectiveEpilogueFwdINS6_IJSA_NS7_ILi512EEESA_EEES9_SC_SE_Li256ELb1ELb1ELb0ELb0EEENS1_36VarlenDynamicPersistentTileSchedulerILi64ELi64ELi256ELi128ELb0ELb1ELb1ELb1ELb0ELb1EEEEEEEEEvNT_6ParamsE)
        /*0098*/ 	.word	0x000000a8


	//----- nvinfo : EIATTR_FRAME_SIZE
	.align		4
.L_44:
        /*009c*/ 	.byte	0x04, 0x11
        /*009e*/ 	.short	(.L_46 - .L_45)
	.align		4
.L_45:
        /*00a0*/ 	.word	index@($_ZN7cutlass13device_kernelIN5flash11enable_sm90INS1_16FlashAttnFwdSm90INS1_25CollectiveMainloopFwdSm90ILi2EN4cute5tupleIJNS5_1CILi1EEES8_S8_EEENS6_IJNS7_ILi64EEESA_SA_EEELi512ENS_10bfloat16_tEfNS_4arch4Sm90ELb0ELb1ELb1ELb1ELb1ELb1ELb1ELb0ELb0ELb1ELb0ELb0EEENS1_21CollectiveEpilogueFwdINS6_IJSA_NS7_ILi512EEESA_EEES9_SC_SE_Li256ELb1ELb1ELb0ELb0EEENS1_36VarlenDynamicPersistentTileSchedulerILi64ELi64ELi256ELi128ELb0ELb1ELb1ELb1ELb0ELb1EEEEEEEEEvNT_6ParamsE$_ZZN5flash25CollectiveMainloopFwdSm90ILi2EN4cute5tupleIJNS1_1CILi1EEES4_S4_EEENS2_IJNS3_ILi64EEES6_S6_EEELi512EN7cutlass10bfloat16_tEfNS8_4arch4Sm90ELb0ELb1ELb1ELb1ELb1ELb1ELb1ELb0ELb0ELb1ELb0ELb0EE3mmaINS_16FlashAttnFwdSm90ISC_NS_21CollectiveEpilogueFwdINS2_IJS6_NS3_ILi512EEES6_EEES5_S9_SB_Li256ELb1ELb1ELb0ELb0EEENS_36VarlenDynamicPersistentTileSchedulerILi64ELi64ELi256ELi128ELb0ELb1ELb1ELb1ELb0ELb1EEEE13SharedStorageENS1_6TensorINS1_11ArrayEngineIfLm128EEENS1_6LayoutINS2_IJNS2_IJNS3_ILi2EEESR_NS3_ILi32EEEEEES4_S4_EEENS2_IJNS2_IJS4_SR_NS3_ILi4EEEEEENS3_ILi0EEESX_EEEEEEENS_7SoftmaxILi2ELi0EEEEEbRKNSC_6ParamsENS8_13PipelineAsyncILi2EEES17_RNS8_13PipelineStateILj2EEERT0_RT1_iRiRKNS_16SeqlenInfoQKNewKILb1ELb1EEENS2_IJiiiiEEERT_ENKUliT_T0_T1_E_clIZSD_ISM_S10_S12_EbS15_S17_S17_S1A_S1C_S1E_iS1F_S1J_S1K_S1M_EUlRS1N_iE0_NS3_ILb1EEES1U_EEDaiS1N_S1O_S1P_)
        /*00a4*/ 	.word	0x00000460


	//----- nvinfo : EIATTR_FRAME_SIZE
	.align		4
.L_46:
        /*00a8*/ 	.byte	0x04, 0x11
        /*00aa*/ 	.short	(.L_48 - .L_47)
	.align		4
.L_47:
        /*00ac*/ 	.word	index@(_ZN7cutlass13device_kernelIN5flash11enable_sm90INS1_16FlashAttnFwdSm90INS1_25CollectiveMainloopFwdSm90ILi2EN4cute5tupleIJNS5_1CILi1EEES8_S8_EEENS6_IJNS7_ILi64EEESA_SA_EEELi512ENS_10bfloat16_tEfNS_4arch4Sm90ELb0ELb1ELb1ELb1ELb1ELb1ELb1ELb0ELb0ELb1ELb0ELb0EEENS1_21CollectiveEpilogueFwdINS6_IJSA_NS7_ILi512EEESA_EEES9_SC_SE_Li256ELb1ELb1ELb0ELb0EEENS1_36VarlenDynamicPersistentTileSchedulerILi64ELi64ELi256ELi128ELb0ELb1ELb1ELb1ELb0ELb1EEEEEEEEEvNT_6ParamsE)
        /*00b0*/ 	.word	0x00000460


	//----- nvinfo : EIATTR_REGCOUNT
	.align		4
.L_48:
        /*00b4*/ 	.byte	0x04, 0x2f
        /*00b6*/ 	.short	(.L_50 - .L_49)
	.align		4
.L_49:
        /*00b8*/ 	.word	index@(_ZN7cutlass13device_kernelIN5flash11enable_sm90INS1_16FlashAttnFwdSm90INS1_25CollectiveMainloopFwdSm90ILi2EN4cute5tupleIJNS5_1CILi1EEES8_S8_EEENS6_IJNS7_ILi64EEESA_SA_EEELi512ENS_10bfloat16_tEfNS_4arch4Sm90ELb0ELb1ELb1ELb1ELb1ELb0ELb1ELb0ELb0ELb1ELb0ELb0EEENS1_21CollectiveEpilogueFwdINS6_IJSA_NS7_ILi512EEESA_EEES9_SC_SE_Li256ELb1ELb1ELb0ELb0EEENS1_36VarlenDynamicPersistentTileSchedulerILi64ELi64ELi256ELi128ELb0ELb1ELb1ELb1ELb0ELb1EEEEEEEEEvNT_6ParamsE)
        /*00bc*/ 	.word	0x000000a8


	//----- nvinfo : EIATTR_FRAME_SIZE
	.align		4
.L_50:
        /*00c0*/ 	.byte	0x04, 0x11
        /*00c2*/ 	.short	(.L_52 - .L_51)
	.align		4
.L_51:
        /*00c4*/ 	.word	index@($_ZN7cutlass13device_kernelIN5flash11enable_sm90INS1_16FlashAttnFwdSm90INS1_25CollectiveMainloopFwdSm90ILi2EN4cute5tupleIJNS5_1CILi1EEES8_S8_EEENS6_IJNS7_ILi64EEESA_SA_EEELi512ENS_10bfloat16_tEfNS_4arch4Sm90ELb0ELb1ELb1ELb1ELb1ELb0ELb1ELb0ELb0ELb1ELb0ELb0EEENS1_21CollectiveEpilogueFwdINS6_IJSA_NS7_ILi512EEESA_EEES9_SC_SE_Li256ELb1ELb1ELb0ELb0EEENS1_36VarlenDynamicPersistentTileSchedulerILi64ELi64ELi256ELi128ELb0ELb1ELb1ELb1ELb0ELb1EEEEEEEEEvNT_6ParamsE$_ZZN5flash25CollectiveMainloopFwdSm90ILi2EN4cute5tupleIJNS1_1CILi1EEES4_S4_EEENS2_IJNS3_ILi64EEES6_S6_EEELi512EN7cutlass10bfloat16_tEfNS8_4arch4Sm90ELb0ELb1ELb1ELb1ELb1ELb0ELb1ELb0ELb0ELb1ELb0ELb0EE3mmaINS_16FlashAttnFwdSm90ISC_NS_21CollectiveEpilogueFwdINS2_IJS6_NS3_ILi512EEES6_EEES5_S9_SB_Li256ELb1ELb1ELb0ELb0EEENS_36VarlenDynamicPersistentTileSchedulerILi64ELi64ELi256ELi128ELb0ELb1ELb1ELb1ELb0ELb1EEEE13SharedStorageENS1_6TensorINS1_11ArrayEngineIfLm128EEENS1_6LayoutINS2_IJNS2_IJNS3_ILi2EEESR_NS3_ILi32EEEEEES4_S4_EEENS2_IJNS2_IJS4_SR_NS3_ILi4EEEEEENS3_ILi0EEESX_EEEEEEENS_7SoftmaxILi2ELi0EEEEEbRKNSC_6ParamsENS8_13PipelineAsyncILi2EEES17_RNS8_13PipelineStateILj2EEERT0_RT1_iRiRKNS_16SeqlenInfoQKNewKILb1ELb0EEENS2_IJiiiiEEERT_ENKUliT_T0_T1_E_clIZSD_ISM_S10_S12_EbS15_S17_S17_S1A_S1C_S1E_iS1F_S1J_S1K_S1M_EUlRS1N_iE1_NS3_ILb0EEENS3_ILb1EEEEEDaiS1N_S1O_S1P_)
        /*00c8*/ 	.word	0x00000450


	//----- nvinfo : EIATTR_FRAME_SIZE
	.align		4
.L_52:
        /*00cc*/ 	.byte	0x04, 0x11
        /*00ce*/ 	.short	(.L_54 - .L_53)
	.align		4
.L_53:
        /*00d0*/ 	.word	index@(_ZN7cutlass13device_kernelIN5flash11enable_sm90INS1_16FlashAttnFwdSm90INS1_25CollectiveMainloopFwdSm90ILi2EN4cute5tupleIJNS5_1CILi1EEES8_S8_EEENS6_IJNS7_ILi64EEESA_SA_EEELi512ENS_10bfloat16_tEfNS_4arch4Sm90ELb0ELb1ELb1ELb1ELb1ELb0ELb1ELb0ELb0ELb1ELb0ELb0EEENS1_21CollectiveEpilogueFwdINS6_IJSA_NS7_ILi512EEESA_EEES9_SC_SE_Li256ELb1ELb1ELb0ELb0EEENS1_36VarlenDynamicPersistentTileSchedulerILi64ELi64ELi256ELi128ELb0ELb1ELb1ELb1ELb0ELb1EEEEEEEEEvNT_6ParamsE)
        /*00d4*/ 	.word	0x00000450


	//----- nvinfo : EIATTR_REGCOUNT
	.align		4
.L_54:
        /*00d8*/ 	.byte	0x04, 0x2f
        /*00da*/ 	.short	(.L_56 - .L_55)
	.align		4
.L_55:
        /*00dc*/ 	.word	index@(_ZN7cutlass13device_kernelIN5flash11enable_sm90INS1_16FlashAttnFwdSm90INS1_25CollectiveMainloopFwdSm90ILi2EN4cute5tupleIJNS5_1CILi1EEES8_S8_EEENS6_IJNS7_ILi64EEESA_SA_EEELi512ENS_10bfloat16_tEfNS_4arch4Sm90ELb0ELb1ELb1ELb1ELb1ELb1ELb0ELb0ELb0ELb1ELb0ELb0EEENS1_21CollectiveEpilogueFwdINS6_IJSA_NS7_ILi512EEESA_EEES9_SC_SE_Li256ELb1ELb1ELb0ELb0EEENS1_36VarlenDynamicPersistentTileSchedulerILi64ELi64ELi256ELi128ELb0ELb1ELb1ELb1ELb0ELb1EEEEEEEEEvNT_6ParamsE)
        /*00e0*/ 	.word	0x000000a8


	//----- nvinfo : EIATTR_FRAME_SIZE
	.align		4
.L_56:
        /*00e4*/ 	.byte	0x04, 0x11
        /*00e6*/ 	.short	(.L_58 - .L_57)
	.align		4
.L_57:
        /*00e8*/ 	.word	index@(_ZN7cutlass13device_kernelIN5flash11enable_sm90INS1_16FlashAttnFwdSm90INS1_25CollectiveMainloopFwdSm90ILi2EN4cute5tupleIJNS5_1CILi1EEES8_S8_EEENS6_IJNS7_ILi64EEESA_SA_EEELi512ENS_10bfloat16_tEfNS_4arch4Sm90ELb0ELb1ELb1ELb1ELb1ELb1ELb0ELb0ELb0ELb1ELb0ELb0EEENS1_21CollectiveEpilogueFwdINS6_IJSA_NS7_ILi512EEESA_EEES9_SC_SE_Li256ELb1ELb1ELb0ELb0EEENS1_36VarlenDynamicPersistentTileSchedulerILi64ELi64ELi256ELi128ELb0ELb1ELb1ELb1ELb0ELb1EEEEEEEEEvNT_6ParamsE)
        /*00ec*/ 	.word	0x00000068


	//----- nvinfo : EIATTR_REGCOUNT
	.align		4
.L_58:
        /*00f0*/ 	.byte	0x04, 0x2f
        /*00f2*/ 	.short	(.L_60 - .L_59)
	.align		4
.L_59:
        /*00f4*/ 	.word	index@(_ZN7cutlass13device_kernelIN5flash11enable_sm90INS1_16FlashAttnFwdSm90INS1_25CollectiveMainloopFwdSm90ILi2EN4cute5tupleIJNS5_1CILi1EEES8_S8_EEENS6_IJNS7_ILi64EEESA_SA_EEELi512ENS_10bfloat16_tEfNS_4arch4Sm90ELb0ELb1ELb1ELb1ELb1ELb0ELb0ELb0ELb0ELb1ELb0ELb0EEENS1_21CollectiveEpilogueFwdINS6_IJSA_NS7_ILi512EEESA_EEES9_SC_SE_Li256ELb1ELb1ELb0ELb0EEENS1_36VarlenDynamicPersistentTileSchedulerILi64ELi64ELi256ELi128ELb0ELb1ELb1ELb1ELb0ELb1EEEEEEEEEvNT_6ParamsE)
        /*00f8*/ 	.word	0x000000a8


	//----- nvinfo : EIATTR_FRAME_SIZE
	.align		4
.L_60:
        /*00fc*/ 	.byte	0x04, 0x11
        /*00fe*/ 	.short	(.L_62 - .L_61)
	.align		4
.L_61:
        /*0100*/ 	.word	index@(_ZN7cutlass13device_kernelIN5flash11enable_sm90INS1_16FlashAttnFwdSm90INS1_25CollectiveMainloopFwdSm90ILi2EN4cute5tupleIJNS5_1CILi1EEES8_S8_EEENS6_IJNS7_ILi64EEESA_SA_EEELi512ENS_10bfloat16_tEfNS_4arch4Sm90ELb0ELb1ELb1ELb1ELb1ELb0ELb0ELb0ELb0ELb1ELb0ELb0EEENS1_21CollectiveEpilogueFwdINS6_IJSA_NS7_ILi512EEESA_EEES9_SC_SE_Li256ELb1ELb1ELb0ELb0EEENS1_36VarlenDynamicPersistentTileSchedulerILi64ELi64ELi256ELi128ELb0ELb1ELb1ELb1ELb0ELb1EEEEEEEEEvNT_6ParamsE)
        /*0104*/ 	.word	0x00000020


	//----- nvinfo : EIATTR_REGCOUNT
	.align		4
.L_62:
        /*0108*/ 	.byte	0x04, 0x2f
        /*010a*/ 	.short	(.L_64 - .L_63)
	.align		4
.L_63:
        /*010c*/ 	.word	index@(_ZN7cutlass13device_kernelIN5flash11enable_sm90INS1_16FlashAttnFwdSm90INS1_25CollectiveMainloopFwdSm90ILi2EN4cute5tupleIJNS5_1CILi1EEES8_S8_EEENS6_IJNS7_ILi64EEESA_SA_EEELi512ENS_10bfloat16_tEfNS_4arch4Sm90ELb0ELb1ELb1ELb0ELb1ELb0ELb1ELb0ELb0ELb1ELb0ELb0EEENS1_21CollectiveEpilogueFwdINS6_IJSA_NS7_ILi512EEESA_EEES9_SC_SE_Li256ELb0ELb1ELb0ELb0EEENS1_30DynamicPersistentTileSchedulerILi256ELi128ELb0ELb1ELb1EEEEEEEEEvNT_6ParamsE)
        /*0110*/ 	.word	0x000000a8


	//----- nvinfo : EIATTR_FRAME_SIZE
	.align		4
.L_64:
        /*0114*/ 	.byte	0x04, 0x11
        /*0116*/ 	.short	(.L_66 - .L_65)
	.align		4
.L_65:
        /*0118*/ 	.word	index@($_ZN7cutlass13device_kernelIN5flash11enable_sm90INS1_16FlashAttnFwdSm90INS1_25CollectiveMainloopFwdSm90ILi2EN4cute5tupleIJNS5_1CILi1EEES8_S8_EEENS6_IJNS7_ILi64EEESA_SA_EEELi512ENS_10bfloat16_tEfNS_4arch4Sm90ELb0ELb1ELb1ELb0ELb1ELb0ELb1ELb0ELb0ELb1ELb0ELb0EEENS1_21CollectiveEpilogueFwdINS6_IJSA_NS7_ILi512EEESA_EEES9_SC_SE_Li256ELb0ELb1ELb0ELb0EEENS1_30DynamicPersistentTileSchedulerILi256ELi128ELb0ELb1ELb1EEEEEEEEEvNT_6ParamsE$_ZZN5flash25CollectiveMainloopFwdSm90ILi2EN4cute5tupleIJNS1_1CILi1EEES4_S4_EEENS2_IJNS3_ILi64EEES6_S6_EEELi512EN7cutlass10bfloat16_tEfNS8_4arch4Sm90ELb0ELb1ELb1ELb0ELb1ELb0ELb1ELb0ELb0ELb1ELb0ELb0EE3mmaINS_16FlashAttnFwdSm90ISC_NS_21CollectiveEpilogueFwdINS2_IJS6_NS3_ILi512EEES6_EEES5_S9_SB_Li256ELb0ELb1ELb0ELb0EEENS_30DynamicPersistentTileSchedulerILi256ELi128ELb0ELb1ELb1EEEE13SharedStorageENS1_6TensorINS1_11ArrayEngineIfLm128EEENS1_6LayoutINS2_IJNS2_IJNS3_ILi2EEESR_NS3_ILi32EEEEEES4_S4_EEENS2_IJNS2_IJS4_SR_NS3_ILi4EEEEEENS3_ILi0EEESX_EEEEEEENS_7SoftmaxILi2ELi0EEEEEbRKNSC_6ParamsENS8_13PipelineAsyncILi2EEES17_RNS8_13PipelineStateILj2EEERT0_RT1_iRiRKNS_16SeqlenInfoQKNewKILb0ELb0EEENS2_IJiiiiEEERT_ENKUliT_T0_T1_E_clIZSD_ISM_S10_S12_EbS15_S17_S17_S1A_S1C_S1E_iS1F_S1J_S1K_S1M_EUlRS1N_iE1_NS3_ILb0EEENS3_ILb1EEEEEDaiS1N_S1O_S1P_)
        /*011c*/ 	.word	0x00000450


	//----- nvinfo : EIATTR_FRAME_SIZE
	.align		4
.L_66:
        /*0120*/ 	.byte	0x04, 0x11
        /*0122*/ 	.short	(.L_68 - .L_67)
	.align		4
.L_67:
        /*0124*/ 	.word	index@(_ZN7cutlass13device_kernelIN5flash11enable_sm90INS1_16FlashAttnFwdSm90INS1_25CollectiveMainloopFwdSm90ILi2EN4cute5tupleIJNS5_1CILi1EEES8_S8_EEENS6_IJNS7_ILi64EEESA_SA_EEELi512ENS_10bfloat16_tEfNS_4arch4Sm90ELb0ELb1ELb1ELb0ELb1ELb0ELb1ELb0ELb0ELb1ELb0ELb0EEENS1_21CollectiveEpilogueFwdINS6_IJSA_NS7_ILi512EEESA_EEES9_SC_SE_Li256ELb0ELb1ELb0ELb0EEENS1_30DynamicPersistentTileSchedulerILi256ELi128ELb0ELb1ELb1EEEEEEEEEvNT_6ParamsE)
        /*0128*/ 	.word	0x00000450


	//----- nvinfo : EIATTR_REGCOUNT
	.align		4
.L_68:
        /*012c*/ 	.byte	0x04, 0x2f
        /*012e*/ 	.short	(.L_70 - .L_69)
	.align		4
.L_69:
        /*0130*/ 	.word	index@(_ZN7cutlass13device_kernelIN5flash11enable_sm90INS1_16FlashAttnFwdSm90INS1_25CollectiveMainloopFwdSm90ILi2EN4cute5tupleIJNS5_1CILi1EEES8_S8_EEENS6_IJNS7_ILi64EEESA_SA_EEELi512ENS_10bfloat16_tEfNS_4arch4Sm90ELb0ELb1ELb1ELb0ELb1ELb0ELb0ELb0ELb0ELb1ELb0ELb0EEENS1_21CollectiveEpilogueFwdINS6_IJSA_NS7_ILi512EEESA_EEES9_SC_SE_Li256ELb0ELb1ELb0ELb0EEENS1_30DynamicPersistentTileSchedulerILi256ELi128ELb0ELb1ELb1EEEEEEEEEvNT_6ParamsE)
        /*0134*/ 	.word	0x000000a8


	//----- nvinfo : EIATTR_FRAME_SIZE
	.align		4
.L_70:
        /*0138*/ 	.byte	0x04, 0x11
        /*013a*/ 	.short	(.L_72 - .L_71)
	.align		4
.L_71:
        /*013c*/ 	.word	index@(_ZN7cutlass13device_kernelIN5flash11enable_sm90INS1_16FlashAttnFwdSm90INS1_25CollectiveMainloopFwdSm90ILi2EN4cute5tupleIJNS5_1CILi1EEES8_S8_EEENS6_IJNS7_ILi64EEESA_SA_EEELi512ENS_10bfloat16_tEfNS_4arch4Sm90ELb0ELb1ELb1ELb0ELb1ELb0ELb0ELb0ELb0ELb1ELb0ELb0EEENS1_21CollectiveEpilogueFwdINS6_IJSA_NS7_ILi512EEESA_EEES9_SC_SE_Li256ELb0ELb1ELb0ELb0EEENS1_30DynamicPersistentTileSchedulerILi256ELi128ELb0ELb1ELb1EEEEEEEEEvNT_6ParamsE)
        /*0140*/ 	.word	0x00000010


	//----- nvinfo : EIATTR_REGCOUNT
	.align		4
.L_72:
        /*0144*/ 	.byte	0x04, 0x2f
        /*0146*/ 	.short	(.L_74 - .L_73)
	.align		4
.L_73:
        /*0148*/ 	.word	index@(_ZN7cutlass13device_kernelIN5flash11enable_sm90INS1_16FlashAttnFwdSm90INS1_25CollectiveMainloopFwdSm90ILi2EN4cute5tupleIJNS5_1CILi1EEES8_S8_EEENS6_IJNS7_ILi64EEESA_SA_EEELi512ENS_10bfloat16_tEfNS_4arch4Sm90ELb0ELb0ELb1ELb1ELb1ELb1ELb1ELb0ELb0ELb1ELb0ELb0EEENS1_21CollectiveEpilogueFwdINS6_IJSA_NS7_ILi512EEESA_EEES9_SC_SE_Li256ELb1ELb1ELb0ELb0EEENS1_36VarlenDynamicPersistentTileSchedulerILi64ELi64ELi256ELi128ELb0ELb1ELb1ELb0ELb1ELb1EEEEEEEEEvNT_6ParamsE)
        /*014c*/ 	.word	0x000000a8


	//----- nvinfo : EIATTR_FRAME_SIZE
	.align		4
.L_74:
        /*0150*/ 	.byte	0x04, 0x11
        /*0152*/ 	.short	(.L_76 - .L_75)
	.align		4
.L_75:
        /*0154*/ 	.word	index@(_ZN7cutlass13device_kernelIN5flash11enable_sm90INS1_16FlashAttnFwdSm90INS1_25CollectiveMainloopFwdSm90ILi2EN4cute5tupleIJNS5_1CILi1EEES8_S8_EEENS6_IJNS7_ILi64EEESA_SA_EEELi512ENS_10bfloat16_tEfNS_4arch4Sm90ELb0ELb0ELb1ELb1ELb1ELb1ELb1ELb0ELb0ELb1ELb0ELb0EEENS1_21CollectiveEpilogueFwdINS6_IJSA_NS7_ILi512EEESA_EEES9_SC_SE_Li256ELb1ELb1ELb0ELb0EEENS1_36VarlenDynamicPersistentTileSchedulerILi64ELi64ELi256ELi128ELb0ELb1ELb1ELb0ELb1ELb1EEEEEEEEEvNT_6ParamsE)
        /*0158*/ 	.word	0x00000070


	//----- nvinfo : EIATTR_REGCOUNT
	.align		4
.L_76:
        /*015c*/ 	.byte	0x04, 0x2f
        /*015e*/ 	.short	(.L_78 - .L_77)
	.align		4
.L_77:
        /*0160*/ 	.word	index@(_ZN7cutlass13device_kernelIN5flash11enable_sm90INS1_16FlashAttnFwdSm90INS1_25CollectiveMainloopFwdSm90ILi2EN4cute5tupleIJNS5_1CILi1EEES8_S8_EEENS6_IJNS7_ILi64EEESA_SA_EEELi512ENS_10bfloat16_tEfNS_4arch4Sm90ELb0ELb0ELb1ELb1ELb1ELb0ELb1ELb0ELb0ELb1ELb0ELb0EEENS1_21CollectiveEpilogueFwdINS6_IJSA_NS7_ILi512EEESA_EEES9_SC_SE_Li256ELb1ELb1ELb0ELb0EEENS1_36VarlenDynamicPersistentTileSchedulerILi64ELi64ELi256ELi128ELb0ELb1ELb1ELb0ELb1ELb1EEEEEEEEEvNT_6ParamsE)
        /*0164*/ 	.word	0x000000a8


	//----- nvinfo : EIATTR_FRAME_SIZE
	.align		4
.L_78:
        /*0168*/ 	.byte	0x04, 0x11
        /*016a*/ 	.short	(.L_80 - .L_79)
	.align		4
.L_79:
        /*016c*/ 	.word	index@(_ZN7cutlass13device_kernelIN5flash11enable_sm90INS1_16FlashAttnFwdSm90INS1_25CollectiveMainloopFwdSm90ILi2EN4cute5tupleIJNS5_1CILi1EEES8_S8_EEENS6_IJNS7_ILi64EEESA_SA_EEELi512ENS_10bfloat16_tEfNS_4arch4Sm90ELb0ELb0ELb1ELb1ELb1ELb0ELb1ELb0ELb0ELb1ELb0ELb0EEENS1_21CollectiveEpilogueFwdINS6_IJSA_NS7_ILi512EEESA_EEES9_SC_SE_Li256ELb1ELb1ELb0ELb0EEENS1_36VarlenDynamicPersistentTileSchedulerILi64ELi64ELi256ELi128ELb0ELb1ELb1ELb0ELb1ELb1EEEEEEEEEvNT_6ParamsE)
        /*0170*/ 	.word	0x00000030


	//----- nvinfo : EIATTR_REGCOUNT
	.align		4
.L_80:
        /*0174*/ 	.byte	0x04, 0x2f
        /*0176*/ 	.short	(.L_82 - .L_81)
	.align		4
.L_81:
        /*0178*/ 	.word	index@(_ZN7cutlass13device_kernelIN5flash11enable_sm90INS1_16FlashAttnFwdSm90INS1_25CollectiveMainloopFwdSm90ILi2EN4cute5tupleIJNS5_1CILi1EEES8_S8_EEENS6_IJNS7_ILi64EEESA_SA_EEELi512ENS_10bfloat16_tEfNS_4arch4Sm90ELb0ELb0ELb1ELb1ELb1ELb1ELb0ELb0ELb0ELb1ELb0ELb0EEENS1_21CollectiveEpilogueFwdINS6_IJSA_NS7_ILi512EEESA_EEES9_SC_SE_Li256ELb1ELb1ELb0ELb0EEENS1_36VarlenDynamicPersistentTileSchedulerILi64ELi64ELi256ELi128ELb0ELb1ELb1ELb0ELb1ELb1EEEEEEEEEvNT_6ParamsE)
        /*017c*/ 	.word	0x000000a8


	//----- nvinfo : EIATTR_FRAME_SIZE
	.align		4
.L_82:
        /*0180*/ 	.byte	0x04, 0x11
        /*0182*/ 	.short	(.L_84 - .L_83)
	.align		4
.L_83:
        /*0184*/ 	.word	index@(_ZN7cutlass13device_kernelIN5flash11enable_sm90INS1_16FlashAttnFwdSm90INS1_25CollectiveMainloopFwdSm90ILi2EN4cute5tupleIJNS5_1CILi1EEES8_S8_EEENS6_IJNS7_ILi64EEESA_SA_EEELi512ENS_10bfloat16_tEfNS_4arch4Sm90ELb0ELb0ELb1ELb1ELb1ELb1ELb0ELb0ELb0ELb1ELb0ELb0EEENS1_21CollectiveEpilogueFwdINS6_IJSA_NS7_ILi512EEESA_EEES9_SC_SE_Li256ELb1ELb1ELb0ELb0EEENS1_36VarlenDynamicPersistentTileSchedulerILi64ELi64ELi256ELi128ELb0ELb1ELb1ELb0ELb1ELb1EEEEEEEEEvNT_6ParamsE)
        /*0188*/ 	.word	0x00000060


	//----- nvinfo : EIATTR_REGCOUNT
	.align		4
.L_84:
        /*018c*/ 	.byte	0x04, 0x2f
        /*018e*/ 	.short	(.L_86 - .L_85)
	.align		4
.L_85:
        /*0190*/ 	.word	index@(_ZN7cutlass13device_kernelIN5flash11enable_sm90INS1_16FlashAttnFwdSm90INS1_25CollectiveMainloopFwdSm90ILi2EN4cute5tupleIJNS5_1CILi1EEES8_S8_EEENS6_IJNS7_ILi64EEESA_SA_EEELi512ENS_10bfloat16_tEfNS_4arch4Sm90ELb0ELb0ELb1ELb1ELb1ELb0ELb0ELb0ELb0ELb1ELb0ELb0EEENS1_21CollectiveEpilogueFwdINS6_IJSA_NS7_ILi512EEESA_EEES9_SC_SE_Li256ELb1ELb1ELb0ELb0EEENS1_36VarlenDynamicPersistentTileSchedulerILi64ELi64ELi256ELi128ELb0ELb1ELb1ELb0ELb1ELb1EEEEEEEEEvNT_6ParamsE)
        /*0194*/ 	.word	0x000000a8


	//----- nvinfo : EIATTR_FRAME_SIZE
	.align		4
.L_86:
        /*0198*/ 	.byte	0x04, 0x11
        /*019a*/ 	.short	(.L_88 - .L_87)
	.align		4
.L_87:
        /*019c*/ 	.word	index@(_ZN7cutlass13device_kernelIN5flash11enable_sm90INS1_16FlashAttnFwdSm90INS1_25CollectiveMainloopFwdSm90ILi2EN4cute5tupleIJNS5_1CILi1EEES8_S8_EEENS6_IJNS7_ILi64EEESA_SA_EEELi512ENS_10bfloat16_tEfNS_4arch4Sm90ELb0ELb0ELb1ELb1ELb1ELb0ELb0ELb0ELb0ELb1ELb0ELb0EEENS1_21CollectiveEpilogueFwdINS6_IJSA_NS7_ILi512EEESA_EEES9_SC_SE_Li256ELb1ELb1ELb0ELb0EEENS1_36VarlenDynamicPersistentTileSchedulerILi64ELi64ELi256ELi128ELb0ELb1ELb1ELb0ELb1ELb1EEEEEEEEEvNT_6ParamsE)
        /*01a0*/ 	.word	0x00000038


	//----- nvinfo : EIATTR_REGCOUNT
	.align		4
.L_88:
        /*01a4*/ 	.byte	0x04, 0x2f
        /*01a6*/ 	.short	(.L_90 - .L_89)
	.align		4
.L_89:
        /*01a8*/ 	.word	index@(_ZN7cutlass13device_kernelIN5flash11enable_sm90INS1_16FlashAttnFwdSm90INS1_25CollectiveMainloopFwdSm90ILi2EN4cute5tupleIJNS5_1CILi1EEES8_S8_EEENS6_IJNS7_ILi64EEESA_SA_EEELi512ENS_10bfloat16_tEfNS_4arch4Sm90ELb0ELb0ELb1ELb0ELb1ELb0ELb1ELb0ELb0ELb1ELb0ELb0EEENS1_21CollectiveEpilogueFwdINS6_IJSA_NS7_ILi512EEESA_EEES9_SC_SE_Li256ELb0ELb1ELb0ELb0EEENS1_29StaticPersistentTileSchedulerILb0EEEEEEEEEvNT_6ParamsE)
        /*01ac*/ 	.word	0x000000a8


	//----- nvinfo : EIATTR_FRAME_SIZE
	.align		4
.L_90:
        /*01b0*/ 	.byte	0x04, 0x11
        /*01b2*/ 	.short	(.L_92 - .L_91)
	.align		4
.L_91:
        /*01b4*/ 	.word	index@(_ZN7cutlass13device_kernelIN5flash11enable_sm90INS1_16FlashAttnFwdSm90INS1_25CollectiveMainloopFwdSm90ILi2EN4cute5tupleIJNS5_1CILi1EEES8_S8_EEENS6_IJNS7_ILi64EEESA_SA_EEELi512ENS_10bfloat16_tEfNS_4arch4Sm90ELb0ELb0ELb1ELb0ELb1ELb0ELb1ELb0ELb0ELb1ELb0ELb0EEENS1_21CollectiveEpilogueFwdINS6_IJSA_NS7_ILi512EEESA_EEES9_SC_SE_Li256ELb0ELb1ELb0ELb0EEENS1_29StaticPersistentTileSchedulerILb0EEEEEEEEEvNT_6ParamsE)
        /*01b8*/ 	.word	0x00000030


	//----- nvinfo : EIATTR_REGCOUNT
	.align		4
.L_92:
        /*01bc*/ 	.byte	0x04, 0x2f
        /*01be*/ 	.short	(.L_94 - .L_93)
	.align		4
.L_93:
        /*01c0*/ 	.word	index@(_ZN7cutlass13device_kernelIN5flash11enable_sm90INS1_16FlashAttnFwdSm90INS1_25CollectiveMainloopFwdSm90ILi2EN4cute5tupleIJNS5_1CILi1EEES8_S8_EEENS6_IJNS7_ILi64EEESA_SA_EEELi512ENS_10bfloat16_tEfNS_4arch4Sm90ELb0ELb0ELb1ELb0ELb1ELb0ELb0ELb0ELb0ELb1ELb0ELb0EEENS1_21CollectiveEpilogueFwdINS6_IJSA_NS7_ILi512EEESA_EEES9_SC_SE_Li256ELb0ELb1ELb0ELb0EEENS1_29StaticPersistentTileSchedulerILb0EEEEEEEEEvNT_6ParamsE)
        /*01c4*/ 	.word	0x000000a8


	//----- nvinfo : EIATTR_FRAME_SIZE
	.align		4
.L_94:
        /*01c8*/ 	.byte	0x04, 0x11
        /*01ca*/ 	.short	(.L_96 - .L_95)
	.align		4
.L_95:
        /*01cc*/ 	.word	index@(_ZN7cutlass13device_kernelIN5flash11enable_sm90INS1_16FlashAttnFwdSm90INS1_25CollectiveMainloopFwdSm90ILi2EN4cute5tupleIJNS5_1CILi1EEES8_S8_EEENS6_IJNS7_ILi64EEESA_SA_EEELi512ENS_10bfloat16_tEfNS_4arch4Sm90ELb0ELb0ELb1ELb0ELb1ELb0ELb0ELb0ELb0ELb1ELb0ELb0EEENS1_21CollectiveEpilogueFwdINS6_IJSA_NS7_ILi512EEESA_EEES9_SC_SE_Li256ELb0ELb1ELb0ELb0EEENS1_29StaticPersistentTileSchedulerILb0EEEEEEEEEvNT_6ParamsE)
        /*01d0*/ 	.word	0x00000030


	//----- nvinfo : EIATTR_MIN_STACK_SIZE
	.align		4
.L_96:
        /*01d4*/ 	.byte	0x04, 0x12
        /*01d6*/ 	.short	(.L_98 - .L_97)
	.align		4
.L_97:
        /*01d8*/ 	.word	index@(_ZN7cutlass13device_kernelIN5flash11enable_sm90INS1_16FlashAttnFwdSm90INS1_25CollectiveMainloopFwdSm90ILi2EN4cute5tupleIJNS5_1CILi1EEES8_S8_EEENS6_IJNS7_ILi64EEESA_SA_EEELi512ENS_10bfloat16_tEfNS_4arch4Sm90ELb0ELb0ELb1ELb0ELb1ELb0ELb0ELb0ELb0ELb1ELb0ELb0EEENS1_21CollectiveEpilogueFwdINS6_IJSA_NS7_ILi512EEESA_EEES9_SC_SE_Li256ELb0ELb1ELb0ELb0EEENS1_29StaticPersistentTileSchedulerILb0EEEEEEEEEvNT_6ParamsE)
        /*01dc*/ 	.word	0x00000030


	//----- nvinfo : EIATTR_MIN_STACK_SIZE
	.align		4
.L_98:
        /*01e0*/ 	.byte	0x04, 0x12
        /*01e2*/ 	.short	(.L_100 - .L_99)
	.align		4
.L_99:
        /*01e4*/ 	.word	index@(_ZN7cutlass13device_kernelIN5flash11enable_sm90INS1_16FlashAttnFwdSm90INS1_25CollectiveMainloopFwdSm90ILi2EN4cute5tupleIJNS5_1CILi1EEES8_S8_EEENS6_IJNS7_ILi64EEESA_SA_EEELi512ENS_10bfloat16_tEfNS_4arch4Sm90ELb0ELb0ELb1ELb0ELb1ELb0ELb1ELb0ELb0ELb1ELb0ELb0EEENS1_21CollectiveEpilogueFwdINS6_IJSA_NS7_ILi512EEESA_EEES9_SC_SE_Li256ELb0ELb1ELb0ELb0EEENS1_29StaticPersistentTileSchedulerILb0EEEEEEEEEvNT_6ParamsE)
        /*01e8*/ 	.word	0x00000030


	//----- nvinfo : EIATTR_MIN_STACK_SIZE
	.align		4
.L_100:
        /*01ec*/ 	.byte	0x04, 0x12
        /*01ee*/ 	.short	(.L_102 - .L_101)
	.align		4
.L_101:
        /*01f0*/ 	.word	index@(_ZN7cutlass13device_kernelIN5flash11enable_sm90INS1_16FlashAttnFwdSm90INS1_25CollectiveMainloopFwdSm90ILi2EN4cute5tupleIJNS5_1CILi1EEES8_S8_EEENS6_IJNS7_ILi64EEESA_SA_EEELi512ENS_10bfloat16_tEfNS_4arch4Sm90ELb0ELb0ELb1ELb1ELb1ELb0ELb0ELb0ELb0ELb1ELb0ELb0EEENS1_21CollectiveEpilogueFwdINS6_IJSA_NS7_ILi512EEESA_EEES9_SC_SE_Li256ELb1ELb1ELb0ELb0EEENS1_36VarlenDynamicPersistentTileSchedulerILi64ELi64ELi256ELi128ELb0ELb1ELb1ELb0ELb1ELb1EEEEEEEEEvNT_6ParamsE)
        /*01f4*/ 	.word	0x00000038


	//----- nvinfo : EIATTR_MIN_STACK_SIZE
	.align		4
.L_102:
        /*01f8*/ 	.byte	0x04, 0x12
        /*01fa*/ 	.short	(.L_104 - .L_103)
	.align		4
.L_103:
        /*01fc*/ 	.word	index@(_ZN7cutlass13device_kernelIN5flash11enable_sm90INS1_16FlashAttnFwdSm90INS1_25CollectiveMainloopFwdSm90ILi2EN4cute5tupleIJNS5_1CILi1EEES8_S8_EEENS6_IJNS7_ILi64EEESA_SA_EEELi512ENS_10bfloat16_tEfNS_4arch4Sm90ELb0ELb0ELb1ELb1ELb1ELb1ELb0ELb0ELb0ELb1ELb0ELb0EEENS1_21CollectiveEpilogueFwdINS6_IJSA_NS7_ILi512EEESA_EEES9_SC_SE_Li256ELb1ELb1ELb0ELb0EEENS1_36VarlenDynamicPersistentTileSchedulerILi64ELi64ELi256ELi128ELb0ELb1ELb1ELb0ELb1ELb1EEEEEEEEEvNT_6ParamsE)
        /*0200*/ 	.word	0x00000060


	//----- nvinfo : EIATTR_MIN_STACK_SIZE
	.align		4
.L_104:
        /*0204*/ 	.byte	0x04, 0x12
        /*0206*/ 	.short	(.L_106 - .L_105)
	.align		4
.L_105:
        /*0208*/ 	.word	index@(_ZN7cutlass13device_kernelIN5flash11enable_sm90INS1_16FlashAttnFwdSm90INS1_25CollectiveMainloopFwdSm90ILi2EN4cute5tupleIJNS5_1CILi1EEES8_S8_EEENS6_IJNS7_ILi64EEESA_SA_EEELi512ENS_10bfloat16_tEfNS_4arch4Sm90ELb0ELb0ELb1ELb1ELb1ELb0ELb1ELb0ELb0ELb1ELb0ELb0EEENS1_21CollectiveEpilogueFwdINS6_IJSA_NS7_ILi512EEESA_EEES9_SC_SE_Li256ELb1ELb1ELb0ELb0EEENS1_36VarlenDynamicPersistentTileSchedulerILi64ELi64ELi256ELi128ELb0ELb1ELb1ELb0ELb1ELb1EEEEEEEEEvNT_6ParamsE)
        /*020c*/ 	.word	0x00000030


	//----- nvinfo : EIATTR_MIN_STACK_SIZE
	.align		4
.L_106:
        /*0210*/ 	.byte	0x04, 0x12
        /*0212*/ 	.short	(.L_108 - .L_107)
	.align		4
.L_107:
        /*0214*/ 	.word	index@(_ZN7cutlass13device_kernelIN5flash11enable_sm90INS1_16FlashAttnFwdSm90INS1_25CollectiveMainloopFwdSm90ILi2EN4cute5tupleIJNS5_1CILi1EEES8_S8_EEENS6_IJNS7_ILi64EEESA_SA_EEELi512ENS_10bfloat16_tEfNS_4arch4Sm90ELb0ELb0ELb1ELb1ELb1ELb1ELb1ELb0ELb0ELb1ELb0ELb0EEENS1_21CollectiveEpilogueFwdINS6_IJSA_NS7_ILi512EEESA_EEES9_SC_SE_Li256ELb1ELb1ELb0ELb0EEENS1_36VarlenDynamicPersistentTileSchedulerILi64ELi64ELi256ELi128ELb0ELb1ELb1ELb0ELb1ELb1EEEEEEEEEvNT_6ParamsE)
        /*0218*/ 	.word	0x00000070


	//----- nvinfo : EIATTR_MIN_STACK_SIZE
	.align		4
.L_108:
        /*021c*/ 	.byte	0x04, 0x12
        /*021e*/ 	.short	(.L_110 - .L_109)
	.align		4
.L_109:
        /*0220*/ 	.word	index@(_ZN7cutlass13device_kernelIN5flash11enable_sm90INS1_16FlashAttnFwdSm90INS1_25CollectiveMainloopFwdSm90ILi2EN4cute5tupleIJNS5_1CILi1EEES8_S8_EEENS6_IJNS7_ILi64EEESA_SA_EEELi512ENS_10bfloat16_tEfNS_4arch4Sm90ELb0ELb1ELb1ELb0ELb1ELb0ELb0ELb0ELb0ELb1ELb0ELb0EEENS1_21CollectiveEpilogueFwdINS6_IJSA_NS7_ILi512EEESA_EEES9_SC_SE_Li256ELb0ELb1ELb0ELb0EEENS1_30DynamicPersistentTileSchedulerILi256ELi128ELb0ELb1ELb1EEEEEEEEEvNT_6ParamsE)
        /*0224*/ 	.word	0x00000010


	//----- nvinfo : EIATTR_MIN_STACK_SIZE
	.align		4
.L_110:
        /*0228*/ 	.byte	0x04, 0x12
        /*022a*/ 	.short	(.L_112 - .L_111)
	.align		4
.L_111:
        /*022c*/ 	.word	index@(_ZN7cutlass13device_kernelIN5flash11enable_sm90INS1_16FlashAttnFwdSm90INS1_25CollectiveMainloopFwdSm90ILi2EN4cute5tupleIJNS5_1CILi1EEES8_S8_EEENS6_IJNS7_ILi64EEESA_SA_EEELi512ENS_10bfloat16_tEfNS_4arch4Sm90ELb0ELb1ELb1ELb0ELb1ELb0ELb1ELb0ELb0ELb1ELb0ELb0EEENS1_21CollectiveEpilogueFwdINS6_IJSA_NS7_ILi512EEESA_EEES9_SC_SE_Li256ELb0ELb1ELb0ELb0EEENS1_30DynamicPersistentTileSchedulerILi256ELi128ELb0ELb1ELb1EEEEEEEEEvNT_6ParamsE)
        /*0230*/ 	.word	0x00000450


	//----- nvinfo : EIATTR_MIN_STACK_SIZE
	.align		4
.L_112:
        /*0234*/ 	.byte	0x04, 0x12
        /*0236*/ 	.short	(.L_114 - .L_113)
	.align		4
.L_113:
        /*0238*/ 	.word	index@(_ZN7cutlass13device_kernelIN5flash11enable_sm90INS1_16FlashAttnFwdSm90INS1_25CollectiveMainloopFwdSm90ILi2EN4cute5tupleIJNS5_1CILi1EEES8_S8_EEENS6_IJNS7_ILi64EEESA_SA_EEELi512ENS_10bfloat16_tEfNS_4arch4Sm90ELb0ELb1ELb1ELb1ELb1ELb0ELb0ELb0ELb0ELb1ELb0ELb0EEENS1_21CollectiveEpilogueFwdINS6_IJSA_NS7_ILi512EEESA_EEES9_SC_SE_Li256ELb1ELb1ELb0ELb0EEENS1_36VarlenDynamicPersistentTileSchedulerILi64ELi64ELi256ELi128ELb0ELb1ELb1ELb1ELb0ELb1EEEEEEEEEvNT_6ParamsE)
        /*023c*/ 	.word	0x00000020


	//----- nvinfo : EIATTR_MIN_STACK_SIZE
	.align		4
.L_114:
        /*0240*/ 	.byte	0x04, 0x12
        /*0242*/ 	.short	(.L_116 - .L_115)
	.align		4
.L_115:
        /*0244*/ 	.word	index@(_ZN7cutlass13device_kernelIN5flash11enable_sm90INS1_16FlashAttnFwdSm90INS1_25CollectiveMainloopFwdSm90ILi2EN4cute5tupleIJNS5_1CILi1EEES8_S8_EEENS6_IJNS7_ILi64EEESA_SA_EEELi512ENS_10bfloat16_tEfNS_4arch4Sm90ELb0ELb1ELb1ELb1ELb1ELb1ELb0ELb0ELb0ELb1ELb0ELb0EEENS1_21CollectiveEpilogueFwdINS6_IJSA_NS7_ILi512EEESA_EEES9_SC_SE_Li256ELb1ELb1ELb0ELb0EEENS1_36VarlenDynamicPersistentTileSchedulerILi64ELi64ELi256ELi128ELb0ELb1ELb1ELb1ELb0ELb1EEEEEEEEEvNT_6ParamsE)
        /*0248*/ 	.word	0x00000068


	//----- nvinfo : EIATTR_MIN_STACK_SIZE
	.align		4
.L_116:
        /*024c*/ 	.byte	0x04, 0x12
        /*024e*/ 	.short	(.L_118 - .L_117)
	.align		4
.L_117:
        /*0250*/ 	.word	index@(_ZN7cutlass13device_kernelIN5flash11enable_sm90INS1_16FlashAttnFwdSm90INS1_25CollectiveMainloopFwdSm90ILi2EN4cute5tupleIJNS5_1CILi1EEES8_S8_EEENS6_IJNS7_ILi64EEESA_SA_EEELi512ENS_10bfloat16_tEfNS_4arch4Sm90ELb0ELb1ELb1ELb1ELb1ELb0ELb1ELb0ELb0ELb1ELb0ELb0EEENS1_21CollectiveEpilogueFwdINS6_IJSA_NS7_ILi512EEESA_EEES9_SC_SE_Li256ELb1ELb1ELb0ELb0EEENS1_36VarlenDynamicPersistentTileSchedulerILi64ELi64ELi256ELi128ELb0ELb1ELb1ELb1ELb0ELb1EEEEEEEEEvNT_6ParamsE)
        /*0254*/ 	.word	0x00000450


	//----- nvinfo : EIATTR_MIN_STACK_SIZE
	.align		4
.L_118:
        /*0258*/ 	.byte	0x04, 0x12
        /*025a*/ 	.short	(.L_120 - .L_119)
	.align		4
.L_119:
        /*025c*/ 	.word	index@(_ZN7cutlass13device_kernelIN5flash11enable_sm90INS1_16FlashAttnFwdSm90INS1_25CollectiveMainloopFwdSm90ILi2EN4cute5tupleIJNS5_1CILi1EEES8_S8_EEENS6_IJNS7_ILi64EEESA_SA_EEELi512ENS_10bfloat16_tEfNS_4arch4Sm90ELb0ELb1ELb1ELb1ELb1ELb1ELb1ELb0ELb0ELb1ELb0ELb0EEENS1_21CollectiveEpilogueFwdINS6_IJSA_NS7_ILi512EEESA_EEES9_SC_SE_Li256ELb1ELb1ELb0ELb0EEENS1_36VarlenDynamicPersistentTileSchedulerILi64ELi64ELi256ELi128ELb0ELb1ELb1ELb1ELb0ELb1EEEEEEEEEvNT_6ParamsE)
        /*0260*/ 	.word	0x00000460


	//----- nvinfo : EIATTR_MIN_STACK_SIZE
	.align		4
.L_120:
        /*0264*/ 	.byte	0x04, 0x12
        /*0266*/ 	.short	(.L_122 - .L_121)
	.align		4
.L_121:
        /*0268*/ 	.word	index@(_ZN7cutlass13device_kernelIN5flash11enable_sm90INS1_16FlashAttnFwdSm90INS1_25CollectiveMainloopFwdSm90ILi2EN4cute5tupleIJNS5_1CILi1EEES8_S8_EEENS6_IJNS7_ILi64EEESA_SA_EEELi512ENS_10bfloat16_tEfNS_4arch4Sm90ELb1ELb0ELb1ELb0ELb1ELb0ELb0ELb0ELb0ELb1ELb0ELb0EEENS1_21CollectiveEpilogueFwdINS6_IJSA_NS7_ILi512EEESA_EEES9_SC_SE_Li256ELb0ELb1ELb0ELb0EEENS1_30DynamicPersistentTileSchedulerILi256ELi128ELb0ELb1ELb1EEEEEEEEEvNT_6ParamsE)
        /*026c*/ 	.word	0x00000010


	//----- nvinfo : EIATTR_MIN_STACK_SIZE
	.align		4
.L_122:
        /*0270*/ 	.byte	0x04, 0x12
        /*0272*/ 	.short	(.L_124 - .L_123)
	.align		4
.L_123:
        /*0274*/ 	.word	index@(_ZN7cutlass13device_kernelIN5flash11enable_sm90INS1_16FlashAttnFwdSm90INS1_25CollectiveMainloopFwdSm90ILi2EN4cute5tupleIJNS5_1CILi1EEES8_S8_EEENS6_IJNS7_ILi64EEESA_SA_EEELi512ENS_10bfloat16_tEfNS_4arch4Sm90ELb1ELb0ELb1ELb0ELb1ELb0ELb1ELb0ELb0ELb1ELb0ELb0EEENS1_21CollectiveEpilogueFwdINS6_IJSA_NS7_ILi512EEESA_EEES9_SC_SE_Li256ELb0ELb1ELb0ELb0EEENS1_30DynamicPersistentTileSchedulerILi256ELi128ELb0ELb1ELb1EEEEEEEEEvNT_6ParamsE)
        /*0278*/ 	.word	0x00000018


	//----- nvinfo : EIATTR_MIN_STACK_SIZE
	.align		4
.L_124:
        /*027c*/ 	.byte	0x04, 0x12
        /*027e*/ 	.short	(.L_126 - .L_125)
	.align		4
.L_125:
        /*0280*/ 	.word	index@(_ZN7cutlass13device_kernelIN5flash11enable_sm90INS1_16FlashAttnFwdSm90INS1_25CollectiveMainloopFwdSm90ILi2EN4cute5tupleIJNS5_1CILi1EEES8_S8_EEENS6_IJNS7_ILi64EEESA_SA_EEELi512ENS_10bfloat16_tEfNS_4arch4Sm90ELb1ELb0ELb1ELb1ELb1ELb0ELb0ELb0ELb0ELb1ELb0ELb0EEENS1_21CollectiveEpilogueFwdINS6_IJSA_NS7_ILi512EEESA_EEES9_SC_SE_Li256ELb1ELb1ELb0ELb0EEENS1_36VarlenDynamicPersistentTileSchedulerILi64ELi64ELi256ELi128ELb0ELb1ELb1ELb1ELb1ELb1EEEEEEEEEvNT_6ParamsE)
        /*0284*/ 	.word	0x00000030


	//----- nvinfo : EIATTR_MIN_STACK_SIZE
	.align		4
.L_126:
        /*0288*/ 	.byte	0x04, 0x12
        /*028a*/ 	.short	(.L_128 - .L_127)
	.align		4
.L_127:
        /*028c*/ 	.word	index@(_ZN7cutlass13device_kernelIN5flash11enable_sm90INS1_16FlashAttnFwdSm90INS1_25CollectiveMainloopFwdSm90ILi2EN4cute5tupleIJNS5_1CILi1EEES8_S8_EEENS6_IJNS7_ILi64EEESA_SA_EEELi512ENS_10bfloat16_tEfNS_4arch4Sm90ELb1ELb0ELb1ELb1ELb1ELb1ELb0ELb0ELb0ELb1ELb0ELb0EEENS1_21CollectiveEpilogueFwdINS6_IJSA_NS7_ILi512EEESA_EEES9_SC_SE_Li256ELb1ELb1ELb0ELb0EEENS1_36VarlenDynamicPersistentTileSchedulerILi64ELi64ELi256ELi128ELb0ELb1ELb1ELb1ELb1ELb1EEEEEEEEEvNT_6ParamsE)
        /*0290*/ 	.word	0x00000068


	//----- nvinfo : EIATTR_MIN_STACK_SIZE
	.align		4
.L_128:
        /*0294*/ 	.byte	0x04, 0x12
        /*0296*/ 	.short	(.L_130 - .L_129)
	.align		4
.L_129:
        /*0298*/ 	.word	index@(_ZN7cutlass13device_kernelIN5flash11enable_sm90INS1_16FlashAttnFwdSm90INS1_25CollectiveMainloopFwdSm90ILi2EN4cute5tupleIJNS5_1CILi1EEES8_S8_EEENS6_IJNS7_ILi64EEESA_SA_EEELi512ENS_10bfloat16_tEfNS_4arch4Sm90ELb1ELb0ELb1ELb1ELb1ELb0ELb1ELb0ELb0ELb1ELb0ELb0EEENS1_21CollectiveEpilogueFwdINS6_IJSA_NS7_ILi512EEESA_EEES9_SC_SE_Li256ELb1ELb1ELb0ELb0EEENS1_36VarlenDynamicPersistentTileSchedulerILi64ELi64ELi256ELi128ELb0ELb1ELb1ELb1ELb1ELb1EEEEEEEEEvNT_6ParamsE)
        /*029c*/ 	.word	0x00000028


	//----- nvinfo : EIATTR_MIN_STACK_SIZE
	.align		4
.L_130:
        /*02a0*/ 	.byte	0x04, 0x12
        /*02a2*/ 	.short	(.L_132 - .L_131)
	.align		4
.L_131:
        /*02a4*/ 	.word	index@(_ZN7cutlass13device_kernelIN5flash11enable_sm90INS1_16FlashAttnFwdSm90INS1_25CollectiveMainloopFwdSm90ILi2EN4cute5tupleIJNS5_1CILi1EEES8_S8_EEENS6_IJNS7_ILi64EEESA_SA_EEELi512ENS_10bfloat16_tEfNS_4arch4Sm90ELb1ELb0ELb1ELb1ELb1ELb1ELb1ELb0ELb0ELb1ELb0ELb0EEENS1_21CollectiveEpilogueFwdINS6_IJSA_NS7_ILi512EEESA_EEES9_SC_SE_Li256ELb1ELb1ELb0ELb0EEENS1_36VarlenDynamicPersistentTileSchedulerILi64ELi64ELi256ELi128ELb0ELb1ELb1ELb1ELb1ELb1EEEEEEEEEvNT_6ParamsE)
        /*02a8*/ 	.word	0x00000078
.L_132:


//--------------------- .nv.compat                --------------------------
	.section	.nv.compat,"",@"SHT_CUDA_COMPAT_INFO"
	.align	4
        /*0000*/ 	.byte	0x02, 0x09, 0x01, 0x00, 0x02, 0x02, 0x04, 0x00, 0x02, 0x05, 0x05, 0x00, 0x03, 0x07, 0x01, 0x01
        /*0010*/ 	.byte	0x02, 0x03, 0x01, 0x00, 0x02, 0x06, 0x01, 0x00, 0x04, 0x0b, 0x08, 0x00, 0x00, 0x00, 0x00, 0x00
        /*0020*/ 	.byte	0x00, 0x00, 0x00, 0x00


//--------------------- .nv.info._ZN7cutlass13device_kernelIN5flash11enable_sm90INS1_16FlashAttnFwdSm90INS1_25CollectiveMainloopFwdSm90ILi2EN4cute5tupleIJNS5_1CILi1EEES8_S8_EEENS6_IJNS7_ILi64EEESA_SA_EEELi512ENS_10bfloat16_tEfNS_4arch4Sm90ELb0ELb0ELb1ELb0ELb1ELb0ELb0ELb0ELb0ELb1ELb0ELb0EEENS1_21CollectiveEpilogueFwdINS6_IJSA_NS7_ILi512EEESA_EEES9_SC_SE_Li256ELb0ELb1ELb0ELb0EEENS1_29StaticPersistentTileSchedulerILb0EEEEEEEEEvNT_6ParamsE --------------------------
	.section	.nv.info._ZN7cutlass13device_kernelIN5flash11enable_sm90INS1_16FlashAttnFwdSm90INS1_25CollectiveMainloopFwdSm90ILi2EN4cute5tupleIJNS5_1CILi1EEES8_S8_EEENS6_IJNS7_ILi64EEESA_SA_EEELi512ENS_10bfloat16_tEfNS_4arch4Sm90ELb0ELb0ELb1ELb0ELb1ELb0ELb0ELb0ELb0ELb1ELb0ELb0EEENS1_21CollectiveEpilogueFwdINS6_IJSA_NS7_ILi512EEESA_EEES9_SC_SE_Li256ELb0ELb1ELb0ELb0EEENS1_29StaticPersistentTileSchedulerILb0EEEEEEEEEvNT_6ParamsE,"",@"SHT_CUDA_INFO"
	.sectionflags	@""
	.align	4


	//----- nvinfo : EIATTR_CUDA_API_VERSION
	.align		4
        /*0000*/ 	.byte	0x04, 0x37
        /*0002*/ 	.short	(.L_134 - .L_133)
.L_133:
        /*0004*/ 	.word	0x00000082


	//----- nvinfo : EIATTR_KPARAM_INFO
	.align		4
.L_134:
        /*0008*/ 	.byte	0x04, 0x17
        /*000a*/ 	.short	(.L_136 - .L_135)
.L_135:
        /*000c*/ 	.word	0x00000000
        /*0010*/ 	.short	0x0000
        /*0012*/ 	.short	0x0070
        /*0014*/ 	.byte	0x00, 0xf0, 0x01, 0x28


	//----- nvinfo : EIATTR_SPARSE_MMA_MASK
	.align		4
.L_136:
        /*0018*/ 	.byte	0x03, 0x50
        /*001a*/ 	.short	0x0000


	//----- nvinfo : EIATTR_MAXREG_COUNT
	.align		4
        /*001c*/ 	.byte	0x03, 0x1b
        /*001e*/ 	.short	0x00a8


	//----- nvinfo : EIATTR_NUM_BARRIERS
	.align		4
        /*0020*/ 	.byte	0x02, 0x4c
        /*0022*/ 	.byte	0x10
	.zero		1


	//----- nvinfo : EIATTR_EXTERNS
	.align		4
        /*0024*/ 	.byte	0x04, 0x0f
        /*0026*/ 	.short	(.L_138 - .L_137)


	//   ....[0]....
	.align		4
.L_137:
        /*0028*/ 	.word	index@(__assertfail)


	//----- nvinfo : EIATTR_ANNOTATIONS
	.align		4
.L_138:
        /*002c*/ 	.byte	0x04, 0x55
        /*002e*/ 	.short	(.L_140 - .L_139)


	//   ....[0]....
.L_139:
        /*0030*/ 	.word	0x00000001
        /*0034*/ 	.byte	0x40, 0x90, 0x00, 0x00, 0x01, 0x00, 0x00, 0x00, 0x70, 0x90, 0x00, 0x00, 0x01, 0x00, 0x00, 0x00
        /* <DEDUP_REMOVED lines=12> */
        /*0104*/ 	.byte	0x70, 0xc7, 0x00, 0x00


	//----- nvinfo : EIATTR_MERCURY_ISA_VERSION
	.align		4
.L_140:
        /*0108*/ 	.byte	0x03, 0x5f
        /*010a*/ 	.short	0x0101


	//----- nvinfo : EIATTR_INT_WARP_WIDE_INSTR_OFFSETS
	.align		4
        /*010c*/ 	.byte	0x04, 0x31
        /*010e*/ 	.short	(.L_142 - .L_141)


	//   ....[0]....
.L_141:
        /*0110*/ 	.word	0x000000c0


	//   ....[1]....
        /*0114*/ 	.word	0x000000d0


	//   ....[2]....
        /*0118*/ 	.word	0x00000170


	//----- nvinfo : EIATTR_COOP_GROUP_MASK_REGIDS
	.align		4
.L_142:
        /*011c*/ 	.byte	0x04, 0x29
        /*011e*/ 	.short	(.L_144 - .L_143)


	//   ....[0]....
.L_143:
        /*0120*/ 	.word	0xffffffff


	//   ....[1]....
        /*0124*/ 	.word	0xffffffff


	//   ....[2]....
        /*0128*/ 	.word	0xffffffff


	//   ....[3]....
        /*012c*/ 	.word	0xffffffff


	//   ....[4]....
        /*0130*/ 	.word	0xffffffff


	//   ....[5]....
        /*0134*/ 	.word	0xffffffff


	//   ....[6]....
        /*0138*/ 	.word	0xffffffff


	//   ....[7]....
        /*013c*/ 	.word	0xffffffff


	//   ....[8]....
        /*0140*/ 	.word	0xffffffff


	//   ....[9]....
        /*0144*/ 	.word	0xffffffff


	//   ....[10]....
        /*0148*/ 	.word	0xffffffff


	//   ....[11]....
        /*014c*/ 	.word	0xffffffff


	//   ....[12]....
        /*0150*/ 	.word	0xffffffff


	//   ....[13]....
        /*0154*/ 	.word	0xffffffff


	//   ....[14]....
        /*0158*/ 	.word	0xffffffff


	//   ....[15]....
        /*015c*/ 	.word	0xffffffff


	//   ....[16]....
        /*0160*/ 	.word	0xffffffff


	//   ....[17]....
        /*0164*/ 	.word	0xffffffff


	//   ....[18]....
        /*0168*/ 	.word	0xffffffff


	//   ....[19]....
        /*016c*/ 	.word	0xffffffff


	//   ....[20]....
        /*0170*/ 	.word	0xffffffff


	//   ....[21]....
        /*0174*/ 	.word	0xffffffff


	//   ....[22]....
        /*0178*/ 	.word	0xffffffff


	//   ....[23]....
        /*017c*/ 	.word	0xffffffff


	//   ....[24]....
        /*0180*/ 	.word	0xffffffff


	//   ....[25]....
        /*0184*/ 	.word	0xffffffff


	//   ....[26]....
        /*0188*/ 	.word	0xffffffff


	//   ....[27]....
        /*018c*/ 	.word	0xffffffff


	//   ....[28]....
        /*0190*/ 	.word	0xffffffff


	//   ....[29]....
        /*0194*/ 	.word	0xffffffff


	//   ....[30]....
        /*0198*/ 	.word	0xffffffff


	//   ....[31]....
        /*019c*/ 	.word	0xffffffff


	//   ....[32]....
        /*01a0*/ 	.word	0xffffffff


	//   ....[33]....
        /*01a4*/ 	.word	0xffffffff


	//   ....[34]....
        /*01a8*/ 	.word	0xffffffff


	//   ....[35]....
        /*01ac*/ 	.word	0xffffffff


	//   ....[36]....
        /*01b0*/ 	.word	0xffffffff


	//   ....[37]....
        /*01b4*/ 	.word	0xffffffff


	//   ....[38]....
        /*01b8*/ 	.word	0xffffffff


	//   ....[39]....
        /*01bc*/ 	.word	0xffffffff


	//   ....[40]....
        /*01c0*/ 	.word	0xffffffff


	//   ....[41]....
        /*01c4*/ 	.word	0xffffffff


	//   ....[42]....
        /*01c8*/ 	.word	0xffffffff


	//   ....[43]....
        /*01cc*/ 	.word	0xffffffff


	//   ....[44]....
        /*01d0*/ 	.word	0xffffffff


	//   ....[45]....
        /*01d4*/ 	.word	0xffffffff


	//   ....[46]....
        /*01d8*/ 	.word	0xffffffff


	//   ....[47]....
        /*01dc*/ 	.word	0xffffffff


	//   ....[48]....
        /*01e0*/ 	.word	0xffffffff


	//   ....[49]....
        /*01e4*/ 	.word	0xffffffff


	//   ....[50]....
        /*01e8*/ 	.word	0xffffffff


	//   ....[51]....
        /*01ec*/ 	.word	0xffffffff


	//   ....[52]....
        /*01f0*/ 	.word	0xffffffff


	//   ....[53]....
        /*01f4*/ 	.word	0xffffffff


	//   ....[54]....
        /*01f8*/ 	.word	0xffffffff


	//   ....[55]....
        /*01fc*/ 	.word	0xffffffff


	//   ....[56]....
        /*0200*/ 	.word	0xffffffff


	//   ....[57]....
        /*0204*/ 	.word	0xffffffff


	//   ....[58]....
        /*0208*/ 	.word	0xffffffff


	//   ....[59]....
        /*020c*/ 	.word	0xffffffff


	//   ....[60]....
        /*0210*/ 	.word	0xffffffff


	//   ....[61]....
        /*0214*/ 	.word	0xffffffff


	//   ....[62]....
        /*0218*/ 	.word	0xffffffff


	//   ....[63]....
        /*021c*/ 	.word	0xffffffff


	//   ....[64]....
        /*0220*/ 	.word	0xffffffff


	//   ....[65]....
        /*0224*/ 	.word	0xffffffff


	//   ....[66]....
        /*0228*/ 	.word	0xffffffff


	//   ....[67]....
        /*022c*/ 	.word	0xffffffff


	//   ....[68]....
        /*0230*/ 	.word	0xffffffff


	//   ....[69]....
        /*0234*/ 	.word	0xffffffff


	//   ....[70]....
        /*0238*/ 	.word	0xffffffff


	//   ....[71]....
        /*023c*/ 	.word	0xffffffff


	//   ....[72]....
        /*0240*/ 	.word	0x0500000f


	//   ....[73]....
        /*0244*/ 	.word	0x0500000f


	//   ....[74]....
        /*0248*/ 	.word	0x0500000f


	//   ....[75]....
        /*024c*/ 	.word	0x0500000f


	//   ....[76]....
        /*0250*/ 	.word	0x0500000f


	//   ....[77]....
        /*0254*/ 	.word	0x0500000f


	//   ....[78]....
        /*0258*/ 	.word	0x0500000f


	//   ....[79]....
        /*025c*/ 	.word	0x0500000f


	//   ....[80]....
        /*0260*/ 	.word	0x0500000f


	//   ....[81]....
        /*0264*/ 	.word	0x0500000f


	//   ....[82]....
        /*0268*/ 	.word	0x0500000f


	//   ....[83]....
        /*026c*/ 	.word	0x0500000f


	//   ....[84]....
        /*0270*/ 	.word	0x0500000f


	//   ....[85]....
        /*0274*/ 	.word	0x0500000f


	//   ....[86]....
        /*0278*/ 	.word	0x0500000f


	//   ....[87]....
        /*027c*/ 	.word	0x0500000f


	//   ....[88]....
        /*0280*/ 	.word	0x0500000f


	//   ....[89]....
        /*0284*/ 	.word	0x0500000f


	//   ....[90]....
        /*0288*/ 	.word	0x0500000f


	//   ....[91]....
        /*028c*/ 	.word	0x0500000f


	//   ....[92]....
        /*0290*/ 	.word	0x0500000f


	//   ....[93]....
        /*0294*/ 	.word	0x0500000f


	//   ....[94]....
        /*0298*/ 	.word	0x0500000f


	//   ....[95]....
        /*029c*/ 	.word	0x0500000f


	//   ....[96]....
        /*02a0*/ 	.word	0x0500000f


	//   ....[97]....
        /*02a4*/ 	.word	0x0500000f


	//   ....[98]....
        /*02a8*/ 	.word	0x0500000f


	//   ....[99]....
        /*02ac*/ 	.word	0x0500000f


	//   ....[100]....
        /*02b0*/ 	.word	0x0500000f


	//   ....[101]....
        /*02b4*/ 	.word	0x0500000f


	//   ....[102]....
        /*02b8*/ 	.word	0x0500000f


	//   ....[103]....
        /*02bc*/ 	.word	0x0500000f


	//   ....[104]....
        /*02c0*/ 	.word	0x0500000f


	//   ....[105]....
        /*02c4*/ 	.word	0x0500000f


	//   ....[106]....
        /*02c8*/ 	.word	0x0500000f


	//   ....[107]....
        /*02cc*/ 	.word	0x0500000f


	//   ....[108]....
        /*02d0*/ 	.word	0x0500000f


	//   ....[109]....
        /*02d4*/ 	.word	0x0500000f


	//   ....[110]....
        /*02d8*/ 	.word	0x0500000f


	//   ....[111]....
        /*02dc*/ 	.word	0x0500000f


	//   ....[112]....
        /*02e0*/ 	.word	0x0500000f


	//   ....[113]....
        /*02e4*/ 	.word	0x0500000f


	//----- nvinfo : EIATTR_COOP_GROUP_INSTR_OFFSETS
	.align		4
.L_144:
        /*02e8*/ 	.byte	0x04, 0x28
        /*02ea*/ 	.short	(.L_146 - .L_145)


	//   ....[0]....
.L_145:
        /*02ec*/ 	.word	0x00000070


	//   ....[1]....
        /*02f0*/ 	.word	0x000000b0


	//   ....[2]....
        /*02f4*/ 	.word	0x00000290


	//   ....[3]....
        /*02f8*/ 	.word	0x000003f0


	//   ....[4]....
        /*02fc*/ 	.word	0x00000510


	//   ....[5]....
        /*0300*/ 	.word	0x00000670


	//   ....[6]....
        /*0304*/ 	.word	0x000010e0


	//   ....[7]....
        /*0308*/ 	.word	0x000029c0


	//   ....[8]....
        /*030c*/ 	.word	0x00003790


	//   ....[9]....
        /*0310*/ 	.word	0x00003820


	//   ....[10]....
        /*0314*/ 	.word	0x00003a20


	//   ....[11]....
        /*0318*/ 	.word	0x00003b00


	//   ....[12]....
        /*031c*/ 	.word	0x00004370


	//   ....[13]....
        /*0320*/ 	.word	0x00004ba0


	//   ....[14]....
        /*0324*/ 	.word	0x00004c40


	//   ....[15]....
        /*0328*/ 	.word	0x00004f00


	//   ....[16]....
        /*032c*/ 	.word	0x00005040


	//   ....[17]....
        /*0330*/ 	.word	0x000060c0


	//   ....[18]....
        /*0334*/ 	.word	0x00006170


	//   ....[19]....
        /*0338*/ 	.word	0x000061a0


	//   ....[20]....
        /*033c*/ 	.word	0x00006200


	//   ....[21]....
        /*0340*/ 	.word	0x00006240


	//   ....[22]....
        /*0344*/ 	.word	0x00007540


	//   ....[23]....
        /*0348*/ 	.word	0x00007fa0


	//   ....[24]....
        /*034c*/ 	.word	0x00007fd0


	//   ....[25]....
        /*0350*/ 	.word	0x00007ff0


	//   ....[26]....
        /*0354*/ 	.word	0x00008010


	//   ....[27]....
        /*0358*/ 	.word	0x00008630


	//   ....[28]....
        /*035c*/ 	.word	0x00008650


	//   ....[29]....
        /*0360*/ 	.word	0x000088a0


	//   ....[30]....
        /*0364*/ 	.word	0x000088d0


	//   ....[31]....
        /*0368*/ 	.word	0x0000a300


	//   ....[32]....
        /*036c*/ 	.word	0x0000a330


	//   ....[33]....
        /*0370*/ 	.word	0x0000a350


	//   ....[34]....
        /*0374*/ 	.word	0x0000a390


	//   ....[35]....
        /*0378*/ 	.word	0x0000a400


	//   ....[36]....
        /*037c*/ 	.word	0x0000a420


	//   ....[37]....
        /*0380*/ 	.word	0x0000a440


	//   ....[38]....
        /*0384*/ 	.word	0x0000a460


	//   ....[39]....
        /*0388*/ 	.word	0x0000aa90


	//   ....[40]....
        /*038c*/ 	.word	0x0000aab0


	//   ....[41]....
        /*0390*/ 	.word	0x0000aad0


	//   ....[42]....
        /*0394*/ 	.word	0x0000ab20


	//   ....[43]....
        /*0398*/ 	.word	0x0000ab70


	//   ....[44]....
        /*039c*/ 	.word	0x0000ab90


	//   ....[45]....
        /*03a0*/ 	.word	0x0000abc0


	//   ....[46]....
        /*03a4*/ 	.word	0x0000abe0


	//   ....[47]....
        /*03a8*/ 	.word	0x0000b0b0


	//   ....[48]....
        /*03ac*/ 	.word	0x0000b0e0


	//   ....[49]....
        /*03b0*/ 	.word	0x0000b1c0


	//   ....[50]....
        /*03b4*/ 	.word	0x0000b1f0


	//   ....[51]....
        /*03b8*/ 	.word	0x0000b2a0


	//   ....[52]....
        /*03bc*/ 	.word	0x0000b2d0


	//   ....[53]....
        /*03c0*/ 	.word	0x0000b5e0


	//   ....[54]....
        /*03c4*/ 	.word	0x0000b650


	//   ....[55]....
        /*03c8*/ 	.word	0x0000bd00


	//   ....[56]....
        /*03cc*/ 	.word	0x0000bd20


	//   ....[57]....
        /*03d0*/ 	.word	0x0000bd30


	//   ....[58]....
        /*03d4*/ 	.word	0x0000bd40


	//   ....[59]....
        /*03d8*/ 	.word	0x0000bd60


	//   ....[60]....
        /*03dc*/ 	.word	0x0000bdc0


	//   ....[61]....
        /*03e0*/ 	.word	0x0000bdd0


	//   ....[62]....
        /*03e4*/ 	.word	0x0000bde0


	//   ....[63]....
        /*03e8*/ 	.word	0x0000c140


	//   ....[64]....
        /*03ec*/ 	.word	0x0000c170


	//   ....[65]....
        /*03f0*/ 	.word	0x0000c1c0


	//   ....[66]....
        /*03f4*/ 	.word	0x0000c1e0


	//   ....[67]....
        /*03f8*/ 	.word	0x0000c270


	//   ....[68]....
        /*03fc*/ 	.word	0x0000c290


	//   ....[69]....
        /*0400*/ 	.word	0x0000c2b0


	//   ....[70]....
        /*0404*/ 	.word	0x0000c2d0


	//   ....[71]....
        /*0408*/ 	.word	0x0000c870


	//   ....[72]....
        /*040c*/ 	.word	0x0000ce00


	//   ....[73]....
        /*0410*/ 	.word	0x0000cef0


	//   ....[74]....
        /*0414*/ 	.word	0x0000cf90


	//   ....[75]....
        /*0418*/ 	.word	0x0000d000


	//   ....[76]....
        /*041c*/ 	.word	0x0000d0e0


	//   ....[77]....
        /*0420*/ 	.word	0x0000d150


	//   ....[78]....
        /*0424*/ 	.word	0x0000d220


	//   ....[79]....
        /*0428*/ 	.word	0x0000d290


	//   ....[80]....
        /*042c*/ 	.word	0x0000d350


	//   ....[81]....
        /*0430*/ 	.word	0x0000d3e0


	//   ....[82]....
        /*0434*/ 	.word	0x0000d450


	//   ....[83]....
        /*0438*/ 	.word	0x0000d4d0


	//   ....[84]....
        /*043c*/ 	.word	0x0000d570


	//   ....[85]....
        /*0440*/ 	.word	0x0000d5d0


	//   ....[86]....
        /*0444*/ 	.word	0x0000d690


	//   ....[87]....
        /*0448*/ 	.word	0x0000d6f0


	//   ....[88]....
        /*044c*/ 	.word	0x0000d790


	//   ....[89]....
        /*0450*/ 	.word	0x0000d8d0


	//   ....[90]....
        /*0454*/ 	.word	0x0000d9b0


	//   ....[91]....
        /*0458*/ 	.word	0x0000db30


	//   ....[92]....
        /*045c*/ 	.word	0x0000dc70


	//   ....[93]....
        /*0460*/ 	.word	0x0000dd80


	//   ....[94]....
        /*0464*/ 	.word	0x0000dec0


	//   ....[95]....
        /*0468*/ 	.word	0x0000dfd0


	//   ....[96]....
        /*046c*/ 	.word	0x0000e0a0


	//   ....[97]....
        /*0470*/ 	.word	0x0000e180


	//   ....[98]....
        /*0474*/ 	.word	0x0000e220


	//   ....[99]....
        /*0478*/ 	.word	0x0000e280


	//   ....[100]....
        /*047c*/ 	.word	0x0000e320


	//   ....[101]....
        /*0480*/ 	.word	0x0000e380


	//   ....[102]....
        /*0484*/ 	.word	0x0000e430


	//   ....[103]....
        /*0488*/ 	.word	0x0000e490


	//   ....[104]....
        /*048c*/ 	.word	0x0000e540


	//   ....[105]....
        /*0490*/ 	.word	0x0000e620


	//   ....[106]....
        /*0494*/ 	.word	0x0000e6e0


	//   ....[107]....
        /*0498*/ 	.word	0x0000e7c0


	//   ....[108]....
        /*049c*/ 	.word	0x0000e8d0


	//   ....[109]....
        /*04a0*/ 	.word	0x0000e9e0


	//   ....[110]....
        /*04a4*/ 	.word	0x0000eac0


	//   ....[111]....
        /*04a8*/ 	.word	0x0000ebc0


	//   ....[112]....
        /*04ac*/ 	.word	0x0000ec90


	//   ....[113]....
        /*04b0*/ 	.word	0x0000eda0


	//----- nvinfo : EIATTR_REG_RECONFIG
	.align		4
.L_146:
        /*04b4*/ 	.byte	0x01, 0x54
	.zero		2


	//----- nvinfo : EIATTR_SYSCALL_OFFSETS
	.align		4
        /*04b8*/ 	.byte	0x04, 0x46
        /*04ba*/ 	.short	(.L_148 - .L_147)


	//   ....[0]....
.L_147:
        /*04bc*/ 	.word	0x00002b80


	//   ....[1]....
        /*04c0*/ 	.word	0x00009bb0


	//   ....[2]....
        /*04c4*/ 	.word	0x00009cf0


	//   ....[3]....
        /*04c8*/ 	.word	0x00009de0


	//   ....[4]....
        /*04cc*/ 	.word	0x0000a790


	//----- nvinfo : EIATTR_MBARRIER_INSTR_OFFSETS
	.align		4
.L_148:
        /*04d0*/ 	.byte	0x04, 0x39
        /*04d2*/ 	.short	(.L_150 - .L_149)


	//   ....[0]....
.L_149:
        /*04d4*/ 	.word	0x00000180
        /*04d8*/ 	.word	0x000000ff
        /*04dc*/ 	.word	0x00028c00
        /*04e0*/ 	.short	0x0100
        /*04e2*/ 	.byte	0x08
	.zero		1


	//   ....[1]....
        /*04e4*/ 	.word	0x00000190
        /*04e8*/ 	.word	0x000000ff
        /*04ec*/ 	.word	0x00028c20
        /*04f0*/ 	.short	0x0100
        /*04f2*/ 	.byte	0x08
	.zero		1


	//   ....[2]....
        /*04f4*/ 	.word	0x00000240
        /*04f8*/ 	.word	0x000000ff
        /*04fc*/ 	.word	0x00028c30
        /*0500*/ 	.short	0x0100
        /*0502*/ 	.byte	0x06
	.zero		1


	//   ....[3]....
        /*0504*/ 	.word	0x00000250
        /*0508*/ 	.word	0x000000ff
        /*050c*/ 	.word	0x00028c40
        /*0510*/ 	.short	0x0100
        /*0512*/ 	.byte	0x06
	.zero		1


	//   ....[4]....
        /*0514*/ 	.word	0x00000260
        /*0518*/ 	.word	0x000000ff
        /*051c*/ 	.word	0x00028c38
        /*0520*/ 	.short	0x0100
        /*0522*/ 	.byte	0x06
	.zero		1


	//   ....[5]....
        /*0524*/ 	.word	0x00000270
        /*0528*/ 	.word	0x000000ff
        /*052c*/ 	.word	0x00028c48
        /*0530*/ 	.short	0x0100
        /*0532*/ 	.byte	0x06
	.zero		1


	//   ....[6]....
        /*0534*/ 	.word	0x000003a0
        /*0538*/ 	.word	0x000000ff
        /*053c*/ 	.word	0x00028c50
        /*0540*/ 	.short	0x0100
        /*0542*/ 	.byte	0x08
	.zero		1


	//   ....[7]....
        /*0544*/ 	.word	0x000003b0
        /*0548*/ 	.word	0x000000ff
        /*054c*/ 	.word	0x00028c60
        /*0550*/ 	.short	0x0100
        /*0552*/ 	.byte	0x08
	.zero		1


	//   ....[8]....
        /*0554*/ 	.word	0x000003c0
        /*0558*/ 	.word	0x000000ff
        /*055c*/ 	.word	0x00028c58
        /*0560*/ 	.short	0x0100
        /*0562*/ 	.byte	0x08
	.zero		1


	//   ....[9]....
        /*0564*/ 	.word	0x000003d0
        /*0568*/ 	.word	0x000000ff
        /*056c*/ 	.word	0x00028c68
        /*0570*/ 	.short	0x0100
        /*0572*/ 	.byte	0x08
	.zero		1


	//   ....[10]....
        /*0574*/ 	.word	0x000004c0
        /*0578*/ 	.word	0x000000ff
        /*057c*/ 	.word	0x00028c70
        /*0580*/ 	.short	0x0100
        /*0582*/ 	.byte	0x06
	.zero		1


	//   ....[11]....
        /*0584*/ 	.word	0x000004d0
        /*0588*/ 	.word	0x000000ff
        /*058c*/ 	.word	0x00028c80
        /*0590*/ 	.short	0x0100
        /*0592*/ 	.byte	0x06
	.zero		1


	//   ....[12]....
        /*0594*/ 	.word	0x000004e0
        /*0598*/ 	.word	0x000000ff
        /*059c*/ 	.word	0x00028c78
        /*05a0*/ 	.short	0x0100
        /*05a2*/ 	.byte	0x06
	.zero		1


	//   ....[13]....
        /*05a4*/ 	.word	0x000004f0
        /*05a8*/ 	.word	0x000000ff
        /*05ac*/ 	.word	0x00028c88
        /*05b0*/ 	.short	0x0100
        /*05b2*/ 	.byte	0x06
	.zero		1


	//   ....[14]....
        /*05b4*/ 	.word	0x00000620
        /*05b8*/ 	.word	0x000000ff
        /*05bc*/ 	.word	0x00028c90
        /*05c0*/ 	.short	0x0100
        /*05c2*/ 	.byte	0x08
	.zero		1


	//   ....[15]....
        /*05c4*/ 	.word	0x00000630
        /*05c8*/ 	.word	0x000000ff
        /*05cc*/ 	.word	0x00028ca0
        /*05d0*/ 	.short	0x0100
        /*05d2*/ 	.byte	0x08
	.zero		1


	//   ....[16]....
        /*05d4*/ 	.word	0x00000640
        /*05d8*/ 	.word	0x000000ff
        /*05dc*/ 	.word	0x00028c98
        /*05e0*/ 	.short	0x0100
        /*05e2*/ 	.byte	0x08
	.zero		1


	//   ....[17]....
        /*05e4*/ 	.word	0x00000650
        /*05e8*/ 	.word	0x000000ff
        /*05ec*/ 	.word	0x00028ca8
        /*05f0*/ 	.short	0x0100
        /*05f2*/ 	.byte	0x08
	.zero		1


	//   ....[18]....
        /*05f4*/ 	.word	0x00000790
        /*05f8*/ 	.word	0x000000ff
        /*05fc*/ 	.word	0x00028cb0
        /*0600*/ 	.short	0x0100
        /*0602*/ 	.byte	0x08
	.zero		1


	//   ....[19]....
        /*0604*/ 	.word	0x000007a0
        /*0608*/ 	.word	0x000000ff
        /*060c*/ 	.word	0x00028cc0
        /*0610*/ 	.short	0x0100
        /*0612*/ 	.byte	0x08
	.zero		1


	//   ....[20]....
        /*0614*/ 	.word	0x000007b0
        /*0618*/ 	.word	0x000000ff
        /*061c*/ 	.word	0x00028cb8
        /*0620*/ 	.short	0x0100
        /*0622*/ 	.byte	0x08
	.zero		1


	//   ....[21]....
        /*0624*/ 	.word	0x000007c0
        /*0628*/ 	.word	0x000000ff
        /*062c*/ 	.word	0x00028cc8
        /*0630*/ 	.short	0x0100
        /*0632*/ 	.byte	0x08
	.zero		1


	//   ....[22]....
        /*0634*/ 	.word	0x000011f0
        /*0638*/ 	.word	0x000000ff
        /*063c*/ 	.word	0x00028c50
        /*0640*/ 	.short	0x010a
        /*0642*/ 	.byte	0x10
	.zero		1


	//   ....[23]....
        /*0644*/ 	.word	0x000014d0
        /*0648*/ 	.word	0x000000ff
        /*064c*/ 	.word	0x00000000
        /*0650*/ 	.short	0x0101
        /*0652*/ 	.byte	0x06
	.zero		1


	//   ....[24]....
        /*0654*/ 	.word	0x00001e10
        /*0658*/ 	.word	0x000000ff
        /*065c*/ 	.word	0x00028c50
        /*0660*/ 	.short	0x010a
        /*0662*/ 	.byte	0x06
	.zero		1


	//   ....[25]....
        /*0664*/ 	.word	0x00001e50
        /*0668*/ 	.word	0x000000ff
        /*066c*/ 	.word	0x00028c50
        /*0670*/ 	.short	0x010a
        /*0672*/ 	.byte	0x06
	.zero		1


	//   ....[26]....
        /*0674*/ 	.word	0x000020b0
        /*0678*/ 	.word	0x000000ff
        /*067c*/ 	.word	0x00000000
        /*0680*/ 	.short	0x0101
        /*0682*/ 	.byte	0x06
	.zero		1


	//   ....[27]....
        /*0684*/ 	.word	0x00002c00
        /*0688*/ 	.word	0x000000ff
        /*068c*/ 	.word	0x00028c00
        /*0690*/ 	.short	0x010a
        /*0692*/ 	.byte	0x2a
	.zero		1


	//   ....[28]....
        /*0694*/ 	.word	0x00002c80
        /*0698*/ 	.word	0x00000007
        /*069c*/ 	.word	0x00028c30
        /*06a0*/ 	.short	0x010a
        /*06a2*/ 	.byte	0x3f
	.zero		1


	//   ....[29]....
        /*06a4*/ 	.word	0x00002cc0
        /*06a8*/ 	.word	0x00000007
        /*06ac*/ 	.word	0x00028c30
        /*06b0*/ 	.short	0x010a
        /*06b2*/ 	.byte	0x3f
	.zero		1


	//   ....[30]....
        /*06b4*/ 	.word	0x000033f0
        /*06b8*/ 	.word	0x000000ff
        /*06bc*/ 	.word	0x00000000
        /*06c0*/ 	.short	0x0101
        /*06c2*/ 	.byte	0x06
	.zero		1


	//   ....[31]....
        /*06c4*/ 	.word	0x00004120
        /*06c8*/ 	.word	0x00000007
        /*06cc*/ 	.word	0x00028c50
        /*06d0*/ 	.short	0x010a
        /*06d2*/ 	.byte	0x3f
	.zero		1


	//   ....[32]....
        /*06d4*/ 	.word	0x00004170
        /*06d8*/ 	.word	0x00000007
        /*06dc*/ 	.word	0x00028c50
        /*06e0*/ 	.short	0x010a
        /*06e2*/ 	.byte	0x3f
	.zero		1


	//   ....[33]....
        /*06e4*/ 	.word	0x00004400
        /*06e8*/ 	.word	0x000000ff
        /*06ec*/ 	.word	0x00000000
        /*06f0*/ 	.short	0x0101
        /*06f2*/ 	.byte	0x06
	.zero		1


	//   ....[34]....
        /*06f4*/ 	.word	0x00004550
        /*06f8*/ 	.word	0x000000ff
        /*06fc*/ 	.word	0x00028c30
        /*0700*/ 	.short	0x010a
        /*0702*/ 	.byte	0x15
	.zero		1


	//   ....[35]....
        /*0704*/ 	.word	0x00004590
        /*0708*/ 	.word	0x000000ff
        /*070c*/ 	.word	0x00028c30
        /*0710*/ 	.short	0x010a
        /*0712*/ 	.byte	0x15
	.zero		1


	//   ....[36]....
        /*0714*/ 	.word	0x000049a0
        /*0718*/ 	.word	0x000000ff
        /*071c*/ 	.word	0x00000000
        /*0720*/ 	.short	0x0101
        /*0722*/ 	.byte	0x06
	.zero		1


	//   ....[37]....
        /*0724*/ 	.word	0x00005e80
        /*0728*/ 	.word	0x000000ff
        /*072c*/ 	.word	0x00028c50
        /*0730*/ 	.short	0x010a
        /*0732*/ 	.byte	0x15
	.zero		1


	//   ....[38]....
        /*0734*/ 	.word	0x00005ec0
        /*0738*/ 	.word	0x000000ff
        /*073c*/ 	.word	0x00028c50
        /*0740*/ 	.short	0x010a
        /*0742*/ 	.byte	0x15
	.zero		1


	//   ....[39]....
        /*0744*/ 	.word	0x00006150
        /*0748*/ 	.word	0x000000ff
        /*074c*/ 	.word	0x00000000
        /*0750*/ 	.short	0x0101
        /*0752*/ 	.byte	0x15
	.zero		1


	//   ....[40]....
        /*0754*/ 	.word	0x00008660
        /*0758*/ 	.word	0x000000ff
        /*075c*/ 	.word	0x00000000
        /*0760*/ 	.short	0x0101
        /*0762*/ 	.byte	0x04
	.zero		1


	//   ....[41]....
        /*0764*/ 	.word	0x0000a100
        /*0768*/ 	.word	0x00000013
        /*076c*/ 	.word	0x00028c40
        /*0770*/ 	.short	0x010a
        /*0772*/ 	.byte	0x3f
	.zero		1


	//   ....[42]....
        /*0774*/ 	.word	0x0000a570
        /*0778*/ 	.word	0x00000013
        /*077c*/ 	.word	0x00028c30
        /*0780*/ 	.short	0x0107
        /*0782*/ 	.byte	0x3f
	.zero		1


	//   ....[43]....
        /*0784*/ 	.word	0x0000a630
        /*0788*/ 	.word	0x00000013
        /*078c*/ 	.word	0x00028c30
        /*0790*/ 	.short	0x0101
        /*0792*/ 	.byte	0x3f
	.zero		1


	//   ....[44]....
        /*0794*/ 	.word	0x0000aca0
        /*0798*/ 	.word	0x000000ff
        /*079c*/ 	.word	0x00028c00
        /*07a0*/ 	.short	0x0107
        /*07a2*/ 	.byte	0x27
	.zero		1


	//   ....[45]....
        /*07a4*/ 	.word	0x0000ad00
        /*07a8*/ 	.word	0x000000ff
        /*07ac*/ 	.word	0x00028c00
        /*07b0*/ 	.short	0x0101
        /*07b2*/ 	.byte	0x27
	.zero		1


	//   ....[46]....
        /*07b4*/ 	.word	0x0000ad20
        /*07b8*/ 	.word	0x000000ff
        /*07bc*/ 	.word	0x00028c20
        /*07c0*/ 	.short	0x010a
        /*07c2*/ 	.byte	0x27
	.zero		1


	//   ....[47]....
        /*07c4*/ 	.word	0x0000adb0
        /*07c8*/ 	.word	0x00000013
        /*07cc*/ 	.word	0x00028c60
        /*07d0*/ 	.short	0x010a
        /*07d2*/ 	.byte	0x3f
	.zero		1


	//   ....[48]....
        /*07d4*/ 	.word	0x0000b7e0
        /*07d8*/ 	.word	0x00000013
        /*07dc*/ 	.word	0x00028c50
        /*07e0*/ 	.short	0x0107
        /*07e2*/ 	.byte	0x3f
	.zero		1


	//   ....[49]....
        /*07e4*/ 	.word	0x0000b8c0
        /*07e8*/ 	.word	0x00000013
        /*07ec*/ 	.word	0x00028c50
        /*07f0*/ 	.short	0x0101
        /*07f2*/ 	.byte	0x3f
	.zero		1


	//   ....[50]....
        /*07f4*/ 	.word	0x0000bb60
        /*07f8*/ 	.word	0x00000009
        /*07fc*/ 	.word	0x00028c40
        /*0800*/ 	.short	0x010a
        /*0802*/ 	.byte	0x3f
	.zero		1


	//   ....[51]....
        /*0804*/ 	.word	0x0000be90
        /*0808*/ 	.word	0x00000009
        /*080c*/ 	.word	0x00028c30
        /*0810*/ 	.short	0x0107
        /*0812*/ 	.byte	0x3f
	.zero		1


	//   ....[52]....
        /*0814*/ 	.word	0x0000bf50
        /*0818*/ 	.word	0x00000009
        /*081c*/ 	.word	0x00028c30
        /*0820*/ 	.short	0x0101
        /*0822*/ 	.byte	0x3f
	.zero		1


	//   ....[53]....
        /*0824*/ 	.word	0x0000bf80
        /*0828*/ 	.word	0x00000009
        /*082c*/ 	.word	0x00028c60
        /*0830*/ 	.short	0x010a
        /*0832*/ 	.byte	0x3f
	.zero		1


	//   ....[54]....
        /*0834*/ 	.word	0x0000c590
        /*0838*/ 	.word	0x00000009
        /*083c*/ 	.word	0x00028c50
        /*0840*/ 	.short	0x0107
        /*0842*/ 	.byte	0x3f
	.zero		1


	//   ....[55]....
        /*0844*/ 	.word	0x0000c670
        /*0848*/ 	.word	0x00000009
        /*084c*/ 	.word	0x00028c50
        /*0850*/ 	.short	0x0101
        /*0852*/ 	.byte	0x3f
	.zero		1


	//   ....[56]....
        /*0854*/ 	.word	0x0000c7f0
        /*0858*/ 	.word	0x00000004
        /*085c*/ 	.word	0x00028c20
        /*0860*/ 	.short	0x010a
        /*0862*/ 	.byte	0x3f
	.zero		1


	//   ....[57]....
        /*0864*/ 	.word	0x0000c970
        /*0868*/ 	.word	0x00000005
        /*086c*/ 	.word	0x00028c40
        /*0870*/ 	.short	0x010a
        /*0872*/ 	.byte	0x3f
	.zero		1


	//   ....[58]....
        /*0874*/ 	.word	0x0000ca10
        /*0878*/ 	.word	0x00000011
        /*087c*/ 	.word	0x00028c40
        /*0880*/ 	.short	0x010a
        /*0882*/ 	.byte	0x3f
	.zero		1


	//   ....[59]....
        /*0884*/ 	.word	0x0000ca50
        /*0888*/ 	.word	0x00000005
        /*088c*/ 	.word	0x00028c60
        /*0890*/ 	.short	0x010a
        /*0892*/ 	.byte	0x3f
	.zero		1


	//   ....[60]....
        /*0894*/ 	.word	0x0000ca90
        /*0898*/ 	.word	0x00000011
        /*089c*/ 	.word	0x00028c60
        /*08a0*/ 	.short	0x010a
        /*08a2*/ 	.byte	0x3f
	.zero		1


	//   ....[61]....
        /*08a4*/ 	.word	0x0000cb00
        /*08a8*/ 	.word	0x00000003
        /*08ac*/ 	.word	0x00028c50
        /*08b0*/ 	.short	0x010a
        /*08b2*/ 	.byte	0x3f
	.zero		1


	//   ....[62]....
        /*08b4*/ 	.word	0x0000cb60
        /*08b8*/ 	.word	0x00000004
        /*08bc*/ 	.word	0x00028c50
        /*08c0*/ 	.short	0x010a
        /*08c2*/ 	.byte	0x3f
	.zero		1


	//   ....[63]....
        /*08c4*/ 	.word	0x0000cbc0
        /*08c8*/ 	.word	0x00000003
        /*08cc*/ 	.word	0x00028c00
        /*08d0*/ 	.short	0x010a
        /*08d2*/ 	.byte	0x3f
	.zero		1


	//   ....[64]....
        /*08d4*/ 	.word	0x0000cc10
        /*08d8*/ 	.word	0x00000007
        /*08dc*/ 	.word	0x00028c30
        /*08e0*/ 	.short	0x010a
        /*08e2*/ 	.byte	0x3f
	.zero		1


	//   ....[65]....
        /*08e4*/ 	.word	0x0000cc60
        /*08e8*/ 	.word	0x00000007
        /*08ec*/ 	.word	0x00028c50
        /*08f0*/ 	.short	0x010a
        /*08f2*/ 	.byte	0x3f
	.zero		1


	//   ....[66]....
        /*08f4*/ 	.word	0x0000ccc0
        /*08f8*/ 	.word	0x00000004
        /*08fc*/ 	.word	0x00028c30
        /*0900*/ 	.short	0x010a
        /*0902*/ 	.byte	0x3f
	.zero		1


	//   ....[67]....
        /*0904*/ 	.word	0x0000cd20
        /*0908*/ 	.word	0x00000008
        /*090c*/ 	.word	0x00028c50
        /*0910*/ 	.short	0x010a
        /*0912*/ 	.byte	0x3f
	.zero		1


	//   ....[68]....
        /*0914*/ 	.word	0x0000ce40
        /*0918*/ 	.word	0x00000013
        /*091c*/ 	.word	0x00028c40
        /*0920*/ 	.short	0x010a
        /*0922*/ 	.byte	0x3f
	.zero		1


	//   ....[69]....
        /*0924*/ 	.word	0x0000d7d0
        /*0928*/ 	.word	0x00000003
        /*092c*/ 	.word	0x00028c20
        /*0930*/ 	.short	0x010a
        /*0932*/ 	.byte	0x3f
	.zero		1


	//   ....[70]....
        /*0934*/ 	.word	0x0000d820
        /*0938*/ 	.word	0x00000013
        /*093c*/ 	.word	0x00028c60
        /*0940*/ 	.short	0x010a
        /*0942*/ 	.byte	0x3f
	.zero		1


	//   ....[71]....
        /*0944*/ 	.word	0x0000e0d0
        /*0948*/ 	.word	0x00000009
        /*094c*/ 	.word	0x00028c40
        /*0950*/ 	.short	0x010a
        /*0952*/ 	.byte	0x3f
	.zero		1


	//   ....[72]....
        /*0954*/ 	.word	0x0000e570
        /*0958*/ 	.word	0x00000009
        /*095c*/ 	.word	0x00028c60
        /*0960*/ 	.short	0x010a
        /*0962*/ 	.byte	0x3f
	.zero		1


	//   ....[73]....
        /*0964*/ 	.word	0x0000ecc0
        /*0968*/ 	.word	0x00000004
        /*096c*/ 	.word	0x00028c20
        /*0970*/ 	.short	0x010a
        /*0972*/ 	.byte	0x3f
	.zero		1


	//   ....[74]....
        /*0974*/ 	.word	0x0000ee60
        /*0978*/ 	.word	0x00000005
        /*097c*/ 	.word	0x00028c40
        /*0980*/ 	.short	0x010a
        /*0982*/ 	.byte	0x3f
	.zero		1


	//   ....[75]....
        /*0984*/ 	.word	0x0000eeb0
        /*0988*/ 	.word	0x00000011
        /*098c*/ 	.word	0x00028c40
        /*0990*/ 	.short	0x010a
        /*0992*/ 	.byte	0x3f
	.zero		1


	//   ....[76]....
        /*0994*/ 	.word	0x0000ef00
        /*0998*/ 	.word	0x00000005
        /*099c*/ 	.word	0x00028c60
        /*09a0*/ 	.short	0x010a
        /*09a2*/ 	.byte	0x3f
	.zero		1


	//----- nvinfo : EIATTR_NUM_MBARRIERS
	.align		4
.L_150:
        /*09a4*/ 	.byte	0x03, 0x38
        /*09a6*/ 	.short	0x0016


	//----- nvinfo : EIATTR_EXIT_INSTR_OFFSETS
	.align		4
        /*09a8*/ 	.byte	0x04, 0x1c
        /*09aa*/ 	.short	(.L_152 - .L_151)


	//   ....[0]....
.L_151:
        /*09ac*/ 	.word	0x00000920


	//   ....[1]....
        /*09b0*/ 	.word	0x00008b20


	//   ....[2]....
        /*09b4*/ 	.word	0x0000cae0


	//----- nvinfo : EIATTR_MAX_THREADS
	.align		4
.L_152:
        /*09b8*/ 	.byte	0x04, 0x05
        /*09ba*/ 	.short	(.L_154 - .L_153)
.L_153:
        /*09bc*/ 	.word	0x00000180
        /*09c0*/ 	.word	0x00000001
        /*09c4*/ 	.word	0x00000001


	//----- nvinfo : EIATTR_CRS_STACK_SIZE
	.align		4
.L_154:
        /*09c8*/ 	.byte	0x04, 0x1e
        /*09ca*/ 	.short	(.L_156 - .L_155)
.L_155:
        /*09cc*/ 	.word	0x00000000


	//----- nvinfo : EIATTR_CBANK_PARAM_SIZE
	.align		4
.L_156:
        /*09d0*/ 	.byte	0x03, 0x19
        /*09d2*/ 	.short	0x0a70


	//----- nvinfo : EIATTR_PARAM_CBANK
	.align		4
        /*09d4*/ 	.byte	0x04, 0x0a
        /*09d6*/ 	.short	(.L_158 - .L_157)
	.align		4
.L_157:
        /*09d8*/ 	.word	index@(.nv.constant0._ZN7cutlass13device_kernelIN5flash11enable_sm90INS1_16FlashAttnFwdSm90INS1_25CollectiveMainloopFwdSm90ILi2EN4cute5tupleIJNS5_1CILi1EEES8_S8_EEENS6_IJNS7_ILi64EEESA_SA_EEELi512ENS_10bfloat16_tEfNS_4arch4Sm90ELb0ELb0ELb1ELb0ELb1ELb0ELb0ELb0ELb0ELb1ELb0ELb0EEENS1_21CollectiveEpilogueFwdINS6_IJSA_NS7_ILi512EEESA_EEES9_SC_SE_Li256ELb0ELb1ELb0ELb0EEENS1_29StaticPersistentTileSchedulerILb0EEEEEEEEEvNT_6ParamsE)
        /*09dc*/ 	.short	0x0210
        /*09de*/ 	.short	0x0a70


	//----- nvinfo : EIATTR_SW_WAR
	.align		4
.L_158:
        /*09e0*/ 	.byte	0x04, 0x36
        /*09e2*/ 	.short	(.L_160 - .L_159)
.L_159:
        /*09e4*/ 	.word	0x00000008
.L_160:


//--------------------- .nv.info._ZN7cutlass13device_kernelIN5flash11enable_sm90INS1_16FlashAttnFwdSm90INS1_25CollectiveMainloopFwdSm90ILi2EN4cute5tupleIJNS5_1CILi1EEES8_S8_EEENS6_IJNS7_ILi64EEESA_SA_EEELi512ENS_10bfloat16_tEfNS_4arch4Sm90ELb0ELb0ELb1ELb0ELb1ELb0ELb1ELb0ELb0ELb1ELb0ELb0EEENS1_21CollectiveEpilogueFwdINS6_IJSA_NS7_ILi512EEESA_EEES9_SC_SE_Li256ELb0ELb1ELb0ELb0EEENS1_29StaticPersistentTileSchedulerILb0EEEEEEEEEvNT_6ParamsE --------------------------
	.section	.nv.info._ZN7cutlass13device_kernelIN5flash11enable_sm90INS1_16FlashAttnFwdSm90INS1_25CollectiveMainloopFwdSm90ILi2EN4cute5tupleIJNS5_1CILi1EEES8_S8_EEENS6_IJNS7_ILi64EEESA_SA_EEELi512ENS_10bfloat16_tEfNS_4arch4Sm90ELb0ELb0ELb1ELb0ELb1ELb0ELb1ELb0ELb0ELb1ELb0ELb0EEENS1_21CollectiveEpilogueFwdINS6_IJSA_NS7_ILi512EEESA_EEES9_SC_SE_Li256ELb0ELb1ELb0ELb0EEENS1_29StaticPersistentTileSchedulerILb0EEEEEEEEEvNT_6ParamsE,"",@"SHT_CUDA_INFO"
	.sectionflags	@""
	.align	4


	//----- nvinfo : EIATTR_CUDA_API_VERSION
	.align		4
        /*0000*/ 	.byte	0x04, 0x37
        /*0002*/ 	.short	(.L_162 - .L_161)
.L_161:
        /*0004*/ 	.word	0x00000082


	//----- nvinfo : EIATTR_KPARAM_INFO
	.align		4
.L_162:
        /*0008*/ 	.byte	0x04, 0x17
        /*000a*/ 	.short	(.L_164 - .L_163)
.L_163:
        /*000c*/ 	.word	0x00000000
        /*0010*/ 	.short	0x0000
        /*0012*/ 	.short	0x0070
        /*0014*/ 	.byte	0x00, 0xf0, 0x01, 0x2c


	//----- nvinfo : EIATTR_SPARSE_MMA_MASK
	.align		4
.L_164:
        /*0018*/ 	.byte	0x03, 0x50
        /*001a*/ 	.short	0x0000


	//----- nvinfo : EIATTR_MAXREG_COUNT
	.align		4
        /*001c*/ 	.byte	0x03, 0x1b
        /*001e*/ 	.short	0x00a8


	//----- nvinfo : EIATTR_NUM_BARRIERS
	.align		4
        /*0020*/ 	.byte	0x02, 0x4c
        /*0022*/ 	.byte	0x10
	.zero		1


	//----- nvinfo : EIATTR_EXTERNS
	.align		4
        /*0024*/ 	.byte	0x04, 0x0f
        /*0026*/ 	.short	(.L_166 - .L_165)


	//   ....[0]....
	.align		4
.L_165:
        /*0028*/ 	.word	index@(__assertfail)


	//----- nvinfo : EIATTR_ANNOTATIONS
	.align		4
.L_166:
        /*002c*/ 	.byte	0x04, 0x55
        /*002e*/ 	.short	(.L_168 - .L_167)


	//   ....[0]....
.L_167:
        /* <DEDUP_REMOVED lines=17> */


	//----- nvinfo : EIATTR_MERCURY_ISA_VERSION
	.align		4
.L_168:
        /*0128*/ 	.byte	0x03, 0x5f
        /*012a*/ 	.short	0x0101


	//----- nvinfo : EIATTR_INT_WARP_WIDE_INSTR_OFFSETS
	.align		4
        /*012c*/ 	.byte	0x04, 0x31
        /*012e*/ 	.short	(.L_170 - .L_169)


	//   ....[0]....
.L_169:
        /*0130*/ 	.word	0x000000d0


	//   ....[1]....
        /*0134*/ 	.word	0x000000e0


	//   ....[2]....
        /*0138*/ 	.word	0x000000f0


	//   ....[3]....
        /*013c*/ 	.word	0x00000190


	//----- nvinfo : EIATTR_COOP_GROUP_MASK_REGIDS
	.align		4
.L_170:
        /*0140*/ 	.byte	0x04, 0x29
        /*0142*/ 	.short	(.L_172 - .L_171)


	//   ....[0]....
.L_171:
        /*0144*/ 	.word	0xffffffff


	//   ....[1]....
        /*0148*/ 	.word	0xffffffff


	//   ....[2]....
        /*014c*/ 	.word	0xffffffff


	//   ....[3]....
        /*0150*/ 	.word	0xffffffff


	//   ....[4]....
        /*0154*/ 	.word	0xffffffff


	//   ....[5]....
        /*0158*/ 	.word	0xffffffff


	//   ....[6]....
        /*015c*/ 	.word	0xffffffff


	//   ....[7]....
        /*0160*/ 	.word	0xffffffff


	//   ....[8]....
        /*0164*/ 	.word	0xffffffff


	//   ....[9]....
        /*0168*/ 	.word	0xffffffff


	//   ....[10]....
        /*016c*/ 	.word	0xffffffff


	//   ....[11]....
        /*0170*/ 	.word	0xffffffff


	//   ....[12]....
        /*0174*/ 	.word	0xffffffff


	//   ....[13]....
        /*0178*/ 	.word	0xffffffff


	//   ....[14]....
        /*017c*/ 	.word	0xffffffff


	//   ....[15]....
        /*0180*/ 	.word	0xffffffff


	//   ....[16]....
        /*0184*/ 	.word	0xffffffff


	//   ....[17]....
        /*0188*/ 	.word	0xffffffff


	//   ....[18]....
        /*018c*/ 	.word	0xffffffff


	//   ....[19]....
        /*0190*/ 	.word	0xffffffff


	//   ....[20]....
        /*0194*/ 	.word	0xffffffff


	//   ....[21]....
        /*0198*/ 	.word	0xffffffff


	//   ....[22]....
        /*019c*/ 	.word	0xffffffff


	//   ....[23]....
        /*01a0*/ 	.word	0xffffffff


	//   ....[24]....
        /*01a4*/ 	.word	0xffffffff


	//   ....[25]....
        /*01a8*/ 	.word	0xffffffff


	//   ....[26]....
        /*01ac*/ 	.word	0xffffffff


	//   ....[27]....
        /*01b0*/ 	.word	0xffffffff


	//   ....[28]....
        /*01b4*/ 	.word	0xffffffff


	//   ....[29]....
        /*01b8*/ 	.word	0xffffffff


	//   ....[30]....
        /*01bc*/ 	.word	0xffffffff


	//   ....[31]....
        /*01c0*/ 	.word	0xffffffff


	//   ....[32]....
        /*01c4*/ 	.word	0xffffffff


	//   ....[33]....
        /*01c8*/ 	.word	0xffffffff


	//   ....[34]....
        /*01cc*/ 	.word	0xffffffff


	//   ....[35]....
        /*01d0*/ 	.word	0xffffffff


	//   ....[36]....
        /*01d4*/ 	.word	0xffffffff


	//   ....[37]....
        /*01d8*/ 	.word	0xffffffff


	//   ....[38]....
        /*01dc*/ 	.word	0xffffffff


	//   ....[39]....
        /*01e0*/ 	.word	0xffffffff


	//   ....[40]....
        /*01e4*/ 	.word	0xffffffff


	//   ....[41]....
        /*01e8*/ 	.word	0xffffffff


	//   ....[42]....
        /*01ec*/ 	.word	0xffffffff


	//   ....[43]....
        /*01f0*/ 	.word	0xffffffff


	//   ....[44]....
        /*01f4*/ 	.word	0xffffffff


	//   ....[45]....
        /*01f8*/ 	.word	0xffffffff


	//   ....[46]....
        /*01fc*/ 	.word	0xffffffff


	//   ....[47]....
        /*0200*/ 	.word	0xffffffff


	//   ....[48]....
        /*0204*/ 	.word	0xffffffff


	//   ....[49]....
        /*0208*/ 	.word	0xffffffff


	//   ....[50]....
        /*020c*/ 	.word	0xffffffff


	//   ....[51]....
        /*0210*/ 	.word	0xffffffff


	//   ....[52]....
        /*0214*/ 	.word	0xffffffff


	//   ....[53]....
        /*0218*/ 	.word	0xffffffff


	//   ....[54]....
        /*021c*/ 	.word	0xffffffff


	//   ....[55]....
        /*0220*/ 	.word	0xffffffff


	//   ....[56]....
        /*0224*/ 	.word	0xffffffff


	//   ....[57]....
        /*0228*/ 	.word	0xffffffff


	//   ....[58]....
        /*022c*/ 	.word	0xffffffff


	//   ....[59]....
        /*0230*/ 	.word	0xffffffff


	//   ....[60]....
        /*0234*/ 	.word	0xffffffff


	//   ....[61]....
        /*0238*/ 	.word	0xffffffff


	//   ....[62]....
        /*023c*/ 	.word	0xffffffff


	//   ....[63]....
        /*0240*/ 	.word	0xffffffff


	//   ....[64]....
        /*0244*/ 	.word	0xffffffff


	//   ....[65]....
        /*0248*/ 	.word	0xffffffff


	//   ....[66]....
        /*024c*/ 	.word	0xffffffff


	//   ....[67]....
        /*0250*/ 	.word	0xffffffff


	//   ....[68]....
        /*0254*/ 	.word	0xffffffff


	//   ....[69]....
        /*0258*/ 	.word	0xffffffff


	//   ....[70]....
        /*025c*/ 	.word	0xffffffff


	//   ....[71]....
        /*0260*/ 	.word	0xffffffff


	//   ....[72]....
        /*0264*/ 	.word	0xffffffff


	//   ....[73]....
        /*0268*/ 	.word	0xffffffff


	//   ....[74]....
        /*026c*/ 	.word	0xffffffff


	//   ....[75]....
        /*0270*/ 	.word	0xffffffff


	//   ....[76]....
        /*0274*/ 	.word	0xffffffff


	//   ....[77]....
        /*0278*/ 	.word	0xffffffff


	//   ....[78]....
        /*027c*/ 	.word	0xffffffff


	//   ....[79]....
        /*0280*/ 	.word	0xffffffff


	//   ....[80]....
        /*0284*/ 	.word	0xffffffff


	//   ....[81]....
        /*0288*/ 	.word	0xffffffff


	//   ....[82]....
        /*028c*/ 	.word	0x0500000f


	//   ....[83]....
        /*0290*/ 	.word	0x0500000f


	//   ....[84]....
        /*0294*/ 	.word	0x0500000f


	//   ....[85]....
        /*0298*/ 	.word	0x0500000f


	//   ....[86]....
        /*029c*/ 	.word	0x0500000f


	//   ....[87]....
        /*02a0*/ 	.word	0x0500000f


	//   ....[88]....
        /*02a4*/ 	.word	0x0500000f


	//   ....[89]....
        /*02a8*/ 	.word	0x0500000f


	//   ....[90]....
        /*02ac*/ 	.word	0x0500000f


	//   ....[91]....
        /*02b0*/ 	.word	0x0500000f


	//   ....[92]....
        /*02b4*/ 	.word	0x0500000f


	//   ....[93]....
        /*02b8*/ 	.word	0x0500000f


	//   ....[94]....
        /*02bc*/ 	.word	0x0500000f


	//   ....[95]....
        /*02c0*/ 	.word	0x0500000f


	//   ....[96]....
        /*02c4*/ 	.word	0x0500000f


	//   ....[97]....
        /*02c8*/ 	.word	0x0500000f


	//   ....[98]....
        /*02cc*/ 	.word	0x0500000f


	//   ....[99]....
        /*02d0*/ 	.word	0x0500000f


	//   ....[100]....
        /*02d4*/ 	.word	0x0500000f


	//   ....[101]....
        /*02d8*/ 	.word	0x0500000f


	//   ....[102]....
        /*02dc*/ 	.word	0x0500000f


	//   ....[103]....
        /*02e0*/ 	.word	0x0500000f


	//   ....[104]....
        /*02e4*/ 	.word	0x0500000f


	//   ....[105]....
        /*02e8*/ 	.word	0x0500000f


	//   ....[106]....
        /*02ec*/ 	.word	0x0500000f


	//   ....[107]....
        /*02f0*/ 	.word	0x0500000f


	//   ....[108]....
        /*02f4*/ 	.word	0x0500000f


	//   ....[109]....
        /*02f8*/ 	.word	0x0500000f


	//   ....[110]....
        /*02fc*/ 	.word	0x0500000f


	//   ....[111]....
        /*0300*/ 	.word	0x0500000f


	//   ....[112]....
        /*0304*/ 	.word	0x0500000f


	//   ....[113]....
        /*0308*/ 	.word	0x0500000f


	//   ....[114]....
        /*030c*/ 	.word	0x0500000f


	//   ....[115]....
        /*0310*/ 	.word	0x0500000f


	//   ....[116]....
        /*0314*/ 	.word	0x0500000f


	//   ....[117]....
        /*0318*/ 	.word	0x0500000f


	//   ....[118]....
        /*031c*/ 	.word	0x0500000f


	//   ....[119]....
        /*0320*/ 	.word	0x0500000f


	//   ....[120]....
        /*0324*/ 	.word	0x0500000f


	//   ....[121]....
        /*0328*/ 	.word	0x0500000f


	//   ....[122]....
        /*032c*/ 	.word	0x0500000f


	//   ....[123]....
        /*0330*/ 	.word	0x0500000f


	//   ....[124]....
        /*0334*/ 	.word	0x0500000f


	//   ....[125]....
        /*0338*/ 	.word	0x0500000f


	//   ....[126]....
        /*033c*/ 	.word	0x0500000f


	//   ....[127]....
        /*0340*/ 	.word	0x0500000f


	//   ....[128]....
        /*0344*/ 	.word	0x0500000f


	//   ....[129]....
        /*0348*/ 	.word	0x0500000f


	//   ....[130]....
        /*034c*/ 	.word	0x0500000f


	//   ....[131]....
        /*0350*/ 	.word	0x0500000f


	//----- nvinfo : EIATTR_COOP_GROUP_INSTR_OFFSETS
	.align		4
.L_172:
        /*0354*/ 	.byte	0x04, 0x28
        /*0356*/ 	.short	(.L_174 - .L_173)


	//   ....[0]....
.L_173:
        /*0358*/ 	.word	0x00000080


	//   ....[1]....
        /*035c*/ 	.word	0x00000090


	//   ....[2]....
        /*0360*/ 	.word	0x000002c0


	//   ....[3]....
        /*0364*/ 	.word	0x00000420


	//   ....[4]....
        /*0368*/ 	.word	0x00000540


	//   ....[5]....
        /*036c*/ 	.word	0x000006a0


	//   ....[6]....
        /*0370*/ 	.word	0x000010b0


	//   ....[7]....
        /*0374*/ 	.word	0x00002810


	//   ....[8]....
        /*0378*/ 	.word	0x00002fb0


	//   ....[9]....
        /*037c*/ 	.word	0x00004780


	//   ....[10]....
        /*0380*/ 	.word	0x00004800


	//   ....[11]....
        /*0384*/ 	.word	0x00004a70


	//   ....[12]....
        /*0388*/ 	.word	0x00004b00


	//   ....[13]....
        /*038c*/ 	.word	0x000052e0


	//   ....[14]....
        /*0390*/ 	.word	0x00005890


	//   ....[15]....
        /*0394*/ 	.word	0x00006d40


	//   ....[16]....
        /*0398*/ 	.word	0x00006df0


	//   ....[17]....
        /*039c*/ 	.word	0x000070e0


	//   ....[18]....
        /*03a0*/ 	.word	0x000072a0


	//   ....[19]....
        /*03a4*/ 	.word	0x000081a0


	//   ....[20]....
        /*03a8*/ 	.word	0x00008250


	//   ....[21]....
        /*03ac*/ 	.word	0x00008280


	//   ....[22]....
        /*03b0*/ 	.word	0x00008340


	//   ....[23]....
        /*03b4*/ 	.word	0x00008360


	//   ....[24]....
        /*03b8*/ 	.word	0x000093b0


	//   ....[25]....
        /*03bc*/ 	.word	0x0000a020


	//   ....[26]....
        /*03c0*/ 	.word	0x0000a060


	//   ....[27]....
        /*03c4*/ 	.word	0x0000a080


	//   ....[28]....
        /*03c8*/ 	.word	0x0000a0a0


	//   ....[29]....
        /*03cc*/ 	.word	0x0000a6d0


	//   ....[30]....
        /*03d0*/ 	.word	0x0000a6f0


	//   ....[31]....
        /*03d4*/ 	.word	0x0000a930


	//   ....[32]....
        /*03d8*/ 	.word	0x0000a960


	//   ....[33]....
        /*03dc*/ 	.word	0x0000c640


	//   ....[34]....
        /*03e0*/ 	.word	0x0000c670


	//   ....[35]....
        /*03e4*/ 	.word	0x0000c710


	//   ....[36]....
        /*03e8*/ 	.word	0x0000c730


	//   ....[37]....
        /*03ec*/ 	.word	0x0000c7a0


	//   ....[38]....
        /*03f0*/ 	.word	0x0000c7c0


	//   ....[39]....
        /*03f4*/ 	.word	0x0000c7d0


	//   ....[40]....
        /*03f8*/ 	.word	0x0000c7e0


	//   ....[41]....
        /*03fc*/ 	.word	0x0000ce80


	//   ....[42]....
        /*0400*/ 	.word	0x0000ceb0


	//   ....[43]....
        /*0404*/ 	.word	0x0000cf70


	//   ....[44]....
        /*0408*/ 	.word	0x0000cf80


	//   ....[45]....
        /*040c*/ 	.word	0x0000d010


	//   ....[46]....
        /*0410*/ 	.word	0x0000d020


	//   ....[47]....
        /*0414*/ 	.word	0x0000d040


	//   ....[48]....
        /*0418*/ 	.word	0x0000d080


	//   ....[49]....
        /*041c*/ 	.word	0x0000d5e0


	//   ....[50]....
        /*0420*/ 	.word	0x0000d610


	//   ....[51]....
        /*0424*/ 	.word	0x0000d620


	//   ....[52]....
        /*0428*/ 	.word	0x0000d640


	//   ....[53]....
        /*042c*/ 	.word	0x0000d7b0


	//   ....[54]....
        /*0430*/ 	.word	0x0000d7f0


	//   ....[55]....
        /*0434*/ 	.word	0x0000d810


	//   ....[56]....
        /*0438*/ 	.word	0x0000d8e0


	//   ....[57]....
        /*043c*/ 	.word	0x0000de00


	//   ....[58]....
        /*0440*/ 	.word	0x0000de30


	//   ....[59]....
        /*0444*/ 	.word	0x0000de60


	//   ....[60]....
        /*0448*/ 	.word	0x0000df20


	//   ....[61]....
        /*044c*/ 	.word	0x0000df60


	//   ....[62]....
        /*0450*/ 	.word	0x0000df80


	//   ....[63]....
        /*0454*/ 	.word	0x0000dfa0


	//   ....[64]....
        /*0458*/ 	.word	0x0000e330


	//   ....[65]....
        /*045c*/ 	.word	0x0000eb90


	//   ....[66]....
        /*0460*/ 	.word	0x0000ebb0


	//   ....[67]....
        /*0464*/ 	.word	0x0000ec00


	//   ....[68]....
        /*0468*/ 	.word	0x0000ec10


	//   ....[69]....
        /*046c*/ 	.word	0x0000ec50


	//   ....[70]....
        /*0470*/ 	.word	0x0000ec60


	//   ....[71]....
        /*0474*/ 	.word	0x0000ec70


	//   ....[72]....
        /*0478*/ 	.word	0x0000ecb0


	//   ....[73]....
        /*047c*/ 	.word	0x0000efe0


	//   ....[74]....
        /*0480*/ 	.word	0x0000f010


	//   ....[75]....
        /*0484*/ 	.word	0x0000f040


	//   ....[76]....
        /*0488*/ 	.word	0x0000f080


	//   ....[77]....
        /*048c*/ 	.word	0x0000f0a0


	//   ....[78]....
        /*0490*/ 	.word	0x0000f160


	//   ....[79]....
        /*0494*/ 	.word	0x0000f180


	//   ....[80]....
        /*0498*/ 	.word	0x0000f200


	//   ....[81]....
        /*049c*/ 	.word	0x0000f740


	//   ....[82]....
        /*04a0*/ 	.word	0x0000fc60


	//   ....[83]....
        /*04a4*/ 	.word	0x0000fd50


	//   ....[84]....
        /*04a8*/ 	.word	0x0000fdf0


	//   ....[85]....
        /*04ac*/ 	.word	0x0000fe60


	//   ....[86]....
        /*04b0*/ 	.word	0x0000ff50


	//   ....[87]....
        /*04b4*/ 	.word	0x0000ffc0


	//   ....[88]....
        /*04b8*/ 	.word	0x000100b0


	//   ....[89]....
        /*04bc*/ 	.word	0x00010120


	//   ....[90]....
        /*04c0*/ 	.word	0x000101c0


	//   ....[91]....
        /*04c4*/ 	.word	0x000102b0


	//   ....[92]....
        /*04c8*/ 	.word	0x00010330


	//   ....[93]....
        /*04cc*/ 	.word	0x00010390


	//   ....[94]....
        /*04d0*/ 	.word	0x00010480


	//   ....[95]....
        /*04d4*/ 	.word	0x00010500


	//   ....[96]....
        /*04d8*/ 	.word	0x000105e0


	//   ....[97]....
        /*04dc*/ 	.word	0x00010650


	//   ....[98]....
        /*04e0*/ 	.word	0x00010710


	//   ....[99]....
        /*04e4*/ 	.word	0x000107b0


	//   ....[100]....
        /*04e8*/ 	.word	0x00010860


	//   ....[101]....
        /*04ec*/ 	.word	0x000109a0


	//   ....[102]....
        /*04f0*/ 	.word	0x00010a90


	//   ....[103]....
        /*04f4*/ 	.word	0x00010c40


	//   ....[104]....
        /*04f8*/ 	.word	0x00010c90


	//   ....[105]....
        /*04fc*/ 	.word	0x00010da0


	//   ....[106]....
        /*0500*/ 	.word	0x00010e80


	//   ....[107]....
        /*0504*/ 	.word	0x00011000


	//   ....[108]....
        /*0508*/ 	.word	0x000110f0


	//   ....[109]....
        /*050c*/ 	.word	0x00011250


	//   ....[110]....
        /*0510*/ 	.word	0x00011390


	//   ....[111]....
        /*0514*/ 	.word	0x000114a0


	//   ....[112]....
        /*0518*/ 	.word	0x000115e0


	//   ....[113]....
        /*051c*/ 	.word	0x000116e0


	//   ....[114]....
        /*0520*/ 	.word	0x000117b0


	//   ....[115]....
        /*0524*/ 	.word	0x00011890


	//   ....[116]....
        /*0528*/ 	.word	0x00011930


	//   ....[117]....
        /*052c*/ 	.word	0x00011990


	//   ....[118]....
        /*0530*/ 	.word	0x00011a40


	//   ....[119]....
        /*0534*/ 	.word	0x00011aa0


	//   ....[120]....
        /*0538*/ 	.word	0x00011b50


	//   ....[121]....
        /*053c*/ 	.word	0x00011bb0


	//   ....[122]....
        /*0540*/ 	.word	0x00011c60


	//   ....[123]....
        /*0544*/ 	.word	0x00011d50


	//   ....[124]....
        /*0548*/ 	.word	0x00011e20


	//   ....[125]....
        /*054c*/ 	.word	0x00011ef0


	//   ....[126]....
        /*0550*/ 	.word	0x00012000


	//   ....[127]....
        /*0554*/ 	.word	0x00012120


	//   ....[128]....
        /*0558*/ 	.word	0x00012200


	//   ....[129]....
        /*055c*/ 	.word	0x00012300


	//   ....[130]....
        /*0560*/ 	.word	0x000123d0


	//   ....[131]....
        /*0564*/ 	.word	0x000124e0


	//----- nvinfo : EIATTR_REG_RECONFIG
	.align		4
.L_174:
        /*0568*/ 	.byte	0x01, 0x54
	.zero		2


	//----- nvinfo : EIATTR_SYSCALL_OFFSETS
	.align		4
        /*056c*/ 	.byte	0x04, 0x46
        /*056e*/ 	.short	(.L_176 - .L_175)


	//   ....[0]....
.L_175:
        /*0570*/ 	.word	0x00002a10


	//   ....[1]....
        /*0574*/ 	.word	0x0000bee0


	//   ....[2]....
        /*0578*/ 	.word	0x0000c020


	//   ....[3]....
        /*057c*/ 	.word	0x0000c110


	//   ....[4]....
        /*0580*/ 	.word	0x0000cb20


	//   ....[5]....
        /*0584*/ 	.word	0x0000d2c0


	//----- nvinfo : EIATTR_MBARRIER_INSTR_OFFSETS
	.align		4
.L_176:
        /*0588*/ 	.byte	0x04, 0x39
        /*058a*/ 	.short	(.L_178 - .L_177)


	//   ....[0]....
.L_177:
        /*058c*/ 	.word	0x000001a0
        /*0590*/ 	.word	0x000000ff
        /*0594*/ 	.word	0x00038800
        /*0598*/ 	.short	0x0100
        /*059a*/ 	.byte	0x08
	.zero		1


	//   ....[1]....
        /*059c*/ 	.word	0x000001b0
        /*05a0*/ 	.word	0x000000ff
        /*05a4*/ 	.word	0x00038810
        /*05a8*/ 	.short	0x0100
        /*05aa*/ 	.byte	0x08
	.zero		1


	//   ....[2]....
        /*05ac*/ 	.word	0x000001c0
        /*05b0*/ 	.word	0x000000ff
        /*05b4*/ 	.word	0x00038820
        /*05b8*/ 	.short	0x0100
        /*05ba*/ 	.byte	0x08
	.zero		1


	//   ....[3]....
        /*05bc*/ 	.word	0x00000270
        /*05c0*/ 	.word	0x000000ff
        /*05c4*/ 	.word	0x00038830
        /*05c8*/ 	.short	0x0100
        /*05ca*/ 	.byte	0x06
	.zero		1


	//   ....[4]....
        /*05cc*/ 	.word	0x00000280
        /*05d0*/ 	.word	0x000000ff
        /*05d4*/ 	.word	0x00038840
        /*05d8*/ 	.short	0x0100
        /*05da*/ 	.byte	0x06
	.zero		1


	//   ....[5]....
        /*05dc*/ 	.word	0x00000290
        /*05e0*/ 	.word	0x000000ff
        /*05e4*/ 	.word	0x00038838
        /*05e8*/ 	.short	0x0100
        /*05ea*/ 	.byte	0x06
	.zero		1


	//   ....[6]....
        /*05ec*/ 	.word	0x000002a0
        /*05f0*/ 	.word	0x000000ff
        /*05f4*/ 	.word	0x00038848
        /*05f8*/ 	.short	0x0100
        /*05fa*/ 	.byte	0x06
	.zero		1


	//   ....[7]....
        /*05fc*/ 	.word	0x000003d0
        /*0600*/ 	.word	0x000000ff
        /*0604*/ 	.word	0x00038850
        /*0608*/ 	.short	0x0100
        /*060a*/ 	.byte	0x08
	.zero		1


	//   ....[8]....
        /*060c*/ 	.word	0x000003e0
        /*0610*/ 	.word	0x000000ff
        /*0614*/ 	.word	0x00038860
        /*0618*/ 	.short	0x0100
        /*061a*/ 	.byte	0x08
	.zero		1


	//   ....[9]....
        /*061c*/ 	.word	0x000003f0
        /*0620*/ 	.word	0x000000ff
        /*0624*/ 	.word	0x00038858
        /*0628*/ 	.short	0x0100
        /*062a*/ 	.byte	0x08
	.zero		1


	//   ....[10]....
        /*062c*/ 	.word	0x00000400
        /*0630*/ 	.word	0x000000ff
        /*0634*/ 	.word	0x00038868
        /*0638*/ 	.short	0x0100
        /*063a*/ 	.byte	0x08
	.zero		1


	//   ....[11]....
        /*063c*/ 	.word	0x000004f0
        /*0640*/ 	.word	0x000000ff
        /*0644*/ 	.word	0x00038870
        /*0648*/ 	.short	0x0100
        /*064a*/ 	.byte	0x06
	.zero		1


	//   ....[12]....
        /*064c*/ 	.word	0x00000500
        /*0650*/ 	.word	0x000000ff
        /*0654*/ 	.word	0x00038880
        /*0658*/ 	.short	0x0100
        /*065a*/ 	.byte	0x06
	.zero		1


	//   ....[13]....
        /*065c*/ 	.word	0x00000510
        /*0660*/ 	.word	0x000000ff
        /*0664*/ 	.word	0x00038878
        /*0668*/ 	.short	0x0100
        /*066a*/ 	.byte	0x06
	.zero		1


	//   ....[14]....
        /*066c*/ 	.word	0x00000520
        /*0670*/ 	.word	0x000000ff
        /*0674*/ 	.word	0x00038888
        /*0678*/ 	.short	0x0100
        /*067a*/ 	.byte	0x06
	.zero		1


	//   ....[15]....
        /*067c*/ 	.word	0x00000650
        /*0680*/ 	.word	0x000000ff
        /*0684*/ 	.word	0x00038890
        /*0688*/ 	.short	0x0100
        /*068a*/ 	.byte	0x08
	.zero		1


	//   ....[16]....
        /*068c*/ 	.word	0x00000660
        /*0690*/ 	.word	0x000000ff
        /*0694*/ 	.word	0x000388a0
        /*0698*/ 	.short	0x0100
        /*069a*/ 	.byte	0x08
	.zero		1


	//   ....[17]....
        /*069c*/ 	.word	0x00000670
        /*06a0*/ 	.word	0x000000ff
        /*06a4*/ 	.word	0x00038898
        /*06a8*/ 	.short	0x0100
        /*06aa*/ 	.byte	0x08
	.zero		1


	//   ....[18]....
        /*06ac*/ 	.word	0x00000680
        /*06b0*/ 	.word	0x000000ff
        /*06b4*/ 	.word	0x000388a8
        /*06b8*/ 	.short	0x0100
        /*06ba*/ 	.byte	0x08
	.zero		1


	//   ....[19]....
        /*06bc*/ 	.word	0x000007b0
        /*06c0*/ 	.word	0x000000ff
        /*06c4*/ 	.word	0x000388b0
        /*06c8*/ 	.short	0x0100
        /*06ca*/ 	.byte	0x08
	.zero		1


	//   ....[20]....
        /*06cc*/ 	.word	0x000007c0
        /*06d0*/ 	.word	0x000000ff
        /*06d4*/ 	.word	0x000388c0
        /*06d8*/ 	.short	0x0100
        /*06da*/ 	.byte	0x08
	.zero		1


	//   ....[21]....
        /*06dc*/ 	.word	0x000007d0
        /*06e0*/ 	.word	0x000000ff
        /*06e4*/ 	.word	0x000388b8
        /*06e8*/ 	.short	0x0100
        /*06ea*/ 	.byte	0x08
	.zero		1


	//   ....[22]....
        /*06ec*/ 	.word	0x000007e0
        /*06f0*/ 	.word	0x000000ff
        /*06f4*/ 	.word	0x000388c8
        /*06f8*/ 	.short	0x0100
        /*06fa*/ 	.byte	0x08
	.zero		1


	//   ....[23]....
        /*06fc*/ 	.word	0x00001400
        /*0700*/ 	.word	0x000000ff
        /*0704*/ 	.word	0x00000000
        /*0708*/ 	.short	0x0101
        /*070a*/ 	.byte	0x06
	.zero		1


	//   ....[24]....
        /*070c*/ 	.word	0x00001f00
        /*0710*/ 	.word	0x000000ff
        /*0714*/ 	.word	0x00000000
        /*0718*/ 	.short	0x0101
        /*071a*/ 	.byte	0x06
	.zero		1


	//   ....[25]....
        /*071c*/ 	.word	0x00002a70
        /*0720*/ 	.word	0x000000ff
        /*0724*/ 	.word	0x00038800
        /*0728*/ 	.short	0x010a
        /*072a*/ 	.byte	0x26
	.zero		1


	//   ....[26]....
        /*072c*/ 	.word	0x00002ae0
        /*0730*/ 	.word	0x00000003
        /*0734*/ 	.word	0x00038830
        /*0738*/ 	.short	0x010a
        /*073a*/ 	.byte	0x3f
	.zero		1


	//   ....[27]....
        /*073c*/ 	.word	0x00002b20
        /*0740*/ 	.word	0x00000003
        /*0744*/ 	.word	0x00038830
        /*0748*/ 	.short	0x010a
        /*074a*/ 	.byte	0x3f
	.zero		1


	//   ....[28]....
        /*074c*/ 	.word	0x00002da0
        /*0750*/ 	.word	0x000000ff
        /*0754*/ 	.word	0x00038810
        /*0758*/ 	.short	0x010a
        /*075a*/ 	.byte	0x26
	.zero		1


	//   ....[29]....
        /*075c*/ 	.word	0x00002de0
        /*0760*/ 	.word	0x00000003
        /*0764*/ 	.word	0x00038850
        /*0768*/ 	.short	0x010a
        /*076a*/ 	.byte	0x3f
	.zero		1


	//   ....[30]....
        /*076c*/ 	.word	0x00002e20
        /*0770*/ 	.word	0x00000003
        /*0774*/ 	.word	0x00038850
        /*0778*/ 	.short	0x010a
        /*077a*/ 	.byte	0x3f
	.zero		1


	//   ....[31]....
        /*077c*/ 	.word	0x00004ab0
        /*0780*/ 	.word	0x000000ff
        /*0784*/ 	.word	0x00000000
        /*0788*/ 	.short	0x0101
        /*078a*/ 	.byte	0x07
	.zero		1


	//   ....[32]....
        /*078c*/ 	.word	0x00005360
        /*0790*/ 	.word	0x000000ff
        /*0794*/ 	.word	0x00000000
        /*0798*/ 	.short	0x0101
        /*079a*/ 	.byte	0x07
	.zero		1


	//   ....[33]....
        /*079c*/ 	.word	0x00005470
        /*07a0*/ 	.word	0x000000ff
        /*07a4*/ 	.word	0x00038830
        /*07a8*/ 	.short	0x010a
        /*07aa*/ 	.byte	0x07
	.zero		1


	//   ....[34]....
        /*07ac*/ 	.word	0x000054b0
        /*07b0*/ 	.word	0x000000ff
        /*07b4*/ 	.word	0x00038830
        /*07b8*/ 	.short	0x010a
        /*07ba*/ 	.byte	0x07
	.zero		1


	//   ....[35]....
        /*07bc*/ 	.word	0x000056c0
        /*07c0*/ 	.word	0x000000ff
        /*07c4*/ 	.word	0x00038850
        /*07c8*/ 	.short	0x010a
        /*07ca*/ 	.byte	0x07
	.zero		1


	//   ....[36]....
        /*07cc*/ 	.word	0x00005700
        /*07d0*/ 	.word	0x000000ff
        /*07d4*/ 	.word	0x00038850
        /*07d8*/ 	.short	0x010a
        /*07da*/ 	.byte	0x07
	.zero		1


	//   ....[37]....
        /*07dc*/ 	.word	0x00006bc0
        /*07e0*/ 	.word	0x000000ff
        /*07e4*/ 	.word	0x00000000
        /*07e8*/ 	.short	0x0101
        /*07ea*/ 	.byte	0x0b
	.zero		1


	//   ....[38]....
        /*07ec*/ 	.word	0x00008230
        /*07f0*/ 	.word	0x000000ff
        /*07f4*/ 	.word	0x00000000
        /*07f8*/ 	.short	0x0101
        /*07fa*/ 	.byte	0x07
	.zero		1


	//   ....[39]....
        /*07fc*/ 	.word	0x0000a6e0
        /*0800*/ 	.word	0x000000ff
        /*0804*/ 	.word	0x00000000
        /*0808*/ 	.short	0x0101
        /*080a*/ 	.byte	0x04
	.zero		1


	//   ....[40]....
        /*080c*/ 	.word	0x0000c430
        /*0810*/ 	.word	0x00000019
        /*0814*/ 	.word	0x00038840
        /*0818*/ 	.short	0x010a
        /*081a*/ 	.byte	0x3f
	.zero		1


	//   ....[41]....
        /*081c*/ 	.word	0x0000c8e0
        /*0820*/ 	.word	0x00000019
        /*0824*/ 	.word	0x00038830
        /*0828*/ 	.short	0x0107
        /*082a*/ 	.byte	0x3f
	.zero		1


	//   ....[42]....
        /*082c*/ 	.word	0x0000c9a0
        /*0830*/ 	.word	0x00000019
        /*0834*/ 	.word	0x00038830
        /*0838*/ 	.short	0x0101
        /*083a*/ 	.byte	0x3f
	.zero		1


	//   ....[43]....
        /*083c*/ 	.word	0x0000d140
        /*0840*/ 	.word	0x000000ff
        /*0844*/ 	.word	0x00038800
        /*0848*/ 	.short	0x0107
        /*084a*/ 	.byte	0x25
	.zero		1


	//   ....[44]....
        /*084c*/ 	.word	0x0000d190
        /*0850*/ 	.word	0x000000ff
        /*0854*/ 	.word	0x00038800
        /*0858*/ 	.short	0x0101
        /*085a*/ 	.byte	0x25
	.zero		1


	//   ....[45]....
        /*085c*/ 	.word	0x0000db00
        /*0860*/ 	.word	0x000000ff
        /*0864*/ 	.word	0x00038810
        /*0868*/ 	.short	0x0107
        /*086a*/ 	.byte	0x25
	.zero		1


	//   ....[46]....
        /*086c*/ 	.word	0x0000db60
        /*0870*/ 	.word	0x000000ff
        /*0874*/ 	.word	0x00038810
        /*0878*/ 	.short	0x0101
        /*087a*/ 	.byte	0x25
	.zero		1


	//   ....[47]....
        /*087c*/ 	.word	0x0000db80
        /*0880*/ 	.word	0x000000ff
        /*0884*/ 	.word	0x00038820
        /*0888*/ 	.short	0x010a
        /*088a*/ 	.byte	0x25
	.zero		1


	//   ....[48]....
        /*088c*/ 	.word	0x0000dc10
        /*0890*/ 	.word	0x00000019
        /*0894*/ 	.word	0x00038860
        /*0898*/ 	.short	0x010a
        /*089a*/ 	.byte	0x3f
	.zero		1


	//   ....[49]....
        /*089c*/ 	.word	0x0000e670
        /*08a0*/ 	.word	0x00000019
        /*08a4*/ 	.word	0x00038850
        /*08a8*/ 	.short	0x0107
        /*08aa*/ 	.byte	0x3f
	.zero		1


	//   ....[50]....
        /*08ac*/ 	.word	0x0000e750
        /*08b0*/ 	.word	0x00000019
        /*08b4*/ 	.word	0x00038850
        /*08b8*/ 	.short	0x0101
        /*08ba*/ 	.byte	0x3f
	.zero		1


	//   ....[51]....
        /*08bc*/ 	.word	0x0000e9f0
        /*08c0*/ 	.word	0x00000008
        /*08c4*/ 	.word	0x00038840
        /*08c8*/ 	.short	0x010a
        /*08ca*/ 	.byte	0x3f
	.zero		1


	//   ....[52]....
        /*08cc*/ 	.word	0x0000ed30
        /*08d0*/ 	.word	0x00000008
        /*08d4*/ 	.word	0x00038830
        /*08d8*/ 	.short	0x0107
        /*08da*/ 	.byte	0x3f
	.zero		1


	//   ....[53]....
        /*08dc*/ 	.word	0x0000edf0
        /*08e0*/ 	.word	0x00000008
        /*08e4*/ 	.word	0x00038830
        /*08e8*/ 	.short	0x0101
        /*08ea*/ 	.byte	0x3f
	.zero		1


	//   ....[54]....
        /*08ec*/ 	.word	0x0000ee20
        /*08f0*/ 	.word	0x00000008
        /*08f4*/ 	.word	0x00038860
        /*08f8*/ 	.short	0x010a
        /*08fa*/ 	.byte	0x3f
	.zero		1


	//   ....[55]....
        /*08fc*/ 	.word	0x0000f460
        /*0900*/ 	.word	0x00000008
        /*0904*/ 	.word	0x00038850
        /*0908*/ 	.short	0x0107
        /*090a*/ 	.byte	0x3f
	.zero		1


	//   ....[56]....
        /*090c*/ 	.word	0x0000f530
        /*0910*/ 	.word	0x00000008
        /*0914*/ 	.word	0x00038850
        /*0918*/ 	.short	0x0101
        /*091a*/ 	.byte	0x3f
	.zero		1


	//   ....[57]....
        /*091c*/ 	.word	0x0000f6c0
        /*0920*/ 	.word	0x00000005
        /*0924*/ 	.word	0x00038820
        /*0928*/ 	.short	0x010a
        /*092a*/ 	.byte	0x3f
	.zero		1


	//   ....[58]....
        /*092c*/ 	.word	0x0000f830
        /*0930*/ 	.word	0x00000003
        /*0934*/ 	.word	0x00038840
        /*0938*/ 	.short	0x010a
        /*093a*/ 	.byte	0x3f
	.zero		1


	//   ....[59]....
        /*093c*/ 	.word	0x0000f8d0
        /*0940*/ 	.word	0x00000005
        /*0944*/ 	.word	0x00038840
        /*0948*/ 	.short	0x010a
        /*094a*/ 	.byte	0x3f
	.zero		1


	//   ....[60]....
        /*094c*/ 	.word	0x0000f910
        /*0950*/ 	.word	0x00000003
        /*0954*/ 	.word	0x00038860
        /*0958*/ 	.short	0x010a
        /*095a*/ 	.byte	0x3f
	.zero		1


	//   ....[61]....
        /*095c*/ 	.word	0x0000f950
        /*0960*/ 	.word	0x00000005
        /*0964*/ 	.word	0x00038860
        /*0968*/ 	.short	0x010a
        /*096a*/ 	.byte	0x3f
	.zero		1


	//   ....[62]....
        /*096c*/ 	.word	0x0000f9c0
        /*0970*/ 	.word	0x00000003
        /*0974*/ 	.word	0x00038800
        /*0978*/ 	.short	0x010a
        /*097a*/ 	.byte	0x3f
	.zero		1


	//   ....[63]....
        /*097c*/ 	.word	0x0000fa10
        /*0980*/ 	.word	0x00000003
        /*0984*/ 	.word	0x00038830
        /*0988*/ 	.short	0x010a
        /*098a*/ 	.byte	0x3f
	.zero		1


	//   ....[64]....
        /*098c*/ 	.word	0x0000fa70
        /*0990*/ 	.word	0x00000005
        /*0994*/ 	.word	0x00038810
        /*0998*/ 	.short	0x010a
        /*099a*/ 	.byte	0x3f
	.zero		1


	//   ....[65]....
        /*099c*/ 	.word	0x0000fac0
        /*09a0*/ 	.word	0x00000003
        /*09a4*/ 	.word	0x00038850
        /*09a8*/ 	.short	0x010a
        /*09aa*/ 	.byte	0x3f
	.zero		1


	//   ....[66]....
        /*09ac*/ 	.word	0x0000fb20
        /*09b0*/ 	.word	0x00000005
        /*09b4*/ 	.word	0x00038830
        /*09b8*/ 	.short	0x010a
        /*09ba*/ 	.byte	0x3f
	.zero		1


	//   ....[67]....
        /*09bc*/ 	.word	0x0000fb80
        /*09c0*/ 	.word	0x00000005
        /*09c4*/ 	.word	0x00038850
        /*09c8*/ 	.short	0x010a
        /*09ca*/ 	.byte	0x3f
	.zero		1


	//   ....[68]....
        /*09cc*/ 	.word	0x0000fca0
        /*09d0*/ 	.word	0x00000019
        /*09d4*/ 	.word	0x00038840
        /*09d8*/ 	.short	0x010a
        /*09da*/ 	.byte	0x3f
	.zero		1


	//   ....[69]....
        /*09dc*/ 	.word	0x00010f00
        /*09e0*/ 	.word	0x00000003
        /*09e4*/ 	.word	0x00038820
        /*09e8*/ 	.short	0x010a
        /*09ea*/ 	.byte	0x3f
	.zero		1


	//   ....[70]....
        /*09ec*/ 	.word	0x00010f50
        /*09f0*/ 	.word	0x00000019
        /*09f4*/ 	.word	0x00038860
        /*09f8*/ 	.short	0x010a
        /*09fa*/ 	.byte	0x3f
	.zero		1


	//   ....[71]....
        /*09fc*/ 	.word	0x000117e0
        /*0a00*/ 	.word	0x00000008
        /*0a04*/ 	.word	0x00038840
        /*0a08*/ 	.short	0x010a
        /*0a0a*/ 	.byte	0x3f
	.zero		1


	//   ....[72]....
        /*0a0c*/ 	.word	0x00011ca0
        /*0a10*/ 	.word	0x00000008
        /*0a14*/ 	.word	0x00038860
        /*0a18*/ 	.short	0x010a
        /*0a1a*/ 	.byte	0x3f
	.zero		1


	//   ....[73]....
        /*0a1c*/ 	.word	0x00012400
        /*0a20*/ 	.word	0x00000005
        /*0a24*/ 	.word	0x00038820
        /*0a28*/ 	.short	0x010a
        /*0a2a*/ 	.byte	0x3f
	.zero		1


	//   ....[74]....
        /*0a2c*/ 	.word	0x000125a0
        /*0a30*/ 	.word	0x00000003
        /*0a34*/ 	.word	0x00038840
        /*0a38*/ 	.short	0x010a
        /*0a3a*/ 	.byte	0x3f
	.zero		1


	//   ....[75]....
        /*0a3c*/ 	.word	0x000125f0
        /*0a40*/ 	.word	0x00000005
        /*0a44*/ 	.word	0x00038840
        /*0a48*/ 	.short	0x010a
        /*0a4a*/ 	.byte	0x3f
	.zero		1


	//   ....[76]....
        /*0a4c*/ 	.word	0x00012640
        /*0a50*/ 	.word	0x00000003
        /*0a54*/ 	.word	0x00038860
        /*0a58*/ 	.short	0x010a
        /*0a5a*/ 	.byte	0x3f
	.zero		1


	//----- nvinfo : EIATTR_NUM_MBARRIERS
	.align		4
.L_178:
        /*0a5c*/ 	.byte	0x03, 0x38
        /*0a5e*/ 	.short	0x0017


	//----- nvinfo : EIATTR_EXIT_INSTR_OFFSETS
	.align		4
        /*0a60*/ 	.byte	0x04, 0x1c
        /*0a62*/ 	.short	(.L_180 - .L_179)


	//   ....[0]....
.L_179:
        /*0a64*/ 	.word	0x00000930


	//   ....[1]....
        /*0a68*/ 	.word	0x0000abb0


	//   ....[2]....
        /*0a6c*/ 	.word	0x0000f9a0


	//----- nvinfo : EIATTR_MAX_THREADS
	.align		4
.L_180:
        /*0a70*/ 	.byte	0x04, 0x05
        /*0a72*/ 	.short	(.L_182 - .L_181)
.L_181:
        /*0a74*/ 	.word	0x00000180
        /*0a78*/ 	.word	0x00000001
        /*0a7c*/ 	.word	0x00000001


	//----- nvinfo : EIATTR_CRS_STACK_SIZE
	.align		4
.L_182:
        /*0a80*/ 	.byte	0x04, 0x1e
        /*0a82*/ 	.short	(.L_184 - .L_183)
.L_183:
        /*0a84*/ 	.word	0x00000000


	//----- nvinfo : EIATTR_CBANK_PARAM_SIZE
	.align		4
.L_184:
        /*0a88*/ 	.byte	0x03, 0x19
        /*0a8a*/ 	.short	0x0b70


	//----- nvinfo : EIATTR_PARAM_CBANK
	.align		4
        /*0a8c*/ 	.byte	0x04, 0x0a
        /*0a8e*/ 	.short	(.L_186 - .L_185)
	.align		4
.L_185:
        /*0a90*/ 	.word	index@(.nv.constant0._ZN7cutlass13device_kernelIN5flash11enable_sm90INS1_16FlashAttnFwdSm90INS1_25CollectiveMainloopFwdSm90ILi2EN4cute5tupleIJNS5_1CILi1EEES8_S8_EEENS6_IJNS7_ILi64EEESA_SA_EEELi512ENS_10bfloat16_tEfNS_4arch4Sm90ELb0ELb0ELb1ELb0ELb1ELb0ELb1ELb0ELb0ELb1ELb0ELb0EEENS1_21CollectiveEpilogueFwdINS6_IJSA_NS7_ILi512EEESA_EEES9_SC_SE_Li256ELb0ELb1ELb0ELb0EEENS1_29StaticPersistentTileSchedulerILb0EEEEEEEEEvNT_6ParamsE)
        /*0a94*/ 	.short	0x0210
        /*0a96*/ 	.short	0x0b70


	//----- nvinfo : EIATTR_SW_WAR
	.align		4
.L_186:
        /*0a98*/ 	.byte	0x04, 0x36
        /*0a9a*/ 	.short	(.L_188 - .L_187)
.L_187:
        /*0a9c*/ 	.word	0x00000008
.L_188:


//--------------------- .nv.info._ZN7cutlass13device_kernelIN5flash11enable_sm90INS1_16FlashAttnFwdSm90INS1_25CollectiveMainloopFwdSm90ILi2EN4cute5tupleIJNS5_1CILi1EEES8_S8_EEENS6_IJNS7_ILi64EEESA_SA_EEELi512ENS_10bfloat16_tEfNS_4arch4Sm90ELb0ELb0ELb1ELb1ELb1ELb0ELb0ELb0ELb0ELb1ELb0ELb0EEENS1_21CollectiveEpilogueFwdINS6_IJSA_NS7_ILi512EEESA_EEES9_SC_SE_Li256ELb1ELb1ELb0ELb0EEENS1_36VarlenDynamicPersistentTileSchedulerILi64ELi64ELi256ELi128ELb0ELb1ELb1ELb0ELb1ELb1EEEEEEEEEvNT_6ParamsE --------------------------
	.section	.nv.info._ZN7cutlass13device_kernelIN5flash11enable_sm90INS1_16FlashAttnFwdSm90INS1_25CollectiveMainloopFwdSm90ILi2EN4cute5tupleIJNS5_1CILi1EEES8_S8_EEENS6_IJNS7_ILi64EEESA_SA_EEELi512ENS_10bfloat16_tEfNS_4arch4Sm90ELb0ELb0ELb1ELb1ELb1ELb0ELb0ELb0ELb0ELb1ELb0ELb0EEENS1_21CollectiveEpilogueFwdINS6_IJSA_NS7_ILi512EEESA_EEES9_SC_SE_Li256ELb1ELb1ELb0ELb0EEENS1_36VarlenDynamicPersistentTileSchedulerILi64ELi64ELi256ELi128ELb0ELb1ELb1ELb0ELb1ELb1EEEEEEEEEvNT_6ParamsE,"",@"SHT_CUDA_INFO"
	.sectionflags	@""
	.align	4


	//----- nvinfo : EIATTR_CUDA_API_VERSION
	.align		4
        /*0000*/ 	.byte	0x04, 0x37
        /*0002*/ 	.short	(.L_190 - .L_189)
.L_189:
        /*0004*/ 	.word	0x00000082


	//----- nvinfo : EIATTR_KPARAM_INFO
	.align		4
.L_190:
        /*0008*/ 	.byte	0x04, 0x17
        /*000a*/ 	.short	(.L_192 - .L_191)
.L_191:
        /*000c*/ 	.word	0x00000000
        /*0010*/ 	.short	0x0000
        /*0012*/ 	.short	0x0070
        /*0014*/ 	.byte	0x00, 0xf0, 0x01, 0x2a


	//----- nvinfo : EIATTR_SPARSE_MMA_MASK
	.align		4
.L_192:
        /*0018*/ 	.byte	0x03, 0x50
        /*001a*/ 	.short	0x0000


	//----- nvinfo : EIATTR_MAXREG_COUNT
	.align		4
        /*001c*/ 	.byte	0x03, 0x1b
        /*001e*/ 	.short	0x00a8


	//----- nvinfo : EIATTR_NUM_BARRIERS
	.align		4
        /*0020*/ 	.byte	0x02, 0x4c
        /*0022*/ 	.byte	0x10
	.zero		1


	//----- nvinfo : EIATTR_EXTERNS
	.align		4
        /*0024*/ 	.byte	0x04, 0x0f
        /*0026*/ 	.short	(.L_194 - .L_193)


	//   ....[0]....
	.align		4
.L_193:
        /*0028*/ 	.word	index@(__assertfail)


	//----- nvinfo : EIATTR_ANNOTATIONS
	.align		4
.L_194:
        /*002c*/ 	.byte	0x04, 0x55
        /*002e*/ 	.short	(.L_196 - .L_195)


	//   ....[0]....
.L_195:
        /* <DEDUP_REMOVED lines=18> */
        /*0144*/ 	.byte	0x80, 0xf3, 0x00, 0x00, 0x01, 0x00, 0x00, 0x00, 0x30, 0x06, 0x01, 0x00


	//----- nvinfo : EIATTR_MERCURY_ISA_VERSION
	.align		4
.L_196:
        /*0150*/ 	.byte	0x03, 0x5f
        /*0152*/ 	.short	0x0101


	//----- nvinfo : EIATTR_UNUSED_LOAD_BYTE_OFFSET
	.align		4
        /*0154*/ 	.byte	0x04, 0x44
        /*0156*/ 	.short	(.L_198 - .L_197)


	//   ....[0]....
.L_197:
        /*0158*/ 	.word	0x00000950
        /*015c*/ 	.word	0x0000fff0


	//   ....[1]....
        /*0160*/ 	.word	0x00007380
        /*0164*/ 	.word	0x0000fff0


	//----- nvinfo : EIATTR_INT_WARP_WIDE_INSTR_OFFSETS
	.align		4
.L_198:
        /*0168*/ 	.byte	0x04, 0x31
        /*016a*/ 	.short	(.L_200 - .L_199)


	//   ....[0]....
.L_199:
        /*016c*/ 	.word	0x000000c0


	//   ....[1]....
        /*0170*/ 	.word	0x000000d0


	//   ....[2]....
        /*0174*/ 	.word	0x00000170


	//   ....[3]....
        /*0178*/ 	.word	0x0000b390


	//   ....[4]....
        /*017c*/ 	.word	0x0000b420


	//   ....[5]....
        /*0180*/ 	.word	0x0000e8b0


	//   ....[6]....
        /*0184*/ 	.word	0x0000e940


	//----- nvinfo : EIATTR_COOP_GROUP_MASK_REGIDS
	.align		4
.L_200:
        /*0188*/ 	.byte	0x04, 0x29
        /*018a*/ 	.short	(.L_202 - .L_201)


	//   ....[0]....
.L_201:
        /*018c*/ 	.word	0xffffffff


	//   ....[1]....
        /*0190*/ 	.word	0xffffffff


	//   ....[2]....
        /*0194*/ 	.word	0xffffffff


	//   ....[3]....
        /*0198*/ 	.word	0xffffffff


	//   ....[4]....
        /*019c*/ 	.word	0xffffffff


	//   ....[5]....
        /*01a0*/ 	.word	0xffffffff


	//   ....[6]....
        /*01a4*/ 	.word	0xffffffff


	//   ....[7]....
        /*01a8*/ 	.word	0xffffffff


	//   ....[8]....
        /*01ac*/ 	.word	0xffffffff


	//   ....[9]....
        /*01b0*/ 	.word	0xffffffff


	//   ....[10]....
        /*01b4*/ 	.word	0xffffffff


	//   ....[11]....
        /*01b8*/ 	.word	0xffffffff


	//   ....[12]....
        /*01bc*/ 	.word	0xffffffff


	//   ....[13]....
        /*01c0*/ 	.word	0xffffffff


	//   ....[14]....
        /*01c4*/ 	.word	0xffffffff


	//   ....[15]....
        /*01c8*/ 	.word	0xffffffff


	//   ....[16]....
        /*01cc*/ 	.word	0xffffffff


	//   ....[17]....
        /*01d0*/ 	.word	0xffffffff


	//   ....[18]....
        /*01d4*/ 	.word	0xffffffff


	//   ....[19]....
        /*01d8*/ 	.word	0xffffffff


	//   ....[20]....
        /*01dc*/ 	.word	0xffffffff


	//   ....[21]....
        /*01e0*/ 	.word	0xffffffff


	//   ....[22]....
        /*01e4*/ 	.word	0xffffffff


	//   ....[23]....
        /*01e8*/ 	.word	0xffffffff


	//   ....[24]....
        /*01ec*/ 	.word	0xffffffff


	//   ....[25]....
        /*01f0*/ 	.word	0xffffffff


	//   ....[26]....
        /*01f4*/ 	.word	0xffffffff


	//   ....[27]....
        /*01f8*/ 	.word	0xffffffff


	//   ....[28]....
        /*01fc*/ 	.word	0xffffffff


	//   ....[29]....
        /*0200*/ 	.word	0xffffffff


	//   ....[30]....
        /*0204*/ 	.word	0xffffffff


	//   ....[31]....
        /*0208*/ 	.word	0xffffffff


	//   ....[32]....
        /*020c*/ 	.word	0xffffffff


	//   ....[33]....
        /*0210*/ 	.word	0xffffffff


	//   ....[34]....
        /*0214*/ 	.word	0xffffffff


	//   ....[35]....
        /*0218*/ 	.word	0xffffffff


	//   ....[36]....
        /*021c*/ 	.word	0xffffffff


	//   ....[37]....
        /*0220*/ 	.word	0xffffffff


	//   ....[38]....
        /*0224*/ 	.word	0xffffffff


	//   ....[39]....
        /*0228*/ 	.word	0xffffffff


	//   ....[40]....
        /*022c*/ 	.word	0xffffffff


	//   ....[41]....
        /*0230*/ 	.word	0xffffffff


	//   ....[42]....
        /*0234*/ 	.word	0xffffffff


	//   ....[43]....
        /*0238*/ 	.word	0xffffffff


	//   ....[44]....
        /*023c*/ 	.word	0xffffffff


	//   ....[45]....
        /*0240*/ 	.word	0xffffffff


	//   ....[46]....
        /*0244*/ 	.word	0xffffffff


	//   ....[47]....
        /*0248*/ 	.word	0xffffffff


	//   ....[48]....
        /*024c*/ 	.word	0xffffffff


	//   ....[49]....
        /*0250*/ 	.word	0xffffffff


	//   ....[50]....
        /*0254*/ 	.word	0xffffffff


	//   ....[51]....
        /*0258*/ 	.word	0xffffffff


	//   ....[52]....
        /*025c*/ 	.word	0xffffffff


	//   ....[53]....
        /*0260*/ 	.word	0xffffffff


	//   ....[54]....
        /*0264*/ 	.word	0xffffffff


	//   ....[55]....
        /*0268*/ 	.word	0xffffffff


	//   ....[56]....
        /*026c*/ 	.word	0xffffffff


	//   ....[57]....
        /*0270*/ 	.word	0xffffffff


	//   ....[58]....
        /*0274*/ 	.word	0xffffffff


	//   ....[59]....
        /*0278*/ 	.word	0xffffffff


	//   ....[60]....
        /*027c*/ 	.word	0xffffffff


	//   ....[61]....
        /*0280*/ 	.word	0xffffffff


	//   ....[62]....
        /*0284*/ 	.word	0xffffffff


	//   ....[63]....
        /*0288*/ 	.word	0xffffffff


	//   ....[64]....
        /*028c*/ 	.word	0xffffffff


	//   ....[65]....
        /*0290*/ 	.word	0xffffffff


	//   ....[66]....
        /*0294*/ 	.word	0xffffffff


	//   ....[67]....
        /*0298*/ 	.word	0xffffffff


	//   ....[68]....
        /*029c*/ 	.word	0xffffffff


	//   ....[69]....
        /*02a0*/ 	.word	0xffffffff


	//   ....[70]....
        /*02a4*/ 	.word	0xffffffff


	//   ....[71]....
        /*02a8*/ 	.word	0xffffffff


	//   ....[72]....
        /*02ac*/ 	.word	0xffffffff


	//   ....[73]....
        /*02b0*/ 	.word	0xffffffff


	//   ....[74]....
        /*02b4*/ 	.word	0xffffffff


	//   ....[75]....
        /*02b8*/ 	.word	0xffffffff


	//   ....[76]....
        /*02bc*/ 	.word	0xffffffff


	//   ....[77]....
        /*02c0*/ 	.word	0xffffffff


	//   ....[78]....
        /*02c4*/ 	.word	0xffffffff


	//   ....[79]....
        /*02c8*/ 	.word	0xffffffff


	//   ....[80]....
        /*02cc*/ 	.word	0xffffffff


	//   ....[81]....
        /*02d0*/ 	.word	0xffffffff


	//   ....[82]....
        /*02d4*/ 	.word	0xffffffff


	//   ....[83]....
        /*02d8*/ 	.word	0xffffffff


	//   ....[84]....
        /*02dc*/ 	.word	0xffffffff


	//   ....[85]....
        /*02e0*/ 	.word	0xffffffff


	//   ....[86]....
        /*02e4*/ 	.word	0xffffffff


	//   ....[87]....
        /*02e8*/ 	.word	0xffffffff


	//   ....[88]....
        /*02ec*/ 	.word	0xffffffff


	//   ....[89]....
        /*02f0*/ 	.word	0xffffffff


	//   ....[90]....
        /*02f4*/ 	.word	0xffffffff


	//   ....[91]....
        /*02f8*/ 	.word	0xffffffff


	//   ....[92]....
        /*02fc*/ 	.word	0xffffffff


	//   ....[93]....
        /*0300*/ 	.word	0xffffffff


	//   ....[94]....
        /*0304*/ 	.word	0xffffffff


	//   ....[95]....
        /*0308*/ 	.word	0xffffffff


	//   ....[96]....
        /*030c*/ 	.word	0xffffffff


	//   ....[97]....
        /*0310*/ 	.word	0xffffffff


	//   ....[98]....
        /*0314*/ 	.word	0xffffffff


	//   ....[99]....
        /*0318*/ 	.word	0xffffffff


	//   ....[100]....
        /*031c*/ 	.word	0xffffffff


	//   ....[101]....
        /*0320*/ 	.word	0xffffffff


	//   ....[102]....
        /*0324*/ 	.word	0xffffffff


	//   ....[103]....
        /*0328*/ 	.word	0xffffffff


	//   ....[104]....
        /*032c*/ 	.word	0xffffffff


	//   ....[105]....
        /*0330*/ 	.word	0xffffffff


	//   ....[106]....
        /*0334*/ 	.word	0xffffffff


	//   ....[107]....
        /*0338*/ 	.word	0xffffffff


	//   ....[108]....
        /*033c*/ 	.word	0xffffffff


	//   ....[109]....
        /*0340*/ 	.word	0x0500000f


	//   ....[110]....
        /*0344*/ 	.word	0x0500000f


	//   ....[111]....
        /*0348*/ 	.word	0x0500000f


	//   ....[112]....
        /*034c*/ 	.word	0x0500000f


	//   ....[113]....
        /*0350*/ 	.word	0x0500000f


	//   ....[114]....
        /*0354*/ 	.word	0x0500000f


	//   ....[115]....
        /*0358*/ 	.word	0x0500000f


	//   ....[116]....
        /*035c*/ 	.word	0x0500000f


	//   ....[117]....
        /*0360*/ 	.word	0x0500000f


	//   ....[118]....
        /*0364*/ 	.word	0x0500000f


	//   ....[119]....
        /*0368*/ 	.word	0x0500000f


	//   ....[120]....
        /*036c*/ 	.word	0x0500000f


	//   ....[121]....
        /*0370*/ 	.word	0x0500000f


	//   ....[122]....
        /*0374*/ 	.word	0x0500000f


	//   ....[123]....
        /*0378*/ 	.word	0x0500000f


	//   ....[124]....
        /*037c*/ 	.word	0x0500000f


	//   ....[125]....
        /*0380*/ 	.word	0x0500000f


	//   ....[126]....
        /*0384*/ 	.word	0x0500000f


	//   ....[127]....
        /*0388*/ 	.word	0x0500000f


	//   ....[128]....
        /*038c*/ 	.word	0x0500000f


	//   ....[129]....
        /*0390*/ 	.word	0x0500000f


	//   ....[130]....
        /*0394*/ 	.word	0x0500000f


	//   ....[131]....
        /*0398*/ 	.word	0x0500000f


	//   ....[132]....
        /*039c*/ 	.word	0x0500000f


	//   ....[133]....
        /*03a0*/ 	.word	0x0500000f


	//   ....[134]....
        /*03a4*/ 	.word	0x0500000f


	//   ....[135]....
        /*03a8*/ 	.word	0x0500000f


	//   ....[136]....
        /*03ac*/ 	.word	0x0500000f


	//   ....[137]....
        /*03b0*/ 	.word	0x0500000f


	//   ....[138]....
        /*03b4*/ 	.word	0x0500000f


	//   ....[139]....
        /*03b8*/ 	.word	0x0500000f


	//   ....[140]....
        /*03bc*/ 	.word	0x0500000f


	//   ....[141]....
        /*03c0*/ 	.word	0x0500000f


	//   ....[142]....
        /*03c4*/ 	.word	0x0500000f


	//   ....[143]....
        /*03c8*/ 	.word	0x0500000f


	//   ....[144]....
        /*03cc*/ 	.word	0x0500000f


	//   ....[145]....
        /*03d0*/ 	.word	0x0500000f


	//   ....[146]....
        /*03d4*/ 	.word	0x0500000f


	//   ....[147]....
        /*03d8*/ 	.word	0x0500000f


	//   ....[148]....
        /*03dc*/ 	.word	0x0500000f


	//   ....[149]....
        /*03e0*/ 	.word	0x0500000f


	//   ....[150]....
        /*03e4*/ 	.word	0x0500000f


	//   ....[151]....
        /*03e8*/ 	.word	0x0500000f


	//   ....[152]....
        /*03ec*/ 	.word	0x0500000f


	//   ....[153]....
        /*03f0*/ 	.word	0x0500000f


	//   ....[154]....
        /*03f4*/ 	.word	0x0500000f


	//   ....[155]....
        /*03f8*/ 	.word	0x0500000f


	//   ....[156]....
        /*03fc*/ 	.word	0x0500000f


	//   ....[157]....
        /*0400*/ 	.word	0x0500000f


	//   ....[158]....
        /*0404*/ 	.word	0x0500000f


	//   ....[159]....
        /*0408*/ 	.word	0x0500000f


	//   ....[160]....
        /*040c*/ 	.word	0x0500000f


	//   ....[161]....
        /*0410*/ 	.word	0x0500000f


	//   ....[162]....
        /*0414*/ 	.word	0x0500000f


	//   ....[163]....
        /*0418*/ 	.word	0x0500000f


	//   ....[164]....
        /*041c*/ 	.word	0x0500000f


	//   ....[165]....
        /*0420*/ 	.word	0x0500000f


	//   ....[166]....
        /*0424*/ 	.word	0x0500000f


	//   ....[167]....
        /*0428*/ 	.word	0x0500000f


	//----- nvinfo : EIATTR_COOP_GROUP_INSTR_OFFSETS
	.align		4
.L_202:
        /*042c*/ 	.byte	0x04, 0x28
        /*042e*/ 	.short	(.L_204 - .L_203)


	//   ....[0]....
.L_203:
        /*0430*/ 	.word	0x00000070


	//   ....[1]....
        /*0434*/ 	.word	0x000000b0


	//   ....[2]....
        /*0438*/ 	.word	0x00000290


	//   ....[3]....
        /*043c*/ 	.word	0x000003f0


	//   ....[4]....
        /*0440*/ 	.word	0x00000510


	//   ....[5]....
        /*0444*/ 	.word	0x00000670


	//   ....[6]....
        /*0448*/ 	.word	0x000017c0


	//   ....[7]....
        /*044c*/ 	.word	0x000030d0


	//   ....[8]....
        /*0450*/ 	.word	0x00003ea0


	//   ....[9]....
        /*0454*/ 	.word	0x00003f30


	//   ....[10]....
        /*0458*/ 	.word	0x00004130


	//   ....[11]....
        /*045c*/ 	.word	0x00004210


	//   ....[12]....
        /*0460*/ 	.word	0x00004a80


	//   ....[13]....
        /*0464*/ 	.word	0x000052b0


	//   ....[14]....
        /*0468*/ 	.word	0x00005330


	//   ....[15]....
        /*046c*/ 	.word	0x00005630


	//   ....[16]....
        /*0470*/ 	.word	0x000057f0


	//   ....[17]....
        /*0474*/ 	.word	0x000067d0


	//   ....[18]....
        /*0478*/ 	.word	0x00006880


	//   ....[19]....
        /*047c*/ 	.word	0x000068c0


	//   ....[20]....
        /*0480*/ 	.word	0x00006940


	//   ....[21]....
        /*0484*/ 	.word	0x00006970


	//   ....[22]....
        /*0488*/ 	.word	0x000082c0


	//   ....[23]....
        /*048c*/ 	.word	0x00008900


	//   ....[24]....
        /*0490*/ 	.word	0x00008940


	//   ....[25]....
        /*0494*/ 	.word	0x00008960


	//   ....[26]....
        /*0498*/ 	.word	0x00008980


	//   ....[27]....
        /*049c*/ 	.word	0x00009030


	//   ....[28]....
        /*04a0*/ 	.word	0x00009040


	//   ....[29]....
        /*04a4*/ 	.word	0x00009270


	//   ....[30]....
        /*04a8*/ 	.word	0x00009290


	//   ....[31]....
        /*04ac*/ 	.word	0x00009e60


	//   ....[32]....
        /*04b0*/ 	.word	0x00009e80


	//   ....[33]....
        /*04b4*/ 	.word	0x0000a0c0


	//   ....[34]....
        /*04b8*/ 	.word	0x0000a0e0


	//   ....[35]....
        /*04bc*/ 	.word	0x0000a390


	//   ....[36]....
        /*04c0*/ 	.word	0x0000a560


	//   ....[37]....
        /*04c4*/ 	.word	0x0000a590


	//   ....[38]....
        /*04c8*/ 	.word	0x0000a5c0


	//   ....[39]....
        /*04cc*/ 	.word	0x0000a5f0


	//   ....[40]....
        /*04d0*/ 	.word	0x0000a620


	//   ....[41]....
        /*04d4*/ 	.word	0x0000a650


	//   ....[42]....
        /*04d8*/ 	.word	0x0000a7a0


	//   ....[43]....
        /*04dc*/ 	.word	0x0000a7d0


	//   ....[44]....
        /*04e0*/ 	.word	0x0000a800


	//   ....[45]....
        /*04e4*/ 	.word	0x0000a830


	//   ....[46]....
        /*04e8*/ 	.word	0x0000a860


	//   ....[47]....
        /*04ec*/ 	.word	0x0000a890


	//   ....[48]....
        /*04f0*/ 	.word	0x0000a920


	//   ....[49]....
        /*04f4*/ 	.word	0x0000a950


	//   ....[50]....
        /*04f8*/ 	.word	0x0000a9d0


	//   ....[51]....
        /*04fc*/ 	.word	0x0000c120


	//   ....[52]....
        /*0500*/ 	.word	0x0000c140


	//   ....[53]....
        /*0504*/ 	.word	0x0000c1d0


	//   ....[54]....
        /*0508*/ 	.word	0x0000c1f0


	//   ....[55]....
        /*050c*/ 	.word	0x0000c270


	//   ....[56]....
        /*0510*/ 	.word	0x0000c290


	//   ....[57]....
        /*0514*/ 	.word	0x0000c2a0


	//   ....[58]....
        /*0518*/ 	.word	0x0000c2b0


	//   ....[59]....
        /*051c*/ 	.word	0x0000ca50


	//   ....[60]....
        /*0520*/ 	.word	0x0000ca80


	//   ....[61]....
        /*0524*/ 	.word	0x0000cb20


	//   ....[62]....
        /*0528*/ 	.word	0x0000cb40


	//   ....[63]....
        /*052c*/ 	.word	0x0000cbc0


	//   ....[64]....
        /*0530*/ 	.word	0x0000cbe0


	//   ....[65]....
        /*0534*/ 	.word	0x0000cbf0


	//   ....[66]....
        /*0538*/ 	.word	0x0000cc00


	//   ....[67]....
        /*053c*/ 	.word	0x0000d0a0


	//   ....[68]....
        /*0540*/ 	.word	0x0000d160


	//   ....[69]....
        /*0544*/ 	.word	0x0000d2b0


	//   ....[70]....
        /*0548*/ 	.word	0x0000d2f0


	//   ....[71]....
        /*054c*/ 	.word	0x0000d300


	//   ....[72]....
        /*0550*/ 	.word	0x0000d310


	//   ....[73]....
        /*0554*/ 	.word	0x0000d460


	//   ....[74]....
        /*0558*/ 	.word	0x0000d5b0


	//   ....[75]....
        /*055c*/ 	.word	0x0000ddc0


	//   ....[76]....
        /*0560*/ 	.word	0x0000dde0


	//   ....[77]....
        /*0564*/ 	.word	0x0000de30


	//   ....[78]....
        /*0568*/ 	.word	0x0000de40


	//   ....[79]....
        /*056c*/ 	.word	0x0000de80


	//   ....[80]....
        /*0570*/ 	.word	0x0000de90


	//   ....[81]....
        /*0574*/ 	.word	0x0000dea0


	//   ....[82]....
        /*0578*/ 	.word	0x0000dee0


	//   ....[83]....
        /*057c*/ 	.word	0x0000e200


	//   ....[84]....
        /*0580*/ 	.word	0x0000e240


	//   ....[85]....
        /*0584*/ 	.word	0x0000e260


	//   ....[86]....
        /*0588*/ 	.word	0x0000e280


	//   ....[87]....
        /*058c*/ 	.word	0x0000e2b0


	//   ....[88]....
        /*0590*/ 	.word	0x0000e2d0


	//   ....[89]....
        /*0594*/ 	.word	0x0000e3d0


	//   ....[90]....
        /*0598*/ 	.word	0x0000e520


	//   ....[91]....
        /*059c*/ 	.word	0x0000eb20


	//   ....[92]....
        /*05a0*/ 	.word	0x0000eb50


	//   ....[93]....
        /*05a4*/ 	.word	0x0000eb80


	//   ....[94]....
        /*05a8*/ 	.word	0x0000ebb0


	//   ....[95]....
        /*05ac*/ 	.word	0x0000ebe0


	//   ....[96]....
        /*05b0*/ 	.word	0x0000ec10


	//   ....[97]....
        /*05b4*/ 	.word	0x0000ec40


	//   ....[98]....
        /*05b8*/ 	.word	0x0000ec70


	//   ....[99]....
        /*05bc*/ 	.word	0x0000edf0


	//   ....[100]....
        /*05c0*/ 	.word	0x0000ee20


	//   ....[101]....
        /*05c4*/ 	.word	0x0000ee50


	//   ....[102]....
        /*05c8*/ 	.word	0x0000ee80


	//   ....[103]....
        /*05cc*/ 	.word	0x0000eeb0


	//   ....[104]....
        /*05d0*/ 	.word	0x0000eee0


	//   ....[105]....
        /*05d4*/ 	.word	0x0000efa0


	//   ....[106]....
        /*05d8*/ 	.word	0x0000efc0


	//   ....[107]....
        /*05dc*/ 	.word	0x0000f030


	//   ....[108]....
        /*05e0*/ 	.word	0x0000f4a0


	//   ....[109]....
        /*05e4*/ 	.word	0x0000fa20


	//   ....[110]....
        /*05e8*/ 	.word	0x0000fb10


	//   ....[111]....
        /*05ec*/ 	.word	0x0000fbb0


	//   ....[112]....
        /*05f0*/ 	.word	0x0000fc10


	//   ....[113]....
        /*05f4*/ 	.word	0x0000fd00


	//   ....[114]....
        /*05f8*/ 	.word	0x0000fd70


	//   ....[115]....
        /*05fc*/ 	.word	0x0000fe60


	//   ....[116]....
        /*0600*/ 	.word	0x0000fed0


	//   ....[117]....
        /*0604*/ 	.word	0x0000ff70


	//   ....[118]....
        /*0608*/ 	.word	0x00010060


	//   ....[119]....
        /*060c*/ 	.word	0x000100d0


	//   ....[120]....
        /*0610*/ 	.word	0x00010130


	//   ....[121]....
        /*0614*/ 	.word	0x00010220


	//   ....[122]....
        /*0618*/ 	.word	0x00010280


	//   ....[123]....
        /*061c*/ 	.word	0x00010380


	//   ....[124]....
        /*0620*/ 	.word	0x000103e0


	//   ....[125]....
        /*0624*/ 	.word	0x00010480


	//   ....[126]....
        /*0628*/ 	.word	0x00010600


	//   ....[127]....
        /*062c*/ 	.word	0x000106f0


	//   ....[128]....
        /*0630*/ 	.word	0x00010980


	//   ....[129]....
        /*0634*/ 	.word	0x000109d0


	//   ....[130]....
        /*0638*/ 	.word	0x00010ba0


	//   ....[131]....
        /*063c*/ 	.word	0x00010bf0


	//   ....[132]....
        /*0640*/ 	.word	0x00010dc0


	//   ....[133]....
        /*0644*/ 	.word	0x00010e10


	//   ....[134]....
        /*0648*/ 	.word	0x00010f00


	//   ....[135]....
        /*064c*/ 	.word	0x00010fa0


	//   ....[136]....
        /*0650*/ 	.word	0x00011000


	//   ....[137]....
        /*0654*/ 	.word	0x000110b0


	//   ....[138]....
        /*0658*/ 	.word	0x00011110


	//   ....[139]....
        /*065c*/ 	.word	0x000111c0


	//   ....[140]....
        /*0660*/ 	.word	0x00011220


	//   ....[141]....
        /*0664*/ 	.word	0x000112d0


	//   ....[142]....
        /*0668*/ 	.word	0x000113c0


	//   ....[143]....
        /*066c*/ 	.word	0x00011490


	//   ....[144]....
        /*0670*/ 	.word	0x000115b0


	//   ....[145]....
        /*0674*/ 	.word	0x000116b0


	//   ....[146]....
        /*0678*/ 	.word	0x000117e0


	//   ....[147]....
        /*067c*/ 	.word	0x000118c0


	//   ....[148]....
        /*0680*/ 	.word	0x000119c0


	//   ....[149]....
        /*0684*/ 	.word	0x00011aa0


	//   ....[150]....
        /*0688*/ 	.word	0x00011b30


	//   ....[151]....
        /*068c*/ 	.word	0x00011bd0


	//   ....[152]....
        /*0690*/ 	.word	0x00011cf0


	//   ....[153]....
        /*0694*/ 	.word	0x00011d60


	//   ....[154]....
        /*0698*/ 	.word	0x00011dd0


	//   ....[155]....
        /*069c*/ 	.word	0x00011e40


	//   ....[156]....
        /*06a0*/ 	.word	0x00011eb0


	//   ....[157]....
        /*06a4*/ 	.word	0x00011f30


	//   ....[158]....
        /*06a8*/ 	.word	0x00011fc0


	//   ....[159]....
        /*06ac*/ 	.word	0x00012050


	//   ....[160]....
        /*06b0*/ 	.word	0x000120c0


	//   ....[161]....
        /*06b4*/ 	.word	0x00012130


	//   ....[162]....
        /*06b8*/ 	.word	0x000121a0


	//   ....[163]....
        /*06bc*/ 	.word	0x00012220


	//   ....[164]....
        /*06c0*/ 	.word	0x00012290


	//   ....[165]....
        /*06c4*/ 	.word	0x00012330


	//   ....[166]....
        /*06c8*/ 	.word	0x000123c0


	//   ....[167]....
        /*06cc*/ 	.word	0x000124e0


	//----- nvinfo : EIATTR_REG_RECONFIG
	.align		4
.L_204:
        /*06d0*/ 	.byte	0x01, 0x54
	.zero		2


	//----- nvinfo : EIATTR_SYSCALL_OFFSETS
	.align		4
        /*06d4*/ 	.byte	0x04, 0x46
        /*06d6*/ 	.short	(.L_206 - .L_205)


	//   ....[0]....
.L_205:
        /*06d8*/ 	.word	0x00003290


	//   ....[1]....
        /*06dc*/ 	.word	0x0000b580


	//   ....[2]....
        /*06e0*/ 	.word	0x0000b6d0


	//   ....[3]....
        /*06e4*/ 	.word	0x0000b7c0


	//   ....[4]....
        /*06e8*/ 	.word	0x0000c6f0


	//----- nvinfo : EIATTR_MBARRIER_INSTR_OFFSETS
	.align		4
.L_206:
        /*06ec*/ 	.byte	0x04, 0x39
        /*06ee*/ 	.short	(.L_208 - .L_207)


	//   ....[0]....
.L_207:
        /*06f0*/ 	.word	0x00000180
        /*06f4*/ 	.word	0x000000ff
        /*06f8*/ 	.word	0x00028c00
        /*06fc*/ 	.short	0x0100
        /*06fe*/ 	.byte	0x08
	.zero		1


	//   ....[1]....
        /*0700*/ 	.word	0x00000190
        /*0704*/ 	.word	0x000000ff
        /*0708*/ 	.word	0x00028c20
        /*070c*/ 	.short	0x0100
        /*070e*/ 	.byte	0x08
	.zero		1


	//   ....[2]....
        /*0710*/ 	.word	0x00000240
        /*0714*/ 	.word	0x000000ff
        /*0718*/ 	.word	0x00028c30
        /*071c*/ 	.short	0x0100
        /*071e*/ 	.byte	0x06
	.zero		1


	//   ....[3]....
        /*0720*/ 	.word	0x00000250
        /*0724*/ 	.word	0x000000ff
        /*0728*/ 	.word	0x00028c40
        /*072c*/ 	.short	0x0100
        /*072e*/ 	.byte	0x06
	.zero		1


	//   ....[4]....
        /*0730*/ 	.word	0x00000260
        /*0734*/ 	.word	0x000000ff
        /*0738*/ 	.word	0x00028c38
        /*073c*/ 	.short	0x0100
        /*073e*/ 	.byte	0x06
	.zero		1


	//   ....[5]....
        /*0740*/ 	.word	0x00000270
        /*0744*/ 	.word	0x000000ff
        /*0748*/ 	.word	0x00028c48
        /*074c*/ 	.short	0x0100
        /*074e*/ 	.byte	0x06
	.zero		1


	//   ....[6]....
        /*0750*/ 	.word	0x000003a0
        /*0754*/ 	.word	0x000000ff
        /*0758*/ 	.word	0x00028c50
        /*075c*/ 	.short	0x0100
        /*075e*/ 	.byte	0x08
	.zero		1


	//   ....[7]....
        /*0760*/ 	.word	0x000003b0
        /*0764*/ 	.word	0x000000ff
        /*0768*/ 	.word	0x00028c60
        /*076c*/ 	.short	0x0100
        /*076e*/ 	.byte	0x08
	.zero		1


	//   ....[8]....
        /*0770*/ 	.word	0x000003c0
        /*0774*/ 	.word	0x000000ff
        /*0778*/ 	.word	0x00028c58
        /*077c*/ 	.short	0x0100
        /*077e*/ 	.byte	0x08
	.zero		1


	//   ....[9]....
        /*0780*/ 	.word	0x000003d0
        /*0784*/ 	.word	0x000000ff
        /*0788*/ 	.word	0x00028c68
        /*078c*/ 	.short	0x0100
        /*078e*/ 	.byte	0x08
	.zero		1


	//   ....[10]....
        /*0790*/ 	.word	0x000004c0
        /*0794*/ 	.word	0x000000ff
        /*0798*/ 	.word	0x00028c70
        /*079c*/ 	.short	0x0100
        /*079e*/ 	.byte	0x06
	.zero		1


	//   ....[11]....
        /*07a0*/ 	.word	0x000004d0
        /*07a4*/ 	.word	0x000000ff
        /*07a8*/ 	.word	0x00028c80
        /*07ac*/ 	.short	0x0100
        /*07ae*/ 	.byte	0x06
	.zero		1


	//   ....[12]....
        /*07b0*/ 	.word	0x000004e0
        /*07b4*/ 	.word	0x000000ff
        /*07b8*/ 	.word	0x00028c78
        /*07bc*/ 	.short	0x0100
        /*07be*/ 	.byte	0x06
	.zero		1


	//   ....[13]....
        /*07c0*/ 	.word	0x000004f0
        /*07c4*/ 	.word	0x000000ff
        /*07c8*/ 	.word	0x00028c88
        /*07cc*/ 	.short	0x0100
        /*07ce*/ 	.byte	0x06
	.zero		1


	//   ....[14]....
        /*07d0*/ 	.word	0x00000620
        /*07d4*/ 	.word	0x000000ff
        /*07d8*/ 	.word	0x00028c90
        /*07dc*/ 	.short	0x0100
        /*07de*/ 	.byte	0x08
	.zero		1


	//   ....[15]....
        /*07e0*/ 	.word	0x00000630
        /*07e4*/ 	.word	0x000000ff
        /*07e8*/ 	.word	0x00028ca0
        /*07ec*/ 	.short	0x0100
        /*07ee*/ 	.byte	0x08
	.zero		1


	//   ....[16]....
        /*07f0*/ 	.word	0x00000640
        /*07f4*/ 	.word	0x000000ff
        /*07f8*/ 	.word	0x00028c98
        /*07fc*/ 	.short	0x0100
        /*07fe*/ 	.byte	0x08
	.zero		1


	//   ....[17]....
        /*0800*/ 	.word	0x00000650
        /*0804*/ 	.word	0x000000ff
        /*0808*/ 	.word	0x00028ca8
        /*080c*/ 	.short	0x0100
        /*080e*/ 	.byte	0x08
	.zero		1


	//   ....[18]....
        /*0810*/ 	.word	0x00000790
        /*0814*/ 	.word	0x000000ff
        /*0818*/ 	.word	0x00028cb0
        /*081c*/ 	.short	0x0100
        /*081e*/ 	.byte	0x08
	.zero		1


	//   ....[19]....
        /*0820*/ 	.word	0x000007a0
        /*0824*/ 	.word	0x000000ff
        /*0828*/ 	.word	0x00028cc0
        /*082c*/ 	.short	0x0100
        /*082e*/ 	.byte	0x08
	.zero		1


	//   ....[20]....
        /*0830*/ 	.word	0x000007b0
        /*0834*/ 	.word	0x000000ff
        /*0838*/ 	.word	0x00028cb8
        /*083c*/ 	.short	0x0100
        /*083e*/ 	.byte	0x08
	.zero		1


	//   ....[21]....
        /*0840*/ 	.word	0x000007c0
        /*0844*/ 	.word	0x000000ff
        /*0848*/ 	.word	0x00028cc8
        /*084c*/ 	.short	0x0100
        /*084e*/ 	.byte	0x08
	.zero		1


	//   ....[22]....
        /*0850*/ 	.word	0x000018d0
        /*0854*/ 	.word	0x000000ff
        /*0858*/ 	.word	0x00028c50
        /*085c*/ 	.short	0x010a
        /*085e*/ 	.byte	0x10
	.zero		1


	//   ....[23]....
        /*0860*/ 	.word	0x00001bb0
        /*0864*/ 	.word	0x000000ff
        /*0868*/ 	.word	0x00000000
        /*086c*/ 	.short	0x0101
        /*086e*/ 	.byte	0x06
	.zero		1


	//   ....[24]....
        /*0870*/ 	.word	0x00002510
        /*0874*/ 	.word	0x000000ff
        /*0878*/ 	.word	0x00028c50
        /*087c*/ 	.short	0x010a
        /*087e*/ 	.byte	0x15
	.zero		1


	//   ....[25]....
        /*0880*/ 	.word	0x00002550
        /*0884*/ 	.word	0x000000ff
        /*0888*/ 	.word	0x00028c50
        /*088c*/ 	.short	0x010a
        /*088e*/ 	.byte	0x15
	.zero		1


	//   ....[26]....
        /*0890*/ 	.word	0x00002780
        /*0894*/ 	.word	0x000000ff
        /*0898*/ 	.word	0x00000000
        /*089c*/ 	.short	0x0101
        /*089e*/ 	.byte	0x06
	.zero		1


	//   ....[27]....
        /*08a0*/ 	.word	0x00003310
        /*08a4*/ 	.word	0x000000ff
        /*08a8*/ 	.word	0x00028c00
        /*08ac*/ 	.short	0x010a
        /*08ae*/ 	.byte	0x29
	.zero		1


	//   ....[28]....
        /*08b0*/ 	.word	0x00003390
        /*08b4*/ 	.word	0x00000007
        /*08b8*/ 	.word	0x00028c30
        /*08bc*/ 	.short	0x010a
        /*08be*/ 	.byte	0x3f
	.zero		1


	//   ....[29]....
        /*08c0*/ 	.word	0x000033d0
        /*08c4*/ 	.word	0x00000007
        /*08c8*/ 	.word	0x00028c30
        /*08cc*/ 	.short	0x010a
        /*08ce*/ 	.byte	0x3f
	.zero		1


	//   ....[30]....
        /*08d0*/ 	.word	0x00003b00
        /*08d4*/ 	.word	0x000000ff
        /*08d8*/ 	.word	0x00000000
        /*08dc*/ 	.short	0x0101
        /*08de*/ 	.byte	0x06
	.zero		1


	//   ....[31]....
        /*08e0*/ 	.word	0x00004830
        /*08e4*/ 	.word	0x00000007
        /*08e8*/ 	.word	0x00028c50
        /*08ec*/ 	.short	0x010a
        /*08ee*/ 	.byte	0x3f
	.zero		1


	//   ....[32]....
        /*08f0*/ 	.word	0x00004880
        /*08f4*/ 	.word	0x00000007
        /*08f8*/ 	.word	0x00028c50
        /*08fc*/ 	.short	0x010a
        /*08fe*/ 	.byte	0x3f
	.zero		1


	//   ....[33]....
        /*0900*/ 	.word	0x00004b10
        /*0904*/ 	.word	0x000000ff
        /*0908*/ 	.word	0x00000000
        /*090c*/ 	.short	0x0101
        /*090e*/ 	.byte	0x06
	.zero		1


	//   ....[34]....
        /*0910*/ 	.word	0x00004c60
        /*0914*/ 	.word	0x000000ff
        /*0918*/ 	.word	0x00028c30
        /*091c*/ 	.short	0x010a
        /*091e*/ 	.byte	0x15
	.zero		1


	//   ....[35]....
        /*0920*/ 	.word	0x00004ca0
        /*0924*/ 	.word	0x000000ff
        /*0928*/ 	.word	0x00028c30
        /*092c*/ 	.short	0x010a
        /*092e*/ 	.byte	0x15
	.zero		1


	//   ....[36]....
        /*0930*/ 	.word	0x00005100
        /*0934*/ 	.word	0x000000ff
        /*0938*/ 	.word	0x00000000
        /*093c*/ 	.short	0x0101
        /*093e*/ 	.byte	0x06
	.zero		1


	//   ....[37]....
        /*0940*/ 	.word	0x00006590
        /*0944*/ 	.word	0x000000ff
        /*0948*/ 	.word	0x00028c50
        /*094c*/ 	.short	0x010a
        /*094e*/ 	.byte	0x15
	.zero		1


	//   ....[38]....
        /*0950*/ 	.word	0x000065d0
        /*0954*/ 	.word	0x000000ff
        /*0958*/ 	.word	0x00028c50
        /*095c*/ 	.short	0x010a
        /*095e*/ 	.byte	0x15
	.zero		1


	//   ....[39]....
        /*0960*/ 	.word	0x00006860
        /*0964*/ 	.word	0x000000ff
        /*0968*/ 	.word	0x00000000
        /*096c*/ 	.short	0x0101
        /*096e*/ 	.byte	0x15
	.zero		1


	//   ....[40]....
        /*0970*/ 	.word	0x00009000
        /*0974*/ 	.word	0x000000ff
        /*0978*/ 	.word	0x00000000
        /*097c*/ 	.short	0x0101
        /*097e*/ 	.byte	0x04
	.zero		1


	//   ....[41]....
        /*0980*/ 	.word	0x0000bed0
        /*0984*/ 	.word	0x0000001b
        /*0988*/ 	.word	0x00028c40
        /*098c*/ 	.short	0x010a
        /*098e*/ 	.byte	0x3f
	.zero		1


	//   ....[42]....
        /*0990*/ 	.word	0x0000c3b0
        /*0994*/ 	.word	0x0000001b
        /*0998*/ 	.word	0x00028c30
        /*099c*/ 	.short	0x0107
        /*099e*/ 	.byte	0x3f
	.zero		1


	//   ....[43]....
        /*09a0*/ 	.word	0x0000c490
        /*09a4*/ 	.word	0x0000001b
        /*09a8*/ 	.word	0x00028c30
        /*09ac*/ 	.short	0x0101
        /*09ae*/ 	.byte	0x3f
	.zero		1


	//   ....[44]....
        /*09b0*/ 	.word	0x0000cd00
        /*09b4*/ 	.word	0x00000017
        /*09b8*/ 	.word	0x00028c00
        /*09bc*/ 	.short	0x0107
        /*09be*/ 	.byte	0x3f
	.zero		1


	//   ....[45]....
        /*09c0*/ 	.word	0x0000cdf0
        /*09c4*/ 	.word	0x00000017
        /*09c8*/ 	.word	0x00028c00
        /*09cc*/ 	.short	0x0101
        /*09ce*/ 	.byte	0x3f
	.zero		1


	//   ....[46]....
        /*09d0*/ 	.word	0x0000ce10
        /*09d4*/ 	.word	0x00000017
        /*09d8*/ 	.word	0x00028c20
        /*09dc*/ 	.short	0x010a
        /*09de*/ 	.byte	0x3f
	.zero		1


	//   ....[47]....
        /*09e0*/ 	.word	0x0000cea0
        /*09e4*/ 	.word	0x0000001b
        /*09e8*/ 	.word	0x00028c60
        /*09ec*/ 	.short	0x010a
        /*09ee*/ 	.byte	0x3f
	.zero		1


	//   ....[48]....
        /*09f0*/ 	.word	0x0000d7d0
        /*09f4*/ 	.word	0x0000001b
        /*09f8*/ 	.word	0x00028c50
        /*09fc*/ 	.short	0x0107
        /*09fe*/ 	.byte	0x3f
	.zero		1


	//   ....[49]....
        /*0a00*/ 	.word	0x0000d8a0
        /*0a04*/ 	.word	0x0000001b
        /*0a08*/ 	.word	0x00028c50
        /*0a0c*/ 	.short	0x0101
        /*0a0e*/ 	.byte	0x3f
	.zero		1


	//   ....[50]....
        /*0a10*/ 	.word	0x0000dc20
        /*0a14*/ 	.word	0x00000006
        /*0a18*/ 	.word	0x00028c40
        /*0a1c*/ 	.short	0x010a
        /*0a1e*/ 	.byte	0x3f
	.zero		1


	//   ....[51]....
        /*0a20*/ 	.word	0x0000df60
        /*0a24*/ 	.word	0x00000006
        /*0a28*/ 	.word	0x00028c30
        /*0a2c*/ 	.short	0x0107
        /*0a2e*/ 	.byte	0x3f
	.zero		1


	//   ....[52]....
        /*0a30*/ 	.word	0x0000e020
        /*0a34*/ 	.word	0x00000006
        /*0a38*/ 	.word	0x00028c30
        /*0a3c*/ 	.short	0x0101
        /*0a3e*/ 	.byte	0x3f
	.zero		1


	//   ....[53]....
        /*0a40*/ 	.word	0x0000e050
        /*0a44*/ 	.word	0x00000006
        /*0a48*/ 	.word	0x00028c60
        /*0a4c*/ 	.short	0x010a
        /*0a4e*/ 	.byte	0x3f
	.zero		1


	//   ....[54]....
        /*0a50*/ 	.word	0x0000e720
        /*0a54*/ 	.word	0x00000006
        /*0a58*/ 	.word	0x00028c50
        /*0a5c*/ 	.short	0x0107
        /*0a5e*/ 	.byte	0x3f
	.zero		1


	//   ....[55]....
        /*0a60*/ 	.word	0x0000e7e0
        /*0a64*/ 	.word	0x00000006
        /*0a68*/ 	.word	0x00028c50
        /*0a6c*/ 	.short	0x0101
        /*0a6e*/ 	.byte	0x3f
	.zero		1


	//   ....[56]....
        /*0a70*/ 	.word	0x0000f420
        /*0a74*/ 	.word	0x00000005
        /*0a78*/ 	.word	0x00028c20
        /*0a7c*/ 	.short	0x010a
        /*0a7e*/ 	.byte	0x3f
	.zero		1


	//   ....[57]....
        /*0a80*/ 	.word	0x0000f5a0
        /*0a84*/ 	.word	0x00000003
        /*0a88*/ 	.word	0x00028c40
        /*0a8c*/ 	.short	0x010a
        /*0a8e*/ 	.byte	0x3f
	.zero		1


	//   ....[58]....
        /*0a90*/ 	.word	0x0000f640
        /*0a94*/ 	.word	0x00000005
        /*0a98*/ 	.word	0x00028c40
        /*0a9c*/ 	.short	0x010a
        /*0a9e*/ 	.byte	0x3f
	.zero		1


	//   ....[59]....
        /*0aa0*/ 	.word	0x0000f680
        /*0aa4*/ 	.word	0x00000003
        /*0aa8*/ 	.word	0x00028c60
        /*0aac*/ 	.short	0x010a
        /*0aae*/ 	.byte	0x3f
	.zero		1


	//   ....[60]....
        /*0ab0*/ 	.word	0x0000f6c0
        /*0ab4*/ 	.word	0x00000005
        /*0ab8*/ 	.word	0x00028c60
        /*0abc*/ 	.short	0x010a
        /*0abe*/ 	.byte	0x3f
	.zero		1


	//   ....[61]....
        /*0ac0*/ 	.word	0x0000f730
        /*0ac4*/ 	.word	0x00000003
        /*0ac8*/ 	.word	0x00028c50
        /*0acc*/ 	.short	0x010a
        /*0ace*/ 	.byte	0x3f
	.zero		1


	//   ....[62]....
        /*0ad0*/ 	.word	0x0000f790
        /*0ad4*/ 	.word	0x00000004
        /*0ad8*/ 	.word	0x00028c50
        /*0adc*/ 	.short	0x010a
        /*0ade*/ 	.byte	0x3f
	.zero		1


	//   ....[63]....
        /*0ae0*/ 	.word	0x0000f7f0
        /*0ae4*/ 	.word	0x00000003
        /*0ae8*/ 	.word	0x00028c00
        /*0aec*/ 	.short	0x010a
        /*0aee*/ 	.byte	0x3f
	.zero		1


	//   ....[64]....
        /*0af0*/ 	.word	0x0000f840
        /*0af4*/ 	.word	0x00000007
        /*0af8*/ 	.word	0x00028c30
        /*0afc*/ 	.short	0x010a
        /*0afe*/ 	.byte	0x3f
	.zero		1


	//   ....[65]....
        /*0b00*/ 	.word	0x0000f890
        /*0b04*/ 	.word	0x00000007
        /*0b08*/ 	.word	0x00028c50
        /*0b0c*/ 	.short	0x010a
        /*0b0e*/ 	.byte	0x3f
	.zero		1


	//   ....[66]....
        /*0b10*/ 	.word	0x0000f8f0
        /*0b14*/ 	.word	0x00000004
        /*0b18*/ 	.word	0x00028c30
        /*0b1c*/ 	.short	0x010a
        /*0b1e*/ 	.byte	0x3f
	.zero		1


	//   ....[67]....
        /*0b20*/ 	.word	0x0000f950
        /*0b24*/ 	.word	0x00000008
        /*0b28*/ 	.word	0x00028c50
        /*0b2c*/ 	.short	0x010a
        /*0b2e*/ 	.byte	0x3f
	.zero		1


	//   ....[68]....
        /*0b30*/ 	.word	0x0000fa60
        /*0b34*/ 	.word	0x0000001b
        /*0b38*/ 	.word	0x00028c40
        /*0b3c*/ 	.short	0x010a
        /*0b3e*/ 	.byte	0x3f
	.zero		1


	//   ....[69]....
        /*0b40*/ 	.word	0x00010500
        /*0b44*/ 	.word	0x00000017
        /*0b48*/ 	.word	0x00028c20
        /*0b4c*/ 	.short	0x010a
        /*0b4e*/ 	.byte	0x3f
	.zero		1


	//   ....[70]....
        /*0b50*/ 	.word	0x00010550
        /*0b54*/ 	.word	0x0000001b
        /*0b58*/ 	.word	0x00028c60
        /*0b5c*/ 	.short	0x010a
        /*0b5e*/ 	.byte	0x3f
	.zero		1


	//   ....[71]....
        /*0b60*/ 	.word	0x00010e50
        /*0b64*/ 	.word	0x00000006
        /*0b68*/ 	.word	0x00028c40
        /*0b6c*/ 	.short	0x010a
        /*0b6e*/ 	.byte	0x3f
	.zero		1


	//   ....[72]....
        /*0b70*/ 	.word	0x00011310
        /*0b74*/ 	.word	0x00000006
        /*0b78*/ 	.word	0x00028c60
        /*0b7c*/ 	.short	0x010a
        /*0b7e*/ 	.byte	0x3f
	.zero		1


	//   ....[73]....
        /*0b80*/ 	.word	0x00012400
        /*0b84*/ 	.word	0x00000005
        /*0b88*/ 	.word	0x00028c20
        /*0b8c*/ 	.short	0x010a
        /*0b8e*/ 	.byte	0x3f
	.zero		1


	//   ....[74]....
        /*0b90*/ 	.word	0x000125a0
        /*0b94*/ 	.word	0x00000003
        /*0b98*/ 	.word	0x00028c40
        /*0b9c*/ 	.short	0x010a
        /*0b9e*/ 	.byte	0x3f
	.zero		1


	//   ....[75]....
        /*0ba0*/ 	.word	0x000125f0
        /*0ba4*/ 	.word	0x00000005
        /*0ba8*/ 	.word	0x00028c40
        /*0bac*/ 	.short	0x010a
        /*0bae*/ 	.byte	0x3f
	.zero		1


	//   ....[76]....
        /*0bb0*/ 	.word	0x00012640
        /*0bb4*/ 	.word	0x00000003
        /*0bb8*/ 	.word	0x00028c60
        /*0bbc*/ 	.short	0x010a
        /*0bbe*/ 	.byte	0x3f
	.zero		1


	//----- nvinfo : EIATTR_NUM_MBARRIERS
	.align		4
.L_208:
        /*0bc0*/ 	.byte	0x03, 0x38
        /*0bc2*/ 	.short	0x0016


	//----- nvinfo : EIATTR_EXIT_INSTR_OFFSETS
	.align		4
        /*0bc4*/ 	.byte	0x04, 0x1c
        /*0bc6*/ 	.short	(.L_210 - .L_209)


	//   ....[0]....
.L_209:
        /*0bc8*/ 	.word	0x00000980


	//   ....[1]....
        /*0bcc*/ 	.word	0x0000a340


	//   ....[2]....
        /*0bd0*/ 	.word	0x0000f710


	//----- nvinfo : EIATTR_MAX_THREADS
	.align		4
.L_210:
        /*0bd4*/ 	.byte	0x04, 0x05
        /*0bd6*/ 	.short	(.L_212 - .L_211)
.L_211:
        /*0bd8*/ 	.word	0x00000180
        /*0bdc*/ 	.word	0x00000001
        /*0be0*/ 	.word	0x00000001


	//----- nvinfo : EIATTR_CRS_STACK_SIZE
	.align		4
.L_212:
        /*0be4*/ 	.byte	0x04, 0x1e
        /*0be6*/ 	.short	(.L_214 - .L_213)
.L_213:
        /*0be8*/ 	.word	0x00000000


	//----- nvinfo : EIATTR_CBANK_PARAM_SIZE
	.align		4
.L_214:
        /*0bec*/ 	.byte	0x03, 0x19
        /*0bee*/ 	.short	0x0af0


	//----- nvinfo : EIATTR_PARAM_CBANK
	.align		4
        /*0bf0*/ 	.byte	0x04, 0x0a
        /*0bf2*/ 	.short	(.L_216 - .L_215)
	.align		4
.L_215:
        /*0bf4*/ 	.word	index@(.nv.constant0._ZN7cutlass13device_kernelIN5flash11enable_sm90INS1_16FlashAttnFwdSm90INS1_25CollectiveMainloopFwdSm90ILi2EN4cute5tupleIJNS5_1CILi1EEES8_S8_EEENS6_IJNS7_ILi64EEESA_SA_EEELi512ENS_10bfloat16_tEfNS_4arch4Sm90ELb0ELb0ELb1ELb1ELb1ELb0ELb0ELb0ELb0ELb1ELb0ELb0EEENS1_21CollectiveEpilogueFwdINS6_IJSA_NS7_ILi512EEESA_EEES9_SC_SE_Li256ELb1ELb1ELb0ELb0EEENS1_36VarlenDynamicPersistentTileSchedulerILi64ELi64ELi256ELi128ELb0ELb1ELb1ELb0ELb1ELb1EEEEEEEEEvNT_6ParamsE)
        /*0bf8*/ 	.short	0x0210
        /*0bfa*/ 	.short	0x0af0


	//----- nvinfo : EIATTR_SW_WAR
	.align		4
.L_216:
        /*0bfc*/ 	.byte	0x04, 0x36
        /*0bfe*/ 	.short	(.L_218 - .L_217)
.L_217:
        /*0c00*/ 	.word	0x00000008
.L_218:


//--------------------- .nv.info._ZN7cutlass13device_kernelIN5flash11enable_sm90INS1_16FlashAttnFwdSm90INS1_25CollectiveMainloopFwdSm90ILi2EN4cute5tupleIJNS5_1CILi1EEES8_S8_EEENS6_IJNS7_ILi64EEESA_SA_EEELi512ENS_10bfloat16_tEfNS_4arch4Sm90ELb0ELb0ELb1ELb1ELb1ELb1ELb0ELb0ELb0ELb1ELb0ELb0EEENS1_21CollectiveEpilogueFwdINS6_IJSA_NS7_ILi512EEESA_EEES9_SC_SE_Li256ELb1ELb1ELb0ELb0EEENS1_36VarlenDynamicPersistentTileSchedulerILi64ELi64ELi256ELi128ELb0ELb1ELb1ELb0ELb1ELb1EEEEEEEEEvNT_6ParamsE --------------------------
	.section	.nv.info._ZN7cutlass13device_kernelIN5flash11enable_sm90INS1_16FlashAttnFwdSm90INS1_25CollectiveMainloopFwdSm90ILi2EN4cute5tupleIJNS5_1CILi1EEES8_S8_EEENS6_IJNS7_ILi64EEESA_SA_EEELi512ENS_10bfloat16_tEfNS_4arch4Sm90ELb0ELb0ELb1ELb1ELb1ELb1ELb0ELb0ELb0ELb1ELb0ELb0EEENS1_21CollectiveEpilogueFwdINS6_IJSA_NS7_ILi512EEESA_EEES9_SC_SE_Li256ELb1ELb1ELb0ELb0EEENS1_36VarlenDynamicPersistentTileSchedulerILi64ELi64ELi256ELi128ELb0ELb1ELb1ELb0ELb1ELb1EEEEEEEEEvNT_6ParamsE,"",@"SHT_CUDA_INFO"
	.sectionflags	@""
	.align	4


	//----- nvinfo : EIATTR_CUDA_API_VERSION
	.align		4
        /*0000*/ 	.byte	0x04, 0x37
        /*0002*/ 	.short	(.L_220 - .L_219)
.L_219:
        /*0004*/ 	.word	0x00000082


	//----- nvinfo : EIATTR_KPARAM_INFO
	.align		4
.L_220:
        /*0008*/ 	.byte	0x04, 0x17
        /*000a*/ 	.short	(.L_222 - .L_221)
.L_221:
        /*000c*/ 	.word	0x00000000
        /*0010*/ 	.short	0x0000
        /*0012*/ 	.short	0x0070
        /*0014*/ 	.byte	0x00, 0xf0, 0x01, 0x2a


	//----- nvinfo : EIATTR_SPARSE_MMA_MASK
	.align		4
.L_222:
        /*0018*/ 	.byte	0x03, 0x50
        /*001a*/ 	.short	0x0000


	//----- nvinfo : EIATTR_MAXREG_COUNT
	.align		4
        /*001c*/ 	.byte	0x03, 0x1b
        /*001e*/ 	.short	0x00a8


	//----- nvinfo : EIATTR_NUM_BARRIERS
	.align		4
        /*0020*/ 	.byte	0x02, 0x4c
        /*0022*/ 	.byte	0x10
	.zero		1


	//----- nvinfo : EIATTR_EXTERNS
	.align		4
        /*0024*/ 	.byte	0x04, 0x0f
        /*0026*/ 	.short	(.L_224 - .L_223)


	//   ....[0]....
	.align		4
.L_223:
        /*0028*/ 	.word	index@(__assertfail)


	//----- nvinfo : EIATTR_ANNOTATIONS
	.align		4
.L_224:
        /*002c*/ 	.byte	0x04, 0x55
        /*002e*/ 	.short	(.L_226 - .L_225)


	//   ....[0]....
.L_225:
        /* <DEDUP_REMOVED lines=47> */


	//----- nvinfo : EIATTR_MERCURY_ISA_VERSION
	.align		4
.L_226:
        /*0310*/ 	.byte	0x03, 0x5f
        /*0312*/ 	.short	0x0101


	//----- nvinfo : EIATTR_UNUSED_LOAD_BYTE_OFFSET
	.align		4
        /*0314*/ 	.byte	0x04, 0x44
        /*0316*/ 	.short	(.L_228 - .L_227)


	//   ....[0]....
.L_227:
        /*0318*/ 	.word	0x00000a20
        /*031c*/ 	.word	0x0000fff0


	//   ....[1]....
        /*0320*/ 	.word	0x0000d360
        /*0324*/ 	.word	0x0000fff0


	//----- nvinfo : EIATTR_INT_WARP_WIDE_INSTR_OFFSETS
	.align		4
.L_228:
        /*0328*/ 	.byte	0x04, 0x31
        /*032a*/ 	.short	(.L_230 - .L_229)


	//   ....[0]....
.L_229:
        /*032c*/ 	.word	0x00000130


	//   ....[1]....
        /*0330*/ 	.word	0x00000170


	//   ....[2]....
        /*0334*/ 	.word	0x00000240


	//   ....[3]....
        /*0338*/ 	.word	0x00013190


	//   ....[4]....
        /*033c*/ 	.word	0x00013220


	//   ....[5]....
        /*0340*/ 	.word	0x000167c0


	//   ....[6]....
        /*0344*/ 	.word	0x00016850


	//----- nvinfo : EIATTR_COOP_GROUP_MASK_REGIDS
	.align		4
.L_230:
        /*0348*/ 	.byte	0x04, 0x29
        /*034a*/ 	.short	(.L_232 - .L_231)


	//   ....[0]....
.L_231:
        /*034c*/ 	.word	0xffffffff


	//   ....[1]....
        /*0350*/ 	.word	0xffffffff


	//   ....[2]....
        /*0354*/ 	.word	0xffffffff


	//   ....[3]....
        /*0358*/ 	.word	0xffffffff


	//   ....[4]....
        /*035c*/ 	.word	0xffffffff


	//   ....[5]....
        /*0360*/ 	.word	0xffffffff


	//   ....[6]....
        /*0364*/ 	.word	0xffffffff


	//   ....[7]....
        /*0368*/ 	.word	0xffffffff


	//   ....[8]....
        /*036c*/ 	.word	0xffffffff


	//   ....[9]....
        /*0370*/ 	.word	0xffffffff


	//   ....[10]....
        /*0374*/ 	.word	0xffffffff


	//   ....[11]....
        /*0378*/ 	.word	0xffffffff


	//   ....[12]....
        /*037c*/ 	.word	0xffffffff


	//   ....[13]....
        /*0380*/ 	.word	0xffffffff


	//   ....[14]....
        /*0384*/ 	.word	0xffffffff


	//   ....[15]....
        /*0388*/ 	.word	0xffffffff


	//   ....[16]....
        /*038c*/ 	.word	0xffffffff


	//   ....[17]....
        /*0390*/ 	.word	0xffffffff


	//   ....[18]....
        /*0394*/ 	.word	0xffffffff


	//   ....[19]....
        /*0398*/ 	.word	0xffffffff


	//   ....[20]....
        /*039c*/ 	.word	0xffffffff


	//   ....[21]....
        /*03a0*/ 	.word	0xffffffff


	//   ....[22]....
        /*03a4*/ 	.word	0xffffffff


	//   ....[23]....
        /*03a8*/ 	.word	0xffffffff


	//   ....[24]....
        /*03ac*/ 	.word	0xffffffff


	//   ....[25]....
        /*03b0*/ 	.word	0xffffffff


	//   ....[26]....
        /*03b4*/ 	.word	0xffffffff


	//   ....[27]....
        /*03b8*/ 	.word	0xffffffff


	//   ....[28]....
        /*03bc*/ 	.word	0xffffffff


	//   ....[29]....
        /*03c0*/ 	.word	0xffffffff


	//   ....[30]....
        /*03c4*/ 	.word	0xffffffff


	//   ....[31]....
        /*03c8*/ 	.word	0xffffffff


	//   ....[32]....
        /*03cc*/ 	.word	0xffffffff


	//   ....[33]....
        /*03d0*/ 	.word	0xffffffff


	//   ....[34]....
        /*03d4*/ 	.word	0xffffffff


	//   ....[35]....
        /*03d8*/ 	.word	0xffffffff


	//   ....[36]....
        /*03dc*/ 	.word	0xffffffff


	//   ....[37]....
        /*03e0*/ 	.word	0xffffffff


	//   ....[38]....
        /*03e4*/ 	.word	0xffffffff


	//   ....[39]....
        /*03e8*/ 	.word	0xffffffff


	//   ....[40]....
        /*03ec*/ 	.word	0xffffffff


	//   ....[41]....
        /*03f0*/ 	.word	0xffffffff


	//   ....[42]....
        /*03f4*/ 	.word	0xffffffff


	//   ....[43]....
        /*03f8*/ 	.word	0xffffffff


	//   ....[44]....
        /*03fc*/ 	.word	0xffffffff


	//   ....[45]....
        /*0400*/ 	.word	0xffffffff


	//   ....[46]....
        /*0404*/ 	.word	0xffffffff


	//   ....[47]....
        /*0408*/ 	.word	0xffffffff


	//   ....[48]....
        /*040c*/ 	.word	0xffffffff


	//   ....[49]....
        /*0410*/ 	.word	0xffffffff


	//   ....[50]....
        /*0414*/ 	.word	0xffffffff


	//   ....[51]....
        /*0418*/ 	.word	0xffffffff


	//   ....[52]....
        /*041c*/ 	.word	0xffffffff


	//   ....[53]....
        /*0420*/ 	.word	0xffffffff


	//   ....[54]....
        /*0424*/ 	.word	0xffffffff


	//   ....[55]....
        /*0428*/ 	.word	0xffffffff


	//   ....[56]....
        /*042c*/ 	.word	0xffffffff


	//   ....[57]....
        /*0430*/ 	.word	0xffffffff


	//   ....[58]....
        /*0434*/ 	.word	0xffffffff


	//   ....[59]....
        /*0438*/ 	.word	0xffffffff


	//   ....[60]....
        /*043c*/ 	.word	0xffffffff


	//   ....[61]....
        /*0440*/ 	.word	0xffffffff


	//   ....[62]....
        /*0444*/ 	.word	0xffffffff


	//   ....[63]....
        /*0448*/ 	.word	0xffffffff


	//   ....[64]....
        /*044c*/ 	.word	0xffffffff


	//   ....[65]....
        /*0450*/ 	.word	0xffffffff


	//   ....[66]....
        /*0454*/ 	.word	0xffffffff


	//   ....[67]....
        /*0458*/ 	.word	0xffffffff


	//   ....[68]....
        /*045c*/ 	.word	0xffffffff


	//   ....[69]....
        /*0460*/ 	.word	0xffffffff


	//   ....[70]....
        /*0464*/ 	.word	0xffffffff


	//   ....[71]....
        /*0468*/ 	.word	0xffffffff


	//   ....[72]....
        /*046c*/ 	.word	0xffffffff


	//   ....[73]....
        /*0470*/ 	.word	0xffffffff


	//   ....[74]....
        /*0474*/ 	.word	0xffffffff


	//   ....[75]....
        /*0478*/ 	.word	0xffffffff


	//   ....[76]....
        /*047c*/ 	.word	0xffffffff


	//   ....[77]....
        /*0480*/ 	.word	0xffffffff


	//   ....[78]....
        /*0484*/ 	.word	0xffffffff


	//   ....[79]....
        /*0488*/ 	.word	0xffffffff


	//   ....[80]....
        /*048c*/ 	.word	0xffffffff


	//   ....[81]....
        /*0490*/ 	.word	0xffffffff


	//   ....[82]....
        /*0494*/ 	.word	0xffffffff


	//   ....[83]....
        /*0498*/ 	.word	0xffffffff


	//   ....[84]....
        /*049c*/ 	.word	0xffffffff


	//   ....[85]....
        /*04a0*/ 	.word	0xffffffff


	//   ....[86]....
        /*04a4*/ 	.word	0xffffffff


	//   ....[87]....
        /*04a8*/ 	.word	0xffffffff


	//   ....[88]....
        /*04ac*/ 	.word	0xffffffff


	//   ....[89]....
        /*04b0*/ 	.word	0xffffffff


	//   ....[90]....
        /*04b4*/ 	.word	0xffffffff


	//   ....[91]....
        /*04b8*/ 	.word	0xffffffff


	//   ....[92]....
        /*04bc*/ 	.word	0xffffffff


	//   ....[93]....
        /*04c0*/ 	.word	0xffffffff


	//   ....[94]....
        /*04c4*/ 	.word	0xffffffff


	//   ....[95]....
        /*04c8*/ 	.word	0xffffffff


	//   ....[96]....
        /*04cc*/ 	.word	0xffffffff


	//   ....[97]....
        /*04d0*/ 	.word	0xffffffff


	//   ....[98]....
        /*04d4*/ 	.word	0xffffffff


	//   ....[99]....
        /*04d8*/ 	.word	0xffffffff


	//   ....[100]....
        /*04dc*/ 	.word	0xffffffff


	//   ....[101]....
        /*04e0*/ 	.word	0xffffffff


	//   ....[102]....
        /*04e4*/ 	.word	0xffffffff


	//   ....[103]....
        /*04e8*/ 	.word	0xffffffff


	//   ....[104]....
        /*04ec*/ 	.word	0xffffffff


	//   ....[105]....
        /*04f0*/ 	.word	0xffffffff


	//   ....[106]....
        /*04f4*/ 	.word	0xffffffff


	//   ....[107]....
        /*04f8*/ 	.word	0xffffffff


	//   ....[108]....
        /*04fc*/ 	.word	0xffffffff


	//   ....[109]....
        /*0500*/ 	.word	0xffffffff


	//   ....[110]....
        /*0504*/ 	.word	0xffffffff


	//   ....[111]....
        /*0508*/ 	.word	0xffffffff


	//   ....[112]....
        /*050c*/ 	.word	0xffffffff


	//   ....[113]....
        /*0510*/ 	.word	0xffffffff


	//   ....[114]....
        /*0514*/ 	.word	0xffffffff


	//   ....[115]....
        /*0518*/ 	.word	0xffffffff


	//   ....[116]....
        /*051c*/ 	.word	0xffffffff


	//   ....[117]....
        /*0520*/ 	.word	0xffffffff


	//   ....[118]....
        /*0524*/ 	.word	0xffffffff


	//   ....[119]....
        /*0528*/ 	.word	0xffffffff


	//   ....[120]....
        /*052c*/ 	.word	0xffffffff


	//   ....[121]....
        /*0530*/ 	.word	0xffffffff


	//   ....[122]....
        /*0534*/ 	.word	0xffffffff


	//   ....[123]....
        /*0538*/ 	.word	0xffffffff


	//   ....[124]....
        /*053c*/ 	.word	0xffffffff


	//   ....[125]....
        /*0540*/ 	.word	0xffffffff


	//   ....[126]....
        /*0544*/ 	.word	0xffffffff


	//   ....[127]....
        /*0548*/ 	.word	0x0500000f


	//   ....[128]....
        /*054c*/ 	.word	0x0500000f


	//   ....[129]....
        /*0550*/ 	.word	0x0500000f


	//   ....[130]....
        /*0554*/ 	.word	0x0500000f


	//   ....[131]....
        /*0558*/ 	.word	0x0500000f


	//   ....[132]....
        /*055c*/ 	.word	0x0500000f


	//   ....[133]....
        /*0560*/ 	.word	0x0500000f


	//   ....[134]....
        /*0564*/ 	.word	0x0500000f


	//   ....[135]....
        /*0568*/ 	.word	0x0500000f


	//   ....[136]....
        /*056c*/ 	.word	0x0500000f


	//   ....[137]....
        /*0570*/ 	.word	0x0500000f


	//   ....[138]....
        /*0574*/ 	.word	0x0500000f


	//   ....[139]....
        /*0578*/ 	.word	0x0500000f


	//   ....[140]....
        /*057c*/ 	.word	0x0500000f


	//   ....[141]....
        /*0580*/ 	.word	0x0500000f


	//   ....[142]....
        /*0584*/ 	.word	0x0500000f


	//   ....[143]....
        /*0588*/ 	.word	0x0500000f


	//   ....[144]....
        /*058c*/ 	.word	0x0500000f


	//   ....[145]....
        /*0590*/ 	.word	0x0500000f


	//   ....[146]....
        /*0594*/ 	.word	0x0500000f


	//   ....[147]....
        /*0598*/ 	.word	0x0500000f


	//   ....[148]....
        /*059c*/ 	.word	0x0500000f


	//   ....[149]....
        /*05a0*/ 	.word	0x0500000f


	//   ....[150]....
        /*05a4*/ 	.word	0x0500000f


	//   ....[151]....
        /*05a8*/ 	.word	0x0500000f


	//   ....[152]....
        /*05ac*/ 	.word	0x0500000f


	//   ....[153]....
        /*05b0*/ 	.word	0x0500000f


	//   ....[154]....
        /*05b4*/ 	.word	0x0500000f


	//   ....[155]....
        /*05b8*/ 	.word	0x0500000f


	//   ....[156]....
        /*05bc*/ 	.word	0x0500000f


	//   ....[157]....
        /*05c0*/ 	.word	0x0500000f


	//   ....[158]....
        /*05c4*/ 	.word	0x0500000f


	//   ....[159]....
        /*05c8*/ 	.word	0x0500000f


	//   ....[160]....
        /*05cc*/ 	.word	0x0500000f


	//   ....[161]....
        /*05d0*/ 	.word	0x0500000f


	//   ....[162]....
        /*05d4*/ 	.word	0x0500000f


	//   ....[163]....
        /*05d8*/ 	.word	0x0500000f


	//   ....[164]....
        /*05dc*/ 	.word	0x0500000f


	//   ....[165]....
        /*05e0*/ 	.word	0x0500000f


	//   ....[166]....
        /*05e4*/ 	.word	0x0500000f


	//   ....[167]....
        /*05e8*/ 	.word	0x0500000f


	//   ....[168]....
        /*05ec*/ 	.word	0x0500000f


	//   ....[169]....
        /*05f0*/ 	.word	0x0500000f


	//   ....[170]....
        /*05f4*/ 	.word	0x0500000f


	//   ....[171]....
        /*05f8*/ 	.word	0x0500000f


	//   ....[172]....
        /*05fc*/ 	.word	0x0500000f


	//   ....[173]....
        /*0600*/ 	.word	0x0500000f


	//   ....[174]....
        /*0604*/ 	.word	0x0500000f


	//   ....[175]....
        /*0608*/ 	.word	0x0500000f


	//   ....[176]....
        /*060c*/ 	.word	0x0500000f


	//   ....[177]....
        /*0610*/ 	.word	0x0500000f


	//   ....[178]....
        /*0614*/ 	.word	0x0500000f


	//   ....[179]....
        /*0618*/ 	.word	0x0500000f


	//   ....[180]....
        /*061c*/ 	.word	0x0500000f


	//   ....[181]....
        /*0620*/ 	.word	0x0500000f


	//   ....[182]....
        /*0624*/ 	.word	0x0500000f


	//   ....[183]....
        /*0628*/ 	.word	0x0500000f


	//   ....[184]....
        /*062c*/ 	.word	0x0500000f


	//   ....[185]....
        /*0630*/ 	.word	0x0500000f


	//   ....[186]....
        /*0634*/ 	.word	0x0500000f


	//   ....[187]....
        /*0638*/ 	.word	0x0500000f


	//   ....[188]....
        /*063c*/ 	.word	0x0500000f


	//   ....[189]....
        /*0640*/ 	.word	0x0500000f


	//   ....[190]....
        /*0644*/ 	.word	0x0500000f


	//   ....[191]....
        /*0648*/ 	.word	0x0500000f


	//   ....[192]....
        /*064c*/ 	.word	0x0500000f


	//   ....[193]....
        /*0650*/ 	.word	0x0500000f


	//   ....[194]....
        /*0654*/ 	.word	0x0500000f


	//   ....[195]....
        /*0658*/ 	.word	0x0500000f


	//   ....[196]....
        /*065c*/ 	.word	0x0500000f


	//   ....[197]....
        /*0660*/ 	.word	0x0500000f


	//   ....[198]....
        /*0664*/ 	.word	0x0500000f


	//   ....[199]....
        /*0668*/ 	.word	0x0500000f


	//   ....[200]....
        /*066c*/ 	.word	0x0500000f


	//----- nvinfo : EIATTR_COOP_GROUP_INSTR_OFFSETS
	.align		4
.L_232:
        /*0670*/ 	.byte	0x04, 0x28
        /*0672*/ 	.short	(.L_234 - .L_233)


	//   ....[0]....
.L_233:
        /*0674*/ 	.word	0x00000060


	//   ....[1]....
        /*0678*/ 	.word	0x00000140


	//   ....[2]....
        /*067c*/ 	.word	0x00000180


	//   ....[3]....
        /*0680*/ 	.word	0x00000370


	//   ....[4]....
        /*0684*/ 	.word	0x000004d0


	//   ....[5]....
        /*0688*/ 	.word	0x000005f0


	//   ....[6]....
        /*068c*/ 	.word	0x00000750


	//   ....[7]....
        /*0690*/ 	.word	0x00002a20


	//   ....[8]....
        /*0694*/ 	.word	0x00002a30


	//   ....[9]....
        /*0698*/ 	.word	0x000034a0


	//   ....[10]....
        /*069c*/ 	.word	0x000034b0


	//   ....[11]....
        /*06a0*/ 	.word	0x00003ea0


	//   ....[12]....
        /*06a4*/ 	.word	0x00003eb0


	//   ....[13]....
        /*06a8*/ 	.word	0x00004290


	//   ....[14]....
        /*06ac*/ 	.word	0x000042a0


	//   ....[15]....
        /*06b0*/ 	.word	0x00004f90


	//   ....[16]....
        /*06b4*/ 	.word	0x00006a70


	//   ....[17]....
        /*06b8*/ 	.word	0x00007030


	//   ....[18]....
        /*06bc*/ 	.word	0x00007040


	//   ....[19]....
        /*06c0*/ 	.word	0x00007050


	//   ....[20]....
        /*06c4*/ 	.word	0x00007060


	//   ....[21]....
        /*06c8*/ 	.word	0x00008050


	//   ....[22]....
        /*06cc*/ 	.word	0x00008060


	//   ....[23]....
        /*06d0*/ 	.word	0x00008070


	//   ....[24]....
        /*06d4*/ 	.word	0x00008080


	//   ....[25]....
        /*06d8*/ 	.word	0x00009c80


	//   ....[26]....
        /*06dc*/ 	.word	0x00009d30


	//   ....[27]....
        /*06e0*/ 	.word	0x00009ef0


	//   ....[28]....
        /*06e4*/ 	.word	0x00009f90


	//   ....[29]....
        /*06e8*/ 	.word	0x0000a900


	//   ....[30]....
        /*06ec*/ 	.word	0x0000b140


	//   ....[31]....
        /*06f0*/ 	.word	0x0000b190


	//   ....[32]....
        /*06f4*/ 	.word	0x0000ba90


	//   ....[33]....
        /*06f8*/ 	.word	0x0000bb00


	//   ....[34]....
        /*06fc*/ 	.word	0x0000c7a0


	//   ....[35]....
        /*0700*/ 	.word	0x0000c870


	//   ....[36]....
        /*0704*/ 	.word	0x0000c880


	//   ....[37]....
        /*0708*/ 	.word	0x0000c8c0


	//   ....[38]....
        /*070c*/ 	.word	0x0000c8d0


	//   ....[39]....
        /*0710*/ 	.word	0x0000e450


	//   ....[40]....
        /*0714*/ 	.word	0x0000e930


	//   ....[41]....
        /*0718*/ 	.word	0x0000e950


	//   ....[42]....
        /*071c*/ 	.word	0x0000e980


	//   ....[43]....
        /*0720*/ 	.word	0x0000e990


	//   ....[44]....
        /*0724*/ 	.word	0x0000f0d0


	//   ....[45]....
        /*0728*/ 	.word	0x0000f140


	//   ....[46]....
        /*072c*/ 	.word	0x0000f3c0


	//   ....[47]....
        /*0730*/ 	.word	0x0000f3e0


	//   ....[48]....
        /*0734*/ 	.word	0x00010090


	//   ....[49]....
        /*0738*/ 	.word	0x000100d0


	//   ....[50]....
        /*073c*/ 	.word	0x00010370


	//   ....[51]....
        /*0740*/ 	.word	0x00010390


	//   ....[52]....
        /*0744*/ 	.word	0x00010640


	//   ....[53]....
        /*0748*/ 	.word	0x000107f0


	//   ....[54]....
        /*074c*/ 	.word	0x00010820


	//   ....[55]....
        /*0750*/ 	.word	0x00010850


	//   ....[56]....
        /*0754*/ 	.word	0x00010880


	//   ....[57]....
        /*0758*/ 	.word	0x000108b0


	//   ....[58]....
        /*075c*/ 	.word	0x000108e0


	//   ....[59]....
        /*0760*/ 	.word	0x00010a50


	//   ....[60]....
        /*0764*/ 	.word	0x00010a80


	//   ....[61]....
        /*0768*/ 	.word	0x00010ab0


	//   ....[62]....
        /*076c*/ 	.word	0x00010ae0


	//   ....[63]....
        /*0770*/ 	.word	0x00010b10


	//   ....[64]....
        /*0774*/ 	.word	0x00010b40


	//   ....[65]....
        /*0778*/ 	.word	0x00010bd0


	//   ....[66]....
        /*077c*/ 	.word	0x00010c00


	//   ....[67]....
        /*0780*/ 	.word	0x00010c80


	//   ....[68]....
        /*0784*/ 	.word	0x000117b0


	//   ....[69]....
        /*0788*/ 	.word	0x00013f80


	//   ....[70]....
        /*078c*/ 	.word	0x00013fa0


	//   ....[71]....
        /*0790*/ 	.word	0x00014030


	//   ....[72]....
        /*0794*/ 	.word	0x00014050


	//   ....[73]....
        /*0798*/ 	.word	0x000140d0


	//   ....[74]....
        /*079c*/ 	.word	0x000140f0


	//   ....[75]....
        /*07a0*/ 	.word	0x00014100


	//   ....[76]....
        /*07a4*/ 	.word	0x00014110


	//   ....[77]....
        /*07a8*/ 	.word	0x00014930


	//   ....[78]....
        /*07ac*/ 	.word	0x00014960


	//   ....[79]....
        /*07b0*/ 	.word	0x00014a00


	//   ....[80]....
        /*07b4*/ 	.word	0x00014a20


	//   ....[81]....
        /*07b8*/ 	.word	0x00014aa0


	//   ....[82]....
        /*07bc*/ 	.word	0x00014ac0


	//   ....[83]....
        /*07c0*/ 	.word	0x00014ad0


	//   ....[84]....
        /*07c4*/ 	.word	0x00014b40


	//   ....[85]....
        /*07c8*/ 	.word	0x00014f90


	//   ....[86]....
        /*07cc*/ 	.word	0x00015050


	//   ....[87]....
        /*07d0*/ 	.word	0x000151a0


	//   ....[88]....
        /*07d4*/ 	.word	0x000151e0


	//   ....[89]....
        /*07d8*/ 	.word	0x000151f0


	//   ....[90]....
        /*07dc*/ 	.word	0x00015200


	//   ....[91]....
        /*07e0*/ 	.word	0x00015350


	//   ....[92]....
        /*07e4*/ 	.word	0x000154a0


	//   ....[93]....
        /*07e8*/ 	.word	0x00015cd0


	//   ....[94]....
        /*07ec*/ 	.word	0x00015cf0


	//   ....[95]....
        /*07f0*/ 	.word	0x00015d40


	//   ....[96]....
        /*07f4*/ 	.word	0x00015d50


	//   ....[97]....
        /*07f8*/ 	.word	0x00015d90


	//   ....[98]....
        /*07fc*/ 	.word	0x00015da0


	//   ....[99]....
        /*0800*/ 	.word	0x00015db0


	//   ....[100]....
        /*0804*/ 	.word	0x00015df0


	//   ....[101]....
        /*0808*/ 	.word	0x00016110


	//   ....[102]....
        /*080c*/ 	.word	0x00016150


	//   ....[103]....
        /*0810*/ 	.word	0x00016170


	//   ....[104]....
        /*0814*/ 	.word	0x00016190


	//   ....[105]....
        /*0818*/ 	.word	0x000161c0


	//   ....[106]....
        /*081c*/ 	.word	0x000161e0


	//   ....[107]....
        /*0820*/ 	.word	0x000162e0


	//   ....[108]....
        /*0824*/ 	.word	0x00016430


	//   ....[109]....
        /*0828*/ 	.word	0x00016a20


	//   ....[110]....
        /*082c*/ 	.word	0x00016a50


	//   ....[111]....
        /*0830*/ 	.word	0x00016a90


	//   ....[112]....
        /*0834*/ 	.word	0x00016ac0


	//   ....[113]....
        /*0838*/ 	.word	0x00016af0


	//   ....[114]....
        /*083c*/ 	.word	0x00016b20


	//   ....[115]....
        /*0840*/ 	.word	0x00016b50


	//   ....[116]....
        /*0844*/ 	.word	0x00016b80


	//   ....[117]....
        /*0848*/ 	.word	0x00016d00


	//   ....[118]....
        /*084c*/ 	.word	0x00016d30


	//   ....[119]....
        /*0850*/ 	.word	0x00016d60


	//   ....[120]....
        /*0854*/ 	.word	0x00016d90


	//   ....[121]....
        /*0858*/ 	.word	0x00016dc0


	//   ....[122]....
        /*085c*/ 	.word	0x00016df0


	//   ....[123]....
        /*0860*/ 	.word	0x00016eb0


	//   ....[124]....
        /*0864*/ 	.word	0x00016ed0


	//   ....[125]....
        /*0868*/ 	.word	0x00016f40


	//   ....[126]....
        /*086c*/ 	.word	0x000173b0


	//   ....[127]....
        /*0870*/ 	.word	0x000176c0


	//   ....[128]....
        /*0874*/ 	.word	0x00017750


	//   ....[129]....
        /*0878*/ 	.word	0x00017830


	//   ....[130]....
        /*087c*/ 	.word	0x000178c0


	//   ....[131]....
        /*0880*/ 	.word	0x000179a0


	//   ....[132]....
        /*0884*/ 	.word	0x00017a30


	//   ....[133]....
        /*0888*/ 	.word	0x00017bb0


	//   ....[134]....
        /*088c*/ 	.word	0x00017c40


	//   ....[135]....
        /*0890*/ 	.word	0x00017c90


	//   ....[136]....
        /*0894*/ 	.word	0x00017ce0


	//   ....[137]....
        /*0898*/ 	.word	0x00017dc0


	//   ....[138]....
        /*089c*/ 	.word	0x00017e50


	//   ....[139]....
        /*08a0*/ 	.word	0x00017ea0


	//   ....[140]....
        /*08a4*/ 	.word	0x00017ef0


	//   ....[141]....
        /*08a8*/ 	.word	0x00018140


	//   ....[142]....
        /*08ac*/ 	.word	0x00018420


	//   ....[143]....
        /*08b0*/ 	.word	0x00018510


	//   ....[144]....
        /*08b4*/ 	.word	0x000185b0


	//   ....[145]....
        /*08b8*/ 	.word	0x00018610


	//   ....[146]....
        /*08bc*/ 	.word	0x00018700


	//   ....[147]....
        /*08c0*/ 	.word	0x00018770


	//   ....[148]....
        /*08c4*/ 	.word	0x00018860


	//   ....[149]....
        /*08c8*/ 	.word	0x000188d0


	//   ....[150]....
        /*08cc*/ 	.word	0x00018970


	//   ....[151]....
        /*08d0*/ 	.word	0x00018a60


	//   ....[152]....
        /*08d4*/ 	.word	0x00018ad0


	//   ....[153]....
        /*08d8*/ 	.word	0x00018b30


	//   ....[154]....
        /*08dc*/ 	.word	0x00018c20


	//   ....[155]....
        /*08e0*/ 	.word	0x00018c80


	//   ....[156]....
        /*08e4*/ 	.word	0x00018d80


	//   ....[157]....
        /*08e8*/ 	.word	0x00018de0


	//   ....[158]....
        /*08ec*/ 	.word	0x00018ec0


	//   ....[159]....
        /*08f0*/ 	.word	0x00019000


	//   ....[160]....
        /*08f4*/ 	.word	0x00019100


	//   ....[161]....
        /*08f8*/ 	.word	0x00019380


	//   ....[162]....
        /*08fc*/ 	.word	0x000193d0


	//   ....[163]....
        /*0900*/ 	.word	0x000195a0


	//   ....[164]....
        /*0904*/ 	.word	0x000195f0


	//   ....[165]....
        /*0908*/ 	.word	0x000197c0


	//   ....[166]....
        /*090c*/ 	.word	0x00019810


	//   ....[167]....
        /*0910*/ 	.word	0x00019900


	//   ....[168]....
        /*0914*/ 	.word	0x000199a0


	//   ....[169]....
        /*0918*/ 	.word	0x00019a00


	//   ....[170]....
        /*091c*/ 	.word	0x00019ab0


	//   ....[171]....
        /*0920*/ 	.word	0x00019b10


	//   ....[172]....
        /*0924*/ 	.word	0x00019bc0


	//   ....[173]....
        /*0928*/ 	.word	0x00019c20


	//   ....[174]....
        /*092c*/ 	.word	0x00019cd0


	//   ....[175]....
        /*0930*/ 	.word	0x00019dc0


	//   ....[176]....
        /*0934*/ 	.word	0x00019e90


	//   ....[177]....
        /*0938*/ 	.word	0x00019fb0


	//   ....[178]....
        /*093c*/ 	.word	0x0001a0b0


	//   ....[179]....
        /*0940*/ 	.word	0x0001a1e0


	//   ....[180]....
        /*0944*/ 	.word	0x0001a2c0


	//   ....[181]....
        /*0948*/ 	.word	0x0001a3c0


	//   ....[182]....
        /*094c*/ 	.word	0x0001a4a0


	//   ....[183]....
        /*0950*/ 	.word	0x0001a530


	//   ....[184]....
        /*0954*/ 	.word	0x0001a5d0


	//   ....[185]....
        /*0958*/ 	.word	0x0001a6f0


	//   ....[186]....
        /*095c*/ 	.word	0x0001a760


	//   ....[187]....
        /*0960*/ 	.word	0x0001a7d0


	//   ....[188]....
        /*0964*/ 	.word	0x0001a840


	//   ....[189]....
        /*0968*/ 	.word	0x0001a8b0


	//   ....[190]....
        /*096c*/ 	.word	0x0001a930


	//   ....[191]....
        /*0970*/ 	.word	0x0001a9c0


	//   ....[192]....
        /*0974*/ 	.word	0x0001aa50


	//   ....[193]....
        /*0978*/ 	.word	0x0001aac0


	//   ....[194]....
        /*097c*/ 	.word	0x0001ab30


	//   ....[195]....
        /*0980*/ 	.word	0x0001aba0


	//   ....[196]....
        /*0984*/ 	.word	0x0001ac20


	//   ....[197]....
        /*0988*/ 	.word	0x0001ac90


	//   ....[198]....
        /*098c*/ 	.word	0x0001ad30


	//   ....[199]....
        /*0990*/ 	.word	0x0001adc0


	//   ....[200]....
        /*0994*/ 	.word	0x0001aee0


	//----- nvinfo : EIATTR_REG_RECONFIG
	.align		4
.L_234:
        /*0998*/ 	.byte	0x01, 0x54
	.zero		2


	//----- nvinfo : EIATTR_SYSCALL_OFFSETS
	.align		4
        /*099c*/ 	.byte	0x04, 0x46
        /*099e*/ 	.short	(.L_236 - .L_235)


	//   ....[0]....
.L_235:
        /*09a0*/ 	.word	0x00001ca0


	//   ....[1]....
        /*09a4*/ 	.word	0x00001df0


	//   ....[2]....
        /*09a8*/ 	.word	0x00006c10


	//   ....[3]....
        /*09ac*/ 	.word	0x00006fa0


	//   ....[4]....
        /*09b0*/ 	.word	0x00013380


	//   ....[5]....
        /*09b4*/ 	.word	0x000134d0


	//   ....[6]....
        /*09b8*/ 	.word	0x000135c0


	//   ....[7]....
        /*09bc*/ 	.word	0x00014570


	//----- nvinfo : EIATTR_MBARRIER_INSTR_OFFSETS
	.align		4
.L_236:
        /*09c0*/ 	.byte	0x04, 0x39
        /*09c2*/ 	.short	(.L_238 - .L_237)


	//   ....[0]....
.L_237:
        /*09c4*/ 	.word	0x00000260
        /*09c8*/ 	.word	0x000000ff
        /*09cc*/ 	.word	0x00028c00
        /*09d0*/ 	.short	0x0100
        /*09d2*/ 	.byte	0x08
	.zero		1


	//   ....[1]....
        /*09d4*/ 	.word	0x00000270
        /*09d8*/ 	.word	0x000000ff
        /*09dc*/ 	.word	0x00028c20
        /*09e0*/ 	.short	0x0100
        /*09e2*/ 	.byte	0x08
	.zero		1


	//   ....[2]....
        /*09e4*/ 	.word	0x00000320
        /*09e8*/ 	.word	0x000000ff
        /*09ec*/ 	.word	0x00028c30
        /*09f0*/ 	.short	0x0100
        /*09f2*/ 	.byte	0x06
	.zero		1


	//   ....[3]....
        /*09f4*/ 	.word	0x00000330
        /*09f8*/ 	.word	0x000000ff
        /*09fc*/ 	.word	0x00028c40
        /*0a00*/ 	.short	0x0100
        /*0a02*/ 	.byte	0x06
	.zero		1


	//   ....[4]....
        /*0a04*/ 	.word	0x00000340
        /*0a08*/ 	.word	0x000000ff
        /*0a0c*/ 	.word	0x00028c38
        /*0a10*/ 	.short	0x0100
        /*0a12*/ 	.byte	0x06
	.zero		1


	//   ....[5]....
        /*0a14*/ 	.word	0x00000350
        /*0a18*/ 	.word	0x000000ff
        /*0a1c*/ 	.word	0x00028c48
        /*0a20*/ 	.short	0x0100
        /*0a22*/ 	.byte	0x06
	.zero		1


	//   ....[6]....
        /*0a24*/ 	.word	0x00000480
        /*0a28*/ 	.word	0x000000ff
        /*0a2c*/ 	.word	0x00028c50
        /*0a30*/ 	.short	0x0100
        /*0a32*/ 	.byte	0x08
	.zero		1


	//   ....[7]....
        /*0a34*/ 	.word	0x00000490
        /*0a38*/ 	.word	0x000000ff
        /*0a3c*/ 	.word	0x00028c60
        /*0a40*/ 	.short	0x0100
        /*0a42*/ 	.byte	0x08
	.zero		1


	//   ....[8]....
        /*0a44*/ 	.word	0x000004a0
        /*0a48*/ 	.word	0x000000ff
        /*0a4c*/ 	.word	0x00028c58
        /*0a50*/ 	.short	0x0100
        /*0a52*/ 	.byte	0x08
	.zero		1


	//   ....[9]....
        /*0a54*/ 	.word	0x000004b0
        /*0a58*/ 	.word	0x000000ff
        /*0a5c*/ 	.word	0x00028c68
        /*0a60*/ 	.short	0x0100
        /*0a62*/ 	.byte	0x08
	.zero		1


	//   ....[10]....
        /*0a64*/ 	.word	0x000005a0
        /*0a68*/ 	.word	0x000000ff
        /*0a6c*/ 	.word	0x00028c70
        /*0a70*/ 	.short	0x0100
        /*0a72*/ 	.byte	0x06
	.zero		1


	//   ....[11]....
        /*0a74*/ 	.word	0x000005b0
        /*0a78*/ 	.word	0x000000ff
        /*0a7c*/ 	.word	0x00028c80
        /*0a80*/ 	.short	0x0100
        /*0a82*/ 	.byte	0x06
	.zero		1


	//   ....[12]....
        /*0a84*/ 	.word	0x000005c0
        /*0a88*/ 	.word	0x000000ff
        /*0a8c*/ 	.word	0x00028c78
        /*0a90*/ 	.short	0x0100
        /*0a92*/ 	.byte	0x06
	.zero		1


	//   ....[13]....
        /*0a94*/ 	.word	0x000005d0
        /*0a98*/ 	.word	0x000000ff
        /*0a9c*/ 	.word	0x00028c88
        /*0aa0*/ 	.short	0x0100
        /*0aa2*/ 	.byte	0x06
	.zero		1


	//   ....[14]....
        /*0aa4*/ 	.word	0x00000700
        /*0aa8*/ 	.word	0x000000ff
        /*0aac*/ 	.word	0x00028c90
        /*0ab0*/ 	.short	0x0100
        /*0ab2*/ 	.byte	0x08
	.zero		1


	//   ....[15]....
        /*0ab4*/ 	.word	0x00000710
        /*0ab8*/ 	.word	0x000000ff
        /*0abc*/ 	.word	0x00028ca0
        /*0ac0*/ 	.short	0x0100
        /*0ac2*/ 	.byte	0x08
	.zero		1


	//   ....[16]....
        /*0ac4*/ 	.word	0x00000720
        /*0ac8*/ 	.word	0x000000ff
        /*0acc*/ 	.word	0x00028c98
        /*0ad0*/ 	.short	0x0100
        /*0ad2*/ 	.byte	0x08
	.zero		1


	//   ....[17]....
        /*0ad4*/ 	.word	0x00000730
        /*0ad8*/ 	.word	0x000000ff
        /*0adc*/ 	.word	0x00028ca8
        /*0ae0*/ 	.short	0x0100
        /*0ae2*/ 	.byte	0x08
	.zero		1


	//   ....[18]....
        /*0ae4*/ 	.word	0x00000860
        /*0ae8*/ 	.word	0x000000ff
        /*0aec*/ 	.word	0x00028cb0
        /*0af0*/ 	.short	0x0100
        /*0af2*/ 	.byte	0x08
	.zero		1


	//   ....[19]....
        /*0af4*/ 	.word	0x00000870
        /*0af8*/ 	.word	0x000000ff
        /*0afc*/ 	.word	0x00028cc0
        /*0b00*/ 	.short	0x0100
        /*0b02*/ 	.byte	0x08
	.zero		1


	//   ....[20]....
        /*0b04*/ 	.word	0x00000880
        /*0b08*/ 	.word	0x000000ff
        /*0b0c*/ 	.word	0x00028cb8
        /*0b10*/ 	.short	0x0100
        /*0b12*/ 	.byte	0x08
	.zero		1


	//   ....[21]....
        /*0b14*/ 	.word	0x00000890
        /*0b18*/ 	.word	0x000000ff
        /*0b1c*/ 	.word	0x00028cc8
        /*0b20*/ 	.short	0x0100
        /*0b22*/ 	.byte	0x08
	.zero		1


	//   ....[22]....
        /*0b24*/ 	.word	0x000029d0
        /*0b28*/ 	.word	0x0000003f
        /*0b2c*/ 	.word	0x00028c90
        /*0b30*/ 	.short	0x010a
        /*0b32*/ 	.byte	0x3f
	.zero		1


	//   ....[23]....
        /*0b34*/ 	.word	0x00003450
        /*0b38*/ 	.word	0x0000003f
        /*0b3c*/ 	.word	0x00028c90
        /*0b40*/ 	.short	0x010a
        /*0b42*/ 	.byte	0x3f
	.zero		1


	//   ....[24]....
        /*0b44*/ 	.word	0x00003cf0
        /*0b48*/ 	.word	0x0000003f
        /*0b4c*/ 	.word	0x00028c90
        /*0b50*/ 	.short	0x010a
        /*0b52*/ 	.byte	0x3f
	.zero		1


	//   ....[25]....
        /*0b54*/ 	.word	0x000040d0
        /*0b58*/ 	.word	0x00000004
        /*0b5c*/ 	.word	0x00000000
        /*0b60*/ 	.short	0x0101
        /*0b62*/ 	.byte	0x3f
	.zero		1


	//   ....[26]....
        /*0b64*/ 	.word	0x00004110
        /*0b68*/ 	.word	0x0000003f
        /*0b6c*/ 	.word	0x00028cb0
        /*0b70*/ 	.short	0x010a
        /*0b72*/ 	.byte	0x3f
	.zero		1


	//   ....[27]....
        /*0b74*/ 	.word	0x00004970
        /*0b78*/ 	.word	0x0000003f
        /*0b7c*/ 	.word	0x00000000
        /*0b80*/ 	.short	0x0101
        /*0b82*/ 	.byte	0x3f
	.zero		1


	//   ....[28]....
        /*0b84*/ 	.word	0x00005080
        /*0b88*/ 	.word	0x00000003
        /*0b8c*/ 	.word	0x00028c50
        /*0b90*/ 	.short	0x010a
        /*0b92*/ 	.byte	0x3f
	.zero		1


	//   ....[29]....
        /*0b94*/ 	.word	0x00005430
        /*0b98*/ 	.word	0x0000000a
        /*0b9c*/ 	.word	0x00000000
        /*0ba0*/ 	.short	0x0101
        /*0ba2*/ 	.byte	0x3f
	.zero		1


	//   ....[30]....
        /*0ba4*/ 	.word	0x00005d60
        /*0ba8*/ 	.word	0x00000003
        /*0bac*/ 	.word	0x00028c50
        /*0bb0*/ 	.short	0x010a
        /*0bb2*/ 	.byte	0x3f
	.zero		1


	//   ....[31]....
        /*0bb4*/ 	.word	0x00005db0
        /*0bb8*/ 	.word	0x00000003
        /*0bbc*/ 	.word	0x00028c50
        /*0bc0*/ 	.short	0x010a
        /*0bc2*/ 	.byte	0x3f
	.zero		1


	//   ....[32]....
        /*0bc4*/ 	.word	0x000060c0
        /*0bc8*/ 	.word	0x0000000a
        /*0bcc*/ 	.word	0x00000000
        /*0bd0*/ 	.short	0x0101
        /*0bd2*/ 	.byte	0x3f
	.zero		1


	//   ....[33]....
        /*0bd4*/ 	.word	0x00006cb0
        /*0bd8*/ 	.word	0x00000002
        /*0bdc*/ 	.word	0x00028c00
        /*0be0*/ 	.short	0x010a
        /*0be2*/ 	.byte	0x3f
	.zero		1


	//   ....[34]....
        /*0be4*/ 	.word	0x00006d00
        /*0be8*/ 	.word	0x00000002
        /*0bec*/ 	.word	0x00028c00
        /*0bf0*/ 	.short	0x010a
        /*0bf2*/ 	.byte	0x3f
	.zero		1


	//   ....[35]....
        /*0bf4*/ 	.word	0x000072e0
        /*0bf8*/ 	.word	0x00000002
        /*0bfc*/ 	.word	0x00028c00
        /*0c00*/ 	.short	0x010a
        /*0c02*/ 	.byte	0x3f
	.zero		1


	//   ....[36]....
        /*0c04*/ 	.word	0x00008250
        /*0c08*/ 	.word	0x00000002
        /*0c0c*/ 	.word	0x00028c00
        /*0c10*/ 	.short	0x010a
        /*0c12*/ 	.byte	0x3f
	.zero		1


	//   ....[37]....
        /*0c14*/ 	.word	0x000090b0
        /*0c18*/ 	.word	0x0000000c
        /*0c1c*/ 	.word	0x00028c30
        /*0c20*/ 	.short	0x010a
        /*0c22*/ 	.byte	0x3f
	.zero		1


	//   ....[38]....
        /*0c24*/ 	.word	0x00009160
        /*0c28*/ 	.word	0x0000000c
        /*0c2c*/ 	.word	0x00028c30
        /*0c30*/ 	.short	0x010a
        /*0c32*/ 	.byte	0x3f
	.zero		1


	//   ....[39]....
        /*0c34*/ 	.word	0x0000a1f0
        /*0c38*/ 	.word	0x00000000
        /*0c3c*/ 	.word	0x00000000
        /*0c40*/ 	.short	0x0101
        /*0c42*/ 	.byte	0x3f
	.zero		1


	//   ....[40]....
        /*0c44*/ 	.word	0x0000a600
        /*0c48*/ 	.word	0x0000000c
        /*0c4c*/ 	.word	0x00028c50
        /*0c50*/ 	.short	0x010a
        /*0c52*/ 	.byte	0x3f
	.zero		1


	//   ....[41]....
        /*0c54*/ 	.word	0x0000a6a0
        /*0c58*/ 	.word	0x0000000c
        /*0c5c*/ 	.word	0x00028c50
        /*0c60*/ 	.short	0x010a
        /*0c62*/ 	.byte	0x3f
	.zero		1


	//   ....[42]....
        /*0c64*/ 	.word	0x0000a980
        /*0c68*/ 	.word	0x0000000c
        /*0c6c*/ 	.word	0x00000000
        /*0c70*/ 	.short	0x0101
        /*0c72*/ 	.byte	0x3f
	.zero		1


	//   ....[43]....
        /*0c74*/ 	.word	0x0000aaa0
        /*0c78*/ 	.word	0x0000000c
        /*0c7c*/ 	.word	0x00028c30
        /*0c80*/ 	.short	0x010a
        /*0c82*/ 	.byte	0x3f
	.zero		1


	//   ....[44]....
        /*0c84*/ 	.word	0x0000ab50
        /*0c88*/ 	.word	0x0000000c
        /*0c8c*/ 	.word	0x00028c30
        /*0c90*/ 	.short	0x010a
        /*0c92*/ 	.byte	0x3f
	.zero		1


	//   ....[45]....
        /*0c94*/ 	.word	0x0000b720
        /*0c98*/ 	.word	0x000000a6
        /*0c9c*/ 	.word	0x00000000
        /*0ca0*/ 	.short	0x0101
        /*0ca2*/ 	.byte	0x3f
	.zero		1


	//   ....[46]....
        /*0ca4*/ 	.word	0x0000c4d0
        /*0ca8*/ 	.word	0x0000000c
        /*0cac*/ 	.word	0x00028c50
        /*0cb0*/ 	.short	0x010a
        /*0cb2*/ 	.byte	0x3f
	.zero		1


	//   ....[47]....
        /*0cb4*/ 	.word	0x0000c520
        /*0cb8*/ 	.word	0x0000000c
        /*0cbc*/ 	.word	0x00028c50
        /*0cc0*/ 	.short	0x010a
        /*0cc2*/ 	.byte	0x3f
	.zero		1


	//   ....[48]....
        /*0cc4*/ 	.word	0x0000c830
        /*0cc8*/ 	.word	0x0000000c
        /*0ccc*/ 	.word	0x00000000
        /*0cd0*/ 	.short	0x0101
        /*0cd2*/ 	.byte	0x3f
	.zero		1


	//   ....[49]....
        /*0cd4*/ 	.word	0x0000f0b0
        /*0cd8*/ 	.word	0x00000000
        /*0cdc*/ 	.word	0x00000000
        /*0ce0*/ 	.short	0x0101
        /*0ce2*/ 	.byte	0x3f
	.zero		1


	//   ....[50]....
        /*0ce4*/ 	.word	0x00011890
        /*0ce8*/ 	.word	0x00000017
        /*0cec*/ 	.word	0x00028c20
        /*0cf0*/ 	.short	0x010a
        /*0cf2*/ 	.byte	0x3f
	.zero		1


	//   ....[51]....
        /*0cf4*/ 	.word	0x00011920
        /*0cf8*/ 	.word	0x00000003
        /*0cfc*/ 	.word	0x00028ca0
        /*0d00*/ 	.short	0x010a
        /*0d02*/ 	.byte	0x3f
	.zero		1


	//   ....[52]....
        /*0d04*/ 	.word	0x00011b70
        /*0d08*/ 	.word	0x00000003
        /*0d0c*/ 	.word	0x00028cc0
        /*0d10*/ 	.short	0x010a
        /*0d12*/ 	.byte	0x3f
	.zero		1


	//   ....[53]....
        /*0d14*/ 	.word	0x00012540
        /*0d18*/ 	.word	0x00000006
        /*0d1c*/ 	.word	0x00028ca0
        /*0d20*/ 	.short	0x010a
        /*0d22*/ 	.byte	0x3f
	.zero		1


	//   ....[54]....
        /*0d24*/ 	.word	0x00012780
        /*0d28*/ 	.word	0x00000006
        /*0d2c*/ 	.word	0x00028cc0
        /*0d30*/ 	.short	0x010a
        /*0d32*/ 	.byte	0x3f
	.zero		1


	//   ....[55]....
        /*0d34*/ 	.word	0x00013ce0
        /*0d38*/ 	.word	0x0000001b
        /*0d3c*/ 	.word	0x00028c40
        /*0d40*/ 	.short	0x010a
        /*0d42*/ 	.byte	0x3f
	.zero		1


	//   ....[56]....
        /*0d44*/ 	.word	0x00014210
        /*0d48*/ 	.word	0x0000001b
        /*0d4c*/ 	.word	0x00028c30
        /*0d50*/ 	.short	0x0107
        /*0d52*/ 	.byte	0x3f
	.zero		1


	//   ....[57]....
        /*0d54*/ 	.word	0x000142e0
        /*0d58*/ 	.word	0x0000001b
        /*0d5c*/ 	.word	0x00028c30
        /*0d60*/ 	.short	0x0101
        /*0d62*/ 	.byte	0x3f
	.zero		1


	//   ....[58]....
        /*0d64*/ 	.word	0x00014be0
        /*0d68*/ 	.word	0x00000017
        /*0d6c*/ 	.word	0x00028c00
        /*0d70*/ 	.short	0x0107
        /*0d72*/ 	.byte	0x3f
	.zero		1


	//   ....[59]....
        /*0d74*/ 	.word	0x00014cd0
        /*0d78*/ 	.word	0x00000017
        /*0d7c*/ 	.word	0x00028c00
        /*0d80*/ 	.short	0x0101
        /*0d82*/ 	.byte	0x3f
	.zero		1


	//   ....[60]....
        /*0d84*/ 	.word	0x00014cf0
        /*0d88*/ 	.word	0x00000017
        /*0d8c*/ 	.word	0x00028c20
        /*0d90*/ 	.short	0x010a
        /*0d92*/ 	.byte	0x3f
	.zero		1


	//   ....[61]....
        /*0d94*/ 	.word	0x00014d80
        /*0d98*/ 	.word	0x0000001b
        /*0d9c*/ 	.word	0x00028c60
        /*0da0*/ 	.short	0x010a
        /*0da2*/ 	.byte	0x3f
	.zero		1


	//   ....[62]....
        /*0da4*/ 	.word	0x000156c0
        /*0da8*/ 	.word	0x0000001b
        /*0dac*/ 	.word	0x00028c50
        /*0db0*/ 	.short	0x0107
        /*0db2*/ 	.byte	0x3f
	.zero		1


	//   ....[63]....
        /*0db4*/ 	.word	0x00015790
        /*0db8*/ 	.word	0x0000001b
        /*0dbc*/ 	.word	0x00028c50
        /*0dc0*/ 	.short	0x0101
        /*0dc2*/ 	.byte	0x3f
	.zero		1


	//   ....[64]....
        /*0dc4*/ 	.word	0x00015b30
        /*0dc8*/ 	.word	0x00000006
        /*0dcc*/ 	.word	0x00028c40
        /*0dd0*/ 	.short	0x010a
        /*0dd2*/ 	.byte	0x3f
	.zero		1


	//   ....[65]....
        /*0dd4*/ 	.word	0x00015e70
        /*0dd8*/ 	.word	0x00000006
        /*0ddc*/ 	.word	0x00028c30
        /*0de0*/ 	.short	0x0107
        /*0de2*/ 	.byte	0x3f
	.zero		1


	//   ....[66]....
        /*0de4*/ 	.word	0x00015f30
        /*0de8*/ 	.word	0x00000006
        /*0dec*/ 	.word	0x00028c30
        /*0df0*/ 	.short	0x0101
        /*0df2*/ 	.byte	0x3f
	.zero		1


	//   ....[67]....
        /*0df4*/ 	.word	0x00015f60
        /*0df8*/ 	.word	0x00000006
        /*0dfc*/ 	.word	0x00028c60
        /*0e00*/ 	.short	0x010a
        /*0e02*/ 	.byte	0x3f
	.zero		1


	//   ....[68]....
        /*0e04*/ 	.word	0x00016630
        /*0e08*/ 	.word	0x00000006
        /*0e0c*/ 	.word	0x00028c50
        /*0e10*/ 	.short	0x0107
        /*0e12*/ 	.byte	0x3f
	.zero		1


	//   ....[69]....
        /*0e14*/ 	.word	0x000166f0
        /*0e18*/ 	.word	0x00000006
        /*0e1c*/ 	.word	0x00028c50
        /*0e20*/ 	.short	0x0101
        /*0e22*/ 	.byte	0x3f
	.zero		1


	//   ....[70]....
        /*0e24*/ 	.word	0x00017330
        /*0e28*/ 	.word	0x00000004
        /*0e2c*/ 	.word	0x00028c20
        /*0e30*/ 	.short	0x010a
        /*0e32*/ 	.byte	0x3f
	.zero		1


	//   ....[71]....
        /*0e34*/ 	.word	0x00017490
        /*0e38*/ 	.word	0x00000005
        /*0e3c*/ 	.word	0x00028c40
        /*0e40*/ 	.short	0x010a
        /*0e42*/ 	.byte	0x3f
	.zero		1


	//   ....[72]....
        /*0e44*/ 	.word	0x00017530
        /*0e48*/ 	.word	0x00000019
        /*0e4c*/ 	.word	0x00028c40
        /*0e50*/ 	.short	0x010a
        /*0e52*/ 	.byte	0x3f
	.zero		1


	//   ....[73]....
        /*0e54*/ 	.word	0x00017570
        /*0e58*/ 	.word	0x00000005
        /*0e5c*/ 	.word	0x00028c60
        /*0e60*/ 	.short	0x010a
        /*0e62*/ 	.byte	0x3f
	.zero		1


	//   ....[74]....
        /*0e64*/ 	.word	0x000175b0
        /*0e68*/ 	.word	0x00000019
        /*0e6c*/ 	.word	0x00028c60
        /*0e70*/ 	.short	0x010a
        /*0e72*/ 	.byte	0x3f
	.zero		1


	//   ....[75]....
        /*0e74*/ 	.word	0x00017610
        /*0e78*/ 	.word	0x0000003f
        /*0e7c*/ 	.word	0x00028c90
        /*0e80*/ 	.short	0x010a
        /*0e82*/ 	.byte	0x3f
	.zero		1


	//   ....[76]....
        /*0e84*/ 	.word	0x00017780
        /*0e88*/ 	.word	0x0000003f
        /*0e8c*/ 	.word	0x00028c90
        /*0e90*/ 	.short	0x010a
        /*0e92*/ 	.byte	0x3f
	.zero		1


	//   ....[77]....
        /*0e94*/ 	.word	0x00017900
        /*0e98*/ 	.word	0x0000003f
        /*0e9c*/ 	.word	0x00028c90
        /*0ea0*/ 	.short	0x010a
        /*0ea2*/ 	.byte	0x3f
	.zero		1


	//   ....[78]....
        /*0ea4*/ 	.word	0x00017a60
        /*0ea8*/ 	.word	0x0000003f
        /*0eac*/ 	.word	0x00028cb0
        /*0eb0*/ 	.short	0x010a
        /*0eb2*/ 	.byte	0x3f
	.zero		1


	//   ....[79]....
        /*0eb4*/ 	.word	0x00017ab0
        /*0eb8*/ 	.word	0x00000003
        /*0ebc*/ 	.word	0x00028c50
        /*0ec0*/ 	.short	0x010a
        /*0ec2*/ 	.byte	0x3f
	.zero		1


	//   ....[80]....
        /*0ec4*/ 	.word	0x00017b00
        /*0ec8*/ 	.word	0x00000003
        /*0ecc*/ 	.word	0x00028c50
        /*0ed0*/ 	.short	0x010a
        /*0ed2*/ 	.byte	0x3f
	.zero		1


	//   ....[81]....
        /*0ed4*/ 	.word	0x00017d10
        /*0ed8*/ 	.word	0x00000002
        /*0edc*/ 	.word	0x00028c00
        /*0ee0*/ 	.short	0x010a
        /*0ee2*/ 	.byte	0x3f
	.zero		1


	//   ....[82]....
        /*0ee4*/ 	.word	0x00017f20
        /*0ee8*/ 	.word	0x00000002
        /*0eec*/ 	.word	0x00028c00
        /*0ef0*/ 	.short	0x010a
        /*0ef2*/ 	.byte	0x3f
	.zero		1


	//   ....[83]....
        /*0ef4*/ 	.word	0x00017f70
        /*0ef8*/ 	.word	0x0000000c
        /*0efc*/ 	.word	0x00028c30
        /*0f00*/ 	.short	0x010a
        /*0f02*/ 	.byte	0x3f
	.zero		1


	//   ....[84]....
        /*0f04*/ 	.word	0x00017fc0
        /*0f08*/ 	.word	0x0000000c
        /*0f0c*/ 	.word	0x00028c50
        /*0f10*/ 	.short	0x010a
        /*0f12*/ 	.byte	0x3f
	.zero		1


	//   ....[85]....
        /*0f14*/ 	.word	0x00018010
        /*0f18*/ 	.word	0x0000000c
        /*0f1c*/ 	.word	0x00028c30
        /*0f20*/ 	.short	0x010a
        /*0f22*/ 	.byte	0x3f
	.zero		1


	//   ....[86]....
        /*0f24*/ 	.word	0x00018060
        /*0f28*/ 	.word	0x0000000c
        /*0f2c*/ 	.word	0x00028c50
        /*0f30*/ 	.short	0x010a
        /*0f32*/ 	.byte	0x3f
	.zero		1


	//   ....[87]....
        /*0f34*/ 	.word	0x00018200
        /*0f38*/ 	.word	0x00000017
        /*0f3c*/ 	.word	0x00028c20
        /*0f40*/ 	.short	0x010a
        /*0f42*/ 	.byte	0x3f
	.zero		1


	//   ....[88]....
        /*0f44*/ 	.word	0x00018250
        /*0f48*/ 	.word	0x00000003
        /*0f4c*/ 	.word	0x00028ca0
        /*0f50*/ 	.short	0x010a
        /*0f52*/ 	.byte	0x3f
	.zero		1


	//   ....[89]....
        /*0f54*/ 	.word	0x000182a0
        /*0f58*/ 	.word	0x00000003
        /*0f5c*/ 	.word	0x00028cc0
        /*0f60*/ 	.short	0x010a
        /*0f62*/ 	.byte	0x3f
	.zero		1


	//   ....[90]....
        /*0f64*/ 	.word	0x000182f0
        /*0f68*/ 	.word	0x00000006
        /*0f6c*/ 	.word	0x00028ca0
        /*0f70*/ 	.short	0x010a
        /*0f72*/ 	.byte	0x3f
	.zero		1


	//   ....[91]....
        /*0f74*/ 	.word	0x00018340
        /*0f78*/ 	.word	0x00000006
        /*0f7c*/ 	.word	0x00028cc0
        /*0f80*/ 	.short	0x010a
        /*0f82*/ 	.byte	0x3f
	.zero		1


	//   ....[92]....
        /*0f84*/ 	.word	0x00018460
        /*0f88*/ 	.word	0x0000001b
        /*0f8c*/ 	.word	0x00028c40
        /*0f90*/ 	.short	0x010a
        /*0f92*/ 	.byte	0x3f
	.zero		1


	//   ....[93]....
        /*0f94*/ 	.word	0x00018f00
        /*0f98*/ 	.word	0x00000017
        /*0f9c*/ 	.word	0x00028c20
        /*0fa0*/ 	.short	0x010a
        /*0fa2*/ 	.byte	0x3f
	.zero		1


	//   ....[94]....
        /*0fa4*/ 	.word	0x00018f50
        /*0fa8*/ 	.word	0x0000001b
        /*0fac*/ 	.word	0x00028c60
        /*0fb0*/ 	.short	0x010a
        /*0fb2*/ 	.byte	0x3f
	.zero		1


	//   ....[95]....
        /*0fb4*/ 	.word	0x00019850
        /*0fb8*/ 	.word	0x00000006
        /*0fbc*/ 	.word	0x00028c40
        /*0fc0*/ 	.short	0x010a
        /*0fc2*/ 	.byte	0x3f
	.zero		1


	//   ....[96]....
        /*0fc4*/ 	.word	0x00019d10
        /*0fc8*/ 	.word	0x00000006
        /*0fcc*/ 	.word	0x00028c60
        /*0fd0*/ 	.short	0x010a
        /*0fd2*/ 	.byte	0x3f
	.zero		1


	//   ....[97]....
        /*0fd4*/ 	.word	0x0001ae00
        /*0fd8*/ 	.word	0x00000004
        /*0fdc*/ 	.word	0x00028c20
        /*0fe0*/ 	.short	0x010a
        /*0fe2*/ 	.byte	0x3f
	.zero		1


	//   ....[98]....
        /*0fe4*/ 	.word	0x0001afa0
        /*0fe8*/ 	.word	0x00000005
        /*0fec*/ 	.word	0x00028c40
        /*0ff0*/ 	.short	0x010a
        /*0ff2*/ 	.byte	0x3f
	.zero		1


	//   ....[99]....
        /*0ff4*/ 	.word	0x0001aff0
        /*0ff8*/ 	.word	0x00000019
        /*0ffc*/ 	.word	0x00028c40
        /*1000*/ 	.short	0x010a
        /*1002*/ 	.byte	0x3f
	.zero		1


	//   ....[100]....
        /*1004*/ 	.word	0x0001b040
        /*1008*/ 	.word	0x00000005
        /*100c*/ 	.word	0x00028c60
        /*1010*/ 	.short	0x010a
        /*1012*/ 	.byte	0x3f
	.zero		1


	//----- nvinfo : EIATTR_NUM_MBARRIERS
	.align		4
.L_238:
        /*1014*/ 	.byte	0x03, 0x38
        /*1016*/ 	.short	0x0016


	//----- nvinfo : EIATTR_EXIT_INSTR_OFFSETS
	.align		4
        /*1018*/ 	.byte	0x04, 0x1c
        /*101a*/ 	.short	(.L_240 - .L_239)


	//   ....[0]....
.L_239:
        /*101c*/ 	.word	0x00017600


	//----- nvinfo : EIATTR_MAX_THREADS
	.align		4
.L_240:
        /*1020*/ 	.byte	0x04, 0x05
        /*1022*/ 	.short	(.L_242 - .L_241)
.L_241:
        /*1024*/ 	.word	0x00000180
        /*1028*/ 	.word	0x00000001
        /*102c*/ 	.word	0x00000001


	//----- nvinfo : EIATTR_CRS_STACK_SIZE
	.align		4
.L_242:
        /*1030*/ 	.byte	0x04, 0x1e
        /*1032*/ 	.short	(.L_244 - .L_243)
.L_243:
        /*1034*/ 	.word	0x00000000


	//----- nvinfo : EIATTR_CBANK_PARAM_SIZE
	.align		4
.L_244:
        /*1038*/ 	.byte	0x03, 0x19
        /*103a*/ 	.short	0x0af0


	//----- nvinfo : EIATTR_PARAM_CBANK
	.align		4
        /*103c*/ 	.byte	0x04, 0x0a
        /*103e*/ 	.short	(.L_246 - .L_245)
	.align		4
.L_245:
        /*1040*/ 	.word	index@(.nv.constant0._ZN7cutlass13device_kernelIN5flash11enable_sm90INS1_16FlashAttnFwdSm90INS1_25CollectiveMainloopFwdSm90ILi2EN4cute5tupleIJNS5_1CILi1EEES8_S8_EEENS6_IJNS7_ILi64EEESA_SA_EEELi512ENS_10bfloat16_tEfNS_4arch4Sm90ELb0ELb0ELb1ELb1ELb1ELb1ELb0ELb0ELb0ELb1ELb0ELb0EEENS1_21CollectiveEpilogueFwdINS6_IJSA_NS7_ILi512EEESA_EEES9_SC_SE_Li256ELb1ELb1ELb0ELb0EEENS1_36VarlenDynamicPersistentTileSchedulerILi64ELi64ELi256ELi128ELb0ELb1ELb1ELb0ELb1ELb1EEEEEEEEEvNT_6ParamsE)
        /*1044*/ 	.short	0x0210
        /*1046*/ 	.short	0x0af0


	//----- nvinfo : EIATTR_SW_WAR
	.align		4
.L_246:
        /*1048*/ 	.byte	0x04, 0x36
        /*104a*/ 	.short	(.L_248 - .L_247)
.L_247:
        /*104c*/ 	.word	0x00000008
.L_248:


//--------------------- .nv.info._ZN7cutlass13device_kernelIN5flash11enable_sm90INS1_16FlashAttnFwdSm90INS1_25CollectiveMainloopFwdSm90ILi2EN4cute5tupleIJNS5_1CILi1EEES8_S8_EEENS6_IJNS7_ILi64EEESA_SA_EEELi512ENS_10bfloat16_tEfNS_4arch4Sm90ELb0ELb0ELb1ELb1ELb1ELb0ELb1ELb0ELb0ELb1ELb0ELb0EEENS1_21CollectiveEpilogueFwdINS6_IJSA_NS7_ILi512EEESA_EEES9_SC_SE_Li256ELb1ELb1ELb0ELb0EEENS1_36VarlenDynamicPersistentTileSchedulerILi64ELi64ELi256ELi128ELb0ELb1ELb1ELb0ELb1ELb1EEEEEEEEEvNT_6ParamsE --------------------------
	.section	.nv.info._ZN7cutlass13device_kernelIN5flash11enable_sm90INS1_16FlashAttnFwdSm90INS1_25CollectiveMainloopFwdSm90ILi2EN4cute5tupleIJNS5_1CILi1EEES8_S8_EEENS6_IJNS7_ILi64EEESA_SA_EEELi512ENS_10bfloat16_tEfNS_4arch4Sm90ELb0ELb0ELb1ELb1ELb1ELb0ELb1ELb0ELb0ELb1ELb0ELb0EEENS1_21CollectiveEpilogueFwdINS6_IJSA_NS7_ILi512EEESA_EEES9_SC_SE_Li256ELb1ELb1ELb0ELb0EEENS1_36VarlenDynamicPersistentTileSchedulerILi64ELi64ELi256ELi128ELb0ELb1ELb1ELb0ELb1ELb1EEEEEEEEEvNT_6ParamsE,"",@"SHT_CUDA_INFO"
	.sectionflags	@""
	.align	4


	//----- nvinfo : EIATTR_CUDA_API_VERSION
	.align		4
        /*0000*/ 	.byte	0x04, 0x37
        /*0002*/ 	.short	(.L_250 - .L_249)
.L_249:
        /*0004*/ 	.word	0x00000082


	//----- nvinfo : EIATTR_KPARAM_INFO
	.align		4
.L_250:
        /*0008*/ 	.byte	0x04, 0x17
        /*000a*/ 	.short	(.L_252 - .L_251)
.L_251:
        /*000c*/ 	.word	0x00000000
        /*0010*/ 	.short	0x0000
        /*0012*/ 	.short	0x0070
        /*0014*/ 	.byte	0x00, 0xf0, 0x01, 0x2e


	//----- nvinfo : EIATTR_SPARSE_MMA_MASK
	.align		4
.L_252:
        /*0018*/ 	.byte	0x03, 0x50
        /*001a*/ 	.short	0x0000


	//----- nvinfo : EIATTR_MAXREG_COUNT
	.align		4
        /*001c*/ 	.byte	0x03, 0x1b
        /*001e*/ 	.short	0x00a8


	//----- nvinfo : EIATTR_NUM_BARRIERS
	.align		4
        /*0020*/ 	.byte	0x02, 0x4c
        /*0022*/ 	.byte	0x10
	.zero		1


	//----- nvinfo : EIATTR_EXTERNS
	.align		4
        /*0024*/ 	.byte	0x04, 0x0f
        /*0026*/ 	.short	(.L_254 - .L_253)


	//   ....[0]....
	.align		4
.L_253:
        /*0028*/ 	.word	index@(__assertfail)


	//----- nvinfo : EIATTR_ANNOTATIONS
	.align		4
.L_254:
        /*002c*/ 	.byte	0x04, 0x55
        /*002e*/ 	.short	(.L_256 - .L_255)


	//   ....[0]....
.L_255:
        /* <DEDUP_REMOVED lines=18> */


	//----- nvinfo : EIATTR_MERCURY_ISA_VERSION
	.align		4
.L_256:
        /*0140*/ 	.byte	0x03, 0x5f
        /*0142*/ 	.short	0x0101


	//----- nvinfo : EIATTR_UNUSED_LOAD_BYTE_OFFSET
	.align		4
        /*0144*/ 	.byte	0x04, 0x44
        /*0146*/ 	.short	(.L_258 - .L_257)


	//   ....[0]....
.L_257:
        /*0148*/ 	.word	0x00000970
        /*014c*/ 	.word	0x0000fff0


	//   ....[1]....
        /*0150*/ 	.word	0x000092f0
        /*0154*/ 	.word	0x0000fff0


	//----- nvinfo : EIATTR_INT_WARP_WIDE_INSTR_OFFSETS
	.align		4
.L_258:
        /*0158*/ 	.byte	0x04, 0x31
        /*015a*/ 	.short	(.L_260 - .L_259)


	//   ....[0]....
.L_259:
        /*015c*/ 	.word	0x000000c0


	//   ....[1]....
        /*0160*/ 	.word	0x000000d0


	//   ....[2]....
        /*0164*/ 	.word	0x000000e0


	//   ....[3]....
        /*0168*/ 	.word	0x00000180


	//   ....[4]....
        /*016c*/ 	.word	0x0000d160


	//   ....[5]....
        /*0170*/ 	.word	0x0000d1f0


	//   ....[6]....
        /*0174*/ 	.word	0x00011550


	//   ....[7]....
        /*0178*/ 	.word	0x000115e0


	//----- nvinfo : EIATTR_COOP_GROUP_MASK_REGIDS
	.align		4
.L_260:
        /*017c*/ 	.byte	0x04, 0x29
        /*017e*/ 	.short	(.L_262 - .L_261)


	//   ....[0]....
.L_261:
        /*0180*/ 	.word	0xffffffff


	//   ....[1]....
        /*0184*/ 	.word	0xffffffff


	//   ....[2]....
        /*0188*/ 	.word	0xffffffff


	//   ....[3]....
        /*018c*/ 	.word	0xffffffff


	//   ....[4]....
        /*0190*/ 	.word	0xffffffff


	//   ....[5]....
        /*0194*/ 	.word	0xffffffff


	//   ....[6]....
        /*0198*/ 	.word	0xffffffff


	//   ....[7]....
        /*019c*/ 	.word	0xffffffff


	//   ....[8]....
        /*01a0*/ 	.word	0xffffffff


	//   ....[9]....
        /*01a4*/ 	.word	0xffffffff


	//   ....[10]....
        /*01a8*/ 	.word	0xffffffff


	//   ....[11]....
        /*01ac*/ 	.word	0xffffffff


	//   ....[12]....
        /*01b0*/ 	.word	0xffffffff


	//   ....[13]....
        /*01b4*/ 	.word	0xffffffff


	//   ....[14]....
        /*01b8*/ 	.word	0xffffffff


	//   ....[15]....
        /*01bc*/ 	.word	0xffffffff


	//   ....[16]....
        /*01c0*/ 	.word	0xffffffff


	//   ....[17]....
        /*01c4*/ 	.word	0xffffffff


	//   ....[18]....
        /*01c8*/ 	.word	0xffffffff


	//   ....[19]....
        /*01cc*/ 	.word	0xffffffff


	//   ....[20]....
        /*01d0*/ 	.word	0xffffffff


	//   ....[21]....
        /*01d4*/ 	.word	0xffffffff


	//   ....[22]....
        /*01d8*/ 	.word	0xffffffff


	//   ....[23]....
        /*01dc*/ 	.word	0xffffffff


	//   ....[24]....
        /*01e0*/ 	.word	0xffffffff


	//   ....[25]....
        /*01e4*/ 	.word	0xffffffff


	//   ....[26]....
        /*01e8*/ 	.word	0xffffffff


	//   ....[27]....
        /*01ec*/ 	.word	0xffffffff


	//   ....[28]....
        /*01f0*/ 	.word	0xffffffff


	//   ....[29]....
        /*01f4*/ 	.word	0xffffffff


	//   ....[30]....
        /*01f8*/ 	.word	0xffffffff


	//   ....[31]....
        /*01fc*/ 	.word	0xffffffff


	//   ....[32]....
        /*0200*/ 	.word	0xffffffff


	//   ....[33]....
        /*0204*/ 	.word	0xffffffff


	//   ....[34]....
        /*0208*/ 	.word	0xffffffff


	//   ....[35]....
        /*020c*/ 	.word	0xffffffff


	//   ....[36]....
        /*0210*/ 	.word	0xffffffff


	//   ....[37]....
        /*0214*/ 	.word	0xffffffff


	//   ....[38]....
        /*0218*/ 	.word	0xffffffff


	//   ....[39]....
        /*021c*/ 	.word	0xffffffff


	//   ....[40]....
        /*0220*/ 	.word	0xffffffff


	//   ....[41]....
        /*0224*/ 	.word	0xffffffff


	//   ....[42]....
        /*0228*/ 	.word	0xffffffff


	//   ....[43]....
        /*022c*/ 	.word	0xffffffff


	//   ....[44]....
        /*0230*/ 	.word	0xffffffff


	//   ....[45]....
        /*0234*/ 	.word	0xffffffff


	//   ....[46]....
        /*0238*/ 	.word	0xffffffff


	//   ....[47]....
        /*023c*/ 	.word	0xffffffff


	//   ....[48]....
        /*0240*/ 	.word	0xffffffff


	//   ....[49]....
        /*0244*/ 	.word	0xffffffff


	//   ....[50]....
        /*0248*/ 	.word	0xffffffff


	//   ....[51]....
        /*024c*/ 	.word	0xffffffff


	//   ....[52]....
        /*0250*/ 	.word	0xffffffff


	//   ....[53]....
        /*0254*/ 	.word	0xffffffff


	//   ....[54]....
        /*0258*/ 	.word	0xffffffff


	//   ....[55]....
        /*025c*/ 	.word	0xffffffff


	//   ....[56]....
        /*0260*/ 	.word	0xffffffff


	//   ....[57]....
        /*0264*/ 	.word	0xffffffff


	//   ....[58]....
        /*0268*/ 	.word	0xffffffff


	//   ....[59]....
        /*026c*/ 	.word	0xffffffff


	//   ....[60]....
        /*0270*/ 	.word	0xffffffff


	//   ....[61]....
        /*0274*/ 	.word	0xffffffff


	//   ....[62]....
        /*0278*/ 	.word	0xffffffff


	//   ....[63]....
        /*027c*/ 	.word	0xffffffff


	//   ....[64]....
        /*0280*/ 	.word	0xffffffff


	//   ....[65]....
        /*0284*/ 	.word	0xffffffff


	//   ....[66]....
        /*0288*/ 	.word	0xffffffff


	//   ....[67]....
        /*028c*/ 	.word	0xffffffff


	//   ....[68]....
        /*0290*/ 	.word	0xffffffff


	//   ....[69]....
        /*0294*/ 	.word	0xffffffff


	//   ....[70]....
        /*0298*/ 	.word	0xffffffff


	//   ....[71]....
        /*029c*/ 	.word	0xffffffff


	//   ....[72]....
        /*02a0*/ 	.word	0xffffffff


	//   ....[73]....
        /*02a4*/ 	.word	0xffffffff


	//   ....[74]....
        /*02a8*/ 	.word	0xffffffff


	//   ....[75]....
        /*02ac*/ 	.word	0xffffffff


	//   ....[76]....
        /*02b0*/ 	.word	0xffffffff


	//   ....[77]....
        /*02b4*/ 	.word	0xffffffff


	//   ....[78]....
        /*02b8*/ 	.word	0xffffffff


	//   ....[79]....
        /*02bc*/ 	.word	0xffffffff


	//   ....[80]....
        /*02c0*/ 	.word	0xffffffff


	//   ....[81]....
        /*02c4*/ 	.word	0xffffffff


	//   ....[82]....
        /*02c8*/ 	.word	0xffffffff


	//   ....[83]....
        /*02cc*/ 	.word	0xffffffff


	//   ....[84]....
        /*02d0*/ 	.word	0xffffffff


	//   ....[85]....
        /*02d4*/ 	.word	0xffffffff


	//   ....[86]....
        /*02d8*/ 	.word	0xffffffff


	//   ....[87]....
        /*02dc*/ 	.word	0xffffffff


	//   ....[88]....
        /*02e0*/ 	.word	0xffffffff


	//   ....[89]....
        /*02e4*/ 	.word	0xffffffff


	//   ....[90]....
        /*02e8*/ 	.word	0xffffffff


	//   ....[91]....
        /*02ec*/ 	.word	0xffffffff


	//   ....[92]....
        /*02f0*/ 	.word	0xffffffff


	//   ....[93]....
        /*02f4*/ 	.word	0xffffffff


	//   ....[94]....
        /*02f8*/ 	.word	0xffffffff


	//   ....[95]....
        /*02fc*/ 	.word	0xffffffff


	//   ....[96]....
        /*0300*/ 	.word	0xffffffff


	//   ....[97]....
        /*0304*/ 	.word	0xffffffff


	//   ....[98]....
        /*0308*/ 	.word	0xffffffff


	//   ....[99]....
        /*030c*/ 	.word	0xffffffff


	//   ....[100]....
        /*0310*/ 	.word	0xffffffff


	//   ....[101]....
        /*0314*/ 	.word	0xffffffff


	//   ....[102]....
        /*0318*/ 	.word	0xffffffff


	//   ....[103]....
        /*031c*/ 	.word	0xffffffff


	//   ....[104]....
        /*0320*/ 	.word	0xffffffff


	//   ....[105]....
        /*0324*/ 	.word	0xffffffff


	//   ....[106]....
        /*0328*/ 	.word	0xffffffff


	//   ....[107]....
        /*032c*/ 	.word	0xffffffff


	//   ....[108]....
        /*0330*/ 	.word	0xffffffff


	//   ....[109]....
        /*0334*/ 	.word	0xffffffff


	//   ....[110]....
        /*0338*/ 	.word	0xffffffff


	//   ....[111]....
        /*033c*/ 	.word	0xffffffff


	//   ....[112]....
        /*0340*/ 	.word	0xffffffff


	//   ....[113]....
        /*0344*/ 	.word	0xffffffff


	//   ....[114]....
        /*0348*/ 	.word	0xffffffff


	//   ....[115]....
        /*034c*/ 	.word	0xffffffff


	//   ....[116]....
        /*0350*/ 	.word	0xffffffff


	//   ....[117]....
        /*0354*/ 	.word	0xffffffff


	//   ....[118]....
        /*0358*/ 	.word	0xffffffff


	//   ....[119]....
        /*035c*/ 	.word	0x0500000f


	//   ....[120]....
        /*0360*/ 	.word	0x0500000f


	//   ....[121]....
        /*0364*/ 	.word	0x0500000f


	//   ....[122]....
        /*0368*/ 	.word	0x0500000f


	//   ....[123]....
        /*036c*/ 	.word	0x0500000f


	//   ....[124]....
        /*0370*/ 	.word	0x0500000f


	//   ....[125]....
        /*0374*/ 	.word	0x0500000f


	//   ....[126]....
        /*0378*/ 	.word	0x0500000f


	//   ....[127]....
        /*037c*/ 	.word	0x0500000f


	//   ....[128]....
        /*0380*/ 	.word	0x0500000f


	//   ....[129]....
        /*0384*/ 	.word	0x0500000f


	//   ....[130]....
        /*0388*/ 	.word	0x0500000f


	//   ....[131]....
        /*038c*/ 	.word	0x0500000f


	//   ....[132]....
        /*0390*/ 	.word	0x0500000f


	//   ....[133]....
        /*0394*/ 	.word	0x0500000f


	//   ....[134]....
        /*0398*/ 	.word	0x0500000f


	//   ....[135]....
        /*039c*/ 	.word	0x0500000f


	//   ....[136]....
        /*03a0*/ 	.word	0x0500000f


	//   ....[137]....
        /*03a4*/ 	.word	0x0500000f


	//   ....[138]....
        /*03a8*/ 	.word	0x0500000f


	//   ....[139]....
        /*03ac*/ 	.word	0x0500000f


	//   ....[140]....
        /*03b0*/ 	.word	0x0500000f


	//   ....[141]....
        /*03b4*/ 	.word	0x0500000f


	//   ....[142]....
        /*03b8*/ 	.word	0x0500000f


	//   ....[143]....
        /*03bc*/ 	.word	0x0500000f


	//   ....[144]....
        /*03c0*/ 	.word	0x0500000f


	//   ....[145]....
        /*03c4*/ 	.word	0x0500000f


	//   ....[146]....
        /*03c8*/ 	.word	0x0500000f


	//   ....[147]....
        /*03cc*/ 	.word	0x0500000f


	//   ....[148]....
        /*03d0*/ 	.word	0x0500000f


	//   ....[149]....
        /*03d4*/ 	.word	0x0500000f


	//   ....[150]....
        /*03d8*/ 	.word	0x0500000f


	//   ....[151]....
        /*03dc*/ 	.word	0x0500000f


	//   ....[152]....
        /*03e0*/ 	.word	0x0500000f


	//   ....[153]....
        /*03e4*/ 	.word	0x0500000f


	//   ....[154]....
        /*03e8*/ 	.word	0x0500000f


	//   ....[155]....
        /*03ec*/ 	.word	0x0500000f


	//   ....[156]....
        /*03f0*/ 	.word	0x0500000f


	//   ....[157]....
        /*03f4*/ 	.word	0x0500000f


	//   ....[158]....
        /*03f8*/ 	.word	0x0500000f


	//   ....[159]....
        /*03fc*/ 	.word	0x0500000f


	//   ....[160]....
        /*0400*/ 	.word	0x0500000f


	//   ....[161]....
        /*0404*/ 	.word	0x0500000f


	//   ....[162]....
        /*0408*/ 	.word	0x0500000f


	//   ....[163]....
        /*040c*/ 	.word	0x0500000f


	//   ....[164]....
        /*0410*/ 	.word	0x0500000f


	//   ....[165]....
        /*0414*/ 	.word	0x0500000f


	//   ....[166]....
        /*0418*/ 	.word	0x0500000f


	//   ....[167]....
        /*041c*/ 	.word	0x0500000f


	//   ....[168]....
        /*0420*/ 	.word	0x0500000f


	//   ....[169]....
        /*0424*/ 	.word	0x0500000f


	//   ....[170]....
        /*0428*/ 	.word	0x0500000f


	//   ....[171]....
        /*042c*/ 	.word	0x0500000f


	//   ....[172]....
        /*0430*/ 	.word	0x0500000f


	//   ....[173]....
        /*0434*/ 	.word	0x0500000f


	//   ....[174]....
        /*0438*/ 	.word	0x0500000f


	//   ....[175]....
        /*043c*/ 	.word	0x0500000f


	//   ....[176]....
        /*0440*/ 	.word	0x0500000f


	//   ....[177]....
        /*0444*/ 	.word	0x0500000f


	//   ....[178]....
        /*0448*/ 	.word	0x0500000f


	//   ....[179]....
        /*044c*/ 	.word	0x0500000f


	//   ....[180]....
        /*0450*/ 	.word	0x0500000f


	//   ....[181]....
        /*0454*/ 	.word	0x0500000f


	//   ....[182]....
        /*0458*/ 	.word	0x0500000f


	//   ....[183]....
        /*045c*/ 	.word	0x0500000f


	//   ....[184]....
        /*0460*/ 	.word	0x0500000f


	//   ....[185]....
        /*0464*/ 	.word	0x0500000f


	//----- nvinfo : EIATTR_COOP_GROUP_INSTR_OFFSETS
	.align		4
.L_262:
        /*0468*/ 	.byte	0x04, 0x28
        /*046a*/ 	.short	(.L_264 - .L_263)


	//   ....[0]....
.L_263:
        /*046c*/ 	.word	0x00000080


	//   ....[1]....
        /*0470*/ 	.word	0x00000090


	//   ....[2]....
        /*0474*/ 	.word	0x000002b0


	//   ....[3]....
        /*0478*/ 	.word	0x00000410


	//   ....[4]....
        /*047c*/ 	.word	0x00000530


	//   ....[5]....
        /*0480*/ 	.word	0x00000690


	//   ....[6]....
        /*0484*/ 	.word	0x000016e0


	//   ....[7]....
        /*0488*/ 	.word	0x00002e40


	//   ....[8]....
        /*048c*/ 	.word	0x000035b0


	//   ....[9]....
        /*0490*/ 	.word	0x00004dd0


	//   ....[10]....
        /*0494*/ 	.word	0x00004e60


	//   ....[11]....
        /*0498*/ 	.word	0x000050c0


	//   ....[12]....
        /*049c*/ 	.word	0x00005140


	//   ....[13]....
        /*04a0*/ 	.word	0x000058d0


	//   ....[14]....
        /*04a4*/ 	.word	0x00005e10


	//   ....[15]....
        /*04a8*/ 	.word	0x00007310


	//   ....[16]....
        /*04ac*/ 	.word	0x00007380


	//   ....[17]....
        /*04b0*/ 	.word	0x00007660


	//   ....[18]....
        /*04b4*/ 	.word	0x00007820


	//   ....[19]....
        /*04b8*/ 	.word	0x00008740


	//   ....[20]....
        /*04bc*/ 	.word	0x000087f0


	//   ....[21]....
        /*04c0*/ 	.word	0x00008830


	//   ....[22]....
        /*04c4*/ 	.word	0x000088d0


	//   ....[23]....
        /*04c8*/ 	.word	0x000088e0


	//   ....[24]....
        /*04cc*/ 	.word	0x0000a2e0


	//   ....[25]....
        /*04d0*/ 	.word	0x0000a7f0


	//   ....[26]....
        /*04d4*/ 	.word	0x0000a810


	//   ....[27]....
        /*04d8*/ 	.word	0x0000a840


	//   ....[28]....
        /*04dc*/ 	.word	0x0000a850


	//   ....[29]....
        /*04e0*/ 	.word	0x0000aed0


	//   ....[30]....
        /*04e4*/ 	.word	0x0000aee0


	//   ....[31]....
        /*04e8*/ 	.word	0x0000b110


	//   ....[32]....
        /*04ec*/ 	.word	0x0000b130


	//   ....[33]....
        /*04f0*/ 	.word	0x0000bc40


	//   ....[34]....
        /*04f4*/ 	.word	0x0000bc70


	//   ....[35]....
        /*04f8*/ 	.word	0x0000beb0


	//   ....[36]....
        /*04fc*/ 	.word	0x0000bed0


	//   ....[37]....
        /*0500*/ 	.word	0x0000c170


	//   ....[38]....
        /*0504*/ 	.word	0x0000c340


	//   ....[39]....
        /*0508*/ 	.word	0x0000c370


	//   ....[40]....
        /*050c*/ 	.word	0x0000c3a0


	//   ....[41]....
        /*0510*/ 	.word	0x0000c3d0


	//   ....[42]....
        /*0514*/ 	.word	0x0000c400


	//   ....[43]....
        /*0518*/ 	.word	0x0000c430


	//   ....[44]....
        /*051c*/ 	.word	0x0000c580


	//   ....[45]....
        /*0520*/ 	.word	0x0000c5b0


	//   ....[46]....
        /*0524*/ 	.word	0x0000c5e0


	//   ....[47]....
        /*0528*/ 	.word	0x0000c610


	//   ....[48]....
        /*052c*/ 	.word	0x0000c640


	//   ....[49]....
        /*0530*/ 	.word	0x0000c670


	//   ....[50]....
        /*0534*/ 	.word	0x0000c700


	//   ....[51]....
        /*0538*/ 	.word	0x0000c730


	//   ....[52]....
        /*053c*/ 	.word	0x0000c7b0


	//   ....[53]....
        /*0540*/ 	.word	0x0000df80


	//   ....[54]....
        /*0544*/ 	.word	0x0000dfa0


	//   ....[55]....
        /*0548*/ 	.word	0x0000e030


	//   ....[56]....
        /*054c*/ 	.word	0x0000e050


	//   ....[57]....
        /*0550*/ 	.word	0x0000e0d0


	//   ....[58]....
        /*0554*/ 	.word	0x0000e0f0


	//   ....[59]....
        /*0558*/ 	.word	0x0000e100


	//   ....[60]....
        /*055c*/ 	.word	0x0000e110


	//   ....[61]....
        /*0560*/ 	.word	0x0000e8a0


	//   ....[62]....
        /*0564*/ 	.word	0x0000e8e0


	//   ....[63]....
        /*0568*/ 	.word	0x0000e9a0


	//   ....[64]....
        /*056c*/ 	.word	0x0000e9c0


	//   ....[65]....
        /*0570*/ 	.word	0x0000ea60


	//   ....[66]....
        /*0574*/ 	.word	0x0000ea80


	//   ....[67]....
        /*0578*/ 	.word	0x0000ea90


	//   ....[68]....
        /*057c*/ 	.word	0x0000eb10


	//   ....[69]....
        /*0580*/ 	.word	0x0000f380


	//   ....[70]....
        /*0584*/ 	.word	0x0000f3a0


	//   ....[71]....
        /*0588*/ 	.word	0x0000f540


	//   ....[72]....
        /*058c*/ 	.word	0x0000f570


	//   ....[73]....
        /*0590*/ 	.word	0x0000f680


	//   ....[74]....
        /*0594*/ 	.word	0x0000f690


	//   ....[75]....
        /*0598*/ 	.word	0x0000f6c0


	//   ....[76]....
        /*059c*/ 	.word	0x0000f6d0


	//   ....[77]....
        /*05a0*/ 	.word	0x0000fd00


	//   ....[78]....
        /*05a4*/ 	.word	0x0000fd60


	//   ....[79]....
        /*05a8*/ 	.word	0x0000ff20


	//   ....[80]....
        /*05ac*/ 	.word	0x0000ff60


	//   ....[81]....
        /*05b0*/ 	.word	0x0000ff70


	//   ....[82]....
        /*05b4*/ 	.word	0x0000ff80


	//   ....[83]....
        /*05b8*/ 	.word	0x000100d0


	//   ....[84]....
        /*05bc*/ 	.word	0x00010220


	//   ....[85]....
        /*05c0*/ 	.word	0x00010a60


	//   ....[86]....
        /*05c4*/ 	.word	0x00010a80


	//   ....[87]....
        /*05c8*/ 	.word	0x00010ad0


	//   ....[88]....
        /*05cc*/ 	.word	0x00010ae0


	//   ....[89]....
        /*05d0*/ 	.word	0x00010b20


	//   ....[90]....
        /*05d4*/ 	.word	0x00010b30


	//   ....[91]....
        /*05d8*/ 	.word	0x00010b40


	//   ....[92]....
        /*05dc*/ 	.word	0x00010b80


	//   ....[93]....
        /*05e0*/ 	.word	0x00010ea0


	//   ....[94]....
        /*05e4*/ 	.word	0x00010ee0


	//   ....[95]....
        /*05e8*/ 	.word	0x00010f00


	//   ....[96]....
        /*05ec*/ 	.word	0x00010f20


	//   ....[97]....
        /*05f0*/ 	.word	0x00010f50


	//   ....[98]....
        /*05f4*/ 	.word	0x00010f70


	//   ....[99]....
        /*05f8*/ 	.word	0x00011070


	//   ....[100]....
        /*05fc*/ 	.word	0x000111c0


	//   ....[101]....
        /*0600*/ 	.word	0x000117c0


	//   ....[102]....
        /*0604*/ 	.word	0x000117f0


	//   ....[103]....
        /*0608*/ 	.word	0x00011820


	//   ....[104]....
        /*060c*/ 	.word	0x00011850


	//   ....[105]....
        /*0610*/ 	.word	0x00011880


	//   ....[106]....
        /*0614*/ 	.word	0x000118b0


	//   ....[107]....
        /*0618*/ 	.word	0x000118e0


	//   ....[108]....
        /*061c*/ 	.word	0x00011910


	//   ....[109]....
        /*0620*/ 	.word	0x00011a90


	//   ....[110]....
        /*0624*/ 	.word	0x00011ac0


	//   ....[111]....
        /*0628*/ 	.word	0x00011af0


	//   ....[112]....
        /*062c*/ 	.word	0x00011b20


	//   ....[113]....
        /*0630*/ 	.word	0x00011b50


	//   ....[114]....
        /*0634*/ 	.word	0x00011b80


	//   ....[115]....
        /*0638*/ 	.word	0x00011c40


	//   ....[116]....
        /*063c*/ 	.word	0x00011c60


	//   ....[117]....
        /*0640*/ 	.word	0x00011cd0


	//   ....[118]....
        /*0644*/ 	.word	0x00012140


	//   ....[119]....
        /*0648*/ 	.word	0x00012660


	//   ....[120]....
        /*064c*/ 	.word	0x00012750


	//   ....[121]....
        /*0650*/ 	.word	0x000127f0


	//   ....[122]....
        /*0654*/ 	.word	0x00012850


	//   ....[123]....
        /*0658*/ 	.word	0x00012940


	//   ....[124]....
        /*065c*/ 	.word	0x000129b0


	//   ....[125]....
        /*0660*/ 	.word	0x00012aa0


	//   ....[126]....
        /*0664*/ 	.word	0x00012b10


	//   ....[127]....
        /*0668*/ 	.word	0x00012bb0


	//   ....[128]....
        /*066c*/ 	.word	0x00012cb0


	//   ....[129]....
        /*0670*/ 	.word	0x00012d40


	//   ....[130]....
        /*0674*/ 	.word	0x00012da0


	//   ....[131]....
        /*0678*/ 	.word	0x00012e90


	//   ....[132]....
        /*067c*/ 	.word	0x00012f10


	//   ....[133]....
        /*0680*/ 	.word	0x00013010


	//   ....[134]....
        /*0684*/ 	.word	0x00013080


	//   ....[135]....
        /*0688*/ 	.word	0x00013160


	//   ....[136]....
        /*068c*/ 	.word	0x00013470


	//   ....[137]....
        /*0690*/ 	.word	0x00013530


	//   ....[138]....
        /*0694*/ 	.word	0x000137a0


	//   ....[139]....
        /*0698*/ 	.word	0x000137f0


	//   ....[140]....
        /*069c*/ 	.word	0x00013a00


	//   ....[141]....
        /*06a0*/ 	.word	0x00013a50


	//   ....[142]....
        /*06a4*/ 	.word	0x00013c00


	//   ....[143]....
        /*06a8*/ 	.word	0x00013c50


	//   ....[144]....
        /*06ac*/ 	.word	0x00013d90


	//   ....[145]....
        /*06b0*/ 	.word	0x00013e90


	//   ....[146]....
        /*06b4*/ 	.word	0x00014100


	//   ....[147]....
        /*06b8*/ 	.word	0x00014150


	//   ....[148]....
        /*06bc*/ 	.word	0x00014320


	//   ....[149]....
        /*06c0*/ 	.word	0x00014370


	//   ....[150]....
        /*06c4*/ 	.word	0x00014540


	//   ....[151]....
        /*06c8*/ 	.word	0x00014590


	//   ....[152]....
        /*06cc*/ 	.word	0x00014680


	//   ....[153]....
        /*06d0*/ 	.word	0x00014720


	//   ....[154]....
        /*06d4*/ 	.word	0x00014780


	//   ....[155]....
        /*06d8*/ 	.word	0x00014830


	//   ....[156]....
        /*06dc*/ 	.word	0x00014890


	//   ....[157]....
        /*06e0*/ 	.word	0x00014940


	//   ....[158]....
        /*06e4*/ 	.word	0x000149a0


	//   ....[159]....
        /*06e8*/ 	.word	0x00014a50


	//   ....[160]....
        /*06ec*/ 	.word	0x00014b40


	//   ....[161]....
        /*06f0*/ 	.word	0x00014c20


	//   ....[162]....
        /*06f4*/ 	.word	0x00014d30


	//   ....[163]....
        /*06f8*/ 	.word	0x00014e30


	//   ....[164]....
        /*06fc*/ 	.word	0x00014f60


	//   ....[165]....
        /*0700*/ 	.word	0x00015040


	//   ....[166]....
        /*0704*/ 	.word	0x00015140


	//   ....[167]....
        /*0708*/ 	.word	0x00015220


	//   ....[168]....
        /*070c*/ 	.word	0x000152b0


	//   ....[169]....
        /*0710*/ 	.word	0x00015350


	//   ....[170]....
        /*0714*/ 	.word	0x00015470


	//   ....[171]....
        /*0718*/ 	.word	0x000154e0


	//   ....[172]....
        /*071c*/ 	.word	0x00015550


	//   ....[173]....
        /*0720*/ 	.word	0x000155c0


	//   ....[174]....
        /*0724*/ 	.word	0x00015630


	//   ....[175]....
        /*0728*/ 	.word	0x000156b0


	//   ....[176]....
        /*072c*/ 	.word	0x00015740


	//   ....[177]....
        /*0730*/ 	.word	0x000157d0


	//   ....[178]....
        /*0734*/ 	.word	0x00015840


	//   ....[179]....
        /*0738*/ 	.word	0x000158b0


	//   ....[180]....
        /*073c*/ 	.word	0x00015920


	//   ....[181]....
        /*0740*/ 	.word	0x000159a0


	//   ....[182]....
        /*0744*/ 	.word	0x00015a10


	//   ....[183]....
        /*0748*/ 	.word	0x00015ab0


	//   ....[184]....
        /*074c*/ 	.word	0x00015b40


	//   ....[185]....
        /*0750*/ 	.word	0x00015c60


	//----- nvinfo : EIATTR_REG_RECONFIG
	.align		4
.L_264:
        /*0754*/ 	.byte	0x01, 0x54
	.zero		2


	//----- nvinfo : EIATTR_SYSCALL_OFFSETS
	.align		4
        /*0758*/ 	.byte	0x04, 0x46
        /*075a*/ 	.short	(.L_266 - .L_265)


	//   ....[0]....
.L_265:
        /*075c*/ 	.word	0x00003000


	//   ....[1]....
        /*0760*/ 	.word	0x0000d350


	//   ....[2]....
        /*0764*/ 	.word	0x0000d4a0


	//   ....[3]....
        /*0768*/ 	.word	0x0000d590


	//   ....[4]....
        /*076c*/ 	.word	0x0000e4b0


	//   ....[5]....
        /*0770*/ 	.word	0x0000ed90


	//----- nvinfo : EIATTR_MBARRIER_INSTR_OFFSETS
	.align		4
.L_266:
        /*0774*/ 	.byte	0x04, 0x39
        /*0776*/ 	.short	(.L_268 - .L_267)


	//   ....[0]....
.L_267:
        /*0778*/ 	.word	0x00000190
        /*077c*/ 	.word	0x000000ff
        /*0780*/ 	.word	0x00038800
        /*0784*/ 	.short	0x0100
        /*0786*/ 	.byte	0x08
	.zero		1


	//   ....[1]....
        /*0788*/ 	.word	0x000001a0
        /*078c*/ 	.word	0x000000ff
        /*0790*/ 	.word	0x00038810
        /*0794*/ 	.short	0x0100
        /*0796*/ 	.byte	0x08
	.zero		1


	//   ....[2]....
        /*0798*/ 	.word	0x000001b0
        /*079c*/ 	.word	0x000000ff
        /*07a0*/ 	.word	0x00038820
        /*07a4*/ 	.short	0x0100
        /*07a6*/ 	.byte	0x08
	.zero		1


	//   ....[3]....
        /*07a8*/ 	.word	0x00000260
        /*07ac*/ 	.word	0x000000ff
        /*07b0*/ 	.word	0x00038830
        /*07b4*/ 	.short	0x0100
        /*07b6*/ 	.byte	0x06
	.zero		1


	//   ....[4]....
        /*07b8*/ 	.word	0x00000270
        /*07bc*/ 	.word	0x000000ff
        /*07c0*/ 	.word	0x00038840
        /*07c4*/ 	.short	0x0100
        /*07c6*/ 	.byte	0x06
	.zero		1


	//   ....[5]....
        /*07c8*/ 	.word	0x00000280
        /*07cc*/ 	.word	0x000000ff
        /*07d0*/ 	.word	0x00038838
        /*07d4*/ 	.short	0x0100
        /*07d6*/ 	.byte	0x06
	.zero		1


	//   ....[6]....
        /*07d8*/ 	.word	0x00000290
        /*07dc*/ 	.word	0x000000ff
        /*07e0*/ 	.word	0x00038848
        /*07e4*/ 	.short	0x0100
        /*07e6*/ 	.byte	0x06
	.zero		1


	//   ....[7]....
        /*07e8*/ 	.word	0x000003c0
        /*07ec*/ 	.word	0x000000ff
        /*07f0*/ 	.word	0x00038850
        /*07f4*/ 	.short	0x0100
        /*07f6*/ 	.byte	0x08
	.zero		1


	//   ....[8]....
        /*07f8*/ 	.word	0x000003d0
        /*07fc*/ 	.word	0x000000ff
        /*0800*/ 	.word	0x00038860
        /*0804*/ 	.short	0x0100
        /*0806*/ 	.byte	0x08
	.zero		1


	//   ....[9]....
        /*0808*/ 	.word	0x000003e0
        /*080c*/ 	.word	0x000000ff
        /*0810*/ 	.word	0x00038858
        /*0814*/ 	.short	0x0100
        /*0816*/ 	.byte	0x08
	.zero		1


	//   ....[10]....
        /*0818*/ 	.word	0x000003f0
        /*081c*/ 	.word	0x000000ff
        /*0820*/ 	.word	0x00038868
        /*0824*/ 	.short	0x0100
        /*0826*/ 	.byte	0x08
	.zero		1


	//   ....[11]....
        /*0828*/ 	.word	0x000004e0
        /*082c*/ 	.word	0x000000ff
        /*0830*/ 	.word	0x00038870
        /*0834*/ 	.short	0x0100
        /*0836*/ 	.byte	0x06
	.zero		1


	//   ....[12]....
        /*0838*/ 	.word	0x000004f0
        /*083c*/ 	.word	0x000000ff
        /*0840*/ 	.word	0x00038880
        /*0844*/ 	.short	0x0100
        /*0846*/ 	.byte	0x06
	.zero		1


	//   ....[13]....
        /*0848*/ 	.word	0x00000500
        /*084c*/ 	.word	0x000000ff
        /*0850*/ 	.word	0x00038878
        /*0854*/ 	.short	0x0100
        /*0856*/ 	.byte	0x06
	.zero		1


	//   ....[14]....
        /*0858*/ 	.word	0x00000510
        /*085c*/ 	.word	0x000000ff
        /*0860*/ 	.word	0x00038888
        /*0864*/ 	.short	0x0100
        /*0866*/ 	.byte	0x06
	.zero		1


	//   ....[15]....
        /*0868*/ 	.word	0x00000640
        /*086c*/ 	.word	0x000000ff
        /*0870*/ 	.word	0x00038890
        /*0874*/ 	.short	0x0100
        /*0876*/ 	.byte	0x08
	.zero		1


	//   ....[16]....
        /*0878*/ 	.word	0x00000650
        /*087c*/ 	.word	0x000000ff
        /*0880*/ 	.word	0x000388a0
        /*0884*/ 	.short	0x0100
        /*0886*/ 	.byte	0x08
	.zero		1


	//   ....[17]....
        /*0888*/ 	.word	0x00000660
        /*088c*/ 	.word	0x000000ff
        /*0890*/ 	.word	0x00038898
        /*0894*/ 	.short	0x0100
        /*0896*/ 	.byte	0x08
	.zero		1


	//   ....[18]....
        /*0898*/ 	.word	0x00000670
        /*089c*/ 	.word	0x000000ff
        /*08a0*/ 	.word	0x000388a8
        /*08a4*/ 	.short	0x0100
        /*08a6*/ 	.byte	0x08
	.zero		1


	//   ....[19]....
        /*08a8*/ 	.word	0x000007b0
        /*08ac*/ 	.word	0x000000ff
        /*08b0*/ 	.word	0x000388b0
        /*08b4*/ 	.short	0x0100
        /*08b6*/ 	.byte	0x08
	.zero		1


	//   ....[20]....
        /*08b8*/ 	.word	0x000007c0
        /*08bc*/ 	.word	0x000000ff
        /*08c0*/ 	.word	0x000388c0
        /*08c4*/ 	.short	0x0100
        /*08c6*/ 	.byte	0x08
	.zero		1


	//   ....[21]....
        /*08c8*/ 	.word	0x000007d0
        /*08cc*/ 	.word	0x000000ff
        /*08d0*/ 	.word	0x000388b8
        /*08d4*/ 	.short	0x0100
        /*08d6*/ 	.byte	0x08
	.zero		1


	//   ....[22]....
        /*08d8*/ 	.word	0x000007e0
        /*08dc*/ 	.word	0x000000ff
        /*08e0*/ 	.word	0x000388c8
        /*08e4*/ 	.short	0x0100
        /*08e6*/ 	.byte	0x08
	.zero		1


	//   ....[23]....
        /*08e8*/ 	.word	0x00001a40
        /*08ec*/ 	.word	0x000000ff
        /*08f0*/ 	.word	0x00000000
        /*08f4*/ 	.short	0x0101
        /*08f6*/ 	.byte	0x06
	.zero		1


	//   ....[24]....
        /*08f8*/ 	.word	0x00002510
        /*08fc*/ 	.word	0x000000ff
        /*0900*/ 	.word	0x00000000
        /*0904*/ 	.short	0x0101
        /*0906*/ 	.byte	0x06
	.zero		1


	//   ....[25]....
        /*0908*/ 	.word	0x00003070
        /*090c*/ 	.word	0x000000ff
        /*0910*/ 	.word	0x00038800
        /*0914*/ 	.short	0x010a
        /*0916*/ 	.byte	0x28
	.zero		1


	//   ....[26]....
        /*0918*/ 	.word	0x000030e0
        /*091c*/ 	.word	0x00000005
        /*0920*/ 	.word	0x00038830
        /*0924*/ 	.short	0x010a
        /*0926*/ 	.byte	0x3f
	.zero		1


	//   ....[27]....
        /*0928*/ 	.word	0x00003120
        /*092c*/ 	.word	0x00000005
        /*0930*/ 	.word	0x00038830
        /*0934*/ 	.short	0x010a
        /*0936*/ 	.byte	0x3f
	.zero		1


	//   ....[28]....
        /*0938*/ 	.word	0x000033a0
        /*093c*/ 	.word	0x000000ff
        /*0940*/ 	.word	0x00038810
        /*0944*/ 	.short	0x010a
        /*0946*/ 	.byte	0x28
	.zero		1


	//   ....[29]....
        /*0948*/ 	.word	0x000033e0
        /*094c*/ 	.word	0x00000005
        /*0950*/ 	.word	0x00038850
        /*0954*/ 	.short	0x010a
        /*0956*/ 	.byte	0x3f
	.zero		1


	//   ....[30]....
        /*0958*/ 	.word	0x00003420
        /*095c*/ 	.word	0x00000005
        /*0960*/ 	.word	0x00038850
        /*0964*/ 	.short	0x010a
        /*0966*/ 	.byte	0x3f
	.zero		1


	//   ....[31]....
        /*0968*/ 	.word	0x00004a30
        /*096c*/ 	.word	0x000000ff
        /*0970*/ 	.word	0x00000000
        /*0974*/ 	.short	0x0101
        /*0976*/ 	.byte	0x06
	.zero		1


	//   ....[32]....
        /*0978*/ 	.word	0x00005950
        /*097c*/ 	.word	0x000000ff
        /*0980*/ 	.word	0x00000000
        /*0984*/ 	.short	0x0101
        /*0986*/ 	.byte	0x06
	.zero		1


	//   ....[33]....
        /*0988*/ 	.word	0x00005a60
        /*098c*/ 	.word	0x000000ff
        /*0990*/ 	.word	0x00038830
        /*0994*/ 	.short	0x010a
        /*0996*/ 	.byte	0x06
	.zero		1


	//   ....[34]....
        /*0998*/ 	.word	0x00005aa0
        /*099c*/ 	.word	0x000000ff
        /*09a0*/ 	.word	0x00038830
        /*09a4*/ 	.short	0x010a
        /*09a6*/ 	.byte	0x06
	.zero		1


	//   ....[35]....
        /*09a8*/ 	.word	0x00005c80
        /*09ac*/ 	.word	0x000000ff
        /*09b0*/ 	.word	0x00038850
        /*09b4*/ 	.short	0x010a
        /*09b6*/ 	.byte	0x06
	.zero		1


	//   ....[36]....
        /*09b8*/ 	.word	0x00005cc0
        /*09bc*/ 	.word	0x000000ff
        /*09c0*/ 	.word	0x00038850
        /*09c4*/ 	.short	0x010a
        /*09c6*/ 	.byte	0x06
	.zero		1


	//   ....[37]....
        /*09c8*/ 	.word	0x00007170
        /*09cc*/ 	.word	0x000000ff
        /*09d0*/ 	.word	0x00000000
        /*09d4*/ 	.short	0x0101
        /*09d6*/ 	.byte	0x0a
	.zero		1


	//   ....[38]....
        /*09d8*/ 	.word	0x000087d0
        /*09dc*/ 	.word	0x000000ff
        /*09e0*/ 	.word	0x00000000
        /*09e4*/ 	.short	0x0101
        /*09e6*/ 	.byte	0x06
	.zero		1


	//   ....[39]....
        /*09e8*/ 	.word	0x0000ae90
        /*09ec*/ 	.word	0x000000ff
        /*09f0*/ 	.word	0x00000000
        /*09f4*/ 	.short	0x0101
        /*09f6*/ 	.byte	0x05
	.zero		1


	//   ....[40]....
        /*09f8*/ 	.word	0x0000dce0
        /*09fc*/ 	.word	0x0000001e
        /*0a00*/ 	.word	0x00038840
        /*0a04*/ 	.short	0x010a
        /*0a06*/ 	.byte	0x3f
	.zero		1


	//   ....[41]....
        /*0a08*/ 	.word	0x0000e210
        /*0a0c*/ 	.word	0x0000001e
        /*0a10*/ 	.word	0x00038830
        /*0a14*/ 	.short	0x0107
        /*0a16*/ 	.byte	0x3f
	.zero		1


	//   ....[42]....
        /*0a18*/ 	.word	0x0000e2f0
        /*0a1c*/ 	.word	0x0000001e
        /*0a20*/ 	.word	0x00038830
        /*0a24*/ 	.short	0x0101
        /*0a26*/ 	.byte	0x3f
	.zero		1


	//   ....[43]....
        /*0a28*/ 	.word	0x0000ebd0
        /*0a2c*/ 	.word	0x00000017
        /*0a30*/ 	.word	0x00038800
        /*0a34*/ 	.short	0x0107
        /*0a36*/ 	.byte	0x3f
	.zero		1


	//   ....[44]....
        /*0a38*/ 	.word	0x0000ec60
        /*0a3c*/ 	.word	0x00000017
        /*0a40*/ 	.word	0x00038800
        /*0a44*/ 	.short	0x0101
        /*0a46*/ 	.byte	0x3f
	.zero		1


	//   ....[45]....
        /*0a48*/ 	.word	0x0000f970
        /*0a4c*/ 	.word	0x00000017
        /*0a50*/ 	.word	0x00038810
        /*0a54*/ 	.short	0x0107
        /*0a56*/ 	.byte	0x3f
	.zero		1


	//   ....[46]....
        /*0a58*/ 	.word	0x0000fa70
        /*0a5c*/ 	.word	0x00000017
        /*0a60*/ 	.word	0x00038810
        /*0a64*/ 	.short	0x0101
        /*0a66*/ 	.byte	0x3f
	.zero		1


	//   ....[47]....
        /*0a68*/ 	.word	0x0000fa90
        /*0a6c*/ 	.word	0x00000017
        /*0a70*/ 	.word	0x00038820
        /*0a74*/ 	.short	0x010a
        /*0a76*/ 	.byte	0x3f
	.zero		1


	//   ....[48]....
        /*0a78*/ 	.word	0x0000fb20
        /*0a7c*/ 	.word	0x0000001e
        /*0a80*/ 	.word	0x00038860
        /*0a84*/ 	.short	0x010a
        /*0a86*/ 	.byte	0x3f
	.zero		1


	//   ....[49]....
        /*0a88*/ 	.word	0x00010440
        /*0a8c*/ 	.word	0x0000001e
        /*0a90*/ 	.word	0x00038850
        /*0a94*/ 	.short	0x0107
        /*0a96*/ 	.byte	0x3f
	.zero		1


	//   ....[50]....
        /*0a98*/ 	.word	0x00010510
        /*0a9c*/ 	.word	0x0000001e
        /*0aa0*/ 	.word	0x00038850
        /*0aa4*/ 	.short	0x0101
        /*0aa6*/ 	.byte	0x3f
	.zero		1


	//   ....[51]....
        /*0aa8*/ 	.word	0x000108c0
        /*0aac*/ 	.word	0x00000006
        /*0ab0*/ 	.word	0x00038840
        /*0ab4*/ 	.short	0x010a
        /*0ab6*/ 	.byte	0x3f
	.zero		1


	//   ....[52]....
        /*0ab8*/ 	.word	0x00010c00
        /*0abc*/ 	.word	0x00000006
        /*0ac0*/ 	.word	0x00038830
        /*0ac4*/ 	.short	0x0107
        /*0ac6*/ 	.byte	0x3f
	.zero		1


	//   ....[53]....
        /*0ac8*/ 	.word	0x00010cc0
        /*0acc*/ 	.word	0x00000006
        /*0ad0*/ 	.word	0x00038830
        /*0ad4*/ 	.short	0x0101
        /*0ad6*/ 	.byte	0x3f
	.zero		1


	//   ....[54]....
        /*0ad8*/ 	.word	0x00010cf0
        /*0adc*/ 	.word	0x00000006
        /*0ae0*/ 	.word	0x00038860
        /*0ae4*/ 	.short	0x010a
        /*0ae6*/ 	.byte	0x3f
	.zero		1


	//   ....[55]....
        /*0ae8*/ 	.word	0x000113c0
        /*0aec*/ 	.word	0x00000006
        /*0af0*/ 	.word	0x00038850
        /*0af4*/ 	.short	0x0107
        /*0af6*/ 	.byte	0x3f
	.zero		1


	//   ....[56]....
        /*0af8*/ 	.word	0x00011480
        /*0afc*/ 	.word	0x00000006
        /*0b00*/ 	.word	0x00038850
        /*0b04*/ 	.short	0x0101
        /*0b06*/ 	.byte	0x3f
	.zero		1


	//   ....[57]....
        /*0b08*/ 	.word	0x000120c0
        /*0b0c*/ 	.word	0x00000007
        /*0b10*/ 	.word	0x00038820
        /*0b14*/ 	.short	0x010a
        /*0b16*/ 	.byte	0x3f
	.zero		1


	//   ....[58]....
        /*0b18*/ 	.word	0x00012240
        /*0b1c*/ 	.word	0x00000005
        /*0b20*/ 	.word	0x00038840
        /*0b24*/ 	.short	0x010a
        /*0b26*/ 	.byte	0x3f
	.zero		1


	//   ....[59]....
        /*0b28*/ 	.word	0x000122e0
        /*0b2c*/ 	.word	0x00000003
        /*0b30*/ 	.word	0x00038840
        /*0b34*/ 	.short	0x010a
        /*0b36*/ 	.byte	0x3f
	.zero		1


	//   ....[60]....
        /*0b38*/ 	.word	0x00012320
        /*0b3c*/ 	.word	0x00000005
        /*0b40*/ 	.word	0x00038860
        /*0b44*/ 	.short	0x010a
        /*0b46*/ 	.byte	0x3f
	.zero		1


	//   ....[61]....
        /*0b48*/ 	.word	0x00012360
        /*0b4c*/ 	.word	0x00000003
        /*0b50*/ 	.word	0x00038860
        /*0b54*/ 	.short	0x010a
        /*0b56*/ 	.byte	0x3f
	.zero		1


	//   ....[62]....
        /*0b58*/ 	.word	0x000123d0
        /*0b5c*/ 	.word	0x00000000
        /*0b60*/ 	.word	0x00038800
        /*0b64*/ 	.short	0x010a
        /*0b66*/ 	.byte	0x3f
	.zero		1


	//   ....[63]....
        /*0b68*/ 	.word	0x00012420
        /*0b6c*/ 	.word	0x00000005
        /*0b70*/ 	.word	0x00038830
        /*0b74*/ 	.short	0x010a
        /*0b76*/ 	.byte	0x3f
	.zero		1


	//   ....[64]....
        /*0b78*/ 	.word	0x00012480
        /*0b7c*/ 	.word	0x00000006
        /*0b80*/ 	.word	0x00038810
        /*0b84*/ 	.short	0x010a
        /*0b86*/ 	.byte	0x3f
	.zero		1


	//   ....[65]....
        /*0b88*/ 	.word	0x000124d0
        /*0b8c*/ 	.word	0x00000005
        /*0b90*/ 	.word	0x00038850
        /*0b94*/ 	.short	0x010a
        /*0b96*/ 	.byte	0x3f
	.zero		1


	//   ....[66]....
        /*0b98*/ 	.word	0x00012530
        /*0b9c*/ 	.word	0x00000004
        /*0ba0*/ 	.word	0x00038830
        /*0ba4*/ 	.short	0x010a
        /*0ba6*/ 	.byte	0x3f
	.zero		1


	//   ....[67]....
        /*0ba8*/ 	.word	0x00012590
        /*0bac*/ 	.word	0x00000004
        /*0bb0*/ 	.word	0x00038850
        /*0bb4*/ 	.short	0x010a
        /*0bb6*/ 	.byte	0x3f
	.zero		1


	//   ....[68]....
        /*0bb8*/ 	.word	0x000126a0
        /*0bbc*/ 	.word	0x0000001e
        /*0bc0*/ 	.word	0x00038840
        /*0bc4*/ 	.short	0x010a
        /*0bc6*/ 	.byte	0x3f
	.zero		1


	//   ....[69]....
        /*0bc8*/ 	.word	0x00013c90
        /*0bcc*/ 	.word	0x00000017
        /*0bd0*/ 	.word	0x00038820
        /*0bd4*/ 	.short	0x010a
        /*0bd6*/ 	.byte	0x3f
	.zero		1


	//   ....[70]....
        /*0bd8*/ 	.word	0x00013ce0
        /*0bdc*/ 	.word	0x0000001e
        /*0be0*/ 	.word	0x00038860
        /*0be4*/ 	.short	0x010a
        /*0be6*/ 	.byte	0x3f
	.zero		1


	//   ....[71]....
        /*0be8*/ 	.word	0x000145d0
        /*0bec*/ 	.word	0x00000006
        /*0bf0*/ 	.word	0x00038840
        /*0bf4*/ 	.short	0x010a
        /*0bf6*/ 	.byte	0x3f
	.zero		1


	//   ....[72]....
        /*0bf8*/ 	.word	0x00014a90
        /*0bfc*/ 	.word	0x00000006
        /*0c00*/ 	.word	0x00038860
        /*0c04*/ 	.short	0x010a
        /*0c06*/ 	.byte	0x3f
	.zero		1


	//   ....[73]....
        /*0c08*/ 	.word	0x00015b80
        /*0c0c*/ 	.word	0x00000007
        /*0c10*/ 	.word	0x00038820
        /*0c14*/ 	.short	0x010a
        /*0c16*/ 	.byte	0x3f
	.zero		1


	//   ....[74]....
        /*0c18*/ 	.word	0x00015d20
        /*0c1c*/ 	.word	0x00000005
        /*0c20*/ 	.word	0x00038840
        /*0c24*/ 	.short	0x010a
        /*0c26*/ 	.byte	0x3f
	.zero		1


	//   ....[75]....
        /*0c28*/ 	.word	0x00015d70
        /*0c2c*/ 	.word	0x00000003
        /*0c30*/ 	.word	0x00038840
        /*0c34*/ 	.short	0x010a
        /*0c36*/ 	.byte	0x3f
	.zero		1


	//   ....[76]....
        /*0c38*/ 	.word	0x00015dc0
        /*0c3c*/ 	.word	0x00000005
        /*0c40*/ 	.word	0x00038860
        /*0c44*/ 	.short	0x010a
        /*0c46*/ 	.byte	0x3f
	.zero		1


	//----- nvinfo : EIATTR_NUM_MBARRIERS
	.align		4
.L_268:
        /*0c48*/ 	.byte	0x03, 0x38
        /*0c4a*/ 	.short	0x0017


	//----- nvinfo : EIATTR_EXIT_INSTR_OFFSETS
	.align		4
        /*0c4c*/ 	.byte	0x04, 0x1c
        /*0c4e*/ 	.short	(.L_270 - .L_269)


	//   ....[0]....
.L_269:
        /*0c50*/ 	.word	0x000009a0


	//   ....[1]....
        /*0c54*/ 	.word	0x0000c120


	//   ....[2]....
        /*0c58*/ 	.word	0x000123b0


	//----- nvinfo : EIATTR_MAX_THREADS
	.align		4
.L_270:
        /*0c5c*/ 	.byte	0x04, 0x05
        /*0c5e*/ 	.short	(.L_272 - .L_271)
.L_271:
        /*0c60*/ 	.word	0x00000180
        /*0c64*/ 	.word	0x00000001
        /*0c68*/ 	.word	0x00000001


	//----- nvinfo : EIATTR_CRS_STACK_SIZE
	.align		4
.L_272:
        /*0c6c*/ 	.byte	0x04, 0x1e
        /*0c6e*/ 	.short	(.L_274 - .L_273)
.L_273:
        /*0c70*/ 	.word	0x00000000


	//----- nvinfo : EIATTR_CBANK_PARAM_SIZE
	.align		4
.L_274:
        /*0c74*/ 	.byte	0x03, 0x19
        /*0c76*/ 	.short	0x0bf0


	//----- nvinfo : EIATTR_PARAM_CBANK
	.align		4
        /*0c78*/ 	.byte	0x04, 0x0a
        /*0c7a*/ 	.short	(.L_276 - .L_275)
	.align		4
.L_275:
        /*0c7c*/ 	.word	index@(.nv.constant0._ZN7cutlass13device_kernelIN5flash11enable_sm90INS1_16FlashAttnFwdSm90INS1_25CollectiveMainloopFwdSm90ILi2EN4cute5tupleIJNS5_1CILi1EEES8_S8_EEENS6_IJNS7_ILi64EEESA_SA_EEELi512ENS_10bfloat16_tEfNS_4arch4Sm90ELb0ELb0ELb1ELb1ELb1ELb0ELb1ELb0ELb0ELb1ELb0ELb0EEENS1_21CollectiveEpilogueFwdINS6_IJSA_NS7_ILi512EEESA_EEES9_SC_SE_Li256ELb1ELb1ELb0ELb0EEENS1_36VarlenDynamicPersistentTileSchedulerILi64ELi64ELi256ELi128ELb0ELb1ELb1ELb0ELb1ELb1EEEEEEEEEvNT_6ParamsE)
        /*0c80*/ 	.short	0x0210
        /*0c82*/ 	.short	0x0bf0


	//----- nvinfo : EIATTR_SW_WAR
	.align		4
.L_276:
        /*0c84*/ 	.byte	0x04, 0x36
        /*0c86*/ 	.short	(.L_278 - .L_277)
.L_277:
        /*0c88*/ 	.word	0x00000008
.L_278:


//--------------------- .nv.info._ZN7cutlass13device_kernelIN5flash11enable_sm90INS1_16FlashAttnFwdSm90INS1_25CollectiveMainloopFwdSm90ILi2EN4cute5tupleIJNS5_1CILi1EEES8_S8_EEENS6_IJNS7_ILi64EEESA_SA_EEELi512ENS_10bfloat16_tEfNS_4arch4Sm90ELb0ELb0ELb1ELb1ELb1ELb1ELb1ELb0ELb0ELb1ELb0ELb0EEENS1_21CollectiveEpilogueFwdINS6_IJSA_NS7_ILi512EEESA_EEES9_SC_SE_Li256ELb1ELb1ELb0ELb0EEENS1_36VarlenDynamicPersistentTileSchedulerILi64ELi64ELi256ELi128ELb0ELb1ELb1ELb0ELb1ELb1EEEEEEEEEvNT_6ParamsE --------------------------
	.section	.nv.info._ZN7cutlass13device_kernelIN5flash11enable_sm90INS1_16FlashAttnFwdSm90INS1_25CollectiveMainloopFwdSm90ILi2EN4cute5tupleIJNS5_1CILi1EEES8_S8_EEENS6_IJNS7_ILi64EEESA_SA_EEELi512ENS_10bfloat16_tEfNS_4arch4Sm90ELb0ELb0ELb1ELb1ELb1ELb1ELb1ELb0ELb0ELb1ELb0ELb0EEENS1_21CollectiveEpilogueFwdINS6_IJSA_NS7_ILi512EEESA_EEES9_SC_SE_Li256ELb1ELb1ELb0ELb0EEENS1_36VarlenDynamicPersistentTileSchedulerILi64ELi64ELi256ELi128ELb0ELb1ELb1ELb0ELb1ELb1EEEEEEEEEvNT_6ParamsE,"",@"SHT_CUDA_INFO"
	.sectionflags	@""
	.align	4


	//----- nvinfo : EIATTR_CUDA_API_VERSION
	.align		4
        /*0000*/ 	.byte	0x04, 0x37
        /*0002*/ 	.short	(.L_280 - .L_279)
.L_279:
        /*0004*/ 	.word	0x00000082


	//----- nvinfo : EIATTR_KPARAM_INFO
	.align		4
.L_280:
        /*0008*/ 	.byte	0x04, 0x17
        /*000a*/ 	.short	(.L_282 - .L_281)
.L_281:
        /*000c*/ 	.word	0x00000000
        /*0010*/ 	.short	0x0000
        /*0012*/ 	.short	0x0070
        /*0014*/ 	.byte	0x00, 0xf0, 0x01, 0x2e


	//----- nvinfo : EIATTR_SPARSE_MMA_MASK
	.align		4
.L_282:
        /*0018*/ 	.byte	0x03, 0x50
        /*001a*/ 	.short	0x0000


	//----- nvinfo : EIATTR_MAXREG_COUNT
	.align		4
        /*001c*/ 	.byte	0x03, 0x1b
        /*001e*/ 	.short	0x00a8


	//----- nvinfo : EIATTR_NUM_BARRIERS
	.align		4
        /*0020*/ 	.byte	0x02, 0x4c
        /*0022*/ 	.byte	0x10
	.zero		1


	//----- nvinfo : EIATTR_EXTERNS
	.align		4
        /*0024*/ 	.byte	0x04, 0x0f
        /*0026*/ 	.short	(.L_284 - .L_283)


	//   ....[0]....
	.align		4
.L_283:
        /*0028*/ 	.word	index@(__assertfail)


	//----- nvinfo : EIATTR_ANNOTATIONS
	.align		4
.L_284:
        /*002c*/ 	.byte	0x04, 0x55
        /*002e*/ 	.short	(.L_286 - .L_285)


	//   ....[0]....
.L_285:
        /* <DEDUP_REMOVED lines=64> */


	//----- nvinfo : EIATTR_MERCURY_ISA_VERSION
	.align		4
.L_286:
        /*0420*/ 	.byte	0x03, 0x5f
        /*0422*/ 	.short	0x0101


	//----- nvinfo : EIATTR_UNUSED_LOAD_BYTE_OFFSET
	.align		4
        /*0424*/ 	.byte	0x04, 0x44
        /*0426*/ 	.short	(.L_288 - .L_287)


	//   ....[0]....
.L_287:
        /*0428*/ 	.word	0x00000a50
        /*042c*/ 	.word	0x0000fff0


	//   ....[1]....
        /*0430*/ 	.word	0x00010510
        /*0434*/ 	.word	0x0000fff0


	//----- nvinfo : EIATTR_INT_WARP_WIDE_INSTR_OFFSETS
	.align		4
.L_288:
        /*0438*/ 	.byte	0x04, 0x31
        /*043a*/ 	.short	(.L_290 - .L_289)


	//   ....[0]....
.L_289:
        /*043c*/ 	.word	0x00000130


	//   ....[1]....
        /*0440*/ 	.word	0x00000170


	//   ....[2]....
        /*0444*/ 	.word	0x000001e0


	//   ....[3]....
        /*0448*/ 	.word	0x00000250


	//   ....[4]....
        /*044c*/ 	.word	0x00016350


	//   ....[5]....
        /*0450*/ 	.word	0x000163e0


	//   ....[6]....
        /*0454*/ 	.word	0x0001a8c0


	//   ....[7]....
        /*0458*/ 	.word	0x0001a950


	//----- nvinfo : EIATTR_COOP_GROUP_MASK_REGIDS
	.align		4
.L_290:
        /*045c*/ 	.byte	0x04, 0x29
        /*045e*/ 	.short	(.L_292 - .L_291)


	//   ....[0]....
.L_291:
        /*0460*/ 	.word	0xffffffff


	//   ....[1]....
        /*0464*/ 	.word	0xffffffff


	//   ....[2]....
        /*0468*/ 	.word	0xffffffff


	//   ....[3]....
        /*046c*/ 	.word	0xffffffff


	//   ....[4]....
        /*0470*/ 	.word	0xffffffff


	//   ....[5]....
        /*0474*/ 	.word	0xffffffff


	//   ....[6]....
        /*0478*/ 	.word	0xffffffff


	//   ....[7]....
        /*047c*/ 	.word	0xffffffff


	//   ....[8]....
        /*0480*/ 	.word	0xffffffff


	//   ....[9]....
        /*0484*/ 	.word	0xffffffff


	//   ....[10]....
        /*0488*/ 	.word	0xffffffff


	//   ....[11]....
        /*048c*/ 	.word	0xffffffff


	//   ....[12]....
        /*0490*/ 	.word	0xffffffff


	//   ....[13]....
        /*0494*/ 	.word	0xffffffff


	//   ....[14]....
        /*0498*/ 	.word	0xffffffff


	//   ....[15]....
        /*049c*/ 	.word	0xffffffff


	//   ....[16]....
        /*04a0*/ 	.word	0xffffffff


	//   ....[17]....
        /*04a4*/ 	.word	0xffffffff


	//   ....[18]....
        /*04a8*/ 	.word	0xffffffff


	//   ....[19]....
        /*04ac*/ 	.word	0xffffffff


	//   ....[20]....
        /*04b0*/ 	.word	0xffffffff


	//   ....[21]....
        /*04b4*/ 	.word	0xffffffff


	//   ....[22]....
        /*04b8*/ 	.word	0xffffffff


	//   ....[23]....
        /*04bc*/ 	.word	0xffffffff


	//   ....[24]....
        /*04c0*/ 	.word	0xffffffff


	//   ....[25]....
        /*04c4*/ 	.word	0xffffffff


	//   ....[26]....
        /*04c8*/ 	.word	0xffffffff


	//   ....[27]....
        /*04cc*/ 	.word	0xffffffff


	//   ....[28]....
        /*04d0*/ 	.word	0xffffffff


	//   ....[29]....
        /*04d4*/ 	.word	0xffffffff


	//   ....[30]....
        /*04d8*/ 	.word	0xffffffff


	//   ....[31]....
        /*04dc*/ 	.word	0xffffffff


	//   ....[32]....
        /*04e0*/ 	.word	0xffffffff


	//   ....[33]....
        /*04e4*/ 	.word	0xffffffff


	//   ....[34]....
        /*04e8*/ 	.word	0xffffffff


	//   ....[35]....
        /*04ec*/ 	.word	0xffffffff


	//   ....[36]....
        /*04f0*/ 	.word	0xffffffff


	//   ....[37]....
        /*04f4*/ 	.word	0xffffffff


	//   ....[38]....
        /*04f8*/ 	.word	0xffffffff


	//   ....[39]....
        /*04fc*/ 	.word	0xffffffff


	//   ....[40]....
        /*0500*/ 	.word	0xffffffff


	//   ....[41]....
        /*0504*/ 	.word	0xffffffff


	//   ....[42]....
        /*0508*/ 	.word	0xffffffff


	//   ....[43]....
        /*050c*/ 	.word	0xffffffff


	//   ....[44]....
        /*0510*/ 	.word	0xffffffff


	//   ....[45]....
        /*0514*/ 	.word	0xffffffff


	//   ....[46]....
        /*0518*/ 	.word	0xffffffff


	//   ....[47]....
        /*051c*/ 	.word	0xffffffff


	//   ....[48]....
        /*0520*/ 	.word	0xffffffff


	//   ....[49]....
        /*0524*/ 	.word	0xffffffff


	//   ....[50]....
        /*0528*/ 	.word	0xffffffff


	//   ....[51]....
        /*052c*/ 	.word	0xffffffff


	//   ....[52]....
        /*0530*/ 	.word	0xffffffff


	//   ....[53]....
        /*0534*/ 	.word	0xffffffff


	//   ....[54]....
        /*0538*/ 	.word	0xffffffff


	//   ....[55]....
        /*053c*/ 	.word	0xffffffff


	//   ....[56]....
        /*0540*/ 	.word	0xffffffff


	//   ....[57]....
        /*0544*/ 	.word	0xffffffff


	//   ....[58]....
        /*0548*/ 	.word	0xffffffff


	//   ....[59]....
        /*054c*/ 	.word	0xffffffff


	//   ....[60]....
        /*0550*/ 	.word	0xffffffff


	//   ....[61]....
        /*0554*/ 	.word	0xffffffff


	//   ....[62]....
        /*0558*/ 	.word	0xffffffff


	//   ....[63]....
        /*055c*/ 	.word	0xffffffff


	//   ....[64]....
        /*0560*/ 	.word	0xffffffff


	//   ....[65]....
        /*0564*/ 	.word	0xffffffff


	//   ....[66]....
        /*0568*/ 	.word	0xffffffff


	//   ....[67]....
        /*056c*/ 	.word	0xffffffff


	//   ....[68]....
        /*0570*/ 	.word	0xffffffff


	//   ....[69]....
        /*0574*/ 	.word	0xffffffff


	//   ....[70]....
        /*0578*/ 	.word	0xffffffff


	//   ....[71]....
        /*057c*/ 	.word	0xffffffff


	//   ....[72]....
        /*0580*/ 	.word	0xffffffff


	//   ....[73]....
        /*0584*/ 	.word	0xffffffff


	//   ....[74]....
        /*0588*/ 	.word	0xffffffff


	//   ....[75]....
        /*058c*/ 	.word	0xffffffff


	//   ....[76]....
        /*0590*/ 	.word	0xffffffff


	//   ....[77]....
        /*0594*/ 	.word	0xffffffff


	//   ....[78]....
        /*0598*/ 	.word	0xffffffff


	//   ....[79]....
        /*059c*/ 	.word	0xffffffff


	//   ....[80]....
        /*05a0*/ 	.word	0xffffffff


	//   ....[81]....
        /*05a4*/ 	.word	0xffffffff


	//   ....[82]....
        /*05a8*/ 	.word	0xffffffff


	//   ....[83]....
        /*05ac*/ 	.word	0xffffffff


	//   ....[84]....
        /*05b0*/ 	.word	0xffffffff


	//   ....[85]....
        /*05b4*/ 	.word	0xffffffff


	//   ....[86]....
        /*05b8*/ 	.word	0xffffffff


	//   ....[87]....
        /*05bc*/ 	.word	0xffffffff


	//   ....[88]....
        /*05c0*/ 	.word	0xffffffff


	//   ....[89]....
        /*05c4*/ 	.word	0xffffffff


	//   ....[90]....
        /*05c8*/ 	.word	0xffffffff


	//   ....[91]....
        /*05cc*/ 	.word	0xffffffff


	//   ....[92]....
        /*05d0*/ 	.word	0xffffffff


	//   ....[93]....
        /*05d4*/ 	.word	0xffffffff


	//   ....[94]....
        /*05d8*/ 	.word	0xffffffff


	//   ....[95]....
        /*05dc*/ 	.word	0xffffffff


	//   ....[96]....
        /*05e0*/ 	.word	0xffffffff


	//   ....[97]....
        /*05e4*/ 	.word	0xffffffff


	//   ....[98]....
        /*05e8*/ 	.word	0xffffffff


	//   ....[99]....
        /*05ec*/ 	.word	0xffffffff


	//   ....[100]....
        /*05f0*/ 	.word	0xffffffff


	//   ....[101]....
        /*05f4*/ 	.word	0xffffffff


	//   ....[102]....
        /*05f8*/ 	.word	0xffffffff


	//   ....[103]....
        /*05fc*/ 	.word	0xffffffff


	//   ....[104]....
        /*0600*/ 	.word	0xffffffff


	//   ....[105]....
        /*0604*/ 	.word	0xffffffff


	//   ....[106]....
        /*0608*/ 	.word	0xffffffff


	//   ....[107]....
        /*060c*/ 	.word	0xffffffff


	//   ....[108]....
        /*0610*/ 	.word	0xffffffff


	//   ....[109]....
        /*0614*/ 	.word	0xffffffff


	//   ....[110]....
        /*0618*/ 	.word	0xffffffff


	//   ....[111]....
        /*061c*/ 	.word	0xffffffff


	//   ....[112]....
        /*0620*/ 	.word	0xffffffff


	//   ....[113]....
        /*0624*/ 	.word	0xffffffff


	//   ....[114]....
        /*0628*/ 	.word	0xffffffff


	//   ....[115]....
        /*062c*/ 	.word	0xffffffff


	//   ....[116]....
        /*0630*/ 	.word	0xffffffff


	//   ....[117]....
        /*0634*/ 	.word	0xffffffff


	//   ....[118]....
        /*0638*/ 	.word	0xffffffff


	//   ....[119]....
        /*063c*/ 	.word	0xffffffff


	//   ....[120]....
        /*0640*/ 	.word	0xffffffff


	//   ....[121]....
        /*0644*/ 	.word	0xffffffff


	//   ....[122]....
        /*0648*/ 	.word	0xffffffff


	//   ....[123]....
        /*064c*/ 	.word	0xffffffff


	//   ....[124]....
        /*0650*/ 	.word	0xffffffff


	//   ....[125]....
        /*0654*/ 	.word	0xffffffff


	//   ....[126]....
        /*0658*/ 	.word	0xffffffff


	//   ....[127]....
        /*065c*/ 	.word	0xffffffff


	//   ....[128]....
        /*0660*/ 	.word	0xffffffff


	//   ....[129]....
        /*0664*/ 	.word	0xffffffff


	//   ....[130]....
        /*0668*/ 	.word	0xffffffff


	//   ....[131]....
        /*066c*/ 	.word	0xffffffff


	//   ....[132]....
        /*0670*/ 	.word	0xffffffff


	//   ....[133]....
        /*0674*/ 	.word	0xffffffff


	//   ....[134]....
        /*0678*/ 	.word	0xffffffff


	//   ....[135]....
        /*067c*/ 	.word	0xffffffff


	//   ....[136]....
        /*0680*/ 	.word	0xffffffff


	//   ....[137]....
        /*0684*/ 	.word	0x0500000f


	//   ....[138]....
        /*0688*/ 	.word	0x0500000f


	//   ....[139]....
        /*068c*/ 	.word	0x0500000f


	//   ....[140]....
        /*0690*/ 	.word	0x0500000f


	//   ....[141]....
        /*0694*/ 	.word	0x0500000f


	//   ....[142]....
        /*0698*/ 	.word	0x0500000f


	//   ....[143]....
        /*069c*/ 	.word	0x0500000f


	//   ....[144]....
        /*06a0*/ 	.word	0x0500000f


	//   ....[145]....
        /*06a4*/ 	.word	0x0500000f


	//   ....[146]....
        /*06a8*/ 	.word	0x0500000f


	//   ....[147]....
        /*06ac*/ 	.word	0x0500000f


	//   ....[148]....
        /*06b0*/ 	.word	0x0500000f


	//   ....[149]....
        /*06b4*/ 	.word	0x0500000f


	//   ....[150]....
        /*06b8*/ 	.word	0x0500000f


	//   ....[151]....
        /*06bc*/ 	.word	0x0500000f


	//   ....[152]....
        /*06c0*/ 	.word	0x0500000f


	//   ....[153]....
        /*06c4*/ 	.word	0x0500000f


	//   ....[154]....
        /*06c8*/ 	.word	0x0500000f


	//   ....[155]....
        /*06cc*/ 	.word	0x0500000f


	//   ....[156]....
        /*06d0*/ 	.word	0x0500000f


	//   ....[157]....
        /*06d4*/ 	.word	0x0500000f


	//   ....[158]....
        /*06d8*/ 	.word	0x0500000f


	//   ....[159]....
        /*06dc*/ 	.word	0x0500000f


	//   ....[160]....
        /*06e0*/ 	.word	0x0500000f


	//   ....[161]....
        /*06e4*/ 	.word	0x0500000f


	//   ....[162]....
        /*06e8*/ 	.word	0x0500000f


	//   ....[163]....
        /*06ec*/ 	.word	0x0500000f


	//   ....[164]....
        /*06f0*/ 	.word	0x0500000f


	//   ....[165]....
        /*06f4*/ 	.word	0x0500000f


	//   ....[166]....
        /*06f8*/ 	.word	0x0500000f


	//   ....[167]....
        /*06fc*/ 	.word	0x0500000f


	//   ....[168]....
        /*0700*/ 	.word	0x0500000f


	//   ....[169]....
        /*0704*/ 	.word	0x0500000f


	//   ....[170]....
        /*0708*/ 	.word	0x0500000f


	//   ....[171]....
        /*070c*/ 	.word	0x0500000f


	//   ....[172]....
        /*0710*/ 	.word	0x0500000f


	//   ....[173]....
        /*0714*/ 	.word	0x0500000f


	//   ....[174]....
        /*0718*/ 	.word	0x0500000f


	//   ....[175]....
        /*071c*/ 	.word	0x0500000f


	//   ....[176]....
        /*0720*/ 	.word	0x0500000f


	//   ....[177]....
        /*0724*/ 	.word	0x0500000f


	//   ....[178]....
        /*0728*/ 	.word	0x0500000f


	//   ....[179]....
        /*072c*/ 	.word	0x0500000f


	//   ....[180]....
        /*0730*/ 	.word	0x0500000f


	//   ....[181]....
        /*0734*/ 	.word	0x0500000f


	//   ....[182]....
        /*0738*/ 	.word	0x0500000f


	//   ....[183]....
        /*073c*/ 	.word	0x0500000f


	//   ....[184]....
        /*0740*/ 	.word	0x0500000f


	//   ....[185]....
        /*0744*/ 	.word	0x0500000f


	//   ....[186]....
        /*0748*/ 	.word	0x0500000f


	//   ....[187]....
        /*074c*/ 	.word	0x0500000f


	//   ....[188]....
        /*0750*/ 	.word	0x0500000f


	//   ....[189]....
        /*0754*/ 	.word	0x0500000f


	//   ....[190]....
        /*0758*/ 	.word	0x0500000f


	//   ....[191]....
        /*075c*/ 	.word	0x0500000f


	//   ....[192]....
        /*0760*/ 	.word	0x0500000f


	//   ....[193]....
        /*0764*/ 	.word	0x0500000f


	//   ....[194]....
        /*0768*/ 	.word	0x0500000f


	//   ....[195]....
        /*076c*/ 	.word	0x0500000f


	//   ....[196]....
        /*0770*/ 	.word	0x0500000f


	//   ....[197]....
        /*0774*/ 	.word	0x0500000f


	//   ....[198]....
        /*0778*/ 	.word	0x0500000f


	//   ....[199]....
        /*077c*/ 	.word	0x0500000f


	//   ....[200]....
        /*0780*/ 	.word	0x0500000f


	//   ....[201]....
        /*0784*/ 	.word	0x0500000f


	//   ....[202]....
        /*0788*/ 	.word	0x0500000f


	//   ....[203]....
        /*078c*/ 	.word	0x0500000f


	//   ....[204]....
        /*0790*/ 	.word	0x0500000f


	//   ....[205]....
        /*0794*/ 	.word	0x0500000f


	//   ....[206]....
        /*0798*/ 	.word	0x0500000f


	//   ....[207]....
        /*079c*/ 	.word	0x0500000f


	//   ....[208]....
        /*07a0*/ 	.word	0x0500000f


	//   ....[209]....
        /*07a4*/ 	.word	0x0500000f


	//   ....[210]....
        /*07a8*/ 	.word	0x0500000f


	//   ....[211]....
        /*07ac*/ 	.word	0x0500000f


	//   ....[212]....
        /*07b0*/ 	.word	0x0500000f


	//   ....[213]....
        /*07b4*/ 	.word	0x0500000f


	//   ....[214]....
        /*07b8*/ 	.word	0x0500000f


	//   ....[215]....
        /*07bc*/ 	.word	0x0500000f


	//   ....[216]....
        /*07c0*/ 	.word	0x0500000f


	//   ....[217]....
        /*07c4*/ 	.word	0x0500000f


	//   ....[218]....
        /*07c8*/ 	.word	0x0500000f


	//----- nvinfo : EIATTR_COOP_GROUP_INSTR_OFFSETS
	.align		4
.L_292:
        /*07cc*/ 	.byte	0x04, 0x28
        /*07ce*/ 	.short	(.L_294 - .L_293)


	//   ....[0]....
.L_293:
        /*07d0*/ 	.word	0x00000060


	//   ....[1]....
        /*07d4*/ 	.word	0x00000140


	//   ....[2]....
        /*07d8*/ 	.word	0x00000180


	//   ....[3]....
        /*07dc*/ 	.word	0x00000390


	//   ....[4]....
        /*07e0*/ 	.word	0x000004f0


	//   ....[5]....
        /*07e4*/ 	.word	0x00000610


	//   ....[6]....
        /*07e8*/ 	.word	0x00000770


	//   ....[7]....
        /*07ec*/ 	.word	0x00002ac0


	//   ....[8]....
        /*07f0*/ 	.word	0x00002ad0


	//   ....[9]....
        /*07f4*/ 	.word	0x00003540


	//   ....[10]....
        /*07f8*/ 	.word	0x00003550


	//   ....[11]....
        /*07fc*/ 	.word	0x00003f40


	//   ....[12]....
        /*0800*/ 	.word	0x00003f50


	//   ....[13]....
        /*0804*/ 	.word	0x00004330


	//   ....[14]....
        /*0808*/ 	.word	0x00004340


	//   ....[15]....
        /*080c*/ 	.word	0x00005170


	//   ....[16]....
        /*0810*/ 	.word	0x00006a20


	//   ....[17]....
        /*0814*/ 	.word	0x00006fe0


	//   ....[18]....
        /*0818*/ 	.word	0x00006ff0


	//   ....[19]....
        /*081c*/ 	.word	0x00007000


	//   ....[20]....
        /*0820*/ 	.word	0x00007010


	//   ....[21]....
        /*0824*/ 	.word	0x00008000


	//   ....[22]....
        /*0828*/ 	.word	0x00008010


	//   ....[23]....
        /*082c*/ 	.word	0x00008020


	//   ....[24]....
        /*0830*/ 	.word	0x00008030


	//   ....[25]....
        /*0834*/ 	.word	0x00009700


	//   ....[26]....
        /*0838*/ 	.word	0x0000b620


	//   ....[27]....
        /*083c*/ 	.word	0x0000b710


	//   ....[28]....
        /*0840*/ 	.word	0x0000b7d0


	//   ....[29]....
        /*0844*/ 	.word	0x0000b910


	//   ....[30]....
        /*0848*/ 	.word	0x0000c1d0


	//   ....[31]....
        /*084c*/ 	.word	0x0000c920


	//   ....[32]....
        /*0850*/ 	.word	0x0000e380


	//   ....[33]....
        /*0854*/ 	.word	0x0000e3d0


	//   ....[34]....
        /*0858*/ 	.word	0x0000ecb0


	//   ....[35]....
        /*085c*/ 	.word	0x0000ed50


	//   ....[36]....
        /*0860*/ 	.word	0x0000f940


	//   ....[37]....
        /*0864*/ 	.word	0x0000fa30


	//   ....[38]....
        /*0868*/ 	.word	0x0000fa40


	//   ....[39]....
        /*086c*/ 	.word	0x0000fa70


	//   ....[40]....
        /*0870*/ 	.word	0x0000fa80


	//   ....[41]....
        /*0874*/ 	.word	0x00011600


	//   ....[42]....
        /*0878*/ 	.word	0x00011ad0


	//   ....[43]....
        /*087c*/ 	.word	0x00011b00


	//   ....[44]....
        /*0880*/ 	.word	0x00011b30


	//   ....[45]....
        /*0884*/ 	.word	0x00011b40


	//   ....[46]....
        /*0888*/ 	.word	0x000122b0


	//   ....[47]....
        /*088c*/ 	.word	0x000122e0


	//   ....[48]....
        /*0890*/ 	.word	0x00012570


	//   ....[49]....
        /*0894*/ 	.word	0x00012590


	//   ....[50]....
        /*0898*/ 	.word	0x00013240


	//   ....[51]....
        /*089c*/ 	.word	0x00013280


	//   ....[52]....
        /*08a0*/ 	.word	0x00013520


	//   ....[53]....
        /*08a4*/ 	.word	0x00013540


	//   ....[54]....
        /*08a8*/ 	.word	0x000137f0


	//   ....[55]....
        /*08ac*/ 	.word	0x000139a0


	//   ....[56]....
        /*08b0*/ 	.word	0x000139d0


	//   ....[57]....
        /*08b4*/ 	.word	0x00013a00


	//   ....[58]....
        /*08b8*/ 	.word	0x00013a30


	//   ....[59]....
        /*08bc*/ 	.word	0x00013a60


	//   ....[60]....
        /*08c0*/ 	.word	0x00013a90


	//   ....[61]....
        /*08c4*/ 	.word	0x00013c00


	//   ....[62]....
        /*08c8*/ 	.word	0x00013c30


	//   ....[63]....
        /*08cc*/ 	.word	0x00013c60


	//   ....[64]....
        /*08d0*/ 	.word	0x00013c90


	//   ....[65]....
        /*08d4*/ 	.word	0x00013cc0


	//   ....[66]....
        /*08d8*/ 	.word	0x00013cf0


	//   ....[67]....
        /*08dc*/ 	.word	0x00013d80


	//   ....[68]....
        /*08e0*/ 	.word	0x00013db0


	//   ....[69]....
        /*08e4*/ 	.word	0x00013e30


	//   ....[70]....
        /*08e8*/ 	.word	0x00014970


	//   ....[71]....
        /*08ec*/ 	.word	0x00017140


	//   ....[72]....
        /*08f0*/ 	.word	0x00017160


	//   ....[73]....
        /*08f4*/ 	.word	0x000171f0


	//   ....[74]....
        /*08f8*/ 	.word	0x00017210


	//   ....[75]....
        /*08fc*/ 	.word	0x00017290


	//   ....[76]....
        /*0900*/ 	.word	0x000172b0


	//   ....[77]....
        /*0904*/ 	.word	0x000172c0


	//   ....[78]....
        /*0908*/ 	.word	0x000172d0


	//   ....[79]....
        /*090c*/ 	.word	0x00017aa0


	//   ....[80]....
        /*0910*/ 	.word	0x00017ad0


	//   ....[81]....
        /*0914*/ 	.word	0x00017b80


	//   ....[82]....
        /*0918*/ 	.word	0x00017b90


	//   ....[83]....
        /*091c*/ 	.word	0x00017ba0


	//   ....[84]....
        /*0920*/ 	.word	0x00017bb0


	//   ....[85]....
        /*0924*/ 	.word	0x00017c30


	//   ....[86]....
        /*0928*/ 	.word	0x00017c40


	//   ....[87]....
        /*092c*/ 	.word	0x000185b0


	//   ....[88]....
        /*0930*/ 	.word	0x00018640


	//   ....[89]....
        /*0934*/ 	.word	0x000186c0


	//   ....[90]....
        /*0938*/ 	.word	0x00018810


	//   ....[91]....
        /*093c*/ 	.word	0x00018870


	//   ....[92]....
        /*0940*/ 	.word	0x00018890


	//   ....[93]....
        /*0944*/ 	.word	0x000188a0


	//   ....[94]....
        /*0948*/ 	.word	0x00018b30


	//   ....[95]....
        /*094c*/ 	.word	0x00019090


	//   ....[96]....
        /*0950*/ 	.word	0x000190c0


	//   ....[97]....
        /*0954*/ 	.word	0x000192b0


	//   ....[98]....
        /*0958*/ 	.word	0x000192f0


	//   ....[99]....
        /*095c*/ 	.word	0x00019300


	//   ....[100]....
        /*0960*/ 	.word	0x00019310


	//   ....[101]....
        /*0964*/ 	.word	0x00019460


	//   ....[102]....
        /*0968*/ 	.word	0x000195b0


	//   ....[103]....
        /*096c*/ 	.word	0x00019dd0


	//   ....[104]....
        /*0970*/ 	.word	0x00019df0


	//   ....[105]....
        /*0974*/ 	.word	0x00019e40


	//   ....[106]....
        /*0978*/ 	.word	0x00019e50


	//   ....[107]....
        /*097c*/ 	.word	0x00019e90


	//   ....[108]....
        /*0980*/ 	.word	0x00019ea0


	//   ....[109]....
        /*0984*/ 	.word	0x00019eb0


	//   ....[110]....
        /*0988*/ 	.word	0x00019ef0


	//   ....[111]....
        /*098c*/ 	.word	0x0001a210


	//   ....[112]....
        /*0990*/ 	.word	0x0001a250


	//   ....[113]....
        /*0994*/ 	.word	0x0001a270


	//   ....[114]....
        /*0998*/ 	.word	0x0001a290


	//   ....[115]....
        /*099c*/ 	.word	0x0001a2c0


	//   ....[116]....
        /*09a0*/ 	.word	0x0001a2e0


	//   ....[117]....
        /*09a4*/ 	.word	0x0001a3e0


	//   ....[118]....
        /*09a8*/ 	.word	0x0001a530


	//   ....[119]....
        /*09ac*/ 	.word	0x0001ab20


	//   ....[120]....
        /*09b0*/ 	.word	0x0001ab50


	//   ....[121]....
        /*09b4*/ 	.word	0x0001ab90


	//   ....[122]....
        /*09b8*/ 	.word	0x0001abc0


	//   ....[123]....
        /*09bc*/ 	.word	0x0001abf0


	//   ....[124]....
        /*09c0*/ 	.word	0x0001ac20


	//   ....[125]....
        /*09c4*/ 	.word	0x0001ac50


	//   ....[126]....
        /*09c8*/ 	.word	0x0001ac80


	//   ....[127]....
        /*09cc*/ 	.word	0x0001ae00


	//   ....[128]....
        /*09d0*/ 	.word	0x0001ae30


	//   ....[129]....
        /*09d4*/ 	.word	0x0001ae60


	//   ....[130]....
        /*09d8*/ 	.word	0x0001ae90


	//   ....[131]....
        /*09dc*/ 	.word	0x0001aec0


	//   ....[132]....
        /*09e0*/ 	.word	0x0001aef0


	//   ....[133]....
        /*09e4*/ 	.word	0x0001afb0


	//   ....[134]....
        /*09e8*/ 	.word	0x0001afd0


	//   ....[135]....
        /*09ec*/ 	.word	0x0001b040


	//   ....[136]....
        /*09f0*/ 	.word	0x0001b4b0


	//   ....[137]....
        /*09f4*/ 	.word	0x0001b7d0


	//   ....[138]....
        /*09f8*/ 	.word	0x0001b860


	//   ....[139]....
        /*09fc*/ 	.word	0x0001b940


	//   ....[140]....
        /*0a00*/ 	.word	0x0001b9d0


	//   ....[141]....
        /*0a04*/ 	.word	0x0001bab0


	//   ....[142]....
        /*0a08*/ 	.word	0x0001bb40


	//   ....[143]....
        /*0a0c*/ 	.word	0x0001bc20


	//   ....[144]....
        /*0a10*/ 	.word	0x0001bcb0


	//   ....[145]....
        /*0a14*/ 	.word	0x0001bd00


	//   ....[146]....
        /*0a18*/ 	.word	0x0001bd50


	//   ....[147]....
        /*0a1c*/ 	.word	0x0001be30


	//   ....[148]....
        /*0a20*/ 	.word	0x0001bec0


	//   ....[149]....
        /*0a24*/ 	.word	0x0001bf10


	//   ....[150]....
        /*0a28*/ 	.word	0x0001bf60


	//   ....[151]....
        /*0a2c*/ 	.word	0x0001c200


	//   ....[152]....
        /*0a30*/ 	.word	0x0001c4e0


	//   ....[153]....
        /*0a34*/ 	.word	0x0001c5d0


	//   ....[154]....
        /*0a38*/ 	.word	0x0001c670


	//   ....[155]....
        /*0a3c*/ 	.word	0x0001c6d0


	//   ....[156]....
        /*0a40*/ 	.word	0x0001c7c0


	//   ....[157]....
        /*0a44*/ 	.word	0x0001c830


	//   ....[158]....
        /*0a48*/ 	.word	0x0001c920


	//   ....[159]....
        /*0a4c*/ 	.word	0x0001c990


	//   ....[160]....
        /*0a50*/ 	.word	0x0001ca30


	//   ....[161]....
        /*0a54*/ 	.word	0x0001cb20


	//   ....[162]....
        /*0a58*/ 	.word	0x0001cbc0


	//   ....[163]....
        /*0a5c*/ 	.word	0x0001cc20


	//   ....[164]....
        /*0a60*/ 	.word	0x0001cce0


	//   ....[165]....
        /*0a64*/ 	.word	0x0001cd40


	//   ....[166]....
        /*0a68*/ 	.word	0x0001cde0


	//   ....[167]....
        /*0a6c*/ 	.word	0x0001ce90


	//   ....[168]....
        /*0a70*/ 	.word	0x0001cf30


	//   ....[169]....
        /*0a74*/ 	.word	0x0001d260


	//   ....[170]....
        /*0a78*/ 	.word	0x0001d320


	//   ....[171]....
        /*0a7c*/ 	.word	0x0001d590


	//   ....[172]....
        /*0a80*/ 	.word	0x0001d610


	//   ....[173]....
        /*0a84*/ 	.word	0x0001d820


	//   ....[174]....
        /*0a88*/ 	.word	0x0001d870


	//   ....[175]....
        /*0a8c*/ 	.word	0x0001d9e0


	//   ....[176]....
        /*0a90*/ 	.word	0x0001da70


	//   ....[177]....
        /*0a94*/ 	.word	0x0001dbb0


	//   ....[178]....
        /*0a98*/ 	.word	0x0001dcb0


	//   ....[179]....
        /*0a9c*/ 	.word	0x0001df20


	//   ....[180]....
        /*0aa0*/ 	.word	0x0001df70


	//   ....[181]....
        /*0aa4*/ 	.word	0x0001e140


	//   ....[182]....
        /*0aa8*/ 	.word	0x0001e190


	//   ....[183]....
        /*0aac*/ 	.word	0x0001e360


	//   ....[184]....
        /*0ab0*/ 	.word	0x0001e3b0


	//   ....[185]....
        /*0ab4*/ 	.word	0x0001e4a0


	//   ....[186]....
        /*0ab8*/ 	.word	0x0001e540


	//   ....[187]....
        /*0abc*/ 	.word	0x0001e5a0


	//   ....[188]....
        /*0ac0*/ 	.word	0x0001e650


	//   ....[189]....
        /*0ac4*/ 	.word	0x0001e6b0


	//   ....[190]....
        /*0ac8*/ 	.word	0x0001e760


	//   ....[191]....
        /*0acc*/ 	.word	0x0001e7c0


	//   ....[192]....
        /*0ad0*/ 	.word	0x0001e870


	//   ....[193]....
        /*0ad4*/ 	.word	0x0001e960


	//   ....[194]....
        /*0ad8*/ 	.word	0x0001ea40


	//   ....[195]....
        /*0adc*/ 	.word	0x0001eb50


	//   ....[196]....
        /*0ae0*/ 	.word	0x0001ec50


	//   ....[197]....
        /*0ae4*/ 	.word	0x0001ed80


	//   ....[198]....
        /*0ae8*/ 	.word	0x0001ee60


	//   ....[199]....
        /*0aec*/ 	.word	0x0001ef60


	//   ....[200]....
        /*0af0*/ 	.word	0x0001f040


	//   ....[201]....
        /*0af4*/ 	.word	0x0001f0d0


	//   ....[202]....
        /*0af8*/ 	.word	0x0001f170


	//   ....[203]....
        /*0afc*/ 	.word	0x0001f290


	//   ....[204]....
        /*0b00*/ 	.word	0x0001f300


	//   ....[205]....
        /*0b04*/ 	.word	0x0001f370


	//   ....[206]....
        /*0b08*/ 	.word	0x0001f3e0


	//   ....[207]....
        /*0b0c*/ 	.word	0x0001f450


	//   ....[208]....
        /*0b10*/ 	.word	0x0001f4d0


	//   ....[209]....
        /*0b14*/ 	.word	0x0001f560


	//   ....[210]....
        /*0b18*/ 	.word	0x0001f5f0


	//   ....[211]....
        /*0b1c*/ 	.word	0x0001f660


	//   ....[212]....
        /*0b20*/ 	.word	0x0001f6d0


	//   ....[213]....
        /*0b24*/ 	.word	0x0001f740


	//   ....[214]....
        /*0b28*/ 	.word	0x0001f7c0


	//   ....[215]....
        /*0b2c*/ 	.word	0x0001f830


	//   ....[216]....
        /*0b30*/ 	.word	0x0001f8d0


	//   ....[217]....
        /*0b34*/ 	.word	0x0001f960


	//   ....[218]....
        /*0b38*/ 	.word	0x0001fa80


	//----- nvinfo : EIATTR_REG_RECONFIG
	.align		4
.L_294:
        /*0b3c*/ 	.byte	0x01, 0x54
	.zero		2


	//----- nvinfo : EIATTR_SYSCALL_OFFSETS
	.align		4
        /*0b40*/ 	.byte	0x04, 0x46
        /*0b42*/ 	.short	(.L_296 - .L_295)


	//   ....[0]....
.L_295:
        /*0b44*/ 	.word	0x00001d40


	//   ....[1]....
        /*0b48*/ 	.word	0x00001e90


	//   ....[2]....
        /*0b4c*/ 	.word	0x00006bc0


	//   ....[3]....
        /*0b50*/ 	.word	0x00006f50


	//   ....[4]....
        /*0b54*/ 	.word	0x00016540


	//   ....[5]....
        /*0b58*/ 	.word	0x00016690


	//   ....[6]....
        /*0b5c*/ 	.word	0x00016780


	//   ....[7]....
        /*0b60*/ 	.word	0x000176a0


	//   ....[8]....
        /*0b64*/ 	.word	0x00017f10


	//----- nvinfo : EIATTR_MBARRIER_INSTR_OFFSETS
	.align		4
.L_296:
        /*0b68*/ 	.byte	0x04, 0x39
        /*0b6a*/ 	.short	(.L_298 - .L_297)


	//   ....[0]....
.L_297:
        /*0b6c*/ 	.word	0x00000270
        /*0b70*/ 	.word	0x000000ff
        /*0b74*/ 	.word	0x00038800
        /*0b78*/ 	.short	0x0100
        /*0b7a*/ 	.byte	0x08
	.zero		1


	//   ....[1]....
        /*0b7c*/ 	.word	0x00000280
        /*0b80*/ 	.word	0x000000ff
        /*0b84*/ 	.word	0x00038810
        /*0b88*/ 	.short	0x0100
        /*0b8a*/ 	.byte	0x08
	.zero		1


	//   ....[2]....
        /*0b8c*/ 	.word	0x00000290
        /*0b90*/ 	.word	0x000000ff
        /*0b94*/ 	.word	0x00038820
        /*0b98*/ 	.short	0x0100
        /*0b9a*/ 	.byte	0x08
	.zero		1


	//   ....[3]....
        /*0b9c*/ 	.word	0x00000340
        /*0ba0*/ 	.word	0x000000ff
        /*0ba4*/ 	.word	0x00038830
        /*0ba8*/ 	.short	0x0100
        /*0baa*/ 	.byte	0x06
	.zero		1


	//   ....[4]....
        /*0bac*/ 	.word	0x00000350
        /*0bb0*/ 	.word	0x000000ff
        /*0bb4*/ 	.word	0x00038840
        /*0bb8*/ 	.short	0x0100
        /*0bba*/ 	.byte	0x06
	.zero		1


	//   ....[5]....
        /*0bbc*/ 	.word	0x00000360
        /*0bc0*/ 	.word	0x000000ff
        /*0bc4*/ 	.word	0x00038838
        /*0bc8*/ 	.short	0x0100
        /*0bca*/ 	.byte	0x06
	.zero		1


	//   ....[6]....
        /*0bcc*/ 	.word	0x00000370
        /*0bd0*/ 	.word	0x000000ff
        /*0bd4*/ 	.word	0x00038848
        /*0bd8*/ 	.short	0x0100
        /*0bda*/ 	.byte	0x06
	.zero		1


	//   ....[7]....
        /*0bdc*/ 	.word	0x000004a0
        /*0be0*/ 	.word	0x000000ff
        /*0be4*/ 	.word	0x00038850
        /*0be8*/ 	.short	0x0100
        /*0bea*/ 	.byte	0x08
	.zero		1


	//   ....[8]....
        /*0bec*/ 	.word	0x000004b0
        /*0bf0*/ 	.word	0x000000ff
        /*0bf4*/ 	.word	0x00038860
        /*0bf8*/ 	.short	0x0100
        /*0bfa*/ 	.byte	0x08
	.zero		1


	//   ....[9]....
        /*0bfc*/ 	.word	0x000004c0
        /*0c00*/ 	.word	0x000000ff
        /*0c04*/ 	.word	0x00038858
        /*0c08*/ 	.short	0x0100
        /*0c0a*/ 	.byte	0x08
	.zero		1


	//   ....[10]....
        /*0c0c*/ 	.word	0x000004d0
        /*0c10*/ 	.word	0x000000ff
        /*0c14*/ 	.word	0x00038868
        /*0c18*/ 	.short	0x0100
        /*0c1a*/ 	.byte	0x08
	.zero		1


	//   ....[11]....
        /*0c1c*/ 	.word	0x000005c0
        /*0c20*/ 	.word	0x000000ff
        /*0c24*/ 	.word	0x00038870
        /*0c28*/ 	.short	0x0100
        /*0c2a*/ 	.byte	0x06
	.zero		1


	//   ....[12]....
        /*0c2c*/ 	.word	0x000005d0
        /*0c30*/ 	.word	0x000000ff
        /*0c34*/ 	.word	0x00038880
        /*0c38*/ 	.short	0x0100
        /*0c3a*/ 	.byte	0x06
	.zero		1


	//   ....[13]....
        /*0c3c*/ 	.word	0x000005e0
        /*0c40*/ 	.word	0x000000ff
        /*0c44*/ 	.word	0x00038878
        /*0c48*/ 	.short	0x0100
        /*0c4a*/ 	.byte	0x06
	.zero		1


	//   ....[14]....
        /*0c4c*/ 	.word	0x000005f0
        /*0c50*/ 	.word	0x000000ff
        /*0c54*/ 	.word	0x00038888
        /*0c58*/ 	.short	0x0100
        /*0c5a*/ 	.byte	0x06
	.zero		1


	//   ....[15]....
        /*0c5c*/ 	.word	0x00000720
        /*0c60*/ 	.word	0x000000ff
        /*0c64*/ 	.word	0x00038890
        /*0c68*/ 	.short	0x0100
        /*0c6a*/ 	.byte	0x08
	.zero		1


	//   ....[16]....
        /*0c6c*/ 	.word	0x00000730
        /*0c70*/ 	.word	0x000000ff
        /*0c74*/ 	.word	0x000388a0
        /*0c78*/ 	.short	0x0100
        /*0c7a*/ 	.byte	0x08
	.zero		1


	//   ....[17]....
        /*0c7c*/ 	.word	0x00000740
        /*0c80*/ 	.word	0x000000ff
        /*0c84*/ 	.word	0x00038898
        /*0c88*/ 	.short	0x0100
        /*0c8a*/ 	.byte	0x08
	.zero		1


	//   ....[18]....
        /*0c8c*/ 	.word	0x00000750
        /*0c90*/ 	.word	0x000000ff
        /*0c94*/ 	.word	0x000388a8
        /*0c98*/ 	.short	0x0100
        /*0c9a*/ 	.byte	0x08
	.zero		1


	//   ....[19]....
        /*0c9c*/ 	.word	0x00000880
        /*0ca0*/ 	.word	0x000000ff
        /*0ca4*/ 	.word	0x000388b0
        /*0ca8*/ 	.short	0x0100
        /*0caa*/ 	.byte	0x08
	.zero		1


	//   ....[20]....
        /*0cac*/ 	.word	0x00000890
        /*0cb0*/ 	.word	0x000000ff
        /*0cb4*/ 	.word	0x000388c0
        /*0cb8*/ 	.short	0x0100
        /*0cba*/ 	.byte	0x08
	.zero		1


	//   ....[21]....
        /*0cbc*/ 	.word	0x000008a0
        /*0cc0*/ 	.word	0x000000ff
        /*0cc4*/ 	.word	0x000388b8
        /*0cc8*/ 	.short	0x0100
        /*0cca*/ 	.byte	0x08
	.zero		1


	//   ....[22]....
        /*0ccc*/ 	.word	0x000008b0
        /*0cd0*/ 	.word	0x000000ff
        /*0cd4*/ 	.word	0x000388c8
        /*0cd8*/ 	.short	0x0100
        /*0cda*/ 	.byte	0x08
	.zero		1


	//   ....[23]....
        /*0cdc*/ 	.word	0x00002a70
        /*0ce0*/ 	.word	0x0000003f
        /*0ce4*/ 	.word	0x00038890
        /*0ce8*/ 	.short	0x010a
        /*0cea*/ 	.byte	0x3f
	.zero		1


	//   ....[24]....
        /*0cec*/ 	.word	0x000034f0
        /*0cf0*/ 	.word	0x0000003f
        /*0cf4*/ 	.word	0x00038890
        /*0cf8*/ 	.short	0x010a
        /*0cfa*/ 	.byte	0x3f
	.zero		1


	//   ....[25]....
        /*0cfc*/ 	.word	0x00003d90
        /*0d00*/ 	.word	0x0000003f
        /*0d04*/ 	.word	0x00038890
        /*0d08*/ 	.short	0x010a
        /*0d0a*/ 	.byte	0x3f
	.zero		1


	//   ....[26]....
        /*0d0c*/ 	.word	0x00004170
        /*0d10*/ 	.word	0x00000004
        /*0d14*/ 	.word	0x00000000
        /*0d18*/ 	.short	0x0101
        /*0d1a*/ 	.byte	0x3f
	.zero		1


	//   ....[27]....
        /*0d1c*/ 	.word	0x000041b0
        /*0d20*/ 	.word	0x0000003f
        /*0d24*/ 	.word	0x000388b0
        /*0d28*/ 	.short	0x010a
        /*0d2a*/ 	.byte	0x3f
	.zero		1


	//   ....[28]....
        /*0d2c*/ 	.word	0x00004a70
        /*0d30*/ 	.word	0x0000003f
        /*0d34*/ 	.word	0x00000000
        /*0d38*/ 	.short	0x0101
        /*0d3a*/ 	.byte	0x3f
	.zero		1


	//   ....[29]....
        /*0d3c*/ 	.word	0x000054c0
        /*0d40*/ 	.word	0x00000003
        /*0d44*/ 	.word	0x00000000
        /*0d48*/ 	.short	0x0101
        /*0d4a*/ 	.byte	0x3f
	.zero		1


	//   ....[30]....
        /*0d4c*/ 	.word	0x00006090
        /*0d50*/ 	.word	0x00000003
        /*0d54*/ 	.word	0x00000000
        /*0d58*/ 	.short	0x0101
        /*0d5a*/ 	.byte	0x3f
	.zero		1


	//   ....[31]....
        /*0d5c*/ 	.word	0x00006c60
        /*0d60*/ 	.word	0x00000002
        /*0d64*/ 	.word	0x00038800
        /*0d68*/ 	.short	0x010a
        /*0d6a*/ 	.byte	0x3f
	.zero		1


	//   ....[32]....
        /*0d6c*/ 	.word	0x00006cb0
        /*0d70*/ 	.word	0x00000002
        /*0d74*/ 	.word	0x00038800
        /*0d78*/ 	.short	0x010a
        /*0d7a*/ 	.byte	0x3f
	.zero		1


	//   ....[33]....
        /*0d7c*/ 	.word	0x00007290
        /*0d80*/ 	.word	0x00000002
        /*0d84*/ 	.word	0x00038800
        /*0d88*/ 	.short	0x010a
        /*0d8a*/ 	.byte	0x3f
	.zero		1


	//   ....[34]....
        /*0d8c*/ 	.word	0x00008200
        /*0d90*/ 	.word	0x00000002
        /*0d94*/ 	.word	0x00038800
        /*0d98*/ 	.short	0x010a
        /*0d9a*/ 	.byte	0x3f
	.zero		1


	//   ....[35]....
        /*0d9c*/ 	.word	0x00009060
        /*0da0*/ 	.word	0x0000000b
        /*0da4*/ 	.word	0x00038830
        /*0da8*/ 	.short	0x010a
        /*0daa*/ 	.byte	0x3f
	.zero		1


	//   ....[36]....
        /*0dac*/ 	.word	0x00009110
        /*0db0*/ 	.word	0x0000000b
        /*0db4*/ 	.word	0x00038830
        /*0db8*/ 	.short	0x010a
        /*0dba*/ 	.byte	0x3f
	.zero		1


	//   ....[37]....
        /*0dbc*/ 	.word	0x00009420
        /*0dc0*/ 	.word	0x00000002
        /*0dc4*/ 	.word	0x00038810
        /*0dc8*/ 	.short	0x010a
        /*0dca*/ 	.byte	0x3f
	.zero		1


	//   ....[38]....
        /*0dcc*/ 	.word	0x00009470
        /*0dd0*/ 	.word	0x0000000b
        /*0dd4*/ 	.word	0x00038850
        /*0dd8*/ 	.short	0x010a
        /*0dda*/ 	.byte	0x3f
	.zero		1


	//   ....[39]....
        /*0ddc*/ 	.word	0x00009520
        /*0de0*/ 	.word	0x0000000b
        /*0de4*/ 	.word	0x00038850
        /*0de8*/ 	.short	0x010a
        /*0dea*/ 	.byte	0x3f
	.zero		1


	//   ....[40]....
        /*0dec*/ 	.word	0x0000bbb0
        /*0df0*/ 	.word	0x0000000a
        /*0df4*/ 	.word	0x00000000
        /*0df8*/ 	.short	0x0101
        /*0dfa*/ 	.byte	0x3f
	.zero		1


	//   ....[41]....
        /*0dfc*/ 	.word	0x0000c270
        /*0e00*/ 	.word	0x0000000b
        /*0e04*/ 	.word	0x00000000
        /*0e08*/ 	.short	0x0101
        /*0e0a*/ 	.byte	0x3f
	.zero		1


	//   ....[42]....
        /*0e0c*/ 	.word	0x0000c390
        /*0e10*/ 	.word	0x0000000c
        /*0e14*/ 	.word	0x00038830
        /*0e18*/ 	.short	0x010a
        /*0e1a*/ 	.byte	0x3f
	.zero		1


	//   ....[43]....
        /*0e1c*/ 	.word	0x0000c440
        /*0e20*/ 	.word	0x0000000c
        /*0e24*/ 	.word	0x00038830
        /*0e28*/ 	.short	0x010a
        /*0e2a*/ 	.byte	0x3f
	.zero		1


	//   ....[44]....
        /*0e2c*/ 	.word	0x0000c6b0
        /*0e30*/ 	.word	0x0000000c
        /*0e34*/ 	.word	0x00038850
        /*0e38*/ 	.short	0x010a
        /*0e3a*/ 	.byte	0x3f
	.zero		1


	//   ....[45]....
        /*0e3c*/ 	.word	0x0000c720
        /*0e40*/ 	.word	0x0000000c
        /*0e44*/ 	.word	0x00038850
        /*0e48*/ 	.short	0x010a
        /*0e4a*/ 	.byte	0x3f
	.zero		1


	//   ....[46]....
        /*0e4c*/ 	.word	0x0000e770
        /*0e50*/ 	.word	0x000000a9
        /*0e54*/ 	.word	0x00000000
        /*0e58*/ 	.short	0x0101
        /*0e5a*/ 	.byte	0x3f
	.zero		1


	//   ....[47]....
        /*0e5c*/ 	.word	0x0000f9d0
        /*0e60*/ 	.word	0x0000000c
        /*0e64*/ 	.word	0x00000000
        /*0e68*/ 	.short	0x0101
        /*0e6a*/ 	.byte	0x3f
	.zero		1


	//   ....[48]....
        /*0e6c*/ 	.word	0x00012290
        /*0e70*/ 	.word	0x00000000
        /*0e74*/ 	.word	0x00000000
        /*0e78*/ 	.short	0x0101
        /*0e7a*/ 	.byte	0x3f
	.zero		1


	//   ....[49]....
        /*0e7c*/ 	.word	0x00014a50
        /*0e80*/ 	.word	0x00000017
        /*0e84*/ 	.word	0x00038820
        /*0e88*/ 	.short	0x010a
        /*0e8a*/ 	.byte	0x3f
	.zero		1


	//   ....[50]....
        /*0e8c*/ 	.word	0x00014ae0
        /*0e90*/ 	.word	0x00000003
        /*0e94*/ 	.word	0x000388a0
        /*0e98*/ 	.short	0x010a
        /*0e9a*/ 	.byte	0x3f
	.zero		1


	//   ....[51]....
        /*0e9c*/ 	.word	0x00014d30
        /*0ea0*/ 	.word	0x00000003
        /*0ea4*/ 	.word	0x000388c0
        /*0ea8*/ 	.short	0x010a
        /*0eaa*/ 	.byte	0x3f
	.zero		1


	//   ....[52]....
        /*0eac*/ 	.word	0x00015700
        /*0eb0*/ 	.word	0x00000006
        /*0eb4*/ 	.word	0x000388a0
        /*0eb8*/ 	.short	0x010a
        /*0eba*/ 	.byte	0x3f
	.zero		1


	//   ....[53]....
        /*0ebc*/ 	.word	0x00015940
        /*0ec0*/ 	.word	0x00000006
        /*0ec4*/ 	.word	0x000388c0
        /*0ec8*/ 	.short	0x010a
        /*0eca*/ 	.byte	0x3f
	.zero		1


	//   ....[54]....
        /*0ecc*/ 	.word	0x00016e90
        /*0ed0*/ 	.word	0x0000001b
        /*0ed4*/ 	.word	0x00038840
        /*0ed8*/ 	.short	0x010a
        /*0eda*/ 	.byte	0x3f
	.zero		1


	//   ....[55]....
        /*0edc*/ 	.word	0x000173d0
        /*0ee0*/ 	.word	0x0000001b
        /*0ee4*/ 	.word	0x00038830
        /*0ee8*/ 	.short	0x0107
        /*0eea*/ 	.byte	0x3f
	.zero		1


	//   ....[56]....
        /*0eec*/ 	.word	0x000174a0
        /*0ef0*/ 	.word	0x0000001b
        /*0ef4*/ 	.word	0x00038830
        /*0ef8*/ 	.short	0x0101
        /*0efa*/ 	.byte	0x3f
	.zero		1


	//   ....[57]....
        /*0efc*/ 	.word	0x00017d50
        /*0f00*/ 	.word	0x00000017
        /*0f04*/ 	.word	0x00038800
        /*0f08*/ 	.short	0x0107
        /*0f0a*/ 	.byte	0x3f
	.zero		1


	//   ....[58]....
        /*0f0c*/ 	.word	0x00017de0
        /*0f10*/ 	.word	0x00000017
        /*0f14*/ 	.word	0x00038800
        /*0f18*/ 	.short	0x0101
        /*0f1a*/ 	.byte	0x3f
	.zero		1


	//   ....[59]....
        /*0f1c*/ 	.word	0x00018cf0
        /*0f20*/ 	.word	0x00000017
        /*0f24*/ 	.word	0x00038810
        /*0f28*/ 	.short	0x0107
        /*0f2a*/ 	.byte	0x3f
	.zero		1


	//   ....[60]....
        /*0f2c*/ 	.word	0x00018df0
        /*0f30*/ 	.word	0x00000017
        /*0f34*/ 	.word	0x00038810
        /*0f38*/ 	.short	0x0101
        /*0f3a*/ 	.byte	0x3f
	.zero		1


	//   ....[61]....
        /*0f3c*/ 	.word	0x00018e10
        /*0f40*/ 	.word	0x00000017
        /*0f44*/ 	.word	0x00038820
        /*0f48*/ 	.short	0x010a
        /*0f4a*/ 	.byte	0x3f
	.zero		1


	//   ....[62]....
        /*0f4c*/ 	.word	0x00018ea0
        /*0f50*/ 	.word	0x0000001b
        /*0f54*/ 	.word	0x00038860
        /*0f58*/ 	.short	0x010a
        /*0f5a*/ 	.byte	0x3f
	.zero		1


	//   ....[63]....
        /*0f5c*/ 	.word	0x000197d0
        /*0f60*/ 	.word	0x0000001b
        /*0f64*/ 	.word	0x00038850
        /*0f68*/ 	.short	0x0107
        /*0f6a*/ 	.byte	0x3f
	.zero		1


	//   ....[64]....
        /*0f6c*/ 	.word	0x000198a0
        /*0f70*/ 	.word	0x0000001b
        /*0f74*/ 	.word	0x00038850
        /*0f78*/ 	.short	0x0101
        /*0f7a*/ 	.byte	0x3f
	.zero		1


	//   ....[65]....
        /*0f7c*/ 	.word	0x00019c30
        /*0f80*/ 	.word	0x00000006
        /*0f84*/ 	.word	0x00038840
        /*0f88*/ 	.short	0x010a
        /*0f8a*/ 	.byte	0x3f
	.zero		1


	//   ....[66]....
        /*0f8c*/ 	.word	0x00019f70
        /*0f90*/ 	.word	0x00000006
        /*0f94*/ 	.word	0x00038830
        /*0f98*/ 	.short	0x0107
        /*0f9a*/ 	.byte	0x3f
	.zero		1


	//   ....[67]....
        /*0f9c*/ 	.word	0x0001a030
        /*0fa0*/ 	.word	0x00000006
        /*0fa4*/ 	.word	0x00038830
        /*0fa8*/ 	.short	0x0101
        /*0faa*/ 	.byte	0x3f
	.zero		1


	//   ....[68]....
        /*0fac*/ 	.word	0x0001a060
        /*0fb0*/ 	.word	0x00000006
        /*0fb4*/ 	.word	0x00038860
        /*0fb8*/ 	.short	0x010a
        /*0fba*/ 	.byte	0x3f
	.zero		1


	//   ....[69]....
        /*0fbc*/ 	.word	0x0001a730
        /*0fc0*/ 	.word	0x00000006
        /*0fc4*/ 	.word	0x00038850
        /*0fc8*/ 	.short	0x0107
        /*0fca*/ 	.byte	0x3f
	.zero		1


	//   ....[70]....
        /*0fcc*/ 	.word	0x0001a7f0
        /*0fd0*/ 	.word	0x00000006
        /*0fd4*/ 	.word	0x00038850
        /*0fd8*/ 	.short	0x0101
        /*0fda*/ 	.byte	0x3f
	.zero		1


	//   ....[71]....
        /*0fdc*/ 	.word	0x0001b430
        /*0fe0*/ 	.word	0x00000004
        /*0fe4*/ 	.word	0x00038820
        /*0fe8*/ 	.short	0x010a
        /*0fea*/ 	.byte	0x3f
	.zero		1


	//   ....[72]....
        /*0fec*/ 	.word	0x0001b5a0
        /*0ff0*/ 	.word	0x00000005
        /*0ff4*/ 	.word	0x00038840
        /*0ff8*/ 	.short	0x010a
        /*0ffa*/ 	.byte	0x3f
	.zero		1


	//   ....[73]....
        /*0ffc*/ 	.word	0x0001b640
        /*1000*/ 	.word	0x00000019
        /*1004*/ 	.word	0x00038840
        /*1008*/ 	.short	0x010a
        /*100a*/ 	.byte	0x3f
	.zero		1


	//   ....[74]....
        /*100c*/ 	.word	0x0001b680
        /*1010*/ 	.word	0x00000005
        /*1014*/ 	.word	0x00038860
        /*1018*/ 	.short	0x010a
        /*101a*/ 	.byte	0x3f
	.zero		1


	//   ....[75]....
        /*101c*/ 	.word	0x0001b6c0
        /*1020*/ 	.word	0x00000019
        /*1024*/ 	.word	0x00038860
        /*1028*/ 	.short	0x010a
        /*102a*/ 	.byte	0x3f
	.zero		1


	//   ....[76]....
        /*102c*/ 	.word	0x0001b720
        /*1030*/ 	.word	0x0000003f
        /*1034*/ 	.word	0x00038890
        /*1038*/ 	.short	0x010a
        /*103a*/ 	.byte	0x3f
	.zero		1


	//   ....[77]....
        /*103c*/ 	.word	0x0001b890
        /*1040*/ 	.word	0x0000003f
        /*1044*/ 	.word	0x00038890
        /*1048*/ 	.short	0x010a
        /*104a*/ 	.byte	0x3f
	.zero		1


	//   ....[78]....
        /*104c*/ 	.word	0x0001ba10
        /*1050*/ 	.word	0x0000003f
        /*1054*/ 	.word	0x00038890
        /*1058*/ 	.short	0x010a
        /*105a*/ 	.byte	0x3f
	.zero		1


	//   ....[79]....
        /*105c*/ 	.word	0x0001bb70
        /*1060*/ 	.word	0x0000003f
        /*1064*/ 	.word	0x000388b0
        /*1068*/ 	.short	0x010a
        /*106a*/ 	.byte	0x3f
	.zero		1


	//   ....[80]....
        /*106c*/ 	.word	0x0001bd80
        /*1070*/ 	.word	0x00000002
        /*1074*/ 	.word	0x00038800
        /*1078*/ 	.short	0x010a
        /*107a*/ 	.byte	0x3f
	.zero		1


	//   ....[81]....
        /*107c*/ 	.word	0x0001bf90
        /*1080*/ 	.word	0x00000002
        /*1084*/ 	.word	0x00038800
        /*1088*/ 	.short	0x010a
        /*108a*/ 	.byte	0x3f
	.zero		1


	//   ....[82]....
        /*108c*/ 	.word	0x0001bfe0
        /*1090*/ 	.word	0x0000000b
        /*1094*/ 	.word	0x00038830
        /*1098*/ 	.short	0x010a
        /*109a*/ 	.byte	0x3f
	.zero		1


	//   ....[83]....
        /*109c*/ 	.word	0x0001c030
        /*10a0*/ 	.word	0x00000002
        /*10a4*/ 	.word	0x00038810
        /*10a8*/ 	.short	0x010a
        /*10aa*/ 	.byte	0x3f
	.zero		1


	//   ....[84]....
        /*10ac*/ 	.word	0x0001c080
        /*10b0*/ 	.word	0x0000000b
        /*10b4*/ 	.word	0x00038850
        /*10b8*/ 	.short	0x010a
        /*10ba*/ 	.byte	0x3f
	.zero		1


	//   ....[85]....
        /*10bc*/ 	.word	0x0001c0d0
        /*10c0*/ 	.word	0x0000000c
        /*10c4*/ 	.word	0x00038830
        /*10c8*/ 	.short	0x010a
        /*10ca*/ 	.byte	0x3f
	.zero		1


	//   ....[86]....
        /*10cc*/ 	.word	0x0001c120
        /*10d0*/ 	.word	0x0000000c
        /*10d4*/ 	.word	0x00038850
        /*10d8*/ 	.short	0x010a
        /*10da*/ 	.byte	0x3f
	.zero		1


	//   ....[87]....
        /*10dc*/ 	.word	0x0001c2c0
        /*10e0*/ 	.word	0x00000017
        /*10e4*/ 	.word	0x00038820
        /*10e8*/ 	.short	0x010a
        /*10ea*/ 	.byte	0x3f
	.zero		1


	//   ....[88]....
        /*10ec*/ 	.word	0x0001c310
        /*10f0*/ 	.word	0x00000003
        /*10f4*/ 	.word	0x000388a0
        /*10f8*/ 	.short	0x010a
        /*10fa*/ 	.byte	0x3f
	.zero		1


	//   ....[89]....
        /*10fc*/ 	.word	0x0001c360
        /*1100*/ 	.word	0x00000003
        /*1104*/ 	.word	0x000388c0
        /*1108*/ 	.short	0x010a
        /*110a*/ 	.byte	0x3f
	.zero		1


	//   ....[90]....
        /*110c*/ 	.word	0x0001c3b0
        /*1110*/ 	.word	0x00000006
        /*1114*/ 	.word	0x000388a0
        /*1118*/ 	.short	0x010a
        /*111a*/ 	.byte	0x3f
	.zero		1


	//   ....[91]....
        /*111c*/ 	.word	0x0001c400
        /*1120*/ 	.word	0x00000006
        /*1124*/ 	.word	0x000388c0
        /*1128*/ 	.short	0x010a
        /*112a*/ 	.byte	0x3f
	.zero		1


	//   ....[92]....
        /*112c*/ 	.word	0x0001c520
        /*1130*/ 	.word	0x0000001b
        /*1134*/ 	.word	0x00038840
        /*1138*/ 	.short	0x010a
        /*113a*/ 	.byte	0x3f
	.zero		1


	//   ....[93]....
        /*113c*/ 	.word	0x0001dab0
        /*1140*/ 	.word	0x00000017
        /*1144*/ 	.word	0x00038820
        /*1148*/ 	.short	0x010a
        /*114a*/ 	.byte	0x3f
	.zero		1


	//   ....[94]....
        /*114c*/ 	.word	0x0001db00
        /*1150*/ 	.word	0x0000001b
        /*1154*/ 	.word	0x00038860
        /*1158*/ 	.short	0x010a
        /*115a*/ 	.byte	0x3f
	.zero		1


	//   ....[95]....
        /*115c*/ 	.word	0x0001e3f0
        /*1160*/ 	.word	0x00000006
        /*1164*/ 	.word	0x00038840
        /*1168*/ 	.short	0x010a
        /*116a*/ 	.byte	0x3f
	.zero		1


	//   ....[96]....
        /*116c*/ 	.word	0x0001e8b0
        /*1170*/ 	.word	0x00000006
        /*1174*/ 	.word	0x00038860
        /*1178*/ 	.short	0x010a
        /*117a*/ 	.byte	0x3f
	.zero		1


	//   ....[97]....
        /*117c*/ 	.word	0x0001f9a0
        /*1180*/ 	.word	0x00000004
        /*1184*/ 	.word	0x00038820
        /*1188*/ 	.short	0x010a
        /*118a*/ 	.byte	0x3f
	.zero		1


	//   ....[98]....
        /*118c*/ 	.word	0x0001fb40
        /*1190*/ 	.word	0x00000005
        /*1194*/ 	.word	0x00038840
        /*1198*/ 	.short	0x010a
        /*119a*/ 	.byte	0x3f
	.zero		1


	//   ....[99]....
        /*119c*/ 	.word	0x0001fb90
        /*11a0*/ 	.word	0x00000019
        /*11a4*/ 	.word	0x00038840
        /*11a8*/ 	.short	0x010a
        /*11aa*/ 	.byte	0x3f
	.zero		1


	//   ....[100]....
        /*11ac*/ 	.word	0x0001fbe0
        /*11b0*/ 	.word	0x00000005
        /*11b4*/ 	.word	0x00038860
        /*11b8*/ 	.short	0x010a
        /*11ba*/ 	.byte	0x3f
	.zero		1


	//----- nvinfo : EIATTR_NUM_MBARRIERS
	.align		4
.L_298:
        /*11bc*/ 	.byte	0x03, 0x38
        /*11be*/ 	.short	0x0017


	//----- nvinfo : EIATTR_EXIT_INSTR_OFFSETS
	.align		4
        /*11c0*/ 	.byte	0x04, 0x1c
        /*11c2*/ 	.short	(.L_300 - .L_299)


	//   ....[0]....
.L_299:
        /*11c4*/ 	.word	0x0001b710


	//----- nvinfo : EIATTR_MAX_THREADS
	.align		4
.L_300:
        /*11c8*/ 	.byte	0x04, 0x05
        /*11ca*/ 	.short	(.L_302 - .L_301)
.L_301:
        /*11cc*/ 	.word	0x00000180
        /*11d0*/ 	.word	0x00000001
        /*11d4*/ 	.word	0x00000001


	//----- nvinfo : EIATTR_CRS_STACK_SIZE
	.align		4
.L_302:
        /*11d8*/ 	.byte	0x04, 0x1e
        /*11da*/ 	.short	(.L_304 - .L_303)
.L_303:
        /*11dc*/ 	.word	0x00000000


	//----- nvinfo : EIATTR_CBANK_PARAM_SIZE
	.align		4
.L_304:
        /*11e0*/ 	.byte	0x03, 0x19
        /*11e2*/ 	.short	0x0bf0


	//----- nvinfo : EIATTR_PARAM_CBANK
	.align		4
        /*11e4*/ 	.byte	0x04, 0x0a
        /*11e6*/ 	.short	(.L_306 - .L_305)
	.align		4
.L_305:
        /*11e8*/ 	.word	index@(.nv.constant0._ZN7cutlass13device_kernelIN5flash11enable_sm90INS1_16FlashAttnFwdSm90INS1_25CollectiveMainloopFwdSm90ILi2EN4cute5tupleIJNS5_1CILi1EEES8_S8_EEENS6_IJNS7_ILi64EEESA_SA_EEELi512ENS_10bfloat16_tEfNS_4arch4Sm90ELb0ELb0ELb1ELb1ELb1ELb1ELb1ELb0ELb0ELb1ELb0ELb0EEENS1_21CollectiveEpilogueFwdINS6_IJSA_NS7_ILi512EEESA_EEES9_SC_SE_Li256ELb1ELb1ELb0ELb0EEENS1_36VarlenDynamicPersistentTileSchedulerILi64ELi64ELi256ELi128ELb0ELb1ELb1ELb0ELb1ELb1EEEEEEEEEvNT_6ParamsE)
        /*11ec*/ 	.short	0x0210
        /*11ee*/ 	.short	0x0bf0


	//----- nvinfo : EIATTR_SW_WAR
	.align		4
.L_306:
        /*11f0*/ 	.byte	0x04, 0x36
        /*11f2*/ 	.short	(.L_308 - .L_307)
.L_307:
        /*11f4*/ 	.word	0x00000008
.L_308:


//--------------------- .nv.info._ZN7cutlass13device_kernelIN5flash11enable_sm90INS1_16FlashAttnFwdSm90INS1_25CollectiveMainloopFwdSm90ILi2EN4cute5tupleIJNS5_1CILi1EEES8_S8_EEENS6_IJNS7_ILi64EEESA_SA_EEELi512ENS_10bfloat16_tEfNS_4arch4Sm90ELb0ELb1ELb1ELb0ELb1ELb0ELb0ELb0ELb0ELb1ELb0ELb0EEENS1_21CollectiveEpilogueFwdINS6_IJSA_NS7_ILi512EEESA_EEES9_SC_SE_Li256ELb0ELb1ELb0ELb0EEENS1_30DynamicPersistentTileSchedulerILi256ELi128ELb0ELb1ELb1EEEEEEEEEvNT_6ParamsE --------------------------
	.section	.nv.info._ZN7cutlass13device_kernelIN5flash11enable_sm90INS1_16FlashAttnFwdSm90INS1_25CollectiveMainloopFwdSm90ILi2EN4cute5tupleIJNS5_1CILi1EEES8_S8_EEENS6_IJNS7_ILi64EEESA_SA_EEELi512ENS_10bfloat16_tEfNS_4arch4Sm90ELb0ELb1ELb1ELb0ELb1ELb0ELb0ELb0ELb0ELb1ELb0ELb0EEENS1_21CollectiveEpilogueFwdINS6_IJSA_NS7_ILi512EEESA_EEES9_SC_SE_Li256ELb0ELb1ELb0ELb0EEENS1_30DynamicPersistentTileSchedulerILi256ELi128ELb0ELb1ELb1EEEEEEEEEvNT_6ParamsE,"",@"SHT_CUDA_INFO"
	.sectionflags	@""
	.align	4


	//----- nvinfo : EIATTR_CUDA_API_VERSION
	.align		4
        /*0000*/ 	.byte	0x04, 0x37
        /*0002*/ 	.short	(.L_310 - .L_309)
.L_309:
        /*0004*/ 	.word	0x00000082


	//----- nvinfo : EIATTR_KPARAM_INFO
	.align		4
.L_310:
        /*0008*/ 	.byte	0x04, 0x17
        /*000a*/ 	.short	(.L_312 - .L_311)
.L_311:
        /*000c*/ 	.word	0x00000000
        /*0010*/ 	.short	0x0000
        /*0012*/ 	.short	0x0070
        /*0014*/ 	.byte	0x00, 0xf0, 0x01, 0x2a


	//----- nvinfo : EIATTR_SPARSE_MMA_MASK
	.align		4
.L_312:
        /*0018*/ 	.byte	0x03, 0x50
        /*001a*/ 	.short	0x0000


	//----- nvinfo : EIATTR_MAXREG_COUNT
	.align		4
        /*001c*/ 	.byte	0x03, 0x1b
        /*001e*/ 	.short	0x00a8


	//----- nvinfo : EIATTR_NUM_BARRIERS
	.align		4
        /*0020*/ 	.byte	0x02, 0x4c
        /*0022*/ 	.byte	0x10
	.zero		1


	//----- nvinfo : EIATTR_EXTERNS
	.align		4
        /*0024*/ 	.byte	0x04, 0x0f
        /*0026*/ 	.short	(.L_314 - .L_313)


	//   ....[0]....
	.align		4
.L_313:
        /*0028*/ 	.word	index@(__assertfail)


	//----- nvinfo : EIATTR_ANNOTATIONS
	.align		4
.L_314:
        /*002c*/ 	.byte	0x04, 0x55
        /*002e*/ 	.short	(.L_316 - .L_315)


	//   ....[0]....
.L_315:
        /*0030*/ 	.word	0x00000001
        /*0034*/ 	.byte	0x20, 0x0a, 0x01, 0x00, 0x01, 0x00, 0x00, 0x00, 0x30, 0x0b, 0x01, 0x00, 0x01, 0x00, 0x00, 0x00
        /*0044*/ 	.byte	0x20, 0x0f, 0x01, 0x00, 0x01, 0x00, 0x00, 0x00, 0x80, 0x21, 0x01, 0x00, 0x01, 0x00, 0x00, 0x00
        /*0054*/ 	.byte	0x40, 0x27, 0x01, 0x00, 0x01, 0x00, 0x00, 0x00, 0x20, 0x2d, 0x01, 0x00, 0x01, 0x00, 0x00, 0x00
        /*0064*/ 	.byte	0x40, 0x2d, 0x01, 0x00, 0x01, 0x00, 0x00, 0x00, 0x80, 0x2e, 0x01, 0x00, 0x01, 0x00, 0x00, 0x00
        /*0074*/ 	.byte	0x30, 0x49, 0x01, 0x00


	//----- nvinfo : EIATTR_MERCURY_ISA_VERSION
	.align		4
.L_316:
        /*0078*/ 	.byte	0x03, 0x5f
        /*007a*/ 	.short	0x0101


	//----- nvinfo : EIATTR_INT_WARP_WIDE_INSTR_OFFSETS
	.align		4
        /*007c*/ 	.byte	0x04, 0x31
        /*007e*/ 	.short	(.L_318 - .L_317)


	//   ....[0]....
.L_317:
        /*0080*/ 	.word	0x000000c0


	//   ....[1]....
        /*0084*/ 	.word	0x000000d0


	//   ....[2]....
        /*0088*/ 	.word	0x00000170


	//   ....[3]....
        /*008c*/ 	.word	0x000118a0


	//   ....[4]....
        /*0090*/ 	.word	0x00011930


	//   ....[5]....
        /*0094*/ 	.word	0x000146c0


	//   ....[6]....
        /*0098*/ 	.word	0x00014750


	//----- nvinfo : EIATTR_COOP_GROUP_MASK_REGIDS
	.align		4
.L_318:
        /*009c*/ 	.byte	0x04, 0x29
        /*009e*/ 	.short	(.L_320 - .L_319)


	//   ....[0]....
.L_319:
        /*00a0*/ 	.word	0xffffffff


	//   ....[1]....
        /*00a4*/ 	.word	0xffffffff


	//   ....[2]....
        /*00a8*/ 	.word	0xffffffff


	//   ....[3]....
        /*00ac*/ 	.word	0xffffffff


	//   ....[4]....
        /*00b0*/ 	.word	0xffffffff


	//   ....[5]....
        /*00b4*/ 	.word	0xffffffff


	//   ....[6]....
        /*00b8*/ 	.word	0xffffffff


	//   ....[7]....
        /*00bc*/ 	.word	0xffffffff


	//   ....[8]....
        /*00c0*/ 	.word	0xffffffff


	//   ....[9]....
        /*00c4*/ 	.word	0xffffffff


	//   ....[10]....
        /*00c8*/ 	.word	0xffffffff


	//   ....[11]....
        /*00cc*/ 	.word	0xffffffff


	//   ....[12]....
        /*00d0*/ 	.word	0xffffffff


	//   ....[13]....
        /*00d4*/ 	.word	0xffffffff


	//   ....[14]....
        /*00d8*/ 	.word	0xffffffff


	//   ....[15]....
        /*00dc*/ 	.word	0xffffffff


	//   ....[16]....
        /*00e0*/ 	.word	0xffffffff


	//   ....[17]....
        /*00e4*/ 	.word	0xffffffff


	//   ....[18]....
        /*00e8*/ 	.word	0xffffffff


	//   ....[19]....
        /*00ec*/ 	.word	0xffffffff


	//   ....[20]....
        /*00f0*/ 	.word	0xffffffff


	//   ....[21]....
        /*00f4*/ 	.word	0xffffffff


	//   ....[22]....
        /*00f8*/ 	.word	0xffffffff


	//   ....[23]....
        /*00fc*/ 	.word	0xffffffff


	//   ....[24]....
        /*0100*/ 	.word	0xffffffff


	//   ....[25]....
        /*0104*/ 	.word	0xffffffff


	//   ....[26]....
        /*0108*/ 	.word	0xffffffff


	//   ....[27]....
        /*010c*/ 	.word	0xffffffff


	//   ....[28]....
        /*0110*/ 	.word	0xffffffff


	//   ....[29]....
        /*0114*/ 	.word	0xffffffff


	//   ....[30]....
        /*0118*/ 	.word	0xffffffff


	//   ....[31]....
        /*011c*/ 	.word	0xffffffff


	//   ....[32]....
        /*0120*/ 	.word	0xffffffff


	//   ....[33]....
        /*0124*/ 	.word	0xffffffff


	//   ....[34]....
        /*0128*/ 	.word	0xffffffff


	//   ....[35]....
        /*012c*/ 	.word	0xffffffff


	//   ....[36]....
        /*0130*/ 	.word	0xffffffff


	//   ....[37]....
        /*0134*/ 	.word	0xffffffff


	//   ....[38]....
        /*0138*/ 	.word	0xffffffff


	//   ....[39]....
        /*013c*/ 	.word	0xffffffff


	//   ....[40]....
        /*0140*/ 	.word	0xffffffff


	//   ....[41]....
        /*0144*/ 	.word	0xffffffff


	//   ....[42]....
        /*0148*/ 	.word	0xffffffff


	//   ....[43]....
        /*014c*/ 	.word	0xffffffff


	//   ....[44]....
        /*0150*/ 	.word	0xffffffff


	//   ....[45]....
        /*0154*/ 	.word	0xffffffff


	//   ....[46]....
        /*0158*/ 	.word	0xffffffff


	//   ....[47]....
        /*015c*/ 	.word	0xffffffff


	//   ....[48]....
        /*0160*/ 	.word	0xffffffff


	//   ....[49]....
        /*0164*/ 	.word	0xffffffff


	//   ....[50]....
        /*0168*/ 	.word	0xffffffff


	//   ....[51]....
        /*016c*/ 	.word	0xffffffff


	//   ....[52]....
        /*0170*/ 	.word	0xffffffff


	//   ....[53]....
        /*0174*/ 	.word	0xffffffff


	//   ....[54]....
        /*0178*/ 	.word	0xffffffff


	//   ....[55]....
        /*017c*/ 	.word	0xffffffff


	//   ....[56]....
        /*0180*/ 	.word	0xffffffff


	//   ....[57]....
        /*0184*/ 	.word	0xffffffff


	//   ....[58]....
        /*0188*/ 	.word	0xffffffff


	//   ....[59]....
        /*018c*/ 	.word	0xffffffff


	//   ....[60]....
        /*0190*/ 	.word	0xffffffff


	//   ....[61]....
        /*0194*/ 	.word	0xffffffff


	//   ....[62]....
        /*0198*/ 	.word	0xffffffff


	//   ....[63]....
        /*019c*/ 	.word	0xffffffff


	//   ....[64]....
        /*01a0*/ 	.word	0xffffffff


	//   ....[65]....
        /*01a4*/ 	.word	0xffffffff


	//   ....[66]....
        /*01a8*/ 	.word	0xffffffff


	//   ....[67]....
        /*01ac*/ 	.word	0xffffffff


	//   ....[68]....
        /*01b0*/ 	.word	0xffffffff


	//   ....[69]....
        /*01b4*/ 	.word	0xffffffff


	//   ....[70]....
        /*01b8*/ 	.word	0xffffffff


	//   ....[71]....
        /*01bc*/ 	.word	0xffffffff


	//   ....[72]....
        /*01c0*/ 	.word	0xffffffff


	//   ....[73]....
        /*01c4*/ 	.word	0xffffffff


	//   ....[74]....
        /*01c8*/ 	.word	0xffffffff


	//   ....[75]....
        /*01cc*/ 	.word	0xffffffff


	//   ....[76]....
        /*01d0*/ 	.word	0xffffffff


	//   ....[77]....
        /*01d4*/ 	.word	0xffffffff


	//   ....[78]....
        /*01d8*/ 	.word	0xffffffff


	//   ....[79]....
        /*01dc*/ 	.word	0xffffffff


	//   ....[80]....
        /*01e0*/ 	.word	0xffffffff


	//   ....[81]....
        /*01e4*/ 	.word	0xffffffff


	//   ....[82]....
        /*01e8*/ 	.word	0xffffffff


	//   ....[83]....
        /*01ec*/ 	.word	0xffffffff


	//   ....[84]....
        /*01f0*/ 	.word	0xffffffff


	//   ....[85]....
        /*01f4*/ 	.word	0xffffffff


	//   ....[86]....
        /*01f8*/ 	.word	0xffffffff


	//   ....[87]....
        /*01fc*/ 	.word	0xffffffff


	//   ....[88]....
        /*0200*/ 	.word	0xffffffff


	//   ....[89]....
        /*0204*/ 	.word	0xffffffff


	//   ....[90]....
        /*0208*/ 	.word	0xffffffff


	//   ....[91]....
        /*020c*/ 	.word	0xffffffff


	//   ....[92]....
        /*0210*/ 	.word	0xffffffff


	//   ....[93]....
        /*0214*/ 	.word	0xffffffff


	//   ....[94]....
        /*0218*/ 	.word	0x0500000f


	//   ....[95]....
        /*021c*/ 	.word	0x0500000f


	//   ....[96]....
        /*0220*/ 	.word	0x0500000f


	//   ....[97]....
        /*0224*/ 	.word	0x0500000f


	//   ....[98]....
        /*0228*/ 	.word	0x0500000f


	//   ....[99]....
        /*022c*/ 	.word	0x0500000f


	//   ....[100]....
        /*0230*/ 	.word	0x0500000f


	//   ....[101]....
        /*0234*/ 	.word	0x0500000f


	//   ....[102]....
        /*0238*/ 	.word	0x0500000f


	//   ....[103]....
        /*023c*/ 	.word	0x0500000f


	//   ....[104]....
        /*0240*/ 	.word	0x0500000f


	//   ....[105]....
        /*0244*/ 	.word	0x0500000f


	//   ....[106]....
        /*0248*/ 	.word	0x0500000f


	//   ....[107]....
        /*024c*/ 	.word	0x0500000f


	//   ....[108]....
        /*0250*/ 	.word	0x0500000f


	//   ....[109]....
        /*0254*/ 	.word	0x0500000f


	//   ....[110]....
        /*0258*/ 	.word	0x0500000f


	//   ....[111]....
        /*025c*/ 	.word	0x0500000f


	//   ....[112]....
        /*0260*/ 	.word	0x0500000f


	//   ....[113]....
        /*0264*/ 	.word	0x0500000f


	//   ....[114]....
        /*0268*/ 	.word	0x0500000f


	//   ....[115]....
        /*026c*/ 	.word	0x0500000f


	//   ....[116]....
        /*0270*/ 	.word	0x0500000f


	//   ....[117]....
        /*0274*/ 	.word	0x0500000f


	//   ....[118]....
        /*0278*/ 	.word	0x0500000f


	//   ....[119]....
        /*027c*/ 	.word	0x0500000f


	//   ....[120]....
        /*0280*/ 	.word	0x0500000f


	//   ....[121]....
        /*0284*/ 	.word	0x0500000f


	//   ....[122]....
        /*0288*/ 	.word	0x0500000f


	//   ....[123]....
        /*028c*/ 	.word	0x0500000f


	//   ....[124]....
        /*0290*/ 	.word	0x0500000f


	//   ....[125]....
        /*0294*/ 	.word	0x0500000f


	//   ....[126]....
        /*0298*/ 	.word	0x0500000f


	//   ....[127]....
        /*029c*/ 	.word	0x0500000f


	//   ....[128]....
        /*02a0*/ 	.word	0x0500000f


	//   ....[129]....
        /*02a4*/ 	.word	0x0500000f


	//   ....[130]....
        /*02a8*/ 	.word	0x0500000f


	//   ....[131]....
        /*02ac*/ 	.word	0x0500000f


	//   ....[132]....
        /*02b0*/ 	.word	0x0500000f


	//   ....[133]....
        /*02b4*/ 	.word	0x0500000f


	//   ....[134]....
        /*02b8*/ 	.word	0x0500000f


	//   ....[135]....
        /*02bc*/ 	.word	0x0500000f


	//   ....[136]....
        /*02c0*/ 	.word	0x0500000f


	//----- nvinfo : EIATTR_COOP_GROUP_INSTR_OFFSETS
	.align		4
.L_320:
        /*02c4*/ 	.byte	0x04, 0x28
        /*02c6*/ 	.short	(.L_322 - .L_321)


	//   ....[0]....
.L_321:
        /*02c8*/ 	.word	0x00000070


	//   ....[1]....
        /*02cc*/ 	.word	0x000000b0


	//   ....[2]....
        /*02d0*/ 	.word	0x00000290


	//   ....[3]....
        /*02d4*/ 	.word	0x000003f0


	//   ....[4]....
        /*02d8*/ 	.word	0x00000510


	//   ....[5]....
        /*02dc*/ 	.word	0x00000670


	//   ....[6]....
        /*02e0*/ 	.word	0x00001b50


	//   ....[7]....
        /*02e4*/ 	.word	0x00003cc0


	//   ....[8]....
        /*02e8*/ 	.word	0x00004430


	//   ....[9]....
        /*02ec*/ 	.word	0x00004a40


	//   ....[10]....
        /*02f0*/ 	.word	0x00005360


	//   ....[11]....
        /*02f4*/ 	.word	0x00005480


	//   ....[12]....
        /*02f8*/ 	.word	0x000057f0


	//   ....[13]....
        /*02fc*/ 	.word	0x00005870


	//   ....[14]....
        /*0300*/ 	.word	0x000060e0


	//   ....[15]....
        /*0304*/ 	.word	0x000068c0


	//   ....[16]....
        /*0308*/ 	.word	0x00006e10


	//   ....[17]....
        /*030c*/ 	.word	0x00007510


	//   ....[18]....
        /*0310*/ 	.word	0x00007610


	//   ....[19]....
        /*0314*/ 	.word	0x00007990


	//   ....[20]....
        /*0318*/ 	.word	0x00007a60


	//   ....[21]....
        /*031c*/ 	.word	0x00008b70


	//   ....[22]....
        /*0320*/ 	.word	0x000095c0


	//   ....[23]....
        /*0324*/ 	.word	0x00009650


	//   ....[24]....
        /*0328*/ 	.word	0x00009910


	//   ....[25]....
        /*032c*/ 	.word	0x00009ad0


	//   ....[26]....
        /*0330*/ 	.word	0x0000aae0


	//   ....[27]....
        /*0334*/ 	.word	0x0000b090


	//   ....[28]....
        /*0338*/ 	.word	0x0000b5d0


	//   ....[29]....
        /*033c*/ 	.word	0x0000bcc0


	//   ....[30]....
        /*0340*/ 	.word	0x0000bdc0


	//   ....[31]....
        /*0344*/ 	.word	0x0000c180


	//   ....[32]....
        /*0348*/ 	.word	0x0000c2a0


	//   ....[33]....
        /*034c*/ 	.word	0x0000d330


	//   ....[34]....
        /*0350*/ 	.word	0x0000d400


	//   ....[35]....
        /*0354*/ 	.word	0x0000d440


	//   ....[36]....
        /*0358*/ 	.word	0x0000d4d0


	//   ....[37]....
        /*035c*/ 	.word	0x0000d510


	//   ....[38]....
        /*0360*/ 	.word	0x0000e7b0


	//   ....[39]....
        /*0364*/ 	.word	0x0000f220


	//   ....[40]....
        /*0368*/ 	.word	0x0000f250


	//   ....[41]....
        /*036c*/ 	.word	0x0000f280


	//   ....[42]....
        /*0370*/ 	.word	0x0000f2a0


	//   ....[43]....
        /*0374*/ 	.word	0x0000f8f0


	//   ....[44]....
        /*0378*/ 	.word	0x0000f900


	//   ....[45]....
        /*037c*/ 	.word	0x0000fb30


	//   ....[46]....
        /*0380*/ 	.word	0x0000fb50


	//   ....[47]....
        /*0384*/ 	.word	0x000104d0


	//   ....[48]....
        /*0388*/ 	.word	0x00010500


	//   ....[49]....
        /*038c*/ 	.word	0x00010740


	//   ....[50]....
        /*0390*/ 	.word	0x00010760


	//   ....[51]....
        /*0394*/ 	.word	0x00010a50


	//   ....[52]....
        /*0398*/ 	.word	0x000122e0


	//   ....[53]....
        /*039c*/ 	.word	0x00012300


	//   ....[54]....
        /*03a0*/ 	.word	0x00012340


	//   ....[55]....
        /*03a4*/ 	.word	0x00012370


	//   ....[56]....
        /*03a8*/ 	.word	0x000123c0


	//   ....[57]....
        /*03ac*/ 	.word	0x000123f0


	//   ....[58]....
        /*03b0*/ 	.word	0x00012410


	//   ....[59]....
        /*03b4*/ 	.word	0x00012450


	//   ....[60]....
        /*03b8*/ 	.word	0x00012a80


	//   ....[61]....
        /*03bc*/ 	.word	0x00012aa0


	//   ....[62]....
        /*03c0*/ 	.word	0x00012b00


	//   ....[63]....
        /*03c4*/ 	.word	0x00012b40


	//   ....[64]....
        /*03c8*/ 	.word	0x00012b80


	//   ....[65]....
        /*03cc*/ 	.word	0x00012bb0


	//   ....[66]....
        /*03d0*/ 	.word	0x00012bc0


	//   ....[67]....
        /*03d4*/ 	.word	0x00012c00


	//   ....[68]....
        /*03d8*/ 	.word	0x00013060


	//   ....[69]....
        /*03dc*/ 	.word	0x00013090


	//   ....[70]....
        /*03e0*/ 	.word	0x000130c0


	//   ....[71]....
        /*03e4*/ 	.word	0x00013120


	//   ....[72]....
        /*03e8*/ 	.word	0x00013270


	//   ....[73]....
        /*03ec*/ 	.word	0x00013290


	//   ....[74]....
        /*03f0*/ 	.word	0x000132a0


	//   ....[75]....
        /*03f4*/ 	.word	0x000133f0


	//   ....[76]....
        /*03f8*/ 	.word	0x00013c50


	//   ....[77]....
        /*03fc*/ 	.word	0x00013c70


	//   ....[78]....
        /*0400*/ 	.word	0x00013c90


	//   ....[79]....
        /*0404*/ 	.word	0x00013cc0


	//   ....[80]....
        /*0408*/ 	.word	0x00013ce0


	//   ....[81]....
        /*040c*/ 	.word	0x00013d10


	//   ....[82]....
        /*0410*/ 	.word	0x00013d30


	//   ....[83]....
        /*0414*/ 	.word	0x00013d40


	//   ....[84]....
        /*0418*/ 	.word	0x00014080


	//   ....[85]....
        /*041c*/ 	.word	0x000140c0


	//   ....[86]....
        /*0420*/ 	.word	0x000140f0


	//   ....[87]....
        /*0424*/ 	.word	0x00014130


	//   ....[88]....
        /*0428*/ 	.word	0x00014150


	//   ....[89]....
        /*042c*/ 	.word	0x00014200


	//   ....[90]....
        /*0430*/ 	.word	0x00014220


	//   ....[91]....
        /*0434*/ 	.word	0x00014230


	//   ....[92]....
        /*0438*/ 	.word	0x00014870


	//   ....[93]....
        /*043c*/ 	.word	0x00014a50


	//   ....[94]....
        /*0440*/ 	.word	0x00015150


	//   ....[95]....
        /*0444*/ 	.word	0x00015230


	//   ....[96]....
        /*0448*/ 	.word	0x000152d0


	//   ....[97]....
        /*044c*/ 	.word	0x00015350


	//   ....[98]....
        /*0450*/ 	.word	0x00015400


	//   ....[99]....
        /*0454*/ 	.word	0x00015480


	//   ....[100]....
        /*0458*/ 	.word	0x00015530


	//   ....[101]....
        /*045c*/ 	.word	0x000155b0


	//   ....[102]....
        /*0460*/ 	.word	0x00015640


	//   ....[103]....
        /*0464*/ 	.word	0x000156d0


	//   ....[104]....
        /*0468*/ 	.word	0x00015740


	//   ....[105]....
        /*046c*/ 	.word	0x000157c0


	//   ....[106]....
        /*0470*/ 	.word	0x00015870


	//   ....[107]....
        /*0474*/ 	.word	0x000158f0


	//   ....[108]....
        /*0478*/ 	.word	0x00015990


	//   ....[109]....
        /*047c*/ 	.word	0x00015a10


	//   ....[110]....
        /*0480*/ 	.word	0x00015aa0


	//   ....[111]....
        /*0484*/ 	.word	0x00015bd0


	//   ....[112]....
        /*0488*/ 	.word	0x00015cd0


	//   ....[113]....
        /*048c*/ 	.word	0x00015ef0


	//   ....[114]....
        /*0490*/ 	.word	0x00015f40


	//   ....[115]....
        /*0494*/ 	.word	0x00016100


	//   ....[116]....
        /*0498*/ 	.word	0x00016150


	//   ....[117]....
        /*049c*/ 	.word	0x00016310


	//   ....[118]....
        /*04a0*/ 	.word	0x00016360


	//   ....[119]....
        /*04a4*/ 	.word	0x00016440


	//   ....[120]....
        /*04a8*/ 	.word	0x000164e0


	//   ....[121]....
        /*04ac*/ 	.word	0x00016540


	//   ....[122]....
        /*04b0*/ 	.word	0x000165e0


	//   ....[123]....
        /*04b4*/ 	.word	0x00016640


	//   ....[124]....
        /*04b8*/ 	.word	0x000166e0


	//   ....[125]....
        /*04bc*/ 	.word	0x00016740


	//   ....[126]....
        /*04c0*/ 	.word	0x000167e0


	//   ....[127]....
        /*04c4*/ 	.word	0x000168c0


	//   ....[128]....
        /*04c8*/ 	.word	0x00016990


	//   ....[129]....
        /*04cc*/ 	.word	0x00016a80


	//   ....[130]....
        /*04d0*/ 	.word	0x00016b90


	//   ....[131]....
        /*04d4*/ 	.word	0x00016ca0


	//   ....[132]....
        /*04d8*/ 	.word	0x00016d80


	//   ....[133]....
        /*04dc*/ 	.word	0x00016e90


	//   ....[134]....
        /*04e0*/ 	.word	0x00016f70


	//   ....[135]....
        /*04e4*/ 	.word	0x00017000


	//   ....[136]....
        /*04e8*/ 	.word	0x00017120


	//----- nvinfo : EIATTR_REG_RECONFIG
	.align		4
.L_322:
        /*04ec*/ 	.byte	0x01, 0x54
	.zero		2


	//----- nvinfo : EIATTR_SYSCALL_OFFSETS
	.align		4
        /*04f0*/ 	.byte	0x04, 0x46
        /*04f2*/ 	.short	(.L_324 - .L_323)


	//   ....[0]....
.L_323:
        /*04f4*/ 	.word	0x00003e90


	//   ....[1]....
        /*04f8*/ 	.word	0x00011a90


	//   ....[2]....
        /*04fc*/ 	.word	0x00011be0


	//   ....[3]....
        /*0500*/ 	.word	0x00011cd0


	//   ....[4]....
        /*0504*/ 	.word	0x00012720


	//----- nvinfo : EIATTR_MBARRIER_INSTR_OFFSETS
	.align		4
.L_324:
        /*0508*/ 	.byte	0x04, 0x39
        /*050a*/ 	.short	(.L_326 - .L_325)


	//   ....[0]....
.L_325:
        /*050c*/ 	.word	0x00000180
        /*0510*/ 	.word	0x000000ff
        /*0514*/ 	.word	0x00028c00
        /*0518*/ 	.short	0x0100
        /*051a*/ 	.byte	0x08
	.zero		1


	//   ....[1]....
        /*051c*/ 	.word	0x00000190
        /*0520*/ 	.word	0x000000ff
        /*0524*/ 	.word	0x00028c20
        /*0528*/ 	.short	0x0100
        /*052a*/ 	.byte	0x08
	.zero		1


	//   ....[2]....
        /*052c*/ 	.word	0x00000240
        /*0530*/ 	.word	0x000000ff
        /*0534*/ 	.word	0x00028c30
        /*0538*/ 	.short	0x0100
        /*053a*/ 	.byte	0x06
	.zero		1


	//   ....[3]....
        /*053c*/ 	.word	0x00000250
        /*0540*/ 	.word	0x000000ff
        /*0544*/ 	.word	0x00028c40
        /*0548*/ 	.short	0x0100
        /*054a*/ 	.byte	0x06
	.zero		1


	//   ....[4]....
        /*054c*/ 	.word	0x00000260
        /*0550*/ 	.word	0x000000ff
        /*0554*/ 	.word	0x00028c38
        /*0558*/ 	.short	0x0100
        /*055a*/ 	.byte	0x06
	.zero		1


	//   ....[5]....
        /*055c*/ 	.word	0x00000270
        /*0560*/ 	.word	0x000000ff
        /*0564*/ 	.word	0x00028c48
        /*0568*/ 	.short	0x0100
        /*056a*/ 	.byte	0x06
	.zero		1


	//   ....[6]....
        /*056c*/ 	.word	0x000003a0
        /*0570*/ 	.word	0x000000ff
        /*0574*/ 	.word	0x00028c50
        /*0578*/ 	.short	0x0100
        /*057a*/ 	.byte	0x08
	.zero		1


	//   ....[7]....
        /*057c*/ 	.word	0x000003b0
        /*0580*/ 	.word	0x000000ff
        /*0584*/ 	.word	0x00028c60
        /*0588*/ 	.short	0x0100
        /*058a*/ 	.byte	0x08
	.zero		1


	//   ....[8]....
        /*058c*/ 	.word	0x000003c0
        /*0590*/ 	.word	0x000000ff
        /*0594*/ 	.word	0x00028c58
        /*0598*/ 	.short	0x0100
        /*059a*/ 	.byte	0x08
	.zero		1


	//   ....[9]....
        /*059c*/ 	.word	0x000003d0
        /*05a0*/ 	.word	0x000000ff
        /*05a4*/ 	.word	0x00028c68
        /*05a8*/ 	.short	0x0100
        /*05aa*/ 	.byte	0x08
	.zero		1


	//   ....[10]....
        /*05ac*/ 	.word	0x000004c0
        /*05b0*/ 	.word	0x000000ff
        /*05b4*/ 	.word	0x00028c70
        /*05b8*/ 	.short	0x0100
        /*05ba*/ 	.byte	0x06
	.zero		1


	//   ....[11]....
        /*05bc*/ 	.word	0x000004d0
        /*05c0*/ 	.word	0x000000ff
        /*05c4*/ 	.word	0x00028c80
        /*05c8*/ 	.short	0x0100
        /*05ca*/ 	.byte	0x06
	.zero		1


	//   ....[12]....
        /*05cc*/ 	.word	0x000004e0
        /*05d0*/ 	.word	0x000000ff
        /*05d4*/ 	.word	0x00028c78
        /*05d8*/ 	.short	0x0100
        /*05da*/ 	.byte	0x06
	.zero		1


	//   ....[13]....
        /*05dc*/ 	.word	0x000004f0
        /*05e0*/ 	.word	0x000000ff
        /*05e4*/ 	.word	0x00028c88
        /*05e8*/ 	.short	0x0100
        /*05ea*/ 	.byte	0x06
	.zero		1


	//   ....[14]....
        /*05ec*/ 	.word	0x00000620
        /*05f0*/ 	.word	0x000000ff
        /*05f4*/ 	.word	0x00028c90
        /*05f8*/ 	.short	0x0100
        /*05fa*/ 	.byte	0x08
	.zero		1


	//   ....[15]....
        /*05fc*/ 	.word	0x00000630
        /*0600*/ 	.word	0x000000ff
        /*0604*/ 	.word	0x00028ca0
        /*0608*/ 	.short	0x0100
        /*060a*/ 	.byte	0x08
	.zero		1


	//   ....[16]....
        /*060c*/ 	.word	0x00000640
        /*0610*/ 	.word	0x000000ff
        /*0614*/ 	.word	0x00028c98
        /*0618*/ 	.short	0x0100
        /*061a*/ 	.byte	0x08
	.zero		1


	//   ....[17]....
        /*061c*/ 	.word	0x00000650
        /*0620*/ 	.word	0x000000ff
        /*0624*/ 	.word	0x00028ca8
        /*0628*/ 	.short	0x0100
        /*062a*/ 	.byte	0x08
	.zero		1


	//   ....[18]....
        /*062c*/ 	.word	0x00000790
        /*0630*/ 	.word	0x000000ff
        /*0634*/ 	.word	0x00028cb0
        /*0638*/ 	.short	0x0100
        /*063a*/ 	.byte	0x08
	.zero		1


	//   ....[19]....
        /*063c*/ 	.word	0x000007a0
        /*0640*/ 	.word	0x000000ff
        /*0644*/ 	.word	0x00028cc0
        /*0648*/ 	.short	0x0100
        /*064a*/ 	.byte	0x08
	.zero		1


	//   ....[20]....
        /*064c*/ 	.word	0x000007b0
        /*0650*/ 	.word	0x000000ff
        /*0654*/ 	.word	0x00028cb8
        /*0658*/ 	.short	0x0100
        /*065a*/ 	.byte	0x08
	.zero		1


	//   ....[21]....
        /*065c*/ 	.word	0x000007c0
        /*0660*/ 	.word	0x000000ff
        /*0664*/ 	.word	0x00028cc8
        /*0668*/ 	.short	0x0100
        /*066a*/ 	.byte	0x08
	.zero		1


	//   ....[22]....
        /*066c*/ 	.word	0x00001c60
        /*0670*/ 	.word	0x000000ff
        /*0674*/ 	.word	0x00028c50
        /*0678*/ 	.short	0x010a
        /*067a*/ 	.byte	0x15
	.zero		1


	//   ....[23]....
        /*067c*/ 	.word	0x00001f20
        /*0680*/ 	.word	0x000000ff
        /*0684*/ 	.word	0x00000000
        /*0688*/ 	.short	0x0101
        /*068a*/ 	.byte	0x06
	.zero		1


	//   ....[24]....
        /*068c*/ 	.word	0x00002860
        /*0690*/ 	.word	0x000000ff
        /*0694*/ 	.word	0x00028c50
        /*0698*/ 	.short	0x010a
        /*069a*/ 	.byte	0x15
	.zero		1


	//   ....[25]....
        /*069c*/ 	.word	0x000028a0
        /*06a0*/ 	.word	0x000000ff
        /*06a4*/ 	.word	0x00028c50
        /*06a8*/ 	.short	0x010a
        /*06aa*/ 	.byte	0x15
	.zero		1


	//   ....[26]....
        /*06ac*/ 	.word	0x00002a80
        /*06b0*/ 	.word	0x000000ff
        /*06b4*/ 	.word	0x00000000
        /*06b8*/ 	.short	0x0101
        /*06ba*/ 	.byte	0x06
	.zero		1


	//   ....[27]....
        /*06bc*/ 	.word	0x00003f10
        /*06c0*/ 	.word	0x000000ff
        /*06c4*/ 	.word	0x00028c00
        /*06c8*/ 	.short	0x010a
        /*06ca*/ 	.byte	0x2a
	.zero		1


	//   ....[28]....
        /*06cc*/ 	.word	0x00003f90
        /*06d0*/ 	.word	0x00000007
        /*06d4*/ 	.word	0x00028c30
        /*06d8*/ 	.short	0x010a
        /*06da*/ 	.byte	0x3f
	.zero		1


	//   ....[29]....
        /*06dc*/ 	.word	0x00003fd0
        /*06e0*/ 	.word	0x00000007
        /*06e4*/ 	.word	0x00028c30
        /*06e8*/ 	.short	0x010a
        /*06ea*/ 	.byte	0x3f
	.zero		1


	//   ....[30]....
        /*06ec*/ 	.word	0x000045a0
        /*06f0*/ 	.word	0x000000ff
        /*06f4*/ 	.word	0x00000000
        /*06f8*/ 	.short	0x0101
        /*06fa*/ 	.byte	0x06
	.zero		1


	//   ....[31]....
        /*06fc*/ 	.word	0x00005ea0
        /*0700*/ 	.word	0x00000007
        /*0704*/ 	.word	0x00028c50
        /*0708*/ 	.short	0x010a
        /*070a*/ 	.byte	0x3f
	.zero		1


	//   ....[32]....
        /*070c*/ 	.word	0x00005ee0
        /*0710*/ 	.word	0x00000007
        /*0714*/ 	.word	0x00028c50
        /*0718*/ 	.short	0x010a
        /*071a*/ 	.byte	0x3f
	.zero		1


	//   ....[33]....
        /*071c*/ 	.word	0x00006200
        /*0720*/ 	.word	0x000000ff
        /*0724*/ 	.word	0x00000000
        /*0728*/ 	.short	0x0101
        /*072a*/ 	.byte	0x0b
	.zero		1


	//   ....[34]....
        /*072c*/ 	.word	0x00006520
        /*0730*/ 	.word	0x000000ff
        /*0734*/ 	.word	0x00028c30
        /*0738*/ 	.short	0x010a
        /*073a*/ 	.byte	0x15
	.zero		1


	//   ....[35]....
        /*073c*/ 	.word	0x00006560
        /*0740*/ 	.word	0x000000ff
        /*0744*/ 	.word	0x00028c30
        /*0748*/ 	.short	0x010a
        /*074a*/ 	.byte	0x15
	.zero		1


	//   ....[36]....
        /*074c*/ 	.word	0x00006a20
        /*0750*/ 	.word	0x000000ff
        /*0754*/ 	.word	0x00000000
        /*0758*/ 	.short	0x0101
        /*075a*/ 	.byte	0x06
	.zero		1


	//   ....[37]....
        /*075c*/ 	.word	0x00008930
        /*0760*/ 	.word	0x000000ff
        /*0764*/ 	.word	0x00028c50
        /*0768*/ 	.short	0x010a
        /*076a*/ 	.byte	0x15
	.zero		1


	//   ....[38]....
        /*076c*/ 	.word	0x00008970
        /*0770*/ 	.word	0x000000ff
        /*0774*/ 	.word	0x00028c50
        /*0778*/ 	.short	0x010a
        /*077a*/ 	.byte	0x15
	.zero		1


	//   ....[39]....
        /*077c*/ 	.word	0x00008c20
        /*0780*/ 	.word	0x000000ff
        /*0784*/ 	.word	0x00000000
        /*0788*/ 	.short	0x0101
        /*078a*/ 	.byte	0x15
	.zero		1


	//   ....[40]....
        /*078c*/ 	.word	0x00008fb0
        /*0790*/ 	.word	0x000000ff
        /*0794*/ 	.word	0x00028c30
        /*0798*/ 	.short	0x010a
        /*079a*/ 	.byte	0x15
	.zero		1


	//   ....[41]....
        /*079c*/ 	.word	0x00008ff0
        /*07a0*/ 	.word	0x000000ff
        /*07a4*/ 	.word	0x00028c30
        /*07a8*/ 	.short	0x010a
        /*07aa*/ 	.byte	0x15
	.zero		1


	//   ....[42]....
        /*07ac*/ 	.word	0x00009410
        /*07b0*/ 	.word	0x000000ff
        /*07b4*/ 	.word	0x00000000
        /*07b8*/ 	.short	0x0101
        /*07ba*/ 	.byte	0x06
	.zero		1


	//   ....[43]....
        /*07bc*/ 	.word	0x0000a8a0
        /*07c0*/ 	.word	0x000000ff
        /*07c4*/ 	.word	0x00028c50
        /*07c8*/ 	.short	0x010a
        /*07ca*/ 	.byte	0x15
	.zero		1


	//   ....[44]....
        /*07cc*/ 	.word	0x0000a8e0
        /*07d0*/ 	.word	0x000000ff
        /*07d4*/ 	.word	0x00028c50
        /*07d8*/ 	.short	0x010a
        /*07da*/ 	.byte	0x15
	.zero		1


	//   ....[45]....
        /*07dc*/ 	.word	0x0000ab70
        /*07e0*/ 	.word	0x000000ff
        /*07e4*/ 	.word	0x00000000
        /*07e8*/ 	.short	0x0101
        /*07ea*/ 	.byte	0x15
	.zero		1


	//   ....[46]....
        /*07ec*/ 	.word	0x0000acf0
        /*07f0*/ 	.word	0x000000ff
        /*07f4*/ 	.word	0x00028c30
        /*07f8*/ 	.short	0x010a
        /*07fa*/ 	.byte	0x14
	.zero		1


	//   ....[47]....
        /*07fc*/ 	.word	0x0000ad30
        /*0800*/ 	.word	0x000000ff
        /*0804*/ 	.word	0x00028c30
        /*0808*/ 	.short	0x010a
        /*080a*/ 	.byte	0x14
	.zero		1


	//   ....[48]....
        /*080c*/ 	.word	0x0000b1d0
        /*0810*/ 	.word	0x000000ff
        /*0814*/ 	.word	0x00000000
        /*0818*/ 	.short	0x0101
        /*081a*/ 	.byte	0x06
	.zero		1


	//   ....[49]....
        /*081c*/ 	.word	0x0000d0f0
        /*0820*/ 	.word	0x000000ff
        /*0824*/ 	.word	0x00028c50
        /*0828*/ 	.short	0x010a
        /*082a*/ 	.byte	0x14
	.zero		1


	//   ....[50]....
        /*082c*/ 	.word	0x0000d130
        /*0830*/ 	.word	0x000000ff
        /*0834*/ 	.word	0x00028c50
        /*0838*/ 	.short	0x010a
        /*083a*/ 	.byte	0x14
	.zero		1


	//   ....[51]....
        /*083c*/ 	.word	0x0000d3e0
        /*0840*/ 	.word	0x000000ff
        /*0844*/ 	.word	0x00000000
        /*0848*/ 	.short	0x0101
        /*084a*/ 	.byte	0x14
	.zero		1


	//   ....[52]....
        /*084c*/ 	.word	0x0000f8c0
        /*0850*/ 	.word	0x000000ff
        /*0854*/ 	.word	0x00000000
        /*0858*/ 	.short	0x0101
        /*085a*/ 	.byte	0x05
	.zero		1


	//   ....[53]....
        /*085c*/ 	.word	0x000120d0
        /*0860*/ 	.word	0x00000019
        /*0864*/ 	.word	0x00028c40
        /*0868*/ 	.short	0x010a
        /*086a*/ 	.byte	0x3f
	.zero		1


	//   ....[54]....
        /*086c*/ 	.word	0x00012500
        /*0870*/ 	.word	0x00000019
        /*0874*/ 	.word	0x00028c30
        /*0878*/ 	.short	0x0107
        /*087a*/ 	.byte	0x3f
	.zero		1


	//   ....[55]....
        /*087c*/ 	.word	0x000125d0
        /*0880*/ 	.word	0x00000019
        /*0884*/ 	.word	0x00028c30
        /*0888*/ 	.short	0x0101
        /*088a*/ 	.byte	0x3f
	.zero		1


	//   ....[56]....
        /*088c*/ 	.word	0x00012cb0
        /*0890*/ 	.word	0x00000011
        /*0894*/ 	.word	0x00028c00
        /*0898*/ 	.short	0x0107
        /*089a*/ 	.byte	0x3f
	.zero		1


	//   ....[57]....
        /*089c*/ 	.word	0x00012da0
        /*08a0*/ 	.word	0x00000011
        /*08a4*/ 	.word	0x00028c00
        /*08a8*/ 	.short	0x0101
        /*08aa*/ 	.byte	0x3f
	.zero		1


	//   ....[58]....
        /*08ac*/ 	.word	0x00012dc0
        /*08b0*/ 	.word	0x00000011
        /*08b4*/ 	.word	0x00028c20
        /*08b8*/ 	.short	0x010a
        /*08ba*/ 	.byte	0x3f
	.zero		1


	//   ....[59]....
        /*08bc*/ 	.word	0x00012e50
        /*08c0*/ 	.word	0x00000019
        /*08c4*/ 	.word	0x00028c60
        /*08c8*/ 	.short	0x010a
        /*08ca*/ 	.byte	0x3f
	.zero		1


	//   ....[60]....
        /*08cc*/ 	.word	0x000136b0
        /*08d0*/ 	.word	0x00000019
        /*08d4*/ 	.word	0x00028c50
        /*08d8*/ 	.short	0x0107
        /*08da*/ 	.byte	0x3f
	.zero		1


	//   ....[61]....
        /*08dc*/ 	.word	0x00013780
        /*08e0*/ 	.word	0x00000019
        /*08e4*/ 	.word	0x00028c50
        /*08e8*/ 	.short	0x0101
        /*08ea*/ 	.byte	0x3f
	.zero		1


	//   ....[62]....
        /*08ec*/ 	.word	0x00013ab0
        /*08f0*/ 	.word	0x00000008
        /*08f4*/ 	.word	0x00028c40
        /*08f8*/ 	.short	0x010a
        /*08fa*/ 	.byte	0x3f
	.zero		1


	//   ....[63]....
        /*08fc*/ 	.word	0x00013de0
        /*0900*/ 	.word	0x00000008
        /*0904*/ 	.word	0x00028c30
        /*0908*/ 	.short	0x0107
        /*090a*/ 	.byte	0x3f
	.zero		1


	//   ....[64]....
        /*090c*/ 	.word	0x00013ea0
        /*0910*/ 	.word	0x00000008
        /*0914*/ 	.word	0x00028c30
        /*0918*/ 	.short	0x0101
        /*091a*/ 	.byte	0x3f
	.zero		1


	//   ....[65]....
        /*091c*/ 	.word	0x00013ed0
        /*0920*/ 	.word	0x00000008
        /*0924*/ 	.word	0x00028c60
        /*0928*/ 	.short	0x010a
        /*092a*/ 	.byte	0x3f
	.zero		1


	//   ....[66]....
        /*092c*/ 	.word	0x00014530
        /*0930*/ 	.word	0x00000008
        /*0934*/ 	.word	0x00028c50
        /*0938*/ 	.short	0x0107
        /*093a*/ 	.byte	0x3f
	.zero		1


	//   ....[67]....
        /*093c*/ 	.word	0x000145f0
        /*0940*/ 	.word	0x00000008
        /*0944*/ 	.word	0x00028c50
        /*0948*/ 	.short	0x0101
        /*094a*/ 	.byte	0x3f
	.zero		1


	//   ....[68]....
        /*094c*/ 	.word	0x000149d0
        /*0950*/ 	.word	0x00000007
        /*0954*/ 	.word	0x00028c20
        /*0958*/ 	.short	0x010a
        /*095a*/ 	.byte	0x3f
	.zero		1


	//   ....[69]....
        /*095c*/ 	.word	0x00014b50
        /*0960*/ 	.word	0x00000005
        /*0964*/ 	.word	0x00028c40
        /*0968*/ 	.short	0x010a
        /*096a*/ 	.byte	0x3f
	.zero		1


	//   ....[70]....
        /*096c*/ 	.word	0x00014bf0
        /*0970*/ 	.word	0x00000003
        /*0974*/ 	.word	0x00028c40
        /*0978*/ 	.short	0x010a
        /*097a*/ 	.byte	0x3f
	.zero		1


	//   ....[71]....
        /*097c*/ 	.word	0x00014c30
        /*0980*/ 	.word	0x00000005
        /*0984*/ 	.word	0x00028c60
        /*0988*/ 	.short	0x010a
        /*098a*/ 	.byte	0x3f
	.zero		1


	//   ....[72]....
        /*098c*/ 	.word	0x00014c70
        /*0990*/ 	.word	0x00000003
        /*0994*/ 	.word	0x00028c60
        /*0998*/ 	.short	0x010a
        /*099a*/ 	.byte	0x3f
	.zero		1


	//   ....[73]....
        /*099c*/ 	.word	0x00014ce0
        /*09a0*/ 	.word	0x00000003
        /*09a4*/ 	.word	0x00028c50
        /*09a8*/ 	.short	0x010a
        /*09aa*/ 	.byte	0x3f
	.zero		1


	//   ....[74]....
        /*09ac*/ 	.word	0x00014d40
        /*09b0*/ 	.word	0x00000003
        /*09b4*/ 	.word	0x00028c50
        /*09b8*/ 	.short	0x010a
        /*09ba*/ 	.byte	0x3f
	.zero		1


	//   ....[75]....
        /*09bc*/ 	.word	0x00014da0
        /*09c0*/ 	.word	0x00000003
        /*09c4*/ 	.word	0x00028c00
        /*09c8*/ 	.short	0x010a
        /*09ca*/ 	.byte	0x3f
	.zero		1


	//   ....[76]....
        /*09cc*/ 	.word	0x00014df0
        /*09d0*/ 	.word	0x00000007
        /*09d4*/ 	.word	0x00028c30
        /*09d8*/ 	.short	0x010a
        /*09da*/ 	.byte	0x3f
	.zero		1


	//   ....[77]....
        /*09dc*/ 	.word	0x00014e40
        /*09e0*/ 	.word	0x00000007
        /*09e4*/ 	.word	0x00028c50
        /*09e8*/ 	.short	0x010a
        /*09ea*/ 	.byte	0x3f
	.zero		1


	//   ....[78]....
        /*09ec*/ 	.word	0x00014ea0
        /*09f0*/ 	.word	0x00000006
        /*09f4*/ 	.word	0x00028c30
        /*09f8*/ 	.short	0x010a
        /*09fa*/ 	.byte	0x3f
	.zero		1


	//   ....[79]....
        /*09fc*/ 	.word	0x00014f00
        /*0a00*/ 	.word	0x0000000a
        /*0a04*/ 	.word	0x00028c50
        /*0a08*/ 	.short	0x010a
        /*0a0a*/ 	.byte	0x3f
	.zero		1


	//   ....[80]....
        /*0a0c*/ 	.word	0x00014f60
        /*0a10*/ 	.word	0x00000005
        /*0a14*/ 	.word	0x00028c30
        /*0a18*/ 	.short	0x010a
        /*0a1a*/ 	.byte	0x3f
	.zero		1


	//   ....[81]....
        /*0a1c*/ 	.word	0x00014fc0
        /*0a20*/ 	.word	0x0000000b
        /*0a24*/ 	.word	0x00028c50
        /*0a28*/ 	.short	0x010a
        /*0a2a*/ 	.byte	0x3f
	.zero		1


	//   ....[82]....
        /*0a2c*/ 	.word	0x00015020
        /*0a30*/ 	.word	0x00000006
        /*0a34*/ 	.word	0x00028c30
        /*0a38*/ 	.short	0x010a
        /*0a3a*/ 	.byte	0x3f
	.zero		1


	//   ....[83]....
        /*0a3c*/ 	.word	0x00015080
        /*0a40*/ 	.word	0x0000000a
        /*0a44*/ 	.word	0x00028c50
        /*0a48*/ 	.short	0x010a
        /*0a4a*/ 	.byte	0x3f
	.zero		1


	//   ....[84]....
        /*0a4c*/ 	.word	0x00015180
        /*0a50*/ 	.word	0x00000019
        /*0a54*/ 	.word	0x00028c40
        /*0a58*/ 	.short	0x010a
        /*0a5a*/ 	.byte	0x3f
	.zero		1


	//   ....[85]....
        /*0a5c*/ 	.word	0x00015ad0
        /*0a60*/ 	.word	0x00000011
        /*0a64*/ 	.word	0x00028c20
        /*0a68*/ 	.short	0x010a
        /*0a6a*/ 	.byte	0x3f
	.zero		1


	//   ....[86]....
        /*0a6c*/ 	.word	0x00015b20
        /*0a70*/ 	.word	0x00000019
        /*0a74*/ 	.word	0x00028c60
        /*0a78*/ 	.short	0x010a
        /*0a7a*/ 	.byte	0x3f
	.zero		1


	//   ....[87]....
        /*0a7c*/ 	.word	0x00016390
        /*0a80*/ 	.word	0x00000008
        /*0a84*/ 	.word	0x00028c40
        /*0a88*/ 	.short	0x010a
        /*0a8a*/ 	.byte	0x3f
	.zero		1


	//   ....[88]....
        /*0a8c*/ 	.word	0x00016810
        /*0a90*/ 	.word	0x00000008
        /*0a94*/ 	.word	0x00028c60
        /*0a98*/ 	.short	0x010a
        /*0a9a*/ 	.byte	0x3f
	.zero		1


	//   ....[89]....
        /*0a9c*/ 	.word	0x00017040
        /*0aa0*/ 	.word	0x00000007
        /*0aa4*/ 	.word	0x00028c20
        /*0aa8*/ 	.short	0x010a
        /*0aaa*/ 	.byte	0x3f
	.zero		1


	//   ....[90]....
        /*0aac*/ 	.word	0x000171e0
        /*0ab0*/ 	.word	0x00000005
        /*0ab4*/ 	.word	0x00028c40
        /*0ab8*/ 	.short	0x010a
        /*0aba*/ 	.byte	0x3f
	.zero		1


	//   ....[91]....
        /*0abc*/ 	.word	0x00017230
        /*0ac0*/ 	.word	0x00000003
        /*0ac4*/ 	.word	0x00028c40
        /*0ac8*/ 	.short	0x010a
        /*0aca*/ 	.byte	0x3f
	.zero		1


	//   ....[92]....
        /*0acc*/ 	.word	0x00017280
        /*0ad0*/ 	.word	0x00000005
        /*0ad4*/ 	.word	0x00028c60
        /*0ad8*/ 	.short	0x010a
        /*0ada*/ 	.byte	0x3f
	.zero		1


	//----- nvinfo : EIATTR_NUM_MBARRIERS
	.align		4
.L_326:
        /*0adc*/ 	.byte	0x03, 0x38
        /*0ade*/ 	.short	0x0016


	//----- nvinfo : EIATTR_EXIT_INSTR_OFFSETS
	.align		4
        /*0ae0*/ 	.byte	0x04, 0x1c
        /*0ae2*/ 	.short	(.L_328 - .L_327)


	//   ....[0]....
.L_327:
        /*0ae4*/ 	.word	0x00000930


	//   ....[1]....
        /*0ae8*/ 	.word	0x000109c0


	//   ....[2]....
        /*0aec*/ 	.word	0x00014cc0


	//----- nvinfo : EIATTR_MAX_THREADS
	.align		4
.L_328:
        /*0af0*/ 	.byte	0x04, 0x05
        /*0af2*/ 	.short	(.L_330 - .L_329)
.L_329:
        /*0af4*/ 	.word	0x00000180
        /*0af8*/ 	.word	0x00000001
        /*0afc*/ 	.word	0x00000001


	//----- nvinfo : EIATTR_CRS_STACK_SIZE
	.align		4
.L_330:
        /*0b00*/ 	.byte	0x04, 0x1e
        /*0b02*/ 	.short	(.L_332 - .L_331)
.L_331:
        /*0b04*/ 	.word	0x00000000


	//----- nvinfo : EIATTR_CBANK_PARAM_SIZE
	.align		4
.L_332:
        /*0b08*/ 	.byte	0x03, 0x19
        /*0b0a*/ 	.short	0x0af0


	//----- nvinfo : EIATTR_PARAM_CBANK
	.align		4
        /*0b0c*/ 	.byte	0x04, 0x0a
        /*0b0e*/ 	.short	(.L_334 - .L_333)
	.align		4
.L_333:
        /*0b10*/ 	.word	index@(.nv.constant0._ZN7cutlass13device_kernelIN5flash11enable_sm90INS1_16FlashAttnFwdSm90INS1_25CollectiveMainloopFwdSm90ILi2EN4cute5tupleIJNS5_1CILi1EEES8_S8_EEENS6_IJNS7_ILi64EEESA_SA_EEELi512ENS_10bfloat16_tEfNS_4arch4Sm90ELb0ELb1ELb1ELb0ELb1ELb0ELb0ELb0ELb0ELb1ELb0ELb0EEENS1_21CollectiveEpilogueFwdINS6_IJSA_NS7_ILi512EEESA_EEES9_SC_SE_Li256ELb0ELb1ELb0ELb0EEENS1_30DynamicPersistentTileSchedulerILi256ELi128ELb0ELb1ELb1EEEEEEEEEvNT_6ParamsE)
        /*0b14*/ 	.short	0x0210
        /*0b16*/ 	.short	0x0af0


	//----- nvinfo : EIATTR_SW_WAR
	.align		4
.L_334:
        /*0b18*/ 	.byte	0x04, 0x36
        /*0b1a*/ 	.short	(.L_336 - .L_335)
.L_335:
        /*0b1c*/ 	.word	0x00000008
.L_336:


//--------------------- .nv.info._ZN7cutlass13device_kernelIN5flash11enable_sm90INS1_16FlashAttnFwdSm90INS1_25CollectiveMainloopFwdSm90ILi2EN4cute5tupleIJNS5_1CILi1EEES8_S8_EEENS6_IJNS7_ILi64EEESA_SA_EEELi512ENS_10bfloat16_tEfNS_4arch4Sm90ELb0ELb1ELb1ELb0ELb1ELb0ELb1ELb0ELb0ELb1ELb0ELb0EEENS1_21CollectiveEpilogueFwdINS6_IJSA_NS7_ILi512EEESA_EEES9_SC_SE_Li256ELb0ELb1ELb0ELb0EEENS1_30DynamicPersistentTileSchedulerILi256ELi128ELb0ELb1ELb1EEEEEEEEEvNT_6ParamsE --------------------------
	.section	.nv.info._ZN7cutlass13device_kernelIN5flash11enable_sm90INS1_16FlashAttnFwdSm90INS1_25CollectiveMainloopFwdSm90ILi2EN4cute5tupleIJNS5_1CILi1EEES8_S8_EEENS6_IJNS7_ILi64EEESA_SA_EEELi512ENS_10bfloat16_tEfNS_4arch4Sm90ELb0ELb1ELb1ELb0ELb1ELb0ELb1ELb0ELb0ELb1ELb0ELb0EEENS1_21CollectiveEpilogueFwdINS6_IJSA_NS7_ILi512EEESA_EEES9_SC_SE_Li256ELb0ELb1ELb0ELb0EEENS1_30DynamicPersistentTileSchedulerILi256ELi128ELb0ELb1ELb1EEEEEEEEEvNT_6ParamsE,"",@"SHT_CUDA_INFO"
	.sectionflags	@""
	.align	4


	//----- nvinfo : EIATTR_CUDA_API_VERSION
	.align		4
        /*0000*/ 	.byte	0x04, 0x37
        /*0002*/ 	.short	(.L_338 - .L_337)
.L_337:
        /*0004*/ 	.word	0x00000082


	//----- nvinfo : EIATTR_KPARAM_INFO
	.align		4
.L_338:
        /*0008*/ 	.byte	0x04, 0x17
        /*000a*/ 	.short	(.L_340 - .L_339)
.L_339:
        /*000c*/ 	.word	0x00000000
        /*0010*/ 	.short	0x0000
        /*0012*/ 	.short	0x0070
        /*0014*/ 	.byte	0x00, 0xf0, 0x01, 0x2e


	//----- nvinfo : EIATTR_SPARSE_MMA_MASK
	.align		4
.L_340:
        /*0018*/ 	.byte	0x03, 0x50
        /*001a*/ 	.short	0x0000


	//----- nvinfo : EIATTR_MAXREG_COUNT
	.align		4
        /*001c*/ 	.byte	0x03, 0x1b
        /*001e*/ 	.short	0x00a8


	//----- nvinfo : EIATTR_NUM_BARRIERS
	.align		4
        /*0020*/ 	.byte	0x02, 0x4c
        /*0022*/ 	.byte	0x10
	.zero		1


	//----- nvinfo : EIATTR_EXTERNS
	.align		4
        /*0024*/ 	.byte	0x04, 0x0f
        /*0026*/ 	.short	(.L_342 - .L_341)


	//   ....[0]....
	.align		4
.L_341:
        /*0028*/ 	.word	index@(__assertfail)


	//----- nvinfo : EIATTR_ANNOTATIONS
	.align		4
.L_342:
        /*002c*/ 	.byte	0x04, 0x55
        /*002e*/ 	.short	(.L_344 - .L_343)


	//   ....[0]....
.L_343:
        /* <DEDUP_REMOVED lines=12> */


	//----- nvinfo : EIATTR_MERCURY_ISA_VERSION
	.align		4
.L_344:
        /*00d8*/ 	.byte	0x03, 0x5f
        /*00da*/ 	.short	0x0101


	//----- nvinfo : EIATTR_INT_WARP_WIDE_INSTR_OFFSETS
	.align		4
        /*00dc*/ 	.byte	0x04, 0x31
        /*00de*/ 	.short	(.L_346 - .L_345)


	//   ....[0]....
.L_345:
        /*00e0*/ 	.word	0x000000c0


	//   ....[1]....
        /*00e4*/ 	.word	0x000000d0


	//   ....[2]....
        /*00e8*/ 	.word	0x000000e0


	//   ....[3]....
        /*00ec*/ 	.word	0x00000180


	//   ....[4]....
        /*00f0*/ 	.word	0x00026020


	//   ....[5]....
        /*00f4*/ 	.word	0x000260b0


	//   ....[6]....
        /*00f8*/ 	.word	0x000299c0


	//   ....[7]....
        /*00fc*/ 	.word	0x00029a50


	//----- nvinfo : EIATTR_COOP_GROUP_MASK_REGIDS
	.align		4
.L_346:
        /*0100*/ 	.byte	0x04, 0x29
        /*0102*/ 	.short	(.L_348 - .L_347)


	//   ....[0]....
.L_347:
        /*0104*/ 	.word	0xffffffff


	//   ....[1]....
        /*0108*/ 	.word	0xffffffff


	//   ....[2]....
        /*010c*/ 	.word	0xffffffff


	//   ....[3]....
        /*0110*/ 	.word	0xffffffff


	//   ....[4]....
        /*0114*/ 	.word	0xffffffff


	//   ....[5]....
        /*0118*/ 	.word	0xffffffff


	//   ....[6]....
        /*011c*/ 	.word	0xffffffff


	//   ....[7]....
        /*0120*/ 	.word	0xffffffff


	//   ....[8]....
        /*0124*/ 	.word	0xffffffff


	//   ....[9]....
        /*0128*/ 	.word	0xffffffff


	//   ....[10]....
        /*012c*/ 	.word	0xffffffff


	//   ....[11]....
        /*0130*/ 	.word	0xffffffff


	//   ....[12]....
        /*0134*/ 	.word	0xffffffff


	//   ....[13]....
        /*0138*/ 	.word	0xffffffff


	//   ....[14]....
        /*013c*/ 	.word	0xffffffff


	//   ....[15]....
        /*0140*/ 	.word	0xffffffff


	//   ....[16]....
        /*0144*/ 	.word	0xffffffff


	//   ....[17]....
        /*0148*/ 	.word	0xffffffff


	//   ....[18]....
        /*014c*/ 	.word	0xffffffff


	//   ....[19]....
        /*0150*/ 	.word	0xffffffff


	//   ....[20]....
        /*0154*/ 	.word	0xffffffff


	//   ....[21]....
        /*0158*/ 	.word	0xffffffff


	//   ....[22]....
        /*015c*/ 	.word	0xffffffff


	//   ....[23]....
        /*0160*/ 	.word	0xffffffff


	//   ....[24]....
        /*0164*/ 	.word	0xffffffff


	//   ....[25]....
        /*0168*/ 	.word	0xffffffff


	//   ....[26]....
        /*016c*/ 	.word	0xffffffff


	//   ....[27]....
        /*0170*/ 	.word	0xffffffff


	//   ....[28]....
        /*0174*/ 	.word	0xffffffff


	//   ....[29]....
        /*0178*/ 	.word	0xffffffff


	//   ....[30]....
        /*017c*/ 	.word	0xffffffff


	//   ....[31]....
        /*0180*/ 	.word	0xffffffff


	//   ....[32]....
        /*0184*/ 	.word	0xffffffff


	//   ....[33]....
        /*0188*/ 	.word	0xffffffff


	//   ....[34]....
        /*018c*/ 	.word	0xffffffff


	//   ....[35]....
        /*0190*/ 	.word	0xffffffff


	//   ....[36]....
        /*0194*/ 	.word	0xffffffff


	//   ....[37]....
        /*0198*/ 	.word	0xffffffff


	//   ....[38]....
        /*019c*/ 	.word	0xffffffff


	//   ....[39]....
        /*01a0*/ 	.word	0xffffffff


	//   ....[40]....
        /*01a4*/ 	.word	0xffffffff


	//   ....[41]....
        /*01a8*/ 	.word	0xffffffff


	//   ....[42]....
        /*01ac*/ 	.word	0xffffffff


	//   ....[43]....
        /*01b0*/ 	.word	0xffffffff


	//   ....[44]....
        /*01b4*/ 	.word	0xffffffff


	//   ....[45]....
        /*01b8*/ 	.word	0xffffffff


	//   ....[46]....
        /*01bc*/ 	.word	0xffffffff


	//   ....[47]....
        /*01c0*/ 	.word	0xffffffff


	//   ....[48]....
        /*01c4*/ 	.word	0xffffffff


	//   ....[49]....
        /*01c8*/ 	.word	0xffffffff


	//   ....[50]....
        /*01cc*/ 	.word	0xffffffff


	//   ....[51]....
        /*01d0*/ 	.word	0xffffffff


	//   ....[52]....
        /*01d4*/ 	.word	0xffffffff


	//   ....[53]....
        /*01d8*/ 	.word	0xffffffff


	//   ....[54]....
        /*01dc*/ 	.word	0xffffffff


	//   ....[55]....
        /*01e0*/ 	.word	0xffffffff


	//   ....[56]....
        /*01e4*/ 	.word	0xffffffff


	//   ....[57]....
        /*01e8*/ 	.word	0xffffffff


	//   ....[58]....
        /*01ec*/ 	.word	0xffffffff


	//   ....[59]....
        /*01f0*/ 	.word	0xffffffff


	//   ....[60]....
        /*01f4*/ 	.word	0xffffffff


	//   ....[61]....
        /*01f8*/ 	.word	0xffffffff


	//   ....[62]....
        /*01fc*/ 	.word	0xffffffff


	//   ....[63]....
        /*0200*/ 	.word	0xffffffff


	//   ....[64]....
        /*0204*/ 	.word	0xffffffff


	//   ....[65]....
        /*0208*/ 	.word	0xffffffff


	//   ....[66]....
        /*020c*/ 	.word	0xffffffff


	//   ....[67]....
        /*0210*/ 	.word	0xffffffff


	//   ....[68]....
        /*0214*/ 	.word	0xffffffff


	//   ....[69]....
        /*0218*/ 	.word	0xffffffff


	//   ....[70]....
        /*021c*/ 	.word	0xffffffff


	//   ....[71]....
        /*0220*/ 	.word	0xffffffff


	//   ....[72]....
        /*0224*/ 	.word	0xffffffff


	//   ....[73]....
        /*0228*/ 	.word	0xffffffff


	//   ....[74]....
        /*022c*/ 	.word	0xffffffff


	//   ....[75]....
        /*0230*/ 	.word	0xffffffff


	//   ....[76]....
        /*0234*/ 	.word	0xffffffff


	//   ....[77]....
        /*0238*/ 	.word	0xffffffff


	//   ....[78]....
        /*023c*/ 	.word	0xffffffff


	//   ....[79]....
        /*0240*/ 	.word	0xffffffff


	//   ....[80]....
        /*0244*/ 	.word	0xffffffff


	//   ....[81]....
        /*0248*/ 	.word	0xffffffff


	//   ....[82]....
        /*024c*/ 	.word	0xffffffff


	//   ....[83]....
        /*0250*/ 	.word	0xffffffff


	//   ....[84]....
        /*0254*/ 	.word	0xffffffff


	//   ....[85]....
        /*0258*/ 	.word	0xffffffff


	//   ....[86]....
        /*025c*/ 	.word	0xffffffff


	//   ....[87]....
        /*0260*/ 	.word	0xffffffff


	//   ....[88]....
        /*0264*/ 	.word	0xffffffff


	//   ....[89]....
        /*0268*/ 	.word	0xffffffff


	//   ....[90]....
        /*026c*/ 	.word	0xffffffff


	//   ....[91]....
        /*0270*/ 	.word	0xffffffff


	//   ....[92]....
        /*0274*/ 	.word	0xffffffff


	//   ....[93]....
        /*0278*/ 	.word	0xffffffff


	//   ....[94]....
        /*027c*/ 	.word	0xffffffff


	//   ....[95]....
        /*0280*/ 	.word	0xffffffff


	//   ....[96]....
        /*0284*/ 	.word	0xffffffff


	//   ....[97]....
        /*0288*/ 	.word	0xffffffff


	//   ....[98]....
        /*028c*/ 	.word	0x0500000f


	//   ....[99]....
        /*0290*/ 	.word	0x0500000f


	//   ....[100]....
        /*0294*/ 	.word	0x0500000f


	//   ....[101]....
        /*0298*/ 	.word	0x0500000f


	//   ....[102]....
        /*029c*/ 	.word	0x0500000f


	//   ....[103]....
        /*02a0*/ 	.word	0x0500000f


	//   ....[104]....
        /*02a4*/ 	.word	0x0500000f


	//   ....[105]....
        /*02a8*/ 	.word	0x0500000f


	//   ....[106]....
        /*02ac*/ 	.word	0x0500000f


	//   ....[107]....
        /*02b0*/ 	.word	0x0500000f


	//   ....[108]....
        /*02b4*/ 	.word	0x0500000f


	//   ....[109]....
        /*02b8*/ 	.word	0x0500000f


	//   ....[110]....
        /*02bc*/ 	.word	0x0500000f


	//   ....[111]....
        /*02c0*/ 	.word	0x0500000f


	//   ....[112]....
        /*02c4*/ 	.word	0x0500000f


	//   ....[113]....
        /*02c8*/ 	.word	0x0500000f


	//   ....[114]....
        /*02cc*/ 	.word	0x0500000f


	//   ....[115]....
        /*02d0*/ 	.word	0x0500000f


	//   ....[116]....
        /*02d4*/ 	.word	0x0500000f


	//   ....[117]....
        /*02d8*/ 	.word	0x0500000f


	//   ....[118]....
        /*02dc*/ 	.word	0x0500000f


	//   ....[119]....
        /*02e0*/ 	.word	0x0500000f


	//   ....[120]....
        /*02e4*/ 	.word	0x0500000f


	//   ....[121]....
        /*02e8*/ 	.word	0x0500000f


	//   ....[122]....
        /*02ec*/ 	.word	0x0500000f


	//   ....[123]....
        /*02f0*/ 	.word	0x0500000f


	//   ....[124]....
        /*02f4*/ 	.word	0x0500000f


	//   ....[125]....
        /*02f8*/ 	.word	0x0500000f


	//   ....[126]....
        /*02fc*/ 	.word	0x0500000f


	//   ....[127]....
        /*0300*/ 	.word	0x0500000f


	//   ....[128]....
        /*0304*/ 	.word	0x0500000f


	//   ....[129]....
        /*0308*/ 	.word	0x0500000f


	//   ....[130]....
        /*030c*/ 	.word	0x0500000f


	//   ....[131]....
        /*0310*/ 	.word	0x0500000f


	//   ....[132]....
        /*0314*/ 	.word	0x0500000f


	//   ....[133]....
        /*0318*/ 	.word	0x0500000f


	//   ....[134]....
        /*031c*/ 	.word	0x0500000f


	//   ....[135]....
        /*0320*/ 	.word	0x0500000f


	//   ....[136]....
        /*0324*/ 	.word	0x0500000f


	//   ....[137]....
        /*0328*/ 	.word	0x0500000f


	//   ....[138]....
        /*032c*/ 	.word	0x0500000f


	//   ....[139]....
        /*0330*/ 	.word	0x0500000f


	//   ....[140]....
        /*0334*/ 	.word	0x0500000f


	//   ....[141]....
        /*0338*/ 	.word	0x0500000f


	//   ....[142]....
        /*033c*/ 	.word	0x0500000f


	//   ....[143]....
        /*0340*/ 	.word	0x0500000f


	//   ....[144]....
        /*0344*/ 	.word	0x0500000f


	//   ....[145]....
        /*0348*/ 	.word	0x0500000f


	//   ....[146]....
        /*034c*/ 	.word	0x0500000f


	//   ....[147]....
        /*0350*/ 	.word	0x0500000f


	//   ....[148]....
        /*0354*/ 	.word	0x0500000f


	//   ....[149]....
        /*0358*/ 	.word	0xffffffff


	//   ....[150]....
        /*035c*/ 	.word	0xffffffff


	//   ....[151]....
        /*0360*/ 	.word	0xffffffff


	//   ....[152]....
        /*0364*/ 	.word	0xffffffff


	//   ....[153]....
        /*0368*/ 	.word	0xffffffff


	//   ....[154]....
        /*036c*/ 	.word	0xffffffff


	//   ....[155]....
        /*0370*/ 	.word	0xffffffff


	//   ....[156]....
        /*0374*/ 	.word	0xffffffff


	//----- nvinfo : EIATTR_COOP_GROUP_INSTR_OFFSETS
	.align		4
.L_348:
        /*0378*/ 	.byte	0x04, 0x28
        /*037a*/ 	.short	(.L_350 - .L_349)


	//   ....[0]....
.L_349:
        /*037c*/ 	.word	0x00000080


	//   ....[1]....
        /*0380*/ 	.word	0x00000090


	//   ....[2]....
        /*0384*/ 	.word	0x000002b0


	//   ....[3]....
        /*0388*/ 	.word	0x00000410


	//   ....[4]....
        /*038c*/ 	.word	0x00000530


	//   ....[5]....
        /*0390*/ 	.word	0x00000690


	//   ....[6]....
        /*0394*/ 	.word	0x000021c0


	//   ....[7]....
        /*0398*/ 	.word	0x00009c50


	//   ....[8]....
        /*039c*/ 	.word	0x0000bd40


	//   ....[9]....
        /*03a0*/ 	.word	0x0000d020


	//   ....[10]....
        /*03a4*/ 	.word	0x0000d5a0


	//   ....[11]....
        /*03a8*/ 	.word	0x0000e2e0


	//   ....[12]....
        /*03ac*/ 	.word	0x0000e3d0


	//   ....[13]....
        /*03b0*/ 	.word	0x0000e820


	//   ....[14]....
        /*03b4*/ 	.word	0x0000e8f0


	//   ....[15]....
        /*03b8*/ 	.word	0x00011450


	//   ....[16]....
        /*03bc*/ 	.word	0x00012db0


	//   ....[17]....
        /*03c0*/ 	.word	0x00014450


	//   ....[18]....
        /*03c4*/ 	.word	0x00014490


	//   ....[19]....
        /*03c8*/ 	.word	0x000144d0


	//   ....[20]....
        /*03cc*/ 	.word	0x000144f0


	//   ....[21]....
        /*03d0*/ 	.word	0x00018b70


	//   ....[22]....
        /*03d4*/ 	.word	0x00019f30


	//   ....[23]....
        /*03d8*/ 	.word	0x0001b250


	//   ....[24]....
        /*03dc*/ 	.word	0x0001b7c0


	//   ....[25]....
        /*03e0*/ 	.word	0x0001c3b0


	//   ....[26]....
        /*03e4*/ 	.word	0x0001c400


	//   ....[27]....
        /*03e8*/ 	.word	0x0001c440


	//   ....[28]....
        /*03ec*/ 	.word	0x0001c460


	//   ....[29]....
        /*03f0*/ 	.word	0x00020b60


	//   ....[30]....
        /*03f4*/ 	.word	0x00020cf0


	//   ....[31]....
        /*03f8*/ 	.word	0x00020d10


	//   ....[32]....
        /*03fc*/ 	.word	0x00020d50


	//   ....[33]....
        /*0400*/ 	.word	0x00020d70


	//   ....[34]....
        /*0404*/ 	.word	0x00022710


	//   ....[35]....
        /*0408*/ 	.word	0x000236e0


	//   ....[36]....
        /*040c*/ 	.word	0x00023710


	//   ....[37]....
        /*0410*/ 	.word	0x00023750


	//   ....[38]....
        /*0414*/ 	.word	0x00023760


	//   ....[39]....
        /*0418*/ 	.word	0x00023dc0


	//   ....[40]....
        /*041c*/ 	.word	0x00023dd0


	//   ....[41]....
        /*0420*/ 	.word	0x00024000


	//   ....[42]....
        /*0424*/ 	.word	0x00024020


	//   ....[43]....
        /*0428*/ 	.word	0x000249d0


	//   ....[44]....
        /*042c*/ 	.word	0x000249f0


	//   ....[45]....
        /*0430*/ 	.word	0x00024c30


	//   ....[46]....
        /*0434*/ 	.word	0x00024c50


	//   ....[47]....
        /*0438*/ 	.word	0x00024f40


	//   ....[48]....
        /*043c*/ 	.word	0x00026ac0


	//   ....[49]....
        /*0440*/ 	.word	0x00026ae0


	//   ....[50]....
        /*0444*/ 	.word	0x00026b00


	//   ....[51]....
        /*0448*/ 	.word	0x00026b50


	//   ....[52]....
        /*044c*/ 	.word	0x00026b80


	//   ....[53]....
        /*0450*/ 	.word	0x00026bd0


	//   ....[54]....
        /*0454*/ 	.word	0x00026c00


	//   ....[55]....
        /*0458*/ 	.word	0x00026c10


	//   ....[56]....
        /*045c*/ 	.word	0x000272b0


	//   ....[57]....
        /*0460*/ 	.word	0x000272e0


	//   ....[58]....
        /*0464*/ 	.word	0x00027330


	//   ....[59]....
        /*0468*/ 	.word	0x00027390


	//   ....[60]....
        /*046c*/ 	.word	0x000273b0


	//   ....[61]....
        /*0470*/ 	.word	0x00027430


	//   ....[62]....
        /*0474*/ 	.word	0x00027450


	//   ....[63]....
        /*0478*/ 	.word	0x00027470


	//   ....[64]....
        /*047c*/ 	.word	0x00027ac0


	//   ....[65]....
        /*0480*/ 	.word	0x00027af0


	//   ....[66]....
        /*0484*/ 	.word	0x00027b00


	//   ....[67]....
        /*0488*/ 	.word	0x00027ba0


	//   ....[68]....
        /*048c*/ 	.word	0x00027cb0


	//   ....[69]....
        /*0490*/ 	.word	0x00027cc0


	//   ....[70]....
        /*0494*/ 	.word	0x00027cd0


	//   ....[71]....
        /*0498*/ 	.word	0x00027de0


	//   ....[72]....
        /*049c*/ 	.word	0x00028370


	//   ....[73]....
        /*04a0*/ 	.word	0x000283a0


	//   ....[74]....
        /*04a4*/ 	.word	0x000283d0


	//   ....[75]....
        /*04a8*/ 	.word	0x00028430


	//   ....[76]....
        /*04ac*/ 	.word	0x00028580


	//   ....[77]....
        /*04b0*/ 	.word	0x000285a0


	//   ....[78]....
        /*04b4*/ 	.word	0x000285b0


	//   ....[79]....
        /*04b8*/ 	.word	0x00028700


	//   ....[80]....
        /*04bc*/ 	.word	0x00028f50


	//   ....[81]....
        /*04c0*/ 	.word	0x00028f70


	//   ....[82]....
        /*04c4*/ 	.word	0x00028f90


	//   ....[83]....
        /*04c8*/ 	.word	0x00028fc0


	//   ....[84]....
        /*04cc*/ 	.word	0x00028fd0


	//   ....[85]....
        /*04d0*/ 	.word	0x00029010


	//   ....[86]....
        /*04d4*/ 	.word	0x00029020


	//   ....[87]....
        /*04d8*/ 	.word	0x00029030


	//   ....[88]....
        /*04dc*/ 	.word	0x00029370


	//   ....[89]....
        /*04e0*/ 	.word	0x000293b0


	//   ....[90]....
        /*04e4*/ 	.word	0x000293d0


	//   ....[91]....
        /*04e8*/ 	.word	0x00029430


	//   ....[92]....
        /*04ec*/ 	.word	0x00029460


	//   ....[93]....
        /*04f0*/ 	.word	0x00029510


	//   ....[94]....
        /*04f4*/ 	.word	0x00029530


	//   ....[95]....
        /*04f8*/ 	.word	0x00029540


	//   ....[96]....
        /*04fc*/ 	.word	0x00029b70


	//   ....[97]....
        /*0500*/ 	.word	0x00029d50


	//   ....[98]....
        /*0504*/ 	.word	0x0002a2f0


	//   ....[99]....
        /*0508*/ 	.word	0x0002a3d0


	//   ....[100]....
        /*050c*/ 	.word	0x0002a470


	//   ....[101]....
        /*0510*/ 	.word	0x0002a4d0


	//   ....[102]....
        /*0514*/ 	.word	0x0002a590


	//   ....[103]....
        /*0518*/ 	.word	0x0002a600


	//   ....[104]....
        /*051c*/ 	.word	0x0002a6c0


	//   ....[105]....
        /*0520*/ 	.word	0x0002a730


	//   ....[106]....
        /*0524*/ 	.word	0x0002a7e0


	//   ....[107]....
        /*0528*/ 	.word	0x0002a880


	//   ....[108]....
        /*052c*/ 	.word	0x0002a900


	//   ....[109]....
        /*0530*/ 	.word	0x0002a960


	//   ....[110]....
        /*0534*/ 	.word	0x0002aa40


	//   ....[111]....
        /*0538*/ 	.word	0x0002aab0


	//   ....[112]....
        /*053c*/ 	.word	0x0002ab90


	//   ....[113]....
        /*0540*/ 	.word	0x0002abf0


	//   ....[114]....
        /*0544*/ 	.word	0x0002aca0


	//   ....[115]....
        /*0548*/ 	.word	0x0002ad30


	//   ....[116]....
        /*054c*/ 	.word	0x0002add0


	//   ....[117]....
        /*0550*/ 	.word	0x0002aef0


	//   ....[118]....
        /*0554*/ 	.word	0x0002afe0


	//   ....[119]....
        /*0558*/ 	.word	0x0002b190


	//   ....[120]....
        /*055c*/ 	.word	0x0002b1e0


	//   ....[121]....
        /*0560*/ 	.word	0x0002b2f0


	//   ....[122]....
        /*0564*/ 	.word	0x0002b3d0


	//   ....[123]....
        /*0568*/ 	.word	0x0002b540


	//   ....[124]....
        /*056c*/ 	.word	0x0002b640


	//   ....[125]....
        /*0570*/ 	.word	0x0002b860


	//   ....[126]....
        /*0574*/ 	.word	0x0002b8b0


	//   ....[127]....
        /*0578*/ 	.word	0x0002ba70


	//   ....[128]....
        /*057c*/ 	.word	0x0002bac0


	//   ....[129]....
        /*0580*/ 	.word	0x0002bc80


	//   ....[130]....
        /*0584*/ 	.word	0x0002bcd0


	//   ....[131]....
        /*0588*/ 	.word	0x0002bdb0


	//   ....[132]....
        /*058c*/ 	.word	0x0002be50


	//   ....[133]....
        /*0590*/ 	.word	0x0002beb0


	//   ....[134]....
        /*0594*/ 	.word	0x0002bf50


	//   ....[135]....
        /*0598*/ 	.word	0x0002bfb0


	//   ....[136]....
        /*059c*/ 	.word	0x0002c060


	//   ....[137]....
        /*05a0*/ 	.word	0x0002c0c0


	//   ....[138]....
        /*05a4*/ 	.word	0x0002c170


	//   ....[139]....
        /*05a8*/ 	.word	0x0002c250


	//   ....[140]....
        /*05ac*/ 	.word	0x0002c330


	//   ....[141]....
        /*05b0*/ 	.word	0x0002c410


	//   ....[142]....
        /*05b4*/ 	.word	0x0002c520


	//   ....[143]....
        /*05b8*/ 	.word	0x0002c630


	//   ....[144]....
        /*05bc*/ 	.word	0x0002c710


	//   ....[145]....
        /*05c0*/ 	.word	0x0002c820


	//   ....[146]....
        /*05c4*/ 	.word	0x0002c900


	//   ....[147]....
        /*05c8*/ 	.word	0x0002c990


	//   ....[148]....
        /*05cc*/ 	.word	0x0002cab0


	//   ....[149]....
        /*05d0*/ 	.word	0x0002eab0


	//   ....[150]....
        /*05d4*/ 	.word	0x00030280


	//   ....[151]....
        /*05d8*/ 	.word	0x00030890


	//   ....[152]....
        /*05dc*/ 	.word	0x000315d0


	//   ....[153]....
        /*05e0*/ 	.word	0x00031620


	//   ....[154]....
        /*05e4*/ 	.word	0x00031680


	//   ....[155]....
        /*05e8*/ 	.word	0x000316a0


	//   ....[156]....
        /*05ec*/ 	.word	0x0003e7c0


	//----- nvinfo : EIATTR_REG_RECONFIG
	.align		4
.L_350:
        /*05f0*/ 	.byte	0x01, 0x54
	.zero		2


	//----- nvinfo : EIATTR_SYSCALL_OFFSETS
	.align		4
        /*05f4*/ 	.byte	0x04, 0x46
        /*05f6*/ 	.short	(.L_352 - .L_351)


	//   ....[0]....
.L_351:
        /*05f8*/ 	.word	0x0000a200


	//   ....[1]....
        /*05fc*/ 	.word	0x00026210


	//   ....[2]....
        /*0600*/ 	.word	0x00026360


	//   ....[3]....
        /*0604*/ 	.word	0x00026450


	//   ....[4]....
        /*0608*/ 	.word	0x00026f00


	//   ....[5]....
        /*060c*/ 	.word	0x00027790


	//----- nvinfo : EIATTR_MBARRIER_INSTR_OFFSETS
	.align		4
.L_352:
        /*0610*/ 	.byte	0x04, 0x39
        /*0612*/ 	.short	(.L_354 - .L_353)


	//   ....[0]....
.L_353:
        /*0614*/ 	.word	0x00000190
        /*0618*/ 	.word	0x000000ff
        /*061c*/ 	.word	0x00038800
        /*0620*/ 	.short	0x0100
        /*0622*/ 	.byte	0x08
	.zero		1


	//   ....[1]....
        /*0624*/ 	.word	0x000001a0
        /*0628*/ 	.word	0x000000ff
        /*062c*/ 	.word	0x00038810
        /*0630*/ 	.short	0x0100
        /*0632*/ 	.byte	0x08
	.zero		1


	//   ....[2]....
        /*0634*/ 	.word	0x000001b0
        /*0638*/ 	.word	0x000000ff
        /*063c*/ 	.word	0x00038820
        /*0640*/ 	.short	0x0100
        /*0642*/ 	.byte	0x08
	.zero		1


	//   ....[3]....
        /*0644*/ 	.word	0x00000260
        /*0648*/ 	.word	0x000000ff
        /*064c*/ 	.word	0x00038830
        /*0650*/ 	.short	0x0100
        /*0652*/ 	.byte	0x06
	.zero		1


	//   ....[4]....
        /*0654*/ 	.word	0x00000270
        /*0658*/ 	.word	0x000000ff
        /*065c*/ 	.word	0x00038840
        /*0660*/ 	.short	0x0100
        /*0662*/ 	.byte	0x06
	.zero		1


	//   ....[5]....
        /*0664*/ 	.word	0x00000280
        /*0668*/ 	.word	0x000000ff
        /*066c*/ 	.word	0x00038838
        /*0670*/ 	.short	0x0100
        /*0672*/ 	.byte	0x06
	.zero		1


	//   ....[6]....
        /*0674*/ 	.word	0x00000290
        /*0678*/ 	.word	0x000000ff
        /*067c*/ 	.word	0x00038848
        /*0680*/ 	.short	0x0100
        /*0682*/ 	.byte	0x06
	.zero		1


	//   ....[7]....
        /*0684*/ 	.word	0x000003c0
        /*0688*/ 	.word	0x000000ff
        /*068c*/ 	.word	0x00038850
        /*0690*/ 	.short	0x0100
        /*0692*/ 	.byte	0x08
	.zero		1


	//   ....[8]....
        /*0694*/ 	.word	0x000003d0
        /*0698*/ 	.word	0x000000ff
        /*069c*/ 	.word	0x00038860
        /*06a0*/ 	.short	0x0100
        /*06a2*/ 	.byte	0x08
	.zero		1


	//   ....[9]....
        /*06a4*/ 	.word	0x000003e0
        /*06a8*/ 	.word	0x000000ff
        /*06ac*/ 	.word	0x00038858
        /*06b0*/ 	.short	0x0100
        /*06b2*/ 	.byte	0x08
	.zero		1


	//   ....[10]....
        /*06b4*/ 	.word	0x000003f0
        /*06b8*/ 	.word	0x000000ff
        /*06bc*/ 	.word	0x00038868
        /*06c0*/ 	.short	0x0100
        /*06c2*/ 	.byte	0x08
	.zero		1


	//   ....[11]....
        /*06c4*/ 	.word	0x000004e0
        /*06c8*/ 	.word	0x000000ff
        /*06cc*/ 	.word	0x00038870
        /*06d0*/ 	.short	0x0100
        /*06d2*/ 	.byte	0x06
	.zero		1


	//   ....[12]....
        /*06d4*/ 	.word	0x000004f0
        /*06d8*/ 	.word	0x000000ff
        /*06dc*/ 	.word	0x00038880
        /*06e0*/ 	.short	0x0100
        /*06e2*/ 	.byte	0x06
	.zero		1


	//   ....[13]....
        /*06e4*/ 	.word	0x00000500
        /*06e8*/ 	.word	0x000000ff
        /*06ec*/ 	.word	0x00038878
        /*06f0*/ 	.short	0x0100
        /*06f2*/ 	.byte	0x06
	.zero		1


	//   ....[14]....
        /*06f4*/ 	.word	0x00000510
        /*06f8*/ 	.word	0x000000ff
        /*06fc*/ 	.word	0x00038888
        /*0700*/ 	.short	0x0100
        /*0702*/ 	.byte	0x06
	.zero		1


	//   ....[15]....
        /*0704*/ 	.word	0x00000640
        /*0708*/ 	.word	0x000000ff
        /*070c*/ 	.word	0x00038890
        /*0710*/ 	.short	0x0100
        /*0712*/ 	.byte	0x08
	.zero		1


	//   ....[16]....
        /*0714*/ 	.word	0x00000650
        /*0718*/ 	.word	0x000000ff
        /*071c*/ 	.word	0x000388a0
        /*0720*/ 	.short	0x0100
        /*0722*/ 	.byte	0x08
	.zero		1


	//   ....[17]....
        /*0724*/ 	.word	0x00000660
        /*0728*/ 	.word	0x000000ff
        /*072c*/ 	.word	0x00038898
        /*0730*/ 	.short	0x0100
        /*0732*/ 	.byte	0x08
	.zero		1


	//   ....[18]....
        /*0734*/ 	.word	0x00000670
        /*0738*/ 	.word	0x000000ff
        /*073c*/ 	.word	0x000388a8
        /*0740*/ 	.short	0x0100
        /*0742*/ 	.byte	0x08
	.zero		1


	//   ....[19]....
        /*0744*/ 	.word	0x000007d0
        /*0748*/ 	.word	0x000000ff
        /*074c*/ 	.word	0x000388b0
        /*0750*/ 	.short	0x0100
        /*0752*/ 	.byte	0x08
	.zero		1


	//   ....[20]....
        /*0754*/ 	.word	0x000007e0
        /*0758*/ 	.word	0x000000ff
        /*075c*/ 	.word	0x000388c0
        /*0760*/ 	.short	0x0100
        /*0762*/ 	.byte	0x08
	.zero		1


	//   ....[21]....
        /*0764*/ 	.word	0x000007f0
        /*0768*/ 	.word	0x000000ff
        /*076c*/ 	.word	0x000388b8
        /*0770*/ 	.short	0x0100
        /*0772*/ 	.byte	0x08
	.zero		1


	//   ....[22]....
        /*0774*/ 	.word	0x00000800
        /*0778*/ 	.word	0x000000ff
        /*077c*/ 	.word	0x000388c8
        /*0780*/ 	.short	0x0100
        /*0782*/ 	.byte	0x08
	.zero		1


	//   ....[23]....
        /*0784*/ 	.word	0x00004570
        /*0788*/ 	.word	0x00000004
        /*078c*/ 	.word	0x00000000
        /*0790*/ 	.short	0x0101
        /*0792*/ 	.byte	0x3f
	.zero		1


	//   ....[24]....
        /*0794*/ 	.word	0x00008300
        /*0798*/ 	.word	0x00000006
        /*079c*/ 	.word	0x00000000
        /*07a0*/ 	.short	0x0101
        /*07a2*/ 	.byte	0x3f
	.zero		1


	//   ....[25]....
        /*07a4*/ 	.word	0x0000a720
        /*07a8*/ 	.word	0x000000ff
        /*07ac*/ 	.word	0x00038800
        /*07b0*/ 	.short	0x010a
        /*07b2*/ 	.byte	0x2c
	.zero		1


	//   ....[26]....
        /*07b4*/ 	.word	0x0000aba0
        /*07b8*/ 	.word	0x00000014
        /*07bc*/ 	.word	0x00000000
        /*07c0*/ 	.short	0x010a
        /*07c2*/ 	.byte	0x3f
	.zero		1


	//   ....[27]....
        /*07c4*/ 	.word	0x0000ac00
        /*07c8*/ 	.word	0x00000014
        /*07cc*/ 	.word	0x00000000
        /*07d0*/ 	.short	0x010a
        /*07d2*/ 	.byte	0x3f
	.zero		1


	//   ....[28]....
        /*07d4*/ 	.word	0x0000afb0
        /*07d8*/ 	.word	0x000000ff
        /*07dc*/ 	.word	0x00038810
        /*07e0*/ 	.short	0x010a
        /*07e2*/ 	.byte	0x2c
	.zero		1


	//   ....[29]....
        /*07e4*/ 	.word	0x0000b0b0
        /*07e8*/ 	.word	0x0000000c
        /*07ec*/ 	.word	0x00000000
        /*07f0*/ 	.short	0x010a
        /*07f2*/ 	.byte	0x3f
	.zero		1


	//   ....[30]....
        /*07f4*/ 	.word	0x0000b110
        /*07f8*/ 	.word	0x0000000c
        /*07fc*/ 	.word	0x00000000
        /*0800*/ 	.short	0x010a
        /*0802*/ 	.byte	0x3f
	.zero		1


	//   ....[31]....
        /*0804*/ 	.word	0x0000cd00
        /*0808*/ 	.word	0x00000003
        /*080c*/ 	.word	0x00000000
        /*0810*/ 	.short	0x0101
        /*0812*/ 	.byte	0x3f
	.zero		1


	//   ....[32]....
        /*0814*/ 	.word	0x00011560
        /*0818*/ 	.word	0x00000000
        /*081c*/ 	.word	0x00000000
        /*0820*/ 	.short	0x0101
        /*0822*/ 	.byte	0x3f
	.zero		1


	//   ....[33]....
        /*0824*/ 	.word	0x00011cd0
        /*0828*/ 	.word	0x00000006
        /*082c*/ 	.word	0x00000000
        /*0830*/ 	.short	0x010a
        /*0832*/ 	.byte	0x3f
	.zero		1


	//   ....[34]....
        /*0834*/ 	.word	0x00011d70
        /*0838*/ 	.word	0x00000008
        /*083c*/ 	.word	0x00000000
        /*0840*/ 	.short	0x010a
        /*0842*/ 	.byte	0x3f
	.zero		1


	//   ....[35]....
        /*0844*/ 	.word	0x00012190
        /*0848*/ 	.word	0x0000000e
        /*084c*/ 	.word	0x00000000
        /*0850*/ 	.short	0x010a
        /*0852*/ 	.byte	0x3f
	.zero		1


	//   ....[36]....
        /*0854*/ 	.word	0x000121f0
        /*0858*/ 	.word	0x0000000e
        /*085c*/ 	.word	0x00000000
        /*0860*/ 	.short	0x010a
        /*0862*/ 	.byte	0x3f
	.zero		1


	//   ....[37]....
        /*0864*/ 	.word	0x00013de0
        /*0868*/ 	.word	0x00000003
        /*086c*/ 	.word	0x00000000
        /*0870*/ 	.short	0x0101
        /*0872*/ 	.byte	0x3f
	.zero		1


	//   ....[38]....
        /*0874*/ 	.word	0x00018c80
        /*0878*/ 	.word	0x00000003
        /*087c*/ 	.word	0x00000000
        /*0880*/ 	.short	0x0101
        /*0882*/ 	.byte	0x3f
	.zero		1


	//   ....[39]....
        /*0884*/ 	.word	0x00018e50
        /*0888*/ 	.word	0x00000006
        /*088c*/ 	.word	0x00000000
        /*0890*/ 	.short	0x010a
        /*0892*/ 	.byte	0x3f
	.zero		1


	//   ....[40]....
        /*0894*/ 	.word	0x00018ef0
        /*0898*/ 	.word	0x00000008
        /*089c*/ 	.word	0x00000000
        /*08a0*/ 	.short	0x010a
        /*08a2*/ 	.byte	0x3f
	.zero		1


	//   ....[41]....
        /*08a4*/ 	.word	0x00019310
        /*08a8*/ 	.word	0x0000000e
        /*08ac*/ 	.word	0x00000000
        /*08b0*/ 	.short	0x010a
        /*08b2*/ 	.byte	0x3f
	.zero		1


	//   ....[42]....
        /*08b4*/ 	.word	0x00019370
        /*08b8*/ 	.word	0x0000000e
        /*08bc*/ 	.word	0x00000000
        /*08c0*/ 	.short	0x010a
        /*08c2*/ 	.byte	0x3f
	.zero		1


	//   ....[43]....
        /*08c4*/ 	.word	0x0001af60
        /*08c8*/ 	.word	0x00000003
        /*08cc*/ 	.word	0x00000000
        /*08d0*/ 	.short	0x0101
        /*08d2*/ 	.byte	0x3f
	.zero		1


	//   ....[44]....
        /*08d4*/ 	.word	0x00020c70
        /*08d8*/ 	.word	0x00000003
        /*08dc*/ 	.word	0x00000000
        /*08e0*/ 	.short	0x0101
        /*08e2*/ 	.byte	0x3f
	.zero		1


	//   ....[45]....
        /*08e4*/ 	.word	0x00023da0
        /*08e8*/ 	.word	0x000000ff
        /*08ec*/ 	.word	0x00000000
        /*08f0*/ 	.short	0x0101
        /*08f2*/ 	.byte	0x05
	.zero		1


	//   ....[46]....
        /*08f4*/ 	.word	0x00026870
        /*08f8*/ 	.word	0x0000001b
        /*08fc*/ 	.word	0x00038840
        /*0900*/ 	.short	0x010a
        /*0902*/ 	.byte	0x3f
	.zero		1


	//   ....[47]....
        /*0904*/ 	.word	0x00026ce0
        /*0908*/ 	.word	0x0000001b
        /*090c*/ 	.word	0x00038830
        /*0910*/ 	.short	0x0107
        /*0912*/ 	.byte	0x3f
	.zero		1


	//   ....[48]....
        /*0914*/ 	.word	0x00026d90
        /*0918*/ 	.word	0x0000001b
        /*091c*/ 	.word	0x00038830
        /*0920*/ 	.short	0x0101
        /*0922*/ 	.byte	0x3f
	.zero		1


	//   ....[49]....
        /*0924*/ 	.word	0x00027560
        /*0928*/ 	.word	0x00000011
        /*092c*/ 	.word	0x00038800
        /*0930*/ 	.short	0x0107
        /*0932*/ 	.byte	0x3f
	.zero		1


	//   ....[50]....
        /*0934*/ 	.word	0x00027600
        /*0938*/ 	.word	0x00000011
        /*093c*/ 	.word	0x00038800
        /*0940*/ 	.short	0x0101
        /*0942*/ 	.byte	0x3f
	.zero		1


	//   ....[51]....
        /*0944*/ 	.word	0x00027fc0
        /*0948*/ 	.word	0x00000011
        /*094c*/ 	.word	0x00038810
        /*0950*/ 	.short	0x0107
        /*0952*/ 	.byte	0x3f
	.zero		1


	//   ....[52]....
        /*0954*/ 	.word	0x000280b0
        /*0958*/ 	.word	0x00000011
        /*095c*/ 	.word	0x00038810
        /*0960*/ 	.short	0x0101
        /*0962*/ 	.byte	0x3f
	.zero		1


	//   ....[53]....
        /*0964*/ 	.word	0x000280d0
        /*0968*/ 	.word	0x00000011
        /*096c*/ 	.word	0x00038820
        /*0970*/ 	.short	0x010a
        /*0972*/ 	.byte	0x3f
	.zero		1


	//   ....[54]....
        /*0974*/ 	.word	0x00028150
        /*0978*/ 	.word	0x0000001b
        /*097c*/ 	.word	0x00038860
        /*0980*/ 	.short	0x010a
        /*0982*/ 	.byte	0x3f
	.zero		1


	//   ....[55]....
        /*0984*/ 	.word	0x000289c0
        /*0988*/ 	.word	0x0000001b
        /*098c*/ 	.word	0x00038850
        /*0990*/ 	.short	0x0107
        /*0992*/ 	.byte	0x3f
	.zero		1


	//   ....[56]....
        /*0994*/ 	.word	0x00028a80
        /*0998*/ 	.word	0x0000001b
        /*099c*/ 	.word	0x00038850
        /*09a0*/ 	.short	0x0101
        /*09a2*/ 	.byte	0x3f
	.zero		1


	//   ....[57]....
        /*09a4*/ 	.word	0x00028db0
        /*09a8*/ 	.word	0x00000008
        /*09ac*/ 	.word	0x00038840
        /*09b0*/ 	.short	0x010a
        /*09b2*/ 	.byte	0x3f
	.zero		1


	//   ....[58]....
        /*09b4*/ 	.word	0x000290e0
        /*09b8*/ 	.word	0x00000008
        /*09bc*/ 	.word	0x00038830
        /*09c0*/ 	.short	0x0107
        /*09c2*/ 	.byte	0x3f
	.zero		1


	//   ....[59]....
        /*09c4*/ 	.word	0x00029190
        /*09c8*/ 	.word	0x00000008
        /*09cc*/ 	.word	0x00038830
        /*09d0*/ 	.short	0x0101
        /*09d2*/ 	.byte	0x3f
	.zero		1


	//   ....[60]....
        /*09d4*/ 	.word	0x000291c0
        /*09d8*/ 	.word	0x00000008
        /*09dc*/ 	.word	0x00038860
        /*09e0*/ 	.short	0x010a
        /*09e2*/ 	.byte	0x3f
	.zero		1


	//   ....[61]....
        /*09e4*/ 	.word	0x00029840
        /*09e8*/ 	.word	0x00000008
        /*09ec*/ 	.word	0x00038850
        /*09f0*/ 	.short	0x0107
        /*09f2*/ 	.byte	0x3f
	.zero		1


	//   ....[62]....
        /*09f4*/ 	.word	0x000298f0
        /*09f8*/ 	.word	0x00000008
        /*09fc*/ 	.word	0x00038850
        /*0a00*/ 	.short	0x0101
        /*0a02*/ 	.byte	0x3f
	.zero		1


	//   ....[63]....
        /*0a04*/ 	.word	0x00029cd0
        /*0a08*/ 	.word	0x00000005
        /*0a0c*/ 	.word	0x00038820
        /*0a10*/ 	.short	0x010a
        /*0a12*/ 	.byte	0x3f
	.zero		1


	//   ....[64]....
        /*0a14*/ 	.word	0x00029e50
        /*0a18*/ 	.word	0x00000003
        /*0a1c*/ 	.word	0x00038840
        /*0a20*/ 	.short	0x010a
        /*0a22*/ 	.byte	0x3f
	.zero		1


	//   ....[65]....
        /*0a24*/ 	.word	0x00029ef0
        /*0a28*/ 	.word	0x00000005
        /*0a2c*/ 	.word	0x00038840
        /*0a30*/ 	.short	0x010a
        /*0a32*/ 	.byte	0x3f
	.zero		1


	//   ....[66]....
        /*0a34*/ 	.word	0x00029f30
        /*0a38*/ 	.word	0x00000003
        /*0a3c*/ 	.word	0x00038860
        /*0a40*/ 	.short	0x010a
        /*0a42*/ 	.byte	0x3f
	.zero		1


	//   ....[67]....
        /*0a44*/ 	.word	0x00029f70
        /*0a48*/ 	.word	0x00000005
        /*0a4c*/ 	.word	0x00038860
        /*0a50*/ 	.short	0x010a
        /*0a52*/ 	.byte	0x3f
	.zero		1


	//   ....[68]....
        /*0a54*/ 	.word	0x00029fe0
        /*0a58*/ 	.word	0x00000003
        /*0a5c*/ 	.word	0x00038800
        /*0a60*/ 	.short	0x010a
        /*0a62*/ 	.byte	0x3f
	.zero		1


	//   ....[69]....
        /*0a64*/ 	.word	0x0002a030
        /*0a68*/ 	.word	0x00000014
        /*0a6c*/ 	.word	0x00000000
        /*0a70*/ 	.short	0x010a
        /*0a72*/ 	.byte	0x3f
	.zero		1


	//   ....[70]....
        /*0a74*/ 	.word	0x0002a090
        /*0a78*/ 	.word	0x00000004
        /*0a7c*/ 	.word	0x00038810
        /*0a80*/ 	.short	0x010a
        /*0a82*/ 	.byte	0x3f
	.zero		1


	//   ....[71]....
        /*0a84*/ 	.word	0x0002a0e0
        /*0a88*/ 	.word	0x0000000c
        /*0a8c*/ 	.word	0x00000000
        /*0a90*/ 	.short	0x010a
        /*0a92*/ 	.byte	0x3f
	.zero		1


	//   ....[72]....
        /*0a94*/ 	.word	0x0002a130
        /*0a98*/ 	.word	0x00000008
        /*0a9c*/ 	.word	0x00000000
        /*0aa0*/ 	.short	0x010a
        /*0aa2*/ 	.byte	0x3f
	.zero		1


	//   ....[73]....
        /*0aa4*/ 	.word	0x0002a180
        /*0aa8*/ 	.word	0x0000000e
        /*0aac*/ 	.word	0x00000000
        /*0ab0*/ 	.short	0x010a
        /*0ab2*/ 	.byte	0x3f
	.zero		1


	//   ....[74]....
        /*0ab4*/ 	.word	0x0002a1d0
        /*0ab8*/ 	.word	0x00000008
        /*0abc*/ 	.word	0x00000000
        /*0ac0*/ 	.short	0x010a
        /*0ac2*/ 	.byte	0x3f
	.zero		1


	//   ....[75]....
        /*0ac4*/ 	.word	0x0002a220
        /*0ac8*/ 	.word	0x0000000e
        /*0acc*/ 	.word	0x00000000
        /*0ad0*/ 	.short	0x010a
        /*0ad2*/ 	.byte	0x3f
	.zero		1


	//   ....[76]....
        /*0ad4*/ 	.word	0x0002a320
        /*0ad8*/ 	.word	0x0000001b
        /*0adc*/ 	.word	0x00038840
        /*0ae0*/ 	.short	0x010a
        /*0ae2*/ 	.byte	0x3f
	.zero		1


	//   ....[77]....
        /*0ae4*/ 	.word	0x0002b440
        /*0ae8*/ 	.word	0x00000011
        /*0aec*/ 	.word	0x00038820
        /*0af0*/ 	.short	0x010a
        /*0af2*/ 	.byte	0x3f
	.zero		1


	//   ....[78]....
        /*0af4*/ 	.word	0x0002b490
        /*0af8*/ 	.word	0x0000001b
        /*0afc*/ 	.word	0x00038860
        /*0b00*/ 	.short	0x010a
        /*0b02*/ 	.byte	0x3f
	.zero		1


	//   ....[79]....
        /*0b04*/ 	.word	0x0002bd00
        /*0b08*/ 	.word	0x00000008
        /*0b0c*/ 	.word	0x00038840
        /*0b10*/ 	.short	0x010a
        /*0b12*/ 	.byte	0x3f
	.zero		1


	//   ....[80]....
        /*0b14*/ 	.word	0x0002c1a0
        /*0b18*/ 	.word	0x00000008
        /*0b1c*/ 	.word	0x00038860
        /*0b20*/ 	.short	0x010a
        /*0b22*/ 	.byte	0x3f
	.zero		1


	//   ....[81]....
        /*0b24*/ 	.word	0x0002c9d0
        /*0b28*/ 	.word	0x00000005
        /*0b2c*/ 	.word	0x00038820
        /*0b30*/ 	.short	0x010a
        /*0b32*/ 	.byte	0x3f
	.zero		1


	//   ....[82]....
        /*0b34*/ 	.word	0x0002cb70
        /*0b38*/ 	.word	0x00000003
        /*0b3c*/ 	.word	0x00038840
        /*0b40*/ 	.short	0x010a
        /*0b42*/ 	.byte	0x3f
	.zero		1


	//   ....[83]....
        /*0b44*/ 	.word	0x0002cbc0
        /*0b48*/ 	.word	0x00000005
        /*0b4c*/ 	.word	0x00038840
        /*0b50*/ 	.short	0x010a
        /*0b52*/ 	.byte	0x3f
	.zero		1


	//   ....[84]....
        /*0b54*/ 	.word	0x0002cc10
        /*0b58*/ 	.word	0x00000003
        /*0b5c*/ 	.word	0x00038860
        /*0b60*/ 	.short	0x010a
        /*0b62*/ 	.byte	0x3f
	.zero		1


	//   ....[85]....
        /*0b64*/ 	.word	0x0002cfd0
        /*0b68*/ 	.word	0x0000001a
        /*0b6c*/ 	.word	0x00000000
        /*0b70*/ 	.short	0x010a
        /*0b72*/ 	.byte	0x3f
	.zero		1


	//   ....[86]....
        /*0b74*/ 	.word	0x0002d110
        /*0b78*/ 	.word	0x0000000b
        /*0b7c*/ 	.word	0x00000000
        /*0b80*/ 	.short	0x010a
        /*0b82*/ 	.byte	0x3f
	.zero		1


	//   ....[87]....
        /*0b84*/ 	.word	0x0002d770
        /*0b88*/ 	.word	0x0000003a
        /*0b8c*/ 	.word	0x00000000
        /*0b90*/ 	.short	0x010a
        /*0b92*/ 	.byte	0x3f
	.zero		1


	//   ....[88]....
        /*0b94*/ 	.word	0x0002d8b0
        /*0b98*/ 	.word	0x00000038
        /*0b9c*/ 	.word	0x00000000
        /*0ba0*/ 	.short	0x010a
        /*0ba2*/ 	.byte	0x3f
	.zero		1


	//   ....[89]....
        /*0ba4*/ 	.word	0x0002fdd0
        /*0ba8*/ 	.word	0x0000000b
        /*0bac*/ 	.word	0x00000000
        /*0bb0*/ 	.short	0x0101
        /*0bb2*/ 	.byte	0x3f
	.zero		1


	//   ....[90]....
        /*0bb4*/ 	.word	0x0003e970
        /*0bb8*/ 	.word	0x00000007
        /*0bbc*/ 	.word	0x00000000
        /*0bc0*/ 	.short	0x0101
        /*0bc2*/ 	.byte	0x3f
	.zero		1


	//   ....[91]....
        /*0bc4*/ 	.word	0x0003e990
        /*0bc8*/ 	.word	0x0000000b
        /*0bcc*/ 	.word	0x00000000
        /*0bd0*/ 	.short	0x010a
        /*0bd2*/ 	.byte	0x3f
	.zero		1


	//   ....[92]....
        /*0bd4*/ 	.word	0x0003e9e0
        /*0bd8*/ 	.word	0x00000038
        /*0bdc*/ 	.word	0x00000000
        /*0be0*/ 	.short	0x010a
        /*0be2*/ 	.byte	0x3f
	.zero		1


	//----- nvinfo : EIATTR_NUM_MBARRIERS
	.align		4
.L_354:
        /*0be4*/ 	.byte	0x03, 0x38
        /*0be6*/ 	.short	0x0017


	//----- nvinfo : EIATTR_EXIT_INSTR_OFFSETS
	.align		4
        /*0be8*/ 	.byte	0x04, 0x1c
        /*0bea*/ 	.short	(.L_356 - .L_355)


	//   ....[0]....
.L_355:
        /*0bec*/ 	.word	0x00000a40


	//   ....[1]....
        /*0bf0*/ 	.word	0x00024eb0


	//   ....[2]....
        /*0bf4*/ 	.word	0x00029fc0


	//----- nvinfo : EIATTR_MAX_THREADS
	.align		4
.L_356:
        /*0bf8*/ 	.byte	0x04, 0x05
        /*0bfa*/ 	.short	(.L_358 - .L_357)
.L_357:
        /*0bfc*/ 	.word	0x00000180
        /*0c00*/ 	.word	0x00000001
        /*0c04*/ 	.word	0x00000001


	//----- nvinfo : EIATTR_CRS_STACK_SIZE
	.align		4
.L_358:
        /*0c08*/ 	.byte	0x04, 0x1e
        /*0c0a*/ 	.short	(.L_360 - .L_359)
.L_359:
        /*0c0c*/ 	.word	0x00000000


	//----- nvinfo : EIATTR_CBANK_PARAM_SIZE
	.align		4
.L_360:
        /*0c10*/ 	.byte	0x03, 0x19
        /*0c12*/ 	.short	0x0bf0


	//----- nvinfo : EIATTR_PARAM_CBANK
	.align		4
        /*0c14*/ 	.byte	0x04, 0x0a
        /*0c16*/ 	.short	(.L_362 - .L_361)
	.align		4
.L_361:
        /*0c18*/ 	.word	index@(.nv.constant0._ZN7cutlass13device_kernelIN5flash11enable_sm90INS1_16FlashAttnFwdSm90INS1_25CollectiveMainloopFwdSm90ILi2EN4cute5tupleIJNS5_1CILi1EEES8_S8_EEENS6_IJNS7_ILi64EEESA_SA_EEELi512ENS_10bfloat16_tEfNS_4arch4Sm90ELb0ELb1ELb1ELb0ELb1ELb0ELb1ELb0ELb0ELb1ELb0ELb0EEENS1_21CollectiveEpilogueFwdINS6_IJSA_NS7_ILi512EEESA_EEES9_SC_SE_Li256ELb0ELb1ELb0ELb0EEENS1_30DynamicPersistentTileSchedulerILi256ELi128ELb0ELb1ELb1EEEEEEEEEvNT_6ParamsE)
        /*0c1c*/ 	.short	0x0210
        /*0c1e*/ 	.short	0x0bf0


	//----- nvinfo : EIATTR_SW_WAR
	.align		4
.L_362:
        /*0c20*/ 	.byte	0x04, 0x36
        /*0c22*/ 	.short	(.L_364 - .L_363)
.L_363:
        /*0c24*/ 	.word	0x00000008
.L_364:


//--------------------- .nv.info._ZN7cutlass13device_kernelIN5flash11enable_sm90INS1_16FlashAttnFwdSm90INS1_25CollectiveMainloopFwdSm90ILi2EN4cute5tupleIJNS5_1CILi1EEES8_S8_EEENS6_IJNS7_ILi64EEESA_SA_EEELi512ENS_10bfloat16_tEfNS_4arch4Sm90ELb0ELb1ELb1ELb1ELb1ELb0ELb0ELb0ELb0ELb1ELb0ELb0EEENS1_21CollectiveEpilogueFwdINS6_IJSA_NS7_ILi512EEESA_EEES9_SC_SE_Li256ELb1ELb1ELb0ELb0EEENS1_36VarlenDynamicPersistentTileSchedulerILi64ELi64ELi256ELi128ELb0ELb1ELb1ELb1ELb0ELb1EEEEEEEEEvNT_6ParamsE --------------------------
	.section	.nv.info._ZN7cutlass13device_kernelIN5flash11enable_sm90INS1_16FlashAttnFwdSm90INS1_25CollectiveMainloopFwdSm90ILi2EN4cute5tupleIJNS5_1CILi1EEES8_S8_EEENS6_IJNS7_ILi64EEESA_SA_EEELi512ENS_10bfloat16_tEfNS_4arch4Sm90ELb0ELb1ELb1ELb1ELb1ELb0ELb0ELb0ELb0ELb1ELb0ELb0EEENS1_21CollectiveEpilogueFwdINS6_IJSA_NS7_ILi512EEESA_EEES9_SC_SE_Li256ELb1ELb1ELb0ELb0EEENS1_36VarlenDynamicPersistentTileSchedulerILi64ELi64ELi256ELi128ELb0ELb1ELb1ELb1ELb0ELb1EEEEEEEEEvNT_6ParamsE,"",@"SHT_CUDA_INFO"
	.sectionflags	@""
	.align	4


	//----- nvinfo : EIATTR_CUDA_API_VERSION
	.align		4
        /*0000*/ 	.byte	0x04, 0x37
        /*0002*/ 	.short	(.L_366 - .L_365)
.L_365:
        /*0004*/ 	.word	0x00000082


	//----- nvinfo : EIATTR_KPARAM_INFO
	.align		4
.L_366:
        /*0008*/ 	.byte	0x04, 0x17
        /*000a*/ 	.short	(.L_368 - .L_367)
.L_367:
        /*000c*/ 	.word	0x00000000
        /*0010*/ 	.short	0x0000
        /*0012*/ 	.short	0x0070
        /*0014*/ 	.byte	0x00, 0xf0, 0x01, 0x2a


	//----- nvinfo : EIATTR_SPARSE_MMA_MASK
	.align		4
.L_368:
        /*0018*/ 	.byte	0x03, 0x50
        /*001a*/ 	.short	0x0000


	//----- nvinfo : EIATTR_MAXREG_COUNT
	.align		4
        /*001c*/ 	.byte	0x03, 0x1b
        /*001e*/ 	.short	0x00a8


	//----- nvinfo : EIATTR_NUM_BARRIERS
	.align		4
        /*0020*/ 	.byte	0x02, 0x4c
        /*0022*/ 	.byte	0x10
	.zero		1


	//----- nvinfo : EIATTR_EXTERNS
	.align		4
        /*0024*/ 	.byte	0x04, 0x0f
        /*0026*/ 	.short	(.L_370 - .L_369)


	//   ....[0]....
	.align		4
.L_369:
        /*0028*/ 	.word	index@(__assertfail)


	//----- nvinfo : EIATTR_ANNOTATIONS
	.align		4
.L_370:
        /*002c*/ 	.byte	0x04, 0x55
        /*002e*/ 	.short	(.L_372 - .L_371)


	//   ....[0]....
.L_371:
        /* <DEDUP_REMOVED lines=10> */


	//----- nvinfo : EIATTR_MERCURY_ISA_VERSION
	.align		4
.L_372:
        /*00b8*/ 	.byte	0x03, 0x5f
        /*00ba*/ 	.short	0x0101


	//----- nvinfo : EIATTR_UNUSED_LOAD_BYTE_OFFSET
	.align		4
        /*00bc*/ 	.byte	0x04, 0x44
        /*00be*/ 	.short	(.L_374 - .L_373)


	//   ....[0]....
.L_373:
        /*00c0*/ 	.word	0x00000940
        /*00c4*/ 	.word	0x0000fff0


	//   ....[1]....
        /*00c8*/ 	.word	0x0000df70
        /*00cc*/ 	.word	0x0000fff0


	//----- nvinfo : EIATTR_INT_WARP_WIDE_INSTR_OFFSETS
	.align		4
.L_374:
        /*00d0*/ 	.byte	0x04, 0x31
        /*00d2*/ 	.short	(.L_376 - .L_375)


	//   ....[0]....
.L_375:
        /*00d4*/ 	.word	0x000000c0


	//   ....[1]....
        /*00d8*/ 	.word	0x000000d0


	//   ....[2]....
        /*00dc*/ 	.word	0x00000170


	//   ....[3]....
        /*00e0*/ 	.word	0x000124c0


	//   ....[4]....
        /*00e4*/ 	.word	0x00012550


	//   ....[5]....
        /*00e8*/ 	.word	0x00015a10


	//   ....[6]....
        /*00ec*/ 	.word	0x00015aa0


	//----- nvinfo : EIATTR_COOP_GROUP_MASK_REGIDS
	.align		4
.L_376:
        /*00f0*/ 	.byte	0x04, 0x29
        /*00f2*/ 	.short	(.L_378 - .L_377)


	//   ....[0]....
.L_377:
        /*00f4*/ 	.word	0xffffffff


	//   ....[1]....
        /*00f8*/ 	.word	0xffffffff


	//   ....[2]....
        /*00fc*/ 	.word	0xffffffff


	//   ....[3]....
        /*0100*/ 	.word	0xffffffff


	//   ....[4]....
        /*0104*/ 	.word	0xffffffff


	//   ....[5]....
        /*0108*/ 	.word	0xffffffff


	//   ....[6]....
        /*010c*/ 	.word	0xffffffff


	//   ....[7]....
        /*0110*/ 	.word	0xffffffff


	//   ....[8]....
        /*0114*/ 	.word	0xffffffff


	//   ....[9]....
        /*0118*/ 	.word	0xffffffff


	//   ....[10]....
        /*011c*/ 	.word	0xffffffff


	//   ....[11]....
        /*0120*/ 	.word	0xffffffff


	//   ....[12]....
        /*0124*/ 	.word	0xffffffff


	//   ....[13]....
        /*0128*/ 	.word	0xffffffff


	//   ....[14]....
        /*012c*/ 	.word	0xffffffff


	//   ....[15]....
        /*0130*/ 	.word	0xffffffff


	//   ....[16]....
        /*0134*/ 	.word	0xffffffff


	//   ....[17]....
        /*0138*/ 	.word	0xffffffff


	//   ....[18]....
        /*013c*/ 	.word	0xffffffff


	//   ....[19]....
        /*0140*/ 	.word	0xffffffff


	//   ....[20]....
        /*0144*/ 	.word	0xffffffff


	//   ....[21]....
        /*0148*/ 	.word	0xffffffff


	//   ....[22]....
        /*014c*/ 	.word	0xffffffff


	//   ....[23]....
        /*0150*/ 	.word	0xffffffff


	//   ....[24]....
        /*0154*/ 	.word	0xffffffff


	//   ....[25]....
        /*0158*/ 	.word	0xffffffff


	//   ....[26]....
        /*015c*/ 	.word	0xffffffff


	//   ....[27]....
        /*0160*/ 	.word	0xffffffff


	//   ....[28]....
        /*0164*/ 	.word	0xffffffff


	//   ....[29]....
        /*0168*/ 	.word	0xffffffff


	//   ....[30]....
        /*016c*/ 	.word	0xffffffff


	//   ....[31]....
        /*0170*/ 	.word	0xffffffff


	//   ....[32]....
        /*0174*/ 	.word	0xffffffff


	//   ....[33]....
        /*0178*/ 	.word	0xffffffff


	//   ....[34]....
        /*017c*/ 	.word	0xffffffff


	//   ....[35]....
        /*0180*/ 	.word	0xffffffff


	//   ....[36]....
        /*0184*/ 	.word	0xffffffff


	//   ....[37]....
        /*0188*/ 	.word	0xffffffff


	//   ....[38]....
        /*018c*/ 	.word	0xffffffff


	//   ....[39]....
        /*0190*/ 	.word	0xffffffff


	//   ....[40]....
        /*0194*/ 	.word	0xffffffff


	//   ....[41]....
        /*0198*/ 	.word	0xffffffff


	//   ....[42]....
        /*019c*/ 	.word	0xffffffff


	//   ....[43]....
        /*01a0*/ 	.word	0xffffffff


	//   ....[44]....
        /*01a4*/ 	.word	0xffffffff


	//   ....[45]....
        /*01a8*/ 	.word	0xffffffff


	//   ....[46]....
        /*01ac*/ 	.word	0xffffffff


	//   ....[47]....
        /*01b0*/ 	.word	0xffffffff


	//   ....[48]....
        /*01b4*/ 	.word	0xffffffff


	//   ....[49]....
        /*01b8*/ 	.word	0xffffffff


	//   ....[50]....
        /*01bc*/ 	.word	0xffffffff


	//   ....[51]....
        /*01c0*/ 	.word	0xffffffff


	//   ....[52]....
        /*01c4*/ 	.word	0xffffffff


	//   ....[53]....
        /*01c8*/ 	.word	0xffffffff


	//   ....[54]....
        /*01cc*/ 	.word	0xffffffff


	//   ....[55]....
        /*01d0*/ 	.word	0xffffffff


	//   ....[56]....
        /*01d4*/ 	.word	0xffffffff


	//   ....[57]....
        /*01d8*/ 	.word	0xffffffff


	//   ....[58]....
        /*01dc*/ 	.word	0xffffffff


	//   ....[59]....
        /*01e0*/ 	.word	0xffffffff


	//   ....[60]....
        /*01e4*/ 	.word	0xffffffff


	//   ....[61]....
        /*01e8*/ 	.word	0xffffffff


	//   ....[62]....
        /*01ec*/ 	.word	0xffffffff


	//   ....[63]....
        /*01f0*/ 	.word	0xffffffff


	//   ....[64]....
        /*01f4*/ 	.word	0xffffffff


	//   ....[65]....
        /*01f8*/ 	.word	0xffffffff


	//   ....[66]....
        /*01fc*/ 	.word	0xffffffff


	//   ....[67]....
        /*0200*/ 	.word	0xffffffff


	//   ....[68]....
        /*0204*/ 	.word	0xffffffff


	//   ....[69]....
        /*0208*/ 	.word	0xffffffff


	//   ....[70]....
        /*020c*/ 	.word	0xffffffff


	//   ....[71]....
        /*0210*/ 	.word	0xffffffff


	//   ....[72]....
        /*0214*/ 	.word	0xffffffff


	//   ....[73]....
        /*0218*/ 	.word	0xffffffff


	//   ....[74]....
        /*021c*/ 	.word	0xffffffff


	//   ....[75]....
        /*0220*/ 	.word	0xffffffff


	//   ....[76]....
        /*0224*/ 	.word	0xffffffff


	//   ....[77]....
        /*0228*/ 	.word	0xffffffff


	//   ....[78]....
        /*022c*/ 	.word	0xffffffff


	//   ....[79]....
        /*0230*/ 	.word	0xffffffff


	//   ....[80]....
        /*0234*/ 	.word	0xffffffff


	//   ....[81]....
        /*0238*/ 	.word	0xffffffff


	//   ....[82]....
        /*023c*/ 	.word	0xffffffff


	//   ....[83]....
        /*0240*/ 	.word	0xffffffff


	//   ....[84]....
        /*0244*/ 	.word	0xffffffff


	//   ....[85]....
        /*0248*/ 	.word	0xffffffff


	//   ....[86]....
        /*024c*/ 	.word	0xffffffff


	//   ....[87]....
        /*0250*/ 	.word	0xffffffff


	//   ....[88]....
        /*0254*/ 	.word	0xffffffff


	//   ....[89]....
        /*0258*/ 	.word	0xffffffff


	//   ....[90]....
        /*025c*/ 	.word	0xffffffff


	//   ....[91]....
        /*0260*/ 	.word	0xffffffff


	//   ....[92]....
        /*0264*/ 	.word	0xffffffff


	//   ....[93]....
        /*0268*/ 	.word	0xffffffff


	//   ....[94]....
        /*026c*/ 	.word	0xffffffff


	//   ....[95]....
        /*0270*/ 	.word	0xffffffff


	//   ....[96]....
        /*0274*/ 	.word	0xffffffff


	//   ....[97]....
        /*0278*/ 	.word	0xffffffff


	//   ....[98]....
        /*027c*/ 	.word	0xffffffff


	//   ....[99]....
        /*0280*/ 	.word	0xffffffff


	//   ....[100]....
        /*0284*/ 	.word	0xffffffff


	//   ....[101]....
        /*0288*/ 	.word	0xffffffff


	//   ....[102]....
        /*028c*/ 	.word	0xffffffff


	//   ....[103]....
        /*0290*/ 	.word	0xffffffff


	//   ....[104]....
        /*0294*/ 	.word	0xffffffff


	//   ....[105]....
        /*0298*/ 	.word	0xffffffff


	//   ....[106]....
        /*029c*/ 	.word	0xffffffff


	//   ....[107]....
        /*02a0*/ 	.word	0xffffffff


	//   ....[108]....
        /*02a4*/ 	.word	0xffffffff


	//   ....[109]....
        /*02a8*/ 	.word	0xffffffff


	//   ....[110]....
        /*02ac*/ 	.word	0xffffffff


	//   ....[111]....
        /*02b0*/ 	.word	0xffffffff


	//   ....[112]....
        /*02b4*/ 	.word	0xffffffff


	//   ....[113]....
        /*02b8*/ 	.word	0xffffffff


	//   ....[114]....
        /*02bc*/ 	.word	0xffffffff


	//   ....[115]....
        /*02c0*/ 	.word	0xffffffff


	//   ....[116]....
        /*02c4*/ 	.word	0xffffffff


	//   ....[117]....
        /*02c8*/ 	.word	0xffffffff


	//   ....[118]....
        /*02cc*/ 	.word	0xffffffff


	//   ....[119]....
        /*02d0*/ 	.word	0xffffffff


	//   ....[120]....
        /*02d4*/ 	.word	0xffffffff


	//   ....[121]....
        /*02d8*/ 	.word	0xffffffff


	//   ....[122]....
        /*02dc*/ 	.word	0xffffffff


	//   ....[123]....
        /*02e0*/ 	.word	0xffffffff


	//   ....[124]....
        /*02e4*/ 	.word	0xffffffff


	//   ....[125]....
        /*02e8*/ 	.word	0x0500000f


	//   ....[126]....
        /*02ec*/ 	.word	0x0500000f


	//   ....[127]....
        /*02f0*/ 	.word	0x0500000f


	//   ....[128]....
        /*02f4*/ 	.word	0x0500000f


	//   ....[129]....
        /*02f8*/ 	.word	0x0500000f


	//   ....[130]....
        /*02fc*/ 	.word	0x0500000f


	//   ....[131]....
        /*0300*/ 	.word	0x0500000f


	//   ....[132]....
        /*0304*/ 	.word	0x0500000f


	//   ....[133]....
        /*0308*/ 	.word	0x0500000f


	//   ....[134]....
        /*030c*/ 	.word	0x0500000f


	//   ....[135]....
        /*0310*/ 	.word	0x0500000f


	//   ....[136]....
        /*0314*/ 	.word	0x0500000f


	//   ....[137]....
        /*0318*/ 	.word	0x0500000f


	//   ....[138]....
        /*031c*/ 	.word	0x0500000f


	//   ....[139]....
        /*0320*/ 	.word	0x0500000f


	//   ....[140]....
        /*0324*/ 	.word	0x0500000f


	//   ....[141]....
        /*0328*/ 	.word	0x0500000f


	//   ....[142]....
        /*032c*/ 	.word	0x0500000f


	//   ....[143]....
        /*0330*/ 	.word	0x0500000f


	//   ....[144]....
        /*0334*/ 	.word	0x0500000f


	//   ....[145]....
        /*0338*/ 	.word	0x0500000f


	//   ....[146]....
        /*033c*/ 	.word	0x0500000f


	//   ....[147]....
        /*0340*/ 	.word	0x0500000f


	//   ....[148]....
        /*0344*/ 	.word	0x0500000f


	//   ....[149]....
        /*0348*/ 	.word	0x0500000f


	//   ....[150]....
        /*034c*/ 	.word	0x0500000f


	//   ....[151]....
        /*0350*/ 	.word	0x0500000f


	//   ....[152]....
        /*0354*/ 	.word	0x0500000f


	//   ....[153]....
        /*0358*/ 	.word	0x0500000f


	//   ....[154]....
        /*035c*/ 	.word	0x0500000f


	//   ....[155]....
        /*0360*/ 	.word	0x0500000f


	//   ....[156]....
        /*0364*/ 	.word	0x0500000f


	//   ....[157]....
        /*0368*/ 	.word	0x0500000f


	//   ....[158]....
        /*036c*/ 	.word	0x0500000f


	//   ....[159]....
        /*0370*/ 	.word	0x0500000f


	//   ....[160]....
        /*0374*/ 	.word	0x0500000f


	//   ....[161]....
        /*0378*/ 	.word	0x0500000f


	//   ....[162]....
        /*037c*/ 	.word	0x0500000f


	//   ....[163]....
        /*0380*/ 	.word	0x0500000f


	//   ....[164]....
        /*0384*/ 	.word	0x0500000f


	//   ....[165]....
        /*0388*/ 	.word	0x0500000f


	//   ....[166]....
        /*038c*/ 	.word	0x0500000f


	//   ....[167]....
        /*0390*/ 	.word	0x0500000f


	//   ....[168]....
        /*0394*/ 	.word	0x0500000f


	//   ....[169]....
        /*0398*/ 	.word	0x0500000f


	//   ....[170]....
        /*039c*/ 	.word	0x0500000f


	//   ....[171]....
        /*03a0*/ 	.word	0x0500000f


	//   ....[172]....
        /*03a4*/ 	.word	0x0500000f


	//   ....[173]....
        /*03a8*/ 	.word	0x0500000f


	//   ....[174]....
        /*03ac*/ 	.word	0x0500000f


	//   ....[175]....
        /*03b0*/ 	.word	0x0500000f


	//   ....[176]....
        /*03b4*/ 	.word	0x0500000f


	//   ....[177]....
        /*03b8*/ 	.word	0x0500000f


	//   ....[178]....
        /*03bc*/ 	.word	0x0500000f


	//   ....[179]....
        /*03c0*/ 	.word	0x0500000f


	//   ....[180]....
        /*03c4*/ 	.word	0x0500000f


	//   ....[181]....
        /*03c8*/ 	.word	0x0500000f


	//   ....[182]....
        /*03cc*/ 	.word	0x0500000f


	//   ....[183]....
        /*03d0*/ 	.word	0x0500000f


	//----- nvinfo : EIATTR_COOP_GROUP_INSTR_OFFSETS
	.align		4
.L_378:
        /*03d4*/ 	.byte	0x04, 0x28
        /*03d6*/ 	.short	(.L_380 - .L_379)


	//   ....[0]....
.L_379:
        /*03d8*/ 	.word	0x00000070


	//   ....[1]....
        /*03dc*/ 	.word	0x000000b0


	//   ....[2]....
        /*03e0*/ 	.word	0x00000290


	//   ....[3]....
        /*03e4*/ 	.word	0x000003f0


	//   ....[4]....
        /*03e8*/ 	.word	0x00000510


	//   ....[5]....
        /*03ec*/ 	.word	0x00000670


	//   ....[6]....
        /*03f0*/ 	.word	0x00001cc0


	//   ....[7]....
        /*03f4*/ 	.word	0x00003df0


	//   ....[8]....
        /*03f8*/ 	.word	0x00004560


	//   ....[9]....
        /*03fc*/ 	.word	0x00004fa0


	//   ....[10]....
        /*0400*/ 	.word	0x000055a0


	//   ....[11]....
        /*0404*/ 	.word	0x00005650


	//   ....[12]....
        /*0408*/ 	.word	0x000058c0


	//   ....[13]....
        /*040c*/ 	.word	0x00005930


	//   ....[14]....
        /*0410*/ 	.word	0x000061d0


	//   ....[15]....
        /*0414*/ 	.word	0x00006970


	//   ....[16]....
        /*0418*/ 	.word	0x00006ea0


	//   ....[17]....
        /*041c*/ 	.word	0x000075a0


	//   ....[18]....
        /*0420*/ 	.word	0x000076a0


	//   ....[19]....
        /*0424*/ 	.word	0x00007a50


	//   ....[20]....
        /*0428*/ 	.word	0x00007b70


	//   ....[21]....
        /*042c*/ 	.word	0x00008c00


	//   ....[22]....
        /*0430*/ 	.word	0x00009660


	//   ....[23]....
        /*0434*/ 	.word	0x00009710


	//   ....[24]....
        /*0438*/ 	.word	0x000099a0


	//   ....[25]....
        /*043c*/ 	.word	0x00009b60


	//   ....[26]....
        /*0440*/ 	.word	0x0000ab80


	//   ....[27]....
        /*0444*/ 	.word	0x0000b110


	//   ....[28]....
        /*0448*/ 	.word	0x0000b640


	//   ....[29]....
        /*044c*/ 	.word	0x0000bd30


	//   ....[30]....
        /*0450*/ 	.word	0x0000be30


	//   ....[31]....
        /*0454*/ 	.word	0x0000c1f0


	//   ....[32]....
        /*0458*/ 	.word	0x0000c310


	//   ....[33]....
        /*045c*/ 	.word	0x0000d3a0


	//   ....[34]....
        /*0460*/ 	.word	0x0000d470


	//   ....[35]....
        /*0464*/ 	.word	0x0000d4b0


	//   ....[36]....
        /*0468*/ 	.word	0x0000d550


	//   ....[37]....
        /*046c*/ 	.word	0x0000d580


	//   ....[38]....
        /*0470*/ 	.word	0x0000ee90


	//   ....[39]....
        /*0474*/ 	.word	0x0000f4d0


	//   ....[40]....
        /*0478*/ 	.word	0x0000f500


	//   ....[41]....
        /*047c*/ 	.word	0x0000f520


	//   ....[42]....
        /*0480*/ 	.word	0x0000f540


	//   ....[43]....
        /*0484*/ 	.word	0x0000fbc0


	//   ....[44]....
        /*0488*/ 	.word	0x0000fbe0


	//   ....[45]....
        /*048c*/ 	.word	0x0000fe10


	//   ....[46]....
        /*0490*/ 	.word	0x0000fe30


	//   ....[47]....
        /*0494*/ 	.word	0x000109d0


	//   ....[48]....
        /*0498*/ 	.word	0x00010a00


	//   ....[49]....
        /*049c*/ 	.word	0x00010c40


	//   ....[50]....
        /*04a0*/ 	.word	0x00010c60


	//   ....[51]....
        /*04a4*/ 	.word	0x00010f20


	//   ....[52]....
        /*04a8*/ 	.word	0x000110d0


	//   ....[53]....
        /*04ac*/ 	.word	0x00011100


	//   ....[54]....
        /*04b0*/ 	.word	0x00011130


	//   ....[55]....
        /*04b4*/ 	.word	0x00011160


	//   ....[56]....
        /*04b8*/ 	.word	0x00011190


	//   ....[57]....
        /*04bc*/ 	.word	0x000111c0


	//   ....[58]....
        /*04c0*/ 	.word	0x00011310


	//   ....[59]....
        /*04c4*/ 	.word	0x00011340


	//   ....[60]....
        /*04c8*/ 	.word	0x00011370


	//   ....[61]....
        /*04cc*/ 	.word	0x000113a0


	//   ....[62]....
        /*04d0*/ 	.word	0x000113d0


	//   ....[63]....
        /*04d4*/ 	.word	0x00011400


	//   ....[64]....
        /*04d8*/ 	.word	0x00011490


	//   ....[65]....
        /*04dc*/ 	.word	0x000114f0


	//   ....[66]....
        /*04e0*/ 	.word	0x00011580


	//   ....[67]....
        /*04e4*/ 	.word	0x000132e0


	//   ....[68]....
        /*04e8*/ 	.word	0x00013300


	//   ....[69]....
        /*04ec*/ 	.word	0x00013390


	//   ....[70]....
        /*04f0*/ 	.word	0x000133b0


	//   ....[71]....
        /*04f4*/ 	.word	0x00013430


	//   ....[72]....
        /*04f8*/ 	.word	0x00013450


	//   ....[73]....
        /*04fc*/ 	.word	0x00013460


	//   ....[74]....
        /*0500*/ 	.word	0x00013470


	//   ....[75]....
        /*0504*/ 	.word	0x00013bb0


	//   ....[76]....
        /*0508*/ 	.word	0x00013be0


	//   ....[77]....
        /*050c*/ 	.word	0x00013c80


	//   ....[78]....
        /*0510*/ 	.word	0x00013ca0


	//   ....[79]....
        /*0514*/ 	.word	0x00013d20


	//   ....[80]....
        /*0518*/ 	.word	0x00013d40


	//   ....[81]....
        /*051c*/ 	.word	0x00013d50


	//   ....[82]....
        /*0520*/ 	.word	0x00013d60


	//   ....[83]....
        /*0524*/ 	.word	0x000141d0


	//   ....[84]....
        /*0528*/ 	.word	0x00014200


	//   ....[85]....
        /*052c*/ 	.word	0x000143f0


	//   ....[86]....
        /*0530*/ 	.word	0x00014430


	//   ....[87]....
        /*0534*/ 	.word	0x00014440


	//   ....[88]....
        /*0538*/ 	.word	0x00014450


	//   ....[89]....
        /*053c*/ 	.word	0x000145a0


	//   ....[90]....
        /*0540*/ 	.word	0x000146f0


	//   ....[91]....
        /*0544*/ 	.word	0x00014f20


	//   ....[92]....
        /*0548*/ 	.word	0x00014f40


	//   ....[93]....
        /*054c*/ 	.word	0x00014f90


	//   ....[94]....
        /*0550*/ 	.word	0x00014fa0


	//   ....[95]....
        /*0554*/ 	.word	0x00014fe0


	//   ....[96]....
        /*0558*/ 	.word	0x00014ff0


	//   ....[97]....
        /*055c*/ 	.word	0x00015000


	//   ....[98]....
        /*0560*/ 	.word	0x00015040


	//   ....[99]....
        /*0564*/ 	.word	0x00015360


	//   ....[100]....
        /*0568*/ 	.word	0x000153a0


	//   ....[101]....
        /*056c*/ 	.word	0x000153c0


	//   ....[102]....
        /*0570*/ 	.word	0x000153e0


	//   ....[103]....
        /*0574*/ 	.word	0x00015410


	//   ....[104]....
        /*0578*/ 	.word	0x00015430


	//   ....[105]....
        /*057c*/ 	.word	0x00015530


	//   ....[106]....
        /*0580*/ 	.word	0x00015680


	//   ....[107]....
        /*0584*/ 	.word	0x00015c80


	//   ....[108]....
        /*0588*/ 	.word	0x00015cd0


	//   ....[109]....
        /*058c*/ 	.word	0x00015d00


	//   ....[110]....
        /*0590*/ 	.word	0x00015d30


	//   ....[111]....
        /*0594*/ 	.word	0x00015d40


	//   ....[112]....
        /*0598*/ 	.word	0x00015d70


	//   ....[113]....
        /*059c*/ 	.word	0x00015da0


	//   ....[114]....
        /*05a0*/ 	.word	0x00015dd0


	//   ....[115]....
        /*05a4*/ 	.word	0x00015f50


	//   ....[116]....
        /*05a8*/ 	.word	0x00015f80


	//   ....[117]....
        /*05ac*/ 	.word	0x00015fb0


	//   ....[118]....
        /*05b0*/ 	.word	0x00015fe0


	//   ....[119]....
        /*05b4*/ 	.word	0x00016010


	//   ....[120]....
        /*05b8*/ 	.word	0x00016040


	//   ....[121]....
        /*05bc*/ 	.word	0x00016100


	//   ....[122]....
        /*05c0*/ 	.word	0x00016120


	//   ....[123]....
        /*05c4*/ 	.word	0x00016190


	//   ....[124]....
        /*05c8*/ 	.word	0x00016830


	//   ....[125]....
        /*05cc*/ 	.word	0x00016f40


	//   ....[126]....
        /*05d0*/ 	.word	0x00017030


	//   ....[127]....
        /*05d4*/ 	.word	0x000170d0


	//   ....[128]....
        /*05d8*/ 	.word	0x00017130


	//   ....[129]....
        /*05dc*/ 	.word	0x00017220


	//   ....[130]....
        /*05e0*/ 	.word	0x00017290


	//   ....[131]....
        /*05e4*/ 	.word	0x00017380


	//   ....[132]....
        /*05e8*/ 	.word	0x000173f0


	//   ....[133]....
        /*05ec*/ 	.word	0x00017490


	//   ....[134]....
        /*05f0*/ 	.word	0x00017580


	//   ....[135]....
        /*05f4*/ 	.word	0x000175f0


	//   ....[136]....
        /*05f8*/ 	.word	0x00017650


	//   ....[137]....
        /*05fc*/ 	.word	0x00017740


	//   ....[138]....
        /*0600*/ 	.word	0x000177a0


	//   ....[139]....
        /*0604*/ 	.word	0x000178a0


	//   ....[140]....
        /*0608*/ 	.word	0x00017900


	//   ....[141]....
        /*060c*/ 	.word	0x000179e0


	//   ....[142]....
        /*0610*/ 	.word	0x00017b20


	//   ....[143]....
        /*0614*/ 	.word	0x00017c20


	//   ....[144]....
        /*0618*/ 	.word	0x00017e90


	//   ....[145]....
        /*061c*/ 	.word	0x00017ee0


	//   ....[146]....
        /*0620*/ 	.word	0x000180b0


	//   ....[147]....
        /*0624*/ 	.word	0x00018100


	//   ....[148]....
        /*0628*/ 	.word	0x000182d0


	//   ....[149]....
        /*062c*/ 	.word	0x00018320


	//   ....[150]....
        /*0630*/ 	.word	0x00018410


	//   ....[151]....
        /*0634*/ 	.word	0x000184b0


	//   ....[152]....
        /*0638*/ 	.word	0x00018510


	//   ....[153]....
        /*063c*/ 	.word	0x000185c0


	//   ....[154]....
        /*0640*/ 	.word	0x00018620


	//   ....[155]....
        /*0644*/ 	.word	0x000186d0


	//   ....[156]....
        /*0648*/ 	.word	0x00018730


	//   ....[157]....
        /*064c*/ 	.word	0x000187e0


	//   ....[158]....
        /*0650*/ 	.word	0x000188d0


	//   ....[159]....
        /*0654*/ 	.word	0x000189a0


	//   ....[160]....
        /*0658*/ 	.word	0x00018ac0


	//   ....[161]....
        /*065c*/ 	.word	0x00018bc0


	//   ....[162]....
        /*0660*/ 	.word	0x00018cf0


	//   ....[163]....
        /*0664*/ 	.word	0x00018dd0


	//   ....[164]....
        /*0668*/ 	.word	0x00018ed0


	//   ....[165]....
        /*066c*/ 	.word	0x00018fb0


	//   ....[166]....
        /*0670*/ 	.word	0x00019040


	//   ....[167]....
        /*0674*/ 	.word	0x000190e0


	//   ....[168]....
        /*0678*/ 	.word	0x00019200


	//   ....[169]....
        /*067c*/ 	.word	0x00019270


	//   ....[170]....
        /*0680*/ 	.word	0x000192e0


	//   ....[171]....
        /*0684*/ 	.word	0x00019350


	//   ....[172]....
        /*0688*/ 	.word	0x000193c0


	//   ....[173]....
        /*068c*/ 	.word	0x00019440


	//   ....[174]....
        /*0690*/ 	.word	0x000194d0


	//   ....[175]....
        /*0694*/ 	.word	0x00019560


	//   ....[176]....
        /*0698*/ 	.word	0x000195d0


	//   ....[177]....
        /*069c*/ 	.word	0x00019640


	//   ....[178]....
        /*06a0*/ 	.word	0x000196b0


	//   ....[179]....
        /*06a4*/ 	.word	0x00019730


	//   ....[180]....
        /*06a8*/ 	.word	0x000197a0


	//   ....[181]....
        /*06ac*/ 	.word	0x00019840


	//   ....[182]....
        /*06b0*/ 	.word	0x000198d0


	//   ....[183]....
        /*06b4*/ 	.word	0x000199f0


	//----- nvinfo : EIATTR_REG_RECONFIG
	.align		4
.L_380:
        /*06b8*/ 	.byte	0x01, 0x54
	.zero		2


	//----- nvinfo : EIATTR_SYSCALL_OFFSETS
	.align		4
        /*06bc*/ 	.byte	0x04, 0x46
        /*06be*/ 	.short	(.L_382 - .L_381)


	//   ....[0]....
.L_381:
        /*06c0*/ 	.word	0x00003fc0


	//   ....[1]....
        /*06c4*/ 	.word	0x000126b0


	//   ....[2]....
        /*06c8*/ 	.word	0x00012800


	//   ....[3]....
        /*06cc*/ 	.word	0x000128f0


	//   ....[4]....
        /*06d0*/ 	.word	0x00013790


	//----- nvinfo : EIATTR_MBARRIER_INSTR_OFFSETS
	.align		4
.L_382:
        /*06d4*/ 	.byte	0x04, 0x39
        /*06d6*/ 	.short	(.L_384 - .L_383)


	//   ....[0]....
.L_383:
        /*06d8*/ 	.word	0x00000180
        /*06dc*/ 	.word	0x000000ff
        /*06e0*/ 	.word	0x00028c00
        /*06e4*/ 	.short	0x0100
        /*06e6*/ 	.byte	0x08
	.zero		1


	//   ....[1]....
        /*06e8*/ 	.word	0x00000190
        /*06ec*/ 	.word	0x000000ff
        /*06f0*/ 	.word	0x00028c20
        /*06f4*/ 	.short	0x0100
        /*06f6*/ 	.byte	0x08
	.zero		1


	//   ....[2]....
        /*06f8*/ 	.word	0x00000240
        /*06fc*/ 	.word	0x000000ff
        /*0700*/ 	.word	0x00028c30
        /*0704*/ 	.short	0x0100
        /*0706*/ 	.byte	0x06
	.zero		1


	//   ....[3]....
        /*0708*/ 	.word	0x00000250
        /*070c*/ 	.word	0x000000ff
        /*0710*/ 	.word	0x00028c40
        /*0714*/ 	.short	0x0100
        /*0716*/ 	.byte	0x06
	.zero		1


	//   ....[4]....
        /*0718*/ 	.word	0x00000260
        /*071c*/ 	.word	0x000000ff
        /*0720*/ 	.word	0x00028c38
        /*0724*/ 	.short	0x0100
        /*0726*/ 	.byte	0x06
	.zero		1


	//   ....[5]....
        /*0728*/ 	.word	0x00000270
        /*072c*/ 	.word	0x000000ff
        /*0730*/ 	.word	0x00028c48
        /*0734*/ 	.short	0x0100
        /*0736*/ 	.byte	0x06
	.zero		1


	//   ....[6]....
        /*0738*/ 	.word	0x000003a0
        /*073c*/ 	.word	0x000000ff
        /*0740*/ 	.word	0x00028c50
        /*0744*/ 	.short	0x0100
        /*0746*/ 	.byte	0x08
	.zero		1


	//   ....[7]....
        /*0748*/ 	.word	0x000003b0
        /*074c*/ 	.word	0x000000ff
        /*0750*/ 	.word	0x00028c60
        /*0754*/ 	.short	0x0100
        /*0756*/ 	.byte	0x08
	.zero		1


	//   ....[8]....
        /*0758*/ 	.word	0x000003c0
        /*075c*/ 	.word	0x000000ff
        /*0760*/ 	.word	0x00028c58
        /*0764*/ 	.short	0x0100
        /*0766*/ 	.byte	0x08
	.zero		1


	//   ....[9]....
        /*0768*/ 	.word	0x000003d0
        /*076c*/ 	.word	0x000000ff
        /*0770*/ 	.word	0x00028c68
        /*0774*/ 	.short	0x0100
        /*0776*/ 	.byte	0x08
	.zero		1


	//   ....[10]....
        /*0778*/ 	.word	0x000004c0
        /*077c*/ 	.word	0x000000ff
        /*0780*/ 	.word	0x00028c70
        /*0784*/ 	.short	0x0100
        /*0786*/ 	.byte	0x06
	.zero		1


	//   ....[11]....
        /*0788*/ 	.word	0x000004d0
        /*078c*/ 	.word	0x000000ff
        /*0790*/ 	.word	0x00028c80
        /*0794*/ 	.short	0x0100
        /*0796*/ 	.byte	0x06
	.zero		1


	//   ....[12]....
        /*0798*/ 	.word	0x000004e0
        /*079c*/ 	.word	0x000000ff
        /*07a0*/ 	.word	0x00028c78
        /*07a4*/ 	.short	0x0100
        /*07a6*/ 	.byte	0x06
	.zero		1


	//   ....[13]....
        /*07a8*/ 	.word	0x000004f0
        /*07ac*/ 	.word	0x000000ff
        /*07b0*/ 	.word	0x00028c88
        /*07b4*/ 	.short	0x0100
        /*07b6*/ 	.byte	0x06
	.zero		1


	//   ....[14]....
        /*07b8*/ 	.word	0x00000620
        /*07bc*/ 	.word	0x000000ff
        /*07c0*/ 	.word	0x00028c90
        /*07c4*/ 	.short	0x0100
        /*07c6*/ 	.byte	0x08
	.zero		1


	//   ....[15]....
        /*07c8*/ 	.word	0x00000630
        /*07cc*/ 	.word	0x000000ff
        /*07d0*/ 	.word	0x00028ca0
        /*07d4*/ 	.short	0x0100
        /*07d6*/ 	.byte	0x08
	.zero		1


	//   ....[16]....
        /*07d8*/ 	.word	0x00000640
        /*07dc*/ 	.word	0x000000ff
        /*07e0*/ 	.word	0x00028c98
        /*07e4*/ 	.short	0x0100
        /*07e6*/ 	.byte	0x08
	.zero		1


	//   ....[17]....
        /*07e8*/ 	.word	0x00000650
        /*07ec*/ 	.word	0x000000ff
        /*07f0*/ 	.word	0x00028ca8
        /*07f4*/ 	.short	0x0100
        /*07f6*/ 	.byte	0x08
	.zero		1


	//   ....[18]....
        /*07f8*/ 	.word	0x00000790
        /*07fc*/ 	.word	0x000000ff
        /*0800*/ 	.word	0x00028cb0
        /*0804*/ 	.short	0x0100
        /*0806*/ 	.byte	0x08
	.zero		1


	//   ....[19]....
        /*0808*/ 	.word	0x000007a0
        /*080c*/ 	.word	0x000000ff
        /*0810*/ 	.word	0x00028cc0
        /*0814*/ 	.short	0x0100
        /*0816*/ 	.byte	0x08
	.zero		1


	//   ....[20]....
        /*0818*/ 	.word	0x000007b0
        /*081c*/ 	.word	0x000000ff
        /*0820*/ 	.word	0x00028cb8
        /*0824*/ 	.short	0x0100
        /*0826*/ 	.byte	0x08
	.zero		1


	//   ....[21]....
        /*0828*/ 	.word	0x000007c0
        /*082c*/ 	.word	0x000000ff
        /*0830*/ 	.word	0x00028cc8
        /*0834*/ 	.short	0x0100
        /*0836*/ 	.byte	0x08
	.zero		1


	//   ....[22]....
        /*0838*/ 	.word	0x00001dd0
        /*083c*/ 	.word	0x000000ff
        /*0840*/ 	.word	0x00028c50
        /*0844*/ 	.short	0x010a
        /*0846*/ 	.byte	0x15
	.zero		1


	//   ....[23]....
        /*0848*/ 	.word	0x00002090
        /*084c*/ 	.word	0x000000ff
        /*0850*/ 	.word	0x00000000
        /*0854*/ 	.short	0x0101
        /*0856*/ 	.byte	0x06
	.zero		1


	//   ....[24]....
        /*0858*/ 	.word	0x000029d0
        /*085c*/ 	.word	0x000000ff
        /*0860*/ 	.word	0x00028c50
        /*0864*/ 	.short	0x010a
        /*0866*/ 	.byte	0x15
	.zero		1


	//   ....[25]....
        /*0868*/ 	.word	0x00002a10
        /*086c*/ 	.word	0x000000ff
        /*0870*/ 	.word	0x00028c50
        /*0874*/ 	.short	0x010a
        /*0876*/ 	.byte	0x15
	.zero		1


	//   ....[26]....
        /*0878*/ 	.word	0x00002bf0
        /*087c*/ 	.word	0x000000ff
        /*0880*/ 	.word	0x00000000
        /*0884*/ 	.short	0x0101
        /*0886*/ 	.byte	0x06
	.zero		1


	//   ....[27]....
        /*0888*/ 	.word	0x00004040
        /*088c*/ 	.word	0x000000ff
        /*0890*/ 	.word	0x00028c00
        /*0894*/ 	.short	0x010a
        /*0896*/ 	.byte	0x29
	.zero		1


	//   ....[28]....
        /*0898*/ 	.word	0x000040c0
        /*089c*/ 	.word	0x00000007
        /*08a0*/ 	.word	0x00028c30
        /*08a4*/ 	.short	0x010a
        /*08a6*/ 	.byte	0x3f
	.zero		1


	//   ....[29]....
        /*08a8*/ 	.word	0x00004100
        /*08ac*/ 	.word	0x00000007
        /*08b0*/ 	.word	0x00028c30
        /*08b4*/ 	.short	0x010a
        /*08b6*/ 	.byte	0x3f
	.zero		1


	//   ....[30]....
        /*08b8*/ 	.word	0x000046b0
        /*08bc*/ 	.word	0x000000ff
        /*08c0*/ 	.word	0x00000000
        /*08c4*/ 	.short	0x0101
        /*08c6*/ 	.byte	0x06
	.zero		1


	//   ....[31]....
        /*08c8*/ 	.word	0x00005f90
        /*08cc*/ 	.word	0x00000007
        /*08d0*/ 	.word	0x00028c50
        /*08d4*/ 	.short	0x010a
        /*08d6*/ 	.byte	0x3f
	.zero		1


	//   ....[32]....
        /*08d8*/ 	.word	0x00005fd0
        /*08dc*/ 	.word	0x00000007
        /*08e0*/ 	.word	0x00028c50
        /*08e4*/ 	.short	0x010a
        /*08e6*/ 	.byte	0x3f
	.zero		1


	//   ....[33]....
        /*08e8*/ 	.word	0x000062b0
        /*08ec*/ 	.word	0x000000ff
        /*08f0*/ 	.word	0x00000000
        /*08f4*/ 	.short	0x0101
        /*08f6*/ 	.byte	0x0b
	.zero		1


	//   ....[34]....
        /*08f8*/ 	.word	0x000065d0
        /*08fc*/ 	.word	0x000000ff
        /*0900*/ 	.word	0x00028c30
        /*0904*/ 	.short	0x010a
        /*0906*/ 	.byte	0x16
	.zero		1


	//   ....[35]....
        /*0908*/ 	.word	0x00006610
        /*090c*/ 	.word	0x000000ff
        /*0910*/ 	.word	0x00028c30
        /*0914*/ 	.short	0x010a
        /*0916*/ 	.byte	0x16
	.zero		1


	//   ....[36]....
        /*0918*/ 	.word	0x00006ab0
        /*091c*/ 	.word	0x000000ff
        /*0920*/ 	.word	0x00000000
        /*0924*/ 	.short	0x0101
        /*0926*/ 	.byte	0x06
	.zero		1


	//   ....[37]....
        /*0928*/ 	.word	0x000089c0
        /*092c*/ 	.word	0x000000ff
        /*0930*/ 	.word	0x00028c50
        /*0934*/ 	.short	0x010a
        /*0936*/ 	.byte	0x16
	.zero		1


	//   ....[38]....
        /*0938*/ 	.word	0x00008a00
        /*093c*/ 	.word	0x000000ff
        /*0940*/ 	.word	0x00028c50
        /*0944*/ 	.short	0x010a
        /*0946*/ 	.byte	0x16
	.zero		1


	//   ....[39]....
        /*0948*/ 	.word	0x00008cb0
        /*094c*/ 	.word	0x000000ff
        /*0950*/ 	.word	0x00000000
        /*0954*/ 	.short	0x0101
        /*0956*/ 	.byte	0x16
	.zero		1


	//   ....[40]....
        /*0958*/ 	.word	0x00009050
        /*095c*/ 	.word	0x000000ff
        /*0960*/ 	.word	0x00028c30
        /*0964*/ 	.short	0x010a
        /*0966*/ 	.byte	0x16
	.zero		1


	//   ....[41]....
        /*0968*/ 	.word	0x00009090
        /*096c*/ 	.word	0x000000ff
        /*0970*/ 	.word	0x00028c30
        /*0974*/ 	.short	0x010a
        /*0976*/ 	.byte	0x16
	.zero		1


	//   ....[42]....
        /*0978*/ 	.word	0x000094b0
        /*097c*/ 	.word	0x000000ff
        /*0980*/ 	.word	0x00000000
        /*0984*/ 	.short	0x0101
        /*0986*/ 	.byte	0x06
	.zero		1


	//   ....[43]....
        /*0988*/ 	.word	0x0000a940
        /*098c*/ 	.word	0x000000ff
        /*0990*/ 	.word	0x00028c50
        /*0994*/ 	.short	0x010a
        /*0996*/ 	.byte	0x16
	.zero		1


	//   ....[44]....
        /*0998*/ 	.word	0x0000a980
        /*099c*/ 	.word	0x000000ff
        /*09a0*/ 	.word	0x00028c50
        /*09a4*/ 	.short	0x010a
        /*09a6*/ 	.byte	0x16
	.zero		1


	//   ....[45]....
        /*09a8*/ 	.word	0x0000ac10
        /*09ac*/ 	.word	0x000000ff
        /*09b0*/ 	.word	0x00000000
        /*09b4*/ 	.short	0x0101
        /*09b6*/ 	.byte	0x16
	.zero		1


	//   ....[46]....
        /*09b8*/ 	.word	0x0000ad70
        /*09bc*/ 	.word	0x000000ff
        /*09c0*/ 	.word	0x00028c30
        /*09c4*/ 	.short	0x010a
        /*09c6*/ 	.byte	0x14
	.zero		1


	//   ....[47]....
        /*09c8*/ 	.word	0x0000adb0
        /*09cc*/ 	.word	0x000000ff
        /*09d0*/ 	.word	0x00028c30
        /*09d4*/ 	.short	0x010a
        /*09d6*/ 	.byte	0x14
	.zero		1


	//   ....[48]....
        /*09d8*/ 	.word	0x0000b250
        /*09dc*/ 	.word	0x000000ff
        /*09e0*/ 	.word	0x00000000
        /*09e4*/ 	.short	0x0101
        /*09e6*/ 	.byte	0x06
	.zero		1


	//   ....[49]....
        /*09e8*/ 	.word	0x0000d160
        /*09ec*/ 	.word	0x000000ff
        /*09f0*/ 	.word	0x00028c50
        /*09f4*/ 	.short	0x010a
        /*09f6*/ 	.byte	0x14
	.zero		1


	//   ....[50]....
        /*09f8*/ 	.word	0x0000d1a0
        /*09fc*/ 	.word	0x000000ff
        /*0a00*/ 	.word	0x00028c50
        /*0a04*/ 	.short	0x010a
        /*0a06*/ 	.byte	0x14
	.zero		1


	//   ....[51]....
        /*0a08*/ 	.word	0x0000d450
        /*0a0c*/ 	.word	0x000000ff
        /*0a10*/ 	.word	0x00000000
        /*0a14*/ 	.short	0x0101
        /*0a16*/ 	.byte	0x14
	.zero		1


	//   ....[52]....
        /*0a18*/ 	.word	0x0000fbd0
        /*0a1c*/ 	.word	0x000000ff
        /*0a20*/ 	.word	0x00000000
        /*0a24*/ 	.short	0x0101
        /*0a26*/ 	.byte	0x04
	.zero		1


	//   ....[53]....
        /*0a28*/ 	.word	0x000130a0
        /*0a2c*/ 	.word	0x0000001b
        /*0a30*/ 	.word	0x00028c40
        /*0a34*/ 	.short	0x010a
        /*0a36*/ 	.byte	0x3f
	.zero		1


	//   ....[54]....
        /*0a38*/ 	.word	0x00013570
        /*0a3c*/ 	.word	0x0000001b
        /*0a40*/ 	.word	0x00028c30
        /*0a44*/ 	.short	0x0107
        /*0a46*/ 	.byte	0x3f
	.zero		1


	//   ....[55]....
        /*0a48*/ 	.word	0x00013640
        /*0a4c*/ 	.word	0x0000001b
        /*0a50*/ 	.word	0x00028c30
        /*0a54*/ 	.short	0x0101
        /*0a56*/ 	.byte	0x3f
	.zero		1


	//   ....[56]....
        /*0a58*/ 	.word	0x00013e60
        /*0a5c*/ 	.word	0x00000017
        /*0a60*/ 	.word	0x00028c00
        /*0a64*/ 	.short	0x0107
        /*0a66*/ 	.byte	0x3f
	.zero		1


	//   ....[57]....
        /*0a68*/ 	.word	0x00013f50
        /*0a6c*/ 	.word	0x00000017
        /*0a70*/ 	.word	0x00028c00
        /*0a74*/ 	.short	0x0101
        /*0a76*/ 	.byte	0x3f
	.zero		1


	//   ....[58]....
        /*0a78*/ 	.word	0x00013f70
        /*0a7c*/ 	.word	0x00000017
        /*0a80*/ 	.word	0x00028c20
        /*0a84*/ 	.short	0x010a
        /*0a86*/ 	.byte	0x3f
	.zero		1


	//   ....[59]....
        /*0a88*/ 	.word	0x00014000
        /*0a8c*/ 	.word	0x0000001b
        /*0a90*/ 	.word	0x00028c60
        /*0a94*/ 	.short	0x010a
        /*0a96*/ 	.byte	0x3f
	.zero		1


	//   ....[60]....
        /*0a98*/ 	.word	0x00014910
        /*0a9c*/ 	.word	0x0000001b
        /*0aa0*/ 	.word	0x00028c50
        /*0aa4*/ 	.short	0x0107
        /*0aa6*/ 	.byte	0x3f
	.zero		1


	//   ....[61]....
        /*0aa8*/ 	.word	0x000149e0
        /*0aac*/ 	.word	0x0000001b
        /*0ab0*/ 	.word	0x00028c50
        /*0ab4*/ 	.short	0x0101
        /*0ab6*/ 	.byte	0x3f
	.zero		1


	//   ....[62]....
        /*0ab8*/ 	.word	0x00014d80
        /*0abc*/ 	.word	0x00000006
        /*0ac0*/ 	.word	0x00028c40
        /*0ac4*/ 	.short	0x010a
        /*0ac6*/ 	.byte	0x3f
	.zero		1


	//   ....[63]....
        /*0ac8*/ 	.word	0x000150c0
        /*0acc*/ 	.word	0x00000006
        /*0ad0*/ 	.word	0x00028c30
        /*0ad4*/ 	.short	0x0107
        /*0ad6*/ 	.byte	0x3f
	.zero		1


	//   ....[64]....
        /*0ad8*/ 	.word	0x00015180
        /*0adc*/ 	.word	0x00000006
        /*0ae0*/ 	.word	0x00028c30
        /*0ae4*/ 	.short	0x0101
        /*0ae6*/ 	.byte	0x3f
	.zero		1


	//   ....[65]....
        /*0ae8*/ 	.word	0x000151b0
        /*0aec*/ 	.word	0x00000006
        /*0af0*/ 	.word	0x00028c60
        /*0af4*/ 	.short	0x010a
        /*0af6*/ 	.byte	0x3f
	.zero		1


	//   ....[66]....
        /*0af8*/ 	.word	0x00015880
        /*0afc*/ 	.word	0x00000006
        /*0b00*/ 	.word	0x00028c50
        /*0b04*/ 	.short	0x0107
        /*0b06*/ 	.byte	0x3f
	.zero		1


	//   ....[67]....
        /*0b08*/ 	.word	0x00015940
        /*0b0c*/ 	.word	0x00000006
        /*0b10*/ 	.word	0x00028c50
        /*0b14*/ 	.short	0x0101
        /*0b16*/ 	.byte	0x3f
	.zero		1


	//   ....[68]....
        /*0b18*/ 	.word	0x000167b0
        /*0b1c*/ 	.word	0x00000005
        /*0b20*/ 	.word	0x00028c20
        /*0b24*/ 	.short	0x010a
        /*0b26*/ 	.byte	0x3f
	.zero		1


	//   ....[69]....
        /*0b28*/ 	.word	0x00016930
        /*0b2c*/ 	.word	0x00000003
        /*0b30*/ 	.word	0x00028c40
        /*0b34*/ 	.short	0x010a
        /*0b36*/ 	.byte	0x3f
	.zero		1


	//   ....[70]....
        /*0b38*/ 	.word	0x000169d0
        /*0b3c*/ 	.word	0x00000005
        /*0b40*/ 	.word	0x00028c40
        /*0b44*/ 	.short	0x010a
        /*0b46*/ 	.byte	0x3f
	.zero		1


	//   ....[71]....
        /*0b48*/ 	.word	0x00016a10
        /*0b4c*/ 	.word	0x00000003
        /*0b50*/ 	.word	0x00028c60
        /*0b54*/ 	.short	0x010a
        /*0b56*/ 	.byte	0x3f
	.zero		1


	//   ....[72]....
        /*0b58*/ 	.word	0x00016a50
        /*0b5c*/ 	.word	0x00000005
        /*0b60*/ 	.word	0x00028c60
        /*0b64*/ 	.short	0x010a
        /*0b66*/ 	.byte	0x3f
	.zero		1


	//   ....[73]....
        /*0b68*/ 	.word	0x00016ac0
        /*0b6c*/ 	.word	0x00000006
        /*0b70*/ 	.word	0x00028c50
        /*0b74*/ 	.short	0x010a
        /*0b76*/ 	.byte	0x3f
	.zero		1


	//   ....[74]....
        /*0b78*/ 	.word	0x00016b20
        /*0b7c*/ 	.word	0x00000005
        /*0b80*/ 	.word	0x00028c50
        /*0b84*/ 	.short	0x010a
        /*0b86*/ 	.byte	0x3f
	.zero		1


	//   ....[75]....
        /*0b88*/ 	.word	0x00016b80
        /*0b8c*/ 	.word	0x00000003
        /*0b90*/ 	.word	0x00028c00
        /*0b94*/ 	.short	0x010a
        /*0b96*/ 	.byte	0x3f
	.zero		1


	//   ....[76]....
        /*0b98*/ 	.word	0x00016bd0
        /*0b9c*/ 	.word	0x00000007
        /*0ba0*/ 	.word	0x00028c30
        /*0ba4*/ 	.short	0x010a
        /*0ba6*/ 	.byte	0x3f
	.zero		1


	//   ....[77]....
        /*0ba8*/ 	.word	0x00016c20
        /*0bac*/ 	.word	0x00000007
        /*0bb0*/ 	.word	0x00028c50
        /*0bb4*/ 	.short	0x010a
        /*0bb6*/ 	.byte	0x3f
	.zero		1


	//   ....[78]....
        /*0bb8*/ 	.word	0x00016c80
        /*0bbc*/ 	.word	0x00000006
        /*0bc0*/ 	.word	0x00028c30
        /*0bc4*/ 	.short	0x010a
        /*0bc6*/ 	.byte	0x3f
	.zero		1


	//   ....[79]....
        /*0bc8*/ 	.word	0x00016ce0
        /*0bcc*/ 	.word	0x0000000a
        /*0bd0*/ 	.word	0x00028c50
        /*0bd4*/ 	.short	0x010a
        /*0bd6*/ 	.byte	0x3f
	.zero		1


	//   ....[80]....
        /*0bd8*/ 	.word	0x00016d40
        /*0bdc*/ 	.word	0x00000006
        /*0be0*/ 	.word	0x00028c30
        /*0be4*/ 	.short	0x010a
        /*0be6*/ 	.byte	0x3f
	.zero		1


	//   ....[81]....
        /*0be8*/ 	.word	0x00016da0
        /*0bec*/ 	.word	0x0000000a
        /*0bf0*/ 	.word	0x00028c50
        /*0bf4*/ 	.short	0x010a
        /*0bf6*/ 	.byte	0x3f
	.zero		1


	//   ....[82]....
        /*0bf8*/ 	.word	0x00016e00
        /*0bfc*/ 	.word	0x00000006
        /*0c00*/ 	.word	0x00028c30
        /*0c04*/ 	.short	0x010a
        /*0c06*/ 	.byte	0x3f
	.zero		1


	//   ....[83]....
        /*0c08*/ 	.word	0x00016e60
        /*0c0c*/ 	.word	0x0000000a
        /*0c10*/ 	.word	0x00028c50
        /*0c14*/ 	.short	0x010a
        /*0c16*/ 	.byte	0x3f
	.zero		1


	//   ....[84]....
        /*0c18*/ 	.word	0x00016f80
        /*0c1c*/ 	.word	0x0000001b
        /*0c20*/ 	.word	0x00028c40
        /*0c24*/ 	.short	0x010a
        /*0c26*/ 	.byte	0x3f
	.zero		1


	//   ....[85]....
        /*0c28*/ 	.word	0x00017a20
        /*0c2c*/ 	.word	0x00000017
        /*0c30*/ 	.word	0x00028c20
        /*0c34*/ 	.short	0x010a
        /*0c36*/ 	.byte	0x3f
	.zero		1


	//   ....[86]....
        /*0c38*/ 	.word	0x00017a70
        /*0c3c*/ 	.word	0x0000001b
        /*0c40*/ 	.word	0x00028c60
        /*0c44*/ 	.short	0x010a
        /*0c46*/ 	.byte	0x3f
	.zero		1


	//   ....[87]....
        /*0c48*/ 	.word	0x00018360
        /*0c4c*/ 	.word	0x00000006
        /*0c50*/ 	.word	0x00028c40
        /*0c54*/ 	.short	0x010a
        /*0c56*/ 	.byte	0x3f
	.zero		1


	//   ....[88]....
        /*0c58*/ 	.word	0x00018820
        /*0c5c*/ 	.word	0x00000006
        /*0c60*/ 	.word	0x00028c60
        /*0c64*/ 	.short	0x010a
        /*0c66*/ 	.byte	0x3f
	.zero		1


	//   ....[89]....
        /*0c68*/ 	.word	0x00019910
        /*0c6c*/ 	.word	0x00000005
        /*0c70*/ 	.word	0x00028c20
        /*0c74*/ 	.short	0x010a
        /*0c76*/ 	.byte	0x3f
	.zero		1


	//   ....[90]....
        /*0c78*/ 	.word	0x00019ab0
        /*0c7c*/ 	.word	0x00000003
        /*0c80*/ 	.word	0x00028c40
        /*0c84*/ 	.short	0x010a
        /*0c86*/ 	.byte	0x3f
	.zero		1


	//   ....[91]....
        /*0c88*/ 	.word	0x00019b00
        /*0c8c*/ 	.word	0x00000005
        /*0c90*/ 	.word	0x00028c40
        /*0c94*/ 	.short	0x010a
        /*0c96*/ 	.byte	0x3f
	.zero		1


	//   ....[92]....
        /*0c98*/ 	.word	0x00019b50
        /*0c9c*/ 	.word	0x00000003
        /*0ca0*/ 	.word	0x00028c60
        /*0ca4*/ 	.short	0x010a
        /*0ca6*/ 	.byte	0x3f
	.zero		1


	//----- nvinfo : EIATTR_NUM_MBARRIERS
	.align		4
.L_384:
        /*0ca8*/ 	.byte	0x03, 0x38
        /*0caa*/ 	.short	0x0016


	//----- nvinfo : EIATTR_EXIT_INSTR_OFFSETS
	.align		4
        /*0cac*/ 	.byte	0x04, 0x1c
        /*0cae*/ 	.short	(.L_386 - .L_385)


	//   ....[0]....
.L_385:
        /*0cb0*/ 	.word	0x00000970


	//   ....[1]....
        /*0cb4*/ 	.word	0x00010ec0


	//   ....[2]....
        /*0cb8*/ 	.word	0x00016aa0


	//----- nvinfo : EIATTR_MAX_THREADS
	.align		4
.L_386:
        /*0cbc*/ 	.byte	0x04, 0x05
        /*0cbe*/ 	.short	(.L_388 - .L_387)
.L_387:
        /*0cc0*/ 	.word	0x00000180
        /*0cc4*/ 	.word	0x00000001
        /*0cc8*/ 	.word	0x00000001


	//----- nvinfo : EIATTR_CRS_STACK_SIZE
	.align		4
.L_388:
        /*0ccc*/ 	.byte	0x04, 0x1e
        /*0cce*/ 	.short	(.L_390 - .L_389)
.L_389:
        /*0cd0*/ 	.word	0x00000000


	//----- nvinfo : EIATTR_CBANK_PARAM_SIZE
	.align		4
.L_390:
        /*0cd4*/ 	.byte	0x03, 0x19
        /*0cd6*/ 	.short	0x0af0


	//----- nvinfo : EIATTR_PARAM_CBANK
	.align		4
        /*0cd8*/ 	.byte	0x04, 0x0a
        /*0cda*/ 	.short	(.L_392 - .L_391)
	.align		4
.L_391:
        /*0cdc*/ 	.word	index@(.nv.constant0._ZN7cutlass13device_kernelIN5flash11enable_sm90INS1_16FlashAttnFwdSm90INS1_25CollectiveMainloopFwdSm90ILi2EN4cute5tupleIJNS5_1CILi1EEES8_S8_EEENS6_IJNS7_ILi64EEESA_SA_EEELi512ENS_10bfloat16_tEfNS_4arch4Sm90ELb0ELb1ELb1ELb1ELb1ELb0ELb0ELb0ELb0ELb1ELb0ELb0EEENS1_21CollectiveEpilogueFwdINS6_IJSA_NS7_ILi512EEESA_EEES9_SC_SE_Li256ELb1ELb1ELb0ELb0EEENS1_36VarlenDynamicPersistentTileSchedulerILi64ELi64ELi256ELi128ELb0ELb1ELb1ELb1ELb0ELb1EEEEEEEEEvNT_6ParamsE)
        /*0ce0*/ 	.short	0x0210
        /*0ce2*/ 	.short	0x0af0


	//----- nvinfo : EIATTR_SW_WAR
	.align		4
.L_392:
        /*0ce4*/ 	.byte	0x04, 0x36
        /*0ce6*/ 	.short	(.L_394 - .L_393)
.L_393:
        /*0ce8*/ 	.word	0x00000008
.L_394:


//--------------------- .nv.info._ZN7cutlass13device_kernelIN5flash11enable_sm90INS1_16FlashAttnFwdSm90INS1_25CollectiveMainloopFwdSm90ILi2EN4cute5tupleIJNS5_1CILi1EEES8_S8_EEENS6_IJNS7_ILi64EEESA_SA_EEELi512ENS_10bfloat16_tEfNS_4arch4Sm90ELb0ELb1ELb1ELb1ELb1ELb1ELb0ELb0ELb0ELb1ELb0ELb0EEENS1_21CollectiveEpilogueFwdINS6_IJSA_NS7_ILi512EEESA_EEES9_SC_SE_Li256ELb1ELb1ELb0ELb0EEENS1_36VarlenDynamicPersistentTileSchedulerILi64ELi64ELi256ELi128ELb0ELb1ELb1ELb1ELb0ELb1EEEEEEEEEvNT_6ParamsE --------------------------
	.section	.nv.info._ZN7cutlass13device_kernelIN5flash11enable_sm90INS1_16FlashAttnFwdSm90INS1_25CollectiveMainloopFwdSm90ILi2EN4cute5tupleIJNS5_1CILi1EEES8_S8_EEENS6_IJNS7_ILi64EEESA_SA_EEELi512ENS_10bfloat16_tEfNS_4arch4Sm90ELb0ELb1ELb1ELb1ELb1ELb1ELb0ELb0ELb0ELb1ELb0ELb0EEENS1_21CollectiveEpilogueFwdINS6_IJSA_NS7_ILi512EEESA_EEES9_SC_SE_Li256ELb1ELb1ELb0ELb0EEENS1_36VarlenDynamicPersistentTileSchedulerILi64ELi64ELi256ELi128ELb0ELb1ELb1ELb1ELb0ELb1EEEEEEEEEvNT_6ParamsE,"",@"SHT_CUDA_INFO"
	.sectionflags	@""
	.align	4


	//----- nvinfo : EIATTR_CUDA_API_VERSION
	.align		4
        /*0000*/ 	.byte	0x04, 0x37
        /*0002*/ 	.short	(.L_396 - .L_395)
.L_395:
        /*0004*/ 	.word	0x00000082


	//----- nvinfo : EIATTR_KPARAM_INFO
	.align		4
.L_396:
        /*0008*/ 	.byte	0x04, 0x17
        /*000a*/ 	.short	(.L_398 - .L_397)
.L_397:
        /*000c*/ 	.word	0x00000000
        /*0010*/ 	.short	0x0000
        /*0012*/ 	.short	0x0070
        /*0014*/ 	.byte	0x00, 0xf0, 0x01, 0x2a


	//----- nvinfo : EIATTR_SPARSE_MMA_MASK
	.align		4
.L_398:
        /*0018*/ 	.byte	0x03, 0x50
        /*001a*/ 	.short	0x0000


	//----- nvinfo : EIATTR_MAXREG_COUNT
	.align		4
        /*001c*/ 	.byte	0x03, 0x1b
        /*001e*/ 	.short	0x00a8


	//----- nvinfo : EIATTR_NUM_BARRIERS
	.align		4
        /*0020*/ 	.byte	0x02, 0x4c
        /*0022*/ 	.byte	0x10
	.zero		1


	//----- nvinfo : EIATTR_EXTERNS
	.align		4
        /*0024*/ 	.byte	0x04, 0x0f
        /*0026*/ 	.short	(.L_400 - .L_399)


	//   ....[0]....
	.align		4
.L_399:
        /*0028*/ 	.word	index@(__assertfail)


	//----- nvinfo : EIATTR_ANNOTATIONS
	.align		4
.L_400:
        /*002c*/ 	.byte	0x04, 0x55
        /*002e*/ 	.short	(.L_402 - .L_401)


	//   ....[0]....
.L_401:
        /* <DEDUP_REMOVED lines=48> */


	//----- nvinfo : EIATTR_MERCURY_ISA_VERSION
	.align		4
.L_402:
        /*0318*/ 	.byte	0x03, 0x5f
        /*031a*/ 	.short	0x0101


	//----- nvinfo : EIATTR_UNUSED_LOAD_BYTE_OFFSET
	.align		4
        /*031c*/ 	.byte	0x04, 0x44
        /*031e*/ 	.short	(.L_404 - .L_403)


	//   ....[0]....
.L_403:
        /*0320*/ 	.word	0x00000a20
        /*0324*/ 	.word	0x0000fff0


	//   ....[1]....
        /*0328*/ 	.word	0x00015670
        /*032c*/ 	.word	0x0000fff0


	//----- nvinfo : EIATTR_INT_WARP_WIDE_INSTR_OFFSETS
	.align		4
.L_404:
        /*0330*/ 	.byte	0x04, 0x31
        /*0332*/ 	.short	(.L_406 - .L_405)


	//   ....[0]....
.L_405:
        /*0334*/ 	.word	0x00000130


	//   ....[1]....
        /*0338*/ 	.word	0x00000170


	//   ....[2]....
        /*033c*/ 	.word	0x000001e0


	//   ....[3]....
        /*0340*/ 	.word	0x0001bdf0


	//   ....[4]....
        /*0344*/ 	.word	0x0001be80


	//   ....[5]....
        /*0348*/ 	.word	0x0001f3f0


	//   ....[6]....
        /*034c*/ 	.word	0x0001f480


	//----- nvinfo : EIATTR_COOP_GROUP_MASK_REGIDS
	.align		4
.L_406:
        /*0350*/ 	.byte	0x04, 0x29
        /*0352*/ 	.short	(.L_408 - .L_407)


	//   ....[0]....
.L_407:
        /*0354*/ 	.word	0xffffffff


	//   ....[1]....
        /*0358*/ 	.word	0xffffffff


	//   ....[2]....
        /*035c*/ 	.word	0xffffffff


	//   ....[3]....
        /*0360*/ 	.word	0xffffffff


	//   ....[4]....
        /*0364*/ 	.word	0xffffffff


	//   ....[5]....
        /*0368*/ 	.word	0xffffffff


	//   ....[6]....
        /*036c*/ 	.word	0xffffffff


	//   ....[7]....
        /*0370*/ 	.word	0xffffffff


	//   ....[8]....
        /*0374*/ 	.word	0xffffffff


	//   ....[9]....
        /*0378*/ 	.word	0xffffffff


	//   ....[10]....
        /*037c*/ 	.word	0xffffffff


	//   ....[11]....
        /*0380*/ 	.word	0xffffffff


	//   ....[12]....
        /*0384*/ 	.word	0xffffffff


	//   ....[13]....
        /*0388*/ 	.word	0xffffffff


	//   ....[14]....
        /*038c*/ 	.word	0xffffffff


	//   ....[15]....
        /*0390*/ 	.word	0xffffffff


	//   ....[16]....
        /*0394*/ 	.word	0xffffffff


	//   ....[17]....
        /*0398*/ 	.word	0xffffffff


	//   ....[18]....
        /*039c*/ 	.word	0xffffffff


	//   ....[19]....
        /*03a0*/ 	.word	0xffffffff


	//   ....[20]....
        /*03a4*/ 	.word	0xffffffff


	//   ....[21]....
        /*03a8*/ 	.word	0xffffffff


	//   ....[22]....
        /*03ac*/ 	.word	0xffffffff


	//   ....[23]....
        /*03b0*/ 	.word	0xffffffff


	//   ....[24]....
        /*03b4*/ 	.word	0xffffffff


	//   ....[25]....
        /*03b8*/ 	.word	0xffffffff


	//   ....[26]....
        /*03bc*/ 	.word	0xffffffff


	//   ....[27]....
        /*03c0*/ 	.word	0xffffffff


	//   ....[28]....
        /*03c4*/ 	.word	0xffffffff


	//   ....[29]....
        /*03c8*/ 	.word	0xffffffff


	//   ....[30]....
        /*03cc*/ 	.word	0xffffffff


	//   ....[31]....
        /*03d0*/ 	.word	0xffffffff


	//   ....[32]....
        /*03d4*/ 	.word	0xffffffff


	//   ....[33]....
        /*03d8*/ 	.word	0xffffffff


	//   ....[34]....
        /*03dc*/ 	.word	0xffffffff


	//   ....[35]....
        /*03e0*/ 	.word	0xffffffff


	//   ....[36]....
        /*03e4*/ 	.word	0xffffffff


	//   ....[37]....
        /*03e8*/ 	.word	0xffffffff


	//   ....[38]....
        /*03ec*/ 	.word	0xffffffff


	//   ....[39]....
        /*03f0*/ 	.word	0xffffffff


	//   ....[40]....
        /*03f4*/ 	.word	0xffffffff


	//   ....[41]....
        /*03f8*/ 	.word	0xffffffff


	//   ....[42]....
        /*03fc*/ 	.word	0xffffffff


	//   ....[43]....
        /*0400*/ 	.word	0xffffffff


	//   ....[44]....
        /*0404*/ 	.word	0xffffffff


	//   ....[45]....
        /*0408*/ 	.word	0xffffffff


	//   ....[46]....
        /*040c*/ 	.word	0xffffffff


	//   ....[47]....
        /*0410*/ 	.word	0xffffffff


	//   ....[48]....
        /*0414*/ 	.word	0xffffffff


	//   ....[49]....
        /*0418*/ 	.word	0xffffffff


	//   ....[50]....
        /*041c*/ 	.word	0xffffffff


	//   ....[51]....
        /*0420*/ 	.word	0xffffffff


	//   ....[52]....
        /*0424*/ 	.word	0xffffffff


	//   ....[53]....
        /*0428*/ 	.word	0xffffffff


	//   ....[54]....
        /*042c*/ 	.word	0xffffffff


	//   ....[55]....
        /*0430*/ 	.word	0xffffffff


	//   ....[56]....
        /*0434*/ 	.word	0xffffffff


	//   ....[57]....
        /*0438*/ 	.word	0xffffffff


	//   ....[58]....
        /*043c*/ 	.word	0xffffffff


	//   ....[59]....
        /*0440*/ 	.word	0xffffffff


	//   ....[60]....
        /*0444*/ 	.word	0xffffffff


	//   ....[61]....
        /*0448*/ 	.word	0xffffffff


	//   ....[62]....
        /*044c*/ 	.word	0xffffffff


	//   ....[63]....
        /*0450*/ 	.word	0xffffffff


	//   ....[64]....
        /*0454*/ 	.word	0xffffffff


	//   ....[65]....
        /*0458*/ 	.word	0xffffffff


	//   ....[66]....
        /*045c*/ 	.word	0xffffffff


	//   ....[67]....
        /*0460*/ 	.word	0xffffffff


	//   ....[68]....
        /*0464*/ 	.word	0xffffffff


	//   ....[69]....
        /*0468*/ 	.word	0xffffffff


	//   ....[70]....
        /*046c*/ 	.word	0xffffffff


	//   ....[71]....
        /*0470*/ 	.word	0xffffffff


	//   ....[72]....
        /*0474*/ 	.word	0xffffffff


	//   ....[73]....
        /*0478*/ 	.word	0xffffffff


	//   ....[74]....
        /*047c*/ 	.word	0xffffffff


	//   ....[75]....
        /*0480*/ 	.word	0xffffffff


	//   ....[76]....
        /*0484*/ 	.word	0xffffffff


	//   ....[77]....
        /*0488*/ 	.word	0xffffffff


	//   ....[78]....
        /*048c*/ 	.word	0xffffffff


	//   ....[79]....
        /*0490*/ 	.word	0xffffffff


	//   ....[80]....
        /*0494*/ 	.word	0xffffffff


	//   ....[81]....
        /*0498*/ 	.word	0xffffffff


	//   ....[82]....
        /*049c*/ 	.word	0xffffffff


	//   ....[83]....
        /*04a0*/ 	.word	0xffffffff


	//   ....[84]....
        /*04a4*/ 	.word	0xffffffff


	//   ....[85]....
        /*04a8*/ 	.word	0xffffffff


	//   ....[86]....
        /*04ac*/ 	.word	0xffffffff


	//   ....[87]....
        /*04b0*/ 	.word	0xffffffff


	//   ....[88]....
        /*04b4*/ 	.word	0xffffffff


	//   ....[89]....
        /*04b8*/ 	.word	0xffffffff


	//   ....[90]....
        /*04bc*/ 	.word	0xffffffff


	//   ....[91]....
        /*04c0*/ 	.word	0xffffffff


	//   ....[92]....
        /*04c4*/ 	.word	0xffffffff


	//   ....[93]....
        /*04c8*/ 	.word	0xffffffff


	//   ....[94]....
        /*04cc*/ 	.word	0xffffffff


	//   ....[95]....
        /*04d0*/ 	.word	0xffffffff


	//   ....[96]....
        /*04d4*/ 	.word	0xffffffff


	//   ....[97]....
        /*04d8*/ 	.word	0xffffffff


	//   ....[98]....
        /*04dc*/ 	.word	0xffffffff


	//   ....[99]....
        /*04e0*/ 	.word	0xffffffff


	//   ....[100]....
        /*04e4*/ 	.word	0xffffffff


	//   ....[101]....
        /*04e8*/ 	.word	0xffffffff


	//   ....[102]....
        /*04ec*/ 	.word	0xffffffff


	//   ....[103]....
        /*04f0*/ 	.word	0xffffffff


	//   ....[104]....
        /*04f4*/ 	.word	0xffffffff


	//   ....[105]....
        /*04f8*/ 	.word	0xffffffff


	//   ....[106]....
        /*04fc*/ 	.word	0xffffffff


	//   ....[107]....
        /*0500*/ 	.word	0xffffffff


	//   ....[108]....
        /*0504*/ 	.word	0xffffffff


	//   ....[109]....
        /*0508*/ 	.word	0xffffffff


	//   ....[110]....
        /*050c*/ 	.word	0xffffffff


	//   ....[111]....
        /*0510*/ 	.word	0xffffffff


	//   ....[112]....
        /*0514*/ 	.word	0xffffffff


	//   ....[113]....
        /*0518*/ 	.word	0xffffffff


	//   ....[114]....
        /*051c*/ 	.word	0xffffffff


	//   ....[115]....
        /*0520*/ 	.word	0xffffffff


	//   ....[116]....
        /*0524*/ 	.word	0xffffffff


	//   ....[117]....
        /*0528*/ 	.word	0xffffffff


	//   ....[118]....
        /*052c*/ 	.word	0xffffffff


	//   ....[119]....
        /*0530*/ 	.word	0xffffffff


	//   ....[120]....
        /*0534*/ 	.word	0xffffffff


	//   ....[121]....
        /*0538*/ 	.word	0xffffffff


	//   ....[122]....
        /*053c*/ 	.word	0xffffffff


	//   ....[123]....
        /*0540*/ 	.word	0xffffffff


	//   ....[124]....
        /*0544*/ 	.word	0xffffffff


	//   ....[125]....
        /*0548*/ 	.word	0xffffffff


	//   ....[126]....
        /*054c*/ 	.word	0xffffffff


	//   ....[127]....
        /*0550*/ 	.word	0xffffffff


	//   ....[128]....
        /*0554*/ 	.word	0xffffffff


	//   ....[129]....
        /*0558*/ 	.word	0xffffffff


	//   ....[130]....
        /*055c*/ 	.word	0xffffffff


	//   ....[131]....
        /*0560*/ 	.word	0xffffffff


	//   ....[132]....
        /*0564*/ 	.word	0xffffffff


	//   ....[133]....
        /*0568*/ 	.word	0xffffffff


	//   ....[134]....
        /*056c*/ 	.word	0xffffffff


	//   ....[135]....
        /*0570*/ 	.word	0xffffffff


	//   ....[136]....
        /*0574*/ 	.word	0xffffffff


	//   ....[137]....
        /*0578*/ 	.word	0xffffffff


	//   ....[138]....
        /*057c*/ 	.word	0xffffffff


	//   ....[139]....
        /*0580*/ 	.word	0xffffffff


	//   ....[140]....
        /*0584*/ 	.word	0xffffffff


	//   ....[141]....
        /*0588*/ 	.word	0xffffffff


	//   ....[142]....
        /*058c*/ 	.word	0xffffffff


	//   ....[143]....
        /*0590*/ 	.word	0xffffffff


	//   ....[144]....
        /*0594*/ 	.word	0xffffffff


	//   ....[145]....
        /*0598*/ 	.word	0xffffffff


	//   ....[146]....
        /*059c*/ 	.word	0xffffffff


	//   ....[147]....
        /*05a0*/ 	.word	0xffffffff


	//   ....[148]....
        /*05a4*/ 	.word	0xffffffff


	//   ....[149]....
        /*05a8*/ 	.word	0xffffffff


	//   ....[150]....
        /*05ac*/ 	.word	0xffffffff


	//   ....[151]....
        /*05b0*/ 	.word	0x0500000f


	//   ....[152]....
        /*05b4*/ 	.word	0x0500000f


	//   ....[153]....
        /*05b8*/ 	.word	0x0500000f


	//   ....[154]....
        /*05bc*/ 	.word	0x0500000f


	//   ....[155]....
        /*05c0*/ 	.word	0x0500000f


	//   ....[156]....
        /*05c4*/ 	.word	0x0500000f


	//   ....[157]....
        /*05c8*/ 	.word	0x0500000f


	//   ....[158]....
        /*05cc*/ 	.word	0x0500000f


	//   ....[159]....
        /*05d0*/ 	.word	0x0500000f


	//   ....[160]....
        /*05d4*/ 	.word	0x0500000f


	//   ....[161]....
        /*05d8*/ 	.word	0x0500000f


	//   ....[162]....
        /*05dc*/ 	.word	0x0500000f


	//   ....[163]....
        /*05e0*/ 	.word	0x0500000f


	//   ....[164]....
        /*05e4*/ 	.word	0x0500000f


	//   ....[165]....
        /*05e8*/ 	.word	0x0500000f


	//   ....[166]....
        /*05ec*/ 	.word	0x0500000f


	//   ....[167]....
        /*05f0*/ 	.word	0x0500000f


	//   ....[168]....
        /*05f4*/ 	.word	0x0500000f


	//   ....[169]....
        /*05f8*/ 	.word	0x0500000f


	//   ....[170]....
        /*05fc*/ 	.word	0x0500000f


	//   ....[171]....
        /*0600*/ 	.word	0x0500000f


	//   ....[172]....
        /*0604*/ 	.word	0x0500000f


	//   ....[173]....
        /*0608*/ 	.word	0x0500000f


	//   ....[174]....
        /*060c*/ 	.word	0x0500000f


	//   ....[175]....
        /*0610*/ 	.word	0x0500000f


	//   ....[176]....
        /*0614*/ 	.word	0x0500000f


	//   ....[177]....
        /*0618*/ 	.word	0x0500000f


	//   ....[178]....
        /*061c*/ 	.word	0x0500000f


	//   ....[179]....
        /*0620*/ 	.word	0x0500000f


	//   ....[180]....
        /*0624*/ 	.word	0x0500000f


	//   ....[181]....
        /*0628*/ 	.word	0x0500000f


	//   ....[182]....
        /*062c*/ 	.word	0x0500000f


	//   ....[183]....
        /*0630*/ 	.word	0x0500000f


	//   ....[184]....
        /*0634*/ 	.word	0x0500000f


	//   ....[185]....
        /*0638*/ 	.word	0x0500000f


	//   ....[186]....
        /*063c*/ 	.word	0x0500000f


	//   ....[187]....
        /*0640*/ 	.word	0x0500000f


	//   ....[188]....
        /*0644*/ 	.word	0x0500000f


	//   ....[189]....
        /*0648*/ 	.word	0x0500000f


	//   ....[190]....
        /*064c*/ 	.word	0x0500000f


	//   ....[191]....
        /*0650*/ 	.word	0x0500000f


	//   ....[192]....
        /*0654*/ 	.word	0x0500000f


	//   ....[193]....
        /*0658*/ 	.word	0x0500000f


	//   ....[194]....
        /*065c*/ 	.word	0x0500000f


	//   ....[195]....
        /*0660*/ 	.word	0x0500000f


	//   ....[196]....
        /*0664*/ 	.word	0x0500000f


	//   ....[197]....
        /*0668*/ 	.word	0x0500000f


	//   ....[198]....
        /*066c*/ 	.word	0x0500000f


	//   ....[199]....
        /*0670*/ 	.word	0x0500000f


	//   ....[200]....
        /*0674*/ 	.word	0x0500000f


	//   ....[201]....
        /*0678*/ 	.word	0x0500000f


	//   ....[202]....
        /*067c*/ 	.word	0x0500000f


	//   ....[203]....
        /*0680*/ 	.word	0x0500000f


	//   ....[204]....
        /*0684*/ 	.word	0x0500000f


	//   ....[205]....
        /*0688*/ 	.word	0x0500000f


	//   ....[206]....
        /*068c*/ 	.word	0x0500000f


	//   ....[207]....
        /*0690*/ 	.word	0x0500000f


	//   ....[208]....
        /*0694*/ 	.word	0x0500000f


	//   ....[209]....
        /*0698*/ 	.word	0x0500000f


	//   ....[210]....
        /*069c*/ 	.word	0x0500000f


	//   ....[211]....
        /*06a0*/ 	.word	0x0500000f


	//   ....[212]....
        /*06a4*/ 	.word	0x0500000f


	//   ....[213]....
        /*06a8*/ 	.word	0x0500000f


	//   ....[214]....
        /*06ac*/ 	.word	0x0500000f


	//   ....[215]....
        /*06b0*/ 	.word	0x0500000f


	//   ....[216]....
        /*06b4*/ 	.word	0x0500000f


	//   ....[217]....
        /*06b8*/ 	.word	0x0500000f


	//   ....[218]....
        /*06bc*/ 	.word	0x0500000f


	//   ....[219]....
        /*06c0*/ 	.word	0x0500000f


	//   ....[220]....
        /*06c4*/ 	.word	0x0500000f


	//   ....[221]....
        /*06c8*/ 	.word	0x0500000f


	//   ....[222]....
        /*06cc*/ 	.word	0x0500000f


	//   ....[223]....
        /*06d0*/ 	.word	0x0500000f


	//   ....[224]....
        /*06d4*/ 	.word	0x0500000f


	//   ....[225]....
        /*06d8*/ 	.word	0x0500000f


	//   ....[226]....
        /*06dc*/ 	.word	0x0500000f


	//   ....[227]....
        /*06e0*/ 	.word	0x0500000f


	//   ....[228]....
        /*06e4*/ 	.word	0x0500000f


	//   ....[229]....
        /*06e8*/ 	.word	0x0500000f


	//   ....[230]....
        /*06ec*/ 	.word	0x0500000f


	//   ....[231]....
        /*06f0*/ 	.word	0x0500000f


	//   ....[232]....
        /*06f4*/ 	.word	0x0500000f


	//----- nvinfo : EIATTR_COOP_GROUP_INSTR_OFFSETS
	.align		4
.L_408:
        /*06f8*/ 	.byte	0x04, 0x28
        /*06fa*/ 	.short	(.L_410 - .L_409)


	//   ....[0]....
.L_409:
        /*06fc*/ 	.word	0x00000060


	//   ....[1]....
        /*0700*/ 	.word	0x00000140


	//   ....[2]....
        /*0704*/ 	.word	0x00000190


	//   ....[3]....
        /*0708*/ 	.word	0x00000380


	//   ....[4]....
        /*070c*/ 	.word	0x000004e0


	//   ....[5]....
        /*0710*/ 	.word	0x00000600


	//   ....[6]....
        /*0714*/ 	.word	0x00000760


	//   ....[7]....
        /*0718*/ 	.word	0x00002e90


	//   ....[8]....
        /*071c*/ 	.word	0x00002ea0


	//   ....[9]....
        /*0720*/ 	.word	0x00003920


	//   ....[10]....
        /*0724*/ 	.word	0x00003930


	//   ....[11]....
        /*0728*/ 	.word	0x00004390


	//   ....[12]....
        /*072c*/ 	.word	0x000043a0


	//   ....[13]....
        /*0730*/ 	.word	0x00004770


	//   ....[14]....
        /*0734*/ 	.word	0x00004790


	//   ....[15]....
        /*0738*/ 	.word	0x00005900


	//   ....[16]....
        /*073c*/ 	.word	0x00007cc0


	//   ....[17]....
        /*0740*/ 	.word	0x00008450


	//   ....[18]....
        /*0744*/ 	.word	0x00008460


	//   ....[19]....
        /*0748*/ 	.word	0x00008470


	//   ....[20]....
        /*074c*/ 	.word	0x00008480


	//   ....[21]....
        /*0750*/ 	.word	0x00008780


	//   ....[22]....
        /*0754*/ 	.word	0x00008790


	//   ....[23]....
        /*0758*/ 	.word	0x000087a0


	//   ....[24]....
        /*075c*/ 	.word	0x000087b0


	//   ....[25]....
        /*0760*/ 	.word	0x00009b60


	//   ....[26]....
        /*0764*/ 	.word	0x00009b80


	//   ....[27]....
        /*0768*/ 	.word	0x00009b90


	//   ....[28]....
        /*076c*/ 	.word	0x00009ba0


	//   ....[29]....
        /*0770*/ 	.word	0x00009c90


	//   ....[30]....
        /*0774*/ 	.word	0x00009cb0


	//   ....[31]....
        /*0778*/ 	.word	0x00009d40


	//   ....[32]....
        /*077c*/ 	.word	0x00009d70


	//   ....[33]....
        /*0780*/ 	.word	0x0000b770


	//   ....[34]....
        /*0784*/ 	.word	0x0000bfd0


	//   ....[35]....
        /*0788*/ 	.word	0x0000c4e0


	//   ....[36]....
        /*078c*/ 	.word	0x0000c5e0


	//   ....[37]....
        /*0790*/ 	.word	0x0000c8f0


	//   ....[38]....
        /*0794*/ 	.word	0x0000c9a0


	//   ....[39]....
        /*0798*/ 	.word	0x0000d2b0


	//   ....[40]....
        /*079c*/ 	.word	0x0000dc10


	//   ....[41]....
        /*07a0*/ 	.word	0x0000e000


	//   ....[42]....
        /*07a4*/ 	.word	0x0000e830


	//   ....[43]....
        /*07a8*/ 	.word	0x0000e930


	//   ....[44]....
        /*07ac*/ 	.word	0x0000eda0


	//   ....[45]....
        /*07b0*/ 	.word	0x0000edf0


	//   ....[46]....
        /*07b4*/ 	.word	0x0000ffa0


	//   ....[47]....
        /*07b8*/ 	.word	0x00010ad0


	//   ....[48]....
        /*07bc*/ 	.word	0x00010b20


	//   ....[49]....
        /*07c0*/ 	.word	0x00011490


	//   ....[50]....
        /*07c4*/ 	.word	0x000114e0


	//   ....[51]....
        /*07c8*/ 	.word	0x00012130


	//   ....[52]....
        /*07cc*/ 	.word	0x00012880


	//   ....[53]....
        /*07d0*/ 	.word	0x00012cb0


	//   ....[54]....
        /*07d4*/ 	.word	0x00013380


	//   ....[55]....
        /*07d8*/ 	.word	0x00013430


	//   ....[56]....
        /*07dc*/ 	.word	0x00013a60


	//   ....[57]....
        /*07e0*/ 	.word	0x00013c30


	//   ....[58]....
        /*07e4*/ 	.word	0x00014a80


	//   ....[59]....
        /*07e8*/ 	.word	0x00014b80


	//   ....[60]....
        /*07ec*/ 	.word	0x00014b90


	//   ....[61]....
        /*07f0*/ 	.word	0x00014bd0


	//   ....[62]....
        /*07f4*/ 	.word	0x00014be0


	//   ....[63]....
        /*07f8*/ 	.word	0x000166f0


	//   ....[64]....
        /*07fc*/ 	.word	0x00016bd0


	//   ....[65]....
        /*0800*/ 	.word	0x00016c00


	//   ....[66]....
        /*0804*/ 	.word	0x00016c30


	//   ....[67]....
        /*0808*/ 	.word	0x00016c40


	//   ....[68]....
        /*080c*/ 	.word	0x00017390


	//   ....[69]....
        /*0810*/ 	.word	0x000173d0


	//   ....[70]....
        /*0814*/ 	.word	0x00017670


	//   ....[71]....
        /*0818*/ 	.word	0x00017690


	//   ....[72]....
        /*081c*/ 	.word	0x00018300


	//   ....[73]....
        /*0820*/ 	.word	0x00018340


	//   ....[74]....
        /*0824*/ 	.word	0x000185e0


	//   ....[75]....
        /*0828*/ 	.word	0x00018600


	//   ....[76]....
        /*082c*/ 	.word	0x000188b0


	//   ....[77]....
        /*0830*/ 	.word	0x00018a60


	//   ....[78]....
        /*0834*/ 	.word	0x00018a90


	//   ....[79]....
        /*0838*/ 	.word	0x00018ac0


	//   ....[80]....
        /*083c*/ 	.word	0x00018af0


	//   ....[81]....
        /*0840*/ 	.word	0x00018b20


	//   ....[82]....
        /*0844*/ 	.word	0x00018b50


	//   ....[83]....
        /*0848*/ 	.word	0x00018cc0


	//   ....[84]....
        /*084c*/ 	.word	0x00018cf0


	//   ....[85]....
        /*0850*/ 	.word	0x00018d20


	//   ....[86]....
        /*0854*/ 	.word	0x00018d50


	//   ....[87]....
        /*0858*/ 	.word	0x00018d80


	//   ....[88]....
        /*085c*/ 	.word	0x00018db0


	//   ....[89]....
        /*0860*/ 	.word	0x00018e40


	//   ....[90]....
        /*0864*/ 	.word	0x00018ea0


	//   ....[91]....
        /*0868*/ 	.word	0x00018f30


	//   ....[92]....
        /*086c*/ 	.word	0x0001a000


	//   ....[93]....
        /*0870*/ 	.word	0x0001cbd0


	//   ....[94]....
        /*0874*/ 	.word	0x0001cbf0


	//   ....[95]....
        /*0878*/ 	.word	0x0001cc80


	//   ....[96]....
        /*087c*/ 	.word	0x0001cca0


	//   ....[97]....
        /*0880*/ 	.word	0x0001cd20


	//   ....[98]....
        /*0884*/ 	.word	0x0001cd40


	//   ....[99]....
        /*0888*/ 	.word	0x0001cd50


	//   ....[100]....
        /*088c*/ 	.word	0x0001cd60


	//   ....[101]....
        /*0890*/ 	.word	0x0001d570


	//   ....[102]....
        /*0894*/ 	.word	0x0001d5a0


	//   ....[103]....
        /*0898*/ 	.word	0x0001d640


	//   ....[104]....
        /*089c*/ 	.word	0x0001d660


	//   ....[105]....
        /*08a0*/ 	.word	0x0001d6e0


	//   ....[106]....
        /*08a4*/ 	.word	0x0001d700


	//   ....[107]....
        /*08a8*/ 	.word	0x0001d710


	//   ....[108]....
        /*08ac*/ 	.word	0x0001d780


	//   ....[109]....
        /*08b0*/ 	.word	0x0001dbd0


	//   ....[110]....
        /*08b4*/ 	.word	0x0001dc90


	//   ....[111]....
        /*08b8*/ 	.word	0x0001dde0


	//   ....[112]....
        /*08bc*/ 	.word	0x0001de20


	//   ....[113]....
        /*08c0*/ 	.word	0x0001de30


	//   ....[114]....
        /*08c4*/ 	.word	0x0001de40


	//   ....[115]....
        /*08c8*/ 	.word	0x0001df90


	//   ....[116]....
        /*08cc*/ 	.word	0x0001e0e0


	//   ....[117]....
        /*08d0*/ 	.word	0x0001e900


	//   ....[118]....
        /*08d4*/ 	.word	0x0001e920


	//   ....[119]....
        /*08d8*/ 	.word	0x0001e970


	//   ....[120]....
        /*08dc*/ 	.word	0x0001e980


	//   ....[121]....
        /*08e0*/ 	.word	0x0001e9c0


	//   ....[122]....
        /*08e4*/ 	.word	0x0001e9d0


	//   ....[123]....
        /*08e8*/ 	.word	0x0001e9e0


	//   ....[124]....
        /*08ec*/ 	.word	0x0001ea20


	//   ....[125]....
        /*08f0*/ 	.word	0x0001ed40


	//   ....[126]....
        /*08f4*/ 	.word	0x0001ed80


	//   ....[127]....
        /*08f8*/ 	.word	0x0001eda0


	//   ....[128]....
        /*08fc*/ 	.word	0x0001edc0


	//   ....[129]....
        /*0900*/ 	.word	0x0001edf0


	//   ....[130]....
        /*0904*/ 	.word	0x0001ee10


	//   ....[131]....
        /*0908*/ 	.word	0x0001ef10


	//   ....[132]....
        /*090c*/ 	.word	0x0001f060


	//   ....[133]....
        /*0910*/ 	.word	0x0001f660


	//   ....[134]....
        /*0914*/ 	.word	0x0001f6b0


	//   ....[135]....
        /*0918*/ 	.word	0x0001f6e0


	//   ....[136]....
        /*091c*/ 	.word	0x0001f710


	//   ....[137]....
        /*0920*/ 	.word	0x0001f720


	//   ....[138]....
        /*0924*/ 	.word	0x0001f750


	//   ....[139]....
        /*0928*/ 	.word	0x0001f780


	//   ....[140]....
        /*092c*/ 	.word	0x0001f7b0


	//   ....[141]....
        /*0930*/ 	.word	0x0001f930


	//   ....[142]....
        /*0934*/ 	.word	0x0001f960


	//   ....[143]....
        /*0938*/ 	.word	0x0001f990


	//   ....[144]....
        /*093c*/ 	.word	0x0001f9c0


	//   ....[145]....
        /*0940*/ 	.word	0x0001f9f0


	//   ....[146]....
        /*0944*/ 	.word	0x0001fa20


	//   ....[147]....
        /*0948*/ 	.word	0x0001fae0


	//   ....[148]....
        /*094c*/ 	.word	0x0001fb00


	//   ....[149]....
        /*0950*/ 	.word	0x0001fb70


	//   ....[150]....
        /*0954*/ 	.word	0x00020210


	//   ....[151]....
        /*0958*/ 	.word	0x00020530


	//   ....[152]....
        /*095c*/ 	.word	0x000205c0


	//   ....[153]....
        /*0960*/ 	.word	0x000206a0


	//   ....[154]....
        /*0964*/ 	.word	0x00020730


	//   ....[155]....
        /*0968*/ 	.word	0x00020810


	//   ....[156]....
        /*096c*/ 	.word	0x000208a0


	//   ....[157]....
        /*0970*/ 	.word	0x00020a20


	//   ....[158]....
        /*0974*/ 	.word	0x00020ab0


	//   ....[159]....
        /*0978*/ 	.word	0x00020b00


	//   ....[160]....
        /*097c*/ 	.word	0x00020b50


	//   ....[161]....
        /*0980*/ 	.word	0x00020be0


	//   ....[162]....
        /*0984*/ 	.word	0x00020c70


	//   ....[163]....
        /*0988*/ 	.word	0x00020cc0


	//   ....[164]....
        /*098c*/ 	.word	0x00020d10


	//   ....[165]....
        /*0990*/ 	.word	0x00020e00


	//   ....[166]....
        /*0994*/ 	.word	0x00020eb0


	//   ....[167]....
        /*0998*/ 	.word	0x00020f30


	//   ....[168]....
        /*099c*/ 	.word	0x00020fa0


	//   ....[169]....
        /*09a0*/ 	.word	0x000210d0


	//   ....[170]....
        /*09a4*/ 	.word	0x000211f0


	//   ....[171]....
        /*09a8*/ 	.word	0x000212c0


	//   ....[172]....
        /*09ac*/ 	.word	0x00021310


	//   ....[173]....
        /*09b0*/ 	.word	0x000216a0


	//   ....[174]....
        /*09b4*/ 	.word	0x00021980


	//   ....[175]....
        /*09b8*/ 	.word	0x00021a70


	//   ....[176]....
        /*09bc*/ 	.word	0x00021b10


	//   ....[177]....
        /*09c0*/ 	.word	0x00021b70


	//   ....[178]....
        /*09c4*/ 	.word	0x00021c60


	//   ....[179]....
        /*09c8*/ 	.word	0x00021cd0


	//   ....[180]....
        /*09cc*/ 	.word	0x00021dc0


	//   ....[181]....
        /*09d0*/ 	.word	0x00021e30


	//   ....[182]....
        /*09d4*/ 	.word	0x00021ed0


	//   ....[183]....
        /*09d8*/ 	.word	0x00021fc0


	//   ....[184]....
        /*09dc*/ 	.word	0x00022030


	//   ....[185]....
        /*09e0*/ 	.word	0x00022090


	//   ....[186]....
        /*09e4*/ 	.word	0x00022180


	//   ....[187]....
        /*09e8*/ 	.word	0x000221e0


	//   ....[188]....
        /*09ec*/ 	.word	0x000222e0


	//   ....[189]....
        /*09f0*/ 	.word	0x00022340


	//   ....[190]....
        /*09f4*/ 	.word	0x00022420


	//   ....[191]....
        /*09f8*/ 	.word	0x00022560


	//   ....[192]....
        /*09fc*/ 	.word	0x00022640


	//   ....[193]....
        /*0a00*/ 	.word	0x000228e0


	//   ....[194]....
        /*0a04*/ 	.word	0x00022930


	//   ....[195]....
        /*0a08*/ 	.word	0x00022b00


	//   ....[196]....
        /*0a0c*/ 	.word	0x00022b50


	//   ....[197]....
        /*0a10*/ 	.word	0x00022d20


	//   ....[198]....
        /*0a14*/ 	.word	0x00022d70


	//   ....[199]....
        /*0a18*/ 	.word	0x00022e60


	//   ....[200]....
        /*0a1c*/ 	.word	0x00022f00


	//   ....[201]....
        /*0a20*/ 	.word	0x00022f60


	//   ....[202]....
        /*0a24*/ 	.word	0x00023010


	//   ....[203]....
        /*0a28*/ 	.word	0x00023070


	//   ....[204]....
        /*0a2c*/ 	.word	0x00023120


	//   ....[205]....
        /*0a30*/ 	.word	0x00023180


	//   ....[206]....
        /*0a34*/ 	.word	0x00023230


	//   ....[207]....
        /*0a38*/ 	.word	0x00023320


	//   ....[208]....
        /*0a3c*/ 	.word	0x00023400


	//   ....[209]....
        /*0a40*/ 	.word	0x00023510


	//   ....[210]....
        /*0a44*/ 	.word	0x00023610


	//   ....[211]....
        /*0a48*/ 	.word	0x00023740


	//   ....[212]....
        /*0a4c*/ 	.word	0x00023820


	//   ....[213]....
        /*0a50*/ 	.word	0x00023920


	//   ....[214]....
        /*0a54*/ 	.word	0x00023a00


	//   ....[215]....
        /*0a58*/ 	.word	0x00023a90


	//   ....[216]....
        /*0a5c*/ 	.word	0x00023b30


	//   ....[217]....
        /*0a60*/ 	.word	0x00023c50


	//   ....[218]....
        /*0a64*/ 	.word	0x00023cc0


	//   ....[219]....
        /*0a68*/ 	.word	0x00023d30


	//   ....[220]....
        /*0a6c*/ 	.word	0x00023da0


	//   ....[221]....
        /*0a70*/ 	.word	0x00023e10


	//   ....[222]....
        /*0a74*/ 	.word	0x00023e90


	//   ....[223]....
        /*0a78*/ 	.word	0x00023f20


	//   ....[224]....
        /*0a7c*/ 	.word	0x00023fb0


	//   ....[225]....
        /*0a80*/ 	.word	0x00024020


	//   ....[226]....
        /*0a84*/ 	.word	0x00024090


	//   ....[227]....
        /*0a88*/ 	.word	0x00024100


	//   ....[228]....
        /*0a8c*/ 	.word	0x00024180


	//   ....[229]....
        /*0a90*/ 	.word	0x000241f0


	//   ....[230]....
        /*0a94*/ 	.word	0x00024290


	//   ....[231]....
        /*0a98*/ 	.word	0x00024320


	//   ....[232]....
        /*0a9c*/ 	.word	0x00024440


	//----- nvinfo : EIATTR_REG_RECONFIG
	.align		4
.L_410:
        /*0aa0*/ 	.byte	0x01, 0x54
	.zero		2


	//----- nvinfo : EIATTR_SYSCALL_OFFSETS
	.align		4
        /*0aa4*/ 	.byte	0x04, 0x46
        /*0aa6*/ 	.short	(.L_412 - .L_411)


	//   ....[0]....
.L_411:
        /*0aa8*/ 	.word	0x000020b0


	//   ....[1]....
        /*0aac*/ 	.word	0x00002200


	//   ....[2]....
        /*0ab0*/ 	.word	0x00007e70


	//   ....[3]....
        /*0ab4*/ 	.word	0x000081a0


	//   ....[4]....
        /*0ab8*/ 	.word	0x0001bfe0


	//   ....[5]....
        /*0abc*/ 	.word	0x0001c130


	//   ....[6]....
        /*0ac0*/ 	.word	0x0001c220


	//   ....[7]....
        /*0ac4*/ 	.word	0x0001d1b0


	//----- nvinfo : EIATTR_MBARRIER_INSTR_OFFSETS
	.align		4
.L_412:
        /*0ac8*/ 	.byte	0x04, 0x39
        /*0aca*/ 	.short	(.L_414 - .L_413)


	//   ....[0]....
.L_413:
        /*0acc*/ 	.word	0x00000270
        /*0ad0*/ 	.word	0x000000ff
        /*0ad4*/ 	.word	0x00028c00
        /*0ad8*/ 	.short	0x0100
        /*0ada*/ 	.byte	0x08
	.zero		1


	//   ....[1]....
        /*0adc*/ 	.word	0x00000280
        /*0ae0*/ 	.word	0x000000ff
        /*0ae4*/ 	.word	0x00028c20
        /*0ae8*/ 	.short	0x0100
        /*0aea*/ 	.byte	0x08
	.zero		1


	//   ....[2]....
        /*0aec*/ 	.word	0x00000330
        /*0af0*/ 	.word	0x000000ff
        /*0af4*/ 	.word	0x00028c30
        /*0af8*/ 	.short	0x0100
        /*0afa*/ 	.byte	0x06
	.zero		1


	//   ....[3]....
        /*0afc*/ 	.word	0x00000340
        /*0b00*/ 	.word	0x000000ff
        /*0b04*/ 	.word	0x00028c40
        /*0b08*/ 	.short	0x0100
        /*0b0a*/ 	.byte	0x06
	.zero		1


	//   ....[4]....
        /*0b0c*/ 	.word	0x00000350
        /*0b10*/ 	.word	0x000000ff
        /*0b14*/ 	.word	0x00028c38
        /*0b18*/ 	.short	0x0100
        /*0b1a*/ 	.byte	0x06
	.zero		1


	//   ....[5]....
        /*0b1c*/ 	.word	0x00000360
        /*0b20*/ 	.word	0x000000ff
        /*0b24*/ 	.word	0x00028c48
        /*0b28*/ 	.short	0x0100
        /*0b2a*/ 	.byte	0x06
	.zero		1


	//   ....[6]....
        /*0b2c*/ 	.word	0x00000490
        /*0b30*/ 	.word	0x000000ff
        /*0b34*/ 	.word	0x00028c50
        /*0b38*/ 	.short	0x0100
        /*0b3a*/ 	.byte	0x08
	.zero		1


	//   ....[7]....
        /*0b3c*/ 	.word	0x000004a0
        /*0b40*/ 	.word	0x000000ff
        /*0b44*/ 	.word	0x00028c60
        /*0b48*/ 	.short	0x0100
        /*0b4a*/ 	.byte	0x08
	.zero		1


	//   ....[8]....
        /*0b4c*/ 	.word	0x000004b0
        /*0b50*/ 	.word	0x000000ff
        /*0b54*/ 	.word	0x00028c58
        /*0b58*/ 	.short	0x0100
        /*0b5a*/ 	.byte	0x08
	.zero		1


	//   ....[9]....
        /*0b5c*/ 	.word	0x000004c0
        /*0b60*/ 	.word	0x000000ff
        /*0b64*/ 	.word	0x00028c68
        /*0b68*/ 	.short	0x0100
        /*0b6a*/ 	.byte	0x08
	.zero		1


	//   ....[10]....
        /*0b6c*/ 	.word	0x000005b0
        /*0b70*/ 	.word	0x000000ff
        /*0b74*/ 	.word	0x00028c70
        /*0b78*/ 	.short	0x0100
        /*0b7a*/ 	.byte	0x06
	.zero		1


	//   ....[11]....
        /*0b7c*/ 	.word	0x000005c0
        /*0b80*/ 	.word	0x000000ff
        /*0b84*/ 	.word	0x00028c80
        /*0b88*/ 	.short	0x0100
        /*0b8a*/ 	.byte	0x06
	.zero		1


	//   ....[12]....
        /*0b8c*/ 	.word	0x000005d0
        /*0b90*/ 	.word	0x000000ff
        /*0b94*/ 	.word	0x00028c78
        /*0b98*/ 	.short	0x0100
        /*0b9a*/ 	.byte	0x06
	.zero		1


	//   ....[13]....
        /*0b9c*/ 	.word	0x000005e0
        /*0ba0*/ 	.word	0x000000ff
        /*0ba4*/ 	.word	0x00028c88
        /*0ba8*/ 	.short	0x0100
        /*0baa*/ 	.byte	0x06
	.zero		1


	//   ....[14]....
        /*0bac*/ 	.word	0x00000710
        /*0bb0*/ 	.word	0x000000ff
        /*0bb4*/ 	.word	0x00028c90
        /*0bb8*/ 	.short	0x0100
        /*0bba*/ 	.byte	0x08
	.zero		1


	//   ....[15]....
        /*0bbc*/ 	.word	0x00000720
        /*0bc0*/ 	.word	0x000000ff
        /*0bc4*/ 	.word	0x00028ca0
        /*0bc8*/ 	.short	0x0100
        /*0bca*/ 	.byte	0x08
	.zero		1


	//   ....[16]....
        /*0bcc*/ 	.word	0x00000730
        /*0bd0*/ 	.word	0x000000ff
        /*0bd4*/ 	.word	0x00028c98
        /*0bd8*/ 	.short	0x0100
        /*0bda*/ 	.byte	0x08
	.zero		1


	//   ....[17]....
        /*0bdc*/ 	.word	0x00000740
        /*0be0*/ 	.word	0x000000ff
        /*0be4*/ 	.word	0x00028ca8
        /*0be8*/ 	.short	0x0100
        /*0bea*/ 	.byte	0x08
	.zero		1


	//   ....[18]....
        /*0bec*/ 	.word	0x00000870
        /*0bf0*/ 	.word	0x000000ff
        /*0bf4*/ 	.word	0x00028cb0
        /*0bf8*/ 	.short	0x0100
        /*0bfa*/ 	.byte	0x08
	.zero		1


	//   ....[19]....
        /*0bfc*/ 	.word	0x00000880
        /*0c00*/ 	.word	0x000000ff
        /*0c04*/ 	.word	0x00028cc0
        /*0c08*/ 	.short	0x0100
        /*0c0a*/ 	.byte	0x08
	.zero		1


	//   ....[20]....
        /*0c0c*/ 	.word	0x00000890
        /*0c10*/ 	.word	0x000000ff
        /*0c14*/ 	.word	0x00028cb8
        /*0c18*/ 	.short	0x0100
        /*0c1a*/ 	.byte	0x08
	.zero		1


	//   ....[21]....
        /*0c1c*/ 	.word	0x000008a0
        /*0c20*/ 	.word	0x000000ff
        /*0c24*/ 	.word	0x00028cc8
        /*0c28*/ 	.short	0x0100
        /*0c2a*/ 	.byte	0x08
	.zero		1


	//   ....[22]....
        /*0c2c*/ 	.word	0x00002e40
        /*0c30*/ 	.word	0x0000003e
        /*0c34*/ 	.word	0x00028c90
        /*0c38*/ 	.short	0x010a
        /*0c3a*/ 	.byte	0x3f
	.zero		1


	//   ....[23]....
        /*0c3c*/ 	.word	0x000038d0
        /*0c40*/ 	.word	0x0000003e
        /*0c44*/ 	.word	0x00028c90
        /*0c48*/ 	.short	0x010a
        /*0c4a*/ 	.byte	0x3f
	.zero		1


	//   ....[24]....
        /*0c4c*/ 	.word	0x000041e0
        /*0c50*/ 	.word	0x0000003e
        /*0c54*/ 	.word	0x00028c90
        /*0c58*/ 	.short	0x010a
        /*0c5a*/ 	.byte	0x3f
	.zero		1


	//   ....[25]....
        /*0c5c*/ 	.word	0x000045c0
        /*0c60*/ 	.word	0x00000004
        /*0c64*/ 	.word	0x00000000
        /*0c68*/ 	.short	0x0101
        /*0c6a*/ 	.byte	0x3f
	.zero		1


	//   ....[26]....
        /*0c6c*/ 	.word	0x00004600
        /*0c70*/ 	.word	0x0000003e
        /*0c74*/ 	.word	0x00028cb0
        /*0c78*/ 	.short	0x010a
        /*0c7a*/ 	.byte	0x3f
	.zero		1


	//   ....[27]....
        /*0c7c*/ 	.word	0x00004f10
        /*0c80*/ 	.word	0x0000003e
        /*0c84*/ 	.word	0x00000000
        /*0c88*/ 	.short	0x0101
        /*0c8a*/ 	.byte	0x3f
	.zero		1


	//   ....[28]....
        /*0c8c*/ 	.word	0x00005a20
        /*0c90*/ 	.word	0x00000003
        /*0c94*/ 	.word	0x00028c50
        /*0c98*/ 	.short	0x010a
        /*0c9a*/ 	.byte	0x3f
	.zero		1


	//   ....[29]....
        /*0c9c*/ 	.word	0x00005df0
        /*0ca0*/ 	.word	0x0000000e
        /*0ca4*/ 	.word	0x00000000
        /*0ca8*/ 	.short	0x0101
        /*0caa*/ 	.byte	0x3f
	.zero		1


	//   ....[30]....
        /*0cac*/ 	.word	0x00006710
        /*0cb0*/ 	.word	0x00000005
        /*0cb4*/ 	.word	0x00028c50
        /*0cb8*/ 	.short	0x010a
        /*0cba*/ 	.byte	0x3f
	.zero		1


	//   ....[31]....
        /*0cbc*/ 	.word	0x00006760
        /*0cc0*/ 	.word	0x00000005
        /*0cc4*/ 	.word	0x00028c50
        /*0cc8*/ 	.short	0x010a
        /*0cca*/ 	.byte	0x3f
	.zero		1


	//   ....[32]....
        /*0ccc*/ 	.word	0x00006a50
        /*0cd0*/ 	.word	0x0000000e
        /*0cd4*/ 	.word	0x00000000
        /*0cd8*/ 	.short	0x0101
        /*0cda*/ 	.byte	0x3f
	.zero		1


	//   ....[33]....
        /*0cdc*/ 	.word	0x00007f10
        /*0ce0*/ 	.word	0x00000002
        /*0ce4*/ 	.word	0x00028c00
        /*0ce8*/ 	.short	0x010a
        /*0cea*/ 	.byte	0x3f
	.zero		1


	//   ....[34]....
        /*0cec*/ 	.word	0x00007f60
        /*0cf0*/ 	.word	0x00000002
        /*0cf4*/ 	.word	0x00028c00
        /*0cf8*/ 	.short	0x010a
        /*0cfa*/ 	.byte	0x3f
	.zero		1


	//   ....[35]....
        /*0cfc*/ 	.word	0x00008a20
        /*0d00*/ 	.word	0x00000002
        /*0d04*/ 	.word	0x00028c00
        /*0d08*/ 	.short	0x010a
        /*0d0a*/ 	.byte	0x3f
	.zero		1


	//   ....[36]....
        /*0d0c*/ 	.word	0x00009ff0
        /*0d10*/ 	.word	0x00000002
        /*0d14*/ 	.word	0x00028c00
        /*0d18*/ 	.short	0x010a
        /*0d1a*/ 	.byte	0x3f
	.zero		1


	//   ....[37]....
        /*0d1c*/ 	.word	0x0000b000
        /*0d20*/ 	.word	0x0000000c
        /*0d24*/ 	.word	0x00028c30
        /*0d28*/ 	.short	0x010a
        /*0d2a*/ 	.byte	0x3f
	.zero		1


	//   ....[38]....
        /*0d2c*/ 	.word	0x0000b0b0
        /*0d30*/ 	.word	0x0000000c
        /*0d34*/ 	.word	0x00028c30
        /*0d38*/ 	.short	0x010a
        /*0d3a*/ 	.byte	0x3f
	.zero		1


	//   ....[39]....
        /*0d3c*/ 	.word	0x0000b7b0
        /*0d40*/ 	.word	0x0000001e
        /*0d44*/ 	.word	0x00000000
        /*0d48*/ 	.short	0x0101
        /*0d4a*/ 	.byte	0x3f
	.zero		1


	//   ....[40]....
        /*0d4c*/ 	.word	0x0000cfa0
        /*0d50*/ 	.word	0x0000000c
        /*0d54*/ 	.word	0x00028c50
        /*0d58*/ 	.short	0x010a
        /*0d5a*/ 	.byte	0x3f
	.zero		1


	//   ....[41]....
        /*0d5c*/ 	.word	0x0000d050
        /*0d60*/ 	.word	0x0000000c
        /*0d64*/ 	.word	0x00028c50
        /*0d68*/ 	.short	0x010a
        /*0d6a*/ 	.byte	0x3f
	.zero		1


	//   ....[42]....
        /*0d6c*/ 	.word	0x0000d340
        /*0d70*/ 	.word	0x0000000c
        /*0d74*/ 	.word	0x00000000
        /*0d78*/ 	.short	0x0101
        /*0d7a*/ 	.byte	0x3f
	.zero		1


	//   ....[43]....
        /*0d7c*/ 	.word	0x0000d660
        /*0d80*/ 	.word	0x00000015
        /*0d84*/ 	.word	0x00028c30
        /*0d88*/ 	.short	0x010a
        /*0d8a*/ 	.byte	0x3f
	.zero		1


	//   ....[44]....
        /*0d8c*/ 	.word	0x0000d6d0
        /*0d90*/ 	.word	0x00000015
        /*0d94*/ 	.word	0x00028c30
        /*0d98*/ 	.short	0x010a
        /*0d9a*/ 	.byte	0x3f
	.zero		1


	//   ....[45]....
        /*0d9c*/ 	.word	0x0000dcc0
        /*0da0*/ 	.word	0x00000098
        /*0da4*/ 	.word	0x00000000
        /*0da8*/ 	.short	0x0101
        /*0daa*/ 	.byte	0x3f
	.zero		1


	//   ....[46]....
        /*0dac*/ 	.word	0x0000fce0
        /*0db0*/ 	.word	0x00000015
        /*0db4*/ 	.word	0x00028c50
        /*0db8*/ 	.short	0x010a
        /*0dba*/ 	.byte	0x3f
	.zero		1


	//   ....[47]....
        /*0dbc*/ 	.word	0x0000fd30
        /*0dc0*/ 	.word	0x00000015
        /*0dc4*/ 	.word	0x00028c50
        /*0dc8*/ 	.short	0x010a
        /*0dca*/ 	.byte	0x3f
	.zero		1


	//   ....[48]....
        /*0dcc*/ 	.word	0x00010050
        /*0dd0*/ 	.word	0x00000015
        /*0dd4*/ 	.word	0x00000000
        /*0dd8*/ 	.short	0x0101
        /*0dda*/ 	.byte	0x3f
	.zero		1


	//   ....[49]....
        /*0ddc*/ 	.word	0x00010460
        /*0de0*/ 	.word	0x0000000c
        /*0de4*/ 	.word	0x00028c30
        /*0de8*/ 	.short	0x010a
        /*0dea*/ 	.byte	0x3f
	.zero		1


	//   ....[50]....
        /*0dec*/ 	.word	0x000104d0
        /*0df0*/ 	.word	0x0000000c
        /*0df4*/ 	.word	0x00028c30
        /*0df8*/ 	.short	0x010a
        /*0dfa*/ 	.byte	0x3f
	.zero		1


	//   ....[51]....
        /*0dfc*/ 	.word	0x000111a0
        /*0e00*/ 	.word	0x000000a0
        /*0e04*/ 	.word	0x00000000
        /*0e08*/ 	.short	0x0101
        /*0e0a*/ 	.byte	0x3f
	.zero		1


	//   ....[52]....
        /*0e0c*/ 	.word	0x00011e70
        /*0e10*/ 	.word	0x0000000c
        /*0e14*/ 	.word	0x00028c50
        /*0e18*/ 	.short	0x010a
        /*0e1a*/ 	.byte	0x3f
	.zero		1


	//   ....[53]....
        /*0e1c*/ 	.word	0x00011ec0
        /*0e20*/ 	.word	0x0000000c
        /*0e24*/ 	.word	0x00028c50
        /*0e28*/ 	.short	0x010a
        /*0e2a*/ 	.byte	0x3f
	.zero		1


	//   ....[54]....
        /*0e2c*/ 	.word	0x000121c0
        /*0e30*/ 	.word	0x0000000c
        /*0e34*/ 	.word	0x00000000
        /*0e38*/ 	.short	0x0101
        /*0e3a*/ 	.byte	0x3f
	.zero		1


	//   ....[55]....
        /*0e3c*/ 	.word	0x00012310
        /*0e40*/ 	.word	0x00000015
        /*0e44*/ 	.word	0x00028c30
        /*0e48*/ 	.short	0x010a
        /*0e4a*/ 	.byte	0x3f
	.zero		1


	//   ....[56]....
        /*0e4c*/ 	.word	0x00012380
        /*0e50*/ 	.word	0x00000015
        /*0e54*/ 	.word	0x00028c30
        /*0e58*/ 	.short	0x010a
        /*0e5a*/ 	.byte	0x3f
	.zero		1


	//   ....[57]....
        /*0e5c*/ 	.word	0x00012910
        /*0e60*/ 	.word	0x00000098
        /*0e64*/ 	.word	0x00000000
        /*0e68*/ 	.short	0x0101
        /*0e6a*/ 	.byte	0x3f
	.zero		1


	//   ....[58]....
        /*0e6c*/ 	.word	0x000147c0
        /*0e70*/ 	.word	0x00000015
        /*0e74*/ 	.word	0x00028c50
        /*0e78*/ 	.short	0x010a
        /*0e7a*/ 	.byte	0x3f
	.zero		1


	//   ....[59]....
        /*0e7c*/ 	.word	0x00014810
        /*0e80*/ 	.word	0x00000015
        /*0e84*/ 	.word	0x00028c50
        /*0e88*/ 	.short	0x010a
        /*0e8a*/ 	.byte	0x3f
	.zero		1


	//   ....[60]....
        /*0e8c*/ 	.word	0x00014b20
        /*0e90*/ 	.word	0x00000015
        /*0e94*/ 	.word	0x00000000
        /*0e98*/ 	.short	0x0101
        /*0e9a*/ 	.byte	0x3f
	.zero		1


	//   ....[61]....
        /*0e9c*/ 	.word	0x00017370
        /*0ea0*/ 	.word	0x00000000
        /*0ea4*/ 	.word	0x00000000
        /*0ea8*/ 	.short	0x0101
        /*0eaa*/ 	.byte	0x3f
	.zero		1


	//   ....[62]....
        /*0eac*/ 	.word	0x0001a0e0
        /*0eb0*/ 	.word	0x00000017
        /*0eb4*/ 	.word	0x00028c20
        /*0eb8*/ 	.short	0x010a
        /*0eba*/ 	.byte	0x3f
	.zero		1


	//   ....[63]....
        /*0ebc*/ 	.word	0x0001a170
        /*0ec0*/ 	.word	0x0000000c
        /*0ec4*/ 	.word	0x00028ca0
        /*0ec8*/ 	.short	0x010a
        /*0eca*/ 	.byte	0x3f
	.zero		1


	//   ....[64]....
        /*0ecc*/ 	.word	0x0001a3c0
        /*0ed0*/ 	.word	0x0000000c
        /*0ed4*/ 	.word	0x00028cc0
        /*0ed8*/ 	.short	0x010a
        /*0eda*/ 	.byte	0x3f
	.zero		1


	//   ....[65]....
        /*0edc*/ 	.word	0x0001ad90
        /*0ee0*/ 	.word	0x0000000a
        /*0ee4*/ 	.word	0x00028ca0
        /*0ee8*/ 	.short	0x010a
        /*0eea*/ 	.byte	0x3f
	.zero		1


	//   ....[66]....
        /*0eec*/ 	.word	0x0001afd0
        /*0ef0*/ 	.word	0x0000000a
        /*0ef4*/ 	.word	0x00028cc0
        /*0ef8*/ 	.short	0x010a
        /*0efa*/ 	.byte	0x3f
	.zero		1


	//   ....[67]....
        /*0efc*/ 	.word	0x0001c980
        /*0f00*/ 	.word	0x0000001b
        /*0f04*/ 	.word	0x00028c40
        /*0f08*/ 	.short	0x010a
        /*0f0a*/ 	.byte	0x3f
	.zero		1


	//   ....[68]....
        /*0f0c*/ 	.word	0x0001ce60
        /*0f10*/ 	.word	0x0000001b
        /*0f14*/ 	.word	0x00028c30
        /*0f18*/ 	.short	0x0107
        /*0f1a*/ 	.byte	0x3f
	.zero		1


	//   ....[69]....
        /*0f1c*/ 	.word	0x0001cf30
        /*0f20*/ 	.word	0x0000001b
        /*0f24*/ 	.word	0x00028c30
        /*0f28*/ 	.short	0x0101
        /*0f2a*/ 	.byte	0x3f
	.zero		1


	//   ....[70]....
        /*0f2c*/ 	.word	0x0001d820
        /*0f30*/ 	.word	0x00000017
        /*0f34*/ 	.word	0x00028c00
        /*0f38*/ 	.short	0x0107
        /*0f3a*/ 	.byte	0x3f
	.zero		1


	//   ....[71]....
        /*0f3c*/ 	.word	0x0001d910
        /*0f40*/ 	.word	0x00000017
        /*0f44*/ 	.word	0x00028c00
        /*0f48*/ 	.short	0x0101
        /*0f4a*/ 	.byte	0x3f
	.zero		1


	//   ....[72]....
        /*0f4c*/ 	.word	0x0001d930
        /*0f50*/ 	.word	0x00000017
        /*0f54*/ 	.word	0x00028c20
        /*0f58*/ 	.short	0x010a
        /*0f5a*/ 	.byte	0x3f
	.zero		1


	//   ....[73]....
        /*0f5c*/ 	.word	0x0001d9c0
        /*0f60*/ 	.word	0x0000001b
        /*0f64*/ 	.word	0x00028c60
        /*0f68*/ 	.short	0x010a
        /*0f6a*/ 	.byte	0x3f
	.zero		1


	//   ....[74]....
        /*0f6c*/ 	.word	0x0001e300
        /*0f70*/ 	.word	0x0000001b
        /*0f74*/ 	.word	0x00028c50
        /*0f78*/ 	.short	0x0107
        /*0f7a*/ 	.byte	0x3f
	.zero		1


	//   ....[75]....
        /*0f7c*/ 	.word	0x0001e3d0
        /*0f80*/ 	.word	0x0000001b
        /*0f84*/ 	.word	0x00028c50
        /*0f88*/ 	.short	0x0101
        /*0f8a*/ 	.byte	0x3f
	.zero		1


	//   ....[76]....
        /*0f8c*/ 	.word	0x0001e760
        /*0f90*/ 	.word	0x00000006
        /*0f94*/ 	.word	0x00028c40
        /*0f98*/ 	.short	0x010a
        /*0f9a*/ 	.byte	0x3f
	.zero		1


	//   ....[77]....
        /*0f9c*/ 	.word	0x0001eaa0
        /*0fa0*/ 	.word	0x00000006
        /*0fa4*/ 	.word	0x00028c30
        /*0fa8*/ 	.short	0x0107
        /*0faa*/ 	.byte	0x3f
	.zero		1


	//   ....[78]....
        /*0fac*/ 	.word	0x0001eb60
        /*0fb0*/ 	.word	0x00000006
        /*0fb4*/ 	.word	0x00028c30
        /*0fb8*/ 	.short	0x0101
        /*0fba*/ 	.byte	0x3f
	.zero		1


	//   ....[79]....
        /*0fbc*/ 	.word	0x0001eb90
        /*0fc0*/ 	.word	0x00000006
        /*0fc4*/ 	.word	0x00028c60
        /*0fc8*/ 	.short	0x010a
        /*0fca*/ 	.byte	0x3f
	.zero		1


	//   ....[80]....
        /*0fcc*/ 	.word	0x0001f260
        /*0fd0*/ 	.word	0x00000006
        /*0fd4*/ 	.word	0x00028c50
        /*0fd8*/ 	.short	0x0107
        /*0fda*/ 	.byte	0x3f
	.zero		1


	//   ....[81]....
        /*0fdc*/ 	.word	0x0001f320
        /*0fe0*/ 	.word	0x00000006
        /*0fe4*/ 	.word	0x00028c50
        /*0fe8*/ 	.short	0x0101
        /*0fea*/ 	.byte	0x3f
	.zero		1


	//   ....[82]....
        /*0fec*/ 	.word	0x00020190
        /*0ff0*/ 	.word	0x00000004
        /*0ff4*/ 	.word	0x00028c20
        /*0ff8*/ 	.short	0x010a
        /*0ffa*/ 	.byte	0x3f
	.zero		1


	//   ....[83]....
        /*0ffc*/ 	.word	0x00020300
        /*1000*/ 	.word	0x00000005
        /*1004*/ 	.word	0x00028c40
        /*1008*/ 	.short	0x010a
        /*100a*/ 	.byte	0x3f
	.zero		1


	//   ....[84]....
        /*100c*/ 	.word	0x000203a0
        /*1010*/ 	.word	0x00000019
        /*1014*/ 	.word	0x00028c40
        /*1018*/ 	.short	0x010a
        /*101a*/ 	.byte	0x3f
	.zero		1


	//   ....[85]....
        /*101c*/ 	.word	0x000203e0
        /*1020*/ 	.word	0x00000005
        /*1024*/ 	.word	0x00028c60
        /*1028*/ 	.short	0x010a
        /*102a*/ 	.byte	0x3f
	.zero		1


	//   ....[86]....
        /*102c*/ 	.word	0x00020420
        /*1030*/ 	.word	0x00000019
        /*1034*/ 	.word	0x00028c60
        /*1038*/ 	.short	0x010a
        /*103a*/ 	.byte	0x3f
	.zero		1


	//   ....[87]....
        /*103c*/ 	.word	0x00020480
        /*1040*/ 	.word	0x0000003e
        /*1044*/ 	.word	0x00028c90
        /*1048*/ 	.short	0x010a
        /*104a*/ 	.byte	0x3f
	.zero		1


	//   ....[88]....
        /*104c*/ 	.word	0x000205f0
        /*1050*/ 	.word	0x0000003e
        /*1054*/ 	.word	0x00028c90
        /*1058*/ 	.short	0x010a
        /*105a*/ 	.byte	0x3f
	.zero		1


	//   ....[89]....
        /*105c*/ 	.word	0x00020770
        /*1060*/ 	.word	0x0000003e
        /*1064*/ 	.word	0x00028c90
        /*1068*/ 	.short	0x010a
        /*106a*/ 	.byte	0x3f
	.zero		1


	//   ....[90]....
        /*106c*/ 	.word	0x000208d0
        /*1070*/ 	.word	0x0000003e
        /*1074*/ 	.word	0x00028cb0
        /*1078*/ 	.short	0x010a
        /*107a*/ 	.byte	0x3f
	.zero		1


	//   ....[91]....
        /*107c*/ 	.word	0x00020920
        /*1080*/ 	.word	0x00000003
        /*1084*/ 	.word	0x00028c50
        /*1088*/ 	.short	0x010a
        /*108a*/ 	.byte	0x3f
	.zero		1


	//   ....[92]....
        /*108c*/ 	.word	0x00020970
        /*1090*/ 	.word	0x00000005
        /*1094*/ 	.word	0x00028c50
        /*1098*/ 	.short	0x010a
        /*109a*/ 	.byte	0x3f
	.zero		1


	//   ....[93]....
        /*109c*/ 	.word	0x00020d40
        /*10a0*/ 	.word	0x00000002
        /*10a4*/ 	.word	0x00028c00
        /*10a8*/ 	.short	0x010a
        /*10aa*/ 	.byte	0x3f
	.zero		1


	//   ....[94]....
        /*10ac*/ 	.word	0x00021340
        /*10b0*/ 	.word	0x00000002
        /*10b4*/ 	.word	0x00028c00
        /*10b8*/ 	.short	0x010a
        /*10ba*/ 	.byte	0x3f
	.zero		1


	//   ....[95]....
        /*10bc*/ 	.word	0x00021390
        /*10c0*/ 	.word	0x0000000c
        /*10c4*/ 	.word	0x00028c30
        /*10c8*/ 	.short	0x010a
        /*10ca*/ 	.byte	0x3f
	.zero		1


	//   ....[96]....
        /*10cc*/ 	.word	0x000213e0
        /*10d0*/ 	.word	0x0000000c
        /*10d4*/ 	.word	0x00028c50
        /*10d8*/ 	.short	0x010a
        /*10da*/ 	.byte	0x3f
	.zero		1


	//   ....[97]....
        /*10dc*/ 	.word	0x00021430
        /*10e0*/ 	.word	0x00000015
        /*10e4*/ 	.word	0x00028c30
        /*10e8*/ 	.short	0x010a
        /*10ea*/ 	.byte	0x3f
	.zero		1


	//   ....[98]....
        /*10ec*/ 	.word	0x00021480
        /*10f0*/ 	.word	0x00000015
        /*10f4*/ 	.word	0x00028c50
        /*10f8*/ 	.short	0x010a
        /*10fa*/ 	.byte	0x3f
	.zero		1


	//   ....[99]....
        /*10fc*/ 	.word	0x000214d0
        /*1100*/ 	.word	0x0000000c
        /*1104*/ 	.word	0x00028c30
        /*1108*/ 	.short	0x010a
        /*110a*/ 	.byte	0x3f
	.zero		1


	//   ....[100]....
        /*110c*/ 	.word	0x00021520
        /*1110*/ 	.word	0x0000000c
        /*1114*/ 	.word	0x00028c50
        /*1118*/ 	.short	0x010a
        /*111a*/ 	.byte	0x3f
	.zero		1


	//   ....[101]....
        /*111c*/ 	.word	0x00021570
        /*1120*/ 	.word	0x00000015
        /*1124*/ 	.word	0x00028c30
        /*1128*/ 	.short	0x010a
        /*112a*/ 	.byte	0x3f
	.zero		1


	//   ....[102]....
        /*112c*/ 	.word	0x000215c0
        /*1130*/ 	.word	0x00000015
        /*1134*/ 	.word	0x00028c50
        /*1138*/ 	.short	0x010a
        /*113a*/ 	.byte	0x3f
	.zero		1


	//   ....[103]....
        /*113c*/ 	.word	0x00021760
        /*1140*/ 	.word	0x00000017
        /*1144*/ 	.word	0x00028c20
        /*1148*/ 	.short	0x010a
        /*114a*/ 	.byte	0x3f
	.zero		1


	//   ....[104]....
        /*114c*/ 	.word	0x000217b0
        /*1150*/ 	.word	0x0000000c
        /*1154*/ 	.word	0x00028ca0
        /*1158*/ 	.short	0x010a
        /*115a*/ 	.byte	0x3f
	.zero		1


	//   ....[105]....
        /*115c*/ 	.word	0x00021800
        /*1160*/ 	.word	0x0000000c
        /*1164*/ 	.word	0x00028cc0
        /*1168*/ 	.short	0x010a
        /*116a*/ 	.byte	0x3f
	.zero		1


	//   ....[106]....
        /*116c*/ 	.word	0x00021850
        /*1170*/ 	.word	0x0000000a
        /*1174*/ 	.word	0x00028ca0
        /*1178*/ 	.short	0x010a
        /*117a*/ 	.byte	0x3f
	.zero		1


	//   ....[107]....
        /*117c*/ 	.word	0x000218a0
        /*1180*/ 	.word	0x0000000a
        /*1184*/ 	.word	0x00028cc0
        /*1188*/ 	.short	0x010a
        /*118a*/ 	.byte	0x3f
	.zero		1


	//   ....[108]....
        /*118c*/ 	.word	0x000219c0
        /*1190*/ 	.word	0x0000001b
        /*1194*/ 	.word	0x00028c40
        /*1198*/ 	.short	0x010a
        /*119a*/ 	.byte	0x3f
	.zero		1


	//   ....[109]....
        /*119c*/ 	.word	0x00022460
        /*11a0*/ 	.word	0x00000017
        /*11a4*/ 	.word	0x00028c20
        /*11a8*/ 	.short	0x010a
        /*11aa*/ 	.byte	0x3f
	.zero		1


	//   ....[110]....
        /*11ac*/ 	.word	0x000224b0
        /*11b0*/ 	.word	0x0000001b
        /*11b4*/ 	.word	0x00028c60
        /*11b8*/ 	.short	0x010a
        /*11ba*/ 	.byte	0x3f
	.zero		1


	//   ....[111]....
        /*11bc*/ 	.word	0x00022db0
        /*11c0*/ 	.word	0x00000006
        /*11c4*/ 	.word	0x00028c40
        /*11c8*/ 	.short	0x010a
        /*11ca*/ 	.byte	0x3f
	.zero		1


	//   ....[112]....
        /*11cc*/ 	.word	0x00023270
        /*11d0*/ 	.word	0x00000006
        /*11d4*/ 	.word	0x00028c60
        /*11d8*/ 	.short	0x010a
        /*11da*/ 	.byte	0x3f
	.zero		1


	//   ....[113]....
        /*11dc*/ 	.word	0x00024360
        /*11e0*/ 	.word	0x00000004
        /*11e4*/ 	.word	0x00028c20
        /*11e8*/ 	.short	0x010a
        /*11ea*/ 	.byte	0x3f
	.zero		1


	//   ....[114]....
        /*11ec*/ 	.word	0x00024500
        /*11f0*/ 	.word	0x00000005
        /*11f4*/ 	.word	0x00028c40
        /*11f8*/ 	.short	0x010a
        /*11fa*/ 	.byte	0x3f
	.zero		1


	//   ....[115]....
        /*11fc*/ 	.word	0x00024550
        /*1200*/ 	.word	0x00000019
        /*1204*/ 	.word	0x00028c40
        /*1208*/ 	.short	0x010a
        /*120a*/ 	.byte	0x3f
	.zero		1


	//   ....[116]....
        /*120c*/ 	.word	0x000245a0
        /*1210*/ 	.word	0x00000005
        /*1214*/ 	.word	0x00028c60
        /*1218*/ 	.short	0x010a
        /*121a*/ 	.byte	0x3f
	.zero		1


	//----- nvinfo : EIATTR_NUM_MBARRIERS
	.align		4
.L_414:
        /*121c*/ 	.byte	0x03, 0x38
        /*121e*/ 	.short	0x0016


	//----- nvinfo : EIATTR_EXIT_INSTR_OFFSETS
	.align		4
        /*1220*/ 	.byte	0x04, 0x1c
        /*1222*/ 	.short	(.L_416 - .L_415)


	//   ....[0]....
.L_415:
        /*1224*/ 	.word	0x00020470


	//----- nvinfo : EIATTR_MAX_THREADS
	.align		4
.L_416:
        /*1228*/ 	.byte	0x04, 0x05
        /*122a*/ 	.short	(.L_418 - .L_417)
.L_417:
        /*122c*/ 	.word	0x00000180
        /*1230*/ 	.word	0x00000001
        /*1234*/ 	.word	0x00000001


	//----- nvinfo : EIATTR_CRS_STACK_SIZE
	.align		4
.L_418:
        /*1238*/ 	.byte	0x04, 0x1e
        /*123a*/ 	.short	(.L_420 - .L_419)
.L_419:
        /*123c*/ 	.word	0x00000000


	//----- nvinfo : EIATTR_CBANK_PARAM_SIZE
	.align		4
.L_420:
        /*1240*/ 	.byte	0x03, 0x19
        /*1242*/ 	.short	0x0af0


	//----- nvinfo : EIATTR_PARAM_CBANK
	.align		4
        /*1244*/ 	.byte	0x04, 0x0a
        /*1246*/ 	.short	(.L_422 - .L_421)
	.align		4
.L_421:
        /*1248*/ 	.word	index@(.nv.constant0._ZN7cutlass13device_kernelIN5flash11enable_sm90INS1_16FlashAttnFwdSm90INS1_25CollectiveMainloopFwdSm90ILi2EN4cute5tupleIJNS5_1CILi1EEES8_S8_EEENS6_IJNS7_ILi64EEESA_SA_EEELi512ENS_10bfloat16_tEfNS_4arch4Sm90ELb0ELb1ELb1ELb1ELb1ELb1ELb0ELb0ELb0ELb1ELb0ELb0EEENS1_21CollectiveEpilogueFwdINS6_IJSA_NS7_ILi512EEESA_EEES9_SC_SE_Li256ELb1ELb1ELb0ELb0EEENS1_36VarlenDynamicPersistentTileSchedulerILi64ELi64ELi256ELi128ELb0ELb1ELb1ELb1ELb0ELb1EEEEEEEEEvNT_6ParamsE)
        /*124c*/ 	.short	0x0210
        /*124e*/ 	.short	0x0af0


	//----- nvinfo : EIATTR_SW_WAR
	.align		4
.L_422:
        /*1250*/ 	.byte	0x04, 0x36
        /*1252*/ 	.short	(.L_424 - .L_423)
.L_423:
        /*1254*/ 	.word	0x00000008
.L_424:


//--------------------- .nv.info._ZN7cutlass13device_kernelIN5flash11enable_sm90INS1_16FlashAttnFwdSm90INS1_25CollectiveMainloopFwdSm90ILi2EN4cute5tupleIJNS5_1CILi1EEES8_S8_EEENS6_IJNS7_ILi64EEESA_SA_EEELi512ENS_10bfloat16_tEfNS_4arch4Sm90ELb0ELb1ELb1ELb1ELb1ELb0ELb1ELb0ELb0ELb1ELb0ELb0EEENS1_21CollectiveEpilogueFwdINS6_IJSA_NS7_ILi512EEESA_EEES9_SC_SE_Li256ELb1ELb1ELb0ELb0EEENS1_36VarlenDynamicPersistentTileSchedulerILi64ELi64ELi256ELi128ELb0ELb1ELb1ELb1ELb0ELb1EEEEEEEEEvNT_6ParamsE --------------------------
	.section	.nv.info._ZN7cutlass13device_kernelIN5flash11enable_sm90INS1_16FlashAttnFwdSm90INS1_25CollectiveMainloopFwdSm90ILi2EN4cute5tupleIJNS5_1CILi1EEES8_S8_EEENS6_IJNS7_ILi64EEESA_SA_EEELi512ENS_10bfloat16_tEfNS_4arch4Sm90ELb0ELb1ELb1ELb1ELb1ELb0ELb1ELb0ELb0ELb1ELb0ELb0EEENS1_21CollectiveEpilogueFwdINS6_IJSA_NS7_ILi512EEESA_EEES9_SC_SE_Li256ELb1ELb1ELb0ELb0EEENS1_36VarlenDynamicPersistentTileSchedulerILi64ELi64ELi256ELi128ELb0ELb1ELb1ELb1ELb0ELb1EEEEEEEEEvNT_6ParamsE,"",@"SHT_CUDA_INFO"
	.sectionflags	@""
	.align	4


	//----- nvinfo : EIATTR_CUDA_API_VERSION
	.align		4
        /*0000*/ 	.byte	0x04, 0x37
        /*0002*/ 	.short	(.L_426 - .L_425)
.L_425:
        /*0004*/ 	.word	0x00000082


	//----- nvinfo : EIATTR_KPARAM_INFO
	.align		4
.L_426:
        /*0008*/ 	.byte	0x04, 0x17
        /*000a*/ 	.short	(.L_428 - .L_427)
.L_427:
        /*000c*/ 	.word	0x00000000
        /*0010*/ 	.short	0x0000
        /*0012*/ 	.short	0x0070
        /*0014*/ 	.byte	0x00, 0xf0, 0x01, 0x2e


	//----- nvinfo : EIATTR_SPARSE_MMA_MASK
	.align		4
.L_428:
        /*0018*/ 	.byte	0x03, 0x50
        /*001a*/ 	.short	0x0000


	//----- nvinfo : EIATTR_MAXREG_COUNT
	.align		4
        /*001c*/ 	.byte	0x03, 0x1b
        /*001e*/ 	.short	0x00a8


	//----- nvinfo : EIATTR_NUM_BARRIERS
	.align		4
        /*0020*/ 	.byte	0x02, 0x4c
        /*0022*/ 	.byte	0x10
	.zero		1


	//----- nvinfo : EIATTR_EXTERNS
	.align		4
        /*0024*/ 	.byte	0x04, 0x0f
        /*0026*/ 	.short	(.L_430 - .L_429)


	//   ....[0]....
	.align		4
.L_429:
        /*0028*/ 	.word	index@(__assertfail)


	//----- nvinfo : EIATTR_ANNOTATIONS
	.align		4
.L_430:
        /*002c*/ 	.byte	0x04, 0x55
        /*002e*/ 	.short	(.L_432 - .L_431)


	//   ....[0]....
.L_431:
        /* <DEDUP_REMOVED lines=19> */


	//----- nvinfo : EIATTR_MERCURY_ISA_VERSION
	.align		4
.L_432:
        /*0148*/ 	.byte	0x03, 0x5f
        /*014a*/ 	.short	0x0101


	//----- nvinfo : EIATTR_UNUSED_LOAD_BYTE_OFFSET
	.align		4
        /*014c*/ 	.byte	0x04, 0x44
        /*014e*/ 	.short	(.L_434 - .L_433)


	//   ....[0]....
.L_433:
        /*0150*/ 	.word	0x00000a70
        /*0154*/ 	.word	0x0000fff0


	//   ....[1]....
        /*0158*/ 	.word	0x000222e0
        /*015c*/ 	.word	0x0000fff0


	//----- nvinfo : EIATTR_INT_WARP_WIDE_INSTR_OFFSETS
	.align		4
.L_434:
        /*0160*/ 	.byte	0x04, 0x31
        /*0162*/ 	.short	(.L_436 - .L_435)


	//   ....[0]....
.L_435:
        /*0164*/ 	.word	0x000000c0


	//   ....[1]....
        /*0168*/ 	.word	0x000000d0


	//   ....[2]....
        /*016c*/ 	.word	0x000000e0


	//   ....[3]....
        /*0170*/ 	.word	0x00000180


	//   ....[4]....
        /*0174*/ 	.word	0x00026ad0


	//   ....[5]....
        /*0178*/ 	.word	0x00026b60


	//   ....[6]....
        /*017c*/ 	.word	0x0002ae30


	//   ....[7]....
        /*0180*/ 	.word	0x0002aec0


	//----- nvinfo : EIATTR_COOP_GROUP_MASK_REGIDS
	.align		4
.L_436:
        /*0184*/ 	.byte	0x04, 0x29
        /*0186*/ 	.short	(.L_438 - .L_437)


	//   ....[0]....
.L_437:
        /*0188*/ 	.word	0xffffffff


	//   ....[1]....
        /*018c*/ 	.word	0xffffffff


	//   ....[2]....
        /*0190*/ 	.word	0xffffffff


	//   ....[3]....
        /*0194*/ 	.word	0xffffffff


	//   ....[4]....
        /*0198*/ 	.word	0xffffffff


	//   ....[5]....
        /*019c*/ 	.word	0xffffffff


	//   ....[6]....
        /*01a0*/ 	.word	0xffffffff


	//   ....[7]....
        /*01a4*/ 	.word	0xffffffff


	//   ....[8]....
        /*01a8*/ 	.word	0xffffffff


	//   ....[9]....
        /*01ac*/ 	.word	0xffffffff


	//   ....[10]....
        /*01b0*/ 	.word	0xffffffff


	//   ....[11]....
        /*01b4*/ 	.word	0xffffffff


	//   ....[12]....
        /*01b8*/ 	.word	0xffffffff


	//   ....[13]....
        /*01bc*/ 	.word	0xffffffff


	//   ....[14]....
        /*01c0*/ 	.word	0xffffffff


	//   ....[15]....
        /*01c4*/ 	.word	0xffffffff


	//   ....[16]....
        /*01c8*/ 	.word	0xffffffff


	//   ....[17]....
        /*01cc*/ 	.word	0xffffffff


	//   ....[18]....
        /*01d0*/ 	.word	0xffffffff


	//   ....[19]....
        /*01d4*/ 	.word	0xffffffff


	//   ....[20]....
        /*01d8*/ 	.word	0xffffffff


	//   ....[21]....
        /*01dc*/ 	.word	0xffffffff


	//   ....[22]....
        /*01e0*/ 	.word	0xffffffff


	//   ....[23]....
        /*01e4*/ 	.word	0xffffffff


	//   ....[24]....
        /*01e8*/ 	.word	0xffffffff


	//   ....[25]....
        /*01ec*/ 	.word	0xffffffff


	//   ....[26]....
        /*01f0*/ 	.word	0xffffffff


	//   ....[27]....
        /*01f4*/ 	.word	0xffffffff


	//   ....[28]....
        /*01f8*/ 	.word	0xffffffff


	//   ....[29]....
        /*01fc*/ 	.word	0xffffffff


	//   ....[30]....
        /*0200*/ 	.word	0xffffffff


	//   ....[31]....
        /*0204*/ 	.word	0xffffffff


	//   ....[32]....
        /*0208*/ 	.word	0xffffffff


	//   ....[33]....
        /*020c*/ 	.word	0xffffffff


	//   ....[34]....
        /*0210*/ 	.word	0xffffffff


	//   ....[35]....
        /*0214*/ 	.word	0xffffffff


	//   ....[36]....
        /*0218*/ 	.word	0xffffffff


	//   ....[37]....
        /*021c*/ 	.word	0xffffffff


	//   ....[38]....
        /*0220*/ 	.word	0xffffffff


	//   ....[39]....
        /*0224*/ 	.word	0xffffffff


	//   ....[40]....
        /*0228*/ 	.word	0xffffffff


	//   ....[41]....
        /*022c*/ 	.word	0xffffffff


	//   ....[42]....
        /*0230*/ 	.word	0xffffffff


	//   ....[43]....
        /*0234*/ 	.word	0xffffffff


	//   ....[44]....
        /*0238*/ 	.word	0xffffffff


	//   ....[45]....
        /*023c*/ 	.word	0xffffffff


	//   ....[46]....
        /*0240*/ 	.word	0xffffffff


	//   ....[47]....
        /*0244*/ 	.word	0xffffffff


	//   ....[48]....
        /*0248*/ 	.word	0xffffffff


	//   ....[49]....
        /*024c*/ 	.word	0xffffffff


	//   ....[50]....
        /*0250*/ 	.word	0xffffffff


	//   ....[51]....
        /*0254*/ 	.word	0xffffffff


	//   ....[52]....
        /*0258*/ 	.word	0xffffffff


	//   ....[53]....
        /*025c*/ 	.word	0xffffffff


	//   ....[54]....
        /*0260*/ 	.word	0xffffffff


	//   ....[55]....
        /*0264*/ 	.word	0xffffffff


	//   ....[56]....
        /*0268*/ 	.word	0xffffffff


	//   ....[57]....
        /*026c*/ 	.word	0xffffffff


	//   ....[58]....
        /*0270*/ 	.word	0xffffffff


	//   ....[59]....
        /*0274*/ 	.word	0xffffffff


	//   ....[60]....
        /*0278*/ 	.word	0xffffffff


	//   ....[61]....
        /*027c*/ 	.word	0xffffffff


	//   ....[62]....
        /*0280*/ 	.word	0xffffffff


	//   ....[63]....
        /*0284*/ 	.word	0xffffffff


	//   ....[64]....
        /*0288*/ 	.word	0xffffffff


	//   ....[65]....
        /*028c*/ 	.word	0xffffffff


	//   ....[66]....
        /*0290*/ 	.word	0xffffffff


	//   ....[67]....
        /*0294*/ 	.word	0xffffffff


	//   ....[68]....
        /*0298*/ 	.word	0xffffffff


	//   ....[69]....
        /*029c*/ 	.word	0xffffffff


	//   ....[70]....
        /*02a0*/ 	.word	0xffffffff


	//   ....[71]....
        /*02a4*/ 	.word	0xffffffff


	//   ....[72]....
        /*02a8*/ 	.word	0xffffffff


	//   ....[73]....
        /*02ac*/ 	.word	0xffffffff


	//   ....[74]....
        /*02b0*/ 	.word	0xffffffff


	//   ....[75]....
        /*02b4*/ 	.word	0xffffffff


	//   ....[76]....
        /*02b8*/ 	.word	0xffffffff


	//   ....[77]....
        /*02bc*/ 	.word	0xffffffff


	//   ....[78]....
        /*02c0*/ 	.word	0xffffffff


	//   ....[79]....
        /*02c4*/ 	.word	0xffffffff


	//   ....[80]....
        /*02c8*/ 	.word	0xffffffff


	//   ....[81]....
        /*02cc*/ 	.word	0xffffffff


	//   ....[82]....
        /*02d0*/ 	.word	0xffffffff


	//   ....[83]....
        /*02d4*/ 	.word	0xffffffff


	//   ....[84]....
        /*02d8*/ 	.word	0xffffffff


	//   ....[85]....
        /*02dc*/ 	.word	0xffffffff


	//   ....[86]....
        /*02e0*/ 	.word	0xffffffff


	//   ....[87]....
        /*02e4*/ 	.word	0xffffffff


	//   ....[88]....
        /*02e8*/ 	.word	0xffffffff


	//   ....[89]....
        /*02ec*/ 	.word	0xffffffff


	//   ....[90]....
        /*02f0*/ 	.word	0xffffffff


	//   ....[91]....
        /*02f4*/ 	.word	0xffffffff


	//   ....[92]....
        /*02f8*/ 	.word	0xffffffff


	//   ....[93]....
        /*02fc*/ 	.word	0xffffffff


	//   ....[94]....
        /*0300*/ 	.word	0xffffffff


	//   ....[95]....
        /*0304*/ 	.word	0xffffffff


	//   ....[96]....
        /*0308*/ 	.word	0xffffffff


	//   ....[97]....
        /*030c*/ 	.word	0xffffffff


	//   ....[98]....
        /*0310*/ 	.word	0xffffffff


	//   ....[99]....
        /*0314*/ 	.word	0xffffffff


	//   ....[100]....
        /*0318*/ 	.word	0xffffffff


	//   ....[101]....
        /*031c*/ 	.word	0xffffffff


	//   ....[102]....
        /*0320*/ 	.word	0xffffffff


	//   ....[103]....
        /*0324*/ 	.word	0xffffffff


	//   ....[104]....
        /*0328*/ 	.word	0xffffffff


	//   ....[105]....
        /*032c*/ 	.word	0xffffffff


	//   ....[106]....
        /*0330*/ 	.word	0xffffffff


	//   ....[107]....
        /*0334*/ 	.word	0xffffffff


	//   ....[108]....
        /*0338*/ 	.word	0xffffffff


	//   ....[109]....
        /*033c*/ 	.word	0xffffffff


	//   ....[110]....
        /*0340*/ 	.word	0xffffffff


	//   ....[111]....
        /*0344*/ 	.word	0xffffffff


	//   ....[112]....
        /*0348*/ 	.word	0xffffffff


	//   ....[113]....
        /*034c*/ 	.word	0xffffffff


	//   ....[114]....
        /*0350*/ 	.word	0xffffffff


	//   ....[115]....
        /*0354*/ 	.word	0xffffffff


	//   ....[116]....
        /*0358*/ 	.word	0xffffffff


	//   ....[117]....
        /*035c*/ 	.word	0xffffffff


	//   ....[118]....
        /*0360*/ 	.word	0xffffffff


	//   ....[119]....
        /*0364*/ 	.word	0xffffffff


	//   ....[120]....
        /*0368*/ 	.word	0xffffffff


	//   ....[121]....
        /*036c*/ 	.word	0xffffffff


	//   ....[122]....
        /*0370*/ 	.word	0xffffffff


	//   ....[123]....
        /*0374*/ 	.word	0xffffffff


	//   ....[124]....
        /*0378*/ 	.word	0xffffffff


	//   ....[125]....
        /*037c*/ 	.word	0xffffffff


	//   ....[126]....
        /*0380*/ 	.word	0xffffffff


	//   ....[127]....
        /*0384*/ 	.word	0xffffffff


	//   ....[128]....
        /*0388*/ 	.word	0xffffffff


	//   ....[129]....
        /*038c*/ 	.word	0x0500000f


	//   ....[130]....
        /*0390*/ 	.word	0x0500000f


	//   ....[131]....
        /*0394*/ 	.word	0x0500000f


	//   ....[132]....
        /*0398*/ 	.word	0x0500000f


	//   ....[133]....
        /*039c*/ 	.word	0x0500000f


	//   ....[134]....
        /*03a0*/ 	.word	0x0500000f


	//   ....[135]....
        /*03a4*/ 	.word	0x0500000f


	//   ....[136]....
        /*03a8*/ 	.word	0x0500000f


	//   ....[137]....
        /*03ac*/ 	.word	0x0500000f


	//   ....[138]....
        /*03b0*/ 	.word	0x0500000f


	//   ....[139]....
        /*03b4*/ 	.word	0x0500000f


	//   ....[140]....
        /*03b8*/ 	.word	0x0500000f


	//   ....[141]....
        /*03bc*/ 	.word	0x0500000f


	//   ....[142]....
        /*03c0*/ 	.word	0x0500000f


	//   ....[143]....
        /*03c4*/ 	.word	0x0500000f


	//   ....[144]....
        /*03c8*/ 	.word	0x0500000f


	//   ....[145]....
        /*03cc*/ 	.word	0x0500000f


	//   ....[146]....
        /*03d0*/ 	.word	0x0500000f


	//   ....[147]....
        /*03d4*/ 	.word	0x0500000f


	//   ....[148]....
        /*03d8*/ 	.word	0x0500000f


	//   ....[149]....
        /*03dc*/ 	.word	0x0500000f


	//   ....[150]....
        /*03e0*/ 	.word	0x0500000f


	//   ....[151]....
        /*03e4*/ 	.word	0x0500000f


	//   ....[152]....
        /*03e8*/ 	.word	0x0500000f


	//   ....[153]....
        /*03ec*/ 	.word	0x0500000f


	//   ....[154]....
        /*03f0*/ 	.word	0x0500000f


	//   ....[155]....
        /*03f4*/ 	.word	0x0500000f


	//   ....[156]....
        /*03f8*/ 	.word	0x0500000f


	//   ....[157]....
        /*03fc*/ 	.word	0x0500000f


	//   ....[158]....
        /*0400*/ 	.word	0x0500000f


	//   ....[159]....
        /*0404*/ 	.word	0x0500000f


	//   ....[160]....
        /*0408*/ 	.word	0x0500000f


	//   ....[161]....
        /*040c*/ 	.word	0x0500000f


	//   ....[162]....
        /*0410*/ 	.word	0x0500000f


	//   ....[163]....
        /*0414*/ 	.word	0x0500000f


	//   ....[164]....
        /*0418*/ 	.word	0x0500000f


	//   ....[165]....
        /*041c*/ 	.word	0x0500000f


	//   ....[166]....
        /*0420*/ 	.word	0x0500000f


	//   ....[167]....
        /*0424*/ 	.word	0x0500000f


	//   ....[168]....
        /*0428*/ 	.word	0x0500000f


	//   ....[169]....
        /*042c*/ 	.word	0x0500000f


	//   ....[170]....
        /*0430*/ 	.word	0x0500000f


	//   ....[171]....
        /*0434*/ 	.word	0x0500000f


	//   ....[172]....
        /*0438*/ 	.word	0x0500000f


	//   ....[173]....
        /*043c*/ 	.word	0x0500000f


	//   ....[174]....
        /*0440*/ 	.word	0x0500000f


	//   ....[175]....
        /*0444*/ 	.word	0x0500000f


	//   ....[176]....
        /*0448*/ 	.word	0x0500000f


	//   ....[177]....
        /*044c*/ 	.word	0x0500000f


	//   ....[178]....
        /*0450*/ 	.word	0x0500000f


	//   ....[179]....
        /*0454*/ 	.word	0x0500000f


	//   ....[180]....
        /*0458*/ 	.word	0x0500000f


	//   ....[181]....
        /*045c*/ 	.word	0x0500000f


	//   ....[182]....
        /*0460*/ 	.word	0x0500000f


	//   ....[183]....
        /*0464*/ 	.word	0x0500000f


	//   ....[184]....
        /*0468*/ 	.word	0x0500000f


	//   ....[185]....
        /*046c*/ 	.word	0x0500000f


	//   ....[186]....
        /*0470*/ 	.word	0x0500000f


	//   ....[187]....
        /*0474*/ 	.word	0x0500000f


	//   ....[188]....
        /*0478*/ 	.word	0x0500000f


	//   ....[189]....
        /*047c*/ 	.word	0x0500000f


	//   ....[190]....
        /*0480*/ 	.word	0x0500000f


	//   ....[191]....
        /*0484*/ 	.word	0x0500000f


	//   ....[192]....
        /*0488*/ 	.word	0x0500000f


	//   ....[193]....
        /*048c*/ 	.word	0x0500000f


	//   ....[194]....
        /*0490*/ 	.word	0x0500000f


	//   ....[195]....
        /*0494*/ 	.word	0x0500000f


	//   ....[196]....
        /*0498*/ 	.word	0xffffffff


	//   ....[197]....
        /*049c*/ 	.word	0xffffffff


	//   ....[198]....
        /*04a0*/ 	.word	0xffffffff


	//   ....[199]....
        /*04a4*/ 	.word	0xffffffff


	//   ....[200]....
        /*04a8*/ 	.word	0xffffffff


	//   ....[201]....
        /*04ac*/ 	.word	0xffffffff


	//   ....[202]....
        /*04b0*/ 	.word	0xffffffff


	//   ....[203]....
        /*04b4*/ 	.word	0xffffffff


	//----- nvinfo : EIATTR_COOP_GROUP_INSTR_OFFSETS
	.align		4
.L_438:
        /*04b8*/ 	.byte	0x04, 0x28
        /*04ba*/ 	.short	(.L_440 - .L_439)


	//   ....[0]....
.L_439:
        /*04bc*/ 	.word	0x00000080


	//   ....[1]....
        /*04c0*/ 	.word	0x00000090


	//   ....[2]....
        /*04c4*/ 	.word	0x000002b0


	//   ....[3]....
        /*04c8*/ 	.word	0x00000410


	//   ....[4]....
        /*04cc*/ 	.word	0x00000530


	//   ....[5]....
        /*04d0*/ 	.word	0x00000690


	//   ....[6]....
        /*04d4*/ 	.word	0x00002320


	//   ....[7]....
        /*04d8*/ 	.word	0x00009d50


	//   ....[8]....
        /*04dc*/ 	.word	0x0000be40


	//   ....[9]....
        /*04e0*/ 	.word	0x0000d120


	//   ....[10]....
        /*04e4*/ 	.word	0x0000d6a0


	//   ....[11]....
        /*04e8*/ 	.word	0x0000e3e0


	//   ....[12]....
        /*04ec*/ 	.word	0x0000e4d0


	//   ....[13]....
        /*04f0*/ 	.word	0x0000e920


	//   ....[14]....
        /*04f4*/ 	.word	0x0000e9f0


	//   ....[15]....
        /*04f8*/ 	.word	0x00011540


	//   ....[16]....
        /*04fc*/ 	.word	0x00012ea0


	//   ....[17]....
        /*0500*/ 	.word	0x00014540


	//   ....[18]....
        /*0504*/ 	.word	0x00014580


	//   ....[19]....
        /*0508*/ 	.word	0x000145c0


	//   ....[20]....
        /*050c*/ 	.word	0x000145e0


	//   ....[21]....
        /*0510*/ 	.word	0x00018c60


	//   ....[22]....
        /*0514*/ 	.word	0x0001a040


	//   ....[23]....
        /*0518*/ 	.word	0x0001b360


	//   ....[24]....
        /*051c*/ 	.word	0x0001b8d0


	//   ....[25]....
        /*0520*/ 	.word	0x0001c4c0


	//   ....[26]....
        /*0524*/ 	.word	0x0001c510


	//   ....[27]....
        /*0528*/ 	.word	0x0001c550


	//   ....[28]....
        /*052c*/ 	.word	0x0001c570


	//   ....[29]....
        /*0530*/ 	.word	0x00020c70


	//   ....[30]....
        /*0534*/ 	.word	0x00020e20


	//   ....[31]....
        /*0538*/ 	.word	0x00020e40


	//   ....[32]....
        /*053c*/ 	.word	0x00020e80


	//   ....[33]....
        /*0540*/ 	.word	0x00020ea0


	//   ....[34]....
        /*0544*/ 	.word	0x00023400


	//   ....[35]....
        /*0548*/ 	.word	0x00023a60


	//   ....[36]....
        /*054c*/ 	.word	0x00023a80


	//   ....[37]....
        /*0550*/ 	.word	0x00023ab0


	//   ....[38]....
        /*0554*/ 	.word	0x00023ac0


	//   ....[39]....
        /*0558*/ 	.word	0x00024160


	//   ....[40]....
        /*055c*/ 	.word	0x00024170


	//   ....[41]....
        /*0560*/ 	.word	0x000243a0


	//   ....[42]....
        /*0564*/ 	.word	0x000243c0


	//   ....[43]....
        /*0568*/ 	.word	0x00024f80


	//   ....[44]....
        /*056c*/ 	.word	0x00024fc0


	//   ....[45]....
        /*0570*/ 	.word	0x00025200


	//   ....[46]....
        /*0574*/ 	.word	0x00025220


	//   ....[47]....
        /*0578*/ 	.word	0x000254d0


	//   ....[48]....
        /*057c*/ 	.word	0x000256a0


	//   ....[49]....
        /*0580*/ 	.word	0x000256d0


	//   ....[50]....
        /*0584*/ 	.word	0x00025700


	//   ....[51]....
        /*0588*/ 	.word	0x00025730


	//   ....[52]....
        /*058c*/ 	.word	0x00025760


	//   ....[53]....
        /*0590*/ 	.word	0x00025790


	//   ....[54]....
        /*0594*/ 	.word	0x000258e0


	//   ....[55]....
        /*0598*/ 	.word	0x00025910


	//   ....[56]....
        /*059c*/ 	.word	0x00025940


	//   ....[57]....
        /*05a0*/ 	.word	0x00025970


	//   ....[58]....
        /*05a4*/ 	.word	0x000259a0


	//   ....[59]....
        /*05a8*/ 	.word	0x000259d0


	//   ....[60]....
        /*05ac*/ 	.word	0x00025a60


	//   ....[61]....
        /*05b0*/ 	.word	0x00025ac0


	//   ....[62]....
        /*05b4*/ 	.word	0x00025b50


	//   ....[63]....
        /*05b8*/ 	.word	0x000278c0


	//   ....[64]....
        /*05bc*/ 	.word	0x000278e0


	//   ....[65]....
        /*05c0*/ 	.word	0x00027970


	//   ....[66]....
        /*05c4*/ 	.word	0x00027990


	//   ....[67]....
        /*05c8*/ 	.word	0x00027a10


	//   ....[68]....
        /*05cc*/ 	.word	0x00027a30


	//   ....[69]....
        /*05d0*/ 	.word	0x00027a40


	//   ....[70]....
        /*05d4*/ 	.word	0x00027a50


	//   ....[71]....
        /*05d8*/ 	.word	0x000281f0


	//   ....[72]....
        /*05dc*/ 	.word	0x00028230


	//   ....[73]....
        /*05e0*/ 	.word	0x000282e0


	//   ....[74]....
        /*05e4*/ 	.word	0x000282f0


	//   ....[75]....
        /*05e8*/ 	.word	0x00028380


	//   ....[76]....
        /*05ec*/ 	.word	0x00028390


	//   ....[77]....
        /*05f0*/ 	.word	0x000283b0


	//   ....[78]....
        /*05f4*/ 	.word	0x000283f0


	//   ....[79]....
        /*05f8*/ 	.word	0x00028c70


	//   ....[80]....
        /*05fc*/ 	.word	0x00028c90


	//   ....[81]....
        /*0600*/ 	.word	0x00028e30


	//   ....[82]....
        /*0604*/ 	.word	0x00028e60


	//   ....[83]....
        /*0608*/ 	.word	0x00028f70


	//   ....[84]....
        /*060c*/ 	.word	0x00028f80


	//   ....[85]....
        /*0610*/ 	.word	0x00028fb0


	//   ....[86]....
        /*0614*/ 	.word	0x00028fc0


	//   ....[87]....
        /*0618*/ 	.word	0x000295f0


	//   ....[88]....
        /*061c*/ 	.word	0x00029650


	//   ....[89]....
        /*0620*/ 	.word	0x00029810


	//   ....[90]....
        /*0624*/ 	.word	0x00029850


	//   ....[91]....
        /*0628*/ 	.word	0x00029860


	//   ....[92]....
        /*062c*/ 	.word	0x00029870


	//   ....[93]....
        /*0630*/ 	.word	0x000299c0


	//   ....[94]....
        /*0634*/ 	.word	0x00029b10


	//   ....[95]....
        /*0638*/ 	.word	0x0002a340


	//   ....[96]....
        /*063c*/ 	.word	0x0002a360


	//   ....[97]....
        /*0640*/ 	.word	0x0002a3b0


	//   ....[98]....
        /*0644*/ 	.word	0x0002a3c0


	//   ....[99]....
        /*0648*/ 	.word	0x0002a400


	//   ....[100]....
        /*064c*/ 	.word	0x0002a410


	//   ....[101]....
        /*0650*/ 	.word	0x0002a420


	//   ....[102]....
        /*0654*/ 	.word	0x0002a460


	//   ....[103]....
        /*0658*/ 	.word	0x0002a780


	//   ....[104]....
        /*065c*/ 	.word	0x0002a7c0


	//   ....[105]....
        /*0660*/ 	.word	0x0002a7e0


	//   ....[106]....
        /*0664*/ 	.word	0x0002a800


	//   ....[107]....
        /*0668*/ 	.word	0x0002a830


	//   ....[108]....
        /*066c*/ 	.word	0x0002a850


	//   ....[109]....
        /*0670*/ 	.word	0x0002a950


	//   ....[110]....
        /*0674*/ 	.word	0x0002aaa0


	//   ....[111]....
        /*0678*/ 	.word	0x0002b0a0


	//   ....[112]....
        /*067c*/ 	.word	0x0002b0f0


	//   ....[113]....
        /*0680*/ 	.word	0x0002b120


	//   ....[114]....
        /*0684*/ 	.word	0x0002b150


	//   ....[115]....
        /*0688*/ 	.word	0x0002b160


	//   ....[116]....
        /*068c*/ 	.word	0x0002b190


	//   ....[117]....
        /*0690*/ 	.word	0x0002b1c0


	//   ....[118]....
        /*0694*/ 	.word	0x0002b1f0


	//   ....[119]....
        /*0698*/ 	.word	0x0002b370


	//   ....[120]....
        /*069c*/ 	.word	0x0002b3a0


	//   ....[121]....
        /*06a0*/ 	.word	0x0002b3d0


	//   ....[122]....
        /*06a4*/ 	.word	0x0002b400


	//   ....[123]....
        /*06a8*/ 	.word	0x0002b430


	//   ....[124]....
        /*06ac*/ 	.word	0x0002b460


	//   ....[125]....
        /*06b0*/ 	.word	0x0002b520


	//   ....[126]....
        /*06b4*/ 	.word	0x0002b540


	//   ....[127]....
        /*06b8*/ 	.word	0x0002b5b0


	//   ....[128]....
        /*06bc*/ 	.word	0x0002bc50


	//   ....[129]....
        /*06c0*/ 	.word	0x0002c1f0


	//   ....[130]....
        /*06c4*/ 	.word	0x0002c2e0


	//   ....[131]....
        /*06c8*/ 	.word	0x0002c380


	//   ....[132]....
        /*06cc*/ 	.word	0x0002c3e0


	//   ....[133]....
        /*06d0*/ 	.word	0x0002c4d0


	//   ....[134]....
        /*06d4*/ 	.word	0x0002c540


	//   ....[135]....
        /*06d8*/ 	.word	0x0002c630


	//   ....[136]....
        /*06dc*/ 	.word	0x0002c6a0


	//   ....[137]....
        /*06e0*/ 	.word	0x0002c740


	//   ....[138]....
        /*06e4*/ 	.word	0x0002c840


	//   ....[139]....
        /*06e8*/ 	.word	0x0002c8d0


	//   ....[140]....
        /*06ec*/ 	.word	0x0002c930


	//   ....[141]....
        /*06f0*/ 	.word	0x0002ca00


	//   ....[142]....
        /*06f4*/ 	.word	0x0002ca80


	//   ....[143]....
        /*06f8*/ 	.word	0x0002cb60


	//   ....[144]....
        /*06fc*/ 	.word	0x0002cbd0


	//   ....[145]....
        /*0700*/ 	.word	0x0002cc90


	//   ....[146]....
        /*0704*/ 	.word	0x0002cfa0


	//   ....[147]....
        /*0708*/ 	.word	0x0002d060


	//   ....[148]....
        /*070c*/ 	.word	0x0002d2d0


	//   ....[149]....
        /*0710*/ 	.word	0x0002d320


	//   ....[150]....
        /*0714*/ 	.word	0x0002d530


	//   ....[151]....
        /*0718*/ 	.word	0x0002d580


	//   ....[152]....
        /*071c*/ 	.word	0x0002d730


	//   ....[153]....
        /*0720*/ 	.word	0x0002d780


	//   ....[154]....
        /*0724*/ 	.word	0x0002d8c0


	//   ....[155]....
        /*0728*/ 	.word	0x0002d9c0


	//   ....[156]....
        /*072c*/ 	.word	0x0002dc30


	//   ....[157]....
        /*0730*/ 	.word	0x0002dc80


	//   ....[158]....
        /*0734*/ 	.word	0x0002de50


	//   ....[159]....
        /*0738*/ 	.word	0x0002dea0


	//   ....[160]....
        /*073c*/ 	.word	0x0002e070


	//   ....[161]....
        /*0740*/ 	.word	0x0002e0c0


	//   ....[162]....
        /*0744*/ 	.word	0x0002e1b0


	//   ....[163]....
        /*0748*/ 	.word	0x0002e250


	//   ....[164]....
        /*074c*/ 	.word	0x0002e2b0


	//   ....[165]....
        /*0750*/ 	.word	0x0002e360


	//   ....[166]....
        /*0754*/ 	.word	0x0002e3c0


	//   ....[167]....
        /*0758*/ 	.word	0x0002e470


	//   ....[168]....
        /*075c*/ 	.word	0x0002e4d0


	//   ....[169]....
        /*0760*/ 	.word	0x0002e580


	//   ....[170]....
        /*0764*/ 	.word	0x0002e670


	//   ....[171]....
        /*0768*/ 	.word	0x0002e750


	//   ....[172]....
        /*076c*/ 	.word	0x0002e860


	//   ....[173]....
        /*0770*/ 	.word	0x0002e960


	//   ....[174]....
        /*0774*/ 	.word	0x0002ea90


	//   ....[175]....
        /*0778*/ 	.word	0x0002eb70


	//   ....[176]....
        /*077c*/ 	.word	0x0002ec70


	//   ....[177]....
        /*0780*/ 	.word	0x0002ed50


	//   ....[178]....
        /*0784*/ 	.word	0x0002ede0


	//   ....[179]....
        /*0788*/ 	.word	0x0002ee80


	//   ....[180]....
        /*078c*/ 	.word	0x0002efa0


	//   ....[181]....
        /*0790*/ 	.word	0x0002f010


	//   ....[182]....
        /*0794*/ 	.word	0x0002f080


	//   ....[183]....
        /*0798*/ 	.word	0x0002f0f0


	//   ....[184]....
        /*079c*/ 	.word	0x0002f160


	//   ....[185]....
        /*07a0*/ 	.word	0x0002f1e0


	//   ....[186]....
        /*07a4*/ 	.word	0x0002f270


	//   ....[187]....
        /*07a8*/ 	.word	0x0002f300


	//   ....[188]....
        /*07ac*/ 	.word	0x0002f370


	//   ....[189]....
        /*07b0*/ 	.word	0x0002f3e0


	//   ....[190]....
        /*07b4*/ 	.word	0x0002f450


	//   ....[191]....
        /*07b8*/ 	.word	0x0002f4d0


	//   ....[192]....
        /*07bc*/ 	.word	0x0002f540


	//   ....[193]....
        /*07c0*/ 	.word	0x0002f5e0


	//   ....[194]....
        /*07c4*/ 	.word	0x0002f670


	//   ....[195]....
        /*07c8*/ 	.word	0x0002f790


	//   ....[196]....
        /*07cc*/ 	.word	0x00031790


	//   ....[197]....
        /*07d0*/ 	.word	0x00032f50


	//   ....[198]....
        /*07d4*/ 	.word	0x00033570


	//   ....[199]....
        /*07d8*/ 	.word	0x000342b0


	//   ....[200]....
        /*07dc*/ 	.word	0x000342f0


	//   ....[201]....
        /*07e0*/ 	.word	0x00034360


	//   ....[202]....
        /*07e4*/ 	.word	0x00034380


	//   ....[203]....
        /*07e8*/ 	.word	0x00041480


	//----- nvinfo : EIATTR_REG_RECONFIG
	.align		4
.L_440:
        /*07ec*/ 	.byte	0x01, 0x54
	.zero		2


	//----- nvinfo : EIATTR_SYSCALL_OFFSETS
	.align		4
        /*07f0*/ 	.byte	0x04, 0x46
        /*07f2*/ 	.short	(.L_442 - .L_441)


	//   ....[0]....
.L_441:
        /*07f4*/ 	.word	0x0000a300


	//   ....[1]....
        /*07f8*/ 	.word	0x00026cc0


	//   ....[2]....
        /*07fc*/ 	.word	0x00026e10


	//   ....[3]....
        /*0800*/ 	.word	0x00026f00


	//   ....[4]....
        /*0804*/ 	.word	0x00027df0


	//   ....[5]....
        /*0808*/ 	.word	0x00028680


	//----- nvinfo : EIATTR_MBARRIER_INSTR_OFFSETS
	.align		4
.L_442:
        /*080c*/ 	.byte	0x04, 0x39
        /*080e*/ 	.short	(.L_444 - .L_443)


	//   ....[0]....
.L_443:
        /*0810*/ 	.word	0x00000190
        /*0814*/ 	.word	0x000000ff
        /*0818*/ 	.word	0x00038800
        /*081c*/ 	.short	0x0100
        /*081e*/ 	.byte	0x08
	.zero		1


	//   ....[1]....
        /*0820*/ 	.word	0x000001a0
        /*0824*/ 	.word	0x000000ff
        /*0828*/ 	.word	0x00038810
        /*082c*/ 	.short	0x0100
        /*082e*/ 	.byte	0x08
	.zero		1


	//   ....[2]....
        /*0830*/ 	.word	0x000001b0
        /*0834*/ 	.word	0x000000ff
        /*0838*/ 	.word	0x00038820
        /*083c*/ 	.short	0x0100
        /*083e*/ 	.byte	0x08
	.zero		1


	//   ....[3]....
        /*0840*/ 	.word	0x00000260
        /*0844*/ 	.word	0x000000ff
        /*0848*/ 	.word	0x00038830
        /*084c*/ 	.short	0x0100
        /*084e*/ 	.byte	0x06
	.zero		1


	//   ....[4]....
        /*0850*/ 	.word	0x00000270
        /*0854*/ 	.word	0x000000ff
        /*0858*/ 	.word	0x00038840
        /*085c*/ 	.short	0x0100
        /*085e*/ 	.byte	0x06
	.zero		1


	//   ....[5]....
        /*0860*/ 	.word	0x00000280
        /*0864*/ 	.word	0x000000ff
        /*0868*/ 	.word	0x00038838
        /*086c*/ 	.short	0x0100
        /*086e*/ 	.byte	0x06
	.zero		1


	//   ....[6]....
        /*0870*/ 	.word	0x00000290
        /*0874*/ 	.word	0x000000ff
        /*0878*/ 	.word	0x00038848
        /*087c*/ 	.short	0x0100
        /*087e*/ 	.byte	0x06
	.zero		1


	//   ....[7]....
        /*0880*/ 	.word	0x000003c0
        /*0884*/ 	.word	0x000000ff
        /*0888*/ 	.word	0x00038850
        /*088c*/ 	.short	0x0100
        /*088e*/ 	.byte	0x08
	.zero		1


	//   ....[8]....
        /*0890*/ 	.word	0x000003d0
        /*0894*/ 	.word	0x000000ff
        /*0898*/ 	.word	0x00038860
        /*089c*/ 	.short	0x0100
        /*089e*/ 	.byte	0x08
	.zero		1


	//   ....[9]....
        /*08a0*/ 	.word	0x000003e0
        /*08a4*/ 	.word	0x000000ff
        /*08a8*/ 	.word	0x00038858
        /*08ac*/ 	.short	0x0100
        /*08ae*/ 	.byte	0x08
	.zero		1


	//   ....[10]....
        /*08b0*/ 	.word	0x000003f0
        /*08b4*/ 	.word	0x000000ff
        /*08b8*/ 	.word	0x00038868
        /*08bc*/ 	.short	0x0100
        /*08be*/ 	.byte	0x08
	.zero		1


	//   ....[11]....
        /*08c0*/ 	.word	0x000004e0
        /*08c4*/ 	.word	0x000000ff
        /*08c8*/ 	.word	0x00038870
        /*08cc*/ 	.short	0x0100
        /*08ce*/ 	.byte	0x06
	.zero		1


	//   ....[12]....
        /*08d0*/ 	.word	0x000004f0
        /*08d4*/ 	.word	0x000000ff
        /*08d8*/ 	.word	0x00038880
        /*08dc*/ 	.short	0x0100
        /*08de*/ 	.byte	0x06
	.zero		1


	//   ....[13]....
        /*08e0*/ 	.word	0x00000500
        /*08e4*/ 	.word	0x000000ff
        /*08e8*/ 	.word	0x00038878
        /*08ec*/ 	.short	0x0100
        /*08ee*/ 	.byte	0x06
	.zero		1


	//   ....[14]....
        /*08f0*/ 	.word	0x00000510
        /*08f4*/ 	.word	0x000000ff
        /*08f8*/ 	.word	0x00038888
        /*08fc*/ 	.short	0x0100
        /*08fe*/ 	.byte	0x06
	.zero		1


	//   ....[15]....
        /*0900*/ 	.word	0x00000640
        /*0904*/ 	.word	0x000000ff
        /*0908*/ 	.word	0x00038890
        /*090c*/ 	.short	0x0100
        /*090e*/ 	.byte	0x08
	.zero		1


	//   ....[16]....
        /*0910*/ 	.word	0x00000650
        /*0914*/ 	.word	0x000000ff
        /*0918*/ 	.word	0x000388a0
        /*091c*/ 	.short	0x0100
        /*091e*/ 	.byte	0x08
	.zero		1


	//   ....[17]....
        /*0920*/ 	.word	0x00000660
        /*0924*/ 	.word	0x000000ff
        /*0928*/ 	.word	0x00038898
        /*092c*/ 	.short	0x0100
        /*092e*/ 	.byte	0x08
	.zero		1


	//   ....[18]....
        /*0930*/ 	.word	0x00000670
        /*0934*/ 	.word	0x000000ff
        /*0938*/ 	.word	0x000388a8
        /*093c*/ 	.short	0x0100
        /*093e*/ 	.byte	0x08
	.zero		1


	//   ....[19]....
        /*0940*/ 	.word	0x000007b0
        /*0944*/ 	.word	0x000000ff
        /*0948*/ 	.word	0x000388b0
        /*094c*/ 	.short	0x0100
        /*094e*/ 	.byte	0x08
	.zero		1


	//   ....[20]....
        /*0950*/ 	.word	0x000007c0
        /*0954*/ 	.word	0x000000ff
        /*0958*/ 	.word	0x000388c0
        /*095c*/ 	.short	0x0100
        /*095e*/ 	.byte	0x08
	.zero		1


	//   ....[21]....
        /*0960*/ 	.word	0x000007d0
        /*0964*/ 	.word	0x000000ff
        /*0968*/ 	.word	0x000388b8
        /*096c*/ 	.short	0x0100
        /*096e*/ 	.byte	0x08
	.zero		1


	//   ....[22]....
        /*0970*/ 	.word	0x000007e0
        /*0974*/ 	.word	0x000000ff
        /*0978*/ 	.word	0x000388c8
        /*097c*/ 	.short	0x0100
        /*097e*/ 	.byte	0x08
	.zero		1


	//   ....[23]....
        /*0980*/ 	.word	0x000046d0
        /*0984*/ 	.word	0x00000004
        /*0988*/ 	.word	0x00000000
        /*098c*/ 	.short	0x0101
        /*098e*/ 	.byte	0x3f
	.zero		1


	//   ....[24]....
        /*0990*/ 	.word	0x00008460
        /*0994*/ 	.word	0x00000006
        /*0998*/ 	.word	0x00000000
        /*099c*/ 	.short	0x0101
        /*099e*/ 	.byte	0x3f
	.zero		1


	//   ....[25]....
        /*09a0*/ 	.word	0x0000a820
        /*09a4*/ 	.word	0x000000ff
        /*09a8*/ 	.word	0x00038800
        /*09ac*/ 	.short	0x010a
        /*09ae*/ 	.byte	0x2e
	.zero		1


	//   ....[26]....
        /*09b0*/ 	.word	0x0000aca0
        /*09b4*/ 	.word	0x00000014
        /*09b8*/ 	.word	0x00000000
        /*09bc*/ 	.short	0x010a
        /*09be*/ 	.byte	0x3f
	.zero		1


	//   ....[27]....
        /*09c0*/ 	.word	0x0000ad00
        /*09c4*/ 	.word	0x00000014
        /*09c8*/ 	.word	0x00000000
        /*09cc*/ 	.short	0x010a
        /*09ce*/ 	.byte	0x3f
	.zero		1


	//   ....[28]....
        /*09d0*/ 	.word	0x0000b0b0
        /*09d4*/ 	.word	0x000000ff
        /*09d8*/ 	.word	0x00038810
        /*09dc*/ 	.short	0x010a
        /*09de*/ 	.byte	0x2e
	.zero		1


	//   ....[29]....
        /*09e0*/ 	.word	0x0000b1b0
        /*09e4*/ 	.word	0x0000000c
        /*09e8*/ 	.word	0x00000000
        /*09ec*/ 	.short	0x010a
        /*09ee*/ 	.byte	0x3f
	.zero		1


	//   ....[30]....
        /*09f0*/ 	.word	0x0000b210
        /*09f4*/ 	.word	0x0000000c
        /*09f8*/ 	.word	0x00000000
        /*09fc*/ 	.short	0x010a
        /*09fe*/ 	.byte	0x3f
	.zero		1


	//   ....[31]....
        /*0a00*/ 	.word	0x0000ce00
        /*0a04*/ 	.word	0x00000003
        /*0a08*/ 	.word	0x00000000
        /*0a0c*/ 	.short	0x0101
        /*0a0e*/ 	.byte	0x3f
	.zero		1


	//   ....[32]....
        /*0a10*/ 	.word	0x00011650
        /*0a14*/ 	.word	0x00000000
        /*0a18*/ 	.word	0x00000000
        /*0a1c*/ 	.short	0x0101
        /*0a1e*/ 	.byte	0x3f
	.zero		1


	//   ....[33]....
        /*0a20*/ 	.word	0x00011dc0
        /*0a24*/ 	.word	0x00000006
        /*0a28*/ 	.word	0x00000000
        /*0a2c*/ 	.short	0x010a
        /*0a2e*/ 	.byte	0x3f
	.zero		1


	//   ....[34]....
        /*0a30*/ 	.word	0x00011e60
        /*0a34*/ 	.word	0x00000008
        /*0a38*/ 	.word	0x00000000
        /*0a3c*/ 	.short	0x010a
        /*0a3e*/ 	.byte	0x3f
	.zero		1


	//   ....[35]....
        /*0a40*/ 	.word	0x00012280
        /*0a44*/ 	.word	0x0000000e
        /*0a48*/ 	.word	0x00000000
        /*0a4c*/ 	.short	0x010a
        /*0a4e*/ 	.byte	0x3f
	.zero		1


	//   ....[36]....
        /*0a50*/ 	.word	0x000122e0
        /*0a54*/ 	.word	0x0000000e
        /*0a58*/ 	.word	0x00000000
        /*0a5c*/ 	.short	0x010a
        /*0a5e*/ 	.byte	0x3f
	.zero		1


	//   ....[37]....
        /*0a60*/ 	.word	0x00013ed0
        /*0a64*/ 	.word	0x00000003
        /*0a68*/ 	.word	0x00000000
        /*0a6c*/ 	.short	0x0101
        /*0a6e*/ 	.byte	0x3f
	.zero		1


	//   ....[38]....
        /*0a70*/ 	.word	0x00018d70
        /*0a74*/ 	.word	0x00000003
        /*0a78*/ 	.word	0x00000000
        /*0a7c*/ 	.short	0x0101
        /*0a7e*/ 	.byte	0x3f
	.zero		1


	//   ....[39]....
        /*0a80*/ 	.word	0x00018f60
        /*0a84*/ 	.word	0x00000006
        /*0a88*/ 	.word	0x00000000
        /*0a8c*/ 	.short	0x010a
        /*0a8e*/ 	.byte	0x3f
	.zero		1


	//   ....[40]....
        /*0a90*/ 	.word	0x00019000
        /*0a94*/ 	.word	0x00000008
        /*0a98*/ 	.word	0x00000000
        /*0a9c*/ 	.short	0x010a
        /*0a9e*/ 	.byte	0x3f
	.zero		1


	//   ....[41]....
        /*0aa0*/ 	.word	0x00019420
        /*0aa4*/ 	.word	0x0000000e
        /*0aa8*/ 	.word	0x00000000
        /*0aac*/ 	.short	0x010a
        /*0aae*/ 	.byte	0x3f
	.zero		1


	//   ....[42]....
        /*0ab0*/ 	.word	0x00019480
        /*0ab4*/ 	.word	0x0000000e
        /*0ab8*/ 	.word	0x00000000
        /*0abc*/ 	.short	0x010a
        /*0abe*/ 	.byte	0x3f
	.zero		1


	//   ....[43]....
        /*0ac0*/ 	.word	0x0001b070
        /*0ac4*/ 	.word	0x00000003
        /*0ac8*/ 	.word	0x00000000
        /*0acc*/ 	.short	0x0101
        /*0ace*/ 	.byte	0x3f
	.zero		1


	//   ....[44]....
        /*0ad0*/ 	.word	0x00020da0
        /*0ad4*/ 	.word	0x00000003
        /*0ad8*/ 	.word	0x00000000
        /*0adc*/ 	.short	0x0101
        /*0ade*/ 	.byte	0x3f
	.zero		1


	//   ....[45]....
        /*0ae0*/ 	.word	0x00024110
        /*0ae4*/ 	.word	0x000000ff
        /*0ae8*/ 	.word	0x00000000
        /*0aec*/ 	.short	0x0101
        /*0aee*/ 	.byte	0x04
	.zero		1


	//   ....[46]....
        /*0af0*/ 	.word	0x00027670
        /*0af4*/ 	.word	0x00000011
        /*0af8*/ 	.word	0x00038840
        /*0afc*/ 	.short	0x010a
        /*0afe*/ 	.byte	0x3f
	.zero		1


	//   ....[47]....
        /*0b00*/ 	.word	0x00027b50
        /*0b04*/ 	.word	0x00000011
        /*0b08*/ 	.word	0x00038830
        /*0b0c*/ 	.short	0x0107
        /*0b0e*/ 	.byte	0x3f
	.zero		1


	//   ....[48]....
        /*0b10*/ 	.word	0x00027c30
        /*0b14*/ 	.word	0x00000011
        /*0b18*/ 	.word	0x00038830
        /*0b1c*/ 	.short	0x0101
        /*0b1e*/ 	.byte	0x3f
	.zero		1


	//   ....[49]....
        /*0b20*/ 	.word	0x000284c0
        /*0b24*/ 	.word	0x00000017
        /*0b28*/ 	.word	0x00038800
        /*0b2c*/ 	.short	0x0107
        /*0b2e*/ 	.byte	0x3f
	.zero		1


	//   ....[50]....
        /*0b30*/ 	.word	0x00028550
        /*0b34*/ 	.word	0x00000017
        /*0b38*/ 	.word	0x00038800
        /*0b3c*/ 	.short	0x0101
        /*0b3e*/ 	.byte	0x3f
	.zero		1


	//   ....[51]....
        /*0b40*/ 	.word	0x00029260
        /*0b44*/ 	.word	0x00000017
        /*0b48*/ 	.word	0x00038810
        /*0b4c*/ 	.short	0x0107
        /*0b4e*/ 	.byte	0x3f
	.zero		1


	//   ....[52]....
        /*0b50*/ 	.word	0x00029360
        /*0b54*/ 	.word	0x00000017
        /*0b58*/ 	.word	0x00038810
        /*0b5c*/ 	.short	0x0101
        /*0b5e*/ 	.byte	0x3f
	.zero		1


	//   ....[53]....
        /*0b60*/ 	.word	0x00029380
        /*0b64*/ 	.word	0x00000017
        /*0b68*/ 	.word	0x00038820
        /*0b6c*/ 	.short	0x010a
        /*0b6e*/ 	.byte	0x3f
	.zero		1


	//   ....[54]....
        /*0b70*/ 	.word	0x00029410
        /*0b74*/ 	.word	0x00000011
        /*0b78*/ 	.word	0x00038860
        /*0b7c*/ 	.short	0x010a
        /*0b7e*/ 	.byte	0x3f
	.zero		1


	//   ....[55]....
        /*0b80*/ 	.word	0x00029d30
        /*0b84*/ 	.word	0x00000011
        /*0b88*/ 	.word	0x00038850
        /*0b8c*/ 	.short	0x0107
        /*0b8e*/ 	.byte	0x3f
	.zero		1


	//   ....[56]....
        /*0b90*/ 	.word	0x00029e00
        /*0b94*/ 	.word	0x00000011
        /*0b98*/ 	.word	0x00038850
        /*0b9c*/ 	.short	0x0101
        /*0b9e*/ 	.byte	0x3f
	.zero		1


	//   ....[57]....
        /*0ba0*/ 	.word	0x0002a1a0
        /*0ba4*/ 	.word	0x00000006
        /*0ba8*/ 	.word	0x00038840
        /*0bac*/ 	.short	0x010a
        /*0bae*/ 	.byte	0x3f
	.zero		1


	//   ....[58]....
        /*0bb0*/ 	.word	0x0002a4e0
        /*0bb4*/ 	.word	0x00000006
        /*0bb8*/ 	.word	0x00038830
        /*0bbc*/ 	.short	0x0107
        /*0bbe*/ 	.byte	0x3f
	.zero		1


	//   ....[59]....
        /*0bc0*/ 	.word	0x0002a5a0
        /*0bc4*/ 	.word	0x00000006
        /*0bc8*/ 	.word	0x00038830
        /*0bcc*/ 	.short	0x0101
        /*0bce*/ 	.byte	0x3f
	.zero		1


	//   ....[60]....
        /*0bd0*/ 	.word	0x0002a5d0
        /*0bd4*/ 	.word	0x00000006
        /*0bd8*/ 	.word	0x00038860
        /*0bdc*/ 	.short	0x010a
        /*0bde*/ 	.byte	0x3f
	.zero		1


	//   ....[61]....
        /*0be0*/ 	.word	0x0002aca0
        /*0be4*/ 	.word	0x00000006
        /*0be8*/ 	.word	0x00038850
        /*0bec*/ 	.short	0x0107
        /*0bee*/ 	.byte	0x3f
	.zero		1


	//   ....[62]....
        /*0bf0*/ 	.word	0x0002ad60
        /*0bf4*/ 	.word	0x00000006
        /*0bf8*/ 	.word	0x00038850
        /*0bfc*/ 	.short	0x0101
        /*0bfe*/ 	.byte	0x3f
	.zero		1


	//   ....[63]....
        /*0c00*/ 	.word	0x0002bbd0
        /*0c04*/ 	.word	0x00000007
        /*0c08*/ 	.word	0x00038820
        /*0c0c*/ 	.short	0x010a
        /*0c0e*/ 	.byte	0x3f
	.zero		1


	//   ....[64]....
        /*0c10*/ 	.word	0x0002bd50
        /*0c14*/ 	.word	0x00000005
        /*0c18*/ 	.word	0x00038840
        /*0c1c*/ 	.short	0x010a
        /*0c1e*/ 	.byte	0x3f
	.zero		1


	//   ....[65]....
        /*0c20*/ 	.word	0x0002bdf0
        /*0c24*/ 	.word	0x00000003
        /*0c28*/ 	.word	0x00038840
        /*0c2c*/ 	.short	0x010a
        /*0c2e*/ 	.byte	0x3f
	.zero		1


	//   ....[66]....
        /*0c30*/ 	.word	0x0002be30
        /*0c34*/ 	.word	0x00000005
        /*0c38*/ 	.word	0x00038860
        /*0c3c*/ 	.short	0x010a
        /*0c3e*/ 	.byte	0x3f
	.zero		1


	//   ....[67]....
        /*0c40*/ 	.word	0x0002be70
        /*0c44*/ 	.word	0x00000003
        /*0c48*/ 	.word	0x00038860
        /*0c4c*/ 	.short	0x010a
        /*0c4e*/ 	.byte	0x3f
	.zero		1


	//   ....[68]....
        /*0c50*/ 	.word	0x0002bee0
        /*0c54*/ 	.word	0x00000003
        /*0c58*/ 	.word	0x00038800
        /*0c5c*/ 	.short	0x010a
        /*0c5e*/ 	.byte	0x3f
	.zero		1


	//   ....[69]....
        /*0c60*/ 	.word	0x0002bf30
        /*0c64*/ 	.word	0x00000014
        /*0c68*/ 	.word	0x00000000
        /*0c6c*/ 	.short	0x010a
        /*0c6e*/ 	.byte	0x3f
	.zero		1


	//   ....[70]....
        /*0c70*/ 	.word	0x0002bf90
        /*0c74*/ 	.word	0x00000004
        /*0c78*/ 	.word	0x00038810
        /*0c7c*/ 	.short	0x010a
        /*0c7e*/ 	.byte	0x3f
	.zero		1


	//   ....[71]....
        /*0c80*/ 	.word	0x0002bfe0
        /*0c84*/ 	.word	0x0000000c
        /*0c88*/ 	.word	0x00000000
        /*0c8c*/ 	.short	0x010a
        /*0c8e*/ 	.byte	0x3f
	.zero		1


	//   ....[72]....
        /*0c90*/ 	.word	0x0002c030
        /*0c94*/ 	.word	0x00000008
        /*0c98*/ 	.word	0x00000000
        /*0c9c*/ 	.short	0x010a
        /*0c9e*/ 	.byte	0x3f
	.zero		1


	//   ....[73]....
        /*0ca0*/ 	.word	0x0002c080
        /*0ca4*/ 	.word	0x0000000e
        /*0ca8*/ 	.word	0x00000000
        /*0cac*/ 	.short	0x010a
        /*0cae*/ 	.byte	0x3f
	.zero		1


	//   ....[74]....
        /*0cb0*/ 	.word	0x0002c0d0
        /*0cb4*/ 	.word	0x00000008
        /*0cb8*/ 	.word	0x00000000
        /*0cbc*/ 	.short	0x010a
        /*0cbe*/ 	.byte	0x3f
	.zero		1


	//   ....[75]....
        /*0cc0*/ 	.word	0x0002c120
        /*0cc4*/ 	.word	0x0000000e
        /*0cc8*/ 	.word	0x00000000
        /*0ccc*/ 	.short	0x010a
        /*0cce*/ 	.byte	0x3f
	.zero		1


	//   ....[76]....
        /*0cd0*/ 	.word	0x0002c230
        /*0cd4*/ 	.word	0x00000011
        /*0cd8*/ 	.word	0x00038840
        /*0cdc*/ 	.short	0x010a
        /*0cde*/ 	.byte	0x3f
	.zero		1


	//   ....[77]....
        /*0ce0*/ 	.word	0x0002d7c0
        /*0ce4*/ 	.word	0x00000017
        /*0ce8*/ 	.word	0x00038820
        /*0cec*/ 	.short	0x010a
        /*0cee*/ 	.byte	0x3f
	.zero		1


	//   ....[78]....
        /*0cf0*/ 	.word	0x0002d810
        /*0cf4*/ 	.word	0x00000011
        /*0cf8*/ 	.word	0x00038860
        /*0cfc*/ 	.short	0x010a
        /*0cfe*/ 	.byte	0x3f
	.zero		1


	//   ....[79]....
        /*0d00*/ 	.word	0x0002e100
        /*0d04*/ 	.word	0x00000006
        /*0d08*/ 	.word	0x00038840
        /*0d0c*/ 	.short	0x010a
        /*0d0e*/ 	.byte	0x3f
	.zero		1


	//   ....[80]....
        /*0d10*/ 	.word	0x0002e5c0
        /*0d14*/ 	.word	0x00000006
        /*0d18*/ 	.word	0x00038860
        /*0d1c*/ 	.short	0x010a
        /*0d1e*/ 	.byte	0x3f
	.zero		1


	//   ....[81]....
        /*0d20*/ 	.word	0x0002f6b0
        /*0d24*/ 	.word	0x00000007
        /*0d28*/ 	.word	0x00038820
        /*0d2c*/ 	.short	0x010a
        /*0d2e*/ 	.byte	0x3f
	.zero		1


	//   ....[82]....
        /*0d30*/ 	.word	0x0002f850
        /*0d34*/ 	.word	0x00000005
        /*0d38*/ 	.word	0x00038840
        /*0d3c*/ 	.short	0x010a
        /*0d3e*/ 	.byte	0x3f
	.zero		1


	//   ....[83]....
        /*0d40*/ 	.word	0x0002f8a0
        /*0d44*/ 	.word	0x00000003
        /*0d48*/ 	.word	0x00038840
        /*0d4c*/ 	.short	0x010a
        /*0d4e*/ 	.byte	0x3f
	.zero		1


	//   ....[84]....
        /*0d50*/ 	.word	0x0002f8f0
        /*0d54*/ 	.word	0x00000005
        /*0d58*/ 	.word	0x00038860
        /*0d5c*/ 	.short	0x010a
        /*0d5e*/ 	.byte	0x3f
	.zero		1


	//   ....[85]....
        /*0d60*/ 	.word	0x0002fcb0
        /*0d64*/ 	.word	0x0000001a
        /*0d68*/ 	.word	0x00000000
        /*0d6c*/ 	.short	0x010a
        /*0d6e*/ 	.byte	0x3f
	.zero		1


	//   ....[86]....
        /*0d70*/ 	.word	0x0002fdf0
        /*0d74*/ 	.word	0x0000000b
        /*0d78*/ 	.word	0x00000000
        /*0d7c*/ 	.short	0x010a
        /*0d7e*/ 	.byte	0x3f
	.zero		1


	//   ....[87]....
        /*0d80*/ 	.word	0x00030450
        /*0d84*/ 	.word	0x0000003a
        /*0d88*/ 	.word	0x00000000
        /*0d8c*/ 	.short	0x010a
        /*0d8e*/ 	.byte	0x3f
	.zero		1


	//   ....[88]....
        /*0d90*/ 	.word	0x00030590
        /*0d94*/ 	.word	0x00000038
        /*0d98*/ 	.word	0x00000000
        /*0d9c*/ 	.short	0x010a
        /*0d9e*/ 	.byte	0x3f
	.zero		1


	//   ....[89]....
        /*0da0*/ 	.word	0x00032ab0
        /*0da4*/ 	.word	0x0000000b
        /*0da8*/ 	.word	0x00000000
        /*0dac*/ 	.short	0x0101
        /*0dae*/ 	.byte	0x3f
	.zero		1


	//   ....[90]....
        /*0db0*/ 	.word	0x00041630
        /*0db4*/ 	.word	0x00000007
        /*0db8*/ 	.word	0x00000000
        /*0dbc*/ 	.short	0x0101
        /*0dbe*/ 	.byte	0x3f
	.zero		1


	//   ....[91]....
        /*0dc0*/ 	.word	0x00041650
        /*0dc4*/ 	.word	0x0000000b
        /*0dc8*/ 	.word	0x00000000
        /*0dcc*/ 	.short	0x010a
        /*0dce*/ 	.byte	0x3f
	.zero		1


	//   ....[92]....
        /*0dd0*/ 	.word	0x000416a0
        /*0dd4*/ 	.word	0x00000038
        /*0dd8*/ 	.word	0x00000000
        /*0ddc*/ 	.short	0x010a
        /*0dde*/ 	.byte	0x3f
	.zero		1


	//----- nvinfo : EIATTR_NUM_MBARRIERS
	.align		4
.L_444:
        /*0de0*/ 	.byte	0x03, 0x38
        /*0de2*/ 	.short	0x0017


	//----- nvinfo : EIATTR_EXIT_INSTR_OFFSETS
	.align		4
        /*0de4*/ 	.byte	0x04, 0x1c
        /*0de6*/ 	.short	(.L_446 - .L_445)


	//   ....[0]....
.L_445:
        /*0de8*/ 	.word	0x00000aa0


	//   ....[1]....
        /*0dec*/ 	.word	0x00025480


	//   ....[2]....
        /*0df0*/ 	.word	0x0002bec0


	//----- nvinfo : EIATTR_MAX_THREADS
	.align		4
.L_446:
        /*0df4*/ 	.byte	0x04, 0x05
        /*0df6*/ 	.short	(.L_448 - .L_447)
.L_447:
        /*0df8*/ 	.word	0x00000180
        /*0dfc*/ 	.word	0x00000001
        /*0e00*/ 	.word	0x00000001


	//----- nvinfo : EIATTR_CRS_STACK_SIZE
	.align		4
.L_448:
        /*0e04*/ 	.byte	0x04, 0x1e
        /*0e06*/ 	.short	(.L_450 - .L_449)
.L_449:
        /*0e08*/ 	.word	0x00000000


	//----- nvinfo : EIATTR_CBANK_PARAM_SIZE
	.align		4
.L_450:
        /*0e0c*/ 	.byte	0x03, 0x19
        /*0e0e*/ 	.short	0x0bf0


	//----- nvinfo : EIATTR_PARAM_CBANK
	.align		4
        /*0e10*/ 	.byte	0x04, 0x0a
        /*0e12*/ 	.short	(.L_452 - .L_451)
	.align		4
.L_451:
        /*0e14*/ 	.word	index@(.nv.constant0._ZN7cutlass13device_kernelIN5flash11enable_sm90INS1_16FlashAttnFwdSm90INS1_25CollectiveMainloopFwdSm90ILi2EN4cute5tupleIJNS5_1CILi1EEES8_S8_EEENS6_IJNS7_ILi64EEESA_SA_EEELi512ENS_10bfloat16_tEfNS_4arch4Sm90ELb0ELb1ELb1ELb1ELb1ELb0ELb1ELb0ELb0ELb1ELb0ELb0EEENS1_21CollectiveEpilogueFwdINS6_IJSA_NS7_ILi512EEESA_EEES9_SC_SE_Li256ELb1ELb1ELb0ELb0EEENS1_36VarlenDynamicPersistentTileSchedulerILi64ELi64ELi256ELi128ELb0ELb1ELb1ELb1ELb0ELb1EEEEEEEEEvNT_6ParamsE)
        /*0e18*/ 	.short	0x0210
        /*0e1a*/ 	.short	0x0bf0


	//----- nvinfo : EIATTR_SW_WAR
	.align		4
.L_452:
        /*0e1c*/ 	.byte	0x04, 0x36
        /*0e1e*/ 	.short	(.L_454 - .L_453)
.L_453:
        /*0e20*/ 	.word	0x00000008
.L_454:


//--------------------- .nv.info._ZN7cutlass13device_kernelIN5flash11enable_sm90INS1_16FlashAttnFwdSm90INS1_25CollectiveMainloopFwdSm90ILi2EN4cute5tupleIJNS5_1CILi1EEES8_S8_EEENS6_IJNS7_ILi64EEESA_SA_EEELi512ENS_10bfloat16_tEfNS_4arch4Sm90ELb0ELb1ELb1ELb1ELb1ELb1ELb1ELb0ELb0ELb1ELb0ELb0EEENS1_21CollectiveEpilogueFwdINS6_IJSA_NS7_ILi512EEESA_EEES9_SC_SE_Li256ELb1ELb1ELb0ELb0EEENS1_36VarlenDynamicPersistentTileSchedulerILi64ELi64ELi256ELi128ELb0ELb1ELb1ELb1ELb0ELb1EEEEEEEEEvNT_6ParamsE --------------------------
	.section	.nv.info._ZN7cutlass13device_kernelIN5flash11enable_sm90INS1_16FlashAttnFwdSm90INS1_25CollectiveMainloopFwdSm90ILi2EN4cute5tupleIJNS5_1CILi1EEES8_S8_EEENS6_IJNS7_ILi64EEESA_SA_EEELi512ENS_10bfloat16_tEfNS_4arch4Sm90ELb0ELb1ELb1ELb1ELb1ELb1ELb1ELb0ELb0ELb1ELb0ELb0EEENS1_21CollectiveEpilogueFwdINS6_IJSA_NS7_ILi512EEESA_EEES9_SC_SE_Li256ELb1ELb1ELb0ELb0EEENS1_36VarlenDynamicPersistentTileSchedulerILi64ELi64ELi256ELi128ELb0ELb1ELb1ELb1ELb0ELb1EEEEEEEEEvNT_6ParamsE,"",@"SHT_CUDA_INFO"
	.sectionflags	@""
	.align	4


	//----- nvinfo : EIATTR_CUDA_API_VERSION
	.align		4
        /*0000*/ 	.byte	0x04, 0x37
        /*0002*/ 	.short	(.L_456 - .L_455)
.L_455:
        /*0004*/ 	.word	0x00000082


	//----- nvinfo : EIATTR_KPARAM_INFO
	.align		4
.L_456:
        /*0008*/ 	.byte	0x04, 0x17
        /*000a*/ 	.short	(.L_458 - .L_457)
.L_457:
        /*000c*/ 	.word	0x00000000
        /*0010*/ 	.short	0x0000
        /*0012*/ 	.short	0x0070
        /*0014*/ 	.byte	0x00, 0xf0, 0x01, 0x2e


	//----- nvinfo : EIATTR_SPARSE_MMA_MASK
	.align		4
.L_458:
        /*0018*/ 	.byte	0x03, 0x50
        /*001a*/ 	.short	0x0000


	//----- nvinfo : EIATTR_MAXREG_COUNT
	.align		4
        /*001c*/ 	.byte	0x03, 0x1b
        /*001e*/ 	.short	0x00a8


	//----- nvinfo : EIATTR_NUM_BARRIERS
	.align		4
        /*0020*/ 	.byte	0x02, 0x4c
        /*0022*/ 	.byte	0x10
	.zero		1


	//----- nvinfo : EIATTR_EXTERNS
	.align		4
        /*0024*/ 	.byte	0x04, 0x0f
        /*0026*/ 	.short	(.L_460 - .L_459)


	//   ....[0]....
	.align		4
.L_459:
        /*0028*/ 	.word	index@(__assertfail)


	//----- nvinfo : EIATTR_ANNOTATIONS
	.align		4
.L_460:
        /*002c*/ 	.byte	0x04, 0x55
        /*002e*/ 	.short	(.L_462 - .L_461)


	//   ....[0]....
.L_461:
        /* <DEDUP_REMOVED lines=44> */


	//----- nvinfo : EIATTR_MERCURY_ISA_VERSION
	.align		4
.L_462:
        /*02d8*/ 	.byte	0x03, 0x5f
        /*02da*/ 	.short	0x0101


	//----- nvinfo : EIATTR_UNUSED_LOAD_BYTE_OFFSET
	.align		4
        /*02dc*/ 	.byte	0x04, 0x44
        /*02de*/ 	.short	(.L_464 - .L_463)


	//   ....[0]....
.L_463:
        /*02e0*/ 	.word	0x00000ae0
        /*02e4*/ 	.word	0x0000fff0


	//   ....[1]....
        /*02e8*/ 	.word	0x0002a130
        /*02ec*/ 	.word	0x0000fff0


	//----- nvinfo : EIATTR_INT_WARP_WIDE_INSTR_OFFSETS
	.align		4
.L_464:
        /*02f0*/ 	.byte	0x04, 0x31
        /*02f2*/ 	.short	(.L_466 - .L_465)


	//   ....[0]....
.L_465:
        /*02f4*/ 	.word	0x00000180


	//   ....[1]....
        /*02f8*/ 	.word	0x000001c0


	//   ....[2]....
        /*02fc*/ 	.word	0x00000230


	//   ....[3]....
        /*0300*/ 	.word	0x000002a0


	//   ....[4]....
        /*0304*/ 	.word	0x00030700


	//   ....[5]....
        /*0308*/ 	.word	0x00030790


	//   ....[6]....
        /*030c*/ 	.word	0x00034c50


	//   ....[7]....
        /*0310*/ 	.word	0x00034ce0


	//----- nvinfo : EIATTR_COOP_GROUP_MASK_REGIDS
	.align		4
.L_466:
        /*0314*/ 	.byte	0x04, 0x29
        /*0316*/ 	.short	(.L_468 - .L_467)


	//   ....[0]....
.L_467:
        /*0318*/ 	.word	0xffffffff


	//   ....[1]....
        /*031c*/ 	.word	0xffffffff


	//   ....[2]....
        /*0320*/ 	.word	0xffffffff


	//   ....[3]....
        /*0324*/ 	.word	0xffffffff


	//   ....[4]....
        /*0328*/ 	.word	0xffffffff


	//   ....[5]....
        /*032c*/ 	.word	0xffffffff


	//   ....[6]....
        /*0330*/ 	.word	0xffffffff


	//   ....[7]....
        /*0334*/ 	.word	0xffffffff


	//   ....[8]....
        /*0338*/ 	.word	0xffffffff


	//   ....[9]....
        /*033c*/ 	.word	0xffffffff


	//   ....[10]....
        /*0340*/ 	.word	0xffffffff


	//   ....[11]....
        /*0344*/ 	.word	0xffffffff


	//   ....[12]....
        /*0348*/ 	.word	0xffffffff


	//   ....[13]....
        /*034c*/ 	.word	0xffffffff


	//   ....[14]....
        /*0350*/ 	.word	0xffffffff


	//   ....[15]....
        /*0354*/ 	.word	0xffffffff


	//   ....[16]....
        /*0358*/ 	.word	0xffffffff


	//   ....[17]....
        /*035c*/ 	.word	0xffffffff


	//   ....[18]....
        /*0360*/ 	.word	0xffffffff


	//   ....[19]....
        /*0364*/ 	.word	0xffffffff


	//   ....[20]....
        /*0368*/ 	.word	0xffffffff


	//   ....[21]....
        /*036c*/ 	.word	0xffffffff


	//   ....[22]....
        /*0370*/ 	.word	0xffffffff


	//   ....[23]....
        /*0374*/ 	.word	0xffffffff


	//   ....[24]....
        /*0378*/ 	.word	0xffffffff


	//   ....[25]....
        /*037c*/ 	.word	0xffffffff


	//   ....[26]....
        /*0380*/ 	.word	0xffffffff


	//   ....[27]....
        /*0384*/ 	.word	0xffffffff


	//   ....[28]....
        /*0388*/ 	.word	0xffffffff


	//   ....[29]....
        /*038c*/ 	.word	0xffffffff


	//   ....[30]....
        /*0390*/ 	.word	0xffffffff


	//   ....[31]....
        /*0394*/ 	.word	0xffffffff


	//   ....[32]....
        /*0398*/ 	.word	0xffffffff


	//   ....[33]....
        /*039c*/ 	.word	0xffffffff


	//   ....[34]....
        /*03a0*/ 	.word	0xffffffff


	//   ....[35]....
        /*03a4*/ 	.word	0xffffffff


	//   ....[36]....
        /*03a8*/ 	.word	0xffffffff


	//   ....[37]....
        /*03ac*/ 	.word	0xffffffff


	//   ....[38]....
        /*03b0*/ 	.word	0xffffffff


	//   ....[39]....
        /*03b4*/ 	.word	0xffffffff


	//   ....[40]....
        /*03b8*/ 	.word	0xffffffff


	//   ....[41]....
        /*03bc*/ 	.word	0xffffffff


	//   ....[42]....
        /*03c0*/ 	.word	0xffffffff


	//   ....[43]....
        /*03c4*/ 	.word	0xffffffff


	//   ....[44]....
        /*03c8*/ 	.word	0xffffffff


	//   ....[45]....
        /*03cc*/ 	.word	0xffffffff


	//   ....[46]....
        /*03d0*/ 	.word	0xffffffff


	//   ....[47]....
        /*03d4*/ 	.word	0xffffffff


	//   ....[48]....
        /*03d8*/ 	.word	0xffffffff


	//   ....[49]....
        /*03dc*/ 	.word	0xffffffff


	//   ....[50]....
        /*03e0*/ 	.word	0xffffffff


	//   ....[51]....
        /*03e4*/ 	.word	0xffffffff


	//   ....[52]....
        /*03e8*/ 	.word	0xffffffff


	//   ....[53]....
        /*03ec*/ 	.word	0xffffffff


	//   ....[54]....
        /*03f0*/ 	.word	0xffffffff


	//   ....[55]....
        /*03f4*/ 	.word	0xffffffff


	//   ....[56]....
        /*03f8*/ 	.word	0xffffffff


	//   ....[57]....
        /*03fc*/ 	.word	0xffffffff


	//   ....[58]....
        /*0400*/ 	.word	0xffffffff


	//   ....[59]....
        /*0404*/ 	.word	0xffffffff


	//   ....[60]....
        /*0408*/ 	.word	0xffffffff


	//   ....[61]....
        /*040c*/ 	.word	0xffffffff


	//   ....[62]....
        /*0410*/ 	.word	0xffffffff


	//   ....[63]....
        /*0414*/ 	.word	0xffffffff


	//   ....[64]....
        /*0418*/ 	.word	0xffffffff


	//   ....[65]....
        /*041c*/ 	.word	0xffffffff


	//   ....[66]....
        /*0420*/ 	.word	0xffffffff


	//   ....[67]....
        /*0424*/ 	.word	0xffffffff


	//   ....[68]....
        /*0428*/ 	.word	0xffffffff


	//   ....[69]....
        /*042c*/ 	.word	0xffffffff


	//   ....[70]....
        /*0430*/ 	.word	0xffffffff


	//   ....[71]....
        /*0434*/ 	.word	0xffffffff


	//   ....[72]....
        /*0438*/ 	.word	0xffffffff


	//   ....[73]....
        /*043c*/ 	.word	0xffffffff


	//   ....[74]....
        /*0440*/ 	.word	0xffffffff


	//   ....[75]....
        /*0444*/ 	.word	0xffffffff


	//   ....[76]....
        /*0448*/ 	.word	0xffffffff


	//   ....[77]....
        /*044c*/ 	.word	0xffffffff


	//   ....[78]....
        /*0450*/ 	.word	0xffffffff


	//   ....[79]....
        /*0454*/ 	.word	0xffffffff


	//   ....[80]....
        /*0458*/ 	.word	0xffffffff


	//   ....[81]....
        /*045c*/ 	.word	0xffffffff


	//   ....[82]....
        /*0460*/ 	.word	0xffffffff


	//   ....[83]....
        /*0464*/ 	.word	0xffffffff


	//   ....[84]....
        /*0468*/ 	.word	0xffffffff


	//   ....[85]....
        /*046c*/ 	.word	0xffffffff


	//   ....[86]....
        /*0470*/ 	.word	0xffffffff


	//   ....[87]....
        /*0474*/ 	.word	0xffffffff


	//   ....[88]....
        /*0478*/ 	.word	0xffffffff


	//   ....[89]....
        /*047c*/ 	.word	0xffffffff


	//   ....[90]....
        /*0480*/ 	.word	0xffffffff


	//   ....[91]....
        /*0484*/ 	.word	0xffffffff


	//   ....[92]....
        /*0488*/ 	.word	0xffffffff


	//   ....[93]....
        /*048c*/ 	.word	0xffffffff


	//   ....[94]....
        /*0490*/ 	.word	0xffffffff


	//   ....[95]....
        /*0494*/ 	.word	0xffffffff


	//   ....[96]....
        /*0498*/ 	.word	0xffffffff


	//   ....[97]....
        /*049c*/ 	.word	0xffffffff


	//   ....[98]....
        /*04a0*/ 	.word	0xffffffff


	//   ....[99]....
        /*04a4*/ 	.word	0xffffffff


	//   ....[100]....
        /*04a8*/ 	.word	0xffffffff


	//   ....[101]....
        /*04ac*/ 	.word	0xffffffff


	//   ....[102]....
        /*04b0*/ 	.word	0xffffffff


	//   ....[103]....
        /*04b4*/ 	.word	0xffffffff


	//   ....[104]....
        /*04b8*/ 	.word	0xffffffff


	//   ....[105]....
        /*04bc*/ 	.word	0xffffffff


	//   ....[106]....
        /*04c0*/ 	.word	0xffffffff


	//   ....[107]....
        /*04c4*/ 	.word	0xffffffff


	//   ....[108]....
        /*04c8*/ 	.word	0xffffffff


	//   ....[109]....
        /*04cc*/ 	.word	0xffffffff


	//   ....[110]....
        /*04d0*/ 	.word	0xffffffff


	//   ....[111]....
        /*04d4*/ 	.word	0xffffffff


	//   ....[112]....
        /*04d8*/ 	.word	0xffffffff


	//   ....[113]....
        /*04dc*/ 	.word	0xffffffff


	//   ....[114]....
        /*04e0*/ 	.word	0xffffffff


	//   ....[115]....
        /*04e4*/ 	.word	0xffffffff


	//   ....[116]....
        /*04e8*/ 	.word	0xffffffff


	//   ....[117]....
        /*04ec*/ 	.word	0xffffffff


	//   ....[118]....
        /*04f0*/ 	.word	0xffffffff


	//   ....[119]....
        /*04f4*/ 	.word	0xffffffff


	//   ....[120]....
        /*04f8*/ 	.word	0xffffffff


	//   ....[121]....
        /*04fc*/ 	.word	0xffffffff


	//   ....[122]....
        /*0500*/ 	.word	0xffffffff


	//   ....[123]....
        /*0504*/ 	.word	0xffffffff


	//   ....[124]....
        /*0508*/ 	.word	0xffffffff


	//   ....[125]....
        /*050c*/ 	.word	0xffffffff


	//   ....[126]....
        /*0510*/ 	.word	0xffffffff


	//   ....[127]....
        /*0514*/ 	.word	0xffffffff


	//   ....[128]....
        /*0518*/ 	.word	0xffffffff


	//   ....[129]....
        /*051c*/ 	.word	0xffffffff


	//   ....[130]....
        /*0520*/ 	.word	0xffffffff


	//   ....[131]....
        /*0524*/ 	.word	0xffffffff


	//   ....[132]....
        /*0528*/ 	.word	0xffffffff


	//   ....[133]....
        /*052c*/ 	.word	0xffffffff


	//   ....[134]....
        /*0530*/ 	.word	0xffffffff


	//   ....[135]....
        /*0534*/ 	.word	0xffffffff


	//   ....[136]....
        /*0538*/ 	.word	0xffffffff


	//   ....[137]....
        /*053c*/ 	.word	0xffffffff


	//   ....[138]....
        /*0540*/ 	.word	0xffffffff


	//   ....[139]....
        /*0544*/ 	.word	0xffffffff


	//   ....[140]....
        /*0548*/ 	.word	0xffffffff


	//   ....[141]....
        /*054c*/ 	.word	0xffffffff


	//   ....[142]....
        /*0550*/ 	.word	0xffffffff


	//   ....[143]....
        /*0554*/ 	.word	0xffffffff


	//   ....[144]....
        /*0558*/ 	.word	0xffffffff


	//   ....[145]....
        /*055c*/ 	.word	0xffffffff


	//   ....[146]....
        /*0560*/ 	.word	0xffffffff


	//   ....[147]....
        /*0564*/ 	.word	0xffffffff


	//   ....[148]....
        /*0568*/ 	.word	0xffffffff


	//   ....[149]....
        /*056c*/ 	.word	0xffffffff


	//   ....[150]....
        /*0570*/ 	.word	0xffffffff


	//   ....[151]....
        /*0574*/ 	.word	0xffffffff


	//   ....[152]....
        /*0578*/ 	.word	0xffffffff


	//   ....[153]....
        /*057c*/ 	.word	0xffffffff


	//   ....[154]....
        /*0580*/ 	.word	0xffffffff


	//   ....[155]....
        /*0584*/ 	.word	0x0500000f


	//   ....[156]....
        /*0588*/ 	.word	0x0500000f


	//   ....[157]....
        /*058c*/ 	.word	0x0500000f


	//   ....[158]....
        /*0590*/ 	.word	0x0500000f


	//   ....[159]....
        /*0594*/ 	.word	0x0500000f


	//   ....[160]....
        /*0598*/ 	.word	0x0500000f


	//   ....[161]....
        /*059c*/ 	.word	0x0500000f


	//   ....[162]....
        /*05a0*/ 	.word	0x0500000f


	//   ....[163]....
        /*05a4*/ 	.word	0x0500000f


	//   ....[164]....
        /*05a8*/ 	.word	0x0500000f


	//   ....[165]....
        /*05ac*/ 	.word	0x0500000f


	//   ....[166]....
        /*05b0*/ 	.word	0x0500000f


	//   ....[167]....
        /*05b4*/ 	.word	0x0500000f


	//   ....[168]....
        /*05b8*/ 	.word	0x0500000f


	//   ....[169]....
        /*05bc*/ 	.word	0x0500000f


	//   ....[170]....
        /*05c0*/ 	.word	0x0500000f


	//   ....[171]....
        /*05c4*/ 	.word	0x0500000f


	//   ....[172]....
        /*05c8*/ 	.word	0x0500000f


	//   ....[173]....
        /*05cc*/ 	.word	0x0500000f


	//   ....[174]....
        /*05d0*/ 	.word	0x0500000f


	//   ....[175]....
        /*05d4*/ 	.word	0x0500000f


	//   ....[176]....
        /*05d8*/ 	.word	0x0500000f


	//   ....[177]....
        /*05dc*/ 	.word	0x0500000f


	//   ....[178]....
        /*05e0*/ 	.word	0x0500000f


	//   ....[179]....
        /*05e4*/ 	.word	0x0500000f


	//   ....[180]....
        /*05e8*/ 	.word	0x0500000f


	//   ....[181]....
        /*05ec*/ 	.word	0x0500000f


	//   ....[182]....
        /*05f0*/ 	.word	0x0500000f


	//   ....[183]....
        /*05f4*/ 	.word	0x0500000f


	//   ....[184]....
        /*05f8*/ 	.word	0x0500000f


	//   ....[185]....
        /*05fc*/ 	.word	0x0500000f


	//   ....[186]....
        /*0600*/ 	.word	0x0500000f


	//   ....[187]....
        /*0604*/ 	.word	0x0500000f


	//   ....[188]....
        /*0608*/ 	.word	0x0500000f


	//   ....[189]....
        /*060c*/ 	.word	0x0500000f


	//   ....[190]....
        /*0610*/ 	.word	0x0500000f


	//   ....[191]....
        /*0614*/ 	.word	0x0500000f


	//   ....[192]....
        /*0618*/ 	.word	0x0500000f


	//   ....[193]....
        /*061c*/ 	.word	0x0500000f


	//   ....[194]....
        /*0620*/ 	.word	0x0500000f


	//   ....[195]....
        /*0624*/ 	.word	0x0500000f


	//   ....[196]....
        /*0628*/ 	.word	0x0500000f


	//   ....[197]....
        /*062c*/ 	.word	0x0500000f


	//   ....[198]....
        /*0630*/ 	.word	0x0500000f


	//   ....[199]....
        /*0634*/ 	.word	0x0500000f


	//   ....[200]....
        /*0638*/ 	.word	0x0500000f


	//   ....[201]....
        /*063c*/ 	.word	0x0500000f


	//   ....[202]....
        /*0640*/ 	.word	0x0500000f


	//   ....[203]....
        /*0644*/ 	.word	0x0500000f


	//   ....[204]....
        /*0648*/ 	.word	0x0500000f


	//   ....[205]....
        /*064c*/ 	.word	0x0500000f


	//   ....[206]....
        /*0650*/ 	.word	0x0500000f


	//   ....[207]....
        /*0654*/ 	.word	0x0500000f


	//   ....[208]....
        /*0658*/ 	.word	0x0500000f


	//   ....[209]....
        /*065c*/ 	.word	0x0500000f


	//   ....[210]....
        /*0660*/ 	.word	0x0500000f


	//   ....[211]....
        /*0664*/ 	.word	0x0500000f


	//   ....[212]....
        /*0668*/ 	.word	0x0500000f


	//   ....[213]....
        /*066c*/ 	.word	0x0500000f


	//   ....[214]....
        /*0670*/ 	.word	0x0500000f


	//   ....[215]....
        /*0674*/ 	.word	0x0500000f


	//   ....[216]....
        /*0678*/ 	.word	0x0500000f


	//   ....[217]....
        /*067c*/ 	.word	0x0500000f


	//   ....[218]....
        /*0680*/ 	.word	0x0500000f


	//   ....[219]....
        /*0684*/ 	.word	0x0500000f


	//   ....[220]....
        /*0688*/ 	.word	0x0500000f


	//   ....[221]....
        /*068c*/ 	.word	0x0500000f


	//   ....[222]....
        /*0690*/ 	.word	0x0500000f


	//   ....[223]....
        /*0694*/ 	.word	0x0500000f


	//   ....[224]....
        /*0698*/ 	.word	0x0500000f


	//   ....[225]....
        /*069c*/ 	.word	0x0500000f


	//   ....[226]....
        /*06a0*/ 	.word	0x0500000f


	//   ....[227]....
        /*06a4*/ 	.word	0x0500000f


	//   ....[228]....
        /*06a8*/ 	.word	0x0500000f


	//   ....[229]....
        /*06ac*/ 	.word	0x0500000f


	//   ....[230]....
        /*06b0*/ 	.word	0x0500000f


	//   ....[231]....
        /*06b4*/ 	.word	0x0500000f


	//   ....[232]....
        /*06b8*/ 	.word	0x0500000f


	//   ....[233]....
        /*06bc*/ 	.word	0x0500000f


	//   ....[234]....
        /*06c0*/ 	.word	0x0500000f


	//   ....[235]....
        /*06c4*/ 	.word	0x0500000f


	//   ....[236]....
        /*06c8*/ 	.word	0x0500000f


	//   ....[237]....
        /*06cc*/ 	.word	0x0500000f


	//   ....[238]....
        /*06d0*/ 	.word	0x0500000f


	//   ....[239]....
        /*06d4*/ 	.word	0x0500000f


	//   ....[240]....
        /*06d8*/ 	.word	0x0500000f


	//   ....[241]....
        /*06dc*/ 	.word	0x0500000f


	//   ....[242]....
        /*06e0*/ 	.word	0x0500000f


	//   ....[243]....
        /*06e4*/ 	.word	0x0500000f


	//   ....[244]....
        /*06e8*/ 	.word	0x0500000f


	//   ....[245]....
        /*06ec*/ 	.word	0xffffffff


	//   ....[246]....
        /*06f0*/ 	.word	0xffffffff


	//   ....[247]....
        /*06f4*/ 	.word	0xffffffff


	//   ....[248]....
        /*06f8*/ 	.word	0xffffffff


	//   ....[249]....
        /*06fc*/ 	.word	0xffffffff


	//   ....[250]....
        /*0700*/ 	.word	0xffffffff


	//   ....[251]....
        /*0704*/ 	.word	0xffffffff


	//   ....[252]....
        /*0708*/ 	.word	0xffffffff


	//----- nvinfo : EIATTR_COOP_GROUP_INSTR_OFFSETS
	.align		4
.L_468:
        /*070c*/ 	.byte	0x04, 0x28
        /*070e*/ 	.short	(.L_470 - .L_469)


	//   ....[0]....
.L_469:
        /*0710*/ 	.word	0x000000c0


	//   ....[1]....
        /*0714*/ 	.word	0x00000190


	//   ....[2]....
        /*0718*/ 	.word	0x000001e0


	//   ....[3]....
        /*071c*/ 	.word	0x00000400


	//   ....[4]....
        /*0720*/ 	.word	0x00000560


	//   ....[5]....
        /*0724*/ 	.word	0x00000680


	//   ....[6]....
        /*0728*/ 	.word	0x000007e0


	//   ....[7]....
        /*072c*/ 	.word	0x00002d70


	//   ....[8]....
        /*0730*/ 	.word	0x00002d80


	//   ....[9]....
        /*0734*/ 	.word	0x00003810


	//   ....[10]....
        /*0738*/ 	.word	0x00003820


	//   ....[11]....
        /*073c*/ 	.word	0x00004210


	//   ....[12]....
        /*0740*/ 	.word	0x00004220


	//   ....[13]....
        /*0744*/ 	.word	0x000045e0


	//   ....[14]....
        /*0748*/ 	.word	0x00004600


	//   ....[15]....
        /*074c*/ 	.word	0x00005c50


	//   ....[16]....
        /*0750*/ 	.word	0x0000d8c0


	//   ....[17]....
        /*0754*/ 	.word	0x0000e890


	//   ....[18]....
        /*0758*/ 	.word	0x0000e8a0


	//   ....[19]....
        /*075c*/ 	.word	0x0000e8b0


	//   ....[20]....
        /*0760*/ 	.word	0x0000e8c0


	//   ....[21]....
        /*0764*/ 	.word	0x0000ec00


	//   ....[22]....
        /*0768*/ 	.word	0x0000ec10


	//   ....[23]....
        /*076c*/ 	.word	0x0000ec20


	//   ....[24]....
        /*0770*/ 	.word	0x0000ec30


	//   ....[25]....
        /*0774*/ 	.word	0x0000ff60


	//   ....[26]....
        /*0778*/ 	.word	0x0000ff80


	//   ....[27]....
        /*077c*/ 	.word	0x0000ff90


	//   ....[28]....
        /*0780*/ 	.word	0x0000ffa0


	//   ....[29]....
        /*0784*/ 	.word	0x00010080


	//   ....[30]....
        /*0788*/ 	.word	0x000100a0


	//   ....[31]....
        /*078c*/ 	.word	0x000100b0


	//   ....[32]....
        /*0790*/ 	.word	0x00010130


	//   ....[33]....
        /*0794*/ 	.word	0x00012bd0


	//   ....[34]....
        /*0798*/ 	.word	0x00013f70


	//   ....[35]....
        /*079c*/ 	.word	0x00014400


	//   ....[36]....
        /*07a0*/ 	.word	0x00014ff0


	//   ....[37]....
        /*07a4*/ 	.word	0x00015030


	//   ....[38]....
        /*07a8*/ 	.word	0x00015080


	//   ....[39]....
        /*07ac*/ 	.word	0x000150a0


	//   ....[40]....
        /*07b0*/ 	.word	0x000197b0


	//   ....[41]....
        /*07b4*/ 	.word	0x0001adc0


	//   ....[42]....
        /*07b8*/ 	.word	0x0001c3f0


	//   ....[43]....
        /*07bc*/ 	.word	0x0001c430


	//   ....[44]....
        /*07c0*/ 	.word	0x0001c480


	//   ....[45]....
        /*07c4*/ 	.word	0x0001c4a0


	//   ....[46]....
        /*07c8*/ 	.word	0x00020b30


	//   ....[47]....
        /*07cc*/ 	.word	0x00021f00


	//   ....[48]....
        /*07d0*/ 	.word	0x00023290


	//   ....[49]....
        /*07d4*/ 	.word	0x000237e0


	//   ....[50]....
        /*07d8*/ 	.word	0x00024310


	//   ....[51]....
        /*07dc*/ 	.word	0x00024350


	//   ....[52]....
        /*07e0*/ 	.word	0x000243a0


	//   ....[53]....
        /*07e4*/ 	.word	0x000243c0


	//   ....[54]....
        /*07e8*/ 	.word	0x00028ad0


	//   ....[55]....
        /*07ec*/ 	.word	0x00028c70


	//   ....[56]....
        /*07f0*/ 	.word	0x00028c90


	//   ....[57]....
        /*07f4*/ 	.word	0x00028cd0


	//   ....[58]....
        /*07f8*/ 	.word	0x00028cf0


	//   ....[59]....
        /*07fc*/ 	.word	0x0002b4e0


	//   ....[60]....
        /*0800*/ 	.word	0x0002b820


	//   ....[61]....
        /*0804*/ 	.word	0x0002b840


	//   ....[62]....
        /*0808*/ 	.word	0x0002b870


	//   ....[63]....
        /*080c*/ 	.word	0x0002b880


	//   ....[64]....
        /*0810*/ 	.word	0x0002bed0


	//   ....[65]....
        /*0814*/ 	.word	0x0002bef0


	//   ....[66]....
        /*0818*/ 	.word	0x0002c120


	//   ....[67]....
        /*081c*/ 	.word	0x0002c140


	//   ....[68]....
        /*0820*/ 	.word	0x0002cc50


	//   ....[69]....
        /*0824*/ 	.word	0x0002cc70


	//   ....[70]....
        /*0828*/ 	.word	0x0002cea0


	//   ....[71]....
        /*082c*/ 	.word	0x0002cec0


	//   ....[72]....
        /*0830*/ 	.word	0x0002d160


	//   ....[73]....
        /*0834*/ 	.word	0x0002d330


	//   ....[74]....
        /*0838*/ 	.word	0x0002d360


	//   ....[75]....
        /*083c*/ 	.word	0x0002d390


	//   ....[76]....
        /*0840*/ 	.word	0x0002d3c0


	//   ....[77]....
        /*0844*/ 	.word	0x0002d3f0


	//   ....[78]....
        /*0848*/ 	.word	0x0002d420


	//   ....[79]....
        /*084c*/ 	.word	0x0002d590


	//   ....[80]....
        /*0850*/ 	.word	0x0002d5c0


	//   ....[81]....
        /*0854*/ 	.word	0x0002d5f0


	//   ....[82]....
        /*0858*/ 	.word	0x0002d620


	//   ....[83]....
        /*085c*/ 	.word	0x0002d650


	//   ....[84]....
        /*0860*/ 	.word	0x0002d680


	//   ....[85]....
        /*0864*/ 	.word	0x0002d710


	//   ....[86]....
        /*0868*/ 	.word	0x0002d770


	//   ....[87]....
        /*086c*/ 	.word	0x0002d800


	//   ....[88]....
        /*0870*/ 	.word	0x0002e910


	//   ....[89]....
        /*0874*/ 	.word	0x000314e0


	//   ....[90]....
        /*0878*/ 	.word	0x00031500


	//   ....[91]....
        /*087c*/ 	.word	0x00031590


	//   ....[92]....
        /*0880*/ 	.word	0x000315b0


	//   ....[93]....
        /*0884*/ 	.word	0x00031630


	//   ....[94]....
        /*0888*/ 	.word	0x00031650


	//   ....[95]....
        /*088c*/ 	.word	0x00031660


	//   ....[96]....
        /*0890*/ 	.word	0x00031670


	//   ....[97]....
        /*0894*/ 	.word	0x00031e50


	//   ....[98]....
        /*0898*/ 	.word	0x00031e80


	//   ....[99]....
        /*089c*/ 	.word	0x00031f30


	//   ....[100]....
        /*08a0*/ 	.word	0x00031f40


	//   ....[101]....
        /*08a4*/ 	.word	0x00031f50


	//   ....[102]....
        /*08a8*/ 	.word	0x00031f60


	//   ....[103]....
        /*08ac*/ 	.word	0x00031fe0


	//   ....[104]....
        /*08b0*/ 	.word	0x00031ff0


	//   ....[105]....
        /*08b4*/ 	.word	0x00032950


	//   ....[106]....
        /*08b8*/ 	.word	0x000329e0


	//   ....[107]....
        /*08bc*/ 	.word	0x00032a60


	//   ....[108]....
        /*08c0*/ 	.word	0x00032bb0


	//   ....[109]....
        /*08c4*/ 	.word	0x00032c10


	//   ....[110]....
        /*08c8*/ 	.word	0x00032c30


	//   ....[111]....
        /*08cc*/ 	.word	0x00032c40


	//   ....[112]....
        /*08d0*/ 	.word	0x00032ed0


	//   ....[113]....
        /*08d4*/ 	.word	0x00033430


	//   ....[114]....
        /*08d8*/ 	.word	0x00033490


	//   ....[115]....
        /*08dc*/ 	.word	0x00033680


	//   ....[116]....
        /*08e0*/ 	.word	0x00033690


	//   ....[117]....
        /*08e4*/ 	.word	0x000336b0


	//   ....[118]....
        /*08e8*/ 	.word	0x000336e0


	//   ....[119]....
        /*08ec*/ 	.word	0x00033700


	//   ....[120]....
        /*08f0*/ 	.word	0x00033950


	//   ....[121]....
        /*08f4*/ 	.word	0x00034160


	//   ....[122]....
        /*08f8*/ 	.word	0x00034180


	//   ....[123]....
        /*08fc*/ 	.word	0x000341d0


	//   ....[124]....
        /*0900*/ 	.word	0x000341e0


	//   ....[125]....
        /*0904*/ 	.word	0x00034220


	//   ....[126]....
        /*0908*/ 	.word	0x00034230


	//   ....[127]....
        /*090c*/ 	.word	0x00034240


	//   ....[128]....
        /*0910*/ 	.word	0x00034280


	//   ....[129]....
        /*0914*/ 	.word	0x000345a0


	//   ....[130]....
        /*0918*/ 	.word	0x000345e0


	//   ....[131]....
        /*091c*/ 	.word	0x00034600


	//   ....[132]....
        /*0920*/ 	.word	0x00034620


	//   ....[133]....
        /*0924*/ 	.word	0x00034650


	//   ....[134]....
        /*0928*/ 	.word	0x00034670


	//   ....[135]....
        /*092c*/ 	.word	0x00034770


	//   ....[136]....
        /*0930*/ 	.word	0x000348c0


	//   ....[137]....
        /*0934*/ 	.word	0x00034ec0


	//   ....[138]....
        /*0938*/ 	.word	0x00034f10


	//   ....[139]....
        /*093c*/ 	.word	0x00034f40


	//   ....[140]....
        /*0940*/ 	.word	0x00034f70


	//   ....[141]....
        /*0944*/ 	.word	0x00034f80


	//   ....[142]....
        /*0948*/ 	.word	0x00034fb0


	//   ....[143]....
        /*094c*/ 	.word	0x00034fe0


	//   ....[144]....
        /*0950*/ 	.word	0x00035010


	//   ....[145]....
        /*0954*/ 	.word	0x00035190


	//   ....[146]....
        /*0958*/ 	.word	0x000351c0


	//   ....[147]....
        /*095c*/ 	.word	0x000351f0


	//   ....[148]....
        /*0960*/ 	.word	0x00035220


	//   ....[149]....
        /*0964*/ 	.word	0x00035250


	//   ....[150]....
        /*0968*/ 	.word	0x00035280


	//   ....[151]....
        /*096c*/ 	.word	0x00035340


	//   ....[152]....
        /*0970*/ 	.word	0x00035360


	//   ....[153]....
        /*0974*/ 	.word	0x000353d0


	//   ....[154]....
        /*0978*/ 	.word	0x00035a70


	//   ....[155]....
        /*097c*/ 	.word	0x00035d90


	//   ....[156]....
        /*0980*/ 	.word	0x00035e20


	//   ....[157]....
        /*0984*/ 	.word	0x00035f00


	//   ....[158]....
        /*0988*/ 	.word	0x00035f90


	//   ....[159]....
        /*098c*/ 	.word	0x00036070


	//   ....[160]....
        /*0990*/ 	.word	0x00036100


	//   ....[161]....
        /*0994*/ 	.word	0x000361e0


	//   ....[162]....
        /*0998*/ 	.word	0x00036270


	//   ....[163]....
        /*099c*/ 	.word	0x000362c0


	//   ....[164]....
        /*09a0*/ 	.word	0x00036310


	//   ....[165]....
        /*09a4*/ 	.word	0x000363b0


	//   ....[166]....
        /*09a8*/ 	.word	0x00036440


	//   ....[167]....
        /*09ac*/ 	.word	0x00036490


	//   ....[168]....
        /*09b0*/ 	.word	0x000364e0


	//   ....[169]....
        /*09b4*/ 	.word	0x000365d0


	//   ....[170]....
        /*09b8*/ 	.word	0x00036680


	//   ....[171]....
        /*09bc*/ 	.word	0x00036700


	//   ....[172]....
        /*09c0*/ 	.word	0x00036770


	//   ....[173]....
        /*09c4*/ 	.word	0x000368c0


	//   ....[174]....
        /*09c8*/ 	.word	0x00036a10


	//   ....[175]....
        /*09cc*/ 	.word	0x00036a70


	//   ....[176]....
        /*09d0*/ 	.word	0x00036ad0


	//   ....[177]....
        /*09d4*/ 	.word	0x00036dc0


	//   ....[178]....
        /*09d8*/ 	.word	0x00037090


	//   ....[179]....
        /*09dc*/ 	.word	0x00037180


	//   ....[180]....
        /*09e0*/ 	.word	0x00037220


	//   ....[181]....
        /*09e4*/ 	.word	0x00037280


	//   ....[182]....
        /*09e8*/ 	.word	0x00037370


	//   ....[183]....
        /*09ec*/ 	.word	0x000373e0


	//   ....[184]....
        /*09f0*/ 	.word	0x000374d0


	//   ....[185]....
        /*09f4*/ 	.word	0x00037540


	//   ....[186]....
        /*09f8*/ 	.word	0x000375e0


	//   ....[187]....
        /*09fc*/ 	.word	0x000376d0


	//   ....[188]....
        /*0a00*/ 	.word	0x00037770


	//   ....[189]....
        /*0a04*/ 	.word	0x000377d0


	//   ....[190]....
        /*0a08*/ 	.word	0x00037890


	//   ....[191]....
        /*0a0c*/ 	.word	0x000378f0


	//   ....[192]....
        /*0a10*/ 	.word	0x00037990


	//   ....[193]....
        /*0a14*/ 	.word	0x00037a40


	//   ....[194]....
        /*0a18*/ 	.word	0x00037ae0


	//   ....[195]....
        /*0a1c*/ 	.word	0x00037e10


	//   ....[196]....
        /*0a20*/ 	.word	0x00037ed0


	//   ....[197]....
        /*0a24*/ 	.word	0x00038140


	//   ....[198]....
        /*0a28*/ 	.word	0x000381c0


	//   ....[199]....
        /*0a2c*/ 	.word	0x000383d0


	//   ....[200]....
        /*0a30*/ 	.word	0x00038420


	//   ....[201]....
        /*0a34*/ 	.word	0x00038590


	//   ....[202]....
        /*0a38*/ 	.word	0x00038620


	//   ....[203]....
        /*0a3c*/ 	.word	0x00038760


	//   ....[204]....
        /*0a40*/ 	.word	0x00038860


	//   ....[205]....
        /*0a44*/ 	.word	0x00038ad0


	//   ....[206]....
        /*0a48*/ 	.word	0x00038b20


	//   ....[207]....
        /*0a4c*/ 	.word	0x00038cf0


	//   ....[208]....
        /*0a50*/ 	.word	0x00038d40


	//   ....[209]....
        /*0a54*/ 	.word	0x00038f10


	//   ....[210]....
        /*0a58*/ 	.word	0x00038f60


	//   ....[211]....
        /*0a5c*/ 	.word	0x00039050


	//   ....[212]....
        /*0a60*/ 	.word	0x000390f0


	//   ....[213]....
        /*0a64*/ 	.word	0x00039150


	//   ....[214]....
        /*0a68*/ 	.word	0x00039200


	//   ....[215]....
        /*0a6c*/ 	.word	0x00039260


	//   ....[216]....
        /*0a70*/ 	.word	0x00039310


	//   ....[217]....
        /*0a74*/ 	.word	0x00039370


	//   ....[218]....
        /*0a78*/ 	.word	0x00039420


	//   ....[219]....
        /*0a7c*/ 	.word	0x00039510


	//   ....[220]....
        /*0a80*/ 	.word	0x000395f0


	//   ....[221]....
        /*0a84*/ 	.word	0x00039700


	//   ....[222]....
        /*0a88*/ 	.word	0x00039800


	//   ....[223]....
        /*0a8c*/ 	.word	0x00039930


	//   ....[224]....
        /*0a90*/ 	.word	0x00039a10


	//   ....[225]....
        /*0a94*/ 	.word	0x00039b10


	//   ....[226]....
        /*0a98*/ 	.word	0x00039bf0


	//   ....[227]....
        /*0a9c*/ 	.word	0x00039c80


	//   ....[228]....
        /*0aa0*/ 	.word	0x00039d20


	//   ....[229]....
        /*0aa4*/ 	.word	0x00039e40


	//   ....[230]....
        /*0aa8*/ 	.word	0x00039eb0


	//   ....[231]....
        /*0aac*/ 	.word	0x00039f20


	//   ....[232]....
        /*0ab0*/ 	.word	0x00039f90


	//   ....[233]....
        /*0ab4*/ 	.word	0x0003a000


	//   ....[234]....
        /*0ab8*/ 	.word	0x0003a080


	//   ....[235]....
        /*0abc*/ 	.word	0x0003a110


	//   ....[236]....
        /*0ac0*/ 	.word	0x0003a1a0


	//   ....[237]....
        /*0ac4*/ 	.word	0x0003a210


	//   ....[238]....
        /*0ac8*/ 	.word	0x0003a280


	//   ....[239]....
        /*0acc*/ 	.word	0x0003a2f0


	//   ....[240]....
        /*0ad0*/ 	.word	0x0003a370


	//   ....[241]....
        /*0ad4*/ 	.word	0x0003a3e0


	//   ....[242]....
        /*0ad8*/ 	.word	0x0003a480


	//   ....[243]....
        /*0adc*/ 	.word	0x0003a510


	//   ....[244]....
        /*0ae0*/ 	.word	0x0003a630


	//   ....[245]....
        /*0ae4*/ 	.word	0x0003c570


	//   ....[246]....
        /*0ae8*/ 	.word	0x0003dd30


	//   ....[247]....
        /*0aec*/ 	.word	0x0003e320


	//   ....[248]....
        /*0af0*/ 	.word	0x0003f030


	//   ....[249]....
        /*0af4*/ 	.word	0x0003f080


	//   ....[250]....
        /*0af8*/ 	.word	0x0003f0a0


	//   ....[251]....
        /*0afc*/ 	.word	0x0003f0b0


	//   ....[252]....
        /*0b00*/ 	.word	0x00049d00


	//----- nvinfo : EIATTR_REG_RECONFIG
	.align		4
.L_470:
        /*0b04*/ 	.byte	0x01, 0x54
	.zero		2


	//----- nvinfo : EIATTR_SYSCALL_OFFSETS
	.align		4
        /*0b08*/ 	.byte	0x04, 0x46
        /*0b0a*/ 	.short	(.L_472 - .L_471)


	//   ....[0]....
.L_471:
        /*0b0c*/ 	.word	0x00002030


	//   ....[1]....
        /*0b10*/ 	.word	0x00002180


	//   ....[2]....
        /*0b14*/ 	.word	0x0000dcf0


	//   ....[3]....
        /*0b18*/ 	.word	0x0000e640


	//   ....[4]....
        /*0b1c*/ 	.word	0x000308f0


	//   ....[5]....
        /*0b20*/ 	.word	0x00030a40


	//   ....[6]....
        /*0b24*/ 	.word	0x00030b30


	//   ....[7]....
        /*0b28*/ 	.word	0x00031a40


	//   ....[8]....
        /*0b2c*/ 	.word	0x000322c0


	//----- nvinfo : EIATTR_MBARRIER_INSTR_OFFSETS
	.align		4
.L_472:
        /*0b30*/ 	.byte	0x04, 0x39
        /*0b32*/ 	.short	(.L_474 - .L_473)


	//   ....[0]....
.L_473:
        /*0b34*/ 	.word	0x000002d0
        /*0b38*/ 	.word	0x000000ff
        /*0b3c*/ 	.word	0x00038800
        /*0b40*/ 	.short	0x0100
        /*0b42*/ 	.byte	0x08
	.zero		1


	//   ....[1]....
        /*0b44*/ 	.word	0x000002f0
        /*0b48*/ 	.word	0x000000ff
        /*0b4c*/ 	.word	0x00038810
        /*0b50*/ 	.short	0x0100
        /*0b52*/ 	.byte	0x08
	.zero		1


	//   ....[2]....
        /*0b54*/ 	.word	0x00000300
        /*0b58*/ 	.word	0x000000ff
        /*0b5c*/ 	.word	0x00038820
        /*0b60*/ 	.short	0x0100
        /*0b62*/ 	.byte	0x08
	.zero		1


	//   ....[3]....
        /*0b64*/ 	.word	0x000003b0
        /*0b68*/ 	.word	0x000000ff
        /*0b6c*/ 	.word	0x00038830
        /*0b70*/ 	.short	0x0100
        /*0b72*/ 	.byte	0x06
	.zero		1


	//   ....[4]....
        /*0b74*/ 	.word	0x000003c0
        /*0b78*/ 	.word	0x000000ff
        /*0b7c*/ 	.word	0x00038840
        /*0b80*/ 	.short	0x0100
        /*0b82*/ 	.byte	0x06
	.zero		1


	//   ....[5]....
        /*0b84*/ 	.word	0x000003d0
        /*0b88*/ 	.word	0x000000ff
        /*0b8c*/ 	.word	0x00038838
        /*0b90*/ 	.short	0x0100
        /*0b92*/ 	.byte	0x06
	.zero		1


	//   ....[6]....
        /*0b94*/ 	.word	0x000003e0
        /*0b98*/ 	.word	0x000000ff
        /*0b9c*/ 	.word	0x00038848
        /*0ba0*/ 	.short	0x0100
        /*0ba2*/ 	.byte	0x06
	.zero		1


	//   ....[7]....
        /*0ba4*/ 	.word	0x00000510
        /*0ba8*/ 	.word	0x000000ff
        /*0bac*/ 	.word	0x00038850
        /*0bb0*/ 	.short	0x0100
        /*0bb2*/ 	.byte	0x08
	.zero		1


	//   ....[8]....
        /*0bb4*/ 	.word	0x00000520
        /*0bb8*/ 	.word	0x000000ff
        /*0bbc*/ 	.word	0x00038860
        /*0bc0*/ 	.short	0x0100
        /*0bc2*/ 	.byte	0x08
	.zero		1


	//   ....[9]....
        /*0bc4*/ 	.word	0x00000530
        /*0bc8*/ 	.word	0x000000ff
        /*0bcc*/ 	.word	0x00038858
        /*0bd0*/ 	.short	0x0100
        /*0bd2*/ 	.byte	0x08
	.zero		1


	//   ....[10]....
        /*0bd4*/ 	.word	0x00000540
        /*0bd8*/ 	.word	0x000000ff
        /*0bdc*/ 	.word	0x00038868
        /*0be0*/ 	.short	0x0100
        /*0be2*/ 	.byte	0x08
	.zero		1


	//   ....[11]....
        /*0be4*/ 	.word	0x00000630
        /*0be8*/ 	.word	0x000000ff
        /*0bec*/ 	.word	0x00038870
        /*0bf0*/ 	.short	0x0100
        /*0bf2*/ 	.byte	0x06
	.zero		1


	//   ....[12]....
        /*0bf4*/ 	.word	0x00000640
        /*0bf8*/ 	.word	0x000000ff
        /*0bfc*/ 	.word	0x00038880
        /*0c00*/ 	.short	0x0100
        /*0c02*/ 	.byte	0x06
	.zero		1


	//   ....[13]....
        /*0c04*/ 	.word	0x00000650
        /*0c08*/ 	.word	0x000000ff
        /*0c0c*/ 	.word	0x00038878
        /*0c10*/ 	.short	0x0100
        /*0c12*/ 	.byte	0x06
	.zero		1


	//   ....[14]....
        /*0c14*/ 	.word	0x00000660
        /*0c18*/ 	.word	0x000000ff
        /*0c1c*/ 	.word	0x00038888
        /*0c20*/ 	.short	0x0100
        /*0c22*/ 	.byte	0x06
	.zero		1


	//   ....[15]....
        /*0c24*/ 	.word	0x00000790
        /*0c28*/ 	.word	0x000000ff
        /*0c2c*/ 	.word	0x00038890
        /*0c30*/ 	.short	0x0100
        /*0c32*/ 	.byte	0x08
	.zero		1


	//   ....[16]....
        /*0c34*/ 	.word	0x000007a0
        /*0c38*/ 	.word	0x000000ff
        /*0c3c*/ 	.word	0x000388a0
        /*0c40*/ 	.short	0x0100
        /*0c42*/ 	.byte	0x08
	.zero		1


	//   ....[17]....
        /*0c44*/ 	.word	0x000007b0
        /*0c48*/ 	.word	0x000000ff
        /*0c4c*/ 	.word	0x00038898
        /*0c50*/ 	.short	0x0100
        /*0c52*/ 	.byte	0x08
	.zero		1


	//   ....[18]....
        /*0c54*/ 	.word	0x000007c0
        /*0c58*/ 	.word	0x000000ff
        /*0c5c*/ 	.word	0x000388a8
        /*0c60*/ 	.short	0x0100
        /*0c62*/ 	.byte	0x08
	.zero		1


	//   ....[19]....
        /*0c64*/ 	.word	0x000008f0
        /*0c68*/ 	.word	0x000000ff
        /*0c6c*/ 	.word	0x000388b0
        /*0c70*/ 	.short	0x0100
        /*0c72*/ 	.byte	0x08
	.zero		1


	//   ....[20]....
        /*0c74*/ 	.word	0x00000900
        /*0c78*/ 	.word	0x000000ff
        /*0c7c*/ 	.word	0x000388c0
        /*0c80*/ 	.short	0x0100
        /*0c82*/ 	.byte	0x08
	.zero		1


	//   ....[21]....
        /*0c84*/ 	.word	0x00000910
        /*0c88*/ 	.word	0x000000ff
        /*0c8c*/ 	.word	0x000388b8
        /*0c90*/ 	.short	0x0100
        /*0c92*/ 	.byte	0x08
	.zero		1


	//   ....[22]....
        /*0c94*/ 	.word	0x00000920
        /*0c98*/ 	.word	0x000000ff
        /*0c9c*/ 	.word	0x000388c8
        /*0ca0*/ 	.short	0x0100
        /*0ca2*/ 	.byte	0x08
	.zero		1


	//   ....[23]....
        /*0ca4*/ 	.word	0x00002d20
        /*0ca8*/ 	.word	0x0000003d
        /*0cac*/ 	.word	0x00038890
        /*0cb0*/ 	.short	0x010a
        /*0cb2*/ 	.byte	0x3f
	.zero		1


	//   ....[24]....
        /*0cb4*/ 	.word	0x000037c0
        /*0cb8*/ 	.word	0x0000003d
        /*0cbc*/ 	.word	0x00038890
        /*0cc0*/ 	.short	0x010a
        /*0cc2*/ 	.byte	0x3f
	.zero		1


	//   ....[25]....
        /*0cc4*/ 	.word	0x00004060
        /*0cc8*/ 	.word	0x0000003d
        /*0ccc*/ 	.word	0x00038890
        /*0cd0*/ 	.short	0x010a
        /*0cd2*/ 	.byte	0x3f
	.zero		1


	//   ....[26]....
        /*0cd4*/ 	.word	0x00004440
        /*0cd8*/ 	.word	0x00000004
        /*0cdc*/ 	.word	0x00000000
        /*0ce0*/ 	.short	0x0101
        /*0ce2*/ 	.byte	0x3f
	.zero		1


	//   ....[27]....
        /*0ce4*/ 	.word	0x00004470
        /*0ce8*/ 	.word	0x0000003d
        /*0cec*/ 	.word	0x000388b0
        /*0cf0*/ 	.short	0x010a
        /*0cf2*/ 	.byte	0x3f
	.zero		1


	//   ....[28]....
        /*0cf4*/ 	.word	0x00004c80
        /*0cf8*/ 	.word	0x0000003d
        /*0cfc*/ 	.word	0x00000000
        /*0d00*/ 	.short	0x0101
        /*0d02*/ 	.byte	0x3f
	.zero		1


	//   ....[29]....
        /*0d04*/ 	.word	0x00008080
        /*0d08*/ 	.word	0x0000000c
        /*0d0c*/ 	.word	0x00000000
        /*0d10*/ 	.short	0x0101
        /*0d12*/ 	.byte	0x3f
	.zero		1


	//   ....[30]....
        /*0d14*/ 	.word	0x0000be90
        /*0d18*/ 	.word	0x0000000c
        /*0d1c*/ 	.word	0x00000000
        /*0d20*/ 	.short	0x0101
        /*0d22*/ 	.byte	0x3f
	.zero		1


	//   ....[31]....
        /*0d24*/ 	.word	0x0000e3c0
        /*0d28*/ 	.word	0x00000002
        /*0d2c*/ 	.word	0x00038800
        /*0d30*/ 	.short	0x010a
        /*0d32*/ 	.byte	0x3f
	.zero		1


	//   ....[32]....
        /*0d34*/ 	.word	0x0000e410
        /*0d38*/ 	.word	0x00000002
        /*0d3c*/ 	.word	0x00038800
        /*0d40*/ 	.short	0x010a
        /*0d42*/ 	.byte	0x3f
	.zero		1


	//   ....[33]....
        /*0d44*/ 	.word	0x0000ee90
        /*0d48*/ 	.word	0x00000002
        /*0d4c*/ 	.word	0x00038800
        /*0d50*/ 	.short	0x010a
        /*0d52*/ 	.byte	0x3f
	.zero		1


	//   ....[34]....
        /*0d54*/ 	.word	0x000103f0
        /*0d58*/ 	.word	0x00000002
        /*0d5c*/ 	.word	0x00038800
        /*0d60*/ 	.short	0x010a
        /*0d62*/ 	.byte	0x3f
	.zero		1


	//   ....[35]....
        /*0d64*/ 	.word	0x00011af0
        /*0d68*/ 	.word	0x00000004
        /*0d6c*/ 	.word	0x00000000
        /*0d70*/ 	.short	0x010a
        /*0d72*/ 	.byte	0x3f
	.zero		1


	//   ....[36]....
        /*0d74*/ 	.word	0x00011b90
        /*0d78*/ 	.word	0x00000006
        /*0d7c*/ 	.word	0x00000000
        /*0d80*/ 	.short	0x010a
        /*0d82*/ 	.byte	0x3f
	.zero		1


	//   ....[37]....
        /*0d84*/ 	.word	0x00011fb0
        /*0d88*/ 	.word	0x00000002
        /*0d8c*/ 	.word	0x00000000
        /*0d90*/ 	.short	0x010a
        /*0d92*/ 	.byte	0x3f
	.zero		1


	//   ....[38]....
        /*0d94*/ 	.word	0x00012010
        /*0d98*/ 	.word	0x00000002
        /*0d9c*/ 	.word	0x00000000
        /*0da0*/ 	.short	0x010a
        /*0da2*/ 	.byte	0x3f
	.zero		1


	//   ....[39]....
        /*0da4*/ 	.word	0x00013ba0
        /*0da8*/ 	.word	0x0000000e
        /*0dac*/ 	.word	0x00000000
        /*0db0*/ 	.short	0x0101
        /*0db2*/ 	.byte	0x3f
	.zero		1


	//   ....[40]....
        /*0db4*/ 	.word	0x000198c0
        /*0db8*/ 	.word	0x00000002
        /*0dbc*/ 	.word	0x00000000
        /*0dc0*/ 	.short	0x0101
        /*0dc2*/ 	.byte	0x3f
	.zero		1


	//   ....[41]....
        /*0dc4*/ 	.word	0x00019ce0
        /*0dc8*/ 	.word	0x00000004
        /*0dcc*/ 	.word	0x00000000
        /*0dd0*/ 	.short	0x010a
        /*0dd2*/ 	.byte	0x3f
	.zero		1


	//   ....[42]....
        /*0dd4*/ 	.word	0x00019d80
        /*0dd8*/ 	.word	0x00000006
        /*0ddc*/ 	.word	0x00000000
        /*0de0*/ 	.short	0x010a
        /*0de2*/ 	.byte	0x3f
	.zero		1


	//   ....[43]....
        /*0de4*/ 	.word	0x0001a1a0
        /*0de8*/ 	.word	0x0000000e
        /*0dec*/ 	.word	0x00000000
        /*0df0*/ 	.short	0x010a
        /*0df2*/ 	.byte	0x3f
	.zero		1


	//   ....[44]....
        /*0df4*/ 	.word	0x0001a200
        /*0df8*/ 	.word	0x0000000e
        /*0dfc*/ 	.word	0x00000000
        /*0e00*/ 	.short	0x010a
        /*0e02*/ 	.byte	0x3f
	.zero		1


	//   ....[45]....
        /*0e04*/ 	.word	0x0001bd90
        /*0e08*/ 	.word	0x0000000e
        /*0e0c*/ 	.word	0x00000000
        /*0e10*/ 	.short	0x0101
        /*0e12*/ 	.byte	0x3f
	.zero		1


	//   ....[46]....
        /*0e14*/ 	.word	0x00020c40
        /*0e18*/ 	.word	0x00000002
        /*0e1c*/ 	.word	0x00000000
        /*0e20*/ 	.short	0x0101
        /*0e22*/ 	.byte	0x3f
	.zero		1


	//   ....[47]....
        /*0e24*/ 	.word	0x00020e10
        /*0e28*/ 	.word	0x00000004
        /*0e2c*/ 	.word	0x00000000
        /*0e30*/ 	.short	0x010a
        /*0e32*/ 	.byte	0x3f
	.zero		1


	//   ....[48]....
        /*0e34*/ 	.word	0x00020eb0
        /*0e38*/ 	.word	0x00000006
        /*0e3c*/ 	.word	0x00000000
        /*0e40*/ 	.short	0x010a
        /*0e42*/ 	.byte	0x3f
	.zero		1


	//   ....[49]....
        /*0e44*/ 	.word	0x000212d0
        /*0e48*/ 	.word	0x0000000c
        /*0e4c*/ 	.word	0x00000000
        /*0e50*/ 	.short	0x010a
        /*0e52*/ 	.byte	0x3f
	.zero		1


	//   ....[50]....
        /*0e54*/ 	.word	0x00021330
        /*0e58*/ 	.word	0x0000000c
        /*0e5c*/ 	.word	0x00000000
        /*0e60*/ 	.short	0x010a
        /*0e62*/ 	.byte	0x3f
	.zero		1


	//   ....[51]....
        /*0e64*/ 	.word	0x00022ec0
        /*0e68*/ 	.word	0x0000000c
        /*0e6c*/ 	.word	0x00000000
        /*0e70*/ 	.short	0x0101
        /*0e72*/ 	.byte	0x3f
	.zero		1


	//   ....[52]....
        /*0e74*/ 	.word	0x00028be0
        /*0e78*/ 	.word	0x00000002
        /*0e7c*/ 	.word	0x00000000
        /*0e80*/ 	.short	0x0101
        /*0e82*/ 	.byte	0x3f
	.zero		1


	//   ....[53]....
        /*0e84*/ 	.word	0x0002bec0
        /*0e88*/ 	.word	0x00000003
        /*0e8c*/ 	.word	0x00000000
        /*0e90*/ 	.short	0x0101
        /*0e92*/ 	.byte	0x3f
	.zero		1


	//   ....[54]....
        /*0e94*/ 	.word	0x0002e9f0
        /*0e98*/ 	.word	0x00000017
        /*0e9c*/ 	.word	0x00038820
        /*0ea0*/ 	.short	0x010a
        /*0ea2*/ 	.byte	0x3f
	.zero		1


	//   ....[55]....
        /*0ea4*/ 	.word	0x0002eaa0
        /*0ea8*/ 	.word	0x00000003
        /*0eac*/ 	.word	0x000388a0
        /*0eb0*/ 	.short	0x010a
        /*0eb2*/ 	.byte	0x3f
	.zero		1


	//   ....[56]....
        /*0eb4*/ 	.word	0x0002ecd0
        /*0eb8*/ 	.word	0x00000003
        /*0ebc*/ 	.word	0x000388c0
        /*0ec0*/ 	.short	0x010a
        /*0ec2*/ 	.byte	0x3f
	.zero		1


	//   ....[57]....
        /*0ec4*/ 	.word	0x0002f6c0
        /*0ec8*/ 	.word	0x0000000a
        /*0ecc*/ 	.word	0x000388a0
        /*0ed0*/ 	.short	0x010a
        /*0ed2*/ 	.byte	0x3f
	.zero		1


	//   ....[58]....
        /*0ed4*/ 	.word	0x0002f8e0
        /*0ed8*/ 	.word	0x0000000a
        /*0edc*/ 	.word	0x000388c0
        /*0ee0*/ 	.short	0x010a
        /*0ee2*/ 	.byte	0x3f
	.zero		1


	//   ....[59]....
        /*0ee4*/ 	.word	0x00031280
        /*0ee8*/ 	.word	0x00000011
        /*0eec*/ 	.word	0x00038840
        /*0ef0*/ 	.short	0x010a
        /*0ef2*/ 	.byte	0x3f
	.zero		1


	//   ....[60]....
        /*0ef4*/ 	.word	0x00031770
        /*0ef8*/ 	.word	0x00000011
        /*0efc*/ 	.word	0x00038830
        /*0f00*/ 	.short	0x0107
        /*0f02*/ 	.byte	0x3f
	.zero		1


	//   ....[61]....
        /*0f04*/ 	.word	0x00031840
        /*0f08*/ 	.word	0x00000011
        /*0f0c*/ 	.word	0x00038830
        /*0f10*/ 	.short	0x0101
        /*0f12*/ 	.byte	0x3f
	.zero		1


	//   ....[62]....
        /*0f14*/ 	.word	0x00032100
        /*0f18*/ 	.word	0x00000017
        /*0f1c*/ 	.word	0x00038800
        /*0f20*/ 	.short	0x0107
        /*0f22*/ 	.byte	0x3f
	.zero		1


	//   ....[63]....
        /*0f24*/ 	.word	0x00032190
        /*0f28*/ 	.word	0x00000017
        /*0f2c*/ 	.word	0x00038800
        /*0f30*/ 	.short	0x0101
        /*0f32*/ 	.byte	0x3f
	.zero		1


	//   ....[64]....
        /*0f34*/ 	.word	0x00033090
        /*0f38*/ 	.word	0x00000017
        /*0f3c*/ 	.word	0x00038810
        /*0f40*/ 	.short	0x0107
        /*0f42*/ 	.byte	0x3f
	.zero		1


	//   ....[65]....
        /*0f44*/ 	.word	0x00033190
        /*0f48*/ 	.word	0x00000017
        /*0f4c*/ 	.word	0x00038810
        /*0f50*/ 	.short	0x0101
        /*0f52*/ 	.byte	0x3f
	.zero		1


	//   ....[66]....
        /*0f54*/ 	.word	0x000331b0
        /*0f58*/ 	.word	0x00000017
        /*0f5c*/ 	.word	0x00038820
        /*0f60*/ 	.short	0x010a
        /*0f62*/ 	.byte	0x3f
	.zero		1


	//   ....[67]....
        /*0f64*/ 	.word	0x00033240
        /*0f68*/ 	.word	0x00000011
        /*0f6c*/ 	.word	0x00038860
        /*0f70*/ 	.short	0x010a
        /*0f72*/ 	.byte	0x3f
	.zero		1


	//   ....[68]....
        /*0f74*/ 	.word	0x00033b70
        /*0f78*/ 	.word	0x00000011
        /*0f7c*/ 	.word	0x00038850
        /*0f80*/ 	.short	0x0107
        /*0f82*/ 	.byte	0x3f
	.zero		1


	//   ....[69]....
        /*0f84*/ 	.word	0x00033c40
        /*0f88*/ 	.word	0x00000011
        /*0f8c*/ 	.word	0x00038850
        /*0f90*/ 	.short	0x0101
        /*0f92*/ 	.byte	0x3f
	.zero		1


	//   ....[70]....
        /*0f94*/ 	.word	0x00033fc0
        /*0f98*/ 	.word	0x00000006
        /*0f9c*/ 	.word	0x00038840
        /*0fa0*/ 	.short	0x010a
        /*0fa2*/ 	.byte	0x3f
	.zero		1


	//   ....[71]....
        /*0fa4*/ 	.word	0x00034300
        /*0fa8*/ 	.word	0x00000006
        /*0fac*/ 	.word	0x00038830
        /*0fb0*/ 	.short	0x0107
        /*0fb2*/ 	.byte	0x3f
	.zero		1


	//   ....[72]....
        /*0fb4*/ 	.word	0x000343c0
        /*0fb8*/ 	.word	0x00000006
        /*0fbc*/ 	.word	0x00038830
        /*0fc0*/ 	.short	0x0101
        /*0fc2*/ 	.byte	0x3f
	.zero		1


	//   ....[73]....
        /*0fc4*/ 	.word	0x000343f0
        /*0fc8*/ 	.word	0x00000006
        /*0fcc*/ 	.word	0x00038860
        /*0fd0*/ 	.short	0x010a
        /*0fd2*/ 	.byte	0x3f
	.zero		1


	//   ....[74]....
        /*0fd4*/ 	.word	0x00034ac0
        /*0fd8*/ 	.word	0x00000006
        /*0fdc*/ 	.word	0x00038850
        /*0fe0*/ 	.short	0x0107
        /*0fe2*/ 	.byte	0x3f
	.zero		1


	//   ....[75]....
        /*0fe4*/ 	.word	0x00034b80
        /*0fe8*/ 	.word	0x00000006
        /*0fec*/ 	.word	0x00038850
        /*0ff0*/ 	.short	0x0101
        /*0ff2*/ 	.byte	0x3f
	.zero		1


	//   ....[76]....
        /*0ff4*/ 	.word	0x000359f0
        /*0ff8*/ 	.word	0x00000004
        /*0ffc*/ 	.word	0x00038820
        /*1000*/ 	.short	0x010a
        /*1002*/ 	.byte	0x3f
	.zero		1


	//   ....[77]....
        /*1004*/ 	.word	0x00035b60
        /*1008*/ 	.word	0x00000005
        /*100c*/ 	.word	0x00038840
        /*1010*/ 	.short	0x010a
        /*1012*/ 	.byte	0x3f
	.zero		1


	//   ....[78]....
        /*1014*/ 	.word	0x00035c00
        /*1018*/ 	.word	0x00000019
        /*101c*/ 	.word	0x00038840
        /*1020*/ 	.short	0x010a
        /*1022*/ 	.byte	0x3f
	.zero		1


	//   ....[79]....
        /*1024*/ 	.word	0x00035c40
        /*1028*/ 	.word	0x00000005
        /*102c*/ 	.word	0x00038860
        /*1030*/ 	.short	0x010a
        /*1032*/ 	.byte	0x3f
	.zero		1


	//   ....[80]....
        /*1034*/ 	.word	0x00035c80
        /*1038*/ 	.word	0x00000019
        /*103c*/ 	.word	0x00038860
        /*1040*/ 	.short	0x010a
        /*1042*/ 	.byte	0x3f
	.zero		1


	//   ....[81]....
        /*1044*/ 	.word	0x00035ce0
        /*1048*/ 	.word	0x0000003d
        /*104c*/ 	.word	0x00038890
        /*1050*/ 	.short	0x010a
        /*1052*/ 	.byte	0x3f
	.zero		1


	//   ....[82]....
        /*1054*/ 	.word	0x00035e50
        /*1058*/ 	.word	0x0000003d
        /*105c*/ 	.word	0x00038890
        /*1060*/ 	.short	0x010a
        /*1062*/ 	.byte	0x3f
	.zero		1


	//   ....[83]....
        /*1064*/ 	.word	0x00035fd0
        /*1068*/ 	.word	0x0000003d
        /*106c*/ 	.word	0x00038890
        /*1070*/ 	.short	0x010a
        /*1072*/ 	.byte	0x3f
	.zero		1


	//   ....[84]....
        /*1074*/ 	.word	0x00036130
        /*1078*/ 	.word	0x0000003d
        /*107c*/ 	.word	0x000388b0
        /*1080*/ 	.short	0x010a
        /*1082*/ 	.byte	0x3f
	.zero		1


	//   ....[85]....
        /*1084*/ 	.word	0x00036510
        /*1088*/ 	.word	0x00000002
        /*108c*/ 	.word	0x00038800
        /*1090*/ 	.short	0x010a
        /*1092*/ 	.byte	0x3f
	.zero		1


	//   ....[86]....
        /*1094*/ 	.word	0x00036b00
        /*1098*/ 	.word	0x00000002
        /*109c*/ 	.word	0x00038800
        /*10a0*/ 	.short	0x010a
        /*10a2*/ 	.byte	0x3f
	.zero		1


	//   ....[87]....
        /*10a4*/ 	.word	0x00036b50
        /*10a8*/ 	.word	0x00000006
        /*10ac*/ 	.word	0x00000000
        /*10b0*/ 	.short	0x010a
        /*10b2*/ 	.byte	0x3f
	.zero		1


	//   ....[88]....
        /*10b4*/ 	.word	0x00036ba0
        /*10b8*/ 	.word	0x00000002
        /*10bc*/ 	.word	0x00000000
        /*10c0*/ 	.short	0x010a
        /*10c2*/ 	.byte	0x3f
	.zero		1


	//   ....[89]....
        /*10c4*/ 	.word	0x00036bf0
        /*10c8*/ 	.word	0x00000006
        /*10cc*/ 	.word	0x00000000
        /*10d0*/ 	.short	0x010a
        /*10d2*/ 	.byte	0x3f
	.zero		1


	//   ....[90]....
        /*10d4*/ 	.word	0x00036c40
        /*10d8*/ 	.word	0x0000000e
        /*10dc*/ 	.word	0x00000000
        /*10e0*/ 	.short	0x010a
        /*10e2*/ 	.byte	0x3f
	.zero		1


	//   ....[91]....
        /*10e4*/ 	.word	0x00036c90
        /*10e8*/ 	.word	0x00000006
        /*10ec*/ 	.word	0x00000000
        /*10f0*/ 	.short	0x010a
        /*10f2*/ 	.byte	0x3f
	.zero		1


	//   ....[92]....
        /*10f4*/ 	.word	0x00036ce0
        /*10f8*/ 	.word	0x0000000c
        /*10fc*/ 	.word	0x00000000
        /*1100*/ 	.short	0x010a
        /*1102*/ 	.byte	0x3f
	.zero		1


	//   ....[93]....
        /*1104*/ 	.word	0x00036e80
        /*1108*/ 	.word	0x00000017
        /*110c*/ 	.word	0x00038820
        /*1110*/ 	.short	0x010a
        /*1112*/ 	.byte	0x3f
	.zero		1


	//   ....[94]....
        /*1114*/ 	.word	0x00036ed0
        /*1118*/ 	.word	0x00000003
        /*111c*/ 	.word	0x000388a0
        /*1120*/ 	.short	0x010a
        /*1122*/ 	.byte	0x3f
	.zero		1


	//   ....[95]....
        /*1124*/ 	.word	0x00036f20
        /*1128*/ 	.word	0x00000003
        /*112c*/ 	.word	0x000388c0
        /*1130*/ 	.short	0x010a
        /*1132*/ 	.byte	0x3f
	.zero		1


	//   ....[96]....
        /*1134*/ 	.word	0x00036f70
        /*1138*/ 	.word	0x0000000a
        /*113c*/ 	.word	0x000388a0
        /*1140*/ 	.short	0x010a
        /*1142*/ 	.byte	0x3f
	.zero		1


	//   ....[97]....
        /*1144*/ 	.word	0x00036fc0
        /*1148*/ 	.word	0x0000000a
        /*114c*/ 	.word	0x000388c0
        /*1150*/ 	.short	0x010a
        /*1152*/ 	.byte	0x3f
	.zero		1


	//   ....[98]....
        /*1154*/ 	.word	0x000370d0
        /*1158*/ 	.word	0x00000011
        /*115c*/ 	.word	0x00038840
        /*1160*/ 	.short	0x010a
        /*1162*/ 	.byte	0x3f
	.zero		1


	//   ....[99]....
        /*1164*/ 	.word	0x00038660
        /*1168*/ 	.word	0x00000017
        /*116c*/ 	.word	0x00038820
        /*1170*/ 	.short	0x010a
        /*1172*/ 	.byte	0x3f
	.zero		1


	//   ....[100]....
        /*1174*/ 	.word	0x000386b0
        /*1178*/ 	.word	0x00000011
        /*117c*/ 	.word	0x00038860
        /*1180*/ 	.short	0x010a
        /*1182*/ 	.byte	0x3f
	.zero		1


	//   ....[101]....
        /*1184*/ 	.word	0x00038fa0
        /*1188*/ 	.word	0x00000006
        /*118c*/ 	.word	0x00038840
        /*1190*/ 	.short	0x010a
        /*1192*/ 	.byte	0x3f
	.zero		1


	//   ....[102]....
        /*1194*/ 	.word	0x00039460
        /*1198*/ 	.word	0x00000006
        /*119c*/ 	.word	0x00038860
        /*11a0*/ 	.short	0x010a
        /*11a2*/ 	.byte	0x3f
	.zero		1


	//   ....[103]....
        /*11a4*/ 	.word	0x0003a550
        /*11a8*/ 	.word	0x00000004
        /*11ac*/ 	.word	0x00038820
        /*11b0*/ 	.short	0x010a
        /*11b2*/ 	.byte	0x3f
	.zero		1


	//   ....[104]....
        /*11b4*/ 	.word	0x0003a6f0
        /*11b8*/ 	.word	0x00000005
        /*11bc*/ 	.word	0x00038840
        /*11c0*/ 	.short	0x010a
        /*11c2*/ 	.byte	0x3f
	.zero		1


	//   ....[105]....
        /*11c4*/ 	.word	0x0003a740
        /*11c8*/ 	.word	0x00000019
        /*11cc*/ 	.word	0x00038840
        /*11d0*/ 	.short	0x010a
        /*11d2*/ 	.byte	0x3f
	.zero		1


	//   ....[106]....
        /*11d4*/ 	.word	0x0003a790
        /*11d8*/ 	.word	0x00000005
        /*11dc*/ 	.word	0x00038860
        /*11e0*/ 	.short	0x010a
        /*11e2*/ 	.byte	0x3f
	.zero		1


	//   ....[107]....
        /*11e4*/ 	.word	0x0003a9b0
        /*11e8*/ 	.word	0x00000009
        /*11ec*/ 	.word	0x00000000
        /*11f0*/ 	.short	0x010a
        /*11f2*/ 	.byte	0x3f
	.zero		1


	//   ....[108]....
        /*11f4*/ 	.word	0x0003aaf0
        /*11f8*/ 	.word	0x0000000c
        /*11fc*/ 	.word	0x00000000
        /*1200*/ 	.short	0x010a
        /*1202*/ 	.byte	0x3f
	.zero		1


	//   ....[109]....
        /*1204*/ 	.word	0x0003b0b0
        /*1208*/ 	.word	0x0000000c
        /*120c*/ 	.word	0x00038810
        /*1210*/ 	.short	0x010a
        /*1212*/ 	.byte	0x3f
	.zero		1


	//   ....[110]....
        /*1214*/ 	.word	0x0003b230
        /*1218*/ 	.word	0x0000000e
        /*121c*/ 	.word	0x00000000
        /*1220*/ 	.short	0x010a
        /*1222*/ 	.byte	0x3f
	.zero		1


	//   ....[111]....
        /*1224*/ 	.word	0x0003b370
        /*1228*/ 	.word	0x0000000c
        /*122c*/ 	.word	0x00000000
        /*1230*/ 	.short	0x010a
        /*1232*/ 	.byte	0x3f
	.zero		1


	//   ....[112]....
        /*1234*/ 	.word	0x0003d840
        /*1238*/ 	.word	0x00000009
        /*123c*/ 	.word	0x00000000
        /*1240*/ 	.short	0x0101
        /*1242*/ 	.byte	0x3f
	.zero		1


	//   ....[113]....
        /*1244*/ 	.word	0x00049ec0
        /*1248*/ 	.word	0x00000000
        /*124c*/ 	.word	0x00000000
        /*1250*/ 	.short	0x0101
        /*1252*/ 	.byte	0x3f
	.zero		1


	//   ....[114]....
        /*1254*/ 	.word	0x00049ee0
        /*1258*/ 	.word	0x0000000c
        /*125c*/ 	.word	0x00000000
        /*1260*/ 	.short	0x010a
        /*1262*/ 	.byte	0x3f
	.zero		1


	//   ....[115]....
        /*1264*/ 	.word	0x00049f30
        /*1268*/ 	.word	0x0000000c
        /*126c*/ 	.word	0x00038810
        /*1270*/ 	.short	0x010a
        /*1272*/ 	.byte	0x3f
	.zero		1


	//   ....[116]....
        /*1274*/ 	.word	0x00049f80
        /*1278*/ 	.word	0x0000000c
        /*127c*/ 	.word	0x00000000
        /*1280*/ 	.short	0x010a
        /*1282*/ 	.byte	0x3f
	.zero		1


	//----- nvinfo : EIATTR_NUM_MBARRIERS
	.align		4
.L_474:
        /*1284*/ 	.byte	0x03, 0x38
        /*1286*/ 	.short	0x0017


	//----- nvinfo : EIATTR_EXIT_INSTR_OFFSETS
	.align		4
        /*1288*/ 	.byte	0x04, 0x1c
        /*128a*/ 	.short	(.L_476 - .L_475)


	//   ....[0]....
.L_475:
        /*128c*/ 	.word	0x00035cd0


	//----- nvinfo : EIATTR_MAX_THREADS
	.align		4
.L_476:
        /*1290*/ 	.byte	0x04, 0x05
        /*1292*/ 	.short	(.L_478 - .L_477)
.L_477:
        /*1294*/ 	.word	0x00000180
        /*1298*/ 	.word	0x00000001
        /*129c*/ 	.word	0x00000001


	//----- nvinfo : EIATTR_CRS_STACK_SIZE
	.align		4
.L_478:
        /*12a0*/ 	.byte	0x04, 0x1e
        /*12a2*/ 	.short	(.L_480 - .L_479)
.L_479:
        /*12a4*/ 	.word	0x00000000


	//----- nvinfo : EIATTR_CBANK_PARAM_SIZE
	.align		4
.L_480:
        /*12a8*/ 	.byte	0x03, 0x19
        /*12aa*/ 	.short	0x0bf0


	//----- nvinfo : EIATTR_PARAM_CBANK
	.align		4
        /*12ac*/ 	.byte	0x04, 0x0a
        /*12ae*/ 	.short	(.L_482 - .L_481)
	.align		4
.L_481:
        /*12b0*/ 	.word	index@(.nv.constant0._ZN7cutlass13device_kernelIN5flash11enable_sm90INS1_16FlashAttnFwdSm90INS1_25CollectiveMainloopFwdSm90ILi2EN4cute5tupleIJNS5_1CILi1EEES8_S8_EEENS6_IJNS7_ILi64EEESA_SA_EEELi512ENS_10bfloat16_tEfNS_4arch4Sm90ELb0ELb1ELb1ELb1ELb1ELb1ELb1ELb0ELb0ELb1ELb0ELb0EEENS1_21CollectiveEpilogueFwdINS6_IJSA_NS7_ILi512EEESA_EEES9_SC_SE_Li256ELb1ELb1ELb0ELb0EEENS1_36VarlenDynamicPersistentTileSchedulerILi64ELi64ELi256ELi128ELb0ELb1ELb1ELb1ELb0ELb1EEEEEEEEEvNT_6ParamsE)
        /*12b4*/ 	.short	0x0210
        /*12b6*/ 	.short	0x0bf0


	//----- nvinfo : EIATTR_SW_WAR
	.align		4
.L_482:
        /*12b8*/ 	.byte	0x04, 0x36
        /*12ba*/ 	.short	(.L_484 - .L_483)
.L_483:
        /*12bc*/ 	.word	0x00000008
.L_484:


//--------------------- .nv.info._ZN7cutlass13device_kernelIN5flash11enable_sm90INS1_16FlashAttnFwdSm90INS1_25CollectiveMainloopFwdSm90ILi2EN4cute5tupleIJNS5_1CILi1EEES8_S8_EEENS6_IJNS7_ILi64EEESA_SA_EEELi512ENS_10bfloat16_tEfNS_4arch4Sm90ELb1ELb0ELb1ELb0ELb1ELb0ELb0ELb0ELb0ELb1ELb0ELb0EEENS1_21CollectiveEpilogueFwdINS6_IJSA_NS7_ILi512EEESA_EEES9_SC_SE_Li256ELb0ELb1ELb0ELb0EEENS1_30DynamicPersistentTileSchedulerILi256ELi128ELb0ELb1ELb1EEEEEEEEEvNT_6ParamsE --------------------------
	.section	.nv.info._ZN7cutlass13device_kernelIN5flash11enable_sm90INS1_16FlashAttnFwdSm90INS1_25CollectiveMainloopFwdSm90ILi2EN4cute5tupleIJNS5_1CILi1EEES8_S8_EEENS6_IJNS7_ILi64EEESA_SA_EEELi512ENS_10bfloat16_tEfNS_4arch4Sm90ELb1ELb0ELb1ELb0ELb1ELb0ELb0ELb0ELb0ELb1ELb0ELb0EEENS1_21CollectiveEpilogueFwdINS6_IJSA_NS7_ILi512EEESA_EEES9_SC_SE_Li256ELb0ELb1ELb0ELb0EEENS1_30DynamicPersistentTileSchedulerILi256ELi128ELb0ELb1ELb1EEEEEEEEEvNT_6ParamsE,"",@"SHT_CUDA_INFO"
	.sectionflags	@""
	.align	4


	//----- nvinfo : EIATTR_CUDA_API_VERSION
	.align		4
        /*0000*/ 	.byte	0x04, 0x37
        /*0002*/ 	.short	(.L_486 - .L_485)
.L_485:
        /*0004*/ 	.word	0x00000082


	//----- nvinfo : EIATTR_KPARAM_INFO
	.align		4
.L_486:
        /*0008*/ 	.byte	0x04, 0x17
        /*000a*/ 	.short	(.L_488 - .L_487)
.L_487:
        /*000c*/ 	.word	0x00000000
        /*0010*/ 	.short	0x0000
        /*0012*/ 	.short	0x0070
        /*0014*/ 	.byte	0x00, 0xf0, 0x01, 0x2a


	//----- nvinfo : EIATTR_SPARSE_MMA_MASK
	.align		4
.L_488:
        /*0018*/ 	.byte	0x03, 0x50
        /*001a*/ 	.short	0x0000


	//----- nvinfo : EIATTR_MAXREG_COUNT
	.align		4
        /*001c*/ 	.byte	0x03, 0x1b
        /*001e*/ 	.short	0x00a8


	//----- nvinfo : EIATTR_NUM_BARRIERS
	.align		4
        /*0020*/ 	.byte	0x02, 0x4c
        /*0022*/ 	.byte	0x10
	.zero		1


	//----- nvinfo : EIATTR_EXTERNS
	.align		4
        /*0024*/ 	.byte	0x04, 0x0f
        /*0026*/ 	.short	(.L_490 - .L_489)


	//   ....[0]....
	.align		4
.L_489:
        /*0028*/ 	.word	index@(__assertfail)


	//----- nvinfo : EIATTR_ANNOTATIONS
	.align		4
.L_490:
        /*002c*/ 	.byte	0x04, 0x55
        /*002e*/ 	.short	(.L_492 - .L_491)


	//   ....[0]....
.L_491:
        /*0030*/ 	.word	0x00000001
        /*0034*/ 	.byte	0x10, 0xc9, 0x00, 0x00, 0x01, 0x00, 0x00, 0x00, 0x20, 0xca, 0x00, 0x00, 0x01, 0x00, 0x00, 0x00
        /*0044*/ 	.byte	0x30, 0xce, 0x00, 0x00, 0x01, 0x00, 0x00, 0x00, 0xd0, 0xdc, 0x00, 0x00, 0x01, 0x00, 0x00, 0x00
        /*0054*/ 	.byte	0x90, 0xe2, 0x00, 0x00, 0x01, 0x00, 0x00, 0x00, 0x90, 0xe8, 0x00, 0x00, 0x01, 0x00, 0x00, 0x00
        /*0064*/ 	.byte	0xb0, 0xe8, 0x00, 0x00, 0x01, 0x00, 0x00, 0x00, 0xf0, 0xe9, 0x00, 0x00, 0x01, 0x00, 0x00, 0x00
        /*0074*/ 	.byte	0xa0, 0x04, 0x01, 0x00


	//----- nvinfo : EIATTR_MERCURY_ISA_VERSION
	.align		4
.L_492:
        /*0078*/ 	.byte	0x03, 0x5f
        /*007a*/ 	.short	0x0101


	//----- nvinfo : EIATTR_INT_WARP_WIDE_INSTR_OFFSETS
	.align		4
        /*007c*/ 	.byte	0x04, 0x31
        /*007e*/ 	.short	(.L_494 - .L_493)


	//   ....[0]....
.L_493:
        /*0080*/ 	.word	0x000000c0


	//   ....[1]....
        /*0084*/ 	.word	0x000000d0


	//   ....[2]....
        /*0088*/ 	.word	0x00000170


	//   ....[3]....
        /*008c*/ 	.word	0x0000d3f0


	//   ....[4]....
        /*0090*/ 	.word	0x0000d480


	//   ....[5]....
        /*0094*/ 	.word	0x00010230


	//   ....[6]....
        /*0098*/ 	.word	0x000102c0


	//----- nvinfo : EIATTR_COOP_GROUP_MASK_REGIDS
	.align		4
.L_494:
        /*009c*/ 	.byte	0x04, 0x29
        /*009e*/ 	.short	(.L_496 - .L_495)


	//   ....[0]....
.L_495:
        /*00a0*/ 	.word	0xffffffff


	//   ....[1]....
        /*00a4*/ 	.word	0xffffffff


	//   ....[2]....
        /*00a8*/ 	.word	0xffffffff


	//   ....[3]....
        /*00ac*/ 	.word	0xffffffff


	//   ....[4]....
        /*00b0*/ 	.word	0xffffffff


	//   ....[5]....
        /*00b4*/ 	.word	0xffffffff


	//   ....[6]....
        /*00b8*/ 	.word	0xffffffff


	//   ....[7]....
        /*00bc*/ 	.word	0xffffffff


	//   ....[8]....
        /*00c0*/ 	.word	0xffffffff


	//   ....[9]....
        /*00c4*/ 	.word	0xffffffff


	//   ....[10]....
        /*00c8*/ 	.word	0xffffffff


	//   ....[11]....
        /*00cc*/ 	.word	0xffffffff


	//   ....[12]....
        /*00d0*/ 	.word	0xffffffff


	//   ....[13]....
        /*00d4*/ 	.word	0xffffffff


	//   ....[14]....
        /*00d8*/ 	.word	0xffffffff


	//   ....[15]....
        /*00dc*/ 	.word	0xffffffff


	//   ....[16]....
        /*00e0*/ 	.word	0xffffffff


	//   ....[17]....
        /*00e4*/ 	.word	0xffffffff


	//   ....[18]....
        /*00e8*/ 	.word	0xffffffff


	//   ....[19]....
        /*00ec*/ 	.word	0xffffffff


	//   ....[20]....
        /*00f0*/ 	.word	0xffffffff


	//   ....[21]....
        /*00f4*/ 	.word	0xffffffff


	//   ....[22]....
        /*00f8*/ 	.word	0xffffffff


	//   ....[23]....
        /*00fc*/ 	.word	0xffffffff


	//   ....[24]....
        /*0100*/ 	.word	0xffffffff


	//   ....[25]....
        /*0104*/ 	.word	0xffffffff


	//   ....[26]....
        /*0108*/ 	.word	0xffffffff


	//   ....[27]....
        /*010c*/ 	.word	0xffffffff


	//   ....[28]....
        /*0110*/ 	.word	0xffffffff


	//   ....[29]....
        /*0114*/ 	.word	0xffffffff


	//   ....[30]....
        /*0118*/ 	.word	0xffffffff


	//   ....[31]....
        /*011c*/ 	.word	0xffffffff


	//   ....[32]....
        /*0120*/ 	.word	0xffffffff


	//   ....[33]....
        /*0124*/ 	.word	0xffffffff


	//   ....[34]....
        /*0128*/ 	.word	0xffffffff


	//   ....[35]....
        /*012c*/ 	.word	0xffffffff


	//   ....[36]....
        /*0130*/ 	.word	0xffffffff


	//   ....[37]....
        /*0134*/ 	.word	0xffffffff


	//   ....[38]....
        /*0138*/ 	.word	0xffffffff


	//   ....[39]....
        /*013c*/ 	.word	0xffffffff


	//   ....[40]....
        /*0140*/ 	.word	0xffffffff


	//   ....[41]....
        /*0144*/ 	.word	0xffffffff


	//   ....[42]....
        /*0148*/ 	.word	0xffffffff


	//   ....[43]....
        /*014c*/ 	.word	0xffffffff


	//   ....[44]....
        /*0150*/ 	.word	0xffffffff


	//   ....[45]....
        /*0154*/ 	.word	0xffffffff


	//   ....[46]....
        /*0158*/ 	.word	0xffffffff


	//   ....[47]....
        /*015c*/ 	.word	0xffffffff


	//   ....[48]....
        /*0160*/ 	.word	0xffffffff


	//   ....[49]....
        /*0164*/ 	.word	0xffffffff


	//   ....[50]....
        /*0168*/ 	.word	0xffffffff


	//   ....[51]....
        /*016c*/ 	.word	0xffffffff


	//   ....[52]....
        /*0170*/ 	.word	0xffffffff


	//   ....[53]....
        /*0174*/ 	.word	0xffffffff


	//   ....[54]....
        /*0178*/ 	.word	0xffffffff


	//   ....[55]....
        /*017c*/ 	.word	0xffffffff


	//   ....[56]....
        /*0180*/ 	.word	0xffffffff


	//   ....[57]....
        /*0184*/ 	.word	0xffffffff


	//   ....[58]....
        /*0188*/ 	.word	0xffffffff


	//   ....[59]....
        /*018c*/ 	.word	0xffffffff


	//   ....[60]....
        /*0190*/ 	.word	0xffffffff


	//   ....[61]....
        /*0194*/ 	.word	0xffffffff


	//   ....[62]....
        /*0198*/ 	.word	0xffffffff


	//   ....[63]....
        /*019c*/ 	.word	0xffffffff


	//   ....[64]....
        /*01a0*/ 	.word	0xffffffff


	//   ....[65]....
        /*01a4*/ 	.word	0xffffffff


	//   ....[66]....
        /*01a8*/ 	.word	0xffffffff


	//   ....[67]....
        /*01ac*/ 	.word	0xffffffff


	//   ....[68]....
        /*01b0*/ 	.word	0xffffffff


	//   ....[69]....
        /*01b4*/ 	.word	0xffffffff


	//   ....[70]....
        /*01b8*/ 	.word	0xffffffff


	//   ....[71]....
        /*01bc*/ 	.word	0xffffffff


	//   ....[72]....
        /*01c0*/ 	.word	0xffffffff


	//   ....[73]....
        /*01c4*/ 	.word	0xffffffff


	//   ....[74]....
        /*01c8*/ 	.word	0xffffffff


	//   ....[75]....
        /*01cc*/ 	.word	0xffffffff


	//   ....[76]....
        /*01d0*/ 	.word	0xffffffff


	//   ....[77]....
        /*01d4*/ 	.word	0xffffffff


	//   ....[78]....
        /*01d8*/ 	.word	0xffffffff


	//   ....[79]....
        /*01dc*/ 	.word	0xffffffff


	//   ....[80]....
        /*01e0*/ 	.word	0xffffffff


	//   ....[81]....
        /*01e4*/ 	.word	0xffffffff


	//   ....[82]....
        /*01e8*/ 	.word	0xffffffff


	//   ....[83]....
        /*01ec*/ 	.word	0xffffffff


	//   ....[84]....
        /*01f0*/ 	.word	0xffffffff


	//   ....[85]....
        /*01f4*/ 	.word	0xffffffff


	//   ....[86]....
        /*01f8*/ 	.word	0xffffffff


	//   ....[87]....
        /*01fc*/ 	.word	0x0500000f


	//   ....[88]....
        /*0200*/ 	.word	0x0500000f


	//   ....[89]....
        /*0204*/ 	.word	0x0500000f


	//   ....[90]....
        /*0208*/ 	.word	0x0500000f


	//   ....[91]....
        /*020c*/ 	.word	0x0500000f


	//   ....[92]....
        /*0210*/ 	.word	0x0500000f


	//   ....[93]....
        /*0214*/ 	.word	0x0500000f


	//   ....[94]....
        /*0218*/ 	.word	0x0500000f


	//   ....[95]....
        /*021c*/ 	.word	0x0500000f


	//   ....[96]....
        /*0220*/ 	.word	0x0500000f


	//   ....[97]....
        /*0224*/ 	.word	0x0500000f


	//   ....[98]....
        /*0228*/ 	.word	0x0500000f


	//   ....[99]....
        /*022c*/ 	.word	0x0500000f


	//   ....[100]....
        /*0230*/ 	.word	0x0500000f


	//   ....[101]....
        /*0234*/ 	.word	0x0500000f


	//   ....[102]....
        /*0238*/ 	.word	0x0500000f


	//   ....[103]....
        /*023c*/ 	.word	0x0500000f


	//   ....[104]....
        /*0240*/ 	.word	0x0500000f


	//   ....[105]....
        /*0244*/ 	.word	0x0500000f


	//   ....[106]....
        /*0248*/ 	.word	0x0500000f


	//   ....[107]....
        /*024c*/ 	.word	0x0500000f


	//   ....[108]....
        /*0250*/ 	.word	0x0500000f


	//   ....[109]....
        /*0254*/ 	.word	0x0500000f


	//   ....[110]....
        /*0258*/ 	.word	0x0500000f


	//   ....[111]....
        /*025c*/ 	.word	0x0500000f


	//   ....[112]....
        /*0260*/ 	.word	0x0500000f


	//   ....[113]....
        /*0264*/ 	.word	0x0500000f


	//   ....[114]....
        /*0268*/ 	.word	0x0500000f


	//   ....[115]....
        /*026c*/ 	.word	0x0500000f


	//   ....[116]....
        /*0270*/ 	.word	0x0500000f


	//   ....[117]....
        /*0274*/ 	.word	0x0500000f


	//   ....[118]....
        /*0278*/ 	.word	0x0500000f


	//   ....[119]....
        /*027c*/ 	.word	0x0500000f


	//   ....[120]....
        /*0280*/ 	.word	0x0500000f


	//   ....[121]....
        /*0284*/ 	.word	0x0500000f


	//   ....[122]....
        /*0288*/ 	.word	0x0500000f


	//   ....[123]....
        /*028c*/ 	.word	0x0500000f


	//   ....[124]....
        /*0290*/ 	.word	0x0500000f


	//   ....[125]....
        /*0294*/ 	.word	0x0500000f


	//   ....[126]....
        /*0298*/ 	.word	0x0500000f


	//   ....[127]....
        /*029c*/ 	.word	0x0500000f


	//   ....[128]....
        /*02a0*/ 	.word	0x0500000f


	//   ....[129]....
        /*02a4*/ 	.word	0x0500000f


	//----- nvinfo : EIATTR_COOP_GROUP_INSTR_OFFSETS
	.align		4
.L_496:
        /*02a8*/ 	.byte	0x04, 0x28
        /*02aa*/ 	.short	(.L_498 - .L_497)


	//   ....[0]....
.L_497:
        /*02ac*/ 	.word	0x00000070


	//   ....[1]....
        /*02b0*/ 	.word	0x000000b0


	//   ....[2]....
        /*02b4*/ 	.word	0x00000290


	//   ....[3]....
        /*02b8*/ 	.word	0x000003f0


	//   ....[4]....
        /*02bc*/ 	.word	0x00000510


	//   ....[5]....
        /*02c0*/ 	.word	0x00000670


	//   ....[6]....
        /*02c4*/ 	.word	0x00001830


	//   ....[7]....
        /*02c8*/ 	.word	0x00003610


	//   ....[8]....
        /*02cc*/ 	.word	0x00003d90


	//   ....[9]....
        /*02d0*/ 	.word	0x00003e30


	//   ....[10]....
        /*02d4*/ 	.word	0x000043e0


	//   ....[11]....
        /*02d8*/ 	.word	0x000044b0


	//   ....[12]....
        /*02dc*/ 	.word	0x00004900


	//   ....[13]....
        /*02e0*/ 	.word	0x00004980


	//   ....[14]....
        /*02e4*/ 	.word	0x000051d0


	//   ....[15]....
        /*02e8*/ 	.word	0x00005800


	//   ....[16]....
        /*02ec*/ 	.word	0x00005d90


	//   ....[17]....
        /*02f0*/ 	.word	0x00005db0


	//   ....[18]....
        /*02f4*/ 	.word	0x00005e50


	//   ....[19]....
        /*02f8*/ 	.word	0x00006210


	//   ....[20]....
        /*02fc*/ 	.word	0x00006390


	//   ....[21]....
        /*0300*/ 	.word	0x00007510


	//   ....[22]....
        /*0304*/ 	.word	0x00007d10


	//   ....[23]....
        /*0308*/ 	.word	0x00007db0


	//   ....[24]....
        /*030c*/ 	.word	0x000080c0


	//   ....[25]....
        /*0310*/ 	.word	0x00008290


	//   ....[26]....
        /*0314*/ 	.word	0x00009230


	//   ....[27]....
        /*0318*/ 	.word	0x00009300


	//   ....[28]....
        /*031c*/ 	.word	0x00009340


	//   ....[29]....
        /*0320*/ 	.word	0x000093d0


	//   ....[30]....
        /*0324*/ 	.word	0x00009410


	//   ....[31]....
        /*0328*/ 	.word	0x00009e50


	//   ....[32]....
        /*032c*/ 	.word	0x0000b120


	//   ....[33]....
        /*0330*/ 	.word	0x0000b150


	//   ....[34]....
        /*0334*/ 	.word	0x0000b180


	//   ....[35]....
        /*0338*/ 	.word	0x0000b1a0


	//   ....[36]....
        /*033c*/ 	.word	0x0000b7e0


	//   ....[37]....
        /*0340*/ 	.word	0x0000b800


	//   ....[38]....
        /*0344*/ 	.word	0x0000ba30


	//   ....[39]....
        /*0348*/ 	.word	0x0000ba50


	//   ....[40]....
        /*034c*/ 	.word	0x0000c3e0


	//   ....[41]....
        /*0350*/ 	.word	0x0000c400


	//   ....[42]....
        /*0354*/ 	.word	0x0000c630


	//   ....[43]....
        /*0358*/ 	.word	0x0000c650


	//   ....[44]....
        /*035c*/ 	.word	0x0000c940


	//   ....[45]....
        /*0360*/ 	.word	0x0000de30


	//   ....[46]....
        /*0364*/ 	.word	0x0000de50


	//   ....[47]....
        /*0368*/ 	.word	0x0000de90


	//   ....[48]....
        /*036c*/ 	.word	0x0000dec0


	//   ....[49]....
        /*0370*/ 	.word	0x0000df10


	//   ....[50]....
        /*0374*/ 	.word	0x0000df40


	//   ....[51]....
        /*0378*/ 	.word	0x0000df60


	//   ....[52]....
        /*037c*/ 	.word	0x0000dfa0


	//   ....[53]....
        /*0380*/ 	.word	0x0000e5e0


	//   ....[54]....
        /*0384*/ 	.word	0x0000e600


	//   ....[55]....
        /*0388*/ 	.word	0x0000e670


	//   ....[56]....
        /*038c*/ 	.word	0x0000e6b0


	//   ....[57]....
        /*0390*/ 	.word	0x0000e6f0


	//   ....[58]....
        /*0394*/ 	.word	0x0000e720


	//   ....[59]....
        /*0398*/ 	.word	0x0000e730


	//   ....[60]....
        /*039c*/ 	.word	0x0000e770


	//   ....[61]....
        /*03a0*/ 	.word	0x0000ebc0


	//   ....[62]....
        /*03a4*/ 	.word	0x0000ebf0


	//   ....[63]....
        /*03a8*/ 	.word	0x0000ec20


	//   ....[64]....
        /*03ac*/ 	.word	0x0000ec90


	//   ....[65]....
        /*03b0*/ 	.word	0x0000ede0


	//   ....[66]....
        /*03b4*/ 	.word	0x0000ee00


	//   ....[67]....
        /*03b8*/ 	.word	0x0000ee10


	//   ....[68]....
        /*03bc*/ 	.word	0x0000ef60


	//   ....[69]....
        /*03c0*/ 	.word	0x0000f7c0


	//   ....[70]....
        /*03c4*/ 	.word	0x0000f7e0


	//   ....[71]....
        /*03c8*/ 	.word	0x0000f800


	//   ....[72]....
        /*03cc*/ 	.word	0x0000f830


	//   ....[73]....
        /*03d0*/ 	.word	0x0000f850


	//   ....[74]....
        /*03d4*/ 	.word	0x0000f880


	//   ....[75]....
        /*03d8*/ 	.word	0x0000f8a0


	//   ....[76]....
        /*03dc*/ 	.word	0x0000f8b0


	//   ....[77]....
        /*03e0*/ 	.word	0x0000fbf0


	//   ....[78]....
        /*03e4*/ 	.word	0x0000fc30


	//   ....[79]....
        /*03e8*/ 	.word	0x0000fc60


	//   ....[80]....
        /*03ec*/ 	.word	0x0000fca0


	//   ....[81]....
        /*03f0*/ 	.word	0x0000fcc0


	//   ....[82]....
        /*03f4*/ 	.word	0x0000fd70


	//   ....[83]....
        /*03f8*/ 	.word	0x0000fd90


	//   ....[84]....
        /*03fc*/ 	.word	0x0000fda0


	//   ....[85]....
        /*0400*/ 	.word	0x000103e0


	//   ....[86]....
        /*0404*/ 	.word	0x000105c0


	//   ....[87]....
        /*0408*/ 	.word	0x00010c00


	//   ....[88]....
        /*040c*/ 	.word	0x00010ce0


	//   ....[89]....
        /*0410*/ 	.word	0x00010d80


	//   ....[90]....
        /*0414*/ 	.word	0x00010e00


	//   ....[91]....
        /*0418*/ 	.word	0x00010eb0


	//   ....[92]....
        /*041c*/ 	.word	0x00010f30


	//   ....[93]....
        /*0420*/ 	.word	0x00010fe0


	//   ....[94]....
        /*0424*/ 	.word	0x00011060


	//   ....[95]....
        /*0428*/ 	.word	0x000110f0


	//   ....[96]....
        /*042c*/ 	.word	0x00011180


	//   ....[97]....
        /*0430*/ 	.word	0x00011200


	//   ....[98]....
        /*0434*/ 	.word	0x00011280


	//   ....[99]....
        /*0438*/ 	.word	0x00011330


	//   ....[100]....
        /*043c*/ 	.word	0x000113b0


	//   ....[101]....
        /*0440*/ 	.word	0x00011450


	//   ....[102]....
        /*0444*/ 	.word	0x000114d0


	//   ....[103]....
        /*0448*/ 	.word	0x00011560


	//   ....[104]....
        /*044c*/ 	.word	0x00011690


	//   ....[105]....
        /*0450*/ 	.word	0x00011770


	//   ....[106]....
        /*0454*/ 	.word	0x000119b0


	//   ....[107]....
        /*0458*/ 	.word	0x00011a00


	//   ....[108]....
        /*045c*/ 	.word	0x00011bc0


	//   ....[109]....
        /*0460*/ 	.word	0x00011c10


	//   ....[110]....
        /*0464*/ 	.word	0x00011dd0


	//   ....[111]....
        /*0468*/ 	.word	0x00011e20


	//   ....[112]....
        /*046c*/ 	.word	0x00011f00


	//   ....[113]....
        /*0470*/ 	.word	0x00011fa0


	//   ....[114]....
        /*0474*/ 	.word	0x00012000


	//   ....[115]....
        /*0478*/ 	.word	0x000120a0


	//   ....[116]....
        /*047c*/ 	.word	0x00012100


	//   ....[117]....
        /*0480*/ 	.word	0x000121a0


	//   ....[118]....
        /*0484*/ 	.word	0x00012200


	//   ....[119]....
        /*0488*/ 	.word	0x000122a0


	//   ....[120]....
        /*048c*/ 	.word	0x00012380


	//   ....[121]....
        /*0490*/ 	.word	0x00012440


	//   ....[122]....
        /*0494*/ 	.word	0x00012540


	//   ....[123]....
        /*0498*/ 	.word	0x00012650


	//   ....[124]....
        /*049c*/ 	.word	0x00012760


	//   ....[125]....
        /*04a0*/ 	.word	0x00012840


	//   ....[126]....
        /*04a4*/ 	.word	0x00012950


	//   ....[127]....
        /*04a8*/ 	.word	0x00012a30


	//   ....[128]....
        /*04ac*/ 	.word	0x00012ac0


	//   ....[129]....
        /*04b0*/ 	.word	0x00012be0


	//----- nvinfo : EIATTR_REG_RECONFIG
	.align		4
.L_498:
        /*04b4*/ 	.byte	0x01, 0x54
	.zero		2


	//----- nvinfo : EIATTR_SYSCALL_OFFSETS
	.align		4
        /*04b8*/ 	.byte	0x04, 0x46
        /*04ba*/ 	.short	(.L_500 - .L_499)


	//   ....[0]....
.L_499:
        /*04bc*/ 	.word	0x000037e0


	//   ....[1]....
        /*04c0*/ 	.word	0x0000d5e0


	//   ....[2]....
        /*04c4*/ 	.word	0x0000d730


	//   ....[3]....
        /*04c8*/ 	.word	0x0000d820


	//   ....[4]....
        /*04cc*/ 	.word	0x0000e270


	//----- nvinfo : EIATTR_MBARRIER_INSTR_OFFSETS
	.align		4
.L_500:
        /*04d0*/ 	.byte	0x04, 0x39
        /*04d2*/ 	.short	(.L_502 - .L_501)


	//   ....[0]....
.L_501:
        /*04d4*/ 	.word	0x00000180
        /*04d8*/ 	.word	0x000000ff
        /*04dc*/ 	.word	0x00028c00
        /*04e0*/ 	.short	0x0100
        /*04e2*/ 	.byte	0x08
	.zero		1


	//   ....[1]....
        /*04e4*/ 	.word	0x00000190
        /*04e8*/ 	.word	0x000000ff
        /*04ec*/ 	.word	0x00028c20
        /*04f0*/ 	.short	0x0100
        /*04f2*/ 	.byte	0x08
	.zero		1


	//   ....[2]....
        /*04f4*/ 	.word	0x00000240
        /*04f8*/ 	.word	0x000000ff
        /*04fc*/ 	.word	0x00028c30
        /*0500*/ 	.short	0x0100
        /*0502*/ 	.byte	0x06
	.zero		1


	//   ....[3]....
        /*0504*/ 	.word	0x00000250
        /*0508*/ 	.word	0x000000ff
        /*050c*/ 	.word	0x00028c40
        /*0510*/ 	.short	0x0100
        /*0512*/ 	.byte	0x06
	.zero		1


	//   ....[4]....
        /*0514*/ 	.word	0x00000260
        /*0518*/ 	.word	0x000000ff
        /*051c*/ 	.word	0x00028c38
        /*0520*/ 	.short	0x0100
        /*0522*/ 	.byte	0x06
	.zero		1


	//   ....[5]....
        /*0524*/ 	.word	0x00000270
        /*0528*/ 	.word	0x000000ff
        /*052c*/ 	.word	0x00028c48
        /*0530*/ 	.short	0x0100
        /*0532*/ 	.byte	0x06
	.zero		1


	//   ....[6]....
        /*0534*/ 	.word	0x000003a0
        /*0538*/ 	.word	0x000000ff
        /*053c*/ 	.word	0x00028c50
        /*0540*/ 	.short	0x0100
        /*0542*/ 	.byte	0x08
	.zero		1


	//   ....[7]....
        /*0544*/ 	.word	0x000003b0
        /*0548*/ 	.word	0x000000ff
        /*054c*/ 	.word	0x00028c60
        /*0550*/ 	.short	0x0100
        /*0552*/ 	.byte	0x08
	.zero		1


	//   ....[8]....
        /*0554*/ 	.word	0x000003c0
        /*0558*/ 	.word	0x000000ff
        /*055c*/ 	.word	0x00028c58
        /*0560*/ 	.short	0x0100
        /*0562*/ 	.byte	0x08
	.zero		1


	//   ....[9]....
        /*0564*/ 	.word	0x000003d0
        /*0568*/ 	.word	0x000000ff
        /*056c*/ 	.word	0x00028c68
        /*0570*/ 	.short	0x0100
        /*0572*/ 	.byte	0x08
	.zero		1


	//   ....[10]....
        /*0574*/ 	.word	0x000004c0
        /*0578*/ 	.word	0x000000ff
        /*057c*/ 	.word	0x00028c70
        /*0580*/ 	.short	0x0100
        /*0582*/ 	.byte	0x06
	.zero		1


	//   ....[11]....
        /*0584*/ 	.word	0x000004d0
        /*0588*/ 	.word	0x000000ff
        /*058c*/ 	.word	0x00028c80
        /*0590*/ 	.short	0x0100
        /*0592*/ 	.byte	0x06
	.zero		1


	//   ....[12]....
        /*0594*/ 	.word	0x000004e0
        /*0598*/ 	.word	0x000000ff
        /*059c*/ 	.word	0x00028c78
        /*05a0*/ 	.short	0x0100
        /*05a2*/ 	.byte	0x06
	.zero		1


	//   ....[13]....
        /*05a4*/ 	.word	0x000004f0
        /*05a8*/ 	.word	0x000000ff
        /*05ac*/ 	.word	0x00028c88
        /*05b0*/ 	.short	0x0100
        /*05b2*/ 	.byte	0x06
	.zero		1


	//   ....[14]....
        /*05b4*/ 	.word	0x00000620
        /*05b8*/ 	.word	0x000000ff
        /*05bc*/ 	.word	0x00028c90
        /*05c0*/ 	.short	0x0100
        /*05c2*/ 	.byte	0x08
	.zero		1


	//   ....[15]....
        /*05c4*/ 	.word	0x00000630
        /*05c8*/ 	.word	0x000000ff
        /*05cc*/ 	.word	0x00028ca0
        /*05d0*/ 	.short	0x0100
        /*05d2*/ 	.byte	0x08
	.zero		1


	//   ....[16]....
        /*05d4*/ 	.word	0x00000640
        /*05d8*/ 	.word	0x000000ff
        /*05dc*/ 	.word	0x00028c98
        /*05e0*/ 	.short	0x0100
        /*05e2*/ 	.byte	0x08
	.zero		1


	//   ....[17]....
        /*05e4*/ 	.word	0x00000650
        /*05e8*/ 	.word	0x000000ff
        /*05ec*/ 	.word	0x00028ca8
        /*05f0*/ 	.short	0x0100
        /*05f2*/ 	.byte	0x08
	.zero		1


	//   ....[18]....
        /*05f4*/ 	.word	0x00000790
        /*05f8*/ 	.word	0x000000ff
        /*05fc*/ 	.word	0x00028cb0
        /*0600*/ 	.short	0x0100
        /*0602*/ 	.byte	0x08
	.zero		1


	//   ....[19]....
        /*0604*/ 	.word	0x000007a0
        /*0608*/ 	.word	0x000000ff
        /*060c*/ 	.word	0x00028cc0
        /*0610*/ 	.short	0x0100
        /*0612*/ 	.byte	0x08
	.zero		1


	//   ....[20]....
        /*0614*/ 	.word	0x000007b0
        /*0618*/ 	.word	0x000000ff
        /*061c*/ 	.word	0x00028cb8
        /*0620*/ 	.short	0x0100
        /*0622*/ 	.byte	0x08
	.zero		1


	//   ....[21]....
        /*0624*/ 	.word	0x000007c0
        /*0628*/ 	.word	0x000000ff
        /*062c*/ 	.word	0x00028cc8
        /*0630*/ 	.short	0x0100
        /*0632*/ 	.byte	0x08
	.zero		1


	//   ....[22]....
        /*0634*/ 	.word	0x00001940
        /*0638*/ 	.word	0x000000ff
        /*063c*/ 	.word	0x00028c50
        /*0640*/ 	.short	0x010a
        /*0642*/ 	.byte	0x15
	.zero		1


	//   ....[23]....
        /*0644*/ 	.word	0x00001bf0
        /*0648*/ 	.word	0x000000ff
        /*064c*/ 	.word	0x00000000
        /*0650*/ 	.short	0x0101
        /*0652*/ 	.byte	0x06
	.zero		1


	//   ....[24]....
        /*0654*/ 	.word	0x00002540
        /*0658*/ 	.word	0x000000ff
        /*065c*/ 	.word	0x00028c50
        /*0660*/ 	.short	0x010a
        /*0662*/ 	.byte	0x15
	.zero		1


	//   ....[25]....
        /*0664*/ 	.word	0x00002580
        /*0668*/ 	.word	0x000000ff
        /*066c*/ 	.word	0x00028c50
        /*0670*/ 	.short	0x010a
        /*0672*/ 	.byte	0x15
	.zero		1


	//   ....[26]....
        /*0674*/ 	.word	0x00002760
        /*0678*/ 	.word	0x000000ff
        /*067c*/ 	.word	0x00000000
        /*0680*/ 	.short	0x0101
        /*0682*/ 	.byte	0x06
	.zero		1


	//   ....[27]....
        /*0684*/ 	.word	0x00003860
        /*0688*/ 	.word	0x000000ff
        /*068c*/ 	.word	0x00028c00
        /*0690*/ 	.short	0x010a
        /*0692*/ 	.byte	0x2a
	.zero		1


	//   ....[28]....
        /*0694*/ 	.word	0x000038e0
        /*0698*/ 	.word	0x00000007
        /*069c*/ 	.word	0x00028c30
        /*06a0*/ 	.short	0x010a
        /*06a2*/ 	.byte	0x3f
	.zero		1


	//   ....[29]....
        /*06a4*/ 	.word	0x00003920
        /*06a8*/ 	.word	0x00000007
        /*06ac*/ 	.word	0x00028c30
        /*06b0*/ 	.short	0x010a
        /*06b2*/ 	.byte	0x3f
	.zero		1


	//   ....[30]....
        /*06b4*/ 	.word	0x00004480
        /*06b8*/ 	.word	0x000000ff
        /*06bc*/ 	.word	0x00000000
        /*06c0*/ 	.short	0x0101
        /*06c2*/ 	.byte	0x06
	.zero		1


	//   ....[31]....
        /*06c4*/ 	.word	0x00004f90
        /*06c8*/ 	.word	0x00000007
        /*06cc*/ 	.word	0x00028c50
        /*06d0*/ 	.short	0x010a
        /*06d2*/ 	.byte	0x3f
	.zero		1


	//   ....[32]....
        /*06d4*/ 	.word	0x00004fd0
        /*06d8*/ 	.word	0x00000007
        /*06dc*/ 	.word	0x00028c50
        /*06e0*/ 	.short	0x010a
        /*06e2*/ 	.byte	0x3f
	.zero		1


	//   ....[33]....
        /*06e4*/ 	.word	0x000052e0
        /*06e8*/ 	.word	0x000000ff
        /*06ec*/ 	.word	0x00000000
        /*06f0*/ 	.short	0x0101
        /*06f2*/ 	.byte	0x06
	.zero		1


	//   ....[34]....
        /*06f4*/ 	.word	0x00005460
        /*06f8*/ 	.word	0x000000ff
        /*06fc*/ 	.word	0x00028c30
        /*0700*/ 	.short	0x010a
        /*0702*/ 	.byte	0x17
	.zero		1


	//   ....[35]....
        /*0704*/ 	.word	0x000054a0
        /*0708*/ 	.word	0x000000ff
        /*070c*/ 	.word	0x00028c30
        /*0710*/ 	.short	0x010a
        /*0712*/ 	.byte	0x17
	.zero		1


	//   ....[36]....
        /*0714*/ 	.word	0x00005a40
        /*0718*/ 	.word	0x000000ff
        /*071c*/ 	.word	0x00000000
        /*0720*/ 	.short	0x0101
        /*0722*/ 	.byte	0x06
	.zero		1


	//   ....[37]....
        /*0724*/ 	.word	0x000072d0
        /*0728*/ 	.word	0x000000ff
        /*072c*/ 	.word	0x00028c50
        /*0730*/ 	.short	0x010a
        /*0732*/ 	.byte	0x17
	.zero		1


	//   ....[38]....
        /*0734*/ 	.word	0x00007310
        /*0738*/ 	.word	0x000000ff
        /*073c*/ 	.word	0x00028c50
        /*0740*/ 	.short	0x010a
        /*0742*/ 	.byte	0x17
	.zero		1


	//   ....[39]....
        /*0744*/ 	.word	0x000075d0
        /*0748*/ 	.word	0x000000ff
        /*074c*/ 	.word	0x00000000
        /*0750*/ 	.short	0x0101
        /*0752*/ 	.byte	0x17
	.zero		1


	//   ....[40]....
        /*0754*/ 	.word	0x00007700
        /*0758*/ 	.word	0x000000ff
        /*075c*/ 	.word	0x00028c30
        /*0760*/ 	.short	0x010a
        /*0762*/ 	.byte	0x16
	.zero		1


	//   ....[41]....
        /*0764*/ 	.word	0x00007740
        /*0768*/ 	.word	0x000000ff
        /*076c*/ 	.word	0x00028c30
        /*0770*/ 	.short	0x010a
        /*0772*/ 	.byte	0x16
	.zero		1


	//   ....[42]....
        /*0774*/ 	.word	0x00007b40
        /*0778*/ 	.word	0x000000ff
        /*077c*/ 	.word	0x00000000
        /*0780*/ 	.short	0x0101
        /*0782*/ 	.byte	0x06
	.zero		1


	//   ....[43]....
        /*0784*/ 	.word	0x00008ff0
        /*0788*/ 	.word	0x000000ff
        /*078c*/ 	.word	0x00028c50
        /*0790*/ 	.short	0x010a
        /*0792*/ 	.byte	0x16
	.zero		1


	//   ....[44]....
        /*0794*/ 	.word	0x00009030
        /*0798*/ 	.word	0x000000ff
        /*079c*/ 	.word	0x00028c50
        /*07a0*/ 	.short	0x010a
        /*07a2*/ 	.byte	0x16
	.zero		1


	//   ....[45]....
        /*07a4*/ 	.word	0x000092e0
        /*07a8*/ 	.word	0x000000ff
        /*07ac*/ 	.word	0x00000000
        /*07b0*/ 	.short	0x0101
        /*07b2*/ 	.byte	0x16
	.zero		1


	//   ....[46]....
        /*07b4*/ 	.word	0x0000b7c0
        /*07b8*/ 	.word	0x000000ff
        /*07bc*/ 	.word	0x00000000
        /*07c0*/ 	.short	0x0101
        /*07c2*/ 	.byte	0x05
	.zero		1


	//   ....[47]....
        /*07c4*/ 	.word	0x0000dc20
        /*07c8*/ 	.word	0x00000019
        /*07cc*/ 	.word	0x00028c40
        /*07d0*/ 	.short	0x010a
        /*07d2*/ 	.byte	0x3f
	.zero		1


	//   ....[48]....
        /*07d4*/ 	.word	0x0000e050
        /*07d8*/ 	.word	0x00000019
        /*07dc*/ 	.word	0x00028c30
        /*07e0*/ 	.short	0x0107
        /*07e2*/ 	.byte	0x3f
	.zero		1


	//   ....[49]....
        /*07e4*/ 	.word	0x0000e120
        /*07e8*/ 	.word	0x00000019
        /*07ec*/ 	.word	0x00028c30
        /*07f0*/ 	.short	0x0101
        /*07f2*/ 	.byte	0x3f
	.zero		1


	//   ....[50]....
        /*07f4*/ 	.word	0x0000e820
        /*07f8*/ 	.word	0x00000011
        /*07fc*/ 	.word	0x00028c00
        /*0800*/ 	.short	0x0107
        /*0802*/ 	.byte	0x3f
	.zero		1


	//   ....[51]....
        /*0804*/ 	.word	0x0000e910
        /*0808*/ 	.word	0x00000011
        /*080c*/ 	.word	0x00028c00
        /*0810*/ 	.short	0x0101
        /*0812*/ 	.byte	0x3f
	.zero		1


	//   ....[52]....
        /*0814*/ 	.word	0x0000e930
        /*0818*/ 	.word	0x00000011
        /*081c*/ 	.word	0x00028c20
        /*0820*/ 	.short	0x010a
        /*0822*/ 	.byte	0x3f
	.zero		1


	//   ....[53]....
        /*0824*/ 	.word	0x0000e9c0
        /*0828*/ 	.word	0x00000019
        /*082c*/ 	.word	0x00028c60
        /*0830*/ 	.short	0x010a
        /*0832*/ 	.byte	0x3f
	.zero		1


	//   ....[54]....
        /*0834*/ 	.word	0x0000f220
        /*0838*/ 	.word	0x00000019
        /*083c*/ 	.word	0x00028c50
        /*0840*/ 	.short	0x0107
        /*0842*/ 	.byte	0x3f
	.zero		1


	//   ....[55]....
        /*0844*/ 	.word	0x0000f2f0
        /*0848*/ 	.word	0x00000019
        /*084c*/ 	.word	0x00028c50
        /*0850*/ 	.short	0x0101
        /*0852*/ 	.byte	0x3f
	.zero		1


	//   ....[56]....
        /*0854*/ 	.word	0x0000f620
        /*0858*/ 	.word	0x00000008
        /*085c*/ 	.word	0x00028c40
        /*0860*/ 	.short	0x010a
        /*0862*/ 	.byte	0x3f
	.zero		1


	//   ....[57]....
        /*0864*/ 	.word	0x0000f950
        /*0868*/ 	.word	0x00000008
        /*086c*/ 	.word	0x00028c30
        /*0870*/ 	.short	0x0107
        /*0872*/ 	.byte	0x3f
	.zero		1


	//   ....[58]....
        /*0874*/ 	.word	0x0000fa10
        /*0878*/ 	.word	0x00000008
        /*087c*/ 	.word	0x00028c30
        /*0880*/ 	.short	0x0101
        /*0882*/ 	.byte	0x3f
	.zero		1


	//   ....[59]....
        /*0884*/ 	.word	0x0000fa40
        /*0888*/ 	.word	0x00000008
        /*088c*/ 	.word	0x00028c60
        /*0890*/ 	.short	0x010a
        /*0892*/ 	.byte	0x3f
	.zero		1


	//   ....[60]....
        /*0894*/ 	.word	0x000100a0
        /*0898*/ 	.word	0x00000008
        /*089c*/ 	.word	0x00028c50
        /*08a0*/ 	.short	0x0107
        /*08a2*/ 	.byte	0x3f
	.zero		1


	//   ....[61]....
        /*08a4*/ 	.word	0x00010160
        /*08a8*/ 	.word	0x00000008
        /*08ac*/ 	.word	0x00028c50
        /*08b0*/ 	.short	0x0101
        /*08b2*/ 	.byte	0x3f
	.zero		1


	//   ....[62]....
        /*08b4*/ 	.word	0x00010540
        /*08b8*/ 	.word	0x00000007
        /*08bc*/ 	.word	0x00028c20
        /*08c0*/ 	.short	0x010a
        /*08c2*/ 	.byte	0x3f
	.zero		1


	//   ....[63]....
        /*08c4*/ 	.word	0x000106c0
        /*08c8*/ 	.word	0x00000005
        /*08cc*/ 	.word	0x00028c40
        /*08d0*/ 	.short	0x010a
        /*08d2*/ 	.byte	0x3f
	.zero		1


	//   ....[64]....
        /*08d4*/ 	.word	0x00010760
        /*08d8*/ 	.word	0x00000003
        /*08dc*/ 	.word	0x00028c40
        /*08e0*/ 	.short	0x010a
        /*08e2*/ 	.byte	0x3f
	.zero		1


	//   ....[65]....
        /*08e4*/ 	.word	0x000107a0
        /*08e8*/ 	.word	0x00000005
        /*08ec*/ 	.word	0x00028c60
        /*08f0*/ 	.short	0x010a
        /*08f2*/ 	.byte	0x3f
	.zero		1


	//   ....[66]....
        /*08f4*/ 	.word	0x000107e0
        /*08f8*/ 	.word	0x00000003
        /*08fc*/ 	.word	0x00028c60
        /*0900*/ 	.short	0x010a
        /*0902*/ 	.byte	0x3f
	.zero		1


	//   ....[67]....
        /*0904*/ 	.word	0x00010850
        /*0908*/ 	.word	0x00000003
        /*090c*/ 	.word	0x00028c50
        /*0910*/ 	.short	0x010a
        /*0912*/ 	.byte	0x3f
	.zero		1


	//   ....[68]....
        /*0914*/ 	.word	0x000108b0
        /*0918*/ 	.word	0x00000003
        /*091c*/ 	.word	0x00028c50
        /*0920*/ 	.short	0x010a
        /*0922*/ 	.byte	0x3f
	.zero		1


	//   ....[69]....
        /*0924*/ 	.word	0x00010910
        /*0928*/ 	.word	0x00000003
        /*092c*/ 	.word	0x00028c00
        /*0930*/ 	.short	0x010a
        /*0932*/ 	.byte	0x3f
	.zero		1


	//   ....[70]....
        /*0934*/ 	.word	0x00010960
        /*0938*/ 	.word	0x00000007
        /*093c*/ 	.word	0x00028c30
        /*0940*/ 	.short	0x010a
        /*0942*/ 	.byte	0x3f
	.zero		1


	//   ....[71]....
        /*0944*/ 	.word	0x000109b0
        /*0948*/ 	.word	0x00000007
        /*094c*/ 	.word	0x00028c50
        /*0950*/ 	.short	0x010a
        /*0952*/ 	.byte	0x3f
	.zero		1


	//   ....[72]....
        /*0954*/ 	.word	0x00010a10
        /*0958*/ 	.word	0x00000006
        /*095c*/ 	.word	0x00028c30
        /*0960*/ 	.short	0x010a
        /*0962*/ 	.byte	0x3f
	.zero		1


	//   ....[73]....
        /*0964*/ 	.word	0x00010a70
        /*0968*/ 	.word	0x00000008
        /*096c*/ 	.word	0x00028c50
        /*0970*/ 	.short	0x010a
        /*0972*/ 	.byte	0x3f
	.zero		1


	//   ....[74]....
        /*0974*/ 	.word	0x00010ad0
        /*0978*/ 	.word	0x00000006
        /*097c*/ 	.word	0x00028c30
        /*0980*/ 	.short	0x010a
        /*0982*/ 	.byte	0x3f
	.zero		1


	//   ....[75]....
        /*0984*/ 	.word	0x00010b30
        /*0988*/ 	.word	0x00000008
        /*098c*/ 	.word	0x00028c50
        /*0990*/ 	.short	0x010a
        /*0992*/ 	.byte	0x3f
	.zero		1


	//   ....[76]....
        /*0994*/ 	.word	0x00010c30
        /*0998*/ 	.word	0x00000019
        /*099c*/ 	.word	0x00028c40
        /*09a0*/ 	.short	0x010a
        /*09a2*/ 	.byte	0x3f
	.zero		1


	//   ....[77]....
        /*09a4*/ 	.word	0x00011590
        /*09a8*/ 	.word	0x00000011
        /*09ac*/ 	.word	0x00028c20
        /*09b0*/ 	.short	0x010a
        /*09b2*/ 	.byte	0x3f
	.zero		1


	//   ....[78]....
        /*09b4*/ 	.word	0x000115e0
        /*09b8*/ 	.word	0x00000019
        /*09bc*/ 	.word	0x00028c60
        /*09c0*/ 	.short	0x010a
        /*09c2*/ 	.byte	0x3f
	.zero		1


	//   ....[79]....
        /*09c4*/ 	.word	0x00011e50
        /*09c8*/ 	.word	0x00000008
        /*09cc*/ 	.word	0x00028c40
        /*09d0*/ 	.short	0x010a
        /*09d2*/ 	.byte	0x3f
	.zero		1


	//   ....[80]....
        /*09d4*/ 	.word	0x000122d0
        /*09d8*/ 	.word	0x00000008
        /*09dc*/ 	.word	0x00028c60
        /*09e0*/ 	.short	0x010a
        /*09e2*/ 	.byte	0x3f
	.zero		1


	//   ....[81]....
        /*09e4*/ 	.word	0x00012b00
        /*09e8*/ 	.word	0x00000007
        /*09ec*/ 	.word	0x00028c20
        /*09f0*/ 	.short	0x010a
        /*09f2*/ 	.byte	0x3f
	.zero		1


	//   ....[82]....
        /*09f4*/ 	.word	0x00012ca0
        /*09f8*/ 	.word	0x00000005
        /*09fc*/ 	.word	0x00028c40
        /*0a00*/ 	.short	0x010a
        /*0a02*/ 	.byte	0x3f
	.zero		1


	//   ....[83]....
        /*0a04*/ 	.word	0x00012cf0
        /*0a08*/ 	.word	0x00000003
        /*0a0c*/ 	.word	0x00028c40
        /*0a10*/ 	.short	0x010a
        /*0a12*/ 	.byte	0x3f
	.zero		1


	//   ....[84]....
        /*0a14*/ 	.word	0x00012d40
        /*0a18*/ 	.word	0x00000005
        /*0a1c*/ 	.word	0x00028c60
        /*0a20*/ 	.short	0x010a
        /*0a22*/ 	.byte	0x3f
	.zero		1


	//----- nvinfo : EIATTR_NUM_MBARRIERS
	.align		4
.L_502:
        /*0a24*/ 	.byte	0x03, 0x38
        /*0a26*/ 	.short	0x0016


	//----- nvinfo : EIATTR_EXIT_INSTR_OFFSETS
	.align		4
        /*0a28*/ 	.byte	0x04, 0x1c
        /*0a2a*/ 	.short	(.L_504 - .L_503)


	//   ....[0]....
.L_503:
        /*0a2c*/ 	.word	0x00000930


	//   ....[1]....
        /*0a30*/ 	.word	0x0000c8b0


	//   ....[2]....
        /*0a34*/ 	.word	0x00010830


	//----- nvinfo : EIATTR_MAX_THREADS
	.align		4
.L_504:
        /*0a38*/ 	.byte	0x04, 0x05
        /*0a3a*/ 	.short	(.L_506 - .L_505)
.L_505:
        /*0a3c*/ 	.word	0x00000180
        /*0a40*/ 	.word	0x00000001
        /*0a44*/ 	.word	0x00000001


	//----- nvinfo : EIATTR_CRS_STACK_SIZE
	.align		4
.L_506:
        /*0a48*/ 	.byte	0x04, 0x1e
        /*0a4a*/ 	.short	(.L_508 - .L_507)
.L_507:
        /*0a4c*/ 	.word	0x00000000


	//----- nvinfo : EIATTR_CBANK_PARAM_SIZE
	.align		4
.L_508:
        /*0a50*/ 	.byte	0x03, 0x19
        /*0a52*/ 	.short	0x0af0


	//----- nvinfo : EIATTR_PARAM_CBANK
	.align		4
        /*0a54*/ 	.byte	0x04, 0x0a
        /*0a56*/ 	.short	(.L_510 - .L_509)
	.align		4
.L_509:
        /*0a58*/ 	.word	index@(.nv.constant0._ZN7cutlass13device_kernelIN5flash11enable_sm90INS1_16FlashAttnFwdSm90INS1_25CollectiveMainloopFwdSm90ILi2EN4cute5tupleIJNS5_1CILi1EEES8_S8_EEENS6_IJNS7_ILi64EEESA_SA_EEELi512ENS_10bfloat16_tEfNS_4arch4Sm90ELb1ELb0ELb1ELb0ELb1ELb0ELb0ELb0ELb0ELb1ELb0ELb0EEENS1_21CollectiveEpilogueFwdINS6_IJSA_NS7_ILi512EEESA_EEES9_SC_SE_Li256ELb0ELb1ELb0ELb0EEENS1_30DynamicPersistentTileSchedulerILi256ELi128ELb0ELb1ELb1EEEEEEEEEvNT_6ParamsE)
        /*0a5c*/ 	.short	0x0210
        /*0a5e*/ 	.short	0x0af0


	//----- nvinfo : EIATTR_SW_WAR
	.align		4
.L_510:
        /*0a60*/ 	.byte	0x04, 0x36
        /*0a62*/ 	.short	(.L_512 - .L_511)
.L_511:
        /*0a64*/ 	.word	0x00000008
.L_512:


//--------------------- .nv.info._ZN7cutlass13device_kernelIN5flash11enable_sm90INS1_16FlashAttnFwdSm90INS1_25CollectiveMainloopFwdSm90ILi2EN4cute5tupleIJNS5_1CILi1EEES8_S8_EEENS6_IJNS7_ILi64EEESA_SA_EEELi512ENS_10bfloat16_tEfNS_4arch4Sm90ELb1ELb0ELb1ELb0ELb1ELb0ELb1ELb0ELb0ELb1ELb0ELb0EEENS1_21CollectiveEpilogueFwdINS6_IJSA_NS7_ILi512EEESA_EEES9_SC_SE_Li256ELb0ELb1ELb0ELb0EEENS1_30DynamicPersistentTileSchedulerILi256ELi128ELb0ELb1ELb1EEEEEEEEEvNT_6ParamsE --------------------------
	.section	.nv.info._ZN7cutlass13device_kernelIN5flash11enable_sm90INS1_16FlashAttnFwdSm90INS1_25CollectiveMainloopFwdSm90ILi2EN4cute5tupleIJNS5_1CILi1EEES8_S8_EEENS6_IJNS7_ILi64EEESA_SA_EEELi512ENS_10bfloat16_tEfNS_4arch4Sm90ELb1ELb0ELb1ELb0ELb1ELb0ELb1ELb0ELb0ELb1ELb0ELb0EEENS1_21CollectiveEpilogueFwdINS6_IJSA_NS7_ILi512EEESA_EEES9_SC_SE_Li256ELb0ELb1ELb0ELb0EEENS1_30DynamicPersistentTileSchedulerILi256ELi128ELb0ELb1ELb1EEEEEEEEEvNT_6ParamsE,"",@"SHT_CUDA_INFO"
	.sectionflags	@""
	.align	4


	//----- nvinfo : EIATTR_CUDA_API_VERSION
	.align		4
        /*0000*/ 	.byte	0x04, 0x37
        /*0002*/ 	.short	(.L_514 - .L_513)
.L_513:
        /*0004*/ 	.word	0x00000082


	//----- nvinfo : EIATTR_KPARAM_INFO
	.align		4
.L_514:
        /*0008*/ 	.byte	0x04, 0x17
        /*000a*/ 	.short	(.L_516 - .L_515)
.L_515:
        /*000c*/ 	.word	0x00000000
        /*0010*/ 	.short	0x0000
        /*0012*/ 	.short	0x0070
        /*0014*/ 	.byte	0x00, 0xf0, 0x01, 0x2e


	//----- nvinfo : EIATTR_SPARSE_MMA_MASK
	.align		4
.L_516:
        /*0018*/ 	.byte	0x03, 0x50
        /*001a*/ 	.short	0x0000


	//----- nvinfo : EIATTR_MAXREG_COUNT
	.align		4
        /*001c*/ 	.byte	0x03, 0x1b
        /*001e*/ 	.short	0x00a8


	//----- nvinfo : EIATTR_NUM_BARRIERS
	.align		4
        /*0020*/ 	.byte	0x02, 0x4c
        /*0022*/ 	.byte	0x10
	.zero		1


	//----- nvinfo : EIATTR_EXTERNS
	.align		4
        /*0024*/ 	.byte	0x04, 0x0f
        /*0026*/ 	.short	(.L_518 - .L_517)


	//   ....[0]....
	.align		4
.L_517:
        /*0028*/ 	.word	index@(__assertfail)


	//----- nvinfo : EIATTR_ANNOTATIONS
	.align		4
.L_518:
        /*002c*/ 	.byte	0x04, 0x55
        /*002e*/ 	.short	(.L_520 - .L_519)


	//   ....[0]....
.L_519:
        /*0030*/ 	.word	0x00000001
        /*0034*/ 	.byte	0xe0, 0x05, 0x01, 0x00, 0x01, 0x00, 0x00, 0x00, 0xe0, 0x06, 0x01, 0x00, 0x01, 0x00, 0x00, 0x00
        /*0044*/ 	.byte	0x20, 0x0e, 0x01, 0x00, 0x01, 0x00, 0x00, 0x00, 0x50, 0x0e, 0x01, 0x00, 0x01, 0x00, 0x00, 0x00
        /*0054*/ 	.byte	0x40, 0x1c, 0x01, 0x00, 0x01, 0x00, 0x00, 0x00, 0x50, 0x1c, 0x01, 0x00, 0x01, 0x00, 0x00, 0x00
        /*0064*/ 	.byte	0xb0, 0x2a, 0x01, 0x00, 0x01, 0x00, 0x00, 0x00, 0xc0, 0x2a, 0x01, 0x00, 0x01, 0x00, 0x00, 0x00
        /*0074*/ 	.byte	0x40, 0x33, 0x01, 0x00, 0x01, 0x00, 0x00, 0x00, 0x60, 0x33, 0x01, 0x00, 0x01, 0x00, 0x00, 0x00
        /*0084*/ 	.byte	0xa0, 0x34, 0x01, 0x00, 0x01, 0x00, 0x00, 0x00, 0xc0, 0x34, 0x01, 0x00, 0x01, 0x00, 0x00, 0x00
        /*0094*/ 	.byte	0xb0, 0x4f, 0x01, 0x00


	//----- nvinfo : EIATTR_MERCURY_ISA_VERSION
	.align		4
.L_520:
        /*0098*/ 	.byte	0x03, 0x5f
        /*009a*/ 	.short	0x0101


	//----- nvinfo : EIATTR_INT_WARP_WIDE_INSTR_OFFSETS
	.align		4
        /*009c*/ 	.byte	0x04, 0x31
        /*009e*/ 	.short	(.L_522 - .L_521)


	//   ....[0]....
.L_521:
        /*00a0*/ 	.word	0x000000c0


	//   ....[1]....
        /*00a4*/ 	.word	0x000000d0


	//   ....[2]....
        /*00a8*/ 	.word	0x000000e0


	//   ....[3]....
        /*00ac*/ 	.word	0x00000180


	//   ....[4]....
        /*00b0*/ 	.word	0x00011360


	//   ....[5]....
        /*00b4*/ 	.word	0x000113f0


	//   ....[6]....
        /*00b8*/ 	.word	0x00014d40


	//   ....[7]....
        /*00bc*/ 	.word	0x00014dd0


	//----- nvinfo : EIATTR_COOP_GROUP_MASK_REGIDS
	.align		4
.L_522:
        /*00c0*/ 	.byte	0x04, 0x29
        /*00c2*/ 	.short	(.L_524 - .L_523)


	//   ....[0]....
.L_523:
        /*00c4*/ 	.word	0xffffffff


	//   ....[1]....
        /*00c8*/ 	.word	0xffffffff


	//   ....[2]....
        /*00cc*/ 	.word	0xffffffff


	//   ....[3]....
        /*00d0*/ 	.word	0xffffffff


	//   ....[4]....
        /*00d4*/ 	.word	0xffffffff


	//   ....[5]....
        /*00d8*/ 	.word	0xffffffff


	//   ....[6]....
        /*00dc*/ 	.word	0xffffffff


	//   ....[7]....
        /*00e0*/ 	.word	0xffffffff


	//   ....[8]....
        /*00e4*/ 	.word	0xffffffff


	//   ....[9]....
        /*00e8*/ 	.word	0xffffffff


	//   ....[10]....
        /*00ec*/ 	.word	0xffffffff


	//   ....[11]....
        /*00f0*/ 	.word	0xffffffff


	//   ....[12]....
        /*00f4*/ 	.word	0xffffffff


	//   ....[13]....
        /*00f8*/ 	.word	0xffffffff


	//   ....[14]....
        /*00fc*/ 	.word	0xffffffff


	//   ....[15]....
        /*0100*/ 	.word	0xffffffff


	//   ....[16]....
        /*0104*/ 	.word	0xffffffff


	//   ....[17]....
        /*0108*/ 	.word	0xffffffff


	//   ....[18]....
        /*010c*/ 	.word	0xffffffff


	//   ....[19]....
        /*0110*/ 	.word	0xffffffff


	//   ....[20]....
        /*0114*/ 	.word	0xffffffff


	//   ....[21]....
        /*0118*/ 	.word	0xffffffff


	//   ....[22]....
        /*011c*/ 	.word	0xffffffff


	//   ....[23]....
        /*0120*/ 	.word	0xffffffff


	//   ....[24]....
        /*0124*/ 	.word	0xffffffff


	//   ....[25]....
        /*0128*/ 	.word	0xffffffff


	//   ....[26]....
        /*012c*/ 	.word	0xffffffff


	//   ....[27]....
        /*0130*/ 	.word	0xffffffff


	//   ....[28]....
        /*0134*/ 	.word	0xffffffff


	//   ....[29]....
        /*0138*/ 	.word	0xffffffff


	//   ....[30]....
        /*013c*/ 	.word	0xffffffff


	//   ....[31]....
        /*0140*/ 	.word	0xffffffff


	//   ....[32]....
        /*0144*/ 	.word	0xffffffff


	//   ....[33]....
        /*0148*/ 	.word	0xffffffff


	//   ....[34]....
        /*014c*/ 	.word	0xffffffff


	//   ....[35]....
        /*0150*/ 	.word	0xffffffff


	//   ....[36]....
        /*0154*/ 	.word	0xffffffff


	//   ....[37]....
        /*0158*/ 	.word	0xffffffff


	//   ....[38]....
        /*015c*/ 	.word	0xffffffff


	//   ....[39]....
        /*0160*/ 	.word	0xffffffff


	//   ....[40]....
        /*0164*/ 	.word	0xffffffff


	//   ....[41]....
        /*0168*/ 	.word	0xffffffff


	//   ....[42]....
        /*016c*/ 	.word	0xffffffff


	//   ....[43]....
        /*0170*/ 	.word	0xffffffff


	//   ....[44]....
        /*0174*/ 	.word	0xffffffff


	//   ....[45]....
        /*0178*/ 	.word	0xffffffff


	//   ....[46]....
        /*017c*/ 	.word	0xffffffff


	//   ....[47]....
        /*0180*/ 	.word	0xffffffff


	//   ....[48]....
        /*0184*/ 	.word	0xffffffff


	//   ....[49]....
        /*0188*/ 	.word	0xffffffff


	//   ....[50]....
        /*018c*/ 	.word	0xffffffff


	//   ....[51]....
        /*0190*/ 	.word	0xffffffff


	//   ....[52]....
        /*0194*/ 	.word	0xffffffff


	//   ....[53]....
        /*0198*/ 	.word	0xffffffff


	//   ....[54]....
        /*019c*/ 	.word	0xffffffff


	//   ....[55]....
        /*01a0*/ 	.word	0xffffffff


	//   ....[56]....
        /*01a4*/ 	.word	0xffffffff


	//   ....[57]....
        /*01a8*/ 	.word	0xffffffff


	//   ....[58]....
        /*01ac*/ 	.word	0xffffffff


	//   ....[59]....
        /*01b0*/ 	.word	0xffffffff


	//   ....[60]....
        /*01b4*/ 	.word	0xffffffff


	//   ....[61]....
        /*01b8*/ 	.word	0xffffffff


	//   ....[62]....
        /*01bc*/ 	.word	0xffffffff


	//   ....[63]....
        /*01c0*/ 	.word	0xffffffff


	//   ....[64]....
        /*01c4*/ 	.word	0xffffffff


	//   ....[65]....
        /*01c8*/ 	.word	0xffffffff


	//   ....[66]....
        /*01cc*/ 	.word	0xffffffff


	//   ....[67]....
        /*01d0*/ 	.word	0xffffffff


	//   ....[68]....
        /*01d4*/ 	.word	0xffffffff


	//   ....[69]....
        /*01d8*/ 	.word	0xffffffff


	//   ....[70]....
        /*01dc*/ 	.word	0xffffffff


	//   ....[71]....
        /*01e0*/ 	.word	0xffffffff


	//   ....[72]....
        /*01e4*/ 	.word	0xffffffff


	//   ....[73]....
        /*01e8*/ 	.word	0xffffffff


	//   ....[74]....
        /*01ec*/ 	.word	0xffffffff


	//   ....[75]....
        /*01f0*/ 	.word	0xffffffff


	//   ....[76]....
        /*01f4*/ 	.word	0xffffffff


	//   ....[77]....
        /*01f8*/ 	.word	0xffffffff


	//   ....[78]....
        /*01fc*/ 	.word	0xffffffff


	//   ....[79]....
        /*0200*/ 	.word	0xffffffff


	//   ....[80]....
        /*0204*/ 	.word	0xffffffff


	//   ....[81]....
        /*0208*/ 	.word	0xffffffff


	//   ....[82]....
        /*020c*/ 	.word	0xffffffff


	//   ....[83]....
        /*0210*/ 	.word	0xffffffff


	//   ....[84]....
        /*0214*/ 	.word	0xffffffff


	//   ....[85]....
        /*0218*/ 	.word	0xffffffff


	//   ....[86]....
        /*021c*/ 	.word	0xffffffff


	//   ....[87]....
        /*0220*/ 	.word	0xffffffff


	//   ....[88]....
        /*0224*/ 	.word	0xffffffff


	//   ....[89]....
        /*0228*/ 	.word	0xffffffff


	//   ....[90]....
        /*022c*/ 	.word	0xffffffff


	//   ....[91]....
        /*0230*/ 	.word	0xffffffff


	//   ....[92]....
        /*0234*/ 	.word	0xffffffff


	//   ....[93]....
        /*0238*/ 	.word	0xffffffff


	//   ....[94]....
        /*023c*/ 	.word	0xffffffff


	//   ....[95]....
        /*0240*/ 	.word	0xffffffff


	//   ....[96]....
        /*0244*/ 	.word	0xffffffff


	//   ....[97]....
        /*0248*/ 	.word	0xffffffff


	//   ....[98]....
        /*024c*/ 	.word	0x0500000f


	//   ....[99]....
        /*0250*/ 	.word	0x0500000f


	//   ....[100]....
        /*0254*/ 	.word	0x0500000f


	//   ....[101]....
        /*0258*/ 	.word	0x0500000f


	//   ....[102]....
        /*025c*/ 	.word	0x0500000f


	//   ....[103]....
        /*0260*/ 	.word	0x0500000f


	//   ....[104]....
        /*0264*/ 	.word	0x0500000f


	//   ....[105]....
        /*0268*/ 	.word	0x0500000f


	//   ....[106]....
        /*026c*/ 	.word	0x0500000f


	//   ....[107]....
        /*0270*/ 	.word	0x0500000f


	//   ....[108]....
        /*0274*/ 	.word	0x0500000f


	//   ....[109]....
        /*0278*/ 	.word	0x0500000f


	//   ....[110]....
        /*027c*/ 	.word	0x0500000f


	//   ....[111]....
        /*0280*/ 	.word	0x0500000f


	//   ....[112]....
        /*0284*/ 	.word	0x0500000f


	//   ....[113]....
        /*0288*/ 	.word	0x0500000f


	//   ....[114]....
        /*028c*/ 	.word	0x0500000f


	//   ....[115]....
        /*0290*/ 	.word	0x0500000f


	//   ....[116]....
        /*0294*/ 	.word	0x0500000f


	//   ....[117]....
        /*0298*/ 	.word	0x0500000f


	//   ....[118]....
        /*029c*/ 	.word	0x0500000f


	//   ....[119]....
        /*02a0*/ 	.word	0x0500000f


	//   ....[120]....
        /*02a4*/ 	.word	0x0500000f


	//   ....[121]....
        /*02a8*/ 	.word	0x0500000f


	//   ....[122]....
        /*02ac*/ 	.word	0x0500000f


	//   ....[123]....
        /*02b0*/ 	.word	0x0500000f


	//   ....[124]....
        /*02b4*/ 	.word	0x0500000f


	//   ....[125]....
        /*02b8*/ 	.word	0x0500000f


	//   ....[126]....
        /*02bc*/ 	.word	0x0500000f


	//   ....[127]....
        /*02c0*/ 	.word	0x0500000f


	//   ....[128]....
        /*02c4*/ 	.word	0x0500000f


	//   ....[129]....
        /*02c8*/ 	.word	0x0500000f


	//   ....[130]....
        /*02cc*/ 	.word	0x0500000f


	//   ....[131]....
        /*02d0*/ 	.word	0x0500000f


	//   ....[132]....
        /*02d4*/ 	.word	0x0500000f


	//   ....[133]....
        /*02d8*/ 	.word	0x0500000f


	//   ....[134]....
        /*02dc*/ 	.word	0x0500000f


	//   ....[135]....
        /*02e0*/ 	.word	0x0500000f


	//   ....[136]....
        /*02e4*/ 	.word	0x0500000f


	//   ....[137]....
        /*02e8*/ 	.word	0x0500000f


	//   ....[138]....
        /*02ec*/ 	.word	0x0500000f


	//   ....[139]....
        /*02f0*/ 	.word	0x0500000f


	//   ....[140]....
        /*02f4*/ 	.word	0x0500000f


	//   ....[141]....
        /*02f8*/ 	.word	0x0500000f


	//   ....[142]....
        /*02fc*/ 	.word	0x0500000f


	//   ....[143]....
        /*0300*/ 	.word	0x0500000f


	//   ....[144]....
        /*0304*/ 	.word	0x0500000f


	//   ....[145]....
        /*0308*/ 	.word	0x0500000f


	//   ....[146]....
        /*030c*/ 	.word	0x0500000f


	//   ....[147]....
        /*0310*/ 	.word	0x0500000f


	//   ....[148]....
        /*0314*/ 	.word	0x0500000f


	//----- nvinfo : EIATTR_COOP_GROUP_INSTR_OFFSETS
	.align		4
.L_524:
        /*0318*/ 	.byte	0x04, 0x28
        /*031a*/ 	.short	(.L_526 - .L_525)


	//   ....[0]....
.L_525:
        /*031c*/ 	.word	0x00000080


	//   ....[1]....
        /*0320*/ 	.word	0x00000090


	//   ....[2]....
        /*0324*/ 	.word	0x000002b0


	//   ....[3]....
        /*0328*/ 	.word	0x00000410


	//   ....[4]....
        /*032c*/ 	.word	0x00000530


	//   ....[5]....
        /*0330*/ 	.word	0x00000690


	//   ....[6]....
        /*0334*/ 	.word	0x00001860


	//   ....[7]....
        /*0338*/ 	.word	0x000035b0


	//   ....[8]....
        /*033c*/ 	.word	0x00004540


	//   ....[9]....
        /*0340*/ 	.word	0x00005450


	//   ....[10]....
        /*0344*/ 	.word	0x00005490


	//   ....[11]....
        /*0348*/ 	.word	0x000058f0


	//   ....[12]....
        /*034c*/ 	.word	0x00005a30


	//   ....[13]....
        /*0350*/ 	.word	0x00005d80


	//   ....[14]....
        /*0354*/ 	.word	0x00005e40


	//   ....[15]....
        /*0358*/ 	.word	0x00006660


	//   ....[16]....
        /*035c*/ 	.word	0x000073f0


	//   ....[17]....
        /*0360*/ 	.word	0x00008280


	//   ....[18]....
        /*0364*/ 	.word	0x000082a0


	//   ....[19]....
        /*0368*/ 	.word	0x00008720


	//   ....[20]....
        /*036c*/ 	.word	0x00008860


	//   ....[21]....
        /*0370*/ 	.word	0x00008bf0


	//   ....[22]....
        /*0374*/ 	.word	0x00008c70


	//   ....[23]....
        /*0378*/ 	.word	0x00009db0


	//   ....[24]....
        /*037c*/ 	.word	0x0000aa90


	//   ....[25]....
        /*0380*/ 	.word	0x0000ba70


	//   ....[26]....
        /*0384*/ 	.word	0x0000bae0


	//   ....[27]....
        /*0388*/ 	.word	0x0000be20


	//   ....[28]....
        /*038c*/ 	.word	0x0000bfe0


	//   ....[29]....
        /*0390*/ 	.word	0x0000cf30


	//   ....[30]....
        /*0394*/ 	.word	0x0000d000


	//   ....[31]....
        /*0398*/ 	.word	0x0000d030


	//   ....[32]....
        /*039c*/ 	.word	0x0000d090


	//   ....[33]....
        /*03a0*/ 	.word	0x0000d0b0


	//   ....[34]....
        /*03a4*/ 	.word	0x0000e2b0


	//   ....[35]....
        /*03a8*/ 	.word	0x0000edf0


	//   ....[36]....
        /*03ac*/ 	.word	0x0000ee20


	//   ....[37]....
        /*03b0*/ 	.word	0x0000ee50


	//   ....[38]....
        /*03b4*/ 	.word	0x0000ee70


	//   ....[39]....
        /*03b8*/ 	.word	0x0000f4b0


	//   ....[40]....
        /*03bc*/ 	.word	0x0000f4d0


	//   ....[41]....
        /*03c0*/ 	.word	0x0000f700


	//   ....[42]....
        /*03c4*/ 	.word	0x0000f720


	//   ....[43]....
        /*03c8*/ 	.word	0x000100a0


	//   ....[44]....
        /*03cc*/ 	.word	0x000100c0


	//   ....[45]....
        /*03d0*/ 	.word	0x00010300


	//   ....[46]....
        /*03d4*/ 	.word	0x00010320


	//   ....[47]....
        /*03d8*/ 	.word	0x00010610


	//   ....[48]....
        /*03dc*/ 	.word	0x00011e00


	//   ....[49]....
        /*03e0*/ 	.word	0x00011e20


	//   ....[50]....
        /*03e4*/ 	.word	0x00011e40


	//   ....[51]....
        /*03e8*/ 	.word	0x00011e90


	//   ....[52]....
        /*03ec*/ 	.word	0x00011ec0


	//   ....[53]....
        /*03f0*/ 	.word	0x00011f10


	//   ....[54]....
        /*03f4*/ 	.word	0x00011f40


	//   ....[55]....
        /*03f8*/ 	.word	0x00011f50


	//   ....[56]....
        /*03fc*/ 	.word	0x00012610


	//   ....[57]....
        /*0400*/ 	.word	0x00012640


	//   ....[58]....
        /*0404*/ 	.word	0x00012690


	//   ....[59]....
        /*0408*/ 	.word	0x00012700


	//   ....[60]....
        /*040c*/ 	.word	0x00012720


	//   ....[61]....
        /*0410*/ 	.word	0x000127a0


	//   ....[62]....
        /*0414*/ 	.word	0x000127c0


	//   ....[63]....
        /*0418*/ 	.word	0x000127e0


	//   ....[64]....
        /*041c*/ 	.word	0x00012de0


	//   ....[65]....
        /*0420*/ 	.word	0x00012e10


	//   ....[66]....
        /*0424*/ 	.word	0x00012e70


	//   ....[67]....
        /*0428*/ 	.word	0x00012f60


	//   ....[68]....
        /*042c*/ 	.word	0x00012f80


	//   ....[69]....
        /*0430*/ 	.word	0x00013080


	//   ....[70]....
        /*0434*/ 	.word	0x00013090


	//   ....[71]....
        /*0438*/ 	.word	0x000130c0


	//   ....[72]....
        /*043c*/ 	.word	0x00013690


	//   ....[73]....
        /*0440*/ 	.word	0x000136c0


	//   ....[74]....
        /*0444*/ 	.word	0x000136f0


	//   ....[75]....
        /*0448*/ 	.word	0x00013750


	//   ....[76]....
        /*044c*/ 	.word	0x000138a0


	//   ....[77]....
        /*0450*/ 	.word	0x000138c0


	//   ....[78]....
        /*0454*/ 	.word	0x000138d0


	//   ....[79]....
        /*0458*/ 	.word	0x00013a20


	//   ....[80]....
        /*045c*/ 	.word	0x000142a0


	//   ....[81]....
        /*0460*/ 	.word	0x000142c0


	//   ....[82]....
        /*0464*/ 	.word	0x00014310


	//   ....[83]....
        /*0468*/ 	.word	0x00014320


	//   ....[84]....
        /*046c*/ 	.word	0x00014360


	//   ....[85]....
        /*0470*/ 	.word	0x00014370


	//   ....[86]....
        /*0474*/ 	.word	0x00014380


	//   ....[87]....
        /*0478*/ 	.word	0x000143c0


	//   ....[88]....
        /*047c*/ 	.word	0x000146e0


	//   ....[89]....
        /*0480*/ 	.word	0x00014720


	//   ....[90]....
        /*0484*/ 	.word	0x00014740


	//   ....[91]....
        /*0488*/ 	.word	0x000147b0


	//   ....[92]....
        /*048c*/ 	.word	0x000147d0


	//   ....[93]....
        /*0490*/ 	.word	0x000147f0


	//   ....[94]....
        /*0494*/ 	.word	0x00014890


	//   ....[95]....
        /*0498*/ 	.word	0x000148b0


	//   ....[96]....
        /*049c*/ 	.word	0x00014ef0


	//   ....[97]....
        /*04a0*/ 	.word	0x000150d0


	//   ....[98]....
        /*04a4*/ 	.word	0x00015650


	//   ....[99]....
        /*04a8*/ 	.word	0x00015730


	//   ....[100]....
        /*04ac*/ 	.word	0x000157d0


	//   ....[101]....
        /*04b0*/ 	.word	0x00015830


	//   ....[102]....
        /*04b4*/ 	.word	0x000158f0


	//   ....[103]....
        /*04b8*/ 	.word	0x00015960


	//   ....[104]....
        /*04bc*/ 	.word	0x00015a30


	//   ....[105]....
        /*04c0*/ 	.word	0x00015a90


	//   ....[106]....
        /*04c4*/ 	.word	0x00015b40


	//   ....[107]....
        /*04c8*/ 	.word	0x00015bf0


	//   ....[108]....
        /*04cc*/ 	.word	0x00015c70


	//   ....[109]....
        /*04d0*/ 	.word	0x00015cd0


	//   ....[110]....
        /*04d4*/ 	.word	0x00015db0


	//   ....[111]....
        /*04d8*/ 	.word	0x00015e20


	//   ....[112]....
        /*04dc*/ 	.word	0x00015f00


	//   ....[113]....
        /*04e0*/ 	.word	0x00015f60


	//   ....[114]....
        /*04e4*/ 	.word	0x00016010


	//   ....[115]....
        /*04e8*/ 	.word	0x000160a0


	//   ....[116]....
        /*04ec*/ 	.word	0x00016150


	//   ....[117]....
        /*04f0*/ 	.word	0x00016250


	//   ....[118]....
        /*04f4*/ 	.word	0x00016340


	//   ....[119]....
        /*04f8*/ 	.word	0x000164f0


	//   ....[120]....
        /*04fc*/ 	.word	0x00016540


	//   ....[121]....
        /*0500*/ 	.word	0x00016650


	//   ....[122]....
        /*0504*/ 	.word	0x00016730


	//   ....[123]....
        /*0508*/ 	.word	0x000168a0


	//   ....[124]....
        /*050c*/ 	.word	0x000169a0


	//   ....[125]....
        /*0510*/ 	.word	0x00016bc0


	//   ....[126]....
        /*0514*/ 	.word	0x00016c10


	//   ....[127]....
        /*0518*/ 	.word	0x00016dd0


	//   ....[128]....
        /*051c*/ 	.word	0x00016e20


	//   ....[129]....
        /*0520*/ 	.word	0x00016fe0


	//   ....[130]....
        /*0524*/ 	.word	0x00017030


	//   ....[131]....
        /*0528*/ 	.word	0x00017110


	//   ....[132]....
        /*052c*/ 	.word	0x000171b0


	//   ....[133]....
        /*0530*/ 	.word	0x00017210


	//   ....[134]....
        /*0534*/ 	.word	0x000172c0


	//   ....[135]....
        /*0538*/ 	.word	0x00017320


	//   ....[136]....
        /*053c*/ 	.word	0x000173d0


	//   ....[137]....
        /*0540*/ 	.word	0x00017430


	//   ....[138]....
        /*0544*/ 	.word	0x000174e0


	//   ....[139]....
        /*0548*/ 	.word	0x000175d0


	//   ....[140]....
        /*054c*/ 	.word	0x000176b0


	//   ....[141]....
        /*0550*/ 	.word	0x00017790


	//   ....[142]....
        /*0554*/ 	.word	0x000178a0


	//   ....[143]....
        /*0558*/ 	.word	0x000179c0


	//   ....[144]....
        /*055c*/ 	.word	0x00017aa0


	//   ....[145]....
        /*0560*/ 	.word	0x00017bb0


	//   ....[146]....
        /*0564*/ 	.word	0x00017c90


	//   ....[147]....
        /*0568*/ 	.word	0x00017d20


	//   ....[148]....
        /*056c*/ 	.word	0x00017e40


	//----- nvinfo : EIATTR_REG_RECONFIG
	.align		4
.L_526:
        /*0570*/ 	.byte	0x01, 0x54
	.zero		2


	//----- nvinfo : EIATTR_SYSCALL_OFFSETS
	.align		4
        /*0574*/ 	.byte	0x04, 0x46
        /*0576*/ 	.short	(.L_528 - .L_527)


	//   ....[0]....
.L_527:
        /*0578*/ 	.word	0x00003760


	//   ....[1]....
        /*057c*/ 	.word	0x00011550


	//   ....[2]....
        /*0580*/ 	.word	0x000116a0


	//   ....[3]....
        /*0584*/ 	.word	0x00011790


	//   ....[4]....
        /*0588*/ 	.word	0x00012250


	//   ....[5]....
        /*058c*/ 	.word	0x00012a90


	//----- nvinfo : EIATTR_MBARRIER_INSTR_OFFSETS
	.align		4
.L_528:
        /*0590*/ 	.byte	0x04, 0x39
        /*0592*/ 	.short	(.L_530 - .L_529)


	//   ....[0]....
.L_529:
        /*0594*/ 	.word	0x00000190
        /*0598*/ 	.word	0x000000ff
        /*059c*/ 	.word	0x00038800
        /*05a0*/ 	.short	0x0100
        /*05a2*/ 	.byte	0x08
	.zero		1


	//   ....[1]....
        /*05a4*/ 	.word	0x000001a0
        /*05a8*/ 	.word	0x000000ff
        /*05ac*/ 	.word	0x00038810
        /*05b0*/ 	.short	0x0100
        /*05b2*/ 	.byte	0x08
	.zero		1


	//   ....[2]....
        /*05b4*/ 	.word	0x000001b0
        /*05b8*/ 	.word	0x000000ff
        /*05bc*/ 	.word	0x00038820
        /*05c0*/ 	.short	0x0100
        /*05c2*/ 	.byte	0x08
	.zero		1


	//   ....[3]....
        /*05c4*/ 	.word	0x00000260
        /*05c8*/ 	.word	0x000000ff
        /*05cc*/ 	.word	0x00038830
        /*05d0*/ 	.short	0x0100
        /*05d2*/ 	.byte	0x06
	.zero		1


	//   ....[4]....
        /*05d4*/ 	.word	0x00000270
        /*05d8*/ 	.word	0x000000ff
        /*05dc*/ 	.word	0x00038840
        /*05e0*/ 	.short	0x0100
        /*05e2*/ 	.byte	0x06
	.zero		1


	//   ....[5]....
        /*05e4*/ 	.word	0x00000280
        /*05e8*/ 	.word	0x000000ff
        /*05ec*/ 	.word	0x00038838
        /*05f0*/ 	.short	0x0100
        /*05f2*/ 	.byte	0x06
	.zero		1


	//   ....[6]....
        /*05f4*/ 	.word	0x00000290
        /*05f8*/ 	.word	0x000000ff
        /*05fc*/ 	.word	0x00038848
        /*0600*/ 	.short	0x0100
        /*0602*/ 	.byte	0x06
	.zero		1


	//   ....[7]....
        /*0604*/ 	.word	0x000003c0
        /*0608*/ 	.word	0x000000ff
        /*060c*/ 	.word	0x00038850
        /*0610*/ 	.short	0x0100
        /*0612*/ 	.byte	0x08
	.zero		1


	//   ....[8]....
        /*0614*/ 	.word	0x000003d0
        /*0618*/ 	.word	0x000000ff
        /*061c*/ 	.word	0x00038860
        /*0620*/ 	.short	0x0100
        /*0622*/ 	.byte	0x08
	.zero		1


	//   ....[9]....
        /*0624*/ 	.word	0x000003e0
        /*0628*/ 	.word	0x000000ff
        /*062c*/ 	.word	0x00038858
        /*0630*/ 	.short	0x0100
        /*0632*/ 	.byte	0x08
	.zero		1


	//   ....[10]....
        /*0634*/ 	.word	0x000003f0
        /*0638*/ 	.word	0x000000ff
        /*063c*/ 	.word	0x00038868
        /*0640*/ 	.short	0x0100
        /*0642*/ 	.byte	0x08
	.zero		1


	//   ....[11]....
        /*0644*/ 	.word	0x000004e0
        /*0648*/ 	.word	0x000000ff
        /*064c*/ 	.word	0x00038870
        /*0650*/ 	.short	0x0100
        /*0652*/ 	.byte	0x06
	.zero		1


	//   ....[12]....
        /*0654*/ 	.word	0x000004f0
        /*0658*/ 	.word	0x000000ff
        /*065c*/ 	.word	0x00038880
        /*0660*/ 	.short	0x0100
        /*0662*/ 	.byte	0x06
	.zero		1


	//   ....[13]....
        /*0664*/ 	.word	0x00000500
        /*0668*/ 	.word	0x000000ff
        /*066c*/ 	.word	0x00038878
        /*0670*/ 	.short	0x0100
        /*0672*/ 	.byte	0x06
	.zero		1


	//   ....[14]....
        /*0674*/ 	.word	0x00000510
        /*0678*/ 	.word	0x000000ff
        /*067c*/ 	.word	0x00038888
        /*0680*/ 	.short	0x0100
        /*0682*/ 	.byte	0x06
	.zero		1


	//   ....[15]....
        /*0684*/ 	.word	0x00000640
        /*0688*/ 	.word	0x000000ff
        /*068c*/ 	.word	0x00038890
        /*0690*/ 	.short	0x0100
        /*0692*/ 	.byte	0x08
	.zero		1


	//   ....[16]....
        /*0694*/ 	.word	0x00000650
        /*0698*/ 	.word	0x000000ff
        /*069c*/ 	.word	0x000388a0
        /*06a0*/ 	.short	0x0100
        /*06a2*/ 	.byte	0x08
	.zero		1


	//   ....[17]....
        /*06a4*/ 	.word	0x00000660
        /*06a8*/ 	.word	0x000000ff
        /*06ac*/ 	.word	0x00038898
        /*06b0*/ 	.short	0x0100
        /*06b2*/ 	.byte	0x08
	.zero		1


	//   ....[18]....
        /*06b4*/ 	.word	0x00000670
        /*06b8*/ 	.word	0x000000ff
        /*06bc*/ 	.word	0x000388a8
        /*06c0*/ 	.short	0x0100
        /*06c2*/ 	.byte	0x08
	.zero		1


	//   ....[19]....
        /*06c4*/ 	.word	0x000007b0
        /*06c8*/ 	.word	0x000000ff
        /*06cc*/ 	.word	0x000388b0
        /*06d0*/ 	.short	0x0100
        /*06d2*/ 	.byte	0x08
	.zero		1


	//   ....[20]....
        /*06d4*/ 	.word	0x000007c0
        /*06d8*/ 	.word	0x000000ff
        /*06dc*/ 	.word	0x000388c0
        /*06e0*/ 	.short	0x0100
        /*06e2*/ 	.byte	0x08
	.zero		1


	//   ....[21]....
        /*06e4*/ 	.word	0x000007d0
        /*06e8*/ 	.word	0x000000ff
        /*06ec*/ 	.word	0x000388b8
        /*06f0*/ 	.short	0x0100
        /*06f2*/ 	.byte	0x08
	.zero		1


	//   ....[22]....
        /*06f4*/ 	.word	0x000007e0
        /*06f8*/ 	.word	0x000000ff
        /*06fc*/ 	.word	0x000388c8
        /*0700*/ 	.short	0x0100
        /*0702*/ 	.byte	0x08
	.zero		1


	//   ....[23]....
        /*0704*/ 	.word	0x00001c30
        /*0708*/ 	.word	0x00000000
        /*070c*/ 	.word	0x00000000
        /*0710*/ 	.short	0x0101
        /*0712*/ 	.byte	0x3f
	.zero		1


	//   ....[24]....
        /*0714*/ 	.word	0x00002730
        /*0718*/ 	.word	0x00000000
        /*071c*/ 	.word	0x00000000
        /*0720*/ 	.short	0x0101
        /*0722*/ 	.byte	0x3f
	.zero		1


	//   ....[25]....
        /*0724*/ 	.word	0x000037e0
        /*0728*/ 	.word	0x00000011
        /*072c*/ 	.word	0x00038800
        /*0730*/ 	.short	0x010a
        /*0732*/ 	.byte	0x3f
	.zero		1


	//   ....[26]....
        /*0734*/ 	.word	0x00003840
        /*0738*/ 	.word	0x00000009
        /*073c*/ 	.word	0x00038830
        /*0740*/ 	.short	0x010a
        /*0742*/ 	.byte	0x3f
	.zero		1


	//   ....[27]....
        /*0744*/ 	.word	0x000038b0
        /*0748*/ 	.word	0x00000009
        /*074c*/ 	.word	0x00038830
        /*0750*/ 	.short	0x010a
        /*0752*/ 	.byte	0x3f
	.zero		1


	//   ....[28]....
        /*0754*/ 	.word	0x00003b30
        /*0758*/ 	.word	0x00000011
        /*075c*/ 	.word	0x00038810
        /*0760*/ 	.short	0x010a
        /*0762*/ 	.byte	0x3f
	.zero		1


	//   ....[29]....
        /*0764*/ 	.word	0x00003b70
        /*0768*/ 	.word	0x00000009
        /*076c*/ 	.word	0x00038850
        /*0770*/ 	.short	0x010a
        /*0772*/ 	.byte	0x3f
	.zero		1


	//   ....[30]....
        /*0774*/ 	.word	0x00003c40
        /*0778*/ 	.word	0x00000009
        /*077c*/ 	.word	0x00038850
        /*0780*/ 	.short	0x010a
        /*0782*/ 	.byte	0x3f
	.zero		1


	//   ....[31]....
        /*0784*/ 	.word	0x00006060
        /*0788*/ 	.word	0x00000018
        /*078c*/ 	.word	0x00000000
        /*0790*/ 	.short	0x0101
        /*0792*/ 	.byte	0x3f
	.zero		1


	//   ....[32]....
        /*0794*/ 	.word	0x00006790
        /*0798*/ 	.word	0x0000000a
        /*079c*/ 	.word	0x00000000
        /*07a0*/ 	.short	0x0101
        /*07a2*/ 	.byte	0x3f
	.zero		1


	//   ....[33]....
        /*07a4*/ 	.word	0x000068f0
        /*07a8*/ 	.word	0x00000009
        /*07ac*/ 	.word	0x00038830
        /*07b0*/ 	.short	0x010a
        /*07b2*/ 	.byte	0x3f
	.zero		1


	//   ....[34]....
        /*07b4*/ 	.word	0x00006940
        /*07b8*/ 	.word	0x00000009
        /*07bc*/ 	.word	0x00038830
        /*07c0*/ 	.short	0x010a
        /*07c2*/ 	.byte	0x3f
	.zero		1


	//   ....[35]....
        /*07c4*/ 	.word	0x00006ac0
        /*07c8*/ 	.word	0x00000009
        /*07cc*/ 	.word	0x00038850
        /*07d0*/ 	.short	0x010a
        /*07d2*/ 	.byte	0x3f
	.zero		1


	//   ....[36]....
        /*07d4*/ 	.word	0x00006b10
        /*07d8*/ 	.word	0x00000009
        /*07dc*/ 	.word	0x00038850
        /*07e0*/ 	.short	0x010a
        /*07e2*/ 	.byte	0x3f
	.zero		1


	//   ....[37]....
        /*07e4*/ 	.word	0x00008ec0
        /*07e8*/ 	.word	0x00000098
        /*07ec*/ 	.word	0x00000000
        /*07f0*/ 	.short	0x0101
        /*07f2*/ 	.byte	0x3f
	.zero		1


	//   ....[38]....
        /*07f4*/ 	.word	0x00009e60
        /*07f8*/ 	.word	0x0000000a
        /*07fc*/ 	.word	0x00000000
        /*0800*/ 	.short	0x0101
        /*0802*/ 	.byte	0x3f
	.zero		1


	//   ....[39]....
        /*0804*/ 	.word	0x00009f90
        /*0808*/ 	.word	0x00000009
        /*080c*/ 	.word	0x00038830
        /*0810*/ 	.short	0x010a
        /*0812*/ 	.byte	0x3f
	.zero		1


	//   ....[40]....
        /*0814*/ 	.word	0x00009fe0
        /*0818*/ 	.word	0x00000009
        /*081c*/ 	.word	0x00038830
        /*0820*/ 	.short	0x010a
        /*0822*/ 	.byte	0x3f
	.zero		1


	//   ....[41]....
        /*0824*/ 	.word	0x0000a160
        /*0828*/ 	.word	0x00000009
        /*082c*/ 	.word	0x00038850
        /*0830*/ 	.short	0x010a
        /*0832*/ 	.byte	0x3f
	.zero		1


	//   ....[42]....
        /*0834*/ 	.word	0x0000a1b0
        /*0838*/ 	.word	0x00000009
        /*083c*/ 	.word	0x00038850
        /*0840*/ 	.short	0x010a
        /*0842*/ 	.byte	0x3f
	.zero		1


	//   ....[43]....
        /*0844*/ 	.word	0x0000bed0
        /*0848*/ 	.word	0x00000098
        /*084c*/ 	.word	0x00000000
        /*0850*/ 	.short	0x0101
        /*0852*/ 	.byte	0x3f
	.zero		1


	//   ....[44]....
        /*0854*/ 	.word	0x0000cfe0
        /*0858*/ 	.word	0x0000000a
        /*085c*/ 	.word	0x00000000
        /*0860*/ 	.short	0x0101
        /*0862*/ 	.byte	0x3f
	.zero		1


	//   ....[45]....
        /*0864*/ 	.word	0x0000f4a0
        /*0868*/ 	.word	0x00000000
        /*086c*/ 	.word	0x00000000
        /*0870*/ 	.short	0x0101
        /*0872*/ 	.byte	0x3f
	.zero		1


	//   ....[46]....
        /*0874*/ 	.word	0x00011bb0
        /*0878*/ 	.word	0x0000001b
        /*087c*/ 	.word	0x00038840
        /*0880*/ 	.short	0x010a
        /*0882*/ 	.byte	0x3f
	.zero		1


	//   ....[47]....
        /*0884*/ 	.word	0x00012020
        /*0888*/ 	.word	0x0000001b
        /*088c*/ 	.word	0x00038830
        /*0890*/ 	.short	0x0107
        /*0892*/ 	.byte	0x3f
	.zero		1


	//   ....[48]....
        /*0894*/ 	.word	0x000120e0
        /*0898*/ 	.word	0x0000001b
        /*089c*/ 	.word	0x00038830
        /*08a0*/ 	.short	0x0101
        /*08a2*/ 	.byte	0x3f
	.zero		1


	//   ....[49]....
        /*08a4*/ 	.word	0x000128d0
        /*08a8*/ 	.word	0x00000011
        /*08ac*/ 	.word	0x00038800
        /*08b0*/ 	.short	0x0107
        /*08b2*/ 	.byte	0x3f
	.zero		1


	//   ....[50]....
        /*08b4*/ 	.word	0x00012960
        /*08b8*/ 	.word	0x00000011
        /*08bc*/ 	.word	0x00038800
        /*08c0*/ 	.short	0x0101
        /*08c2*/ 	.byte	0x3f
	.zero		1


	//   ....[51]....
        /*08c4*/ 	.word	0x000132d0
        /*08c8*/ 	.word	0x00000011
        /*08cc*/ 	.word	0x00038810
        /*08d0*/ 	.short	0x0107
        /*08d2*/ 	.byte	0x3f
	.zero		1


	//   ....[52]....
        /*08d4*/ 	.word	0x000133c0
        /*08d8*/ 	.word	0x00000011
        /*08dc*/ 	.word	0x00038810
        /*08e0*/ 	.short	0x0101
        /*08e2*/ 	.byte	0x3f
	.zero		1


	//   ....[53]....
        /*08e4*/ 	.word	0x000133e0
        /*08e8*/ 	.word	0x00000011
        /*08ec*/ 	.word	0x00038820
        /*08f0*/ 	.short	0x010a
        /*08f2*/ 	.byte	0x3f
	.zero		1


	//   ....[54]....
        /*08f4*/ 	.word	0x00013470
        /*08f8*/ 	.word	0x0000001b
        /*08fc*/ 	.word	0x00038860
        /*0900*/ 	.short	0x010a
        /*0902*/ 	.byte	0x3f
	.zero		1


	//   ....[55]....
        /*0904*/ 	.word	0x00013ce0
        /*0908*/ 	.word	0x0000001b
        /*090c*/ 	.word	0x00038850
        /*0910*/ 	.short	0x0107
        /*0912*/ 	.byte	0x3f
	.zero		1


	//   ....[56]....
        /*0914*/ 	.word	0x00013db0
        /*0918*/ 	.word	0x0000001b
        /*091c*/ 	.word	0x00038850
        /*0920*/ 	.short	0x0101
        /*0922*/ 	.byte	0x3f
	.zero		1


	//   ....[57]....
        /*0924*/ 	.word	0x00014100
        /*0928*/ 	.word	0x00000008
        /*092c*/ 	.word	0x00038840
        /*0930*/ 	.short	0x010a
        /*0932*/ 	.byte	0x3f
	.zero		1


	//   ....[58]....
        /*0934*/ 	.word	0x00014440
        /*0938*/ 	.word	0x00000008
        /*093c*/ 	.word	0x00038830
        /*0940*/ 	.short	0x0107
        /*0942*/ 	.byte	0x3f
	.zero		1


	//   ....[59]....
        /*0944*/ 	.word	0x00014500
        /*0948*/ 	.word	0x00000008
        /*094c*/ 	.word	0x00038830
        /*0950*/ 	.short	0x0101
        /*0952*/ 	.byte	0x3f
	.zero		1


	//   ....[60]....
        /*0954*/ 	.word	0x00014530
        /*0958*/ 	.word	0x00000008
        /*095c*/ 	.word	0x00038860
        /*0960*/ 	.short	0x010a
        /*0962*/ 	.byte	0x3f
	.zero		1


	//   ....[61]....
        /*0964*/ 	.word	0x00014bb0
        /*0968*/ 	.word	0x00000008
        /*096c*/ 	.word	0x00038850
        /*0970*/ 	.short	0x0107
        /*0972*/ 	.byte	0x3f
	.zero		1


	//   ....[62]....
        /*0974*/ 	.word	0x00014c70
        /*0978*/ 	.word	0x00000008
        /*097c*/ 	.word	0x00038850
        /*0980*/ 	.short	0x0101
        /*0982*/ 	.byte	0x3f
	.zero		1


	//   ....[63]....
        /*0984*/ 	.word	0x00015050
        /*0988*/ 	.word	0x00000005
        /*098c*/ 	.word	0x00038820
        /*0990*/ 	.short	0x010a
        /*0992*/ 	.byte	0x3f
	.zero		1


	//   ....[64]....
        /*0994*/ 	.word	0x000151d0
        /*0998*/ 	.word	0x00000003
        /*099c*/ 	.word	0x00038840
        /*09a0*/ 	.short	0x010a
        /*09a2*/ 	.byte	0x3f
	.zero		1


	//   ....[65]....
        /*09a4*/ 	.word	0x00015270
        /*09a8*/ 	.word	0x00000005
        /*09ac*/ 	.word	0x00038840
        /*09b0*/ 	.short	0x010a
        /*09b2*/ 	.byte	0x3f
	.zero		1


	//   ....[66]....
        /*09b4*/ 	.word	0x000152b0
        /*09b8*/ 	.word	0x00000003
        /*09bc*/ 	.word	0x00038860
        /*09c0*/ 	.short	0x010a
        /*09c2*/ 	.byte	0x3f
	.zero		1


	//   ....[67]....
        /*09c4*/ 	.word	0x000152f0
        /*09c8*/ 	.word	0x00000005
        /*09cc*/ 	.word	0x00038860
        /*09d0*/ 	.short	0x010a
        /*09d2*/ 	.byte	0x3f
	.zero		1


	//   ....[68]....
        /*09d4*/ 	.word	0x00015350
        /*09d8*/ 	.word	0x00000011
        /*09dc*/ 	.word	0x00038800
        /*09e0*/ 	.short	0x010a
        /*09e2*/ 	.byte	0x3f
	.zero		1


	//   ....[69]....
        /*09e4*/ 	.word	0x000153a0
        /*09e8*/ 	.word	0x00000009
        /*09ec*/ 	.word	0x00038830
        /*09f0*/ 	.short	0x010a
        /*09f2*/ 	.byte	0x3f
	.zero		1


	//   ....[70]....
        /*09f4*/ 	.word	0x000153f0
        /*09f8*/ 	.word	0x00000011
        /*09fc*/ 	.word	0x00038810
        /*0a00*/ 	.short	0x010a
        /*0a02*/ 	.byte	0x3f
	.zero		1


	//   ....[71]....
        /*0a04*/ 	.word	0x00015440
        /*0a08*/ 	.word	0x00000009
        /*0a0c*/ 	.word	0x00038850
        /*0a10*/ 	.short	0x010a
        /*0a12*/ 	.byte	0x3f
	.zero		1


	//   ....[72]....
        /*0a14*/ 	.word	0x00015490
        /*0a18*/ 	.word	0x00000009
        /*0a1c*/ 	.word	0x00038830
        /*0a20*/ 	.short	0x010a
        /*0a22*/ 	.byte	0x3f
	.zero		1


	//   ....[73]....
        /*0a24*/ 	.word	0x000154e0
        /*0a28*/ 	.word	0x00000009
        /*0a2c*/ 	.word	0x00038850
        /*0a30*/ 	.short	0x010a
        /*0a32*/ 	.byte	0x3f
	.zero		1


	//   ....[74]....
        /*0a34*/ 	.word	0x00015530
        /*0a38*/ 	.word	0x00000009
        /*0a3c*/ 	.word	0x00038830
        /*0a40*/ 	.short	0x010a
        /*0a42*/ 	.byte	0x3f
	.zero		1


	//   ....[75]....
        /*0a44*/ 	.word	0x00015580
        /*0a48*/ 	.word	0x00000009
        /*0a4c*/ 	.word	0x00038850
        /*0a50*/ 	.short	0x010a
        /*0a52*/ 	.byte	0x3f
	.zero		1


	//   ....[76]....
        /*0a54*/ 	.word	0x00015680
        /*0a58*/ 	.word	0x0000001b
        /*0a5c*/ 	.word	0x00038840
        /*0a60*/ 	.short	0x010a
        /*0a62*/ 	.byte	0x3f
	.zero		1


	//   ....[77]....
        /*0a64*/ 	.word	0x000167a0
        /*0a68*/ 	.word	0x00000011
        /*0a6c*/ 	.word	0x00038820
        /*0a70*/ 	.short	0x010a
        /*0a72*/ 	.byte	0x3f
	.zero		1


	//   ....[78]....
        /*0a74*/ 	.word	0x000167f0
        /*0a78*/ 	.word	0x0000001b
        /*0a7c*/ 	.word	0x00038860
        /*0a80*/ 	.short	0x010a
        /*0a82*/ 	.byte	0x3f
	.zero		1


	//   ....[79]....
        /*0a84*/ 	.word	0x00017060
        /*0a88*/ 	.word	0x00000008
        /*0a8c*/ 	.word	0x00038840
        /*0a90*/ 	.short	0x010a
        /*0a92*/ 	.byte	0x3f
	.zero		1


	//   ....[80]....
        /*0a94*/ 	.word	0x00017520
        /*0a98*/ 	.word	0x00000008
        /*0a9c*/ 	.word	0x00038860
        /*0aa0*/ 	.short	0x010a
        /*0aa2*/ 	.byte	0x3f
	.zero		1


	//   ....[81]....
        /*0aa4*/ 	.word	0x00017d60
        /*0aa8*/ 	.word	0x00000005
        /*0aac*/ 	.word	0x00038820
        /*0ab0*/ 	.short	0x010a
        /*0ab2*/ 	.byte	0x3f
	.zero		1


	//   ....[82]....
        /*0ab4*/ 	.word	0x00017f00
        /*0ab8*/ 	.word	0x00000003
        /*0abc*/ 	.word	0x00038840
        /*0ac0*/ 	.short	0x010a
        /*0ac2*/ 	.byte	0x3f
	.zero		1


	//   ....[83]....
        /*0ac4*/ 	.word	0x00017f50
        /*0ac8*/ 	.word	0x00000005
        /*0acc*/ 	.word	0x00038840
        /*0ad0*/ 	.short	0x010a
        /*0ad2*/ 	.byte	0x3f
	.zero		1


	//   ....[84]....
        /*0ad4*/ 	.word	0x00017fa0
        /*0ad8*/ 	.word	0x00000003
        /*0adc*/ 	.word	0x00038860
        /*0ae0*/ 	.short	0x010a
        /*0ae2*/ 	.byte	0x3f
	.zero		1


	//----- nvinfo : EIATTR_NUM_MBARRIERS
	.align		4
.L_530:
        /*0ae4*/ 	.byte	0x03, 0x38
        /*0ae6*/ 	.short	0x0017


	//----- nvinfo : EIATTR_EXIT_INSTR_OFFSETS
	.align		4
        /*0ae8*/ 	.byte	0x04, 0x1c
        /*0aea*/ 	.short	(.L_532 - .L_531)


	//   ....[0]....
.L_531:
        /*0aec*/ 	.word	0x00000960


	//   ....[1]....
        /*0af0*/ 	.word	0x00010580


	//   ....[2]....
        /*0af4*/ 	.word	0x00015340


	//----- nvinfo : EIATTR_MAX_THREADS
	.align		4
.L_532:
        /*0af8*/ 	.byte	0x04, 0x05
        /*0afa*/ 	.short	(.L_534 - .L_533)
.L_533:
        /*0afc*/ 	.word	0x00000180
        /*0b00*/ 	.word	0x00000001
        /*0b04*/ 	.word	0x00000001


	//----- nvinfo : EIATTR_CRS_STACK_SIZE
	.align		4
.L_534:
        /*0b08*/ 	.byte	0x04, 0x1e
        /*0b0a*/ 	.short	(.L_536 - .L_535)
.L_535:
        /*0b0c*/ 	.word	0x00000000


	//----- nvinfo : EIATTR_CBANK_PARAM_SIZE
	.align		4
.L_536:
        /*0b10*/ 	.byte	0x03, 0x19
        /*0b12*/ 	.short	0x0bf0


	//----- nvinfo : EIATTR_PARAM_CBANK
	.align		4
        /*0b14*/ 	.byte	0x04, 0x0a
        /*0b16*/ 	.short	(.L_538 - .L_537)
	.align		4
.L_537:
        /*0b18*/ 	.word	index@(.nv.constant0._ZN7cutlass13device_kernelIN5flash11enable_sm90INS1_16FlashAttnFwdSm90INS1_25CollectiveMainloopFwdSm90ILi2EN4cute5tupleIJNS5_1CILi1EEES8_S8_EEENS6_IJNS7_ILi64EEESA_SA_EEELi512ENS_10bfloat16_tEfNS_4arch4Sm90ELb1ELb0ELb1ELb0ELb1ELb0ELb1ELb0ELb0ELb1ELb0ELb0EEENS1_21CollectiveEpilogueFwdINS6_IJSA_NS7_ILi512EEESA_EEES9_SC_SE_Li256ELb0ELb1ELb0ELb0EEENS1_30DynamicPersistentTileSchedulerILi256ELi128ELb0ELb1ELb1EEEEEEEEEvNT_6ParamsE)
        /*0b1c*/ 	.short	0x0210
        /*0b1e*/ 	.short	0x0bf0


	//----- nvinfo : EIATTR_SW_WAR
	.align		4
.L_538:
        /*0b20*/ 	.byte	0x04, 0x36
        /*0b22*/ 	.short	(.L_540 - .L_539)
.L_539:
        /*0b24*/ 	.word	0x00000008
.L_540:


//--------------------- .nv.info._ZN7cutlass13device_kernelIN5flash11enable_sm90INS1_16FlashAttnFwdSm90INS1_25CollectiveMainloopFwdSm90ILi2EN4cute5tupleIJNS5_1CILi1EEES8_S8_EEENS6_IJNS7_ILi64EEESA_SA_EEELi512ENS_10bfloat16_tEfNS_4arch4Sm90ELb1ELb0ELb1ELb1ELb1ELb0ELb0ELb0ELb0ELb1ELb0ELb0EEENS1_21CollectiveEpilogueFwdINS6_IJSA_NS7_ILi512EEESA_EEES9_SC_SE_Li256ELb1ELb1ELb0ELb0EEENS1_36VarlenDynamicPersistentTileSchedulerILi64ELi64ELi256ELi128ELb0ELb1ELb1ELb1ELb1ELb1EEEEEEEEEvNT_6ParamsE --------------------------
	.section	.nv.info._ZN7cutlass13device_kernelIN5flash11enable_sm90INS1_16FlashAttnFwdSm90INS1_25CollectiveMainloopFwdSm90ILi2EN4cute5tupleIJNS5_1CILi1EEES8_S8_EEENS6_IJNS7_ILi64EEESA_SA_EEELi512ENS_10bfloat16_tEfNS_4arch4Sm90ELb1ELb0ELb1ELb1ELb1ELb0ELb0ELb0ELb0ELb1ELb0ELb0EEENS1_21CollectiveEpilogueFwdINS6_IJSA_NS7_ILi512EEESA_EEES9_SC_SE_Li256ELb1ELb1ELb0ELb0EEENS1_36VarlenDynamicPersistentTileSchedulerILi64ELi64ELi256ELi128ELb0ELb1ELb1ELb1ELb1ELb1EEEEEEEEEvNT_6ParamsE,"",@"SHT_CUDA_INFO"
	.sectionflags	@""
	.align	4


	//----- nvinfo : EIATTR_CUDA_API_VERSION
	.align		4
        /*0000*/ 	.byte	0x04, 0x37
        /*0002*/ 	.short	(.L_542 - .L_541)
.L_541:
        /*0004*/ 	.word	0x00000082


	//----- nvinfo : EIATTR_KPARAM_INFO
	.align		4
.L_542:
        /*0008*/ 	.byte	0x04, 0x17
        /*000a*/ 	.short	(.L_544 - .L_543)
.L_543:
        /*000c*/ 	.word	0x00000000
        /*0010*/ 	.short	0x0000
        /*0012*/ 	.short	0x0070
        /*0014*/ 	.byte	0x00, 0xf0, 0x01, 0x2a


	//----- nvinfo : EIATTR_SPARSE_MMA_MASK
	.align		4
.L_544:
        /*0018*/ 	.byte	0x03, 0x50
        /*001a*/ 	.short	0x0000


	//----- nvinfo : EIATTR_MAXREG_COUNT
	.align		4
        /*001c*/ 	.byte	0x03, 0x1b
        /*001e*/ 	.short	0x00a8


	//----- nvinfo : EIATTR_NUM_BARRIERS
	.align		4
        /*0020*/ 	.byte	0x02, 0x4c
        /*0022*/ 	.byte	0x10
	.zero		1


	//----- nvinfo : EIATTR_EXTERNS
	.align		4
        /*0024*/ 	.byte	0x04, 0x0f
        /*0026*/ 	.short	(.L_546 - .L_545)


	//   ....[0]....
	.align		4
.L_545:
        /*0028*/ 	.word	index@(__assertfail)


	//----- nvinfo : EIATTR_ANNOTATIONS
	.align		4
.L_546:
        /*002c*/ 	.byte	0x04, 0x55
        /*002e*/ 	.short	(.L_548 - .L_547)


	//   ....[0]....
.L_547:
        /* <DEDUP_REMOVED lines=18> */


	//----- nvinfo : EIATTR_MERCURY_ISA_VERSION
	.align		4
.L_548:
        /*0138*/ 	.byte	0x03, 0x5f
        /*013a*/ 	.short	0x0101


	//----- nvinfo : EIATTR_UNUSED_LOAD_BYTE_OFFSET
	.align		4
        /*013c*/ 	.byte	0x04, 0x44
        /*013e*/ 	.short	(.L_550 - .L_549)


	//   ....[0]....
.L_549:
        /*0140*/ 	.word	0x00000940
        /*0144*/ 	.word	0x0000fff0


	//   ....[1]....
        /*0148*/ 	.word	0x00009f20
        /*014c*/ 	.word	0x0000fff0


	//----- nvinfo : EIATTR_INT_WARP_WIDE_INSTR_OFFSETS
	.align		4
.L_550:
        /*0150*/ 	.byte	0x04, 0x31
        /*0152*/ 	.short	(.L_552 - .L_551)


	//   ....[0]....
.L_551:
        /*0154*/ 	.word	0x000000c0


	//   ....[1]....
        /*0158*/ 	.word	0x000000d0


	//   ....[2]....
        /*015c*/ 	.word	0x00000170


	//   ....[3]....
        /*0160*/ 	.word	0x0000e1d0


	//   ....[4]....
        /*0164*/ 	.word	0x0000e260


	//   ....[5]....
        /*0168*/ 	.word	0x000116d0


	//   ....[6]....
        /*016c*/ 	.word	0x00011760


	//----- nvinfo : EIATTR_COOP_GROUP_MASK_REGIDS
	.align		4
.L_552:
        /*0170*/ 	.byte	0x04, 0x29
        /*0172*/ 	.short	(.L_554 - .L_553)


	//   ....[0]....
.L_553:
        /*0174*/ 	.word	0xffffffff


	//   ....[1]....
        /*0178*/ 	.word	0xffffffff


	//   ....[2]....
        /*017c*/ 	.word	0xffffffff


	//   ....[3]....
        /*0180*/ 	.word	0xffffffff


	//   ....[4]....
        /*0184*/ 	.word	0xffffffff


	//   ....[5]....
        /*0188*/ 	.word	0xffffffff


	//   ....[6]....
        /*018c*/ 	.word	0xffffffff


	//   ....[7]....
        /*0190*/ 	.word	0xffffffff


	//   ....[8]....
        /*0194*/ 	.word	0xffffffff


	//   ....[9]....
        /*0198*/ 	.word	0xffffffff


	//   ....[10]....
        /*019c*/ 	.word	0xffffffff


	//   ....[11]....
        /*01a0*/ 	.word	0xffffffff


	//   ....[12]....
        /*01a4*/ 	.word	0xffffffff


	//   ....[13]....
        /*01a8*/ 	.word	0xffffffff


	//   ....[14]....
        /*01ac*/ 	.word	0xffffffff


	//   ....[15]....
        /*01b0*/ 	.word	0xffffffff


	//   ....[16]....
        /*01b4*/ 	.word	0xffffffff


	//   ....[17]....
        /*01b8*/ 	.word	0xffffffff


	//   ....[18]....
        /*01bc*/ 	.word	0xffffffff


	//   ....[19]....
        /*01c0*/ 	.word	0xffffffff


	//   ....[20]....
        /*01c4*/ 	.word	0xffffffff


	//   ....[21]....
        /*01c8*/ 	.word	0xffffffff


	//   ....[22]....
        /*01cc*/ 	.word	0xffffffff


	//   ....[23]....
        /*01d0*/ 	.word	0xffffffff


	//   ....[24]....
        /*01d4*/ 	.word	0xffffffff


	//   ....[25]....
        /*01d8*/ 	.word	0xffffffff


	//   ....[26]....
        /*01dc*/ 	.word	0xffffffff


	//   ....[27]....
        /*01e0*/ 	.word	0xffffffff


	//   ....[28]....
        /*01e4*/ 	.word	0xffffffff


	//   ....[29]....
        /*01e8*/ 	.word	0xffffffff


	//   ....[30]....
        /*01ec*/ 	.word	0xffffffff


	//   ....[31]....
        /*01f0*/ 	.word	0xffffffff


	//   ....[32]....
        /*01f4*/ 	.word	0xffffffff


	//   ....[33]....
        /*01f8*/ 	.word	0xffffffff


	//   ....[34]....
        /*01fc*/ 	.word	0xffffffff


	//   ....[35]....
        /*0200*/ 	.word	0xffffffff


	//   ....[36]....
        /*0204*/ 	.word	0xffffffff


	//   ....[37]....
        /*0208*/ 	.word	0xffffffff


	//   ....[38]....
        /*020c*/ 	.word	0xffffffff


	//   ....[39]....
        /*0210*/ 	.word	0xffffffff


	//   ....[40]....
        /*0214*/ 	.word	0xffffffff


	//   ....[41]....
        /*0218*/ 	.word	0xffffffff


	//   ....[42]....
        /*021c*/ 	.word	0xffffffff


	//   ....[43]....
        /*0220*/ 	.word	0xffffffff


	//   ....[44]....
        /*0224*/ 	.word	0xffffffff


	//   ....[45]....
        /*0228*/ 	.word	0xffffffff


	//   ....[46]....
        /*022c*/ 	.word	0xffffffff


	//   ....[47]....
        /*0230*/ 	.word	0xffffffff


	//   ....[48]....
        /*0234*/ 	.word	0xffffffff


	//   ....[49]....
        /*0238*/ 	.word	0xffffffff


	//   ....[50]....
        /*023c*/ 	.word	0xffffffff


	//   ....[51]....
        /*0240*/ 	.word	0xffffffff


	//   ....[52]....
        /*0244*/ 	.word	0xffffffff


	//   ....[53]....
        /*0248*/ 	.word	0xffffffff


	//   ....[54]....
        /*024c*/ 	.word	0xffffffff


	//   ....[55]....
        /*0250*/ 	.word	0xffffffff


	//   ....[56]....
        /*0254*/ 	.word	0xffffffff


	//   ....[57]....
        /*0258*/ 	.word	0xffffffff


	//   ....[58]....
        /*025c*/ 	.word	0xffffffff


	//   ....[59]....
        /*0260*/ 	.word	0xffffffff


	//   ....[60]....
        /*0264*/ 	.word	0xffffffff


	//   ....[61]....
        /*0268*/ 	.word	0xffffffff


	//   ....[62]....
        /*026c*/ 	.word	0xffffffff


	//   ....[63]....
        /*0270*/ 	.word	0xffffffff


	//   ....[64]....
        /*0274*/ 	.word	0xffffffff


	//   ....[65]....
        /*0278*/ 	.word	0xffffffff


	//   ....[66]....
        /*027c*/ 	.word	0xffffffff


	//   ....[67]....
        /*0280*/ 	.word	0xffffffff


	//   ....[68]....
        /*0284*/ 	.word	0xffffffff


	//   ....[69]....
        /*0288*/ 	.word	0xffffffff


	//   ....[70]....
        /*028c*/ 	.word	0xffffffff


	//   ....[71]....
        /*0290*/ 	.word	0xffffffff


	//   ....[72]....
        /*0294*/ 	.word	0xffffffff


	//   ....[73]....
        /*0298*/ 	.word	0xffffffff


	//   ....[74]....
        /*029c*/ 	.word	0xffffffff


	//   ....[75]....
        /*02a0*/ 	.word	0xffffffff


	//   ....[76]....
        /*02a4*/ 	.word	0xffffffff


	//   ....[77]....
        /*02a8*/ 	.word	0xffffffff


	//   ....[78]....
        /*02ac*/ 	.word	0xffffffff


	//   ....[79]....
        /*02b0*/ 	.word	0xffffffff


	//   ....[80]....
        /*02b4*/ 	.word	0xffffffff


	//   ....[81]....
        /*02b8*/ 	.word	0xffffffff


	//   ....[82]....
        /*02bc*/ 	.word	0xffffffff


	//   ....[83]....
        /*02c0*/ 	.word	0xffffffff


	//   ....[84]....
        /*02c4*/ 	.word	0xffffffff


	//   ....[85]....
        /*02c8*/ 	.word	0xffffffff


	//   ....[86]....
        /*02cc*/ 	.word	0xffffffff


	//   ....[87]....
        /*02d0*/ 	.word	0xffffffff


	//   ....[88]....
        /*02d4*/ 	.word	0xffffffff


	//   ....[89]....
        /*02d8*/ 	.word	0xffffffff


	//   ....[90]....
        /*02dc*/ 	.word	0xffffffff


	//   ....[91]....
        /*02e0*/ 	.word	0xffffffff


	//   ....[92]....
        /*02e4*/ 	.word	0xffffffff


	//   ....[93]....
        /*02e8*/ 	.word	0xffffffff


	//   ....[94]....
        /*02ec*/ 	.word	0xffffffff


	//   ....[95]....
        /*02f0*/ 	.word	0xffffffff


	//   ....[96]....
        /*02f4*/ 	.word	0xffffffff


	//   ....[97]....
        /*02f8*/ 	.word	0xffffffff


	//   ....[98]....
        /*02fc*/ 	.word	0xffffffff


	//   ....[99]....
        /*0300*/ 	.word	0xffffffff


	//   ....[100]....
        /*0304*/ 	.word	0xffffffff


	//   ....[101]....
        /*0308*/ 	.word	0xffffffff


	//   ....[102]....
        /*030c*/ 	.word	0xffffffff


	//   ....[103]....
        /*0310*/ 	.word	0xffffffff


	//   ....[104]....
        /*0314*/ 	.word	0xffffffff


	//   ....[105]....
        /*0318*/ 	.word	0xffffffff


	//   ....[106]....
        /*031c*/ 	.word	0xffffffff


	//   ....[107]....
        /*0320*/ 	.word	0xffffffff


	//   ....[108]....
        /*0324*/ 	.word	0xffffffff


	//   ....[109]....
        /*0328*/ 	.word	0xffffffff


	//   ....[110]....
        /*032c*/ 	.word	0xffffffff


	//   ....[111]....
        /*0330*/ 	.word	0xffffffff


	//   ....[112]....
        /*0334*/ 	.word	0xffffffff


	//   ....[113]....
        /*0338*/ 	.word	0xffffffff


	//   ....[114]....
        /*033c*/ 	.word	0xffffffff


	//   ....[115]....
        /*0340*/ 	.word	0xffffffff


	//   ....[116]....
        /*0344*/ 	.word	0xffffffff


	//   ....[117]....
        /*0348*/ 	.word	0xffffffff


	//   ....[118]....
        /*034c*/ 	.word	0x0500000f


	//   ....[119]....
        /*0350*/ 	.word	0x0500000f


	//   ....[120]....
        /*0354*/ 	.word	0x0500000f


	//   ....[121]....
        /*0358*/ 	.word	0x0500000f


	//   ....[122]....
        /*035c*/ 	.word	0x0500000f


	//   ....[123]....
        /*0360*/ 	.word	0x0500000f


	//   ....[124]....
        /*0364*/ 	.word	0x0500000f


	//   ....[125]....
        /*0368*/ 	.word	0x0500000f


	//   ....[126]....
        /*036c*/ 	.word	0x0500000f


	//   ....[127]....
        /*0370*/ 	.word	0x0500000f


	//   ....[128]....
        /*0374*/ 	.word	0x0500000f


	//   ....[129]....
        /*0378*/ 	.word	0x0500000f


	//   ....[130]....
        /*037c*/ 	.word	0x0500000f


	//   ....[131]....
        /*0380*/ 	.word	0x0500000f


	//   ....[132]....
        /*0384*/ 	.word	0x0500000f


	//   ....[133]....
        /*0388*/ 	.word	0x0500000f


	//   ....[134]....
        /*038c*/ 	.word	0x0500000f


	//   ....[135]....
        /*0390*/ 	.word	0x0500000f


	//   ....[136]....
        /*0394*/ 	.word	0x0500000f


	//   ....[137]....
        /*0398*/ 	.word	0x0500000f


	//   ....[138]....
        /*039c*/ 	.word	0x0500000f


	//   ....[139]....
        /*03a0*/ 	.word	0x0500000f


	//   ....[140]....
        /*03a4*/ 	.word	0x0500000f


	//   ....[141]....
        /*03a8*/ 	.word	0x0500000f


	//   ....[142]....
        /*03ac*/ 	.word	0x0500000f


	//   ....[143]....
        /*03b0*/ 	.word	0x0500000f


	//   ....[144]....
        /*03b4*/ 	.word	0x0500000f


	//   ....[145]....
        /*03b8*/ 	.word	0x0500000f


	//   ....[146]....
        /*03bc*/ 	.word	0x0500000f


	//   ....[147]....
        /*03c0*/ 	.word	0x0500000f


	//   ....[148]....
        /*03c4*/ 	.word	0x0500000f


	//   ....[149]....
        /*03c8*/ 	.word	0x0500000f


	//   ....[150]....
        /*03cc*/ 	.word	0x0500000f


	//   ....[151]....
        /*03d0*/ 	.word	0x0500000f


	//   ....[152]....
        /*03d4*/ 	.word	0x0500000f


	//   ....[153]....
        /*03d8*/ 	.word	0x0500000f


	//   ....[154]....
        /*03dc*/ 	.word	0x0500000f


	//   ....[155]....
        /*03e0*/ 	.word	0x0500000f


	//   ....[156]....
        /*03e4*/ 	.word	0x0500000f


	//   ....[157]....
        /*03e8*/ 	.word	0x0500000f


	//   ....[158]....
        /*03ec*/ 	.word	0x0500000f


	//   ....[159]....
        /*03f0*/ 	.word	0x0500000f


	//   ....[160]....
        /*03f4*/ 	.word	0x0500000f


	//   ....[161]....
        /*03f8*/ 	.word	0x0500000f


	//   ....[162]....
        /*03fc*/ 	.word	0x0500000f


	//   ....[163]....
        /*0400*/ 	.word	0x0500000f


	//   ....[164]....
        /*0404*/ 	.word	0x0500000f


	//   ....[165]....
        /*0408*/ 	.word	0x0500000f


	//   ....[166]....
        /*040c*/ 	.word	0x0500000f


	//   ....[167]....
        /*0410*/ 	.word	0x0500000f


	//   ....[168]....
        /*0414*/ 	.word	0x0500000f


	//   ....[169]....
        /*0418*/ 	.word	0x0500000f


	//   ....[170]....
        /*041c*/ 	.word	0x0500000f


	//   ....[171]....
        /*0420*/ 	.word	0x0500000f


	//   ....[172]....
        /*0424*/ 	.word	0x0500000f


	//   ....[173]....
        /*0428*/ 	.word	0x0500000f


	//   ....[174]....
        /*042c*/ 	.word	0x0500000f


	//   ....[175]....
        /*0430*/ 	.word	0x0500000f


	//   ....[176]....
        /*0434*/ 	.word	0x0500000f


	//----- nvinfo : EIATTR_COOP_GROUP_INSTR_OFFSETS
	.align		4
.L_554:
        /*0438*/ 	.byte	0x04, 0x28
        /*043a*/ 	.short	(.L_556 - .L_555)


	//   ....[0]....
.L_555:
        /*043c*/ 	.word	0x00000070


	//   ....[1]....
        /*0440*/ 	.word	0x000000b0


	//   ....[2]....
        /*0444*/ 	.word	0x00000290


	//   ....[3]....
        /*0448*/ 	.word	0x000003f0


	//   ....[4]....
        /*044c*/ 	.word	0x00000510


	//   ....[5]....
        /*0450*/ 	.word	0x00000670


	//   ....[6]....
        /*0454*/ 	.word	0x000019e0


	//   ....[7]....
        /*0458*/ 	.word	0x00003780


	//   ....[8]....
        /*045c*/ 	.word	0x00003ef0


	//   ....[9]....
        /*0460*/ 	.word	0x00003f60


	//   ....[10]....
        /*0464*/ 	.word	0x00004520


	//   ....[11]....
        /*0468*/ 	.word	0x000045f0


	//   ....[12]....
        /*046c*/ 	.word	0x00004a40


	//   ....[13]....
        /*0470*/ 	.word	0x00004ac0


	//   ....[14]....
        /*0474*/ 	.word	0x00005310


	//   ....[15]....
        /*0478*/ 	.word	0x00005920


	//   ....[16]....
        /*047c*/ 	.word	0x00005ec0


	//   ....[17]....
        /*0480*/ 	.word	0x00005ed0


	//   ....[18]....
        /*0484*/ 	.word	0x00005f60


	//   ....[19]....
        /*0488*/ 	.word	0x00006330


	//   ....[20]....
        /*048c*/ 	.word	0x000064b0


	//   ....[21]....
        /*0490*/ 	.word	0x00007630


	//   ....[22]....
        /*0494*/ 	.word	0x00007e30


	//   ....[23]....
        /*0498*/ 	.word	0x00007ed0


	//   ....[24]....
        /*049c*/ 	.word	0x000081e0


	//   ....[25]....
        /*04a0*/ 	.word	0x000083b0


	//   ....[26]....
        /*04a4*/ 	.word	0x00009350


	//   ....[27]....
        /*04a8*/ 	.word	0x00009420


	//   ....[28]....
        /*04ac*/ 	.word	0x00009460


	//   ....[29]....
        /*04b0*/ 	.word	0x00009500


	//   ....[30]....
        /*04b4*/ 	.word	0x00009530


	//   ....[31]....
        /*04b8*/ 	.word	0x0000ae60


	//   ....[32]....
        /*04bc*/ 	.word	0x0000b490


	//   ....[33]....
        /*04c0*/ 	.word	0x0000b4c0


	//   ....[34]....
        /*04c4*/ 	.word	0x0000b4e0


	//   ....[35]....
        /*04c8*/ 	.word	0x0000b500


	//   ....[36]....
        /*04cc*/ 	.word	0x0000bb80


	//   ....[37]....
        /*04d0*/ 	.word	0x0000bba0


	//   ....[38]....
        /*04d4*/ 	.word	0x0000bdd0


	//   ....[39]....
        /*04d8*/ 	.word	0x0000bdf0


	//   ....[40]....
        /*04dc*/ 	.word	0x0000c9a0


	//   ....[41]....
        /*04e0*/ 	.word	0x0000c9c0


	//   ....[42]....
        /*04e4*/ 	.word	0x0000cbf0


	//   ....[43]....
        /*04e8*/ 	.word	0x0000cc10


	//   ....[44]....
        /*04ec*/ 	.word	0x0000ced0


	//   ....[45]....
        /*04f0*/ 	.word	0x0000d080


	//   ....[46]....
        /*04f4*/ 	.word	0x0000d0b0


	//   ....[47]....
        /*04f8*/ 	.word	0x0000d0e0


	//   ....[48]....
        /*04fc*/ 	.word	0x0000d110


	//   ....[49]....
        /*0500*/ 	.word	0x0000d140


	//   ....[50]....
        /*0504*/ 	.word	0x0000d170


	//   ....[51]....
        /*0508*/ 	.word	0x0000d2c0


	//   ....[52]....
        /*050c*/ 	.word	0x0000d2f0


	//   ....[53]....
        /*0510*/ 	.word	0x0000d320


	//   ....[54]....
        /*0514*/ 	.word	0x0000d350


	//   ....[55]....
        /*0518*/ 	.word	0x0000d380


	//   ....[56]....
        /*051c*/ 	.word	0x0000d3b0


	//   ....[57]....
        /*0520*/ 	.word	0x0000d440


	//   ....[58]....
        /*0524*/ 	.word	0x0000d4a0


	//   ....[59]....
        /*0528*/ 	.word	0x0000d530


	//   ....[60]....
        /*052c*/ 	.word	0x0000ef60


	//   ....[61]....
        /*0530*/ 	.word	0x0000ef80


	//   ....[62]....
        /*0534*/ 	.word	0x0000f010


	//   ....[63]....
        /*0538*/ 	.word	0x0000f030


	//   ....[64]....
        /*053c*/ 	.word	0x0000f0b0


	//   ....[65]....
        /*0540*/ 	.word	0x0000f0d0


	//   ....[66]....
        /*0544*/ 	.word	0x0000f0e0


	//   ....[67]....
        /*0548*/ 	.word	0x0000f0f0


	//   ....[68]....
        /*054c*/ 	.word	0x0000f870


	//   ....[69]....
        /*0550*/ 	.word	0x0000f8a0


	//   ....[70]....
        /*0554*/ 	.word	0x0000f940


	//   ....[71]....
        /*0558*/ 	.word	0x0000f960


	//   ....[72]....
        /*055c*/ 	.word	0x0000f9e0


	//   ....[73]....
        /*0560*/ 	.word	0x0000fa00


	//   ....[74]....
        /*0564*/ 	.word	0x0000fa10


	//   ....[75]....
        /*0568*/ 	.word	0x0000fa20


	//   ....[76]....
        /*056c*/ 	.word	0x0000fec0


	//   ....[77]....
        /*0570*/ 	.word	0x0000ff80


	//   ....[78]....
        /*0574*/ 	.word	0x000100d0


	//   ....[79]....
        /*0578*/ 	.word	0x00010110


	//   ....[80]....
        /*057c*/ 	.word	0x00010120


	//   ....[81]....
        /*0580*/ 	.word	0x00010130


	//   ....[82]....
        /*0584*/ 	.word	0x00010280


	//   ....[83]....
        /*0588*/ 	.word	0x000103d0


	//   ....[84]....
        /*058c*/ 	.word	0x00010be0


	//   ....[85]....
        /*0590*/ 	.word	0x00010c00


	//   ....[86]....
        /*0594*/ 	.word	0x00010c50


	//   ....[87]....
        /*0598*/ 	.word	0x00010c60


	//   ....[88]....
        /*059c*/ 	.word	0x00010ca0


	//   ....[89]....
        /*05a0*/ 	.word	0x00010cb0


	//   ....[90]....
        /*05a4*/ 	.word	0x00010cc0


	//   ....[91]....
        /*05a8*/ 	.word	0x00010d00


	//   ....[92]....
        /*05ac*/ 	.word	0x00011020


	//   ....[93]....
        /*05b0*/ 	.word	0x00011060


	//   ....[94]....
        /*05b4*/ 	.word	0x00011080


	//   ....[95]....
        /*05b8*/ 	.word	0x000110a0


	//   ....[96]....
        /*05bc*/ 	.word	0x000110d0


	//   ....[97]....
        /*05c0*/ 	.word	0x000110f0


	//   ....[98]....
        /*05c4*/ 	.word	0x000111f0


	//   ....[99]....
        /*05c8*/ 	.word	0x00011340


	//   ....[100]....
        /*05cc*/ 	.word	0x00011940


	//   ....[101]....
        /*05d0*/ 	.word	0x00011990


	//   ....[102]....
        /*05d4*/ 	.word	0x000119c0


	//   ....[103]....
        /*05d8*/ 	.word	0x000119f0


	//   ....[104]....
        /*05dc*/ 	.word	0x00011a00


	//   ....[105]....
        /*05e0*/ 	.word	0x00011a30


	//   ....[106]....
        /*05e4*/ 	.word	0x00011a60


	//   ....[107]....
        /*05e8*/ 	.word	0x00011a90


	//   ....[108]....
        /*05ec*/ 	.word	0x00011c10


	//   ....[109]....
        /*05f0*/ 	.word	0x00011c40


	//   ....[110]....
        /*05f4*/ 	.word	0x00011c70


	//   ....[111]....
        /*05f8*/ 	.word	0x00011ca0


	//   ....[112]....
        /*05fc*/ 	.word	0x00011cd0


	//   ....[113]....
        /*0600*/ 	.word	0x00011d00


	//   ....[114]....
        /*0604*/ 	.word	0x00011dc0


	//   ....[115]....
        /*0608*/ 	.word	0x00011de0


	//   ....[116]....
        /*060c*/ 	.word	0x00011e50


	//   ....[117]....
        /*0610*/ 	.word	0x000124f0


	//   ....[118]....
        /*0614*/ 	.word	0x00012b40


	//   ....[119]....
        /*0618*/ 	.word	0x00012c30


	//   ....[120]....
        /*061c*/ 	.word	0x00012cd0


	//   ....[121]....
        /*0620*/ 	.word	0x00012d30


	//   ....[122]....
        /*0624*/ 	.word	0x00012e20


	//   ....[123]....
        /*0628*/ 	.word	0x00012e90


	//   ....[124]....
        /*062c*/ 	.word	0x00012f80


	//   ....[125]....
        /*0630*/ 	.word	0x00012ff0


	//   ....[126]....
        /*0634*/ 	.word	0x00013090


	//   ....[127]....
        /*0638*/ 	.word	0x00013180


	//   ....[128]....
        /*063c*/ 	.word	0x000131f0


	//   ....[129]....
        /*0640*/ 	.word	0x00013250


	//   ....[130]....
        /*0644*/ 	.word	0x00013340


	//   ....[131]....
        /*0648*/ 	.word	0x000133a0


	//   ....[132]....
        /*064c*/ 	.word	0x000134a0


	//   ....[133]....
        /*0650*/ 	.word	0x00013500


	//   ....[134]....
        /*0654*/ 	.word	0x000135a0


	//   ....[135]....
        /*0658*/ 	.word	0x00013720


	//   ....[136]....
        /*065c*/ 	.word	0x00013810


	//   ....[137]....
        /*0660*/ 	.word	0x00013aa0


	//   ....[138]....
        /*0664*/ 	.word	0x00013af0


	//   ....[139]....
        /*0668*/ 	.word	0x00013cc0


	//   ....[140]....
        /*066c*/ 	.word	0x00013d10


	//   ....[141]....
        /*0670*/ 	.word	0x00013ee0


	//   ....[142]....
        /*0674*/ 	.word	0x00013f30


	//   ....[143]....
        /*0678*/ 	.word	0x00014020


	//   ....[144]....
        /*067c*/ 	.word	0x000140c0


	//   ....[145]....
        /*0680*/ 	.word	0x00014120


	//   ....[146]....
        /*0684*/ 	.word	0x000141d0


	//   ....[147]....
        /*0688*/ 	.word	0x00014230


	//   ....[148]....
        /*068c*/ 	.word	0x000142e0


	//   ....[149]....
        /*0690*/ 	.word	0x00014340


	//   ....[150]....
        /*0694*/ 	.word	0x000143f0


	//   ....[151]....
        /*0698*/ 	.word	0x000144e0


	//   ....[152]....
        /*069c*/ 	.word	0x000145b0


	//   ....[153]....
        /*06a0*/ 	.word	0x000146d0


	//   ....[154]....
        /*06a4*/ 	.word	0x000147d0


	//   ....[155]....
        /*06a8*/ 	.word	0x00014900


	//   ....[156]....
        /*06ac*/ 	.word	0x000149e0


	//   ....[157]....
        /*06b0*/ 	.word	0x00014ae0


	//   ....[158]....
        /*06b4*/ 	.word	0x00014bc0


	//   ....[159]....
        /*06b8*/ 	.word	0x00014c50


	//   ....[160]....
        /*06bc*/ 	.word	0x00014cf0


	//   ....[161]....
        /*06c0*/ 	.word	0x00014e10


	//   ....[162]....
        /*06c4*/ 	.word	0x00014e80


	//   ....[163]....
        /*06c8*/ 	.word	0x00014ef0


	//   ....[164]....
        /*06cc*/ 	.word	0x00014f60


	//   ....[165]....
        /*06d0*/ 	.word	0x00014fd0


	//   ....[166]....
        /*06d4*/ 	.word	0x00015050


	//   ....[167]....
        /*06d8*/ 	.word	0x000150e0


	//   ....[168]....
        /*06dc*/ 	.word	0x00015170


	//   ....[169]....
        /*06e0*/ 	.word	0x000151e0


	//   ....[170]....
        /*06e4*/ 	.word	0x00015250


	//   ....[171]....
        /*06e8*/ 	.word	0x000152c0


	//   ....[172]....
        /*06ec*/ 	.word	0x00015340


	//   ....[173]....
        /*06f0*/ 	.word	0x000153b0


	//   ....[174]....
        /*06f4*/ 	.word	0x00015450


	//   ....[175]....
        /*06f8*/ 	.word	0x000154e0


	//   ....[176]....
        /*06fc*/ 	.word	0x00015600


	//----- nvinfo : EIATTR_REG_RECONFIG
	.align		4
.L_556:
        /*0700*/ 	.byte	0x01, 0x54
	.zero		2


	//----- nvinfo : EIATTR_SYSCALL_OFFSETS
	.align		4
        /*0704*/ 	.byte	0x04, 0x46
        /*0706*/ 	.short	(.L_558 - .L_557)


	//   ....[0]....
.L_557:
        /*0708*/ 	.word	0x00003950


	//   ....[1]....
        /*070c*/ 	.word	0x0000e3c0


	//   ....[2]....
        /*0710*/ 	.word	0x0000e510


	//   ....[3]....
        /*0714*/ 	.word	0x0000e600


	//   ....[4]....
        /*0718*/ 	.word	0x0000f510


	//----- nvinfo : EIATTR_MBARRIER_INSTR_OFFSETS
	.align		4
.L_558:
        /*071c*/ 	.byte	0x04, 0x39
        /*071e*/ 	.short	(.L_560 - .L_559)


	//   ....[0]....
.L_559:
        /*0720*/ 	.word	0x00000180
        /*0724*/ 	.word	0x000000ff
        /*0728*/ 	.word	0x00028c00
        /*072c*/ 	.short	0x0100
        /*072e*/ 	.byte	0x08
	.zero		1


	//   ....[1]....
        /*0730*/ 	.word	0x00000190
        /*0734*/ 	.word	0x000000ff
        /*0738*/ 	.word	0x00028c20
        /*073c*/ 	.short	0x0100
        /*073e*/ 	.byte	0x08
	.zero		1


	//   ....[2]....
        /*0740*/ 	.word	0x00000240
        /*0744*/ 	.word	0x000000ff
        /*0748*/ 	.word	0x00028c30
        /*074c*/ 	.short	0x0100
        /*074e*/ 	.byte	0x06
	.zero		1


	//   ....[3]....
        /*0750*/ 	.word	0x00000250
        /*0754*/ 	.word	0x000000ff
        /*0758*/ 	.word	0x00028c40
        /*075c*/ 	.short	0x0100
        /*075e*/ 	.byte	0x06
	.zero		1


	//   ....[4]....
        /*0760*/ 	.word	0x00000260
        /*0764*/ 	.word	0x000000ff
        /*0768*/ 	.word	0x00028c38
        /*076c*/ 	.short	0x0100
        /*076e*/ 	.byte	0x06
	.zero		1


	//   ....[5]....
        /*0770*/ 	.word	0x00000270
        /*0774*/ 	.word	0x000000ff
        /*0778*/ 	.word	0x00028c48
        /*077c*/ 	.short	0x0100
        /*077e*/ 	.byte	0x06
	.zero		1


	//   ....[6]....
        /*0780*/ 	.word	0x000003a0
        /*0784*/ 	.word	0x000000ff
        /*0788*/ 	.word	0x00028c50
        /*078c*/ 	.short	0x0100
        /*078e*/ 	.byte	0x08
	.zero		1


	//   ....[7]....
        /*0790*/ 	.word	0x000003b0
        /*0794*/ 	.word	0x000000ff
        /*0798*/ 	.word	0x00028c60
        /*079c*/ 	.short	0x0100
        /*079e*/ 	.byte	0x08
	.zero		1


	//   ....[8]....
        /*07a0*/ 	.word	0x000003c0
        /*07a4*/ 	.word	0x000000ff
        /*07a8*/ 	.word	0x00028c58
        /*07ac*/ 	.short	0x0100
        /*07ae*/ 	.byte	0x08
	.zero		1


	//   ....[9]....
        /*07b0*/ 	.word	0x000003d0
        /*07b4*/ 	.word	0x000000ff
        /*07b8*/ 	.word	0x00028c68
        /*07bc*/ 	.short	0x0100
        /*07be*/ 	.byte	0x08
	.zero		1


	//   ....[10]....
        /*07c0*/ 	.word	0x000004c0
        /*07c4*/ 	.word	0x000000ff
        /*07c8*/ 	.word	0x00028c70
        /*07cc*/ 	.short	0x0100
        /*07ce*/ 	.byte	0x06
	.zero		1


	//   ....[11]....
        /*07d0*/ 	.word	0x000004d0
        /*07d4*/ 	.word	0x000000ff
        /*07d8*/ 	.word	0x00028c80
        /*07dc*/ 	.short	0x0100
        /*07de*/ 	.byte	0x06
	.zero		1


	//   ....[12]....
        /*07e0*/ 	.word	0x000004e0
        /*07e4*/ 	.word	0x000000ff
        /*07e8*/ 	.word	0x00028c78
        /*07ec*/ 	.short	0x0100
        /*07ee*/ 	.byte	0x06
	.zero		1


	//   ....[13]....
        /*07f0*/ 	.word	0x000004f0
        /*07f4*/ 	.word	0x000000ff
        /*07f8*/ 	.word	0x00028c88
        /*07fc*/ 	.short	0x0100
        /*07fe*/ 	.byte	0x06
	.zero		1


	//   ....[14]....
        /*0800*/ 	.word	0x00000620
        /*0804*/ 	.word	0x000000ff
        /*0808*/ 	.word	0x00028c90
        /*080c*/ 	.short	0x0100
        /*080e*/ 	.byte	0x08
	.zero		1


	//   ....[15]....
        /*0810*/ 	.word	0x00000630
        /*0814*/ 	.word	0x000000ff
        /*0818*/ 	.word	0x00028ca0
        /*081c*/ 	.short	0x0100
        /*081e*/ 	.byte	0x08
	.zero		1


	//   ....[16]....
        /*0820*/ 	.word	0x00000640
        /*0824*/ 	.word	0x000000ff
        /*0828*/ 	.word	0x00028c98
        /*082c*/ 	.short	0x0100
        /*082e*/ 	.byte	0x08
	.zero		1


	//   ....[17]....
        /*0830*/ 	.word	0x00000650
        /*0834*/ 	.word	0x000000ff
        /*0838*/ 	.word	0x00028ca8
        /*083c*/ 	.short	0x0100
        /*083e*/ 	.byte	0x08
	.zero		1


	//   ....[18]....
        /*0840*/ 	.word	0x00000790
        /*0844*/ 	.word	0x000000ff
        /*0848*/ 	.word	0x00028cb0
        /*084c*/ 	.short	0x0100
        /*084e*/ 	.byte	0x08
	.zero		1


	//   ....[19]....
        /*0850*/ 	.word	0x000007a0
        /*0854*/ 	.word	0x000000ff
        /*0858*/ 	.word	0x00028cc0
        /*085c*/ 	.short	0x0100
        /*085e*/ 	.byte	0x08
	.zero		1


	//   ....[20]....
        /*0860*/ 	.word	0x000007b0
        /*0864*/ 	.word	0x000000ff
        /*0868*/ 	.word	0x00028cb8
        /*086c*/ 	.short	0x0100
        /*086e*/ 	.byte	0x08
	.zero		1


	//   ....[21]....
        /*0870*/ 	.word	0x000007c0
        /*0874*/ 	.word	0x000000ff
        /*0878*/ 	.word	0x00028cc8
        /*087c*/ 	.short	0x0100
        /*087e*/ 	.byte	0x08
	.zero		1


	//   ....[22]....
        /*0880*/ 	.word	0x00001af0
        /*0884*/ 	.word	0x000000ff
        /*0888*/ 	.word	0x00028c50
        /*088c*/ 	.short	0x010a
        /*088e*/ 	.byte	0x15
	.zero		1


	//   ....[23]....
        /*0890*/ 	.word	0x00001da0
        /*0894*/ 	.word	0x000000ff
        /*0898*/ 	.word	0x00000000
        /*089c*/ 	.short	0x0101
        /*089e*/ 	.byte	0x06
	.zero		1


	//   ....[24]....
        /*08a0*/ 	.word	0x000026f0
        /*08a4*/ 	.word	0x000000ff
        /*08a8*/ 	.word	0x00028c50
        /*08ac*/ 	.short	0x010a
        /*08ae*/ 	.byte	0x15
	.zero		1


	//   ....[25]....
        /*08b0*/ 	.word	0x00002730
        /*08b4*/ 	.word	0x000000ff
        /*08b8*/ 	.word	0x00028c50
        /*08bc*/ 	.short	0x010a
        /*08be*/ 	.byte	0x15
	.zero		1


	//   ....[26]....
        /*08c0*/ 	.word	0x00002910
        /*08c4*/ 	.word	0x000000ff
        /*08c8*/ 	.word	0x00000000
        /*08cc*/ 	.short	0x0101
        /*08ce*/ 	.byte	0x06
	.zero		1


	//   ....[27]....
        /*08d0*/ 	.word	0x000039d0
        /*08d4*/ 	.word	0x000000ff
        /*08d8*/ 	.word	0x00028c00
        /*08dc*/ 	.short	0x010a
        /*08de*/ 	.byte	0x29
	.zero		1


	//   ....[28]....
        /*08e0*/ 	.word	0x00003a50
        /*08e4*/ 	.word	0x00000007
        /*08e8*/ 	.word	0x00028c30
        /*08ec*/ 	.short	0x010a
        /*08ee*/ 	.byte	0x3f
	.zero		1


	//   ....[29]....
        /*08f0*/ 	.word	0x00003a90
        /*08f4*/ 	.word	0x00000007
        /*08f8*/ 	.word	0x00028c30
        /*08fc*/ 	.short	0x010a
        /*08fe*/ 	.byte	0x3f
	.zero		1


	//   ....[30]....
        /*0900*/ 	.word	0x000045c0
        /*0904*/ 	.word	0x000000ff
        /*0908*/ 	.word	0x00000000
        /*090c*/ 	.short	0x0101
        /*090e*/ 	.byte	0x06
	.zero		1


	//   ....[31]....
        /*0910*/ 	.word	0x000050d0
        /*0914*/ 	.word	0x00000007
        /*0918*/ 	.word	0x00028c50
        /*091c*/ 	.short	0x010a
        /*091e*/ 	.byte	0x3f
	.zero		1


	//   ....[32]....
        /*0920*/ 	.word	0x00005110
        /*0924*/ 	.word	0x00000007
        /*0928*/ 	.word	0x00028c50
        /*092c*/ 	.short	0x010a
        /*092e*/ 	.byte	0x3f
	.zero		1


	//   ....[33]....
        /*0930*/ 	.word	0x00005410
        /*0934*/ 	.word	0x000000ff
        /*0938*/ 	.word	0x00000000
        /*093c*/ 	.short	0x0101
        /*093e*/ 	.byte	0x06
	.zero		1


	//   ....[34]....
        /*0940*/ 	.word	0x00005580
        /*0944*/ 	.word	0x000000ff
        /*0948*/ 	.word	0x00028c30
        /*094c*/ 	.short	0x010a
        /*094e*/ 	.byte	0x17
	.zero		1


	//   ....[35]....
        /*0950*/ 	.word	0x000055c0
        /*0954*/ 	.word	0x000000ff
        /*0958*/ 	.word	0x00028c30
        /*095c*/ 	.short	0x010a
        /*095e*/ 	.byte	0x17
	.zero		1


	//   ....[36]....
        /*0960*/ 	.word	0x00005b50
        /*0964*/ 	.word	0x000000ff
        /*0968*/ 	.word	0x00000000
        /*096c*/ 	.short	0x0101
        /*096e*/ 	.byte	0x06
	.zero		1


	//   ....[37]....
        /*0970*/ 	.word	0x000073f0
        /*0974*/ 	.word	0x000000ff
        /*0978*/ 	.word	0x00028c50
        /*097c*/ 	.short	0x010a
        /*097e*/ 	.byte	0x17
	.zero		1


	//   ....[38]....
        /*0980*/ 	.word	0x00007430
        /*0984*/ 	.word	0x000000ff
        /*0988*/ 	.word	0x00028c50
        /*098c*/ 	.short	0x010a
        /*098e*/ 	.byte	0x17
	.zero		1


	//   ....[39]....
        /*0990*/ 	.word	0x000076f0
        /*0994*/ 	.word	0x000000ff
        /*0998*/ 	.word	0x00000000
        /*099c*/ 	.short	0x0101
        /*099e*/ 	.byte	0x17
	.zero		1


	//   ....[40]....
        /*09a0*/ 	.word	0x00007820
        /*09a4*/ 	.word	0x000000ff
        /*09a8*/ 	.word	0x00028c30
        /*09ac*/ 	.short	0x010a
        /*09ae*/ 	.byte	0x16
	.zero		1


	//   ....[41]....
        /*09b0*/ 	.word	0x00007860
        /*09b4*/ 	.word	0x000000ff
        /*09b8*/ 	.word	0x00028c30
        /*09bc*/ 	.short	0x010a
        /*09be*/ 	.byte	0x16
	.zero		1


	//   ....[42]....
        /*09c0*/ 	.word	0x00007c60
        /*09c4*/ 	.word	0x000000ff
        /*09c8*/ 	.word	0x00000000
        /*09cc*/ 	.short	0x0101
        /*09ce*/ 	.byte	0x06
	.zero		1


	//   ....[43]....
        /*09d0*/ 	.word	0x00009110
        /*09d4*/ 	.word	0x000000ff
        /*09d8*/ 	.word	0x00028c50
        /*09dc*/ 	.short	0x010a
        /*09de*/ 	.byte	0x16
	.zero		1


	//   ....[44]....
        /*09e0*/ 	.word	0x00009150
        /*09e4*/ 	.word	0x000000ff
        /*09e8*/ 	.word	0x00028c50
        /*09ec*/ 	.short	0x010a
        /*09ee*/ 	.byte	0x16
	.zero		1


	//   ....[45]....
        /*09f0*/ 	.word	0x00009400
        /*09f4*/ 	.word	0x000000ff
        /*09f8*/ 	.word	0x00000000
        /*09fc*/ 	.short	0x0101
        /*09fe*/ 	.byte	0x16
	.zero		1


	//   ....[46]....
        /*0a00*/ 	.word	0x0000bb90
        /*0a04*/ 	.word	0x000000ff
        /*0a08*/ 	.word	0x00000000
        /*0a0c*/ 	.short	0x0101
        /*0a0e*/ 	.byte	0x04
	.zero		1


	//   ....[47]....
        /*0a10*/ 	.word	0x0000ed20
        /*0a14*/ 	.word	0x0000001b
        /*0a18*/ 	.word	0x00028c40
        /*0a1c*/ 	.short	0x010a
        /*0a1e*/ 	.byte	0x3f
	.zero		1


	//   ....[48]....
        /*0a20*/ 	.word	0x0000f1f0
        /*0a24*/ 	.word	0x0000001b
        /*0a28*/ 	.word	0x00028c30
        /*0a2c*/ 	.short	0x0107
        /*0a2e*/ 	.byte	0x3f
	.zero		1


	//   ....[49]....
        /*0a30*/ 	.word	0x0000f2d0
        /*0a34*/ 	.word	0x0000001b
        /*0a38*/ 	.word	0x00028c30
        /*0a3c*/ 	.short	0x0101
        /*0a3e*/ 	.byte	0x3f
	.zero		1


	//   ....[50]....
        /*0a40*/ 	.word	0x0000fb20
        /*0a44*/ 	.word	0x00000017
        /*0a48*/ 	.word	0x00028c00
        /*0a4c*/ 	.short	0x0107
        /*0a4e*/ 	.byte	0x3f
	.zero		1


	//   ....[51]....
        /*0a50*/ 	.word	0x0000fc10
        /*0a54*/ 	.word	0x00000017
        /*0a58*/ 	.word	0x00028c00
        /*0a5c*/ 	.short	0x0101
        /*0a5e*/ 	.byte	0x3f
	.zero		1


	//   ....[52]....
        /*0a60*/ 	.word	0x0000fc30
        /*0a64*/ 	.word	0x00000017
        /*0a68*/ 	.word	0x00028c20
        /*0a6c*/ 	.short	0x010a
        /*0a6e*/ 	.byte	0x3f
	.zero		1


	//   ....[53]....
        /*0a70*/ 	.word	0x0000fcc0
        /*0a74*/ 	.word	0x0000001b
        /*0a78*/ 	.word	0x00028c60
        /*0a7c*/ 	.short	0x010a
        /*0a7e*/ 	.byte	0x3f
	.zero		1


	//   ....[54]....
        /*0a80*/ 	.word	0x000105f0
        /*0a84*/ 	.word	0x0000001b
        /*0a88*/ 	.word	0x00028c50
        /*0a8c*/ 	.short	0x0107
        /*0a8e*/ 	.byte	0x3f
	.zero		1


	//   ....[55]....
        /*0a90*/ 	.word	0x000106c0
        /*0a94*/ 	.word	0x0000001b
        /*0a98*/ 	.word	0x00028c50
        /*0a9c*/ 	.short	0x0101
        /*0a9e*/ 	.byte	0x3f
	.zero		1


	//   ....[56]....
        /*0aa0*/ 	.word	0x00010a40
        /*0aa4*/ 	.word	0x00000006
        /*0aa8*/ 	.word	0x00028c40
        /*0aac*/ 	.short	0x010a
        /*0aae*/ 	.byte	0x3f
	.zero		1


	//   ....[57]....
        /*0ab0*/ 	.word	0x00010d80
        /*0ab4*/ 	.word	0x00000006
        /*0ab8*/ 	.word	0x00028c30
        /*0abc*/ 	.short	0x0107
        /*0abe*/ 	.byte	0x3f
	.zero		1


	//   ....[58]....
        /*0ac0*/ 	.word	0x00010e40
        /*0ac4*/ 	.word	0x00000006
        /*0ac8*/ 	.word	0x00028c30
        /*0acc*/ 	.short	0x0101
        /*0ace*/ 	.byte	0x3f
	.zero		1


	//   ....[59]....
        /*0ad0*/ 	.word	0x00010e70
        /*0ad4*/ 	.word	0x00000006
        /*0ad8*/ 	.word	0x00028c60
        /*0adc*/ 	.short	0x010a
        /*0ade*/ 	.byte	0x3f
	.zero		1


	//   ....[60]....
        /*0ae0*/ 	.word	0x00011540
        /*0ae4*/ 	.word	0x00000006
        /*0ae8*/ 	.word	0x00028c50
        /*0aec*/ 	.short	0x0107
        /*0aee*/ 	.byte	0x3f
	.zero		1


	//   ....[61]....
        /*0af0*/ 	.word	0x00011600
        /*0af4*/ 	.word	0x00000006
        /*0af8*/ 	.word	0x00028c50
        /*0afc*/ 	.short	0x0101
        /*0afe*/ 	.byte	0x3f
	.zero		1


	//   ....[62]....
        /*0b00*/ 	.word	0x00012470
        /*0b04*/ 	.word	0x00000005
        /*0b08*/ 	.word	0x00028c20
        /*0b0c*/ 	.short	0x010a
        /*0b0e*/ 	.byte	0x3f
	.zero		1


	//   ....[63]....
        /*0b10*/ 	.word	0x000125f0
        /*0b14*/ 	.word	0x00000003
        /*0b18*/ 	.word	0x00028c40
        /*0b1c*/ 	.short	0x010a
        /*0b1e*/ 	.byte	0x3f
	.zero		1


	//   ....[64]....
        /*0b20*/ 	.word	0x00012690
        /*0b24*/ 	.word	0x00000005
        /*0b28*/ 	.word	0x00028c40
        /*0b2c*/ 	.short	0x010a
        /*0b2e*/ 	.byte	0x3f
	.zero		1


	//   ....[65]....
        /*0b30*/ 	.word	0x000126d0
        /*0b34*/ 	.word	0x00000003
        /*0b38*/ 	.word	0x00028c60
        /*0b3c*/ 	.short	0x010a
        /*0b3e*/ 	.byte	0x3f
	.zero		1


	//   ....[66]....
        /*0b40*/ 	.word	0x00012710
        /*0b44*/ 	.word	0x00000005
        /*0b48*/ 	.word	0x00028c60
        /*0b4c*/ 	.short	0x010a
        /*0b4e*/ 	.byte	0x3f
	.zero		1


	//   ....[67]....
        /*0b50*/ 	.word	0x00012780
        /*0b54*/ 	.word	0x00000004
        /*0b58*/ 	.word	0x00028c50
        /*0b5c*/ 	.short	0x010a
        /*0b5e*/ 	.byte	0x3f
	.zero		1


	//   ....[68]....
        /*0b60*/ 	.word	0x000127e0
        /*0b64*/ 	.word	0x00000004
        /*0b68*/ 	.word	0x00028c50
        /*0b6c*/ 	.short	0x010a
        /*0b6e*/ 	.byte	0x3f
	.zero		1


	//   ....[69]....
        /*0b70*/ 	.word	0x00012840
        /*0b74*/ 	.word	0x00000003
        /*0b78*/ 	.word	0x00028c00
        /*0b7c*/ 	.short	0x010a
        /*0b7e*/ 	.byte	0x3f
	.zero		1


	//   ....[70]....
        /*0b80*/ 	.word	0x00012890
        /*0b84*/ 	.word	0x00000007
        /*0b88*/ 	.word	0x00028c30
        /*0b8c*/ 	.short	0x010a
        /*0b8e*/ 	.byte	0x3f
	.zero		1


	//   ....[71]....
        /*0b90*/ 	.word	0x000128e0
        /*0b94*/ 	.word	0x00000007
        /*0b98*/ 	.word	0x00028c50
        /*0b9c*/ 	.short	0x010a
        /*0b9e*/ 	.byte	0x3f
	.zero		1


	//   ....[72]....
        /*0ba0*/ 	.word	0x00012940
        /*0ba4*/ 	.word	0x00000006
        /*0ba8*/ 	.word	0x00028c30
        /*0bac*/ 	.short	0x010a
        /*0bae*/ 	.byte	0x3f
	.zero		1


	//   ....[73]....
        /*0bb0*/ 	.word	0x000129a0
        /*0bb4*/ 	.word	0x00000008
        /*0bb8*/ 	.word	0x00028c50
        /*0bbc*/ 	.short	0x010a
        /*0bbe*/ 	.byte	0x3f
	.zero		1


	//   ....[74]....
        /*0bc0*/ 	.word	0x00012a00
        /*0bc4*/ 	.word	0x00000006
        /*0bc8*/ 	.word	0x00028c30
        /*0bcc*/ 	.short	0x010a
        /*0bce*/ 	.byte	0x3f
	.zero		1


	//   ....[75]....
        /*0bd0*/ 	.word	0x00012a60
        /*0bd4*/ 	.word	0x00000008
        /*0bd8*/ 	.word	0x00028c50
        /*0bdc*/ 	.short	0x010a
        /*0bde*/ 	.byte	0x3f
	.zero		1


	//   ....[76]....
        /*0be0*/ 	.word	0x00012b80
        /*0be4*/ 	.word	0x0000001b
        /*0be8*/ 	.word	0x00028c40
        /*0bec*/ 	.short	0x010a
        /*0bee*/ 	.byte	0x3f
	.zero		1


	//   ....[77]....
        /*0bf0*/ 	.word	0x00013620
        /*0bf4*/ 	.word	0x00000017
        /*0bf8*/ 	.word	0x00028c20
        /*0bfc*/ 	.short	0x010a
        /*0bfe*/ 	.byte	0x3f
	.zero		1


	//   ....[78]....
        /*0c00*/ 	.word	0x00013670
        /*0c04*/ 	.word	0x0000001b
        /*0c08*/ 	.word	0x00028c60
        /*0c0c*/ 	.short	0x010a
        /*0c0e*/ 	.byte	0x3f
	.zero		1


	//   ....[79]....
        /*0c10*/ 	.word	0x00013f70
        /*0c14*/ 	.word	0x00000006
        /*0c18*/ 	.word	0x00028c40
        /*0c1c*/ 	.short	0x010a
        /*0c1e*/ 	.byte	0x3f
	.zero		1


	//   ....[80]....
        /*0c20*/ 	.word	0x00014430
        /*0c24*/ 	.word	0x00000006
        /*0c28*/ 	.word	0x00028c60
        /*0c2c*/ 	.short	0x010a
        /*0c2e*/ 	.byte	0x3f
	.zero		1


	//   ....[81]....
        /*0c30*/ 	.word	0x00015520
        /*0c34*/ 	.word	0x00000005
        /*0c38*/ 	.word	0x00028c20
        /*0c3c*/ 	.short	0x010a
        /*0c3e*/ 	.byte	0x3f
	.zero		1


	//   ....[82]....
        /*0c40*/ 	.word	0x000156c0
        /*0c44*/ 	.word	0x00000003
        /*0c48*/ 	.word	0x00028c40
        /*0c4c*/ 	.short	0x010a
        /*0c4e*/ 	.byte	0x3f
	.zero		1


	//   ....[83]....
        /*0c50*/ 	.word	0x00015710
        /*0c54*/ 	.word	0x00000005
        /*0c58*/ 	.word	0x00028c40
        /*0c5c*/ 	.short	0x010a
        /*0c5e*/ 	.byte	0x3f
	.zero		1


	//   ....[84]....
        /*0c60*/ 	.word	0x00015760
        /*0c64*/ 	.word	0x00000003
        /*0c68*/ 	.word	0x00028c60
        /*0c6c*/ 	.short	0x010a
        /*0c6e*/ 	.byte	0x3f
	.zero		1


	//----- nvinfo : EIATTR_NUM_MBARRIERS
	.align		4
.L_560:
        /*0c70*/ 	.byte	0x03, 0x38
        /*0c72*/ 	.short	0x0016


	//----- nvinfo : EIATTR_EXIT_INSTR_OFFSETS
	.align		4
        /*0c74*/ 	.byte	0x04, 0x1c
        /*0c76*/ 	.short	(.L_562 - .L_561)


	//   ....[0]....
.L_561:
        /*0c78*/ 	.word	0x00000970


	//   ....[1]....
        /*0c7c*/ 	.word	0x0000ce70


	//   ....[2]....
        /*0c80*/ 	.word	0x00012760


	//----- nvinfo : EIATTR_MAX_THREADS
	.align		4
.L_562:
        /*0c84*/ 	.byte	0x04, 0x05
        /*0c86*/ 	.short	(.L_564 - .L_563)
.L_563:
        /*0c88*/ 	.word	0x00000180
        /*0c8c*/ 	.word	0x00000001
        /*0c90*/ 	.word	0x00000001


	//----- nvinfo : EIATTR_CRS_STACK_SIZE
	.align		4
.L_564:
        /*0c94*/ 	.byte	0x04, 0x1e
        /*0c96*/ 	.short	(.L_566 - .L_565)
.L_565:
        /*0c98*/ 	.word	0x00000000


	//----- nvinfo : EIATTR_CBANK_PARAM_SIZE
	.align		4
.L_566:
        /*0c9c*/ 	.byte	0x03, 0x19
        /*0c9e*/ 	.short	0x0af0


	//----- nvinfo : EIATTR_PARAM_CBANK
	.align		4
        /*0ca0*/ 	.byte	0x04, 0x0a
        /*0ca2*/ 	.short	(.L_568 - .L_567)
	.align		4
.L_567:
        /*0ca4*/ 	.word	index@(.nv.constant0._ZN7cutlass13device_kernelIN5flash11enable_sm90INS1_16FlashAttnFwdSm90INS1_25CollectiveMainloopFwdSm90ILi2EN4cute5tupleIJNS5_1CILi1EEES8_S8_EEENS6_IJNS7_ILi64EEESA_SA_EEELi512ENS_10bfloat16_tEfNS_4arch4Sm90ELb1ELb0ELb1ELb1ELb1ELb0ELb0ELb0ELb0ELb1ELb0ELb0EEENS1_21CollectiveEpilogueFwdINS6_IJSA_NS7_ILi512EEESA_EEES9_SC_SE_Li256ELb1ELb1ELb0ELb0EEENS1_36VarlenDynamicPersistentTileSchedulerILi64ELi64ELi256ELi128ELb0ELb1ELb1ELb1ELb1ELb1EEEEEEEEEvNT_6ParamsE)
        /*0ca8*/ 	.short	0x0210
        /*0caa*/ 	.short	0x0af0


	//----- nvinfo : EIATTR_SW_WAR
	.align		4
.L_568:
        /*0cac*/ 	.byte	0x04, 0x36
        /*0cae*/ 	.short	(.L_570 - .L_569)
.L_569:
        /*0cb0*/ 	.word	0x00000008
.L_570:


//--------------------- .nv.info._ZN7cutlass13device_kernelIN5flash11enable_sm90INS1_16FlashAttnFwdSm90INS1_25CollectiveMainloopFwdSm90ILi2EN4cute5tupleIJNS5_1CILi1EEES8_S8_EEENS6_IJNS7_ILi64EEESA_SA_EEELi512ENS_10bfloat16_tEfNS_4arch4Sm90ELb1ELb0ELb1ELb1ELb1ELb1ELb0ELb0ELb0ELb1ELb0ELb0EEENS1_21CollectiveEpilogueFwdINS6_IJSA_NS7_ILi512EEESA_EEES9_SC_SE_Li256ELb1ELb1ELb0ELb0EEENS1_36VarlenDynamicPersistentTileSchedulerILi64ELi64ELi256ELi128ELb0ELb1ELb1ELb1ELb1ELb1EEEEEEEEEvNT_6ParamsE --------------------------
	.section	.nv.info._ZN7cutlass13device_kernelIN5flash11enable_sm90INS1_16FlashAttnFwdSm90INS1_25CollectiveMainloopFwdSm90ILi2EN4cute5tupleIJNS5_1CILi1EEES8_S8_EEENS6_IJNS7_ILi64EEESA_SA_EEELi512ENS_10bfloat16_tEfNS_4arch4Sm90ELb1ELb0ELb1ELb1ELb1ELb1ELb0ELb0ELb0ELb1ELb0ELb0EEENS1_21CollectiveEpilogueFwdINS6_IJSA_NS7_ILi512EEESA_EEES9_SC_SE_Li256ELb1ELb1ELb0ELb0EEENS1_36VarlenDynamicPersistentTileSchedulerILi64ELi64ELi256ELi128ELb0ELb1ELb1ELb1ELb1ELb1EEEEEEEEEvNT_6ParamsE,"",@"SHT_CUDA_INFO"
	.sectionflags	@""
	.align	4


	//----- nvinfo : EIATTR_CUDA_API_VERSION
	.align		4
        /*0000*/ 	.byte	0x04, 0x37
        /*0002*/ 	.short	(.L_572 - .L_571)
.L_571:
        /*0004*/ 	.word	0x00000082


	//----- nvinfo : EIATTR_KPARAM_INFO
	.align		4
.L_572:
        /*0008*/ 	.byte	0x04, 0x17
        /*000a*/ 	.short	(.L_574 - .L_573)
.L_573:
        /*000c*/ 	.word	0x00000000
        /*0010*/ 	.short	0x0000
        /*0012*/ 	.short	0x0070
        /*0014*/ 	.byte	0x00, 0xf0, 0x01, 0x2a


	//----- nvinfo : EIATTR_SPARSE_MMA_MASK
	.align		4
.L_574:
        /*0018*/ 	.byte	0x03, 0x50
        /*001a*/ 	.short	0x0000


	//----- nvinfo : EIATTR_MAXREG_COUNT
	.align		4
        /*001c*/ 	.byte	0x03, 0x1b
        /*001e*/ 	.short	0x00a8


	//----- nvinfo : EIATTR_NUM_BARRIERS
	.align		4
        /*0020*/ 	.byte	0x02, 0x4c
        /*0022*/ 	.byte	0x10
	.zero		1


	//----- nvinfo : EIATTR_EXTERNS
	.align		4
        /*0024*/ 	.byte	0x04, 0x0f
        /*0026*/ 	.short	(.L_576 - .L_575)


	//   ....[0]....
	.align		4
.L_575:
        /*0028*/ 	.word	index@(__assertfail)


	//----- nvinfo : EIATTR_ANNOTATIONS
	.align		4
.L_576:
        /*002c*/ 	.byte	0x04, 0x55
        /*002e*/ 	.short	(.L_578 - .L_577)


	//   ....[0]....
.L_577:
        /* <DEDUP_REMOVED lines=51> */


	//----- nvinfo : EIATTR_MERCURY_ISA_VERSION
	.align		4
.L_578:
        /*0350*/ 	.byte	0x03, 0x5f
        /*0352*/ 	.short	0x0101


	//----- nvinfo : EIATTR_UNUSED_LOAD_BYTE_OFFSET
	.align		4
        /*0354*/ 	.byte	0x04, 0x44
        /*0356*/ 	.short	(.L_580 - .L_579)


	//   ....[0]....
.L_579:
        /*0358*/ 	.word	0x00000a10
        /*035c*/ 	.word	0x0000fff0


	//   ....[1]....
        /*0360*/ 	.word	0x00010d90
        /*0364*/ 	.word	0x0000fff0


	//----- nvinfo : EIATTR_INT_WARP_WIDE_INSTR_OFFSETS
	.align		4
.L_580:
        /*0368*/ 	.byte	0x04, 0x31
        /*036a*/ 	.short	(.L_582 - .L_581)


	//   ....[0]....
.L_581:
        /*036c*/ 	.word	0x00000130


	//   ....[1]....
        /*0370*/ 	.word	0x00000160


	//   ....[2]....
        /*0374*/ 	.word	0x00000230


	//   ....[3]....
        /*0378*/ 	.word	0x00016f50


	//   ....[4]....
        /*037c*/ 	.word	0x00016fe0


	//   ....[5]....
        /*0380*/ 	.word	0x0001a560


	//   ....[6]....
        /*0384*/ 	.word	0x0001a5f0


	//----- nvinfo : EIATTR_COOP_GROUP_MASK_REGIDS
	.align		4
.L_582:
        /*0388*/ 	.byte	0x04, 0x29
        /*038a*/ 	.short	(.L_584 - .L_583)


	//   ....[0]....
.L_583:
        /*038c*/ 	.word	0xffffffff


	//   ....[1]....
        /*0390*/ 	.word	0xffffffff


	//   ....[2]....
        /*0394*/ 	.word	0xffffffff


	//   ....[3]....
        /*0398*/ 	.word	0xffffffff


	//   ....[4]....
        /*039c*/ 	.word	0xffffffff


	//   ....[5]....
        /*03a0*/ 	.word	0xffffffff


	//   ....[6]....
        /*03a4*/ 	.word	0xffffffff


	//   ....[7]....
        /*03a8*/ 	.word	0xffffffff


	//   ....[8]....
        /*03ac*/ 	.word	0xffffffff


	//   ....[9]....
        /*03b0*/ 	.word	0xffffffff


	//   ....[10]....
        /*03b4*/ 	.word	0xffffffff


	//   ....[11]....
        /*03b8*/ 	.word	0xffffffff


	//   ....[12]....
        /*03bc*/ 	.word	0xffffffff


	//   ....[13]....
        /*03c0*/ 	.word	0xffffffff


	//   ....[14]....
        /*03c4*/ 	.word	0xffffffff


	//   ....[15]....
        /*03c8*/ 	.word	0xffffffff


	//   ....[16]....
        /*03cc*/ 	.word	0xffffffff


	//   ....[17]....
        /*03d0*/ 	.word	0xffffffff


	//   ....[18]....
        /*03d4*/ 	.word	0xffffffff


	//   ....[19]....
        /*03d8*/ 	.word	0xffffffff


	//   ....[20]....
        /*03dc*/ 	.word	0xffffffff


	//   ....[21]....
        /*03e0*/ 	.word	0xffffffff


	//   ....[22]....
        /*03e4*/ 	.word	0xffffffff


	//   ....[23]....
        /*03e8*/ 	.word	0xffffffff


	//   ....[24]....
        /*03ec*/ 	.word	0xffffffff


	//   ....[25]....
        /*03f0*/ 	.word	0xffffffff


	//   ....[26]....
        /*03f4*/ 	.word	0xffffffff


	//   ....[27]....
        /*03f8*/ 	.word	0xffffffff


	//   ....[28]....
        /*03fc*/ 	.word	0xffffffff


	//   ....[29]....
        /*0400*/ 	.word	0xffffffff


	//   ....[30]....
        /*0404*/ 	.word	0xffffffff


	//   ....[31]....
        /*0408*/ 	.word	0xffffffff


	//   ....[32]....
        /*040c*/ 	.word	0xffffffff


	//   ....[33]....
        /*0410*/ 	.word	0xffffffff


	//   ....[34]....
        /*0414*/ 	.word	0xffffffff


	//   ....[35]....
        /*0418*/ 	.word	0xffffffff


	//   ....[36]....
        /*041c*/ 	.word	0xffffffff


	//   ....[37]....
        /*0420*/ 	.word	0xffffffff


	//   ....[38]....
        /*0424*/ 	.word	0xffffffff


	//   ....[39]....
        /*0428*/ 	.word	0xffffffff


	//   ....[40]....
        /*042c*/ 	.word	0xffffffff


	//   ....[41]....
        /*0430*/ 	.word	0xffffffff


	//   ....[42]....
        /*0434*/ 	.word	0xffffffff


	//   ....[43]....
        /*0438*/ 	.word	0xffffffff


	//   ....[44]....
        /*043c*/ 	.word	0xffffffff


	//   ....[45]....
        /*0440*/ 	.word	0xffffffff


	//   ....[46]....
        /*0444*/ 	.word	0xffffffff


	//   ....[47]....
        /*0448*/ 	.word	0xffffffff


	//   ....[48]....
        /*044c*/ 	.word	0xffffffff


	//   ....[49]....
        /*0450*/ 	.word	0xffffffff


	//   ....[50]....
        /*0454*/ 	.word	0xffffffff


	//   ....[51]....
        /*0458*/ 	.word	0xffffffff


	//   ....[52]....
        /*045c*/ 	.word	0xffffffff


	//   ....[53]....
        /*0460*/ 	.word	0xffffffff


	//   ....[54]....
        /*0464*/ 	.word	0xffffffff


	//   ....[55]....
        /*0468*/ 	.word	0xffffffff


	//   ....[56]....
        /*046c*/ 	.word	0xffffffff


	//   ....[57]....
        /*0470*/ 	.word	0xffffffff


	//   ....[58]....
        /*0474*/ 	.word	0xffffffff


	//   ....[59]....
        /*0478*/ 	.word	0xffffffff


	//   ....[60]....
        /*047c*/ 	.word	0xffffffff


	//   ....[61]....
        /*0480*/ 	.word	0xffffffff


	//   ....[62]....
        /*0484*/ 	.word	0xffffffff


	//   ....[63]....
        /*0488*/ 	.word	0xffffffff


	//   ....[64]....
        /*048c*/ 	.word	0xffffffff


	//   ....[65]....
        /*0490*/ 	.word	0xffffffff


	//   ....[66]....
        /*0494*/ 	.word	0xffffffff


	//   ....[67]....
        /*0498*/ 	.word	0xffffffff


	//   ....[68]....
        /*049c*/ 	.word	0xffffffff


	//   ....[69]....
        /*04a0*/ 	.word	0xffffffff


	//   ....[70]....
        /*04a4*/ 	.word	0xffffffff


	//   ....[71]....
        /*04a8*/ 	.word	0xffffffff


	//   ....[72]....
        /*04ac*/ 	.word	0xffffffff


	//   ....[73]....
        /*04b0*/ 	.word	0xffffffff


	//   ....[74]....
        /*04b4*/ 	.word	0xffffffff


	//   ....[75]....
        /*04b8*/ 	.word	0xffffffff


	//   ....[76]....
        /*04bc*/ 	.word	0xffffffff


	//   ....[77]....
        /*04c0*/ 	.word	0xffffffff


	//   ....[78]....
        /*04c4*/ 	.word	0xffffffff


	//   ....[79]....
        /*04c8*/ 	.word	0xffffffff


	//   ....[80]....
        /*04cc*/ 	.word	0xffffffff


	//   ....[81]....
        /*04d0*/ 	.word	0xffffffff


	//   ....[82]....
        /*04d4*/ 	.word	0xffffffff


	//   ....[83]....
        /*04d8*/ 	.word	0xffffffff


	//   ....[84]....
        /*04dc*/ 	.word	0xffffffff


	//   ....[85]....
        /*04e0*/ 	.word	0xffffffff


	//   ....[86]....
        /*04e4*/ 	.word	0xffffffff


	//   ....[87]....
        /*04e8*/ 	.word	0xffffffff


	//   ....[88]....
        /*04ec*/ 	.word	0xffffffff


	//   ....[89]....
        /*04f0*/ 	.word	0xffffffff


	//   ....[90]....
        /*04f4*/ 	.word	0xffffffff


	//   ....[91]....
        /*04f8*/ 	.word	0xffffffff


	//   ....[92]....
        /*04fc*/ 	.word	0xffffffff


	//   ....[93]....
        /*0500*/ 	.word	0xffffffff


	//   ....[94]....
        /*0504*/ 	.word	0xffffffff


	//   ....[95]....
        /*0508*/ 	.word	0xffffffff


	//   ....[96]....
        /*050c*/ 	.word	0xffffffff


	//   ....[97]....
        /*0510*/ 	.word	0xffffffff


	//   ....[98]....
        /*0514*/ 	.word	0xffffffff


	//   ....[99]....
        /*0518*/ 	.word	0xffffffff


	//   ....[100]....
        /*051c*/ 	.word	0xffffffff


	//   ....[101]....
        /*0520*/ 	.word	0xffffffff


	//   ....[102]....
        /*0524*/ 	.word	0xffffffff


	//   ....[103]....
        /*0528*/ 	.word	0xffffffff


	//   ....[104]....
        /*052c*/ 	.word	0xffffffff


	//   ....[105]....
        /*0530*/ 	.word	0xffffffff


	//   ....[106]....
        /*0534*/ 	.word	0xffffffff


	//   ....[107]....
        /*0538*/ 	.word	0xffffffff


	//   ....[108]....
        /*053c*/ 	.word	0xffffffff


	//   ....[109]....
        /*0540*/ 	.word	0xffffffff


	//   ....[110]....
        /*0544*/ 	.word	0xffffffff


	//   ....[111]....
        /*0548*/ 	.word	0xffffffff


	//   ....[112]....
        /*054c*/ 	.word	0xffffffff


	//   ....[113]....
        /*0550*/ 	.word	0xffffffff


	//   ....[114]....
        /*0554*/ 	.word	0xffffffff


	//   ....[115]....
        /*0558*/ 	.word	0xffffffff


	//   ....[116]....
        /*055c*/ 	.word	0xffffffff


	//   ....[117]....
        /*0560*/ 	.word	0xffffffff


	//   ....[118]....
        /*0564*/ 	.word	0xffffffff


	//   ....[119]....
        /*0568*/ 	.word	0xffffffff


	//   ....[120]....
        /*056c*/ 	.word	0xffffffff


	//   ....[121]....
        /*0570*/ 	.word	0xffffffff


	//   ....[122]....
        /*0574*/ 	.word	0xffffffff


	//   ....[123]....
        /*0578*/ 	.word	0xffffffff


	//   ....[124]....
        /*057c*/ 	.word	0xffffffff


	//   ....[125]....
        /*0580*/ 	.word	0xffffffff


	//   ....[126]....
        /*0584*/ 	.word	0xffffffff


	//   ....[127]....
        /*0588*/ 	.word	0xffffffff


	//   ....[128]....
        /*058c*/ 	.word	0xffffffff


	//   ....[129]....
        /*0590*/ 	.word	0xffffffff


	//   ....[130]....
        /*0594*/ 	.word	0xffffffff


	//   ....[131]....
        /*0598*/ 	.word	0xffffffff


	//   ....[132]....
        /*059c*/ 	.word	0xffffffff


	//   ....[133]....
        /*05a0*/ 	.word	0xffffffff


	//   ....[134]....
        /*05a4*/ 	.word	0xffffffff


	//   ....[135]....
        /*05a8*/ 	.word	0xffffffff


	//   ....[136]....
        /*05ac*/ 	.word	0xffffffff


	//   ....[137]....
        /*05b0*/ 	.word	0xffffffff


	//   ....[138]....
        /*05b4*/ 	.word	0xffffffff


	//   ....[139]....
        /*05b8*/ 	.word	0xffffffff


	//   ....[140]....
        /*05bc*/ 	.word	0xffffffff


	//   ....[141]....
        /*05c0*/ 	.word	0xffffffff


	//   ....[142]....
        /*05c4*/ 	.word	0xffffffff


	//   ....[143]....
        /*05c8*/ 	.word	0xffffffff


	//   ....[144]....
        /*05cc*/ 	.word	0x0500000f


	//   ....[145]....
        /*05d0*/ 	.word	0x0500000f


	//   ....[146]....
        /*05d4*/ 	.word	0x0500000f


	//   ....[147]....
        /*05d8*/ 	.word	0x0500000f


	//   ....[148]....
        /*05dc*/ 	.word	0x0500000f


	//   ....[149]....
        /*05e0*/ 	.word	0x0500000f


	//   ....[150]....
        /*05e4*/ 	.word	0x0500000f


	//   ....[151]....
        /*05e8*/ 	.word	0x0500000f


	//   ....[152]....
        /*05ec*/ 	.word	0x0500000f


	//   ....[153]....
        /*05f0*/ 	.word	0x0500000f


	//   ....[154]....
        /*05f4*/ 	.word	0x0500000f


	//   ....[155]....
        /*05f8*/ 	.word	0x0500000f


	//   ....[156]....
        /*05fc*/ 	.word	0x0500000f


	//   ....[157]....
        /*0600*/ 	.word	0x0500000f


	//   ....[158]....
        /*0604*/ 	.word	0x0500000f


	//   ....[159]....
        /*0608*/ 	.word	0x0500000f


	//   ....[160]....
        /*060c*/ 	.word	0x0500000f


	//   ....[161]....
        /*0610*/ 	.word	0x0500000f


	//   ....[162]....
        /*0614*/ 	.word	0x0500000f


	//   ....[163]....
        /*0618*/ 	.word	0x0500000f


	//   ....[164]....
        /*061c*/ 	.word	0x0500000f


	//   ....[165]....
        /*0620*/ 	.word	0x0500000f


	//   ....[166]....
        /*0624*/ 	.word	0x0500000f


	//   ....[167]....
        /*0628*/ 	.word	0x0500000f


	//   ....[168]....
        /*062c*/ 	.word	0x0500000f


	//   ....[169]....
        /*0630*/ 	.word	0x0500000f


	//   ....[170]....
        /*0634*/ 	.word	0x0500000f


	//   ....[171]....
        /*0638*/ 	.word	0x0500000f


	//   ....[172]....
        /*063c*/ 	.word	0x0500000f


	//   ....[173]....
        /*0640*/ 	.word	0x0500000f


	//   ....[174]....
        /*0644*/ 	.word	0x0500000f


	//   ....[175]....
        /*0648*/ 	.word	0x0500000f


	//   ....[176]....
        /*064c*/ 	.word	0x0500000f


	//   ....[177]....
        /*0650*/ 	.word	0x0500000f


	//   ....[178]....
        /*0654*/ 	.word	0x0500000f


	//   ....[179]....
        /*0658*/ 	.word	0x0500000f


	//   ....[180]....
        /*065c*/ 	.word	0x0500000f


	//   ....[181]....
        /*0660*/ 	.word	0x0500000f


	//   ....[182]....
        /*0664*/ 	.word	0x0500000f


	//   ....[183]....
        /*0668*/ 	.word	0x0500000f


	//   ....[184]....
        /*066c*/ 	.word	0x0500000f


	//   ....[185]....
        /*0670*/ 	.word	0x0500000f


	//   ....[186]....
        /*0674*/ 	.word	0x0500000f


	//   ....[187]....
        /*0678*/ 	.word	0x0500000f


	//   ....[188]....
        /*067c*/ 	.word	0x0500000f


	//   ....[189]....
        /*0680*/ 	.word	0x0500000f


	//   ....[190]....
        /*0684*/ 	.word	0x0500000f


	//   ....[191]....
        /*0688*/ 	.word	0x0500000f


	//   ....[192]....
        /*068c*/ 	.word	0x0500000f


	//   ....[193]....
        /*0690*/ 	.word	0x0500000f


	//   ....[194]....
        /*0694*/ 	.word	0x0500000f


	//   ....[195]....
        /*0698*/ 	.word	0x0500000f


	//   ....[196]....
        /*069c*/ 	.word	0x0500000f


	//   ....[197]....
        /*06a0*/ 	.word	0x0500000f


	//   ....[198]....
        /*06a4*/ 	.word	0x0500000f


	//   ....[199]....
        /*06a8*/ 	.word	0x0500000f


	//   ....[200]....
        /*06ac*/ 	.word	0x0500000f


	//   ....[201]....
        /*06b0*/ 	.word	0x0500000f


	//   ....[202]....
        /*06b4*/ 	.word	0x0500000f


	//   ....[203]....
        /*06b8*/ 	.word	0x0500000f


	//   ....[204]....
        /*06bc*/ 	.word	0x0500000f


	//   ....[205]....
        /*06c0*/ 	.word	0x0500000f


	//   ....[206]....
        /*06c4*/ 	.word	0x0500000f


	//   ....[207]....
        /*06c8*/ 	.word	0x0500000f


	//   ....[208]....
        /*06cc*/ 	.word	0x0500000f


	//   ....[209]....
        /*06d0*/ 	.word	0x0500000f


	//   ....[210]....
        /*06d4*/ 	.word	0x0500000f


	//   ....[211]....
        /*06d8*/ 	.word	0x0500000f


	//   ....[212]....
        /*06dc*/ 	.word	0x0500000f


	//   ....[213]....
        /*06e0*/ 	.word	0x0500000f


	//   ....[214]....
        /*06e4*/ 	.word	0x0500000f


	//   ....[215]....
        /*06e8*/ 	.word	0x0500000f


	//   ....[216]....
        /*06ec*/ 	.word	0x0500000f


	//   ....[217]....
        /*06f0*/ 	.word	0x0500000f


	//   ....[218]....
        /*06f4*/ 	.word	0x0500000f


	//   ....[219]....
        /*06f8*/ 	.word	0x0500000f


	//   ....[220]....
        /*06fc*/ 	.word	0x0500000f


	//   ....[221]....
        /*0700*/ 	.word	0x0500000f


	//   ....[222]....
        /*0704*/ 	.word	0x0500000f


	//   ....[223]....
        /*0708*/ 	.word	0x0500000f


	//   ....[224]....
        /*070c*/ 	.word	0x0500000f


	//   ....[225]....
        /*0710*/ 	.word	0x0500000f


	//----- nvinfo : EIATTR_COOP_GROUP_INSTR_OFFSETS
	.align		4
.L_584:
        /*0714*/ 	.byte	0x04, 0x28
        /*0716*/ 	.short	(.L_586 - .L_585)


	//   ....[0]....
.L_585:
        /*0718*/ 	.word	0x00000060


	//   ....[1]....
        /*071c*/ 	.word	0x00000120


	//   ....[2]....
        /*0720*/ 	.word	0x000001f0


	//   ....[3]....
        /*0724*/ 	.word	0x00000370


	//   ....[4]....
        /*0728*/ 	.word	0x000004d0


	//   ....[5]....
        /*072c*/ 	.word	0x000005f0


	//   ....[6]....
        /*0730*/ 	.word	0x00000750


	//   ....[7]....
        /*0734*/ 	.word	0x00002b20


	//   ....[8]....
        /*0738*/ 	.word	0x00002b30


	//   ....[9]....
        /*073c*/ 	.word	0x000035b0


	//   ....[10]....
        /*0740*/ 	.word	0x000035c0


	//   ....[11]....
        /*0744*/ 	.word	0x00003fb0


	//   ....[12]....
        /*0748*/ 	.word	0x00003fc0


	//   ....[13]....
        /*074c*/ 	.word	0x000043a0


	//   ....[14]....
        /*0750*/ 	.word	0x000043b0


	//   ....[15]....
        /*0754*/ 	.word	0x000051b0


	//   ....[16]....
        /*0758*/ 	.word	0x000071c0


	//   ....[17]....
        /*075c*/ 	.word	0x00007950


	//   ....[18]....
        /*0760*/ 	.word	0x00007960


	//   ....[19]....
        /*0764*/ 	.word	0x00007970


	//   ....[20]....
        /*0768*/ 	.word	0x00007980


	//   ....[21]....
        /*076c*/ 	.word	0x00007c90


	//   ....[22]....
        /*0770*/ 	.word	0x00007ca0


	//   ....[23]....
        /*0774*/ 	.word	0x00007cb0


	//   ....[24]....
        /*0778*/ 	.word	0x00007cc0


	//   ....[25]....
        /*077c*/ 	.word	0x00009010


	//   ....[26]....
        /*0780*/ 	.word	0x00009030


	//   ....[27]....
        /*0784*/ 	.word	0x00009040


	//   ....[28]....
        /*0788*/ 	.word	0x00009050


	//   ....[29]....
        /*078c*/ 	.word	0x00009140


	//   ....[30]....
        /*0790*/ 	.word	0x00009160


	//   ....[31]....
        /*0794*/ 	.word	0x000091f0


	//   ....[32]....
        /*0798*/ 	.word	0x00009220


	//   ....[33]....
        /*079c*/ 	.word	0x0000ab40


	//   ....[34]....
        /*07a0*/ 	.word	0x0000aba0


	//   ....[35]....
        /*07a4*/ 	.word	0x0000aff0


	//   ....[36]....
        /*07a8*/ 	.word	0x0000b130


	//   ....[37]....
        /*07ac*/ 	.word	0x0000b4e0


	//   ....[38]....
        /*07b0*/ 	.word	0x0000b560


	//   ....[39]....
        /*07b4*/ 	.word	0x0000bec0


	//   ....[40]....
        /*07b8*/ 	.word	0x0000c630


	//   ....[41]....
        /*07bc*/ 	.word	0x0000c680


	//   ....[42]....
        /*07c0*/ 	.word	0x0000cc20


	//   ....[43]....
        /*07c4*/ 	.word	0x0000cd10


	//   ....[44]....
        /*07c8*/ 	.word	0x0000d510


	//   ....[45]....
        /*07cc*/ 	.word	0x0000d660


	//   ....[46]....
        /*07d0*/ 	.word	0x0000e310


	//   ....[47]....
        /*07d4*/ 	.word	0x0000eb50


	//   ....[48]....
        /*07d8*/ 	.word	0x0000eba0


	//   ....[49]....
        /*07dc*/ 	.word	0x0000f510


	//   ....[50]....
        /*07e0*/ 	.word	0x0000f560


	//   ....[51]....
        /*07e4*/ 	.word	0x000101b0


	//   ....[52]....
        /*07e8*/ 	.word	0x000102a0


	//   ....[53]....
        /*07ec*/ 	.word	0x000102b0


	//   ....[54]....
        /*07f0*/ 	.word	0x000102f0


	//   ....[55]....
        /*07f4*/ 	.word	0x00010300


	//   ....[56]....
        /*07f8*/ 	.word	0x00011e70


	//   ....[57]....
        /*07fc*/ 	.word	0x00012340


	//   ....[58]....
        /*0800*/ 	.word	0x00012360


	//   ....[59]....
        /*0804*/ 	.word	0x00012390


	//   ....[60]....
        /*0808*/ 	.word	0x000123a0


	//   ....[61]....
        /*080c*/ 	.word	0x00012ae0


	//   ....[62]....
        /*0810*/ 	.word	0x00012b50


	//   ....[63]....
        /*0814*/ 	.word	0x00012dd0


	//   ....[64]....
        /*0818*/ 	.word	0x00012df0


	//   ....[65]....
        /*081c*/ 	.word	0x00013a80


	//   ....[66]....
        /*0820*/ 	.word	0x00013ac0


	//   ....[67]....
        /*0824*/ 	.word	0x00013d60


	//   ....[68]....
        /*0828*/ 	.word	0x00013d80


	//   ....[69]....
        /*082c*/ 	.word	0x00014030


	//   ....[70]....
        /*0830*/ 	.word	0x000141e0


	//   ....[71]....
        /*0834*/ 	.word	0x00014210


	//   ....[72]....
        /*0838*/ 	.word	0x00014240


	//   ....[73]....
        /*083c*/ 	.word	0x00014270


	//   ....[74]....
        /*0840*/ 	.word	0x000142a0


	//   ....[75]....
        /*0844*/ 	.word	0x000142d0


	//   ....[76]....
        /*0848*/ 	.word	0x00014440


	//   ....[77]....
        /*084c*/ 	.word	0x00014470


	//   ....[78]....
        /*0850*/ 	.word	0x000144a0


	//   ....[79]....
        /*0854*/ 	.word	0x000144d0


	//   ....[80]....
        /*0858*/ 	.word	0x00014500


	//   ....[81]....
        /*085c*/ 	.word	0x00014530


	//   ....[82]....
        /*0860*/ 	.word	0x000145c0


	//   ....[83]....
        /*0864*/ 	.word	0x00014620


	//   ....[84]....
        /*0868*/ 	.word	0x000146b0


	//   ....[85]....
        /*086c*/ 	.word	0x000154b0


	//   ....[86]....
        /*0870*/ 	.word	0x00017d30


	//   ....[87]....
        /*0874*/ 	.word	0x00017d50


	//   ....[88]....
        /*0878*/ 	.word	0x00017de0


	//   ....[89]....
        /*087c*/ 	.word	0x00017e00


	//   ....[90]....
        /*0880*/ 	.word	0x00017e80


	//   ....[91]....
        /*0884*/ 	.word	0x00017ea0


	//   ....[92]....
        /*0888*/ 	.word	0x00017eb0


	//   ....[93]....
        /*088c*/ 	.word	0x00017ec0


	//   ....[94]....
        /*0890*/ 	.word	0x000186e0


	//   ....[95]....
        /*0894*/ 	.word	0x00018710


	//   ....[96]....
        /*0898*/ 	.word	0x000187b0


	//   ....[97]....
        /*089c*/ 	.word	0x000187d0


	//   ....[98]....
        /*08a0*/ 	.word	0x00018850


	//   ....[99]....
        /*08a4*/ 	.word	0x00018870


	//   ....[100]....
        /*08a8*/ 	.word	0x00018880


	//   ....[101]....
        /*08ac*/ 	.word	0x000188f0


	//   ....[102]....
        /*08b0*/ 	.word	0x00018d40


	//   ....[103]....
        /*08b4*/ 	.word	0x00018e00


	//   ....[104]....
        /*08b8*/ 	.word	0x00018f50


	//   ....[105]....
        /*08bc*/ 	.word	0x00018f90


	//   ....[106]....
        /*08c0*/ 	.word	0x00018fa0


	//   ....[107]....
        /*08c4*/ 	.word	0x00018fb0


	//   ....[108]....
        /*08c8*/ 	.word	0x00019100


	//   ....[109]....
        /*08cc*/ 	.word	0x00019250


	//   ....[110]....
        /*08d0*/ 	.word	0x00019a70


	//   ....[111]....
        /*08d4*/ 	.word	0x00019a90


	//   ....[112]....
        /*08d8*/ 	.word	0x00019ae0


	//   ....[113]....
        /*08dc*/ 	.word	0x00019af0


	//   ....[114]....
        /*08e0*/ 	.word	0x00019b30


	//   ....[115]....
        /*08e4*/ 	.word	0x00019b40


	//   ....[116]....
        /*08e8*/ 	.word	0x00019b50


	//   ....[117]....
        /*08ec*/ 	.word	0x00019b90


	//   ....[118]....
        /*08f0*/ 	.word	0x00019eb0


	//   ....[119]....
        /*08f4*/ 	.word	0x00019ee0


	//   ....[120]....
        /*08f8*/ 	.word	0x00019f10


	//   ....[121]....
        /*08fc*/ 	.word	0x00019f30


	//   ....[122]....
        /*0900*/ 	.word	0x00019f60


	//   ....[123]....
        /*0904*/ 	.word	0x00019f80


	//   ....[124]....
        /*0908*/ 	.word	0x0001a080


	//   ....[125]....
        /*090c*/ 	.word	0x0001a1d0


	//   ....[126]....
        /*0910*/ 	.word	0x0001a7c0


	//   ....[127]....
        /*0914*/ 	.word	0x0001a7f0


	//   ....[128]....
        /*0918*/ 	.word	0x0001a830


	//   ....[129]....
        /*091c*/ 	.word	0x0001a860


	//   ....[130]....
        /*0920*/ 	.word	0x0001a890


	//   ....[131]....
        /*0924*/ 	.word	0x0001a8c0


	//   ....[132]....
        /*0928*/ 	.word	0x0001a8f0


	//   ....[133]....
        /*092c*/ 	.word	0x0001a920


	//   ....[134]....
        /*0930*/ 	.word	0x0001aaa0


	//   ....[135]....
        /*0934*/ 	.word	0x0001aad0


	//   ....[136]....
        /*0938*/ 	.word	0x0001ab00


	//   ....[137]....
        /*093c*/ 	.word	0x0001ab30


	//   ....[138]....
        /*0940*/ 	.word	0x0001ab60


	//   ....[139]....
        /*0944*/ 	.word	0x0001ab90


	//   ....[140]....
        /*0948*/ 	.word	0x0001ac50


	//   ....[141]....
        /*094c*/ 	.word	0x0001ac70


	//   ....[142]....
        /*0950*/ 	.word	0x0001ace0


	//   ....[143]....
        /*0954*/ 	.word	0x0001b380


	//   ....[144]....
        /*0958*/ 	.word	0x0001b690


	//   ....[145]....
        /*095c*/ 	.word	0x0001b720


	//   ....[146]....
        /*0960*/ 	.word	0x0001b800


	//   ....[147]....
        /*0964*/ 	.word	0x0001b890


	//   ....[148]....
        /*0968*/ 	.word	0x0001b970


	//   ....[149]....
        /*096c*/ 	.word	0x0001ba00


	//   ....[150]....
        /*0970*/ 	.word	0x0001bb80


	//   ....[151]....
        /*0974*/ 	.word	0x0001bc10


	//   ....[152]....
        /*0978*/ 	.word	0x0001bc60


	//   ....[153]....
        /*097c*/ 	.word	0x0001bcb0


	//   ....[154]....
        /*0980*/ 	.word	0x0001bd40


	//   ....[155]....
        /*0984*/ 	.word	0x0001bdd0


	//   ....[156]....
        /*0988*/ 	.word	0x0001be20


	//   ....[157]....
        /*098c*/ 	.word	0x0001be70


	//   ....[158]....
        /*0990*/ 	.word	0x0001bf60


	//   ....[159]....
        /*0994*/ 	.word	0x0001c010


	//   ....[160]....
        /*0998*/ 	.word	0x0001c090


	//   ....[161]....
        /*099c*/ 	.word	0x0001c100


	//   ....[162]....
        /*09a0*/ 	.word	0x0001c230


	//   ....[163]....
        /*09a4*/ 	.word	0x0001c350


	//   ....[164]....
        /*09a8*/ 	.word	0x0001c420


	//   ....[165]....
        /*09ac*/ 	.word	0x0001c470


	//   ....[166]....
        /*09b0*/ 	.word	0x0001c760


	//   ....[167]....
        /*09b4*/ 	.word	0x0001ca40


	//   ....[168]....
        /*09b8*/ 	.word	0x0001cb30


	//   ....[169]....
        /*09bc*/ 	.word	0x0001cbd0


	//   ....[170]....
        /*09c0*/ 	.word	0x0001cc30


	//   ....[171]....
        /*09c4*/ 	.word	0x0001cd20


	//   ....[172]....
        /*09c8*/ 	.word	0x0001cd90


	//   ....[173]....
        /*09cc*/ 	.word	0x0001ce80


	//   ....[174]....
        /*09d0*/ 	.word	0x0001cef0


	//   ....[175]....
        /*09d4*/ 	.word	0x0001cfd0


	//   ....[176]....
        /*09d8*/ 	.word	0x0001d080


	//   ....[177]....
        /*09dc*/ 	.word	0x0001d0f0


	//   ....[178]....
        /*09e0*/ 	.word	0x0001d150


	//   ....[179]....
        /*09e4*/ 	.word	0x0001d240


	//   ....[180]....
        /*09e8*/ 	.word	0x0001d2a0


	//   ....[181]....
        /*09ec*/ 	.word	0x0001d3a0


	//   ....[182]....
        /*09f0*/ 	.word	0x0001d400


	//   ....[183]....
        /*09f4*/ 	.word	0x0001d4e0


	//   ....[184]....
        /*09f8*/ 	.word	0x0001d620


	//   ....[185]....
        /*09fc*/ 	.word	0x0001d720


	//   ....[186]....
        /*0a00*/ 	.word	0x0001d9a0


	//   ....[187]....
        /*0a04*/ 	.word	0x0001d9f0


	//   ....[188]....
        /*0a08*/ 	.word	0x0001dbc0


	//   ....[189]....
        /*0a0c*/ 	.word	0x0001dc10


	//   ....[190]....
        /*0a10*/ 	.word	0x0001dde0


	//   ....[191]....
        /*0a14*/ 	.word	0x0001de30


	//   ....[192]....
        /*0a18*/ 	.word	0x0001df20


	//   ....[193]....
        /*0a1c*/ 	.word	0x0001dfc0


	//   ....[194]....
        /*0a20*/ 	.word	0x0001e020


	//   ....[195]....
        /*0a24*/ 	.word	0x0001e0d0


	//   ....[196]....
        /*0a28*/ 	.word	0x0001e130


	//   ....[197]....
        /*0a2c*/ 	.word	0x0001e1e0


	//   ....[198]....
        /*0a30*/ 	.word	0x0001e240


	//   ....[199]....
        /*0a34*/ 	.word	0x0001e2f0


	//   ....[200]....
        /*0a38*/ 	.word	0x0001e3e0


	//   ....[201]....
        /*0a3c*/ 	.word	0x0001e4c0


	//   ....[202]....
        /*0a40*/ 	.word	0x0001e5d0


	//   ....[203]....
        /*0a44*/ 	.word	0x0001e6d0


	//   ....[204]....
        /*0a48*/ 	.word	0x0001e800


	//   ....[205]....
        /*0a4c*/ 	.word	0x0001e8e0


	//   ....[206]....
        /*0a50*/ 	.word	0x0001e9e0


	//   ....[207]....
        /*0a54*/ 	.word	0x0001eac0


	//   ....[208]....
        /*0a58*/ 	.word	0x0001eb50


	//   ....[209]....
        /*0a5c*/ 	.word	0x0001ebf0


	//   ....[210]....
        /*0a60*/ 	.word	0x0001ed10


	//   ....[211]....
        /*0a64*/ 	.word	0x0001ed80


	//   ....[212]....
        /*0a68*/ 	.word	0x0001edf0


	//   ....[213]....
        /*0a6c*/ 	.word	0x0001ee60


	//   ....[214]....
        /*0a70*/ 	.word	0x0001eed0


	//   ....[215]....
        /*0a74*/ 	.word	0x0001ef50


	//   ....[216]....
        /*0a78*/ 	.word	0x0001efe0


	//   ....[217]....
        /*0a7c*/ 	.word	0x0001f070


	//   ....[218]....
        /*0a80*/ 	.word	0x0001f0e0


	//   ....[219]....
        /*0a84*/ 	.word	0x0001f150


	//   ....[220]....
        /*0a88*/ 	.word	0x0001f1c0


	//   ....[221]....
        /*0a8c*/ 	.word	0x0001f240


	//   ....[222]....
        /*0a90*/ 	.word	0x0001f2b0


	//   ....[223]....
        /*0a94*/ 	.word	0x0001f350


	//   ....[224]....
        /*0a98*/ 	.word	0x0001f3e0


	//   ....[225]....
        /*0a9c*/ 	.word	0x0001f510


	//----- nvinfo : EIATTR_REG_RECONFIG
	.align		4
.L_586:
        /*0aa0*/ 	.byte	0x01, 0x54
	.zero		2


	//----- nvinfo : EIATTR_SYSCALL_OFFSETS
	.align		4
        /*0aa4*/ 	.byte	0x04, 0x46
        /*0aa6*/ 	.short	(.L_588 - .L_587)


	//   ....[0]....
.L_587:
        /*0aa8*/ 	.word	0x00001db0


	//   ....[1]....
        /*0aac*/ 	.word	0x00001f00


	//   ....[2]....
        /*0ab0*/ 	.word	0x00007370


	//   ....[3]....
        /*0ab4*/ 	.word	0x000076a0


	//   ....[4]....
        /*0ab8*/ 	.word	0x00017140


	//   ....[5]....
        /*0abc*/ 	.word	0x00017290


	//   ....[6]....
        /*0ac0*/ 	.word	0x00017380


	//   ....[7]....
        /*0ac4*/ 	.word	0x00018320


	//----- nvinfo : EIATTR_MBARRIER_INSTR_OFFSETS
	.align		4
.L_588:
        /*0ac8*/ 	.byte	0x04, 0x39
        /*0aca*/ 	.short	(.L_590 - .L_589)


	//   ....[0]....
.L_589:
        /*0acc*/ 	.word	0x00000250
        /*0ad0*/ 	.word	0x000000ff
        /*0ad4*/ 	.word	0x00028c00
        /*0ad8*/ 	.short	0x0100
        /*0ada*/ 	.byte	0x08
	.zero		1


	//   ....[1]....
        /*0adc*/ 	.word	0x00000270
        /*0ae0*/ 	.word	0x000000ff
        /*0ae4*/ 	.word	0x00028c20
        /*0ae8*/ 	.short	0x0100
        /*0aea*/ 	.byte	0x08
	.zero		1


	//   ....[2]....
        /*0aec*/ 	.word	0x00000320
        /*0af0*/ 	.word	0x000000ff
        /*0af4*/ 	.word	0x00028c30
        /*0af8*/ 	.short	0x0100
        /*0afa*/ 	.byte	0x06
	.zero		1


	//   ....[3]....
        /*0afc*/ 	.word	0x00000330
        /*0b00*/ 	.word	0x000000ff
        /*0b04*/ 	.word	0x00028c40
        /*0b08*/ 	.short	0x0100
        /*0b0a*/ 	.byte	0x06
	.zero		1


	//   ....[4]....
        /*0b0c*/ 	.word	0x00000340
        /*0b10*/ 	.word	0x000000ff
        /*0b14*/ 	.word	0x00028c38
        /*0b18*/ 	.short	0x0100
        /*0b1a*/ 	.byte	0x06
	.zero		1


	//   ....[5]....
        /*0b1c*/ 	.word	0x00000350
        /*0b20*/ 	.word	0x000000ff
        /*0b24*/ 	.word	0x00028c48
        /*0b28*/ 	.short	0x0100
        /*0b2a*/ 	.byte	0x06
	.zero		1


	//   ....[6]....
        /*0b2c*/ 	.word	0x00000480
        /*0b30*/ 	.word	0x000000ff
        /*0b34*/ 	.word	0x00028c50
        /*0b38*/ 	.short	0x0100
        /*0b3a*/ 	.byte	0x08
	.zero		1


	//   ....[7]....
        /*0b3c*/ 	.word	0x00000490
        /*0b40*/ 	.word	0x000000ff
        /*0b44*/ 	.word	0x00028c60
        /*0b48*/ 	.short	0x0100
        /*0b4a*/ 	.byte	0x08
	.zero		1


	//   ....[8]....
        /*0b4c*/ 	.word	0x000004a0
        /*0b50*/ 	.word	0x000000ff
        /*0b54*/ 	.word	0x00028c58
        /*0b58*/ 	.short	0x0100
        /*0b5a*/ 	.byte	0x08
	.zero		1


	//   ....[9]....
        /*0b5c*/ 	.word	0x000004b0
        /*0b60*/ 	.word	0x000000ff
        /*0b64*/ 	.word	0x00028c68
        /*0b68*/ 	.short	0x0100
        /*0b6a*/ 	.byte	0x08
	.zero		1


	//   ....[10]....
        /*0b6c*/ 	.word	0x000005a0
        /*0b70*/ 	.word	0x000000ff
        /*0b74*/ 	.word	0x00028c70
        /*0b78*/ 	.short	0x0100
        /*0b7a*/ 	.byte	0x06
	.zero		1


	//   ....[11]....
        /*0b7c*/ 	.word	0x000005b0
        /*0b80*/ 	.word	0x000000ff
        /*0b84*/ 	.word	0x00028c80
        /*0b88*/ 	.short	0x0100
        /*0b8a*/ 	.byte	0x06
	.zero		1


	//   ....[12]....
        /*0b8c*/ 	.word	0x000005c0
        /*0b90*/ 	.word	0x000000ff
        /*0b94*/ 	.word	0x00028c78
        /*0b98*/ 	.short	0x0100
        /*0b9a*/ 	.byte	0x06
	.zero		1


	//   ....[13]....
        /*0b9c*/ 	.word	0x000005d0
        /*0ba0*/ 	.word	0x000000ff
        /*0ba4*/ 	.word	0x00028c88
        /*0ba8*/ 	.short	0x0100
        /*0baa*/ 	.byte	0x06
	.zero		1


	//   ....[14]....
        /*0bac*/ 	.word	0x00000700
        /*0bb0*/ 	.word	0x000000ff
        /*0bb4*/ 	.word	0x00028c90
        /*0bb8*/ 	.short	0x0100
        /*0bba*/ 	.byte	0x08
	.zero		1


	//   ....[15]....
        /*0bbc*/ 	.word	0x00000710
        /*0bc0*/ 	.word	0x000000ff
        /*0bc4*/ 	.word	0x00028ca0
        /*0bc8*/ 	.short	0x0100
        /*0bca*/ 	.byte	0x08
	.zero		1


	//   ....[16]....
        /*0bcc*/ 	.word	0x00000720
        /*0bd0*/ 	.word	0x000000ff
        /*0bd4*/ 	.word	0x00028c98
        /*0bd8*/ 	.short	0x0100
        /*0bda*/ 	.byte	0x08
	.zero		1


	//   ....[17]....
        /*0bdc*/ 	.word	0x00000730
        /*0be0*/ 	.word	0x000000ff
        /*0be4*/ 	.word	0x00028ca8
        /*0be8*/ 	.short	0x0100
        /*0bea*/ 	.byte	0x08
	.zero		1


	//   ....[18]....
        /*0bec*/ 	.word	0x00000860
        /*0bf0*/ 	.word	0x000000ff
        /*0bf4*/ 	.word	0x00028cb0
        /*0bf8*/ 	.short	0x0100
        /*0bfa*/ 	.byte	0x08
	.zero		1


	//   ....[19]....
        /*0bfc*/ 	.word	0x00000870
        /*0c00*/ 	.word	0x000000ff
        /*0c04*/ 	.word	0x00028cc0
        /*0c08*/ 	.short	0x0100
        /*0c0a*/ 	.byte	0x08
	.zero		1


	//   ....[20]....
        /*0c0c*/ 	.word	0x00000880
        /*0c10*/ 	.word	0x000000ff
        /*0c14*/ 	.word	0x00028cb8
        /*0c18*/ 	.short	0x0100
        /*0c1a*/ 	.byte	0x08
	.zero		1


	//   ....[21]....
        /*0c1c*/ 	.word	0x00000890
        /*0c20*/ 	.word	0x000000ff
        /*0c24*/ 	.word	0x00028cc8
        /*0c28*/ 	.short	0x0100
        /*0c2a*/ 	.byte	0x08
	.zero		1


	//   ....[22]....
        /*0c2c*/ 	.word	0x00002ad0
        /*0c30*/ 	.word	0x0000003e
        /*0c34*/ 	.word	0x00028c90
        /*0c38*/ 	.short	0x010a
        /*0c3a*/ 	.byte	0x3f
	.zero		1


	//   ....[23]....
        /*0c3c*/ 	.word	0x00003560
        /*0c40*/ 	.word	0x0000003e
        /*0c44*/ 	.word	0x00028c90
        /*0c48*/ 	.short	0x010a
        /*0c4a*/ 	.byte	0x3f
	.zero		1


	//   ....[24]....
        /*0c4c*/ 	.word	0x00003e00
        /*0c50*/ 	.word	0x0000003e
        /*0c54*/ 	.word	0x00028c90
        /*0c58*/ 	.short	0x010a
        /*0c5a*/ 	.byte	0x3f
	.zero		1


	//   ....[25]....
        /*0c5c*/ 	.word	0x000041e0
        /*0c60*/ 	.word	0x00000004
        /*0c64*/ 	.word	0x00000000
        /*0c68*/ 	.short	0x0101
        /*0c6a*/ 	.byte	0x3f
	.zero		1


	//   ....[26]....
        /*0c6c*/ 	.word	0x00004220
        /*0c70*/ 	.word	0x0000003e
        /*0c74*/ 	.word	0x00028cb0
        /*0c78*/ 	.short	0x010a
        /*0c7a*/ 	.byte	0x3f
	.zero		1


	//   ....[27]....
        /*0c7c*/ 	.word	0x00004b10
        /*0c80*/ 	.word	0x0000003e
        /*0c84*/ 	.word	0x00000000
        /*0c88*/ 	.short	0x0101
        /*0c8a*/ 	.byte	0x3f
	.zero		1


	//   ....[28]....
        /*0c8c*/ 	.word	0x000052b0
        /*0c90*/ 	.word	0x00000003
        /*0c94*/ 	.word	0x00028c50
        /*0c98*/ 	.short	0x010a
        /*0c9a*/ 	.byte	0x3f
	.zero		1


	//   ....[29]....
        /*0c9c*/ 	.word	0x00005650
        /*0ca0*/ 	.word	0x0000000e
        /*0ca4*/ 	.word	0x00000000
        /*0ca8*/ 	.short	0x0101
        /*0caa*/ 	.byte	0x3f
	.zero		1


	//   ....[30]....
        /*0cac*/ 	.word	0x00005f80
        /*0cb0*/ 	.word	0x00000014
        /*0cb4*/ 	.word	0x00028c50
        /*0cb8*/ 	.short	0x010a
        /*0cba*/ 	.byte	0x3f
	.zero		1


	//   ....[31]....
        /*0cbc*/ 	.word	0x00005fd0
        /*0cc0*/ 	.word	0x00000014
        /*0cc4*/ 	.word	0x00028c50
        /*0cc8*/ 	.short	0x010a
        /*0cca*/ 	.byte	0x3f
	.zero		1


	//   ....[32]....
        /*0ccc*/ 	.word	0x000062c0
        /*0cd0*/ 	.word	0x00000014
        /*0cd4*/ 	.word	0x00000000
        /*0cd8*/ 	.short	0x0101
        /*0cda*/ 	.byte	0x3f
	.zero		1


	//   ....[33]....
        /*0cdc*/ 	.word	0x00007410
        /*0ce0*/ 	.word	0x00000002
        /*0ce4*/ 	.word	0x00028c00
        /*0ce8*/ 	.short	0x010a
        /*0cea*/ 	.byte	0x3f
	.zero		1


	//   ....[34]....
        /*0cec*/ 	.word	0x00007460
        /*0cf0*/ 	.word	0x00000002
        /*0cf4*/ 	.word	0x00028c00
        /*0cf8*/ 	.short	0x010a
        /*0cfa*/ 	.byte	0x3f
	.zero		1


	//   ....[35]....
        /*0cfc*/ 	.word	0x00007f20
        /*0d00*/ 	.word	0x00000002
        /*0d04*/ 	.word	0x00028c00
        /*0d08*/ 	.short	0x010a
        /*0d0a*/ 	.byte	0x3f
	.zero		1


	//   ....[36]....
        /*0d0c*/ 	.word	0x000094a0
        /*0d10*/ 	.word	0x00000002
        /*0d14*/ 	.word	0x00028c00
        /*0d18*/ 	.short	0x010a
        /*0d1a*/ 	.byte	0x3f
	.zero		1


	//   ....[37]....
        /*0d1c*/ 	.word	0x0000a450
        /*0d20*/ 	.word	0x00000014
        /*0d24*/ 	.word	0x00028c30
        /*0d28*/ 	.short	0x010a
        /*0d2a*/ 	.byte	0x3f
	.zero		1


	//   ....[38]....
        /*0d2c*/ 	.word	0x0000a500
        /*0d30*/ 	.word	0x00000014
        /*0d34*/ 	.word	0x00028c30
        /*0d38*/ 	.short	0x010a
        /*0d3a*/ 	.byte	0x3f
	.zero		1


	//   ....[39]....
        /*0d3c*/ 	.word	0x0000b630
        /*0d40*/ 	.word	0x00000000
        /*0d44*/ 	.word	0x00000000
        /*0d48*/ 	.short	0x0101
        /*0d4a*/ 	.byte	0x3f
	.zero		1


	//   ....[40]....
        /*0d4c*/ 	.word	0x0000bbb0
        /*0d50*/ 	.word	0x00000014
        /*0d54*/ 	.word	0x00028c50
        /*0d58*/ 	.short	0x010a
        /*0d5a*/ 	.byte	0x3f
	.zero		1


	//   ....[41]....
        /*0d5c*/ 	.word	0x0000bc60
        /*0d60*/ 	.word	0x00000014
        /*0d64*/ 	.word	0x00028c50
        /*0d68*/ 	.short	0x010a
        /*0d6a*/ 	.byte	0x3f
	.zero		1


	//   ....[42]....
        /*0d6c*/ 	.word	0x0000bf60
        /*0d70*/ 	.word	0x00000014
        /*0d74*/ 	.word	0x00000000
        /*0d78*/ 	.short	0x0101
        /*0d7a*/ 	.byte	0x3f
	.zero		1


	//   ....[43]....
        /*0d7c*/ 	.word	0x0000c110
        /*0d80*/ 	.word	0x000000d1
        /*0d84*/ 	.word	0x00028c30
        /*0d88*/ 	.short	0x010a
        /*0d8a*/ 	.byte	0x3f
	.zero		1


	//   ....[44]....
        /*0d8c*/ 	.word	0x0000c180
        /*0d90*/ 	.word	0x000000d1
        /*0d94*/ 	.word	0x00028c30
        /*0d98*/ 	.short	0x010a
        /*0d9a*/ 	.byte	0x3f
	.zero		1


	//   ....[45]....
        /*0d9c*/ 	.word	0x0000d070
        /*0da0*/ 	.word	0x0000000e
        /*0da4*/ 	.word	0x00000000
        /*0da8*/ 	.short	0x0101
        /*0daa*/ 	.byte	0x3f
	.zero		1


	//   ....[46]....
        /*0dac*/ 	.word	0x0000e050
        /*0db0*/ 	.word	0x000000d1
        /*0db4*/ 	.word	0x00028c50
        /*0db8*/ 	.short	0x010a
        /*0dba*/ 	.byte	0x3f
	.zero		1


	//   ....[47]....
        /*0dbc*/ 	.word	0x0000e0a0
        /*0dc0*/ 	.word	0x000000d1
        /*0dc4*/ 	.word	0x00028c50
        /*0dc8*/ 	.short	0x010a
        /*0dca*/ 	.byte	0x3f
	.zero		1


	//   ....[48]....
        /*0dcc*/ 	.word	0x0000e3c0
        /*0dd0*/ 	.word	0x000000d1
        /*0dd4*/ 	.word	0x00000000
        /*0dd8*/ 	.short	0x0101
        /*0dda*/ 	.byte	0x3f
	.zero		1


	//   ....[49]....
        /*0ddc*/ 	.word	0x0000e500
        /*0de0*/ 	.word	0x000000c6
        /*0de4*/ 	.word	0x00028c30
        /*0de8*/ 	.short	0x010a
        /*0dea*/ 	.byte	0x3f
	.zero		1


	//   ....[50]....
        /*0dec*/ 	.word	0x0000e570
        /*0df0*/ 	.word	0x000000c6
        /*0df4*/ 	.word	0x00028c30
        /*0df8*/ 	.short	0x010a
        /*0dfa*/ 	.byte	0x3f
	.zero		1


	//   ....[51]....
        /*0dfc*/ 	.word	0x0000f220
        /*0e00*/ 	.word	0x000000a0
        /*0e04*/ 	.word	0x00000000
        /*0e08*/ 	.short	0x0101
        /*0e0a*/ 	.byte	0x3f
	.zero		1


	//   ....[52]....
        /*0e0c*/ 	.word	0x0000fef0
        /*0e10*/ 	.word	0x000000c6
        /*0e14*/ 	.word	0x00028c50
        /*0e18*/ 	.short	0x010a
        /*0e1a*/ 	.byte	0x3f
	.zero		1


	//   ....[53]....
        /*0e1c*/ 	.word	0x0000ff40
        /*0e20*/ 	.word	0x000000c6
        /*0e24*/ 	.word	0x00028c50
        /*0e28*/ 	.short	0x010a
        /*0e2a*/ 	.byte	0x3f
	.zero		1


	//   ....[54]....
        /*0e2c*/ 	.word	0x00010260
        /*0e30*/ 	.word	0x000000c6
        /*0e34*/ 	.word	0x00000000
        /*0e38*/ 	.short	0x0101
        /*0e3a*/ 	.byte	0x3f
	.zero		1


	//   ....[55]....
        /*0e3c*/ 	.word	0x00012ac0
        /*0e40*/ 	.word	0x00000003
        /*0e44*/ 	.word	0x00000000
        /*0e48*/ 	.short	0x0101
        /*0e4a*/ 	.byte	0x3f
	.zero		1


	//   ....[56]....
        /*0e4c*/ 	.word	0x00015590
        /*0e50*/ 	.word	0x00000017
        /*0e54*/ 	.word	0x00028c20
        /*0e58*/ 	.short	0x010a
        /*0e5a*/ 	.byte	0x3f
	.zero		1


	//   ....[57]....
        /*0e5c*/ 	.word	0x00015620
        /*0e60*/ 	.word	0x00000003
        /*0e64*/ 	.word	0x00028ca0
        /*0e68*/ 	.short	0x010a
        /*0e6a*/ 	.byte	0x3f
	.zero		1


	//   ....[58]....
        /*0e6c*/ 	.word	0x00015870
        /*0e70*/ 	.word	0x00000003
        /*0e74*/ 	.word	0x00028cc0
        /*0e78*/ 	.short	0x010a
        /*0e7a*/ 	.byte	0x3f
	.zero		1


	//   ....[59]....
        /*0e7c*/ 	.word	0x00016240
        /*0e80*/ 	.word	0x00000008
        /*0e84*/ 	.word	0x00028ca0
        /*0e88*/ 	.short	0x010a
        /*0e8a*/ 	.byte	0x3f
	.zero		1


	//   ....[60]....
        /*0e8c*/ 	.word	0x00016480
        /*0e90*/ 	.word	0x00000008
        /*0e94*/ 	.word	0x00028cc0
        /*0e98*/ 	.short	0x010a
        /*0e9a*/ 	.byte	0x3f
	.zero		1


	//   ....[61]....
        /*0e9c*/ 	.word	0x00017ae0
        /*0ea0*/ 	.word	0x0000001f
        /*0ea4*/ 	.word	0x00028c40
        /*0ea8*/ 	.short	0x010a
        /*0eaa*/ 	.byte	0x3f
	.zero		1


	//   ....[62]....
        /*0eac*/ 	.word	0x00017fc0
        /*0eb0*/ 	.word	0x0000001f
        /*0eb4*/ 	.word	0x00028c30
        /*0eb8*/ 	.short	0x0107
        /*0eba*/ 	.byte	0x3f
	.zero		1


	//   ....[63]....
        /*0ebc*/ 	.word	0x00018090
        /*0ec0*/ 	.word	0x0000001f
        /*0ec4*/ 	.word	0x00028c30
        /*0ec8*/ 	.short	0x0101
        /*0eca*/ 	.byte	0x3f
	.zero		1


	//   ....[64]....
        /*0ecc*/ 	.word	0x00018990
        /*0ed0*/ 	.word	0x00000017
        /*0ed4*/ 	.word	0x00028c00
        /*0ed8*/ 	.short	0x0107
        /*0eda*/ 	.byte	0x3f
	.zero		1


	//   ....[65]....
        /*0edc*/ 	.word	0x00018a80
        /*0ee0*/ 	.word	0x00000017
        /*0ee4*/ 	.word	0x00028c00
        /*0ee8*/ 	.short	0x0101
        /*0eea*/ 	.byte	0x3f
	.zero		1


	//   ....[66]....
        /*0eec*/ 	.word	0x00018aa0
        /*0ef0*/ 	.word	0x00000017
        /*0ef4*/ 	.word	0x00028c20
        /*0ef8*/ 	.short	0x010a
        /*0efa*/ 	.byte	0x3f
	.zero		1


	//   ....[67]....
        /*0efc*/ 	.word	0x00018b30
        /*0f00*/ 	.word	0x0000001f
        /*0f04*/ 	.word	0x00028c60
        /*0f08*/ 	.short	0x010a
        /*0f0a*/ 	.byte	0x3f
	.zero		1


	//   ....[68]....
        /*0f0c*/ 	.word	0x00019470
        /*0f10*/ 	.word	0x0000001f
        /*0f14*/ 	.word	0x00028c50
        /*0f18*/ 	.short	0x0107
        /*0f1a*/ 	.byte	0x3f
	.zero		1


	//   ....[69]....
        /*0f1c*/ 	.word	0x00019540
        /*0f20*/ 	.word	0x0000001f
        /*0f24*/ 	.word	0x00028c50
        /*0f28*/ 	.short	0x0101
        /*0f2a*/ 	.byte	0x3f
	.zero		1


	//   ....[70]....
        /*0f2c*/ 	.word	0x000198d0
        /*0f30*/ 	.word	0x00000006
        /*0f34*/ 	.word	0x00028c40
        /*0f38*/ 	.short	0x010a
        /*0f3a*/ 	.byte	0x3f
	.zero		1


	//   ....[71]....
        /*0f3c*/ 	.word	0x00019c10
        /*0f40*/ 	.word	0x00000006
        /*0f44*/ 	.word	0x00028c30
        /*0f48*/ 	.short	0x0107
        /*0f4a*/ 	.byte	0x3f
	.zero		1


	//   ....[72]....
        /*0f4c*/ 	.word	0x00019cd0
        /*0f50*/ 	.word	0x00000006
        /*0f54*/ 	.word	0x00028c30
        /*0f58*/ 	.short	0x0101
        /*0f5a*/ 	.byte	0x3f
	.zero		1


	//   ....[73]....
        /*0f5c*/ 	.word	0x00019d00
        /*0f60*/ 	.word	0x00000006
        /*0f64*/ 	.word	0x00028c60
        /*0f68*/ 	.short	0x010a
        /*0f6a*/ 	.byte	0x3f
	.zero		1


	//   ....[74]....
        /*0f6c*/ 	.word	0x0001a3d0
        /*0f70*/ 	.word	0x00000006
        /*0f74*/ 	.word	0x00028c50
        /*0f78*/ 	.short	0x0107
        /*0f7a*/ 	.byte	0x3f
	.zero		1


	//   ....[75]....
        /*0f7c*/ 	.word	0x0001a490
        /*0f80*/ 	.word	0x00000006
        /*0f84*/ 	.word	0x00028c50
        /*0f88*/ 	.short	0x0101
        /*0f8a*/ 	.byte	0x3f
	.zero		1


	//   ....[76]....
        /*0f8c*/ 	.word	0x0001b300
        /*0f90*/ 	.word	0x00000004
        /*0f94*/ 	.word	0x00028c20
        /*0f98*/ 	.short	0x010a
        /*0f9a*/ 	.byte	0x3f
	.zero		1


	//   ....[77]....
        /*0f9c*/ 	.word	0x0001b460
        /*0fa0*/ 	.word	0x00000005
        /*0fa4*/ 	.word	0x00028c40
        /*0fa8*/ 	.short	0x010a
        /*0faa*/ 	.byte	0x3f
	.zero		1


	//   ....[78]....
        /*0fac*/ 	.word	0x0001b500
        /*0fb0*/ 	.word	0x00000019
        /*0fb4*/ 	.word	0x00028c40
        /*0fb8*/ 	.short	0x010a
        /*0fba*/ 	.byte	0x3f
	.zero		1


	//   ....[79]....
        /*0fbc*/ 	.word	0x0001b540
        /*0fc0*/ 	.word	0x00000005
        /*0fc4*/ 	.word	0x00028c60
        /*0fc8*/ 	.short	0x010a
        /*0fca*/ 	.byte	0x3f
	.zero		1


	//   ....[80]....
        /*0fcc*/ 	.word	0x0001b580
        /*0fd0*/ 	.word	0x00000019
        /*0fd4*/ 	.word	0x00028c60
        /*0fd8*/ 	.short	0x010a
        /*0fda*/ 	.byte	0x3f
	.zero		1


	//   ....[81]....
        /*0fdc*/ 	.word	0x0001b5e0
        /*0fe0*/ 	.word	0x0000003e
        /*0fe4*/ 	.word	0x00028c90
        /*0fe8*/ 	.short	0x010a
        /*0fea*/ 	.byte	0x3f
	.zero		1


	//   ....[82]....
        /*0fec*/ 	.word	0x0001b750
        /*0ff0*/ 	.word	0x0000003e
        /*0ff4*/ 	.word	0x00028c90
        /*0ff8*/ 	.short	0x010a
        /*0ffa*/ 	.byte	0x3f
	.zero		1


	//   ....[83]....
        /*0ffc*/ 	.word	0x0001b8d0
        /*1000*/ 	.word	0x0000003e
        /*1004*/ 	.word	0x00028c90
        /*1008*/ 	.short	0x010a
        /*100a*/ 	.byte	0x3f
	.zero		1


	//   ....[84]....
        /*100c*/ 	.word	0x0001ba30
        /*1010*/ 	.word	0x0000003e
        /*1014*/ 	.word	0x00028cb0
        /*1018*/ 	.short	0x010a
        /*101a*/ 	.byte	0x3f
	.zero		1


	//   ....[85]....
        /*101c*/ 	.word	0x0001ba80
        /*1020*/ 	.word	0x00000003
        /*1024*/ 	.word	0x00028c50
        /*1028*/ 	.short	0x010a
        /*102a*/ 	.byte	0x3f
	.zero		1


	//   ....[86]....
        /*102c*/ 	.word	0x0001bad0
        /*1030*/ 	.word	0x00000014
        /*1034*/ 	.word	0x00028c50
        /*1038*/ 	.short	0x010a
        /*103a*/ 	.byte	0x3f
	.zero		1


	//   ....[87]....
        /*103c*/ 	.word	0x0001bea0
        /*1040*/ 	.word	0x00000002
        /*1044*/ 	.word	0x00028c00
        /*1048*/ 	.short	0x010a
        /*104a*/ 	.byte	0x3f
	.zero		1


	//   ....[88]....
        /*104c*/ 	.word	0x0001c4a0
        /*1050*/ 	.word	0x00000002
        /*1054*/ 	.word	0x00028c00
        /*1058*/ 	.short	0x010a
        /*105a*/ 	.byte	0x3f
	.zero		1


	//   ....[89]....
        /*105c*/ 	.word	0x0001c4f0
        /*1060*/ 	.word	0x00000014
        /*1064*/ 	.word	0x00028c30
        /*1068*/ 	.short	0x010a
        /*106a*/ 	.byte	0x3f
	.zero		1


	//   ....[90]....
        /*106c*/ 	.word	0x0001c540
        /*1070*/ 	.word	0x00000014
        /*1074*/ 	.word	0x00028c50
        /*1078*/ 	.short	0x010a
        /*107a*/ 	.byte	0x3f
	.zero		1


	//   ....[91]....
        /*107c*/ 	.word	0x0001c590
        /*1080*/ 	.word	0x000000d1
        /*1084*/ 	.word	0x00028c30
        /*1088*/ 	.short	0x010a
        /*108a*/ 	.byte	0x3f
	.zero		1


	//   ....[92]....
        /*108c*/ 	.word	0x0001c5e0
        /*1090*/ 	.word	0x000000d1
        /*1094*/ 	.word	0x00028c50
        /*1098*/ 	.short	0x010a
        /*109a*/ 	.byte	0x3f
	.zero		1


	//   ....[93]....
        /*109c*/ 	.word	0x0001c630
        /*10a0*/ 	.word	0x000000c6
        /*10a4*/ 	.word	0x00028c30
        /*10a8*/ 	.short	0x010a
        /*10aa*/ 	.byte	0x3f
	.zero		1


	//   ....[94]....
        /*10ac*/ 	.word	0x0001c680
        /*10b0*/ 	.word	0x000000c6
        /*10b4*/ 	.word	0x00028c50
        /*10b8*/ 	.short	0x010a
        /*10ba*/ 	.byte	0x3f
	.zero		1


	//   ....[95]....
        /*10bc*/ 	.word	0x0001c820
        /*10c0*/ 	.word	0x00000017
        /*10c4*/ 	.word	0x00028c20
        /*10c8*/ 	.short	0x010a
        /*10ca*/ 	.byte	0x3f
	.zero		1


	//   ....[96]....
        /*10cc*/ 	.word	0x0001c870
        /*10d0*/ 	.word	0x00000003
        /*10d4*/ 	.word	0x00028ca0
        /*10d8*/ 	.short	0x010a
        /*10da*/ 	.byte	0x3f
	.zero		1


	//   ....[97]....
        /*10dc*/ 	.word	0x0001c8c0
        /*10e0*/ 	.word	0x00000003
        /*10e4*/ 	.word	0x00028cc0
        /*10e8*/ 	.short	0x010a
        /*10ea*/ 	.byte	0x3f
	.zero		1


	//   ....[98]....
        /*10ec*/ 	.word	0x0001c910
        /*10f0*/ 	.word	0x00000008
        /*10f4*/ 	.word	0x00028ca0
        /*10f8*/ 	.short	0x010a
        /*10fa*/ 	.byte	0x3f
	.zero		1


	//   ....[99]....
        /*10fc*/ 	.word	0x0001c960
        /*1100*/ 	.word	0x00000008
        /*1104*/ 	.word	0x00028cc0
        /*1108*/ 	.short	0x010a
        /*110a*/ 	.byte	0x3f
	.zero		1


	//   ....[100]....
        /*110c*/ 	.word	0x0001ca80
        /*1110*/ 	.word	0x0000001f
        /*1114*/ 	.word	0x00028c40
        /*1118*/ 	.short	0x010a
        /*111a*/ 	.byte	0x3f
	.zero		1


	//   ....[101]....
        /*111c*/ 	.word	0x0001d520
        /*1120*/ 	.word	0x00000017
        /*1124*/ 	.word	0x00028c20
        /*1128*/ 	.short	0x010a
        /*112a*/ 	.byte	0x3f
	.zero		1


	//   ....[102]....
        /*112c*/ 	.word	0x0001d570
        /*1130*/ 	.word	0x0000001f
        /*1134*/ 	.word	0x00028c60
        /*1138*/ 	.short	0x010a
        /*113a*/ 	.byte	0x3f
	.zero		1


	//   ....[103]....
        /*113c*/ 	.word	0x0001de70
        /*1140*/ 	.word	0x00000006
        /*1144*/ 	.word	0x00028c40
        /*1148*/ 	.short	0x010a
        /*114a*/ 	.byte	0x3f
	.zero		1


	//   ....[104]....
        /*114c*/ 	.word	0x0001e330
        /*1150*/ 	.word	0x00000006
        /*1154*/ 	.word	0x00028c60
        /*1158*/ 	.short	0x010a
        /*115a*/ 	.byte	0x3f
	.zero		1


	//   ....[105]....
        /*115c*/ 	.word	0x0001f430
        /*1160*/ 	.word	0x00000004
        /*1164*/ 	.word	0x00028c20
        /*1168*/ 	.short	0x010a
        /*116a*/ 	.byte	0x3f
	.zero		1


	//   ....[106]....
        /*116c*/ 	.word	0x0001f5d0
        /*1170*/ 	.word	0x00000005
        /*1174*/ 	.word	0x00028c40
        /*1178*/ 	.short	0x010a
        /*117a*/ 	.byte	0x3f
	.zero		1


	//   ....[107]....
        /*117c*/ 	.word	0x0001f620
        /*1180*/ 	.word	0x00000019
        /*1184*/ 	.word	0x00028c40
        /*1188*/ 	.short	0x010a
        /*118a*/ 	.byte	0x3f
	.zero		1


	//   ....[108]....
        /*118c*/ 	.word	0x0001f670
        /*1190*/ 	.word	0x00000005
        /*1194*/ 	.word	0x00028c60
        /*1198*/ 	.short	0x010a
        /*119a*/ 	.byte	0x3f
	.zero		1


	//----- nvinfo : EIATTR_NUM_MBARRIERS
	.align		4
.L_590:
        /*119c*/ 	.byte	0x03, 0x38
        /*119e*/ 	.short	0x0016


	//----- nvinfo : EIATTR_EXIT_INSTR_OFFSETS
	.align		4
        /*11a0*/ 	.byte	0x04, 0x1c
        /*11a2*/ 	.short	(.L_592 - .L_591)


	//   ....[0]....
.L_591:
        /*11a4*/ 	.word	0x0001b5d0


	//----- nvinfo : EIATTR_MAX_THREADS
	.align		4
.L_592:
        /*11a8*/ 	.byte	0x04, 0x05
        /*11aa*/ 	.short	(.L_594 - .L_593)
.L_593:
        /*11ac*/ 	.word	0x00000180
        /*11b0*/ 	.word	0x00000001
        /*11b4*/ 	.word	0x00000001


	//----- nvinfo : EIATTR_CRS_STACK_SIZE
	.align		4
.L_594:
        /*11b8*/ 	.byte	0x04, 0x1e
        /*11ba*/ 	.short	(.L_596 - .L_595)
.L_595:
        /*11bc*/ 	.word	0x00000000


	//----- nvinfo : EIATTR_CBANK_PARAM_SIZE
	.align		4
.L_596:
        /*11c0*/ 	.byte	0x03, 0x19
        /*11c2*/ 	.short	0x0af0


	//----- nvinfo : EIATTR_PARAM_CBANK
	.align		4
        /*11c4*/ 	.byte	0x04, 0x0a
        /*11c6*/ 	.short	(.L_598 - .L_597)
	.align		4
.L_597:
        /*11c8*/ 	.word	index@(.nv.constant0._ZN7cutlass13device_kernelIN5flash11enable_sm90INS1_16FlashAttnFwdSm90INS1_25CollectiveMainloopFwdSm90ILi2EN4cute5tupleIJNS5_1CILi1EEES8_S8_EEENS6_IJNS7_ILi64EEESA_SA_EEELi512ENS_10bfloat16_tEfNS_4arch4Sm90ELb1ELb0ELb1ELb1ELb1ELb1ELb0ELb0ELb0ELb1ELb0ELb0EEENS1_21CollectiveEpilogueFwdINS6_IJSA_NS7_ILi512EEESA_EEES9_SC_SE_Li256ELb1ELb1ELb0ELb0EEENS1_36VarlenDynamicPersistentTileSchedulerILi64ELi64ELi256ELi128ELb0ELb1ELb1ELb1ELb1ELb1EEEEEEEEEvNT_6ParamsE)
        /*11cc*/ 	.short	0x0210
        /*11ce*/ 	.short	0x0af0


	//----- nvinfo : EIATTR_SW_WAR
	.align		4
.L_598:
        /*11d0*/ 	.byte	0x04, 0x36
        /*11d2*/ 	.short	(.L_600 - .L_599)
.L_599:
        /*11d4*/ 	.word	0x00000008
.L_600:


//--------------------- .nv.info._ZN7cutlass13device_kernelIN5flash11enable_sm90INS1_16FlashAttnFwdSm90INS1_25CollectiveMainloopFwdSm90ILi2EN4cute5tupleIJNS5_1CILi1EEES8_S8_EEENS6_IJNS7_ILi64EEESA_SA_EEELi512ENS_10bfloat16_tEfNS_4arch4Sm90ELb1ELb0ELb1ELb1ELb1ELb0ELb1ELb0ELb0ELb1ELb0ELb0EEENS1_21CollectiveEpilogueFwdINS6_IJSA_NS7_ILi512EEESA_EEES9_SC_SE_Li256ELb1ELb1ELb0ELb0EEENS1_36VarlenDynamicPersistentTileSchedulerILi64ELi64ELi256ELi128ELb0ELb1ELb1ELb1ELb1ELb1EEEEEEEEEvNT_6ParamsE --------------------------
	.section	.nv.info._ZN7cutlass13device_kernelIN5flash11enable_sm90INS1_16FlashAttnFwdSm90INS1_25CollectiveMainloopFwdSm90ILi2EN4cute5tupleIJNS5_1CILi1EEES8_S8_EEENS6_IJNS7_ILi64EEESA_SA_EEELi512ENS_10bfloat16_tEfNS_4arch4Sm90ELb1ELb0ELb1ELb1ELb1ELb0ELb1ELb0ELb0ELb1ELb0ELb0EEENS1_21CollectiveEpilogueFwdINS6_IJSA_NS7_ILi512EEESA_EEES9_SC_SE_Li256ELb1ELb1ELb0ELb0EEENS1_36VarlenDynamicPersistentTileSchedulerILi64ELi64ELi256ELi128ELb0ELb1ELb1ELb1ELb1ELb1EEEEEEEEEvNT_6ParamsE,"",@"SHT_CUDA_INFO"
	.sectionflags	@""
	.align	4


	//----- nvinfo : EIATTR_CUDA_API_VERSION
	.align		4
        /*0000*/ 	.byte	0x04, 0x37
        /*0002*/ 	.short	(.L_602 - .L_601)
.L_601:
        /*0004*/ 	.word	0x00000082


	//----- nvinfo : EIATTR_KPARAM_INFO
	.align		4
.L_602:
        /*0008*/ 	.byte	0x04, 0x17
        /*000a*/ 	.short	(.L_604 - .L_603)
.L_603:
        /*000c*/ 	.word	0x00000000
        /*0010*/ 	.short	0x0000
        /*0012*/ 	.short	0x0070
        /*0014*/ 	.byte	0x00, 0xf0, 0x01, 0x2e


	//----- nvinfo : EIATTR_SPARSE_MMA_MASK
	.align		4
.L_604:
        /*0018*/ 	.byte	0x03, 0x50
        /*001a*/ 	.short	0x0000


	//----- nvinfo : EIATTR_MAXREG_COUNT
	.align		4
        /*001c*/ 	.byte	0x03, 0x1b
        /*001e*/ 	.short	0x00a8


	//----- nvinfo : EIATTR_NUM_BARRIERS
	.align		4
        /*0020*/ 	.byte	0x02, 0x4c
        /*0022*/ 	.byte	0x10
	.zero		1


	//----- nvinfo : EIATTR_EXTERNS
	.align		4
        /*0024*/ 	.byte	0x04, 0x0f
        /*0026*/ 	.short	(.L_606 - .L_605)


	//   ....[0]....
	.align		4
.L_605:
        /*0028*/ 	.word	index@(__assertfail)


	//----- nvinfo : EIATTR_ANNOTATIONS
	.align		4
.L_606:
        /*002c*/ 	.byte	0x04, 0x55
        /*002e*/ 	.short	(.L_608 - .L_607)


	//   ....[0]....
.L_607:
        /* <DEDUP_REMOVED lines=17> */


	//----- nvinfo : EIATTR_MERCURY_ISA_VERSION
	.align		4
.L_608:
        /*0130*/ 	.byte	0x03, 0x5f
        /*0132*/ 	.short	0x0101


	//----- nvinfo : EIATTR_UNUSED_LOAD_BYTE_OFFSET
	.align		4
        /*0134*/ 	.byte	0x04, 0x44
        /*0136*/ 	.short	(.L_610 - .L_609)


	//   ....[0]....
.L_609:
        /*0138*/ 	.word	0x00000970
        /*013c*/ 	.word	0x0000fff0


	//   ....[1]....
        /*0140*/ 	.word	0x0000dba0
        /*0144*/ 	.word	0x0000fff0


	//----- nvinfo : EIATTR_INT_WARP_WIDE_INSTR_OFFSETS
	.align		4
.L_610:
        /*0148*/ 	.byte	0x04, 0x31
        /*014a*/ 	.short	(.L_612 - .L_611)


	//   ....[0]....
.L_611:
        /*014c*/ 	.word	0x000000c0


	//   ....[1]....
        /*0150*/ 	.word	0x000000d0


	//   ....[2]....
        /*0154*/ 	.word	0x000000e0


	//   ....[3]....
        /*0158*/ 	.word	0x00000180


	//   ....[4]....
        /*015c*/ 	.word	0x00011e30


	//   ....[5]....
        /*0160*/ 	.word	0x00011ec0


	//   ....[6]....
        /*0164*/ 	.word	0x000161d0


	//   ....[7]....
        /*0168*/ 	.word	0x00016260


	//----- nvinfo : EIATTR_COOP_GROUP_MASK_REGIDS
	.align		4
.L_612:
        /*016c*/ 	.byte	0x04, 0x29
        /*016e*/ 	.short	(.L_614 - .L_613)


	//   ....[0]....
.L_613:
        /*0170*/ 	.word	0xffffffff


	//   ....[1]....
        /*0174*/ 	.word	0xffffffff


	//   ....[2]....
        /*0178*/ 	.word	0xffffffff


	//   ....[3]....
        /*017c*/ 	.word	0xffffffff


	//   ....[4]....
        /*0180*/ 	.word	0xffffffff


	//   ....[5]....
        /*0184*/ 	.word	0xffffffff


	//   ....[6]....
        /*0188*/ 	.word	0xffffffff


	//   ....[7]....
        /*018c*/ 	.word	0xffffffff


	//   ....[8]....
        /*0190*/ 	.word	0xffffffff


	//   ....[9]....
        /*0194*/ 	.word	0xffffffff


	//   ....[10]....
        /*0198*/ 	.word	0xffffffff


	//   ....[11]....
        /*019c*/ 	.word	0xffffffff


	//   ....[12]....
        /*01a0*/ 	.word	0xffffffff


	//   ....[13]....
        /*01a4*/ 	.word	0xffffffff


	//   ....[14]....
        /*01a8*/ 	.word	0xffffffff


	//   ....[15]....
        /*01ac*/ 	.word	0xffffffff


	//   ....[16]....
        /*01b0*/ 	.word	0xffffffff


	//   ....[17]....
        /*01b4*/ 	.word	0xffffffff


	//   ....[18]....
        /*01b8*/ 	.word	0xffffffff


	//   ....[19]....
        /*01bc*/ 	.word	0xffffffff


	//   ....[20]....
        /*01c0*/ 	.word	0xffffffff


	//   ....[21]....
        /*01c4*/ 	.word	0xffffffff


	//   ....[22]....
        /*01c8*/ 	.word	0xffffffff


	//   ....[23]....
        /*01cc*/ 	.word	0xffffffff


	//   ....[24]....
        /*01d0*/ 	.word	0xffffffff


	//   ....[25]....
        /*01d4*/ 	.word	0xffffffff


	//   ....[26]....
        /*01d8*/ 	.word	0xffffffff


	//   ....[27]....
        /*01dc*/ 	.word	0xffffffff


	//   ....[28]....
        /*01e0*/ 	.word	0xffffffff


	//   ....[29]....
        /*01e4*/ 	.word	0xffffffff


	//   ....[30]....
        /*01e8*/ 	.word	0xffffffff


	//   ....[31]....
        /*01ec*/ 	.word	0xffffffff


	//   ....[32]....
        /*01f0*/ 	.word	0xffffffff


	//   ....[33]....
        /*01f4*/ 	.word	0xffffffff


	//   ....[34]....
        /*01f8*/ 	.word	0xffffffff


	//   ....[35]....
        /*01fc*/ 	.word	0xffffffff


	//   ....[36]....
        /*0200*/ 	.word	0xffffffff


	//   ....[37]....
        /*0204*/ 	.word	0xffffffff


	//   ....[38]....
        /*0208*/ 	.word	0xffffffff


	//   ....[39]....
        /*020c*/ 	.word	0xffffffff


	//   ....[40]....
        /*0210*/ 	.word	0xffffffff


	//   ....[41]....
        /*0214*/ 	.word	0xffffffff


	//   ....[42]....
        /*0218*/ 	.word	0xffffffff


	//   ....[43]....
        /*021c*/ 	.word	0xffffffff


	//   ....[44]....
        /*0220*/ 	.word	0xffffffff


	//   ....[45]....
        /*0224*/ 	.word	0xffffffff


	//   ....[46]....
        /*0228*/ 	.word	0xffffffff


	//   ....[47]....
        /*022c*/ 	.word	0xffffffff


	//   ....[48]....
        /*0230*/ 	.word	0xffffffff


	//   ....[49]....
        /*0234*/ 	.word	0xffffffff


	//   ....[50]....
        /*0238*/ 	.word	0xffffffff


	//   ....[51]....
        /*023c*/ 	.word	0xffffffff


	//   ....[52]....
        /*0240*/ 	.word	0xffffffff


	//   ....[53]....
        /*0244*/ 	.word	0xffffffff


	//   ....[54]....
        /*0248*/ 	.word	0xffffffff


	//   ....[55]....
        /*024c*/ 	.word	0xffffffff


	//   ....[56]....
        /*0250*/ 	.word	0xffffffff


	//   ....[57]....
        /*0254*/ 	.word	0xffffffff


	//   ....[58]....
        /*0258*/ 	.word	0xffffffff


	//   ....[59]....
        /*025c*/ 	.word	0xffffffff


	//   ....[60]....
        /*0260*/ 	.word	0xffffffff


	//   ....[61]....
        /*0264*/ 	.word	0xffffffff


	//   ....[62]....
        /*0268*/ 	.word	0xffffffff


	//   ....[63]....
        /*026c*/ 	.word	0xffffffff


	//   ....[64]....
        /*0270*/ 	.word	0xffffffff


	//   ....[65]....
        /*0274*/ 	.word	0xffffffff


	//   ....[66]....
        /*0278*/ 	.word	0xffffffff


	//   ....[67]....
        /*027c*/ 	.word	0xffffffff


	//   ....[68]....
        /*0280*/ 	.word	0xffffffff


	//   ....[69]....
        /*0284*/ 	.word	0xffffffff


	//   ....[70]....
        /*0288*/ 	.word	0xffffffff


	//   ....[71]....
        /*028c*/ 	.word	0xffffffff


	//   ....[72]....
        /*0290*/ 	.word	0xffffffff


	//   ....[73]....
        /*0294*/ 	.word	0xffffffff


	//   ....[74]....
        /*0298*/ 	.word	0xffffffff


	//   ....[75]....
        /*029c*/ 	.word	0xffffffff


	//   ....[76]....
        /*02a0*/ 	.word	0xffffffff


	//   ....[77]....
        /*02a4*/ 	.word	0xffffffff


	//   ....[78]....
        /*02a8*/ 	.word	0xffffffff


	//   ....[79]....
        /*02ac*/ 	.word	0xffffffff


	//   ....[80]....
        /*02b0*/ 	.word	0xffffffff


	//   ....[81]....
        /*02b4*/ 	.word	0xffffffff


	//   ....[82]....
        /*02b8*/ 	.word	0xffffffff


	//   ....[83]....
        /*02bc*/ 	.word	0xffffffff


	//   ....[84]....
        /*02c0*/ 	.word	0xffffffff


	//   ....[85]....
        /*02c4*/ 	.word	0xffffffff


	//   ....[86]....
        /*02c8*/ 	.word	0xffffffff


	//   ....[87]....
        /*02cc*/ 	.word	0xffffffff


	//   ....[88]....
        /*02d0*/ 	.word	0xffffffff


	//   ....[89]....
        /*02d4*/ 	.word	0xffffffff


	//   ....[90]....
        /*02d8*/ 	.word	0xffffffff


	//   ....[91]....
        /*02dc*/ 	.word	0xffffffff


	//   ....[92]....
        /*02e0*/ 	.word	0xffffffff


	//   ....[93]....
        /*02e4*/ 	.word	0xffffffff


	//   ....[94]....
        /*02e8*/ 	.word	0xffffffff


	//   ....[95]....
        /*02ec*/ 	.word	0xffffffff


	//   ....[96]....
        /*02f0*/ 	.word	0xffffffff


	//   ....[97]....
        /*02f4*/ 	.word	0xffffffff


	//   ....[98]....
        /*02f8*/ 	.word	0xffffffff


	//   ....[99]....
        /*02fc*/ 	.word	0xffffffff


	//   ....[100]....
        /*0300*/ 	.word	0xffffffff


	//   ....[101]....
        /*0304*/ 	.word	0xffffffff


	//   ....[102]....
        /*0308*/ 	.word	0xffffffff


	//   ....[103]....
        /*030c*/ 	.word	0xffffffff


	//   ....[104]....
        /*0310*/ 	.word	0xffffffff


	//   ....[105]....
        /*0314*/ 	.word	0xffffffff


	//   ....[106]....
        /*0318*/ 	.word	0xffffffff


	//   ....[107]....
        /*031c*/ 	.word	0xffffffff


	//   ....[108]....
        /*0320*/ 	.word	0xffffffff


	//   ....[109]....
        /*0324*/ 	.word	0xffffffff


	//   ....[110]....
        /*0328*/ 	.word	0xffffffff


	//   ....[111]....
        /*032c*/ 	.word	0xffffffff


	//   ....[112]....
        /*0330*/ 	.word	0xffffffff


	//   ....[113]....
        /*0334*/ 	.word	0xffffffff


	//   ....[114]....
        /*0338*/ 	.word	0xffffffff


	//   ....[115]....
        /*033c*/ 	.word	0xffffffff


	//   ....[116]....
        /*0340*/ 	.word	0xffffffff


	//   ....[117]....
        /*0344*/ 	.word	0xffffffff


	//   ....[118]....
        /*0348*/ 	.word	0xffffffff


	//   ....[119]....
        /*034c*/ 	.word	0xffffffff


	//   ....[120]....
        /*0350*/ 	.word	0xffffffff


	//   ....[121]....
        /*0354*/ 	.word	0xffffffff


	//   ....[122]....
        /*0358*/ 	.word	0xffffffff


	//   ....[123]....
        /*035c*/ 	.word	0xffffffff


	//   ....[124]....
        /*0360*/ 	.word	0xffffffff


	//   ....[125]....
        /*0364*/ 	.word	0xffffffff


	//   ....[126]....
        /*0368*/ 	.word	0xffffffff


	//   ....[127]....
        /*036c*/ 	.word	0xffffffff


	//   ....[128]....
        /*0370*/ 	.word	0xffffffff


	//   ....[129]....
        /*0374*/ 	.word	0x0500000f


	//   ....[130]....
        /*0378*/ 	.word	0x0500000f


	//   ....[131]....
        /*037c*/ 	.word	0x0500000f


	//   ....[132]....
        /*0380*/ 	.word	0x0500000f


	//   ....[133]....
        /*0384*/ 	.word	0x0500000f


	//   ....[134]....
        /*0388*/ 	.word	0x0500000f


	//   ....[135]....
        /*038c*/ 	.word	0x0500000f


	//   ....[136]....
        /*0390*/ 	.word	0x0500000f


	//   ....[137]....
        /*0394*/ 	.word	0x0500000f


	//   ....[138]....
        /*0398*/ 	.word	0x0500000f


	//   ....[139]....
        /*039c*/ 	.word	0x0500000f


	//   ....[140]....
        /*03a0*/ 	.word	0x0500000f


	//   ....[141]....
        /*03a4*/ 	.word	0x0500000f


	//   ....[142]....
        /*03a8*/ 	.word	0x0500000f


	//   ....[143]....
        /*03ac*/ 	.word	0x0500000f


	//   ....[144]....
        /*03b0*/ 	.word	0x0500000f


	//   ....[145]....
        /*03b4*/ 	.word	0x0500000f


	//   ....[146]....
        /*03b8*/ 	.word	0x0500000f


	//   ....[147]....
        /*03bc*/ 	.word	0x0500000f


	//   ....[148]....
        /*03c0*/ 	.word	0x0500000f


	//   ....[149]....
        /*03c4*/ 	.word	0x0500000f


	//   ....[150]....
        /*03c8*/ 	.word	0x0500000f


	//   ....[151]....
        /*03cc*/ 	.word	0x0500000f


	//   ....[152]....
        /*03d0*/ 	.word	0x0500000f


	//   ....[153]....
        /*03d4*/ 	.word	0x0500000f


	//   ....[154]....
        /*03d8*/ 	.word	0x0500000f


	//   ....[155]....
        /*03dc*/ 	.word	0x0500000f


	//   ....[156]....
        /*03e0*/ 	.word	0x0500000f


	//   ....[157]....
        /*03e4*/ 	.word	0x0500000f


	//   ....[158]....
        /*03e8*/ 	.word	0x0500000f


	//   ....[159]....
        /*03ec*/ 	.word	0x0500000f


	//   ....[160]....
        /*03f0*/ 	.word	0x0500000f


	//   ....[161]....
        /*03f4*/ 	.word	0x0500000f


	//   ....[162]....
        /*03f8*/ 	.word	0x0500000f


	//   ....[163]....
        /*03fc*/ 	.word	0x0500000f


	//   ....[164]....
        /*0400*/ 	.word	0x0500000f


	//   ....[165]....
        /*0404*/ 	.word	0x0500000f


	//   ....[166]....
        /*0408*/ 	.word	0x0500000f


	//   ....[167]....
        /*040c*/ 	.word	0x0500000f


	//   ....[168]....
        /*0410*/ 	.word	0x0500000f


	//   ....[169]....
        /*0414*/ 	.word	0x0500000f


	//   ....[170]....
        /*0418*/ 	.word	0x0500000f


	//   ....[171]....
        /*041c*/ 	.word	0x0500000f


	//   ....[172]....
        /*0420*/ 	.word	0x0500000f


	//   ....[173]....
        /*0424*/ 	.word	0x0500000f


	//   ....[174]....
        /*0428*/ 	.word	0x0500000f


	//   ....[175]....
        /*042c*/ 	.word	0x0500000f


	//   ....[176]....
        /*0430*/ 	.word	0x0500000f


	//   ....[177]....
        /*0434*/ 	.word	0x0500000f


	//   ....[178]....
        /*0438*/ 	.word	0x0500000f


	//   ....[179]....
        /*043c*/ 	.word	0x0500000f


	//   ....[180]....
        /*0440*/ 	.word	0x0500000f


	//   ....[181]....
        /*0444*/ 	.word	0x0500000f


	//   ....[182]....
        /*0448*/ 	.word	0x0500000f


	//   ....[183]....
        /*044c*/ 	.word	0x0500000f


	//   ....[184]....
        /*0450*/ 	.word	0x0500000f


	//   ....[185]....
        /*0454*/ 	.word	0x0500000f


	//   ....[186]....
        /*0458*/ 	.word	0x0500000f


	//   ....[187]....
        /*045c*/ 	.word	0x0500000f


	//   ....[188]....
        /*0460*/ 	.word	0x0500000f


	//   ....[189]....
        /*0464*/ 	.word	0x0500000f


	//   ....[190]....
        /*0468*/ 	.word	0x0500000f


	//   ....[191]....
        /*046c*/ 	.word	0x0500000f


	//   ....[192]....
        /*0470*/ 	.word	0x0500000f


	//   ....[193]....
        /*0474*/ 	.word	0x0500000f


	//   ....[194]....
        /*0478*/ 	.word	0x0500000f


	//   ....[195]....
        /*047c*/ 	.word	0x0500000f


	//----- nvinfo : EIATTR_COOP_GROUP_INSTR_OFFSETS
	.align		4
.L_614:
        /*0480*/ 	.byte	0x04, 0x28
        /*0482*/ 	.short	(.L_616 - .L_615)


	//   ....[0]....
.L_615:
        /*0484*/ 	.word	0x00000080


	//   ....[1]....
        /*0488*/ 	.word	0x00000090


	//   ....[2]....
        /*048c*/ 	.word	0x000002b0


	//   ....[3]....
        /*0490*/ 	.word	0x00000410


	//   ....[4]....
        /*0494*/ 	.word	0x00000530


	//   ....[5]....
        /*0498*/ 	.word	0x00000690


	//   ....[6]....
        /*049c*/ 	.word	0x000019b0


	//   ....[7]....
        /*04a0*/ 	.word	0x000036f0


	//   ....[8]....
        /*04a4*/ 	.word	0x00004680


	//   ....[9]....
        /*04a8*/ 	.word	0x00005540


	//   ....[10]....
        /*04ac*/ 	.word	0x00005580


	//   ....[11]....
        /*04b0*/ 	.word	0x000059f0


	//   ....[12]....
        /*04b4*/ 	.word	0x00005ad0


	//   ....[13]....
        /*04b8*/ 	.word	0x00005ed0


	//   ....[14]....
        /*04bc*/ 	.word	0x00005f60


	//   ....[15]....
        /*04c0*/ 	.word	0x00006750


	//   ....[16]....
        /*04c4*/ 	.word	0x000074b0


	//   ....[17]....
        /*04c8*/ 	.word	0x000082d0


	//   ....[18]....
        /*04cc*/ 	.word	0x000082e0


	//   ....[19]....
        /*04d0*/ 	.word	0x000087b0


	//   ....[20]....
        /*04d4*/ 	.word	0x00008820


	//   ....[21]....
        /*04d8*/ 	.word	0x00008cb0


	//   ....[22]....
        /*04dc*/ 	.word	0x00008d30


	//   ....[23]....
        /*04e0*/ 	.word	0x00009e70


	//   ....[24]....
        /*04e4*/ 	.word	0x0000ab50


	//   ....[25]....
        /*04e8*/ 	.word	0x0000bb20


	//   ....[26]....
        /*04ec*/ 	.word	0x0000bb90


	//   ....[27]....
        /*04f0*/ 	.word	0x0000bea0


	//   ....[28]....
        /*04f4*/ 	.word	0x0000c060


	//   ....[29]....
        /*04f8*/ 	.word	0x0000cfe0


	//   ....[30]....
        /*04fc*/ 	.word	0x0000d0b0


	//   ....[31]....
        /*0500*/ 	.word	0x0000d0d0


	//   ....[32]....
        /*0504*/ 	.word	0x0000d130


	//   ....[33]....
        /*0508*/ 	.word	0x0000d150


	//   ....[34]....
        /*050c*/ 	.word	0x0000eab0


	//   ....[35]....
        /*0510*/ 	.word	0x0000f0d0


	//   ....[36]....
        /*0514*/ 	.word	0x0000f100


	//   ....[37]....
        /*0518*/ 	.word	0x0000f120


	//   ....[38]....
        /*051c*/ 	.word	0x0000f150


	//   ....[39]....
        /*0520*/ 	.word	0x0000f7d0


	//   ....[40]....
        /*0524*/ 	.word	0x0000f7f0


	//   ....[41]....
        /*0528*/ 	.word	0x0000fa30


	//   ....[42]....
        /*052c*/ 	.word	0x0000fa50


	//   ....[43]....
        /*0530*/ 	.word	0x00010600


	//   ....[44]....
        /*0534*/ 	.word	0x00010620


	//   ....[45]....
        /*0538*/ 	.word	0x00010850


	//   ....[46]....
        /*053c*/ 	.word	0x00010870


	//   ....[47]....
        /*0540*/ 	.word	0x00010b10


	//   ....[48]....
        /*0544*/ 	.word	0x00010ce0


	//   ....[49]....
        /*0548*/ 	.word	0x00010d10


	//   ....[50]....
        /*054c*/ 	.word	0x00010d40


	//   ....[51]....
        /*0550*/ 	.word	0x00010d70


	//   ....[52]....
        /*0554*/ 	.word	0x00010da0


	//   ....[53]....
        /*0558*/ 	.word	0x00010dd0


	//   ....[54]....
        /*055c*/ 	.word	0x00010f20


	//   ....[55]....
        /*0560*/ 	.word	0x00010f50


	//   ....[56]....
        /*0564*/ 	.word	0x00010f80


	//   ....[57]....
        /*0568*/ 	.word	0x00010fb0


	//   ....[58]....
        /*056c*/ 	.word	0x00010fe0


	//   ....[59]....
        /*0570*/ 	.word	0x00011010


	//   ....[60]....
        /*0574*/ 	.word	0x000110a0


	//   ....[61]....
        /*0578*/ 	.word	0x00011100


	//   ....[62]....
        /*057c*/ 	.word	0x00011190


	//   ....[63]....
        /*0580*/ 	.word	0x00012c20


	//   ....[64]....
        /*0584*/ 	.word	0x00012c40


	//   ....[65]....
        /*0588*/ 	.word	0x00012cd0


	//   ....[66]....
        /*058c*/ 	.word	0x00012cf0


	//   ....[67]....
        /*0590*/ 	.word	0x00012d70


	//   ....[68]....
        /*0594*/ 	.word	0x00012d90


	//   ....[69]....
        /*0598*/ 	.word	0x00012da0


	//   ....[70]....
        /*059c*/ 	.word	0x00012db0


	//   ....[71]....
        /*05a0*/ 	.word	0x00013540


	//   ....[72]....
        /*05a4*/ 	.word	0x00013570


	//   ....[73]....
        /*05a8*/ 	.word	0x00013630


	//   ....[74]....
        /*05ac*/ 	.word	0x00013650


	//   ....[75]....
        /*05b0*/ 	.word	0x000136f0


	//   ....[76]....
        /*05b4*/ 	.word	0x00013710


	//   ....[77]....
        /*05b8*/ 	.word	0x00013720


	//   ....[78]....
        /*05bc*/ 	.word	0x000137a0


	//   ....[79]....
        /*05c0*/ 	.word	0x00014010


	//   ....[80]....
        /*05c4*/ 	.word	0x00014030


	//   ....[81]....
        /*05c8*/ 	.word	0x000141d0


	//   ....[82]....
        /*05cc*/ 	.word	0x00014200


	//   ....[83]....
        /*05d0*/ 	.word	0x00014310


	//   ....[84]....
        /*05d4*/ 	.word	0x00014320


	//   ....[85]....
        /*05d8*/ 	.word	0x00014350


	//   ....[86]....
        /*05dc*/ 	.word	0x00014360


	//   ....[87]....
        /*05e0*/ 	.word	0x00014990


	//   ....[88]....
        /*05e4*/ 	.word	0x000149f0


	//   ....[89]....
        /*05e8*/ 	.word	0x00014bb0


	//   ....[90]....
        /*05ec*/ 	.word	0x00014bf0


	//   ....[91]....
        /*05f0*/ 	.word	0x00014c00


	//   ....[92]....
        /*05f4*/ 	.word	0x00014c10


	//   ....[93]....
        /*05f8*/ 	.word	0x00014d60


	//   ....[94]....
        /*05fc*/ 	.word	0x00014eb0


	//   ....[95]....
        /*0600*/ 	.word	0x000156e0


	//   ....[96]....
        /*0604*/ 	.word	0x00015700


	//   ....[97]....
        /*0608*/ 	.word	0x00015750


	//   ....[98]....
        /*060c*/ 	.word	0x00015760


	//   ....[99]....
        /*0610*/ 	.word	0x000157a0


	//   ....[100]....
        /*0614*/ 	.word	0x000157b0


	//   ....[101]....
        /*0618*/ 	.word	0x000157c0


	//   ....[102]....
        /*061c*/ 	.word	0x00015800


	//   ....[103]....
        /*0620*/ 	.word	0x00015b20


	//   ....[104]....
        /*0624*/ 	.word	0x00015b60


	//   ....[105]....
        /*0628*/ 	.word	0x00015b80


	//   ....[106]....
        /*062c*/ 	.word	0x00015ba0


	//   ....[107]....
        /*0630*/ 	.word	0x00015bd0


	//   ....[108]....
        /*0634*/ 	.word	0x00015bf0


	//   ....[109]....
        /*0638*/ 	.word	0x00015cf0


	//   ....[110]....
        /*063c*/ 	.word	0x00015e40


	//   ....[111]....
        /*0640*/ 	.word	0x00016430


	//   ....[112]....
        /*0644*/ 	.word	0x00016490


	//   ....[113]....
        /*0648*/ 	.word	0x000164c0


	//   ....[114]....
        /*064c*/ 	.word	0x000164f0


	//   ....[115]....
        /*0650*/ 	.word	0x00016500


	//   ....[116]....
        /*0654*/ 	.word	0x00016530


	//   ....[117]....
        /*0658*/ 	.word	0x00016560


	//   ....[118]....
        /*065c*/ 	.word	0x00016590


	//   ....[119]....
        /*0660*/ 	.word	0x00016710


	//   ....[120]....
        /*0664*/ 	.word	0x00016740


	//   ....[121]....
        /*0668*/ 	.word	0x00016770


	//   ....[122]....
        /*066c*/ 	.word	0x000167a0


	//   ....[123]....
        /*0670*/ 	.word	0x000167d0


	//   ....[124]....
        /*0674*/ 	.word	0x00016800


	//   ....[125]....
        /*0678*/ 	.word	0x000168c0


	//   ....[126]....
        /*067c*/ 	.word	0x000168e0


	//   ....[127]....
        /*0680*/ 	.word	0x00016950


	//   ....[128]....
        /*0684*/ 	.word	0x00016ff0


	//   ....[129]....
        /*0688*/ 	.word	0x00017570


	//   ....[130]....
        /*068c*/ 	.word	0x00017660


	//   ....[131]....
        /*0690*/ 	.word	0x00017700


	//   ....[132]....
        /*0694*/ 	.word	0x00017760


	//   ....[133]....
        /*0698*/ 	.word	0x00017850


	//   ....[134]....
        /*069c*/ 	.word	0x000178c0


	//   ....[135]....
        /*06a0*/ 	.word	0x000179b0


	//   ....[136]....
        /*06a4*/ 	.word	0x00017a20


	//   ....[137]....
        /*06a8*/ 	.word	0x00017ac0


	//   ....[138]....
        /*06ac*/ 	.word	0x00017bc0


	//   ....[139]....
        /*06b0*/ 	.word	0x00017c50


	//   ....[140]....
        /*06b4*/ 	.word	0x00017cb0


	//   ....[141]....
        /*06b8*/ 	.word	0x00017da0


	//   ....[142]....
        /*06bc*/ 	.word	0x00017e20


	//   ....[143]....
        /*06c0*/ 	.word	0x00017f20


	//   ....[144]....
        /*06c4*/ 	.word	0x00017f90


	//   ....[145]....
        /*06c8*/ 	.word	0x00018070


	//   ....[146]....
        /*06cc*/ 	.word	0x00018380


	//   ....[147]....
        /*06d0*/ 	.word	0x00018440


	//   ....[148]....
        /*06d4*/ 	.word	0x000186b0


	//   ....[149]....
        /*06d8*/ 	.word	0x00018700


	//   ....[150]....
        /*06dc*/ 	.word	0x00018910


	//   ....[151]....
        /*06e0*/ 	.word	0x00018960


	//   ....[152]....
        /*06e4*/ 	.word	0x00018b10


	//   ....[153]....
        /*06e8*/ 	.word	0x00018b60


	//   ....[154]....
        /*06ec*/ 	.word	0x00018ca0


	//   ....[155]....
        /*06f0*/ 	.word	0x00018da0


	//   ....[156]....
        /*06f4*/ 	.word	0x00019010


	//   ....[157]....
        /*06f8*/ 	.word	0x00019060


	//   ....[158]....
        /*06fc*/ 	.word	0x00019230


	//   ....[159]....
        /*0700*/ 	.word	0x00019280


	//   ....[160]....
        /*0704*/ 	.word	0x00019450


	//   ....[161]....
        /*0708*/ 	.word	0x000194a0


	//   ....[162]....
        /*070c*/ 	.word	0x00019590


	//   ....[163]....
        /*0710*/ 	.word	0x00019630


	//   ....[164]....
        /*0714*/ 	.word	0x00019690


	//   ....[165]....
        /*0718*/ 	.word	0x00019740


	//   ....[166]....
        /*071c*/ 	.word	0x000197a0


	//   ....[167]....
        /*0720*/ 	.word	0x00019850


	//   ....[168]....
        /*0724*/ 	.word	0x000198b0


	//   ....[169]....
        /*0728*/ 	.word	0x00019960


	//   ....[170]....
        /*072c*/ 	.word	0x00019a50


	//   ....[171]....
        /*0730*/ 	.word	0x00019b30


	//   ....[172]....
        /*0734*/ 	.word	0x00019c40


	//   ....[173]....
        /*0738*/ 	.word	0x00019d40


	//   ....[174]....
        /*073c*/ 	.word	0x00019e70


	//   ....[175]....
        /*0740*/ 	.word	0x00019f50


	//   ....[176]....
        /*0744*/ 	.word	0x0001a050


	//   ....[177]....
        /*0748*/ 	.word	0x0001a130


	//   ....[178]....
        /*074c*/ 	.word	0x0001a1c0


	//   ....[179]....
        /*0750*/ 	.word	0x0001a260


	//   ....[180]....
        /*0754*/ 	.word	0x0001a380


	//   ....[181]....
        /*0758*/ 	.word	0x0001a3f0


	//   ....[182]....
        /*075c*/ 	.word	0x0001a460


	//   ....[183]....
        /*0760*/ 	.word	0x0001a4d0


	//   ....[184]....
        /*0764*/ 	.word	0x0001a540


	//   ....[185]....
        /*0768*/ 	.word	0x0001a5c0


	//   ....[186]....
        /*076c*/ 	.word	0x0001a650


	//   ....[187]....
        /*0770*/ 	.word	0x0001a6e0


	//   ....[188]....
        /*0774*/ 	.word	0x0001a750


	//   ....[189]....
        /*0778*/ 	.word	0x0001a7c0


	//   ....[190]....
        /*077c*/ 	.word	0x0001a830


	//   ....[191]....
        /*0780*/ 	.word	0x0001a8b0


	//   ....[192]....
        /*0784*/ 	.word	0x0001a920


	//   ....[193]....
        /*0788*/ 	.word	0x0001a9c0


	//   ....[194]....
        /*078c*/ 	.word	0x0001aa50


	//   ....[195]....
        /*0790*/ 	.word	0x0001ab70


	//----- nvinfo : EIATTR_REG_RECONFIG
	.align		4
.L_616:
        /*0794*/ 	.byte	0x01, 0x54
	.zero		2


	//----- nvinfo : EIATTR_SYSCALL_OFFSETS
	.align		4
        /*0798*/ 	.byte	0x04, 0x46
        /*079a*/ 	.short	(.L_618 - .L_617)


	//   ....[0]....
.L_617:
        /*079c*/ 	.word	0x000038a0


	//   ....[1]....
        /*07a0*/ 	.word	0x00012020


	//   ....[2]....
        /*07a4*/ 	.word	0x00012170


	//   ....[3]....
        /*07a8*/ 	.word	0x00012260


	//   ....[4]....
        /*07ac*/ 	.word	0x00013150


	//   ....[5]....
        /*07b0*/ 	.word	0x00013a20


	//----- nvinfo : EIATTR_MBARRIER_INSTR_OFFSETS
	.align		4
.L_618:
        /*07b4*/ 	.byte	0x04, 0x39
        /*07b6*/ 	.short	(.L_620 - .L_619)


	//   ....[0]....
.L_619:
        /*07b8*/ 	.word	0x00000190
        /*07bc*/ 	.word	0x000000ff
        /*07c0*/ 	.word	0x00038800
        /*07c4*/ 	.short	0x0100
        /*07c6*/ 	.byte	0x08
	.zero		1


	//   ....[1]....
        /*07c8*/ 	.word	0x000001a0
        /*07cc*/ 	.word	0x000000ff
        /*07d0*/ 	.word	0x00038810
        /*07d4*/ 	.short	0x0100
        /*07d6*/ 	.byte	0x08
	.zero		1


	//   ....[2]....
        /*07d8*/ 	.word	0x000001b0
        /*07dc*/ 	.word	0x000000ff
        /*07e0*/ 	.word	0x00038820
        /*07e4*/ 	.short	0x0100
        /*07e6*/ 	.byte	0x08
	.zero		1


	//   ....[3]....
        /*07e8*/ 	.word	0x00000260
        /*07ec*/ 	.word	0x000000ff
        /*07f0*/ 	.word	0x00038830
        /*07f4*/ 	.short	0x0100
        /*07f6*/ 	.byte	0x06
	.zero		1


	//   ....[4]....
        /*07f8*/ 	.word	0x00000270
        /*07fc*/ 	.word	0x000000ff
        /*0800*/ 	.word	0x00038840
        /*0804*/ 	.short	0x0100
        /*0806*/ 	.byte	0x06
	.zero		1


	//   ....[5]....
        /*0808*/ 	.word	0x00000280
        /*080c*/ 	.word	0x000000ff
        /*0810*/ 	.word	0x00038838
        /*0814*/ 	.short	0x0100
        /*0816*/ 	.byte	0x06
	.zero		1


	//   ....[6]....
        /*0818*/ 	.word	0x00000290
        /*081c*/ 	.word	0x000000ff
        /*0820*/ 	.word	0x00038848
        /*0824*/ 	.short	0x0100
        /*0826*/ 	.byte	0x06
	.zero		1


	//   ....[7]....
        /*0828*/ 	.word	0x000003c0
        /*082c*/ 	.word	0x000000ff
        /*0830*/ 	.word	0x00038850
        /*0834*/ 	.short	0x0100
        /*0836*/ 	.byte	0x08
	.zero		1


	//   ....[8]....
        /*0838*/ 	.word	0x000003d0
        /*083c*/ 	.word	0x000000ff
        /*0840*/ 	.word	0x00038860
        /*0844*/ 	.short	0x0100
        /*0846*/ 	.byte	0x08
	.zero		1


	//   ....[9]....
        /*0848*/ 	.word	0x000003e0
        /*084c*/ 	.word	0x000000ff
        /*0850*/ 	.word	0x00038858
        /*0854*/ 	.short	0x0100
        /*0856*/ 	.byte	0x08
	.zero		1


	//   ....[10]....
        /*0858*/ 	.word	0x000003f0
        /*085c*/ 	.word	0x000000ff
        /*0860*/ 	.word	0x00038868
        /*0864*/ 	.short	0x0100
        /*0866*/ 	.byte	0x08
	.zero		1


	//   ....[11]....
        /*0868*/ 	.word	0x000004e0
        /*086c*/ 	.word	0x000000ff
        /*0870*/ 	.word	0x00038870
        /*0874*/ 	.short	0x0100
        /*0876*/ 	.byte	0x06
	.zero		1


	//   ....[12]....
        /*0878*/ 	.word	0x000004f0
        /*087c*/ 	.word	0x000000ff
        /*0880*/ 	.word	0x00038880
        /*0884*/ 	.short	0x0100
        /*0886*/ 	.byte	0x06
	.zero		1


	//   ....[13]....
        /*0888*/ 	.word	0x00000500
        /*088c*/ 	.word	0x000000ff
        /*0890*/ 	.word	0x00038878
        /*0894*/ 	.short	0x0100
        /*0896*/ 	.byte	0x06
	.zero		1


	//   ....[14]....
        /*0898*/ 	.word	0x00000510
        /*089c*/ 	.word	0x000000ff
        /*08a0*/ 	.word	0x00038888
        /*08a4*/ 	.short	0x0100
        /*08a6*/ 	.byte	0x06
	.zero		1


	//   ....[15]....
        /*08a8*/ 	.word	0x00000640
        /*08ac*/ 	.word	0x000000ff
        /*08b0*/ 	.word	0x00038890
        /*08b4*/ 	.short	0x0100
        /*08b6*/ 	.byte	0x08
	.zero		1


	//   ....[16]....
        /*08b8*/ 	.word	0x00000650
        /*08bc*/ 	.word	0x000000ff
        /*08c0*/ 	.word	0x000388a0
        /*08c4*/ 	.short	0x0100
        /*08c6*/ 	.byte	0x08
	.zero		1


	//   ....[17]....
        /*08c8*/ 	.word	0x00000660
        /*08cc*/ 	.word	0x000000ff
        /*08d0*/ 	.word	0x00038898
        /*08d4*/ 	.short	0x0100
        /*08d6*/ 	.byte	0x08
	.zero		1


	//   ....[18]....
        /*08d8*/ 	.word	0x00000670
        /*08dc*/ 	.word	0x000000ff
        /*08e0*/ 	.word	0x000388a8
        /*08e4*/ 	.short	0x0100
        /*08e6*/ 	.byte	0x08
	.zero		1


	//   ....[19]....
        /*08e8*/ 	.word	0x000007b0
        /*08ec*/ 	.word	0x000000ff
        /*08f0*/ 	.word	0x000388b0
        /*08f4*/ 	.short	0x0100
        /*08f6*/ 	.byte	0x08
	.zero		1


	//   ....[20]....
        /*08f8*/ 	.word	0x000007c0
        /*08fc*/ 	.word	0x000000ff
        /*0900*/ 	.word	0x000388c0
        /*0904*/ 	.short	0x0100
        /*0906*/ 	.byte	0x08
	.zero		1


	//   ....[21]....
        /*0908*/ 	.word	0x000007d0
        /*090c*/ 	.word	0x000000ff
        /*0910*/ 	.word	0x000388b8
        /*0914*/ 	.short	0x0100
        /*0916*/ 	.byte	0x08
	.zero		1


	//   ....[22]....
        /*0918*/ 	.word	0x000007e0
        /*091c*/ 	.word	0x000000ff
        /*0920*/ 	.word	0x000388c8
        /*0924*/ 	.short	0x0100
        /*0926*/ 	.byte	0x08
	.zero		1


	//   ....[23]....
        /*0928*/ 	.word	0x00001d80
        /*092c*/ 	.word	0x00000003
        /*0930*/ 	.word	0x00000000
        /*0934*/ 	.short	0x0101
        /*0936*/ 	.byte	0x3f
	.zero		1


	//   ....[24]....
        /*0938*/ 	.word	0x00002880
        /*093c*/ 	.word	0x00000003
        /*0940*/ 	.word	0x00000000
        /*0944*/ 	.short	0x0101
        /*0946*/ 	.byte	0x3f
	.zero		1


	//   ....[25]....
        /*0948*/ 	.word	0x00003920
        /*094c*/ 	.word	0x00000011
        /*0950*/ 	.word	0x00038800
        /*0954*/ 	.short	0x010a
        /*0956*/ 	.byte	0x3f
	.zero		1


	//   ....[26]....
        /*0958*/ 	.word	0x00003980
        /*095c*/ 	.word	0x00000009
        /*0960*/ 	.word	0x00038830
        /*0964*/ 	.short	0x010a
        /*0966*/ 	.byte	0x3f
	.zero		1


	//   ....[27]....
        /*0968*/ 	.word	0x000039f0
        /*096c*/ 	.word	0x00000009
        /*0970*/ 	.word	0x00038830
        /*0974*/ 	.short	0x010a
        /*0976*/ 	.byte	0x3f
	.zero		1


	//   ....[28]....
        /*0978*/ 	.word	0x00003c70
        /*097c*/ 	.word	0x00000011
        /*0980*/ 	.word	0x00038810
        /*0984*/ 	.short	0x010a
        /*0986*/ 	.byte	0x3f
	.zero		1


	//   ....[29]....
        /*0988*/ 	.word	0x00003cb0
        /*098c*/ 	.word	0x00000009
        /*0990*/ 	.word	0x00038850
        /*0994*/ 	.short	0x010a
        /*0996*/ 	.byte	0x3f
	.zero		1


	//   ....[30]....
        /*0998*/ 	.word	0x00003d80
        /*099c*/ 	.word	0x00000009
        /*09a0*/ 	.word	0x00038850
        /*09a4*/ 	.short	0x010a
        /*09a6*/ 	.byte	0x3f
	.zero		1


	//   ....[31]....
        /*09a8*/ 	.word	0x00005ef0
        /*09ac*/ 	.word	0x00000019
        /*09b0*/ 	.word	0x00000000
        /*09b4*/ 	.short	0x0101
        /*09b6*/ 	.byte	0x3f
	.zero		1


	//   ....[32]....
        /*09b8*/ 	.word	0x00006800
        /*09bc*/ 	.word	0x00000009
        /*09c0*/ 	.word	0x00000000
        /*09c4*/ 	.short	0x0101
        /*09c6*/ 	.byte	0x3f
	.zero		1


	//   ....[33]....
        /*09c8*/ 	.word	0x000069b0
        /*09cc*/ 	.word	0x00000009
        /*09d0*/ 	.word	0x00038830
        /*09d4*/ 	.short	0x010a
        /*09d6*/ 	.byte	0x3f
	.zero		1


	//   ....[34]....
        /*09d8*/ 	.word	0x00006a00
        /*09dc*/ 	.word	0x00000009
        /*09e0*/ 	.word	0x00038830
        /*09e4*/ 	.short	0x010a
        /*09e6*/ 	.byte	0x3f
	.zero		1


	//   ....[35]....
        /*09e8*/ 	.word	0x00006b80
        /*09ec*/ 	.word	0x00000009
        /*09f0*/ 	.word	0x00038850
        /*09f4*/ 	.short	0x010a
        /*09f6*/ 	.byte	0x3f
	.zero		1


	//   ....[36]....
        /*09f8*/ 	.word	0x00006bd0
        /*09fc*/ 	.word	0x00000009
        /*0a00*/ 	.word	0x00038850
        /*0a04*/ 	.short	0x010a
        /*0a06*/ 	.byte	0x3f
	.zero		1


	//   ....[37]....
        /*0a08*/ 	.word	0x00008f80
        /*0a0c*/ 	.word	0x00000099
        /*0a10*/ 	.word	0x00000000
        /*0a14*/ 	.short	0x0101
        /*0a16*/ 	.byte	0x3f
	.zero		1


	//   ....[38]....
        /*0a18*/ 	.word	0x00009f30
        /*0a1c*/ 	.word	0x00000009
        /*0a20*/ 	.word	0x00000000
        /*0a24*/ 	.short	0x0101
        /*0a26*/ 	.byte	0x3f
	.zero		1


	//   ....[39]....
        /*0a28*/ 	.word	0x0000a050
        /*0a2c*/ 	.word	0x00000009
        /*0a30*/ 	.word	0x00038830
        /*0a34*/ 	.short	0x010a
        /*0a36*/ 	.byte	0x3f
	.zero		1


	//   ....[40]....
        /*0a38*/ 	.word	0x0000a0a0
        /*0a3c*/ 	.word	0x00000009
        /*0a40*/ 	.word	0x00038830
        /*0a44*/ 	.short	0x010a
        /*0a46*/ 	.byte	0x3f
	.zero		1


	//   ....[41]....
        /*0a48*/ 	.word	0x0000a220
        /*0a4c*/ 	.word	0x00000009
        /*0a50*/ 	.word	0x00038850
        /*0a54*/ 	.short	0x010a
        /*0a56*/ 	.byte	0x3f
	.zero		1


	//   ....[42]....
        /*0a58*/ 	.word	0x0000a270
        /*0a5c*/ 	.word	0x00000009
        /*0a60*/ 	.word	0x00038850
        /*0a64*/ 	.short	0x010a
        /*0a66*/ 	.byte	0x3f
	.zero		1


	//   ....[43]....
        /*0a68*/ 	.word	0x0000bf60
        /*0a6c*/ 	.word	0x0000009b
        /*0a70*/ 	.word	0x00000000
        /*0a74*/ 	.short	0x0101
        /*0a76*/ 	.byte	0x3f
	.zero		1


	//   ....[44]....
        /*0a78*/ 	.word	0x0000d090
        /*0a7c*/ 	.word	0x00000009
        /*0a80*/ 	.word	0x00000000
        /*0a84*/ 	.short	0x0101
        /*0a86*/ 	.byte	0x3f
	.zero		1


	//   ....[45]....
        /*0a88*/ 	.word	0x0000f800
        /*0a8c*/ 	.word	0x00000000
        /*0a90*/ 	.word	0x00000000
        /*0a94*/ 	.short	0x0101
        /*0a96*/ 	.byte	0x3f
	.zero		1


	//   ....[46]....
        /*0a98*/ 	.word	0x000129d0
        /*0a9c*/ 	.word	0x0000001b
        /*0aa0*/ 	.word	0x00038840
        /*0aa4*/ 	.short	0x010a
        /*0aa6*/ 	.byte	0x3f
	.zero		1


	//   ....[47]....
        /*0aa8*/ 	.word	0x00012eb0
        /*0aac*/ 	.word	0x0000001b
        /*0ab0*/ 	.word	0x00038830
        /*0ab4*/ 	.short	0x0107
        /*0ab6*/ 	.byte	0x3f
	.zero		1


	//   ....[48]....
        /*0ab8*/ 	.word	0x00012f90
        /*0abc*/ 	.word	0x0000001b
        /*0ac0*/ 	.word	0x00038830
        /*0ac4*/ 	.short	0x0101
        /*0ac6*/ 	.byte	0x3f
	.zero		1


	//   ....[49]....
        /*0ac8*/ 	.word	0x00013860
        /*0acc*/ 	.word	0x00000017
        /*0ad0*/ 	.word	0x00038800
        /*0ad4*/ 	.short	0x0107
        /*0ad6*/ 	.byte	0x3f
	.zero		1


	//   ....[50]....
        /*0ad8*/ 	.word	0x000138f0
        /*0adc*/ 	.word	0x00000017
        /*0ae0*/ 	.word	0x00038800
        /*0ae4*/ 	.short	0x0101
        /*0ae6*/ 	.byte	0x3f
	.zero		1


	//   ....[51]....
        /*0ae8*/ 	.word	0x00014600
        /*0aec*/ 	.word	0x00000017
        /*0af0*/ 	.word	0x00038810
        /*0af4*/ 	.short	0x0107
        /*0af6*/ 	.byte	0x3f
	.zero		1


	//   ....[52]....
        /*0af8*/ 	.word	0x00014700
        /*0afc*/ 	.word	0x00000017
        /*0b00*/ 	.word	0x00038810
        /*0b04*/ 	.short	0x0101
        /*0b06*/ 	.byte	0x3f
	.zero		1


	//   ....[53]....
        /*0b08*/ 	.word	0x00014720
        /*0b0c*/ 	.word	0x00000017
        /*0b10*/ 	.word	0x00038820
        /*0b14*/ 	.short	0x010a
        /*0b16*/ 	.byte	0x3f
	.zero		1


	//   ....[54]....
        /*0b18*/ 	.word	0x000147b0
        /*0b1c*/ 	.word	0x0000001b
        /*0b20*/ 	.word	0x00038860
        /*0b24*/ 	.short	0x010a
        /*0b26*/ 	.byte	0x3f
	.zero		1


	//   ....[55]....
        /*0b28*/ 	.word	0x000150d0
        /*0b2c*/ 	.word	0x0000001b
        /*0b30*/ 	.word	0x00038850
        /*0b34*/ 	.short	0x0107
        /*0b36*/ 	.byte	0x3f
	.zero		1


	//   ....[56]....
        /*0b38*/ 	.word	0x000151a0
        /*0b3c*/ 	.word	0x0000001b
        /*0b40*/ 	.word	0x00038850
        /*0b44*/ 	.short	0x0101
        /*0b46*/ 	.byte	0x3f
	.zero		1


	//   ....[57]....
        /*0b48*/ 	.word	0x00015540
        /*0b4c*/ 	.word	0x00000006
        /*0b50*/ 	.word	0x00038840
        /*0b54*/ 	.short	0x010a
        /*0b56*/ 	.byte	0x3f
	.zero		1


	//   ....[58]....
        /*0b58*/ 	.word	0x00015880
        /*0b5c*/ 	.word	0x00000006
        /*0b60*/ 	.word	0x00038830
        /*0b64*/ 	.short	0x0107
        /*0b66*/ 	.byte	0x3f
	.zero		1


	//   ....[59]....
        /*0b68*/ 	.word	0x00015940
        /*0b6c*/ 	.word	0x00000006
        /*0b70*/ 	.word	0x00038830
        /*0b74*/ 	.short	0x0101
        /*0b76*/ 	.byte	0x3f
	.zero		1


	//   ....[60]....
        /*0b78*/ 	.word	0x00015970
        /*0b7c*/ 	.word	0x00000006
        /*0b80*/ 	.word	0x00038860
        /*0b84*/ 	.short	0x010a
        /*0b86*/ 	.byte	0x3f
	.zero		1


	//   ....[61]....
        /*0b88*/ 	.word	0x00016040
        /*0b8c*/ 	.word	0x00000006
        /*0b90*/ 	.word	0x00038850
        /*0b94*/ 	.short	0x0107
        /*0b96*/ 	.byte	0x3f
	.zero		1


	//   ....[62]....
        /*0b98*/ 	.word	0x00016100
        /*0b9c*/ 	.word	0x00000006
        /*0ba0*/ 	.word	0x00038850
        /*0ba4*/ 	.short	0x0101
        /*0ba6*/ 	.byte	0x3f
	.zero		1


	//   ....[63]....
        /*0ba8*/ 	.word	0x00016f70
        /*0bac*/ 	.word	0x00000007
        /*0bb0*/ 	.word	0x00038820
        /*0bb4*/ 	.short	0x010a
        /*0bb6*/ 	.byte	0x3f
	.zero		1


	//   ....[64]....
        /*0bb8*/ 	.word	0x000170f0
        /*0bbc*/ 	.word	0x00000005
        /*0bc0*/ 	.word	0x00038840
        /*0bc4*/ 	.short	0x010a
        /*0bc6*/ 	.byte	0x3f
	.zero		1


	//   ....[65]....
        /*0bc8*/ 	.word	0x00017190
        /*0bcc*/ 	.word	0x00000003
        /*0bd0*/ 	.word	0x00038840
        /*0bd4*/ 	.short	0x010a
        /*0bd6*/ 	.byte	0x3f
	.zero		1


	//   ....[66]....
        /*0bd8*/ 	.word	0x000171d0
        /*0bdc*/ 	.word	0x00000005
        /*0be0*/ 	.word	0x00038860
        /*0be4*/ 	.short	0x010a
        /*0be6*/ 	.byte	0x3f
	.zero		1


	//   ....[67]....
        /*0be8*/ 	.word	0x00017210
        /*0bec*/ 	.word	0x00000003
        /*0bf0*/ 	.word	0x00038860
        /*0bf4*/ 	.short	0x010a
        /*0bf6*/ 	.byte	0x3f
	.zero		1


	//   ....[68]....
        /*0bf8*/ 	.word	0x00017270
        /*0bfc*/ 	.word	0x00000011
        /*0c00*/ 	.word	0x00038800
        /*0c04*/ 	.short	0x010a
        /*0c06*/ 	.byte	0x3f
	.zero		1


	//   ....[69]....
        /*0c08*/ 	.word	0x000172c0
        /*0c0c*/ 	.word	0x00000009
        /*0c10*/ 	.word	0x00038830
        /*0c14*/ 	.short	0x010a
        /*0c16*/ 	.byte	0x3f
	.zero		1


	//   ....[70]....
        /*0c18*/ 	.word	0x00017310
        /*0c1c*/ 	.word	0x00000011
        /*0c20*/ 	.word	0x00038810
        /*0c24*/ 	.short	0x010a
        /*0c26*/ 	.byte	0x3f
	.zero		1


	//   ....[71]....
        /*0c28*/ 	.word	0x00017360
        /*0c2c*/ 	.word	0x00000009
        /*0c30*/ 	.word	0x00038850
        /*0c34*/ 	.short	0x010a
        /*0c36*/ 	.byte	0x3f
	.zero		1


	//   ....[72]....
        /*0c38*/ 	.word	0x000173b0
        /*0c3c*/ 	.word	0x00000009
        /*0c40*/ 	.word	0x00038830
        /*0c44*/ 	.short	0x010a
        /*0c46*/ 	.byte	0x3f
	.zero		1


	//   ....[73]....
        /*0c48*/ 	.word	0x00017400
        /*0c4c*/ 	.word	0x00000009
        /*0c50*/ 	.word	0x00038850
        /*0c54*/ 	.short	0x010a
        /*0c56*/ 	.byte	0x3f
	.zero		1


	//   ....[74]....
        /*0c58*/ 	.word	0x00017450
        /*0c5c*/ 	.word	0x00000009
        /*0c60*/ 	.word	0x00038830
        /*0c64*/ 	.short	0x010a
        /*0c66*/ 	.byte	0x3f
	.zero		1


	//   ....[75]....
        /*0c68*/ 	.word	0x000174a0
        /*0c6c*/ 	.word	0x00000009
        /*0c70*/ 	.word	0x00038850
        /*0c74*/ 	.short	0x010a
        /*0c76*/ 	.byte	0x3f
	.zero		1


	//   ....[76]....
        /*0c78*/ 	.word	0x000175b0
        /*0c7c*/ 	.word	0x0000001b
        /*0c80*/ 	.word	0x00038840
        /*0c84*/ 	.short	0x010a
        /*0c86*/ 	.byte	0x3f
	.zero		1


	//   ....[77]....
        /*0c88*/ 	.word	0x00018ba0
        /*0c8c*/ 	.word	0x00000017
        /*0c90*/ 	.word	0x00038820
        /*0c94*/ 	.short	0x010a
        /*0c96*/ 	.byte	0x3f
	.zero		1


	//   ....[78]....
        /*0c98*/ 	.word	0x00018bf0
        /*0c9c*/ 	.word	0x0000001b
        /*0ca0*/ 	.word	0x00038860
        /*0ca4*/ 	.short	0x010a
        /*0ca6*/ 	.byte	0x3f
	.zero		1


	//   ....[79]....
        /*0ca8*/ 	.word	0x000194e0
        /*0cac*/ 	.word	0x00000006
        /*0cb0*/ 	.word	0x00038840
        /*0cb4*/ 	.short	0x010a
        /*0cb6*/ 	.byte	0x3f
	.zero		1


	//   ....[80]....
        /*0cb8*/ 	.word	0x000199a0
        /*0cbc*/ 	.word	0x00000006
        /*0cc0*/ 	.word	0x00038860
        /*0cc4*/ 	.short	0x010a
        /*0cc6*/ 	.byte	0x3f
	.zero		1


	//   ....[81]....
        /*0cc8*/ 	.word	0x0001aa90
        /*0ccc*/ 	.word	0x00000007
        /*0cd0*/ 	.word	0x00038820
        /*0cd4*/ 	.short	0x010a
        /*0cd6*/ 	.byte	0x3f
	.zero		1


	//   ....[82]....
        /*0cd8*/ 	.word	0x0001ac30
        /*0cdc*/ 	.word	0x00000005
        /*0ce0*/ 	.word	0x00038840
        /*0ce4*/ 	.short	0x010a
        /*0ce6*/ 	.byte	0x3f
	.zero		1


	//   ....[83]....
        /*0ce8*/ 	.word	0x0001ac80
        /*0cec*/ 	.word	0x00000003
        /*0cf0*/ 	.word	0x00038840
        /*0cf4*/ 	.short	0x010a
        /*0cf6*/ 	.byte	0x3f
	.zero		1


	//   ....[84]....
        /*0cf8*/ 	.word	0x0001acd0
        /*0cfc*/ 	.word	0x00000005
        /*0d00*/ 	.word	0x00038860
        /*0d04*/ 	.short	0x010a
        /*0d06*/ 	.byte	0x3f
	.zero		1


	//----- nvinfo : EIATTR_NUM_MBARRIERS
	.align		4
.L_620:
        /*0d08*/ 	.byte	0x03, 0x38
        /*0d0a*/ 	.short	0x0017


	//----- nvinfo : EIATTR_EXIT_INSTR_OFFSETS
	.align		4
        /*0d0c*/ 	.byte	0x04, 0x1c
        /*0d0e*/ 	.short	(.L_622 - .L_621)


	//   ....[0]....
.L_621:
        /*0d10*/ 	.word	0x000009a0


	//   ....[1]....
        /*0d14*/ 	.word	0x00010ac0


	//   ....[2]....
        /*0d18*/ 	.word	0x00017260


	//----- nvinfo : EIATTR_MAX_THREADS
	.align		4
.L_622:
        /*0d1c*/ 	.byte	0x04, 0x05
        /*0d1e*/ 	.short	(.L_624 - .L_623)
.L_623:
        /*0d20*/ 	.word	0x00000180
        /*0d24*/ 	.word	0x00000001
        /*0d28*/ 	.word	0x00000001


	//----- nvinfo : EIATTR_CRS_STACK_SIZE
	.align		4
.L_624:
        /*0d2c*/ 	.byte	0x04, 0x1e
        /*0d2e*/ 	.short	(.L_626 - .L_625)
.L_625:
        /*0d30*/ 	.word	0x00000000


	//----- nvinfo : EIATTR_CBANK_PARAM_SIZE
	.align		4
.L_626:
        /*0d34*/ 	.byte	0x03, 0x19
        /*0d36*/ 	.short	0x0bf0


	//----- nvinfo : EIATTR_PARAM_CBANK
	.align		4
        /*0d38*/ 	.byte	0x04, 0x0a
        /*0d3a*/ 	.short	(.L_628 - .L_627)
	.align		4
.L_627:
        /*0d3c*/ 	.word	index@(.nv.constant0._ZN7cutlass13device_kernelIN5flash11enable_sm90INS1_16FlashAttnFwdSm90INS1_25CollectiveMainloopFwdSm90ILi2EN4cute5tupleIJNS5_1CILi1EEES8_S8_EEENS6_IJNS7_ILi64EEESA_SA_EEELi512ENS_10bfloat16_tEfNS_4arch4Sm90ELb1ELb0ELb1ELb1ELb1ELb0ELb1ELb0ELb0ELb1ELb0ELb0EEENS1_21CollectiveEpilogueFwdINS6_IJSA_NS7_ILi512EEESA_EEES9_SC_SE_Li256ELb1ELb1ELb0ELb0EEENS1_36VarlenDynamicPersistentTileSchedulerILi64ELi64ELi256ELi128ELb0ELb1ELb1ELb1ELb1ELb1EEEEEEEEEvNT_6ParamsE)
        /*0d40*/ 	.short	0x0210
        /*0d42*/ 	.short	0x0bf0


	//----- nvinfo : EIATTR_SW_WAR
	.align		4
.L_628:
        /*0d44*/ 	.byte	0x04, 0x36
        /*0d46*/ 	.short	(.L_630 - .L_629)
.L_629:
        /*0d48*/ 	.word	0x00000008
.L_630:


//--------------------- .nv.info._ZN7cutlass13device_kernelIN5flash11enable_sm90INS1_16FlashAttnFwdSm90INS1_25CollectiveMainloopFwdSm90ILi2EN4cute5tupleIJNS5_1CILi1EEES8_S8_EEENS6_IJNS7_ILi64EEESA_SA_EEELi512ENS_10bfloat16_tEfNS_4arch4Sm90ELb1ELb0ELb1ELb1ELb1ELb1ELb1ELb0ELb0ELb1ELb0ELb0EEENS1_21CollectiveEpilogueFwdINS6_IJSA_NS7_ILi512EEESA_EEES9_SC_SE_Li256ELb1ELb1ELb0ELb0EEENS1_36VarlenDynamicPersistentTileSchedulerILi64ELi64ELi256ELi128ELb0ELb1ELb1ELb1ELb1ELb1EEEEEEEEEvNT_6ParamsE --------------------------
	.section	.nv.info._ZN7cutlass13device_kernelIN5flash11enable_sm90INS1_16FlashAttnFwdSm90INS1_25CollectiveMainloopFwdSm90ILi2EN4cute5tupleIJNS5_1CILi1EEES8_S8_EEENS6_IJNS7_ILi64EEESA_SA_EEELi512ENS_10bfloat16_tEfNS_4arch4Sm90ELb1ELb0ELb1ELb1ELb1ELb1ELb1ELb0ELb0ELb1ELb0ELb0EEENS1_21CollectiveEpilogueFwdINS6_IJSA_NS7_ILi512EEESA_EEES9_SC_SE_Li256ELb1ELb1ELb0ELb0EEENS1_36VarlenDynamicPersistentTileSchedulerILi64ELi64ELi256ELi128ELb0ELb1ELb1ELb1ELb1ELb1EEEEEEEEEvNT_6ParamsE,"",@"SHT_CUDA_INFO"
	.sectionflags	@""
	.align	4


	//----- nvinfo : EIATTR_CUDA_API_VERSION
	.align		4
        /*0000*/ 	.byte	0x04, 0x37
        /*0002*/ 	.short	(.L_632 - .L_631)
.L_631:
        /*0004*/ 	.word	0x00000082


	//----- nvinfo : EIATTR_KPARAM_INFO
	.align		4
.L_632:
        /*0008*/ 	.byte	0x04, 0x17
        /*000a*/ 	.short	(.L_634 - .L_633)
.L_633:
        /*000c*/ 	.word	0x00000000
        /*0010*/ 	.short	0x0000
        /*0012*/ 	.short	0x0070
        /*0014*/ 	.byte	0x00, 0xf0, 0x01, 0x2e


	//----- nvinfo : EIATTR_SPARSE_MMA_MASK
	.align		4
.L_634:
        /*0018*/ 	.byte	0x03, 0x50
        /*001a*/ 	.short	0x0000


	//----- nvinfo : EIATTR_MAXREG_COUNT
	.align		4
        /*001c*/ 	.byte	0x03, 0x1b
        /*001e*/ 	.short	0x00a8


	//----- nvinfo : EIATTR_NUM_BARRIERS
	.align		4
        /*0020*/ 	.byte	0x02, 0x4c
        /*0022*/ 	.byte	0x10
	.zero		1


	//----- nvinfo : EIATTR_EXTERNS
	.align		4
        /*0024*/ 	.byte	0x04, 0x0f
        /*0026*/ 	.short	(.L_636 - .L_635)


	//   ....[0]....
	.align		4
.L_635:
        /*0028*/ 	.word	index@(__assertfail)


	//----- nvinfo : EIATTR_ANNOTATIONS
	.align		4
.L_636:
        /*002c*/ 	.byte	0x04, 0x55
        /*002e*/ 	.short	(.L_638 - .L_637)


	//   ....[0]....
.L_637:
        /* <DEDUP_REMOVED lines=66> */


	//----- nvinfo : EIATTR_MERCURY_ISA_VERSION
	.align		4
.L_638:
        /*0440*/ 	.byte	0x03, 0x5f
        /*0442*/ 	.short	0x0101


	//----- nvinfo : EIATTR_UNUSED_LOAD_BYTE_OFFSET
	.align		4
        /*0444*/ 	.byte	0x04, 0x44
        /*0446*/ 	.short	(.L_640 - .L_639)


	//   ....[0]....
.L_639:
        /*0448*/ 	.word	0x00000a50
        /*044c*/ 	.word	0x0000fff0


	//   ....[1]....
        /*0450*/ 	.word	0x000157a0
        /*0454*/ 	.word	0x0000fff0


	//----- nvinfo : EIATTR_INT_WARP_WIDE_INSTR_OFFSETS
	.align		4
.L_640:
        /*0458*/ 	.byte	0x04, 0x31
        /*045a*/ 	.short	(.L_642 - .L_641)


	//   ....[0]....
.L_641:
        /*045c*/ 	.word	0x00000130


	//   ....[1]....
        /*0460*/ 	.word	0x00000170


	//   ....[2]....
        /*0464*/ 	.word	0x000001e0


	//   ....[3]....
        /*0468*/ 	.word	0x00000250


	//   ....[4]....
        /*046c*/ 	.word	0x0001b980


	//   ....[5]....
        /*0470*/ 	.word	0x0001ba10


	//   ....[6]....
        /*0474*/ 	.word	0x0001fed0


	//   ....[7]....
        /*0478*/ 	.word	0x0001ff60


	//----- nvinfo : EIATTR_COOP_GROUP_MASK_REGIDS
	.align		4
.L_642:
        /*047c*/ 	.byte	0x04, 0x29
        /*047e*/ 	.short	(.L_644 - .L_643)


	//   ....[0]....
.L_643:
        /*0480*/ 	.word	0xffffffff


	//   ....[1]....
        /*0484*/ 	.word	0xffffffff


	//   ....[2]....
        /*0488*/ 	.word	0xffffffff


	//   ....[3]....
        /*048c*/ 	.word	0xffffffff


	//   ....[4]....
        /*0490*/ 	.word	0xffffffff


	//   ....[5]....
        /*0494*/ 	.word	0xffffffff


	//   ....[6]....
        /*0498*/ 	.word	0xffffffff


	//   ....[7]....
        /*049c*/ 	.word	0xffffffff


	//   ....[8]....
        /*04a0*/ 	.word	0xffffffff


	//   ....[9]....
        /*04a4*/ 	.word	0xffffffff


	//   ....[10]....
        /*04a8*/ 	.word	0xffffffff


	//   ....[11]....
        /*04ac*/ 	.word	0xffffffff


	//   ....[12]....
        /*04b0*/ 	.word	0xffffffff


	//   ....[13]....
        /*04b4*/ 	.word	0xffffffff


	//   ....[14]....
        /*04b8*/ 	.word	0xffffffff


	//   ....[15]....
        /*04bc*/ 	.word	0xffffffff


	//   ....[16]....
        /*04c0*/ 	.word	0xffffffff


	//   ....[17]....
        /*04c4*/ 	.word	0xffffffff


	//   ....[18]....
        /*04c8*/ 	.word	0xffffffff


	//   ....[19]....
        /*04cc*/ 	.word	0xffffffff


	//   ....[20]....
        /*04d0*/ 	.word	0xffffffff


	//   ....[21]....
        /*04d4*/ 	.word	0xffffffff


	//   ....[22]....
        /*04d8*/ 	.word	0xffffffff


	//   ....[23]....
        /*04dc*/ 	.word	0xffffffff


	//   ....[24]....
        /*04e0*/ 	.word	0xffffffff


	//   ....[25]....
        /*04e4*/ 	.word	0xffffffff


	//   ....[26]....
        /*04e8*/ 	.word	0xffffffff


	//   ....[27]....
        /*04ec*/ 	.word	0xffffffff


	//   ....[28]....
        /*04f0*/ 	.word	0xffffffff


	//   ....[29]....
        /*04f4*/ 	.word	0xffffffff


	//   ....[30]....
        /*04f8*/ 	.word	0xffffffff


	//   ....[31]....
        /*04fc*/ 	.word	0xffffffff


	//   ....[32]....
        /*0500*/ 	.word	0xffffffff


	//   ....[33]....
        /*0504*/ 	.word	0xffffffff


	//   ....[34]....
        /*0508*/ 	.word	0xffffffff


	//   ....[35]....
        /*050c*/ 	.word	0xffffffff


	//   ....[36]....
        /*0510*/ 	.word	0xffffffff


	//   ....[37]....
        /*0514*/ 	.word	0xffffffff


	//   ....[38]....
        /*0518*/ 	.word	0xffffffff


	//   ....[39]....
        /*051c*/ 	.word	0xffffffff


	//   ....[40]....
        /*0520*/ 	.word	0xffffffff


	//   ....[41]....
        /*0524*/ 	.word	0xffffffff


	//   ....[42]....
        /*0528*/ 	.word	0xffffffff


	//   ....[43]....
        /*052c*/ 	.word	0xffffffff


	//   ....[44]....
        /*0530*/ 	.word	0xffffffff


	//   ....[45]....
        /*0534*/ 	.word	0xffffffff


	//   ....[46]....
        /*0538*/ 	.word	0xffffffff


	//   ....[47]....
        /*053c*/ 	.word	0xffffffff


	//   ....[48]....
        /*0540*/ 	.word	0xffffffff


	//   ....[49]....
        /*0544*/ 	.word	0xffffffff


	//   ....[50]....
        /*0548*/ 	.word	0xffffffff


	//   ....[51]....
        /*054c*/ 	.word	0xffffffff


	//   ....[52]....
        /*0550*/ 	.word	0xffffffff


	//   ....[53]....
        /*0554*/ 	.word	0xffffffff


	//   ....[54]....
        /*0558*/ 	.word	0xffffffff


	//   ....[55]....
        /*055c*/ 	.word	0xffffffff


	//   ....[56]....
        /*0560*/ 	.word	0xffffffff


	//   ....[57]....
        /*0564*/ 	.word	0xffffffff


	//   ....[58]....
        /*0568*/ 	.word	0xffffffff


	//   ....[59]....
        /*056c*/ 	.word	0xffffffff


	//   ....[60]....
        /*0570*/ 	.word	0xffffffff


	//   ....[61]....
        /*0574*/ 	.word	0xffffffff


	//   ....[62]....
        /*0578*/ 	.word	0xffffffff


	//   ....[63]....
        /*057c*/ 	.word	0xffffffff


	//   ....[64]....
        /*0580*/ 	.word	0xffffffff


	//   ....[65]....
        /*0584*/ 	.word	0xffffffff


	//   ....[66]....
        /*0588*/ 	.word	0xffffffff


	//   ....[67]....
        /*058c*/ 	.word	0xffffffff


	//   ....[68]....
        /*0590*/ 	.word	0xffffffff


	//   ....[69]....
        /*0594*/ 	.word	0xffffffff


	//   ....[70]....
        /*0598*/ 	.word	0xffffffff


	//   ....[71]....
        /*059c*/ 	.word	0xffffffff


	//   ....[72]....
        /*05a0*/ 	.word	0xffffffff


	//   ....[73]....
        /*05a4*/ 	.word	0xffffffff


	//   ....[74]....
        /*05a8*/ 	.word	0xffffffff


	//   ....[75]....
        /*05ac*/ 	.word	0xffffffff


	//   ....[76]....
        /*05b0*/ 	.word	0xffffffff


	//   ....[77]....
        /*05b4*/ 	.word	0xffffffff


	//   ....[78]....
        /*05b8*/ 	.word	0xffffffff


	//   ....[79]....
        /*05bc*/ 	.word	0xffffffff


	//   ....[80]....
        /*05c0*/ 	.word	0xffffffff


	//   ....[81]....
        /*05c4*/ 	.word	0xffffffff


	//   ....[82]....
        /*05c8*/ 	.word	0xffffffff


	//   ....[83]....
        /*05cc*/ 	.word	0xffffffff


	//   ....[84]....
        /*05d0*/ 	.word	0xffffffff


	//   ....[85]....
        /*05d4*/ 	.word	0xffffffff


	//   ....[86]....
        /*05d8*/ 	.word	0xffffffff


	//   ....[87]....
        /*05dc*/ 	.word	0xffffffff


	//   ....[88]....
        /*05e0*/ 	.word	0xffffffff


	//   ....[89]....
        /*05e4*/ 	.word	0xffffffff


	//   ....[90]....
        /*05e8*/ 	.word	0xffffffff


	//   ....[91]....
        /*05ec*/ 	.word	0xffffffff


	//   ....[92]....
        /*05f0*/ 	.word	0xffffffff


	//   ....[93]....
        /*05f4*/ 	.word	0xffffffff


	//   ....[94]....
        /*05f8*/ 	.word	0xffffffff


	//   ....[95]....
        /*05fc*/ 	.word	0xffffffff


	//   ....[96]....
        /*0600*/ 	.word	0xffffffff


	//   ....[97]....
        /*0604*/ 	.word	0xffffffff


	//   ....[98]....
        /*0608*/ 	.word	0xffffffff


	//   ....[99]....
        /*060c*/ 	.word	0xffffffff


	//   ....[100]....
        /*0610*/ 	.word	0xffffffff


	//   ....[101]....
        /*0614*/ 	.word	0xffffffff


	//   ....[102]....
        /*0618*/ 	.word	0xffffffff


	//   ....[103]....
        /*061c*/ 	.word	0xffffffff


	//   ....[104]....
        /*0620*/ 	.word	0xffffffff


	//   ....[105]....
        /*0624*/ 	.word	0xffffffff


	//   ....[106]....
        /*0628*/ 	.word	0xffffffff


	//   ....[107]....
        /*062c*/ 	.word	0xffffffff


	//   ....[108]....
        /*0630*/ 	.word	0xffffffff


	//   ....[109]....
        /*0634*/ 	.word	0xffffffff


	//   ....[110]....
        /*0638*/ 	.word	0xffffffff


	//   ....[111]....
        /*063c*/ 	.word	0xffffffff


	//   ....[112]....
        /*0640*/ 	.word	0xffffffff


	//   ....[113]....
        /*0644*/ 	.word	0xffffffff


	//   ....[114]....
        /*0648*/ 	.word	0xffffffff


	//   ....[115]....
        /*064c*/ 	.word	0xffffffff


	//   ....[116]....
        /*0650*/ 	.word	0xffffffff


	//   ....[117]....
        /*0654*/ 	.word	0xffffffff


	//   ....[118]....
        /*0658*/ 	.word	0xffffffff


	//   ....[119]....
        /*065c*/ 	.word	0xffffffff


	//   ....[120]....
        /*0660*/ 	.word	0xffffffff


	//   ....[121]....
        /*0664*/ 	.word	0xffffffff


	//   ....[122]....
        /*0668*/ 	.word	0xffffffff


	//   ....[123]....
        /*066c*/ 	.word	0xffffffff


	//   ....[124]....
        /*0670*/ 	.word	0xffffffff


	//   ....[125]....
        /*0674*/ 	.word	0xffffffff


	//   ....[126]....
        /*0678*/ 	.word	0xffffffff


	//   ....[127]....
        /*067c*/ 	.word	0xffffffff


	//   ....[128]....
        /*0680*/ 	.word	0xffffffff


	//   ....[129]....
        /*0684*/ 	.word	0xffffffff


	//   ....[130]....
        /*0688*/ 	.word	0xffffffff


	//   ....[131]....
        /*068c*/ 	.word	0xffffffff


	//   ....[132]....
        /*0690*/ 	.word	0xffffffff


	//   ....[133]....
        /*0694*/ 	.word	0xffffffff


	//   ....[134]....
        /*0698*/ 	.word	0xffffffff


	//   ....[135]....
        /*069c*/ 	.word	0xffffffff


	//   ....[136]....
        /*06a0*/ 	.word	0xffffffff


	//   ....[137]....
        /*06a4*/ 	.word	0xffffffff


	//   ....[138]....
        /*06a8*/ 	.word	0xffffffff


	//   ....[139]....
        /*06ac*/ 	.word	0xffffffff


	//   ....[140]....
        /*06b0*/ 	.word	0xffffffff


	//   ....[141]....
        /*06b4*/ 	.word	0xffffffff


	//   ....[142]....
        /*06b8*/ 	.word	0xffffffff


	//   ....[143]....
        /*06bc*/ 	.word	0xffffffff


	//   ....[144]....
        /*06c0*/ 	.word	0xffffffff


	//   ....[145]....
        /*06c4*/ 	.word	0xffffffff


	//   ....[146]....
        /*06c8*/ 	.word	0xffffffff


	//   ....[147]....
        /*06cc*/ 	.word	0xffffffff


	//   ....[148]....
        /*06d0*/ 	.word	0xffffffff


	//   ....[149]....
        /*06d4*/ 	.word	0xffffffff


	//   ....[150]....
        /*06d8*/ 	.word	0xffffffff


	//   ....[151]....
        /*06dc*/ 	.word	0xffffffff


	//   ....[152]....
        /*06e0*/ 	.word	0xffffffff


	//   ....[153]....
        /*06e4*/ 	.word	0xffffffff


	//   ....[154]....
        /*06e8*/ 	.word	0xffffffff


	//   ....[155]....
        /*06ec*/ 	.word	0x0500000f


	//   ....[156]....
        /*06f0*/ 	.word	0x0500000f


	//   ....[157]....
        /*06f4*/ 	.word	0x0500000f


	//   ....[158]....
        /*06f8*/ 	.word	0x0500000f


	//   ....[159]....
        /*06fc*/ 	.word	0x0500000f


	//   ....[160]....
        /*0700*/ 	.word	0x0500000f


	//   ....[161]....
        /*0704*/ 	.word	0x0500000f


	//   ....[162]....
        /*0708*/ 	.word	0x0500000f


	//   ....[163]....
        /*070c*/ 	.word	0x0500000f


	//   ....[164]....
        /*0710*/ 	.word	0x0500000f


	//   ....[165]....
        /*0714*/ 	.word	0x0500000f


	//   ....[166]....
        /*0718*/ 	.word	0x0500000f


	//   ....[167]....
        /*071c*/ 	.word	0x0500000f


	//   ....[168]....
        /*0720*/ 	.word	0x0500000f


	//   ....[169]....
        /*0724*/ 	.word	0x0500000f


	//   ....[170]....
        /*0728*/ 	.word	0x0500000f


	//   ....[171]....
        /*072c*/ 	.word	0x0500000f


	//   ....[172]....
        /*0730*/ 	.word	0x0500000f


	//   ....[173]....
        /*0734*/ 	.word	0x0500000f


	//   ....[174]....
        /*0738*/ 	.word	0x0500000f


	//   ....[175]....
        /*073c*/ 	.word	0x0500000f


	//   ....[176]....
        /*0740*/ 	.word	0x0500000f


	//   ....[177]....
        /*0744*/ 	.word	0x0500000f


	//   ....[178]....
        /*0748*/ 	.word	0x0500000f


	//   ....[179]....
        /*074c*/ 	.word	0x0500000f


	//   ....[180]....
        /*0750*/ 	.word	0x0500000f


	//   ....[181]....
        /*0754*/ 	.word	0x0500000f


	//   ....[182]....
        /*0758*/ 	.word	0x0500000f


	//   ....[183]....
        /*075c*/ 	.word	0x0500000f


	//   ....[184]....
        /*0760*/ 	.word	0x0500000f


	//   ....[185]....
        /*0764*/ 	.word	0x0500000f


	//   ....[186]....
        /*0768*/ 	.word	0x0500000f


	//   ....[187]....
        /*076c*/ 	.word	0x0500000f


	//   ....[188]....
        /*0770*/ 	.word	0x0500000f


	//   ....[189]....
        /*0774*/ 	.word	0x0500000f


	//   ....[190]....
        /*0778*/ 	.word	0x0500000f


	//   ....[191]....
        /*077c*/ 	.word	0x0500000f


	//   ....[192]....
        /*0780*/ 	.word	0x0500000f


	//   ....[193]....
        /*0784*/ 	.word	0x0500000f


	//   ....[194]....
        /*0788*/ 	.word	0x0500000f


	//   ....[195]....
        /*078c*/ 	.word	0x0500000f


	//   ....[196]....
        /*0790*/ 	.word	0x0500000f


	//   ....[197]....
        /*0794*/ 	.word	0x0500000f


	//   ....[198]....
        /*0798*/ 	.word	0x0500000f


	//   ....[199]....
        /*079c*/ 	.word	0x0500000f


	//   ....[200]....
        /*07a0*/ 	.word	0x0500000f


	//   ....[201]....
        /*07a4*/ 	.word	0x0500000f


	//   ....[202]....
        /*07a8*/ 	.word	0x0500000f


	//   ....[203]....
        /*07ac*/ 	.word	0x0500000f


	//   ....[204]....
        /*07b0*/ 	.word	0x0500000f


	//   ....[205]....
        /*07b4*/ 	.word	0x0500000f


	//   ....[206]....
        /*07b8*/ 	.word	0x0500000f


	//   ....[207]....
        /*07bc*/ 	.word	0x0500000f


	//   ....[208]....
        /*07c0*/ 	.word	0x0500000f


	//   ....[209]....
        /*07c4*/ 	.word	0x0500000f


	//   ....[210]....
        /*07c8*/ 	.word	0x0500000f


	//   ....[211]....
        /*07cc*/ 	.word	0x0500000f


	//   ....[212]....
        /*07d0*/ 	.word	0x0500000f


	//   ....[213]....
        /*07d4*/ 	.word	0x0500000f


	//   ....[214]....
        /*07d8*/ 	.word	0x0500000f


	//   ....[215]....
        /*07dc*/ 	.word	0x0500000f


	//   ....[216]....
        /*07e0*/ 	.word	0x0500000f


	//   ....[217]....
        /*07e4*/ 	.word	0x0500000f


	//   ....[218]....
        /*07e8*/ 	.word	0x0500000f


	//   ....[219]....
        /*07ec*/ 	.word	0x0500000f


	//   ....[220]....
        /*07f0*/ 	.word	0x0500000f


	//   ....[221]....
        /*07f4*/ 	.word	0x0500000f


	//   ....[222]....
        /*07f8*/ 	.word	0x0500000f


	//   ....[223]....
        /*07fc*/ 	.word	0x0500000f


	//   ....[224]....
        /*0800*/ 	.word	0x0500000f


	//   ....[225]....
        /*0804*/ 	.word	0x0500000f


	//   ....[226]....
        /*0808*/ 	.word	0x0500000f


	//   ....[227]....
        /*080c*/ 	.word	0x0500000f


	//   ....[228]....
        /*0810*/ 	.word	0x0500000f


	//   ....[229]....
        /*0814*/ 	.word	0x0500000f


	//   ....[230]....
        /*0818*/ 	.word	0x0500000f


	//   ....[231]....
        /*081c*/ 	.word	0x0500000f


	//   ....[232]....
        /*0820*/ 	.word	0x0500000f


	//   ....[233]....
        /*0824*/ 	.word	0x0500000f


	//   ....[234]....
        /*0828*/ 	.word	0x0500000f


	//   ....[235]....
        /*082c*/ 	.word	0x0500000f


	//   ....[236]....
        /*0830*/ 	.word	0x0500000f


	//   ....[237]....
        /*0834*/ 	.word	0x0500000f


	//   ....[238]....
        /*0838*/ 	.word	0x0500000f


	//   ....[239]....
        /*083c*/ 	.word	0x0500000f


	//   ....[240]....
        /*0840*/ 	.word	0x0500000f


	//   ....[241]....
        /*0844*/ 	.word	0x0500000f


	//   ....[242]....
        /*0848*/ 	.word	0x0500000f


	//   ....[243]....
        /*084c*/ 	.word	0x0500000f


	//   ....[244]....
        /*0850*/ 	.word	0x0500000f


	//----- nvinfo : EIATTR_COOP_GROUP_INSTR_OFFSETS
	.align		4
.L_644:
        /*0854*/ 	.byte	0x04, 0x28
        /*0856*/ 	.short	(.L_646 - .L_645)


	//   ....[0]....
.L_645:
        /*0858*/ 	.word	0x00000060


	//   ....[1]....
        /*085c*/ 	.word	0x00000140


	//   ....[2]....
        /*0860*/ 	.word	0x00000180


	//   ....[3]....
        /*0864*/ 	.word	0x00000390


	//   ....[4]....
        /*0868*/ 	.word	0x000004f0


	//   ....[5]....
        /*086c*/ 	.word	0x00000610


	//   ....[6]....
        /*0870*/ 	.word	0x00000770


	//   ....[7]....
        /*0874*/ 	.word	0x00002c10


	//   ....[8]....
        /*0878*/ 	.word	0x00002c20


	//   ....[9]....
        /*087c*/ 	.word	0x00003690


	//   ....[10]....
        /*0880*/ 	.word	0x000036a0


	//   ....[11]....
        /*0884*/ 	.word	0x000040e0


	//   ....[12]....
        /*0888*/ 	.word	0x000040f0


	//   ....[13]....
        /*088c*/ 	.word	0x000044d0


	//   ....[14]....
        /*0890*/ 	.word	0x000044e0


	//   ....[15]....
        /*0894*/ 	.word	0x00005350


	//   ....[16]....
        /*0898*/ 	.word	0x000071a0


	//   ....[17]....
        /*089c*/ 	.word	0x00007930


	//   ....[18]....
        /*08a0*/ 	.word	0x00007940


	//   ....[19]....
        /*08a4*/ 	.word	0x00007950


	//   ....[20]....
        /*08a8*/ 	.word	0x00007960


	//   ....[21]....
        /*08ac*/ 	.word	0x00007c60


	//   ....[22]....
        /*08b0*/ 	.word	0x00007c70


	//   ....[23]....
        /*08b4*/ 	.word	0x00007c80


	//   ....[24]....
        /*08b8*/ 	.word	0x00007c90


	//   ....[25]....
        /*08bc*/ 	.word	0x00009010


	//   ....[26]....
        /*08c0*/ 	.word	0x00009030


	//   ....[27]....
        /*08c4*/ 	.word	0x00009040


	//   ....[28]....
        /*08c8*/ 	.word	0x00009050


	//   ....[29]....
        /*08cc*/ 	.word	0x00009160


	//   ....[30]....
        /*08d0*/ 	.word	0x00009170


	//   ....[31]....
        /*08d4*/ 	.word	0x00009180


	//   ....[32]....
        /*08d8*/ 	.word	0x00009190


	//   ....[33]....
        /*08dc*/ 	.word	0x0000ab60


	//   ....[34]....
        /*08e0*/ 	.word	0x0000c6a0


	//   ....[35]....
        /*08e4*/ 	.word	0x0000c6d0


	//   ....[36]....
        /*08e8*/ 	.word	0x0000cab0


	//   ....[37]....
        /*08ec*/ 	.word	0x0000cbb0


	//   ....[38]....
        /*08f0*/ 	.word	0x0000cec0


	//   ....[39]....
        /*08f4*/ 	.word	0x0000cff0


	//   ....[40]....
        /*08f8*/ 	.word	0x0000d810


	//   ....[41]....
        /*08fc*/ 	.word	0x0000df30


	//   ....[42]....
        /*0900*/ 	.word	0x0000f8b0


	//   ....[43]....
        /*0904*/ 	.word	0x0000f8c0


	//   ....[44]....
        /*0908*/ 	.word	0x0000fdb0


	//   ....[45]....
        /*090c*/ 	.word	0x0000fdf0


	//   ....[46]....
        /*0910*/ 	.word	0x00010320


	//   ....[47]....
        /*0914*/ 	.word	0x00010340


	//   ....[48]....
        /*0918*/ 	.word	0x000114c0


	//   ....[49]....
        /*091c*/ 	.word	0x00011b60


	//   ....[50]....
        /*0920*/ 	.word	0x000135f0


	//   ....[51]....
        /*0924*/ 	.word	0x00013640


	//   ....[52]....
        /*0928*/ 	.word	0x00013ef0


	//   ....[53]....
        /*092c*/ 	.word	0x00013f90


	//   ....[54]....
        /*0930*/ 	.word	0x00014bb0


	//   ....[55]....
        /*0934*/ 	.word	0x00014ca0


	//   ....[56]....
        /*0938*/ 	.word	0x00014cb0


	//   ....[57]....
        /*093c*/ 	.word	0x00014cf0


	//   ....[58]....
        /*0940*/ 	.word	0x00014d00


	//   ....[59]....
        /*0944*/ 	.word	0x00016880


	//   ....[60]....
        /*0948*/ 	.word	0x00016d50


	//   ....[61]....
        /*094c*/ 	.word	0x00016d80


	//   ....[62]....
        /*0950*/ 	.word	0x00016db0


	//   ....[63]....
        /*0954*/ 	.word	0x00016dc0


	//   ....[64]....
        /*0958*/ 	.word	0x00017520


	//   ....[65]....
        /*095c*/ 	.word	0x00017560


	//   ....[66]....
        /*0960*/ 	.word	0x000177f0


	//   ....[67]....
        /*0964*/ 	.word	0x00017810


	//   ....[68]....
        /*0968*/ 	.word	0x000184a0


	//   ....[69]....
        /*096c*/ 	.word	0x000184e0


	//   ....[70]....
        /*0970*/ 	.word	0x00018780


	//   ....[71]....
        /*0974*/ 	.word	0x000187a0


	//   ....[72]....
        /*0978*/ 	.word	0x00018a50


	//   ....[73]....
        /*097c*/ 	.word	0x00018c00


	//   ....[74]....
        /*0980*/ 	.word	0x00018c30


	//   ....[75]....
        /*0984*/ 	.word	0x00018c60


	//   ....[76]....
        /*0988*/ 	.word	0x00018c90


	//   ....[77]....
        /*098c*/ 	.word	0x00018cc0


	//   ....[78]....
        /*0990*/ 	.word	0x00018cf0


	//   ....[79]....
        /*0994*/ 	.word	0x00018e60


	//   ....[80]....
        /*0998*/ 	.word	0x00018e90


	//   ....[81]....
        /*099c*/ 	.word	0x00018ec0


	//   ....[82]....
        /*09a0*/ 	.word	0x00018ef0


	//   ....[83]....
        /*09a4*/ 	.word	0x00018f20


	//   ....[84]....
        /*09a8*/ 	.word	0x00018f50


	//   ....[85]....
        /*09ac*/ 	.word	0x00018fe0


	//   ....[86]....
        /*09b0*/ 	.word	0x00019040


	//   ....[87]....
        /*09b4*/ 	.word	0x000190d0


	//   ....[88]....
        /*09b8*/ 	.word	0x00019ee0


	//   ....[89]....
        /*09bc*/ 	.word	0x0001c760


	//   ....[90]....
        /*09c0*/ 	.word	0x0001c780


	//   ....[91]....
        /*09c4*/ 	.word	0x0001c810


	//   ....[92]....
        /*09c8*/ 	.word	0x0001c830


	//   ....[93]....
        /*09cc*/ 	.word	0x0001c8b0


	//   ....[94]....
        /*09d0*/ 	.word	0x0001c8d0


	//   ....[95]....
        /*09d4*/ 	.word	0x0001c8e0


	//   ....[96]....
        /*09d8*/ 	.word	0x0001c8f0


	//   ....[97]....
        /*09dc*/ 	.word	0x0001d0c0


	//   ....[98]....
        /*09e0*/ 	.word	0x0001d0f0


	//   ....[99]....
        /*09e4*/ 	.word	0x0001d1a0


	//   ....[100]....
        /*09e8*/ 	.word	0x0001d1b0


	//   ....[101]....
        /*09ec*/ 	.word	0x0001d1c0


	//   ....[102]....
        /*09f0*/ 	.word	0x0001d1d0


	//   ....[103]....
        /*09f4*/ 	.word	0x0001d250


	//   ....[104]....
        /*09f8*/ 	.word	0x0001d260


	//   ....[105]....
        /*09fc*/ 	.word	0x0001dbd0


	//   ....[106]....
        /*0a00*/ 	.word	0x0001dc60


	//   ....[107]....
        /*0a04*/ 	.word	0x0001dce0


	//   ....[108]....
        /*0a08*/ 	.word	0x0001de30


	//   ....[109]....
        /*0a0c*/ 	.word	0x0001de90


	//   ....[110]....
        /*0a10*/ 	.word	0x0001deb0


	//   ....[111]....
        /*0a14*/ 	.word	0x0001dec0


	//   ....[112]....
        /*0a18*/ 	.word	0x0001e150


	//   ....[113]....
        /*0a1c*/ 	.word	0x0001e6b0


	//   ....[114]....
        /*0a20*/ 	.word	0x0001e6e0


	//   ....[115]....
        /*0a24*/ 	.word	0x0001e8d0


	//   ....[116]....
        /*0a28*/ 	.word	0x0001e910


	//   ....[117]....
        /*0a2c*/ 	.word	0x0001e920


	//   ....[118]....
        /*0a30*/ 	.word	0x0001e930


	//   ....[119]....
        /*0a34*/ 	.word	0x0001ea80


	//   ....[120]....
        /*0a38*/ 	.word	0x0001ebd0


	//   ....[121]....
        /*0a3c*/ 	.word	0x0001f3e0


	//   ....[122]....
        /*0a40*/ 	.word	0x0001f400


	//   ....[123]....
        /*0a44*/ 	.word	0x0001f450


	//   ....[124]....
        /*0a48*/ 	.word	0x0001f460


	//   ....[125]....
        /*0a4c*/ 	.word	0x0001f4a0


	//   ....[126]....
        /*0a50*/ 	.word	0x0001f4b0


	//   ....[127]....
        /*0a54*/ 	.word	0x0001f4c0


	//   ....[128]....
        /*0a58*/ 	.word	0x0001f500


	//   ....[129]....
        /*0a5c*/ 	.word	0x0001f820


	//   ....[130]....
        /*0a60*/ 	.word	0x0001f860


	//   ....[131]....
        /*0a64*/ 	.word	0x0001f880


	//   ....[132]....
        /*0a68*/ 	.word	0x0001f8a0


	//   ....[133]....
        /*0a6c*/ 	.word	0x0001f8d0


	//   ....[134]....
        /*0a70*/ 	.word	0x0001f8f0


	//   ....[135]....
        /*0a74*/ 	.word	0x0001f9f0


	//   ....[136]....
        /*0a78*/ 	.word	0x0001fb40


	//   ....[137]....
        /*0a7c*/ 	.word	0x00020130


	//   ....[138]....
        /*0a80*/ 	.word	0x00020160


	//   ....[139]....
        /*0a84*/ 	.word	0x000201a0


	//   ....[140]....
        /*0a88*/ 	.word	0x000201d0


	//   ....[141]....
        /*0a8c*/ 	.word	0x00020200


	//   ....[142]....
        /*0a90*/ 	.word	0x00020230


	//   ....[143]....
        /*0a94*/ 	.word	0x00020260


	//   ....[144]....
        /*0a98*/ 	.word	0x00020290


	//   ....[145]....
        /*0a9c*/ 	.word	0x00020410


	//   ....[146]....
        /*0aa0*/ 	.word	0x00020440


	//   ....[147]....
        /*0aa4*/ 	.word	0x00020470


	//   ....[148]....
        /*0aa8*/ 	.word	0x000204a0


	//   ....[149]....
        /*0aac*/ 	.word	0x000204d0


	//   ....[150]....
        /*0ab0*/ 	.word	0x00020500


	//   ....[151]....
        /*0ab4*/ 	.word	0x000205c0


	//   ....[152]....
        /*0ab8*/ 	.word	0x000205e0


	//   ....[153]....
        /*0abc*/ 	.word	0x00020650


	//   ....[154]....
        /*0ac0*/ 	.word	0x00020cf0


	//   ....[155]....
        /*0ac4*/ 	.word	0x00021010


	//   ....[156]....
        /*0ac8*/ 	.word	0x000210a0


	//   ....[157]....
        /*0acc*/ 	.word	0x00021180


	//   ....[158]....
        /*0ad0*/ 	.word	0x00021210


	//   ....[159]....
        /*0ad4*/ 	.word	0x000212f0


	//   ....[160]....
        /*0ad8*/ 	.word	0x00021380


	//   ....[161]....
        /*0adc*/ 	.word	0x00021460


	//   ....[162]....
        /*0ae0*/ 	.word	0x000214f0


	//   ....[163]....
        /*0ae4*/ 	.word	0x00021540


	//   ....[164]....
        /*0ae8*/ 	.word	0x00021590


	//   ....[165]....
        /*0aec*/ 	.word	0x00021620


	//   ....[166]....
        /*0af0*/ 	.word	0x000216b0


	//   ....[167]....
        /*0af4*/ 	.word	0x00021700


	//   ....[168]....
        /*0af8*/ 	.word	0x00021750


	//   ....[169]....
        /*0afc*/ 	.word	0x00021850


	//   ....[170]....
        /*0b00*/ 	.word	0x00021900


	//   ....[171]....
        /*0b04*/ 	.word	0x00021980


	//   ....[172]....
        /*0b08*/ 	.word	0x00021a10


	//   ....[173]....
        /*0b0c*/ 	.word	0x00021b30


	//   ....[174]....
        /*0b10*/ 	.word	0x00021c60


	//   ....[175]....
        /*0b14*/ 	.word	0x00021d30


	//   ....[176]....
        /*0b18*/ 	.word	0x00021d80


	//   ....[177]....
        /*0b1c*/ 	.word	0x000220c0


	//   ....[178]....
        /*0b20*/ 	.word	0x000223a0


	//   ....[179]....
        /*0b24*/ 	.word	0x00022490


	//   ....[180]....
        /*0b28*/ 	.word	0x00022530


	//   ....[181]....
        /*0b2c*/ 	.word	0x00022590


	//   ....[182]....
        /*0b30*/ 	.word	0x00022680


	//   ....[183]....
        /*0b34*/ 	.word	0x000226f0


	//   ....[184]....
        /*0b38*/ 	.word	0x000227e0


	//   ....[185]....
        /*0b3c*/ 	.word	0x00022850


	//   ....[186]....
        /*0b40*/ 	.word	0x000228f0


	//   ....[187]....
        /*0b44*/ 	.word	0x000229e0


	//   ....[188]....
        /*0b48*/ 	.word	0x00022a80


	//   ....[189]....
        /*0b4c*/ 	.word	0x00022ae0


	//   ....[190]....
        /*0b50*/ 	.word	0x00022ba0


	//   ....[191]....
        /*0b54*/ 	.word	0x00022c00


	//   ....[192]....
        /*0b58*/ 	.word	0x00022ca0


	//   ....[193]....
        /*0b5c*/ 	.word	0x00022d50


	//   ....[194]....
        /*0b60*/ 	.word	0x00022df0


	//   ....[195]....
        /*0b64*/ 	.word	0x00023120


	//   ....[196]....
        /*0b68*/ 	.word	0x000231e0


	//   ....[197]....
        /*0b6c*/ 	.word	0x00023450


	//   ....[198]....
        /*0b70*/ 	.word	0x000234d0


	//   ....[199]....
        /*0b74*/ 	.word	0x000236e0


	//   ....[200]....
        /*0b78*/ 	.word	0x00023730


	//   ....[201]....
        /*0b7c*/ 	.word	0x000238a0


	//   ....[202]....
        /*0b80*/ 	.word	0x00023930


	//   ....[203]....
        /*0b84*/ 	.word	0x00023a70


	//   ....[204]....
        /*0b88*/ 	.word	0x00023b70


	//   ....[205]....
        /*0b8c*/ 	.word	0x00023de0


	//   ....[206]....
        /*0b90*/ 	.word	0x00023e30


	//   ....[207]....
        /*0b94*/ 	.word	0x00024000


	//   ....[208]....
        /*0b98*/ 	.word	0x00024050


	//   ....[209]....
        /*0b9c*/ 	.word	0x00024220


	//   ....[210]....
        /*0ba0*/ 	.word	0x00024270


	//   ....[211]....
        /*0ba4*/ 	.word	0x00024360


	//   ....[212]....
        /*0ba8*/ 	.word	0x00024400


	//   ....[213]....
        /*0bac*/ 	.word	0x00024460


	//   ....[214]....
        /*0bb0*/ 	.word	0x00024510


	//   ....[215]....
        /*0bb4*/ 	.word	0x00024570


	//   ....[216]....
        /*0bb8*/ 	.word	0x00024620


	//   ....[217]....
        /*0bbc*/ 	.word	0x00024680


	//   ....[218]....
        /*0bc0*/ 	.word	0x00024730


	//   ....[219]....
        /*0bc4*/ 	.word	0x00024820


	//   ....[220]....
        /*0bc8*/ 	.word	0x00024900


	//   ....[221]....
        /*0bcc*/ 	.word	0x00024a10


	//   ....[222]....
        /*0bd0*/ 	.word	0x00024b10


	//   ....[223]....
        /*0bd4*/ 	.word	0x00024c40


	//   ....[224]....
        /*0bd8*/ 	.word	0x00024d20


	//   ....[225]....
        /*0bdc*/ 	.word	0x00024e20


	//   ....[226]....
        /*0be0*/ 	.word	0x00024f00


	//   ....[227]....
        /*0be4*/ 	.word	0x00024f90


	//   ....[228]....
        /*0be8*/ 	.word	0x00025030


	//   ....[229]....
        /*0bec*/ 	.word	0x00025150


	//   ....[230]....
        /*0bf0*/ 	.word	0x000251c0


	//   ....[231]....
        /*0bf4*/ 	.word	0x00025230


	//   ....[232]....
        /*0bf8*/ 	.word	0x000252a0


	//   ....[233]....
        /*0bfc*/ 	.word	0x00025310


	//   ....[234]....
        /*0c00*/ 	.word	0x00025390


	//   ....[235]....
        /*0c04*/ 	.word	0x00025420


	//   ....[236]....
        /*0c08*/ 	.word	0x000254b0


	//   ....[237]....
        /*0c0c*/ 	.word	0x00025520


	//   ....[238]....
        /*0c10*/ 	.word	0x00025590


	//   ....[239]....
        /*0c14*/ 	.word	0x00025600


	//   ....[240]....
        /*0c18*/ 	.word	0x00025680


	//   ....[241]....
        /*0c1c*/ 	.word	0x000256f0


	//   ....[242]....
        /*0c20*/ 	.word	0x00025790


	//   ....[243]....
        /*0c24*/ 	.word	0x00025820


	//   ....[244]....
        /*0c28*/ 	.word	0x00025950


	//----- nvinfo : EIATTR_REG_RECONFIG
	.align		4
.L_646:
        /*0c2c*/ 	.byte	0x01, 0x54
	.zero		2


	//----- nvinfo : EIATTR_SYSCALL_OFFSETS
	.align		4
        /*0c30*/ 	.byte	0x04, 0x46
        /*0c32*/ 	.short	(.L_648 - .L_647)


	//   ....[0]....
.L_647:
        /*0c34*/ 	.word	0x00001e40


	//   ....[1]....
        /*0c38*/ 	.word	0x00001f90


	//   ....[2]....
        /*0c3c*/ 	.word	0x00007350


	//   ....[3]....
        /*0c40*/ 	.word	0x00007680


	//   ....[4]....
        /*0c44*/ 	.word	0x0001bb70


	//   ....[5]....
        /*0c48*/ 	.word	0x0001bcc0


	//   ....[6]....
        /*0c4c*/ 	.word	0x0001bdb0


	//   ....[7]....
        /*0c50*/ 	.word	0x0001ccc0


	//   ....[8]....
        /*0c54*/ 	.word	0x0001d530


	//----- nvinfo : EIATTR_MBARRIER_INSTR_OFFSETS
	.align		4
.L_648:
        /*0c58*/ 	.byte	0x04, 0x39
        /*0c5a*/ 	.short	(.L_650 - .L_649)


	//   ....[0]....
.L_649:
        /*0c5c*/ 	.word	0x00000270
        /*0c60*/ 	.word	0x000000ff
        /*0c64*/ 	.word	0x00038800
        /*0c68*/ 	.short	0x0100
        /*0c6a*/ 	.byte	0x08
	.zero		1


	//   ....[1]....
        /*0c6c*/ 	.word	0x00000280
        /*0c70*/ 	.word	0x000000ff
        /*0c74*/ 	.word	0x00038810
        /*0c78*/ 	.short	0x0100
        /*0c7a*/ 	.byte	0x08
	.zero		1


	//   ....[2]....
        /*0c7c*/ 	.word	0x00000290
        /*0c80*/ 	.word	0x000000ff
        /*0c84*/ 	.word	0x00038820
        /*0c88*/ 	.short	0x0100
        /*0c8a*/ 	.byte	0x08
	.zero		1


	//   ....[3]....
        /*0c8c*/ 	.word	0x00000340
        /*0c90*/ 	.word	0x000000ff
        /*0c94*/ 	.word	0x00038830
        /*0c98*/ 	.short	0x0100
        /*0c9a*/ 	.byte	0x06
	.zero		1


	//   ....[4]....
        /*0c9c*/ 	.word	0x00000350
        /*0ca0*/ 	.word	0x000000ff
        /*0ca4*/ 	.word	0x00038840
        /*0ca8*/ 	.short	0x0100
        /*0caa*/ 	.byte	0x06
	.zero		1


	//   ....[5]....
        /*0cac*/ 	.word	0x00000360
        /*0cb0*/ 	.word	0x000000ff
        /*0cb4*/ 	.word	0x00038838
        /*0cb8*/ 	.short	0x0100
        /*0cba*/ 	.byte	0x06
	.zero		1


	//   ....[6]....
        /*0cbc*/ 	.word	0x00000370
        /*0cc0*/ 	.word	0x000000ff
        /*0cc4*/ 	.word	0x00038848
        /*0cc8*/ 	.short	0x0100
        /*0cca*/ 	.byte	0x06
	.zero		1


	//   ....[7]....
        /*0ccc*/ 	.word	0x000004a0
        /*0cd0*/ 	.word	0x000000ff
        /*0cd4*/ 	.word	0x00038850
        /*0cd8*/ 	.short	0x0100
        /*0cda*/ 	.byte	0x08
	.zero		1


	//   ....[8]....
        /*0cdc*/ 	.word	0x000004b0
        /*0ce0*/ 	.word	0x000000ff
        /*0ce4*/ 	.word	0x00038860
        /*0ce8*/ 	.short	0x0100
        /*0cea*/ 	.byte	0x08
	.zero		1


	//   ....[9]....
        /*0cec*/ 	.word	0x000004c0
        /*0cf0*/ 	.word	0x000000ff
        /*0cf4*/ 	.word	0x00038858
        /*0cf8*/ 	.short	0x0100
        /*0cfa*/ 	.byte	0x08
	.zero		1


	//   ....[10]....
        /*0cfc*/ 	.word	0x000004d0
        /*0d00*/ 	.word	0x000000ff
        /*0d04*/ 	.word	0x00038868
        /*0d08*/ 	.short	0x0100
        /*0d0a*/ 	.byte	0x08
	.zero		1


	//   ....[11]....
        /*0d0c*/ 	.word	0x000005c0
        /*0d10*/ 	.word	0x000000ff
        /*0d14*/ 	.word	0x00038870
        /*0d18*/ 	.short	0x0100
        /*0d1a*/ 	.byte	0x06
	.zero		1


	//   ....[12]....
        /*0d1c*/ 	.word	0x000005d0
        /*0d20*/ 	.word	0x000000ff
        /*0d24*/ 	.word	0x00038880
        /*0d28*/ 	.short	0x0100
        /*0d2a*/ 	.byte	0x06
	.zero		1


	//   ....[13]....
        /*0d2c*/ 	.word	0x000005e0
        /*0d30*/ 	.word	0x000000ff
        /*0d34*/ 	.word	0x00038878
        /*0d38*/ 	.short	0x0100
        /*0d3a*/ 	.byte	0x06
	.zero		1


	//   ....[14]....
        /*0d3c*/ 	.word	0x000005f0
        /*0d40*/ 	.word	0x000000ff
        /*0d44*/ 	.word	0x00038888
        /*0d48*/ 	.short	0x0100
        /*0d4a*/ 	.byte	0x06
	.zero		1


	//   ....[15]....
        /*0d4c*/ 	.word	0x00000720
        /*0d50*/ 	.word	0x000000ff
        /*0d54*/ 	.word	0x00038890
        /*0d58*/ 	.short	0x0100
        /*0d5a*/ 	.byte	0x08
	.zero		1


	//   ....[16]....
        /*0d5c*/ 	.word	0x00000730
        /*0d60*/ 	.word	0x000000ff
        /*0d64*/ 	.word	0x000388a0
        /*0d68*/ 	.short	0x0100
        /*0d6a*/ 	.byte	0x08
	.zero		1


	//   ....[17]....
        /*0d6c*/ 	.word	0x00000740
        /*0d70*/ 	.word	0x000000ff
        /*0d74*/ 	.word	0x00038898
        /*0d78*/ 	.short	0x0100
        /*0d7a*/ 	.byte	0x08
	.zero		1


	//   ....[18]....
        /*0d7c*/ 	.word	0x00000750
        /*0d80*/ 	.word	0x000000ff
        /*0d84*/ 	.word	0x000388a8
        /*0d88*/ 	.short	0x0100
        /*0d8a*/ 	.byte	0x08
	.zero		1


	//   ....[19]....
        /*0d8c*/ 	.word	0x00000880
        /*0d90*/ 	.word	0x000000ff
        /*0d94*/ 	.word	0x000388b0
        /*0d98*/ 	.short	0x0100
        /*0d9a*/ 	.byte	0x08
	.zero		1


	//   ....[20]....
        /*0d9c*/ 	.word	0x00000890
        /*0da0*/ 	.word	0x000000ff
        /*0da4*/ 	.word	0x000388c0
        /*0da8*/ 	.short	0x0100
        /*0daa*/ 	.byte	0x08
	.zero		1


	//   ....[21]....
        /*0dac*/ 	.word	0x000008a0
        /*0db0*/ 	.word	0x000000ff
        /*0db4*/ 	.word	0x000388b8
        /*0db8*/ 	.short	0x0100
        /*0dba*/ 	.byte	0x08
	.zero		1


	//   ....[22]....
        /*0dbc*/ 	.word	0x000008b0
        /*0dc0*/ 	.word	0x000000ff
        /*0dc4*/ 	.word	0x000388c8
        /*0dc8*/ 	.short	0x0100
        /*0dca*/ 	.byte	0x08
	.zero		1


	//   ....[23]....
        /*0dcc*/ 	.word	0x00002bc0
        /*0dd0*/ 	.word	0x0000003d
        /*0dd4*/ 	.word	0x00038890
        /*0dd8*/ 	.short	0x010a
        /*0dda*/ 	.byte	0x3f
	.zero		1


	//   ....[24]....
        /*0ddc*/ 	.word	0x00003640
        /*0de0*/ 	.word	0x0000003d
        /*0de4*/ 	.word	0x00038890
        /*0de8*/ 	.short	0x010a
        /*0dea*/ 	.byte	0x3f
	.zero		1


	//   ....[25]....
        /*0dec*/ 	.word	0x00003f30
        /*0df0*/ 	.word	0x0000003d
        /*0df4*/ 	.word	0x00038890
        /*0df8*/ 	.short	0x010a
        /*0dfa*/ 	.byte	0x3f
	.zero		1


	//   ....[26]....
        /*0dfc*/ 	.word	0x00004310
        /*0e00*/ 	.word	0x00000004
        /*0e04*/ 	.word	0x00000000
        /*0e08*/ 	.short	0x0101
        /*0e0a*/ 	.byte	0x3f
	.zero		1


	//   ....[27]....
        /*0e0c*/ 	.word	0x00004350
        /*0e10*/ 	.word	0x0000003d
        /*0e14*/ 	.word	0x000388b0
        /*0e18*/ 	.short	0x010a
        /*0e1a*/ 	.byte	0x3f
	.zero		1


	//   ....[28]....
        /*0e1c*/ 	.word	0x00004c60
        /*0e20*/ 	.word	0x0000003d
        /*0e24*/ 	.word	0x00000000
        /*0e28*/ 	.short	0x0101
        /*0e2a*/ 	.byte	0x3f
	.zero		1


	//   ....[29]....
        /*0e2c*/ 	.word	0x00005710
        /*0e30*/ 	.word	0x00000005
        /*0e34*/ 	.word	0x00000000
        /*0e38*/ 	.short	0x0101
        /*0e3a*/ 	.byte	0x3f
	.zero		1


	//   ....[30]....
        /*0e3c*/ 	.word	0x000062c0
        /*0e40*/ 	.word	0x00000004
        /*0e44*/ 	.word	0x00000000
        /*0e48*/ 	.short	0x0101
        /*0e4a*/ 	.byte	0x3f
	.zero		1


	//   ....[31]....
        /*0e4c*/ 	.word	0x000073f0
        /*0e50*/ 	.word	0x00000012
        /*0e54*/ 	.word	0x00038800
        /*0e58*/ 	.short	0x010a
        /*0e5a*/ 	.byte	0x3f
	.zero		1


	//   ....[32]....
        /*0e5c*/ 	.word	0x00007440
        /*0e60*/ 	.word	0x00000012
        /*0e64*/ 	.word	0x00038800
        /*0e68*/ 	.short	0x010a
        /*0e6a*/ 	.byte	0x3f
	.zero		1


	//   ....[33]....
        /*0e6c*/ 	.word	0x00007ed0
        /*0e70*/ 	.word	0x00000012
        /*0e74*/ 	.word	0x00038800
        /*0e78*/ 	.short	0x010a
        /*0e7a*/ 	.byte	0x3f
	.zero		1


	//   ....[34]....
        /*0e7c*/ 	.word	0x000094c0
        /*0e80*/ 	.word	0x00000012
        /*0e84*/ 	.word	0x00038800
        /*0e88*/ 	.short	0x010a
        /*0e8a*/ 	.byte	0x3f
	.zero		1


	//   ....[35]....
        /*0e8c*/ 	.word	0x0000a4c0
        /*0e90*/ 	.word	0x0000000f
        /*0e94*/ 	.word	0x00038830
        /*0e98*/ 	.short	0x010a
        /*0e9a*/ 	.byte	0x3f
	.zero		1


	//   ....[36]....
        /*0e9c*/ 	.word	0x0000a570
        /*0ea0*/ 	.word	0x0000000f
        /*0ea4*/ 	.word	0x00038830
        /*0ea8*/ 	.short	0x010a
        /*0eaa*/ 	.byte	0x3f
	.zero		1


	//   ....[37]....
        /*0eac*/ 	.word	0x0000a880
        /*0eb0*/ 	.word	0x00000012
        /*0eb4*/ 	.word	0x00038810
        /*0eb8*/ 	.short	0x010a
        /*0eba*/ 	.byte	0x3f
	.zero		1


	//   ....[38]....
        /*0ebc*/ 	.word	0x0000a8d0
        /*0ec0*/ 	.word	0x0000000f
        /*0ec4*/ 	.word	0x00038850
        /*0ec8*/ 	.short	0x010a
        /*0eca*/ 	.byte	0x3f
	.zero		1


	//   ....[39]....
        /*0ecc*/ 	.word	0x0000a940
        /*0ed0*/ 	.word	0x0000000f
        /*0ed4*/ 	.word	0x00038850
        /*0ed8*/ 	.short	0x010a
        /*0eda*/ 	.byte	0x3f
	.zero		1


	//   ....[40]....
        /*0edc*/ 	.word	0x0000d0a0
        /*0ee0*/ 	.word	0x00000015
        /*0ee4*/ 	.word	0x00000000
        /*0ee8*/ 	.short	0x0101
        /*0eea*/ 	.byte	0x3f
	.zero		1


	//   ....[41]....
        /*0eec*/ 	.word	0x0000d8e0
        /*0ef0*/ 	.word	0x0000000f
        /*0ef4*/ 	.word	0x00000000
        /*0ef8*/ 	.short	0x0101
        /*0efa*/ 	.byte	0x3f
	.zero		1


	//   ....[42]....
        /*0efc*/ 	.word	0x0000da70
        /*0f00*/ 	.word	0x00000014
        /*0f04*/ 	.word	0x00038830
        /*0f08*/ 	.short	0x010a
        /*0f0a*/ 	.byte	0x3f
	.zero		1


	//   ....[43]....
        /*0f0c*/ 	.word	0x0000dae0
        /*0f10*/ 	.word	0x00000014
        /*0f14*/ 	.word	0x00038830
        /*0f18*/ 	.short	0x010a
        /*0f1a*/ 	.byte	0x3f
	.zero		1


	//   ....[44]....
        /*0f1c*/ 	.word	0x0000dd50
        /*0f20*/ 	.word	0x00000014
        /*0f24*/ 	.word	0x00038850
        /*0f28*/ 	.short	0x010a
        /*0f2a*/ 	.byte	0x3f
	.zero		1


	//   ....[45]....
        /*0f2c*/ 	.word	0x0000dda0
        /*0f30*/ 	.word	0x00000014
        /*0f34*/ 	.word	0x00038850
        /*0f38*/ 	.short	0x010a
        /*0f3a*/ 	.byte	0x3f
	.zero		1


	//   ....[46]....
        /*0f3c*/ 	.word	0x000100e0
        /*0f40*/ 	.word	0x0000000c
        /*0f44*/ 	.word	0x00000000
        /*0f48*/ 	.short	0x0101
        /*0f4a*/ 	.byte	0x3f
	.zero		1


	//   ....[47]....
        /*0f4c*/ 	.word	0x00011570
        /*0f50*/ 	.word	0x00000014
        /*0f54*/ 	.word	0x00000000
        /*0f58*/ 	.short	0x0101
        /*0f5a*/ 	.byte	0x3f
	.zero		1


	//   ....[48]....
        /*0f5c*/ 	.word	0x000116a0
        /*0f60*/ 	.word	0x00000014
        /*0f64*/ 	.word	0x00038830
        /*0f68*/ 	.short	0x010a
        /*0f6a*/ 	.byte	0x3f
	.zero		1


	//   ....[49]....
        /*0f6c*/ 	.word	0x00011710
        /*0f70*/ 	.word	0x00000014
        /*0f74*/ 	.word	0x00038830
        /*0f78*/ 	.short	0x010a
        /*0f7a*/ 	.byte	0x3f
	.zero		1


	//   ....[50]....
        /*0f7c*/ 	.word	0x00011980
        /*0f80*/ 	.word	0x00000014
        /*0f84*/ 	.word	0x00038850
        /*0f88*/ 	.short	0x010a
        /*0f8a*/ 	.byte	0x3f
	.zero		1


	//   ....[51]....
        /*0f8c*/ 	.word	0x000119d0
        /*0f90*/ 	.word	0x00000014
        /*0f94*/ 	.word	0x00038850
        /*0f98*/ 	.short	0x010a
        /*0f9a*/ 	.byte	0x3f
	.zero		1


	//   ....[52]....
        /*0f9c*/ 	.word	0x000139e0
        /*0fa0*/ 	.word	0x000000a8
        /*0fa4*/ 	.word	0x00000000
        /*0fa8*/ 	.short	0x0101
        /*0faa*/ 	.byte	0x3f
	.zero		1


	//   ....[53]....
        /*0fac*/ 	.word	0x00014c60
        /*0fb0*/ 	.word	0x00000014
        /*0fb4*/ 	.word	0x00000000
        /*0fb8*/ 	.short	0x0101
        /*0fba*/ 	.byte	0x3f
	.zero		1


	//   ....[54]....
        /*0fbc*/ 	.word	0x00017500
        /*0fc0*/ 	.word	0x00000014
        /*0fc4*/ 	.word	0x00000000
        /*0fc8*/ 	.short	0x0101
        /*0fca*/ 	.byte	0x3f
	.zero		1


	//   ....[55]....
        /*0fcc*/ 	.word	0x00019fc0
        /*0fd0*/ 	.word	0x00000017
        /*0fd4*/ 	.word	0x00038820
        /*0fd8*/ 	.short	0x010a
        /*0fda*/ 	.byte	0x3f
	.zero		1


	//   ....[56]....
        /*0fdc*/ 	.word	0x0001a050
        /*0fe0*/ 	.word	0x00000003
        /*0fe4*/ 	.word	0x000388a0
        /*0fe8*/ 	.short	0x010a
        /*0fea*/ 	.byte	0x3f
	.zero		1


	//   ....[57]....
        /*0fec*/ 	.word	0x0001a2a0
        /*0ff0*/ 	.word	0x00000003
        /*0ff4*/ 	.word	0x000388c0
        /*0ff8*/ 	.short	0x010a
        /*0ffa*/ 	.byte	0x3f
	.zero		1


	//   ....[58]....
        /*0ffc*/ 	.word	0x0001ac70
        /*1000*/ 	.word	0x00000008
        /*1004*/ 	.word	0x000388a0
        /*1008*/ 	.short	0x010a
        /*100a*/ 	.byte	0x3f
	.zero		1


	//   ....[59]....
        /*100c*/ 	.word	0x0001aeb0
        /*1010*/ 	.word	0x00000008
        /*1014*/ 	.word	0x000388c0
        /*1018*/ 	.short	0x010a
        /*101a*/ 	.byte	0x3f
	.zero		1


	//   ....[60]....
        /*101c*/ 	.word	0x0001c500
        /*1020*/ 	.word	0x0000001f
        /*1024*/ 	.word	0x00038840
        /*1028*/ 	.short	0x010a
        /*102a*/ 	.byte	0x3f
	.zero		1


	//   ....[61]....
        /*102c*/ 	.word	0x0001c9f0
        /*1030*/ 	.word	0x0000001f
        /*1034*/ 	.word	0x00038830
        /*1038*/ 	.short	0x0107
        /*103a*/ 	.byte	0x3f
	.zero		1


	//   ....[62]....
        /*103c*/ 	.word	0x0001cac0
        /*1040*/ 	.word	0x0000001f
        /*1044*/ 	.word	0x00038830
        /*1048*/ 	.short	0x0101
        /*104a*/ 	.byte	0x3f
	.zero		1


	//   ....[63]....
        /*104c*/ 	.word	0x0001d370
        /*1050*/ 	.word	0x00000017
        /*1054*/ 	.word	0x00038800
        /*1058*/ 	.short	0x0107
        /*105a*/ 	.byte	0x3f
	.zero		1


	//   ....[64]....
        /*105c*/ 	.word	0x0001d400
        /*1060*/ 	.word	0x00000017
        /*1064*/ 	.word	0x00038800
        /*1068*/ 	.short	0x0101
        /*106a*/ 	.byte	0x3f
	.zero		1


	//   ....[65]....
        /*106c*/ 	.word	0x0001e310
        /*1070*/ 	.word	0x00000017
        /*1074*/ 	.word	0x00038810
        /*1078*/ 	.short	0x0107
        /*107a*/ 	.byte	0x3f
	.zero		1


	//   ....[66]....
        /*107c*/ 	.word	0x0001e410
        /*1080*/ 	.word	0x00000017
        /*1084*/ 	.word	0x00038810
        /*1088*/ 	.short	0x0101
        /*108a*/ 	.byte	0x3f
	.zero		1


	//   ....[67]....
        /*108c*/ 	.word	0x0001e430
        /*1090*/ 	.word	0x00000017
        /*1094*/ 	.word	0x00038820
        /*1098*/ 	.short	0x010a
        /*109a*/ 	.byte	0x3f
	.zero		1


	//   ....[68]....
        /*109c*/ 	.word	0x0001e4c0
        /*10a0*/ 	.word	0x0000001f
        /*10a4*/ 	.word	0x00038860
        /*10a8*/ 	.short	0x010a
        /*10aa*/ 	.byte	0x3f
	.zero		1


	//   ....[69]....
        /*10ac*/ 	.word	0x0001edf0
        /*10b0*/ 	.word	0x0000001f
        /*10b4*/ 	.word	0x00038850
        /*10b8*/ 	.short	0x0107
        /*10ba*/ 	.byte	0x3f
	.zero		1


	//   ....[70]....
        /*10bc*/ 	.word	0x0001eec0
        /*10c0*/ 	.word	0x0000001f
        /*10c4*/ 	.word	0x00038850
        /*10c8*/ 	.short	0x0101
        /*10ca*/ 	.byte	0x3f
	.zero		1


	//   ....[71]....
        /*10cc*/ 	.word	0x0001f240
        /*10d0*/ 	.word	0x00000006
        /*10d4*/ 	.word	0x00038840
        /*10d8*/ 	.short	0x010a
        /*10da*/ 	.byte	0x3f
	.zero		1


	//   ....[72]....
        /*10dc*/ 	.word	0x0001f580
        /*10e0*/ 	.word	0x00000006
        /*10e4*/ 	.word	0x00038830
        /*10e8*/ 	.short	0x0107
        /*10ea*/ 	.byte	0x3f
	.zero		1


	//   ....[73]....
        /*10ec*/ 	.word	0x0001f640
        /*10f0*/ 	.word	0x00000006
        /*10f4*/ 	.word	0x00038830
        /*10f8*/ 	.short	0x0101
        /*10fa*/ 	.byte	0x3f
	.zero		1


	//   ....[74]....
        /*10fc*/ 	.word	0x0001f670
        /*1100*/ 	.word	0x00000006
        /*1104*/ 	.word	0x00038860
        /*1108*/ 	.short	0x010a
        /*110a*/ 	.byte	0x3f
	.zero		1


	//   ....[75]....
        /*110c*/ 	.word	0x0001fd40
        /*1110*/ 	.word	0x00000006
        /*1114*/ 	.word	0x00038850
        /*1118*/ 	.short	0x0107
        /*111a*/ 	.byte	0x3f
	.zero		1


	//   ....[76]....
        /*111c*/ 	.word	0x0001fe00
        /*1120*/ 	.word	0x00000006
        /*1124*/ 	.word	0x00038850
        /*1128*/ 	.short	0x0101
        /*112a*/ 	.byte	0x3f
	.zero		1


	//   ....[77]....
        /*112c*/ 	.word	0x00020c70
        /*1130*/ 	.word	0x00000004
        /*1134*/ 	.word	0x00038820
        /*1138*/ 	.short	0x010a
        /*113a*/ 	.byte	0x3f
	.zero		1


	//   ....[78]....
        /*113c*/ 	.word	0x00020de0
        /*1140*/ 	.word	0x00000005
        /*1144*/ 	.word	0x00038840
        /*1148*/ 	.short	0x010a
        /*114a*/ 	.byte	0x3f
	.zero		1


	//   ....[79]....
        /*114c*/ 	.word	0x00020e80
        /*1150*/ 	.word	0x00000019
        /*1154*/ 	.word	0x00038840
        /*1158*/ 	.short	0x010a
        /*115a*/ 	.byte	0x3f
	.zero		1


	//   ....[80]....
        /*115c*/ 	.word	0x00020ec0
        /*1160*/ 	.word	0x00000005
        /*1164*/ 	.word	0x00038860
        /*1168*/ 	.short	0x010a
        /*116a*/ 	.byte	0x3f
	.zero		1


	//   ....[81]....
        /*116c*/ 	.word	0x00020f00
        /*1170*/ 	.word	0x00000019
        /*1174*/ 	.word	0x00038860
        /*1178*/ 	.short	0x010a
        /*117a*/ 	.byte	0x3f
	.zero		1


	//   ....[82]....
        /*117c*/ 	.word	0x00020f60
        /*1180*/ 	.word	0x0000003d
        /*1184*/ 	.word	0x00038890
        /*1188*/ 	.short	0x010a
        /*118a*/ 	.byte	0x3f
	.zero		1


	//   ....[83]....
        /*118c*/ 	.word	0x000210d0
        /*1190*/ 	.word	0x0000003d
        /*1194*/ 	.word	0x00038890
        /*1198*/ 	.short	0x010a
        /*119a*/ 	.byte	0x3f
	.zero		1


	//   ....[84]....
        /*119c*/ 	.word	0x00021250
        /*11a0*/ 	.word	0x0000003d
        /*11a4*/ 	.word	0x00038890
        /*11a8*/ 	.short	0x010a
        /*11aa*/ 	.byte	0x3f
	.zero		1


	//   ....[85]....
        /*11ac*/ 	.word	0x000213b0
        /*11b0*/ 	.word	0x0000003d
        /*11b4*/ 	.word	0x000388b0
        /*11b8*/ 	.short	0x010a
        /*11ba*/ 	.byte	0x3f
	.zero		1


	//   ....[86]....
        /*11bc*/ 	.word	0x00021790
        /*11c0*/ 	.word	0x00000012
        /*11c4*/ 	.word	0x00038800
        /*11c8*/ 	.short	0x010a
        /*11ca*/ 	.byte	0x3f
	.zero		1


	//   ....[87]....
        /*11cc*/ 	.word	0x00021db0
        /*11d0*/ 	.word	0x00000012
        /*11d4*/ 	.word	0x00038800
        /*11d8*/ 	.short	0x010a
        /*11da*/ 	.byte	0x3f
	.zero		1


	//   ....[88]....
        /*11dc*/ 	.word	0x00021e00
        /*11e0*/ 	.word	0x0000000f
        /*11e4*/ 	.word	0x00038830
        /*11e8*/ 	.short	0x010a
        /*11ea*/ 	.byte	0x3f
	.zero		1


	//   ....[89]....
        /*11ec*/ 	.word	0x00021e50
        /*11f0*/ 	.word	0x00000012
        /*11f4*/ 	.word	0x00038810
        /*11f8*/ 	.short	0x010a
        /*11fa*/ 	.byte	0x3f
	.zero		1


	//   ....[90]....
        /*11fc*/ 	.word	0x00021ea0
        /*1200*/ 	.word	0x0000000f
        /*1204*/ 	.word	0x00038850
        /*1208*/ 	.short	0x010a
        /*120a*/ 	.byte	0x3f
	.zero		1


	//   ....[91]....
        /*120c*/ 	.word	0x00021ef0
        /*1210*/ 	.word	0x00000014
        /*1214*/ 	.word	0x00038830
        /*1218*/ 	.short	0x010a
        /*121a*/ 	.byte	0x3f
	.zero		1


	//   ....[92]....
        /*121c*/ 	.word	0x00021f40
        /*1220*/ 	.word	0x00000014
        /*1224*/ 	.word	0x00038850
        /*1228*/ 	.short	0x010a
        /*122a*/ 	.byte	0x3f
	.zero		1


	//   ....[93]....
        /*122c*/ 	.word	0x00021f90
        /*1230*/ 	.word	0x00000014
        /*1234*/ 	.word	0x00038830
        /*1238*/ 	.short	0x010a
        /*123a*/ 	.byte	0x3f
	.zero		1


	//   ....[94]....
        /*123c*/ 	.word	0x00021fe0
        /*1240*/ 	.word	0x00000014
        /*1244*/ 	.word	0x00038850
        /*1248*/ 	.short	0x010a
        /*124a*/ 	.byte	0x3f
	.zero		1


	//   ....[95]....
        /*124c*/ 	.word	0x00022180
        /*1250*/ 	.word	0x00000017
        /*1254*/ 	.word	0x00038820
        /*1258*/ 	.short	0x010a
        /*125a*/ 	.byte	0x3f
	.zero		1


	//   ....[96]....
        /*125c*/ 	.word	0x000221d0
        /*1260*/ 	.word	0x00000003
        /*1264*/ 	.word	0x000388a0
        /*1268*/ 	.short	0x010a
        /*126a*/ 	.byte	0x3f
	.zero		1


	//   ....[97]....
        /*126c*/ 	.word	0x00022220
        /*1270*/ 	.word	0x00000003
        /*1274*/ 	.word	0x000388c0
        /*1278*/ 	.short	0x010a
        /*127a*/ 	.byte	0x3f
	.zero		1


	//   ....[98]....
        /*127c*/ 	.word	0x00022270
        /*1280*/ 	.word	0x00000008
        /*1284*/ 	.word	0x000388a0
        /*1288*/ 	.short	0x010a
        /*128a*/ 	.byte	0x3f
	.zero		1


	//   ....[99]....
        /*128c*/ 	.word	0x000222c0
        /*1290*/ 	.word	0x00000008
        /*1294*/ 	.word	0x000388c0
        /*1298*/ 	.short	0x010a
        /*129a*/ 	.byte	0x3f
	.zero		1


	//   ....[100]....
        /*129c*/ 	.word	0x000223e0
        /*12a0*/ 	.word	0x0000001f
        /*12a4*/ 	.word	0x00038840
        /*12a8*/ 	.short	0x010a
        /*12aa*/ 	.byte	0x3f
	.zero		1


	//   ....[101]....
        /*12ac*/ 	.word	0x00023970
        /*12b0*/ 	.word	0x00000017
        /*12b4*/ 	.word	0x00038820
        /*12b8*/ 	.short	0x010a
        /*12ba*/ 	.byte	0x3f
	.zero		1


	//   ....[102]....
        /*12bc*/ 	.word	0x000239c0
        /*12c0*/ 	.word	0x0000001f
        /*12c4*/ 	.word	0x00038860
        /*12c8*/ 	.short	0x010a
        /*12ca*/ 	.byte	0x3f
	.zero		1


	//   ....[103]....
        /*12cc*/ 	.word	0x000242b0
        /*12d0*/ 	.word	0x00000006
        /*12d4*/ 	.word	0x00038840
        /*12d8*/ 	.short	0x010a
        /*12da*/ 	.byte	0x3f
	.zero		1


	//   ....[104]....
        /*12dc*/ 	.word	0x00024770
        /*12e0*/ 	.word	0x00000006
        /*12e4*/ 	.word	0x00038860
        /*12e8*/ 	.short	0x010a
        /*12ea*/ 	.byte	0x3f
	.zero		1


	//   ....[105]....
        /*12ec*/ 	.word	0x00025870
        /*12f0*/ 	.word	0x00000004
        /*12f4*/ 	.word	0x00038820
        /*12f8*/ 	.short	0x010a
        /*12fa*/ 	.byte	0x3f
	.zero		1


	//   ....[106]....
        /*12fc*/ 	.word	0x00025a10
        /*1300*/ 	.word	0x00000005
        /*1304*/ 	.word	0x00038840
        /*1308*/ 	.short	0x010a
        /*130a*/ 	.byte	0x3f
	.zero		1


	//   ....[107]....
        /*130c*/ 	.word	0x00025a60
        /*1310*/ 	.word	0x00000019
        /*1314*/ 	.word	0x00038840
        /*1318*/ 	.short	0x010a
        /*131a*/ 	.byte	0x3f
	.zero		1


	//   ....[108]....
        /*131c*/ 	.word	0x00025ab0
        /*1320*/ 	.word	0x00000005
        /*1324*/ 	.word	0x00038860
        /*1328*/ 	.short	0x010a
        /*132a*/ 	.byte	0x3f
	.zero		1


	//----- nvinfo : EIATTR_NUM_MBARRIERS
	.align		4
.L_650:
        /*132c*/ 	.byte	0x03, 0x38
        /*132e*/ 	.short	0x0017


	//----- nvinfo : EIATTR_EXIT_INSTR_OFFSETS
	.align		4
        /*1330*/ 	.byte	0x04, 0x1c
        /*1332*/ 	.short	(.L_652 - .L_651)


	//   ....[0]....
.L_651:
        /*1334*/ 	.word	0x00020f50


	//----- nvinfo : EIATTR_MAX_THREADS
	.align		4
.L_652:
        /*1338*/ 	.byte	0x04, 0x05
        /*133a*/ 	.short	(.L_654 - .L_653)
.L_653:
        /*133c*/ 	.word	0x00000180
        /*1340*/ 	.word	0x00000001
        /*1344*/ 	.word	0x00000001


	//----- nvinfo : EIATTR_CRS_STACK_SIZE
	.align		4
.L_654:
        /*1348*/ 	.byte	0x04, 0x1e
        /*134a*/ 	.short	(.L_656 - .L_655)
.L_655:
        /*134c*/ 	.word	0x00000000


	//----- nvinfo : EIATTR_CBANK_PARAM_SIZE
	.align		4
.L_656:
        /*1350*/ 	.byte	0x03, 0x19
        /*1352*/ 	.short	0x0bf0


	//----- nvinfo : EIATTR_PARAM_CBANK
	.align		4
        /*1354*/ 	.byte	0x04, 0x0a
        /*1356*/ 	.short	(.L_658 - .L_657)
	.align		4
.L_657:
        /*1358*/ 	.word	index@(.nv.constant0._ZN7cutlass13device_kernelIN5flash11enable_sm90INS1_16FlashAttnFwdSm90INS1_25CollectiveMainloopFwdSm90ILi2EN4cute5tupleIJNS5_1CILi1EEES8_S8_EEENS6_IJNS7_ILi64EEESA_SA_EEELi512ENS_10bfloat16_tEfNS_4arch4Sm90ELb1ELb0ELb1ELb1ELb1ELb1ELb1ELb0ELb0ELb1ELb0ELb0EEENS1_21CollectiveEpilogueFwdINS6_IJSA_NS7_ILi512EEESA_EEES9_SC_SE_Li256ELb1ELb1ELb0ELb0EEENS1_36VarlenDynamicPersistentTileSchedulerILi64ELi64ELi256ELi128ELb0ELb1ELb1ELb1ELb1ELb1EEEEEEEEEvNT_6ParamsE)
        /*135c*/ 	.short	0x0210
        /*135e*/ 	.short	0x0bf0


	//----- nvinfo : EIATTR_SW_WAR
	.align		4
.L_658:
        /*1360*/ 	.byte	0x04, 0x36
        /*1362*/ 	.short	(.L_660 - .L_659)
.L_659:
        /*1364*/ 	.word	0x00000008
.L_660:


//--------------------- .nv.callgraph             --------------------------
	.section	.nv.callgraph,"",@"SHT_CUDA_CALLGRAPH"
	.align	4
	.sectionentsize	8
	.align		4
        /*0000*/ 	.word	0x00000000
	.align		4
        /*0004*/ 	.word	0xffffffff
	.align		4
        /*0008*/ 	.word	index@(_ZN7cutlass13device_kernelIN5flash11enable_sm90INS1_16FlashAttnFwdSm90INS1_25CollectiveMainloopFwdSm90ILi2EN4cute5tupleIJNS5_1CILi1EEES8_S8_EEENS6_IJNS7_ILi64EEESA_SA_EEELi512ENS_10bfloat16_tEfNS_4arch4Sm90ELb0ELb0ELb1ELb0ELb1ELb0ELb0ELb0ELb0ELb1ELb0ELb0EEENS1_21CollectiveEpilogueFwdINS6_IJSA_NS7_ILi512EEESA_EEES9_SC_SE_Li256ELb0ELb1ELb0ELb0EEENS1_29StaticPersistentTileSchedulerILb0EEEEEEEEEvNT_6ParamsE)
	.align		4
        /*000c*/ 	.word	index@(__assertfail)
	.align		4
        /*0010*/ 	.word	index@(_ZN7cutlass13device_kernelIN5flash11enable_sm90INS1_16FlashAttnFwdSm90INS1_25CollectiveMainloopFwdSm90ILi2EN4cute5tupleIJNS5_1CILi1EEES8_S8_EEENS6_IJNS7_ILi64EEESA_SA_EEELi512ENS_10bfloat16_tEfNS_4arch4Sm90ELb0ELb0ELb1ELb0ELb1ELb0ELb1ELb0ELb0ELb1ELb0ELb0EEENS1_21CollectiveEpilogueFwdINS6_IJSA_NS7_ILi512EEESA_EEES9_SC_SE_Li256ELb0ELb1ELb0ELb0EEENS1_29StaticPersistentTileSchedulerILb0EEEEEEEEEvNT_6ParamsE)
	.align		4
        /*0014*/ 	.word	index@(__assertfail)
	.align		4
        /*0018*/ 	.word	index@(_ZN7cutlass13device_kernelIN5flash11enable_sm90INS1_16FlashAttnFwdSm90INS1_25CollectiveMainloopFwdSm90ILi2EN4cute5tupleIJNS5_1CILi1EEES8_S8_EEENS6_IJNS7_ILi64EEESA_SA_EEELi512ENS_10bfloat16_tEfNS_4arch4Sm90ELb0ELb0ELb1ELb1ELb1ELb0ELb0ELb0ELb0ELb1ELb0ELb0EEENS1_21CollectiveEpilogueFwdINS6_IJSA_NS7_ILi512EEESA_EEES9_SC_SE_Li256ELb1ELb1ELb0ELb0EEENS1_36VarlenDynamicPersistentTileSchedulerILi64ELi64ELi256ELi128ELb0ELb1ELb1ELb0ELb1ELb1EEEEEEEEEvNT_6ParamsE)
	.align		4
        /*001c*/ 	.word	index@(__assertfail)
	.align		4
        /*0020*/ 	.word	index@(_ZN7cutlass13device_kernelIN5flash11enable_sm90INS1_16FlashAttnFwdSm90INS1_25CollectiveMainloopFwdSm90ILi2EN4cute5tupleIJNS5_1CILi1EEES8_S8_EEENS6_IJNS7_ILi64EEESA_SA_EEELi512ENS_10bfloat16_tEfNS_4arch4Sm90ELb0ELb0ELb1ELb1ELb1ELb1ELb0ELb0ELb0ELb1ELb0ELb0EEENS1_21CollectiveEpilogueFwdINS6_IJSA_NS7_ILi512EEESA_EEES9_SC_SE_Li256ELb1ELb1ELb0ELb0EEENS1_36VarlenDynamicPersistentTileSchedulerILi64ELi64ELi256ELi128ELb0ELb1ELb1ELb0ELb1ELb1EEEEEEEEEvNT_6ParamsE)
	.align		4
        /*0024*/ 	.word	index@(__assertfail)
	.align		4
        /*0028*/ 	.word	index@(_ZN7cutlass13device_kernelIN5flash11enable_sm90INS1_16FlashAttnFwdSm90INS1_25CollectiveMainloopFwdSm90ILi2EN4cute5tupleIJNS5_1CILi1EEES8_S8_EEENS6_IJNS7_ILi64EEESA_SA_EEELi512ENS_10bfloat16_tEfNS_4arch4Sm90ELb0ELb0ELb1ELb1ELb1ELb0ELb1ELb0ELb0ELb1ELb0ELb0EEENS1_21CollectiveEpilogueFwdINS6_IJSA_NS7_ILi512EEESA_EEES9_SC_SE_Li256ELb1ELb1ELb0ELb0EEENS1_36VarlenDynamicPersistentTileSchedulerILi64ELi64ELi256ELi128ELb0ELb1ELb1ELb0ELb1ELb1EEEEEEEEEvNT_6ParamsE)
	.align		4
        /*002c*/ 	.word	index@(__assertfail)
	.align		4
        /*0030*/ 	.word	index@(_ZN7cutlass13device_kernelIN5flash11enable_sm90INS1_16FlashAttnFwdSm90INS1_25CollectiveMainloopFwdSm90ILi2EN4cute5tupleIJNS5_1CILi1EEES8_S8_EEENS6_IJNS7_ILi64EEESA_SA_EEELi512ENS_10bfloat16_tEfNS_4arch4Sm90ELb0ELb0ELb1ELb1ELb1ELb1ELb1ELb0ELb0ELb1ELb0ELb0EEENS1_21CollectiveEpilogueFwdINS6_IJSA_NS7_ILi512EEESA_EEES9_SC_SE_Li256ELb1ELb1ELb0ELb0EEENS1_36VarlenDynamicPersistentTileSchedulerILi64ELi64ELi256ELi128ELb0ELb1ELb1ELb0ELb1ELb1EEEEEEEEEvNT_6ParamsE)
	.align		4
        /*0034*/ 	.word	index@(__assertfail)
	.align		4
        /*0038*/ 	.word	index@(_ZN7cutlass13device_kernelIN5flash11enable_sm90INS1_16FlashAttnFwdSm90INS1_25CollectiveMainloopFwdSm90ILi2EN4cute5tupleIJNS5_1CILi1EEES8_S8_EEENS6_IJNS7_ILi64EEESA_SA_EEELi512ENS_10bfloat16_tEfNS_4arch4Sm90ELb0ELb1ELb1ELb0ELb1ELb0ELb0ELb0ELb0ELb1ELb0ELb0EEENS1_21CollectiveEpilogueFwdINS6_IJSA_NS7_ILi512EEESA_EEES9_SC_SE_Li256ELb0ELb1ELb0ELb0EEENS1_30DynamicPersistentTileSchedulerILi256ELi128ELb0ELb1ELb1EEEEEEEEEvNT_6ParamsE)
	.align		4
        /*003c*/ 	.word	index@(__assertfail)
	.align		4
        /*0040*/ 	.word	index@(_ZN7cutlass13device_kernelIN5flash11enable_sm90INS1_16FlashAttnFwdSm90INS1_25CollectiveMainloopFwdSm90ILi2EN4cute5tupleIJNS5_1CILi1EEES8_S8_EEENS6_IJNS7_ILi64EEESA_SA_EEELi512ENS_10bfloat16_tEfNS_4arch4Sm90ELb0ELb1ELb1ELb0ELb1ELb0ELb1ELb0ELb0ELb1ELb0ELb0EEENS1_21CollectiveEpilogueFwdINS6_IJSA_NS7_ILi512EEESA_EEES9_SC_SE_Li256ELb0ELb1ELb0ELb0EEENS1_30DynamicPersistentTileSchedulerILi256ELi128ELb0ELb1ELb1EEEEEEEEEvNT_6ParamsE)
	.align		4
        /*0044*/ 	.word	index@(__assertfail)
	.align		4
        /*0048*/ 	.word	index@(_ZN7cutlass13device_kernelIN5flash11enable_sm90INS1_16FlashAttnFwdSm90INS1_25CollectiveMainloopFwdSm90ILi2EN4cute5tupleIJNS5_1CILi1EEES8_S8_EEENS6_IJNS7_ILi64EEESA_SA_EEELi512ENS_10bfloat16_tEfNS_4arch4Sm90ELb0ELb1ELb1ELb1ELb1ELb0ELb0ELb0ELb0ELb1ELb0ELb0EEENS1_21CollectiveEpilogueFwdINS6_IJSA_NS7_ILi512EEESA_EEES9_SC_SE_Li256ELb1ELb1ELb0ELb0EEENS1_36VarlenDynamicPersistentTileSchedulerILi64ELi64ELi256ELi128ELb0ELb1ELb1ELb1ELb0ELb1EEEEEEEEEvNT_6ParamsE)
	.align		4
        /*004c*/ 	.word	index@(__assertfail)
	.align		4
        /*0050*/ 	.word	index@(_ZN7cutlass13device_kernelIN5flash11enable_sm90INS1_16FlashAttnFwdSm90INS1_25CollectiveMainloopFwdSm90ILi2EN4cute5tupleIJNS5_1CILi1EEES8_S8_EEENS6_IJNS7_ILi64EEESA_SA_EEELi512ENS_10bfloat16_tEfNS_4arch4Sm90ELb0ELb1ELb1ELb1ELb1ELb1ELb0ELb0ELb0ELb1ELb0ELb0EEENS1_21CollectiveEpilogueFwdINS6_IJSA_NS7_ILi512EEESA_EEES9_SC_SE_Li256ELb1ELb1ELb0ELb0EEENS1_36VarlenDynamicPersistentTileSchedulerILi64ELi64ELi256ELi128ELb0ELb1ELb1ELb1ELb0ELb1EEEEEEEEEvNT_6ParamsE)
	.align		4
        /*0054*/ 	.word	index@(__assertfail)
	.align		4
        /*0058*/ 	.word	index@(_ZN7cutlass13device_kernelIN5flash11enable_sm90INS1_16FlashAttnFwdSm90INS1_25CollectiveMainloopFwdSm90ILi2EN4cute5tupleIJNS5_1CILi1EEES8_S8_EEENS6_IJNS7_ILi64EEESA_SA_EEELi512ENS_10bfloat16_tEfNS_4arch4Sm90ELb0ELb1ELb1ELb1ELb1ELb0ELb1ELb0ELb0ELb1ELb0ELb0EEENS1_21CollectiveEpilogueFwdINS6_IJSA_NS7_ILi512EEESA_EEES9_SC_SE_Li256ELb1ELb1ELb0ELb0EEENS1_36VarlenDynamicPersistentTileSchedulerILi64ELi64ELi256ELi128ELb0ELb1ELb1ELb1ELb0ELb1EEEEEEEEEvNT_6ParamsE)
	.align		4
        /*005c*/ 	.word	index@(__assertfail)
	.align		4
        /*0060*/ 	.word	index@(_ZN7cutlass13device_kernelIN5flash11enable_sm90INS1_16FlashAttnFwdSm90INS1_25CollectiveMainloopFwdSm90ILi2EN4cute5tupleIJNS5_1CILi1EEES8_S8_EEENS6_IJNS7_ILi64EEESA_SA_EEELi512ENS_10bfloat16_tEfNS_4arch4Sm90ELb0ELb1ELb1ELb1ELb1ELb1ELb1ELb0ELb0ELb1ELb0ELb0EEENS1_21CollectiveEpilogueFwdINS6_IJSA_NS7_ILi512EEESA_EEES9_SC_SE_Li256ELb1ELb1ELb0ELb0EEENS1_36VarlenDynamicPersistentTileSchedulerILi64ELi64ELi256ELi128ELb0ELb1ELb1ELb1ELb0ELb1EEEEEEEEEvNT_6ParamsE)
	.align		4
        /*0064*/ 	.word	index@(__assertfail)
	.align		4
        /*0068*/ 	.word	index@(_ZN7cutlass13device_kernelIN5flash11enable_sm90INS1_16FlashAttnFwdSm90INS1_25CollectiveMainloopFwdSm90ILi2EN4cute5tupleIJNS5_1CILi1EEES8_S8_EEENS6_IJNS7_ILi64EEESA_SA_EEELi512ENS_10bfloat16_tEfNS_4arch4Sm90ELb1ELb0ELb1ELb0ELb1ELb0ELb0ELb0ELb0ELb1ELb0ELb0EEENS1_21CollectiveEpilogueFwdINS6_IJSA_NS7_ILi512EEESA_EEES9_SC_SE_Li256ELb0ELb1ELb0ELb0EEENS1_30DynamicPersistentTileSchedulerILi256ELi128ELb0ELb1ELb1EEEEEEEEEvNT_6ParamsE)
	.align		4
        /*006c*/ 	.word	index@(__assertfail)
	.align		4
        /*0070*/ 	.word	index@(_ZN7cutlass13device_kernelIN5flash11enable_sm90INS1_16FlashAttnFwdSm90INS1_25CollectiveMainloopFwdSm90ILi2EN4cute5tupleIJNS5_1CILi1EEES8_S8_EEENS6_IJNS7_ILi64EEESA_SA_EEELi512ENS_10bfloat16_tEfNS_4arch4Sm90ELb1ELb0ELb1ELb0ELb1ELb0ELb1ELb0ELb0ELb1ELb0ELb0EEENS1_21CollectiveEpilogueFwdINS6_IJSA_NS7_ILi512EEESA_EEES9_SC_SE_Li256ELb0ELb1ELb0ELb0EEENS1_30DynamicPersistentTileSchedulerILi256ELi128ELb0ELb1ELb1EEEEEEEEEvNT_6ParamsE)
	.align		4
        /*0074*/ 	.word	index@(__assertfail)
	.align		4
        /*0078*/ 	.word	index@(_ZN7cutlass13device_kernelIN5flash11enable_sm90INS1_16FlashAttnFwdSm90INS1_25CollectiveMainloopFwdSm90ILi2EN4cute5tupleIJNS5_1CILi1EEES8_S8_EEENS6_IJNS7_ILi64EEESA_SA_EEELi512ENS_10bfloat16_tEfNS_4arch4Sm90ELb1ELb0ELb1ELb1ELb1ELb0ELb0ELb0ELb0ELb1ELb0ELb0EEENS1_21CollectiveEpilogueFwdINS6_IJSA_NS7_ILi512EEESA_EEES9_SC_SE_Li256ELb1ELb1ELb0ELb0EEENS1_36VarlenDynamicPersistentTileSchedulerILi64ELi64ELi256ELi128ELb0ELb1ELb1ELb1ELb1ELb1EEEEEEEEEvNT_6ParamsE)
	.align		4
        /*007c*/ 	.word	index@(__assertfail)
	.align		4
        /*0080*/ 	.word	index@(_ZN7cutlass13device_kernelIN5flash11enable_sm90INS1_16FlashAttnFwdSm90INS1_25CollectiveMainloopFwdSm90ILi2EN4cute5tupleIJNS5_1CILi1EEES8_S8_EEENS6_IJNS7_ILi64EEESA_SA_EEELi512ENS_10bfloat16_tEfNS_4arch4Sm90ELb1ELb0ELb1ELb1ELb1ELb1ELb0ELb0ELb0ELb1ELb0ELb0EEENS1_21CollectiveEpilogueFwdINS6_IJSA_NS7_ILi512EEESA_EEES9_SC_SE_Li256ELb1ELb1ELb0ELb0EEENS1_36VarlenDynamicPersistentTileSchedulerILi64ELi64ELi256ELi128ELb0ELb1ELb1ELb1ELb1ELb1EEEEEEEEEvNT_6ParamsE)
	.align		4
        /*0084*/ 	.word	index@(__assertfail)
	.align		4
        /*0088*/ 	.word	index@(_ZN7cutlass13device_kernelIN5flash11enable_sm90INS1_16FlashAttnFwdSm90INS1_25CollectiveMainloopFwdSm90ILi2EN4cute5tupleIJNS5_1CILi1EEES8_S8_EEENS6_IJNS7_ILi64EEESA_SA_EEELi512ENS_10bfloat16_tEfNS_4arch4Sm90ELb1ELb0ELb1ELb1ELb1ELb0ELb1ELb0ELb0ELb1ELb0ELb0EEENS1_21CollectiveEpilogueFwdINS6_IJSA_NS7_ILi512EEESA_EEES9_SC_SE_Li256ELb1ELb1ELb0ELb0EEENS1_36VarlenDynamicPersistentTileSchedulerILi64ELi64ELi256ELi128ELb0ELb1ELb1ELb1ELb1ELb1EEEEEEEEEvNT_6ParamsE)
	.align		4
        /*008c*/ 	.word	index@(__assertfail)
	.align		4
        /*0090*/ 	.word	index@(_ZN7cutlass13device_kernelIN5flash11enable_sm90INS1_16FlashAttnFwdSm90INS1_25CollectiveMainloopFwdSm90ILi2EN4cute5tupleIJNS5_1CILi1EEES8_S8_EEENS6_IJNS7_ILi64EEESA_SA_EEELi512ENS_10bfloat16_tEfNS_4arch4Sm90ELb1ELb0ELb1ELb1ELb1ELb1ELb1ELb0ELb0ELb1ELb0ELb0EEENS1_21CollectiveEpilogueFwdINS6_IJSA_NS7_ILi512EEESA_EEES9_SC_SE_Li256ELb1ELb1ELb0ELb0EEENS1_36VarlenDynamicPersistentTileSchedulerILi64ELi64ELi256ELi128ELb0ELb1ELb1ELb1ELb1ELb1EEEEEEEEEvNT_6ParamsE)
	.align		4
        /*0094*/ 	.word	index@(__assertfail)
	.align		4
        /*0098*/ 	.word	0x00000000
	.align		4
        /*009c*/ 	.word	0xfffffffe
	.align		4
        /*00a0*/ 	.word	0x00000000
	.align		4
        /*00a4*/ 	.word	0xfffffffd
	.align		4
        /*00a8*/ 	.word	0x00000000
	.align		4
        /*00ac*/ 	.word	0xfffffffc


//--------------------- .nv.constant4             --------------------------
	.section	.nv.constant4,"a",@progbits
	.align	8
	.align		8
.nv.constant4:
        /*0000*/ 	.dword	__assertfail
	.align		8
        /*0008*/ 	.dword	__unnamed_1
	.align		8
        /*0010*/ 	.dword	__unnamed_2
	.align		8
        /*0018*/ 	.dword	__unnamed_3
	.align		8
        /*0020*/ 	.dword	__unnamed_4
	.align		8
        /*0028*/ 	.dword	__unnamed_5
	.align		8
        /*0030*/ 	.dword	__unnamed_6
	.align		8
        /*0038*/ 	.dword	_ZN83_INTERNAL_0d86d042_47_flash_fwd_hdim64_512_bf16_paged_softcap_sm90_cu_1f2e7571_35644cuda3std3__45__cpo5beginE
	.align		8
        /*0040*/ 	.dword	_ZN83_INTERNAL_0d86d042_47_flash_fwd_hdim64_512_bf16_paged_softcap_sm90_cu_1f2e7571_35644cuda3std3__45__cpo3endE
	.align		8
        /*0048*/ 	.dword	_ZN83_INTERNAL_0d86d042_47_flash_fwd_hdim64_512_bf16_paged_softcap_sm90_cu_1f2e7571_35644cuda3std3__45__cpo6cbeginE
	.align		8
        /*0050*/ 	.dword	_ZN83_INTERNAL_0d86d042_47_flash_fwd_hdim64_512_bf16_paged_softcap_sm90_cu_1f2e7571_35644cuda3std3__45__cpo4cendE
	.align		8
        /*0058*/ 	.dword	_ZN83_INTERNAL_0d86d042_47_flash_fwd_hdim64_512_bf16_paged_softcap_sm90_cu_1f2e7571_35644cuda3std3__485_GLOBAL__N__0d86d042_47_flash_fwd_hdim64_512_bf16_paged_softcap_sm90_cu_1f2e7571_35646ignoreE
	.align		8
        /*0060*/ 	.dword	_ZN83_INTERNAL_0d86d042_47_flash_fwd_hdim64_512_bf16_paged_softcap_sm90_cu_1f2e7571_35644cuda3std3__419piecewise_constructE
	.align		8
        /*0068*/ 	.dword	_ZN83_INTERNAL_0d86d042_47_flash_fwd_hdim64_512_bf16_paged_softcap_sm90_cu_1f2e7571_35644cuda3std3__48in_placeE
	.align		8
        /*0070*/ 	.dword	_ZN83_INTERNAL_0d86d042_47_flash_fwd_hdim64_512_bf16_paged_softcap_sm90_cu_1f2e7571_35644cuda3std6ranges3__45__cpo4swapE
	.align		8
        /*0078*/ 	.dword	_ZN83_INTERNAL_0d86d042_47_flash_fwd_hdim64_512_bf16_paged_softcap_sm90_cu_1f2e7571_35644cuda3std6ranges3__45__cpo9iter_moveE
	.align		8
        /*0080*/ 	.dword	_ZN83_INTERNAL_0d86d042_47_flash_fwd_hdim64_512_bf16_paged_softcap_sm90_cu_1f2e7571_35644cute7productE
	.align		8
        /*0088*/ 	.dword	_ZN83_INTERNAL_0d86d042_47_flash_fwd_hdim64_512_bf16_paged_softcap_sm90_cu_1f2e7571_35644cute1_E
	.align		8
        /*0090*/ 	.dword	$str$23
	.align		8
        /*0098*/ 	.dword	$str$24


//--------------------- .text._ZN7cutlass13device_kernelIN5flash11enable_sm90INS1_16FlashAttnFwdSm90INS1_25CollectiveMainloopFwdSm90ILi2EN4cute5tupleIJNS5_1CILi1EEES8_S8_EEENS6_IJNS7_ILi64EEESA_SA_EEELi512ENS_10bfloat16_tEfNS_4arch4Sm90ELb0ELb0ELb1ELb0ELb1ELb0ELb0ELb0ELb0ELb1ELb0ELb0EEENS1_21CollectiveEpilogueFwdINS6_IJSA_NS7_ILi512EEESA_EEES9_SC_SE_Li256ELb0ELb1ELb0ELb0EEENS1_29StaticPersistentTileSchedulerILb0EEEEEEEEEvNT_6ParamsE --------------------------
	.section	.text._ZN7cutlass13device_kernelIN5flash11enable_sm90INS1_16FlashAttnFwdSm90INS1_25CollectiveMainloopFwdSm90ILi2EN4cute5tupleIJNS5_1CILi1EEES8_S8_EEENS6_IJNS7_ILi64EEESA_SA_EEELi512ENS_10bfloat16_tEfNS_4arch4Sm90ELb0ELb0ELb1ELb0ELb1ELb0ELb0ELb0ELb0ELb1ELb0ELb0EEENS1_21CollectiveEpilogueFwdINS6_IJSA_NS7_ILi512EEESA_EEES9_SC_SE_Li256ELb0ELb1ELb0ELb0EEENS1_29StaticPersistentTileSchedulerILb0EEEEEEEEEvNT_6ParamsE,"ax",@progbits
	.align	128
.text._ZN7cutlass13device_kernelIN5flash11enable_sm90INS1_16FlashAttnFwdSm90INS1_25CollectiveMainloopFwdSm90ILi2EN4cute5tupleIJNS5_1CILi1EEES8_S8_EEENS6_IJNS7_ILi64EEESA_SA_EEELi512ENS_10bfloat16_tEfNS_4arch4Sm90ELb0ELb0ELb1ELb0ELb1ELb0ELb0ELb0ELb0ELb1ELb0ELb0EEENS1_21CollectiveEpilogueFwdINS6_IJSA_NS7_ILi512EEESA_EEES9_SC_SE_Li256ELb0ELb1ELb0ELb0EEENS1_29StaticPersistentTileSchedulerILb0EEEEEEEEEvNT_6ParamsE:
        .type           _ZN7cutlass13device_kernelIN5flash11enable_sm90INS1_16FlashAttnFwdSm90INS1_25CollectiveMainloopFwdSm90ILi2EN4cute5tupleIJNS5_1CILi1EEES8_S8_EEENS6_IJNS7_ILi64EEESA_SA_EEELi512ENS_10bfloat16_tEfNS_4arch4Sm90ELb0ELb0ELb1ELb0ELb1ELb0ELb0ELb0ELb0ELb1ELb0ELb0EEENS1_21CollectiveEpilogueFwdINS6_IJSA_NS7_ILi512EEESA_EEES9_SC_SE_Li256ELb0ELb1ELb0ELb0EEENS1_29StaticPersistentTileSchedulerILb0EEEEEEEEEvNT_6ParamsE,@function
        .size           _ZN7cutlass13device_kernelIN5flash11enable_sm90INS1_16FlashAttnFwdSm90INS1_25CollectiveMainloopFwdSm90ILi2EN4cute5tupleIJNS5_1CILi1EEES8_S8_EEENS6_IJNS7_ILi64EEESA_SA_EEELi512ENS_10bfloat16_tEfNS_4arch4Sm90ELb0ELb0ELb1ELb0ELb1ELb0ELb0ELb0ELb0ELb1ELb0ELb0EEENS1_21CollectiveEpilogueFwdINS6_IJSA_NS7_ILi512EEESA_EEES9_SC_SE_Li256ELb0ELb1ELb0ELb0EEENS1_29StaticPersistentTileSchedulerILb0EEEEEEEEEvNT_6ParamsE,(.L_x_5803 - _ZN7cutlass13device_kernelIN5flash11enable_sm90INS1_16FlashAttnFwdSm90INS1_25CollectiveMainloopFwdSm90ILi2EN4cute5tupleIJNS5_1CILi1EEES8_S8_EEENS6_IJNS7_ILi64EEESA_SA_EEELi512ENS_10bfloat16_tEfNS_4arch4Sm90ELb0ELb0ELb1ELb0ELb1ELb0ELb0ELb0ELb0ELb1ELb0ELb0EEENS1_21CollectiveEpilogueFwdINS6_IJSA_NS7_ILi512EEESA_EEES9_SC_SE_Li256ELb0ELb1ELb0ELb0EEENS1_29StaticPersistentTileSchedulerILb0EEEEEEEEEvNT_6ParamsE)
        .other          _ZN7cutlass13device_kernelIN5flash11enable_sm90INS1_16FlashAttnFwdSm90INS1_25CollectiveMainloopFwdSm90ILi2EN4cute5tupleIJNS5_1CILi1EEES8_S8_EEENS6_IJNS7_ILi64EEESA_SA_EEELi512ENS_10bfloat16_tEfNS_4arch4Sm90ELb0ELb0ELb1ELb0ELb1ELb0ELb0ELb0ELb0ELb1ELb0ELb0EEENS1_21CollectiveEpilogueFwdINS6_IJSA_NS7_ILi512EEESA_EEES9_SC_SE_Li256ELb0ELb1ELb0ELb0EEENS1_29StaticPersistentTileSchedulerILb0EEEEEEEEEvNT_6ParamsE,@"STO_CUDA_ENTRY STV_DEFAULT"
_ZN7cutlass13device_kernelIN5flash11enable_sm90INS1_16FlashAttnFwdSm90INS1_25CollectiveMainloopFwdSm90ILi2EN4cute5tupleIJNS5_1CILi1EEES8_S8_EEENS6_IJNS7_ILi64EEESA_SA_EEELi512ENS_10bfloat16_tEfNS_4arch4Sm90ELb0ELb0ELb1ELb0ELb1ELb0ELb0ELb0ELb0ELb1ELb0ELb0EEENS1_21CollectiveEpilogueFwdINS6_IJSA_NS7_ILi512EEESA_EEES9_SC_SE_Li256ELb0ELb1ELb0ELb0EEENS1_29StaticPersistentTileSchedulerILb0EEEEEEEEEvNT_6ParamsE:
[----:B------:R-:W0:Y:S02]  /*0000*/  LDC R1, c[0x0][0x28] ;  /* 0x00000a00ff017b82 */ /* 0x000e240000000800 */
[----:B0-----:R-:W-:Y:S01]  /*0010*/  VIADD R1, R1, 0xffffffd0 ;  /* 0xffffffd001017836 */ /* 0x001fe20000000000 */
[----:B------:R-:W0:Y:S01]  /*0020*/  S2R R0, SR_TID.X ;  /* 0x0000000000007919 */ /* 0x000e220000002100 */
[----:B------:R-:W-:Y:S01]  /*0030*/  ELECT P0, URZ, PT ;  /* 0x00000000003f782f */ /* 0x000fe20003800000 */
[----:B------:R-:W-:Y:S01]  /*0040*/  UMOV UR4, 0x80 ;  /* 0x0000008000047882 */ /* 0x000fe20000000000 */
[----:B------:R-:W-:Y:S01]  /*0050*/  UMOV UR7, 0x100 ;  /* 0x0000010000077882 */ /* 0x000fe20000000000 */
[----:B0-----:R-:W-:-:S05]  /*0060*/  SHF.R.U32.HI R2, RZ, 0x5, R0 ;  /* 0x00000005ff027819 */ /* 0x001fca0000011600 */
[----:B------:R-:W0:Y:S02]  /*0070*/  SHFL.IDX PT, R3, R2, RZ, 0x1f ;  /* 0x00001fff02037589 */ /* 0x000e2400000e0000 */
[C---:B0-----:R-:W-:Y:S02]  /*0080*/  ISETP.NE.OR P0, PT, R3.reuse, RZ, !P0 ;  /* 0x000000ff0300720c */ /* 0x041fe40004705670 */
[----:B------:R-:W-:Y:S02]  /*0090*/  ISETP.NE.AND P1, PT, R3, RZ, PT ;  /* 0x000000ff0300720c */ /* 0x000fe40003f25270 */
[----:B------:R-:W-:-:S06]  /*00a0*/  SHF.R.U32.HI R3, RZ, 0x7, R0 ;  /* 0x00000007ff037819 */ /* 0x000fcc0000011600 */
[----:B------:R-:W0:Y:S03]  /*00b0*/  SHFL.IDX PT, R3, R3, RZ, 0x1f ;  /* 0x00001fff03037589 */ /* 0x000e2600000e0000 */
[----:B------:R-:W-:Y:S01]  /*00c0*/  VOTEU.ALL UP0, P0 ;  /* 0x00000000003f7886 */ /* 0x000fe20000000000 */
[----:B------:R-:W-:-:S04]  /*00d0*/  VOTEU.ALL UP1, P0 ;  /* 0x00000000003f7886 */ /* 0x000fc80000020000 */
[----:B------:R-:W1:Y:S01]  /*00e0*/  @!UP0 S2UR UR8, SR_CgaCtaId ;  /* 0x00000000000889c3 */ /* 0x000e620000008800 */
[----:B------:R-:W-:Y:S01]  /*00f0*/  @!UP0 UMOV UR6, 0x400 ;  /* 0x0000040000068882 */ /* 0x000fe20000000000 */
[----:B------:R-:W-:-:S04]  /*0100*/  @!UP0 UIADD3 UR4, -UR4, 0x100000, URZ ;  /* 0x0010000004048890 */ /* 0x000fc8000fffe13f */
[----:B------:R-:W-:Y:S02]  /*0110*/  @!UP0 USHF.L.U32 UR5, UR4, 0xb, URZ ;  /* 0x0000000b04058899 */ /* 0x000fe4000800063f */
[----:B------:R-:W-:Y:S02]  /*0120*/  @!UP0 USHF.L.U32 UR4, UR4, 0x1, URZ ;  /* 0x0000000104048899 */ /* 0x000fe4000800063f */
[----:B-1----:R-:W-:Y:S02]  /*0130*/  @!UP0 ULEA UR8, UR8, UR6, 0x18 ;  /* 0x0000000608088291 */ /* 0x002fe4000f8ec03f */
[----:B------:R-:W-:-:S04]  /*0140*/  @!UP0 UIADD3 UR6, -UR7, 0x100000, URZ ;  /* 0x0010000007068890 */ /* 0x000fc8000fffe13f */
[----:B------:R-:W-:Y:S02]  /*0150*/  @!UP0 USHF.L.U32 UR7, UR6, 0xb, URZ ;  /* 0x0000000b06078899 */ /* 0x000fe4000800063f */
[----:B------:R-:W-:Y:S01]  /*0160*/  @!UP0 USHF.L.U32 UR6, UR6, 0x1, URZ ;  /* 0x0000000106068899 */ /* 0x000fe2000800063f */
[----:B------:R-:W-:-:S05]  /*0170*/  VOTEU.ALL UP0, P0 ;  /* 0x00000000003f7886 */ /* 0x000fca0000000000 */
[----:B------:R1:W2:Y:S06]  /*0180*/  @!UP0 SYNCS.EXCH.64 URZ, [UR8+0x28c00], UR4 ;  /* 0x028c0004083f85b2 */ /* 0x0002ac0008000100 */
[----:B------:R1:W3:Y:S02]  /*0190*/  @!UP1 SYNCS.EXCH.64 URZ, [UR8+0x28c20], UR6 ;  /* 0x028c2006083f95b2 */ /* 0x0002e40008000100 */
[----:B01----:R-:W-:Y:S05]  /*01a0*/  @P1 BRA `(.L_x_0) ;  /* 0x0000000000381947 */ /* 0x003fea0003800000 */
[----:B------:R-:W0:Y:S01]  /*01b0*/  S2UR UR5, SR_CgaCtaId ;  /* 0x00000000000579c3 */ /* 0x000e220000008800 */
[----:B------:R-:W-:Y:S01]  /*01c0*/  UMOV UR4, 0x400 ;  /* 0x0000040000047882 */ /* 0x000fe20000000000 */
[----:B------:R-:W-:Y:S01]  /*01d0*/  UMOV UR7, 0x80 ;  /* 0x0000008000077882 */ /* 0x000fe20000000000 */
[----:B------:R-:W-:Y:S01]  /*01e0*/  ELECT P0, URZ, PT ;  /* 0x00000000003f782f */ /* 0x000fe20003800000 */
[----:B0-----:R-:W-:Y:S02]  /*01f0*/  ULEA UR6, UR5, UR4, 0x18 ;  /* 0x0000000405067291 */ /* 0x001fe4000f8ec03f */
[----:B------:R-:W-:-:S04]  /*0200*/  UIADD3 UR4, -UR7, 0x100000, URZ ;  /* 0x0010000007047890 */ /* 0x000fc8000fffe13f */
[----:B------:R-:W-:Y:S02]  /*0210*/  USHF.L.U32 UR5, UR4, 0xb, URZ ;  /* 0x0000000b04057899 */ /* 0x000fe4000800063f */
[----:B------:R-:W-:Y:S01]  /*0220*/  USHF.L.U32 UR4, UR4, 0x1, URZ ;  /* 0x0000000104047899 */ /* 0x000fe2000800063f */
[----:B------:R-:W0:Y:S11]  /*0230*/  FENCE.VIEW.ASYNC.S ;  /* 0x00000000000073c6 */ /* 0x000e360000000000 */
[----:B0-----:R0:W1:Y:S01]  /*0240*/  SYNCS.EXCH.64 URZ, [UR6+0x28c30], UR4 ;  /* 0x028c3004063f75b2 */ /* 0x0010620008000100 */
[----:B------:R0:W4:Y:S01]  /*0250*/  SYNCS.EXCH.64 URZ, [UR6+0x28c40], UR4 ;  /* 0x028c4004063f75b2 */ /* 0x0001220008000100 */
[----:B------:R0:W0:Y:S01]  /*0260*/  SYNCS.EXCH.64 URZ, [UR6+0x28c38], UR4 ;  /* 0x028c3804063f75b2 */ /* 0x0000220008000100 */
[----:B------:R0:W0:Y:S01]  /*0270*/  SYNCS.EXCH.64 URZ, [UR6+0x28c48], UR4 ;  /* 0x028c4804063f75b2 */ /* 0x0000220008000100 */
[----:B------:R-:W-:Y:S01]  /*0280*/  NOP ;  /* 0x0000000000007918 */ /* 0x000fe20000000000 */
.L_x_0:
[----:B------:R-:W5:Y:S01]  /*0290*/  SHFL.IDX PT, R4, R2, RZ, 0x1f ;  /* 0x00001fff02047589 */ /* 0x000f6200000e0000 */
[----:B------:R-:W-:Y:S01]  /*02a0*/  NOP ;  /* 0x0000000000007918 */ /* 0x000fe20000000000 */
[----:B-----5:R-:W-:-:S13]  /*02b0*/  ISETP.NE.AND P0, PT, R4, RZ, PT ;  /* 0x000000ff0400720c */ /* 0x020fda0003f05270 */
[----:B------:R-:W-:Y:S05]  /*02c0*/  @P0 BRA `(.L_x_1) ;  /* 0x0000000000480947 */ /* 0x000fea0003800000 */
[----:B0-----:R-:W0:Y:S01]  /*02d0*/  S2UR UR5, SR_CgaCtaId ;  /* 0x00000000000579c3 */ /* 0x001e220000008800 */
[----:B------:R-:W-:Y:S01]  /*02e0*/  UMOV UR4, 0x400 ;  /* 0x0000040000047882 */ /* 0x000fe20000000000 */
[----:B------:R-:W-:Y:S01]  /*02f0*/  UMOV UR6, 0x80 ;  /* 0x0000008000067882 */ /* 0x000fe20000000000 */
[----:B------:R-:W-:Y:S01]  /*0300*/  UMOV UR7, 0x100 ;  /* 0x0000010000077882 */ /* 0x000fe20000000000 */
[----:B------:R-:W-:Y:S01]  /*0310*/  ELECT P0, URZ, PT ;  /* 0x00000000003f782f */ /* 0x000fe20003800000 */
[----:B0-----:R-:W-:Y:S02]  /*0320*/  ULEA UR8, UR5, UR4, 0x18 ;  /* 0x0000000405087291 */ /* 0x001fe4000f8ec03f */
[----:B------:R-:W-:-:S04]  /*0330*/  UIADD3 UR4, -UR6, 0x100000, URZ ;  /* 0x0010000006047890 */ /* 0x000fc8000fffe13f */
[----:B------:R-:W-:Y:S02]  /*0340*/  USHF.L.U32 UR5, UR4, 0xb, URZ ;  /* 0x0000000b04057899 */ /* 0x000fe4000800063f */
[----:B------:R-:W-:Y:S02]  /*0350*/  USHF.L.U32 UR4, UR4, 0x1, URZ ;  /* 0x0000000104047899 */ /* 0x000fe4000800063f */
[----:B------:R-:W-:-:S04]  /*0360*/  UIADD3 UR6, -UR7, 0x100000, URZ ;  /* 0x0010000007067890 */ /* 0x000fc8000fffe13f */
[----:B------:R-:W-:Y:S02]  /*0370*/  USHF.L.U32 UR7, UR6, 0xb, URZ ;  /* 0x0000000b06077899 */ /* 0x000fe4000800063f */
[----:B------:R-:W-:Y:S01]  /*0380*/  USHF.L.U32 UR6, UR6, 0x1, URZ ;  /* 0x0000000106067899 */ /* 0x000fe2000800063f */
[----:B------:R-:W0:Y:S03]  /*0390*/  FENCE.VIEW.ASYNC.S ;  /* 0x00000000000073c6 */ /* 0x000e260000000000 */
[----:B0-----:R0:W0:Y:S08]  /*03a0*/  SYNCS.EXCH.64 URZ, [UR8+0x28c50], UR4 ;  /* 0x028c5004083f75b2 */ /* 0x0010300008000100 */
[----:B------:R0:W0:Y:S01]  /*03b0*/  SYNCS.EXCH.64 URZ, [UR8+0x28c60], UR6 ;  /* 0x028c6006083f75b2 */ /* 0x0000220008000100 */
[----:B------:R0:W0:Y:S01]  /*03c0*/  SYNCS.EXCH.64 URZ, [UR8+0x28c58], UR4 ;  /* 0x028c5804083f75b2 */ /* 0x0000220008000100 */
[----:B------:R0:W0:Y:S01]  /*03d0*/  SYNCS.EXCH.64 URZ, [UR8+0x28c68], UR6 ;  /* 0x028c6806083f75b2 */ /* 0x0000220008000100 */
[----:B------:R-:W-:Y:S01]  /*03e0*/  NOP ;  /* 0x0000000000007918 */ /* 0x000fe20000000000 */
.L_x_1:
[----:B------:R-:W5:Y:S01]  /*03f0*/  SHFL.IDX PT, R4, R2, RZ, 0x1f ;  /* 0x00001fff02047589 */ /* 0x000f6200000e0000 */
[----:B------:R-:W-:Y:S01]  /*0400*/  NOP ;  /* 0x0000000000007918 */ /* 0x000fe20000000000 */
[----:B-----5:R-:W-:-:S13]  /*0410*/  ISETP.NE.AND P0, PT, R4, RZ, PT ;  /* 0x000000ff0400720c */ /* 0x020fda0003f05270 */
[----:B------:R-:W-:Y:S05]  /*0420*/  @P0 BRA `(.L_x_2) ;  /* 0x0000000000380947 */ /* 0x000fea0003800000 */
[----:B0-----:R-:W0:Y:S01]  /*0430*/  S2UR UR5, SR_CgaCtaId ;  /* 0x00000000000579c3 */ /* 0x001e220000008800 */
        /* <DEDUP_REMOVED lines=8> */
[----:B0-----:R0:W0:Y:S01]  /*04c0*/  SYNCS.EXCH.64 URZ, [UR6+0x28c70], UR4 ;  /* 0x028c7004063f75b2 */ /* 0x0010220008000100 */
[----:B------:R0:W0:Y:S01]  /*04d0*/  SYNCS.EXCH.64 URZ, [UR6+0x28c80], UR4 ;  /* 0x028c8004063f75b2 */ /* 0x0000220008000100 */
[----:B------:R0:W0:Y:S01]  /*04e0*/  SYNCS.EXCH.64 URZ, [UR6+0x28c78], UR4 ;  /* 0x028c7804063f75b2 */ /* 0x0000220008000100 */
[----:B------:R0:W0:Y:S01]  /*04f0*/  SYNCS.EXCH.64 URZ, [UR6+0x28c88], UR4 ;  /* 0x028c8804063f75b2 */ /* 0x0000220008000100 */
[----:B------:R-:W-:Y:S01]  /*0500*/  NOP ;  /* 0x0000000000007918 */ /* 0x000fe20000000000 */
.L_x_2:
        /* <DEDUP_REMOVED lines=22> */
.L_x_3:
[----:B------:R-:W5:Y:S01]  /*0670*/  SHFL.IDX PT, R4, R2, RZ, 0x1f ;  /* 0x00001fff02047589 */ /* 0x000f6200000e0000 */
[----:B------:R-:W-:Y:S01]  /*0680*/  R2UR UR46, R3 ;  /* 0x00000000032e72ca */ /* 0x000fe200000e0000 */
        /* <DEDUP_REMOVED lines=21> */
.L_x_4:
[----:B------:R-:W-:Y:S01]  /*07e0*/  UISETP.NE.AND UP0, UPT, UR46, URZ, UPT ;  /* 0x0000003f2e00728c */ /* 0x000fe2000bf05270 */
[----:B------:R-:W-:Y:S01]  /*07f0*/  NOP ;  /* 0x0000000000007918 */ /* 0x000fe20000000000 */
[----:B------:R-:W-:Y:S01]  /*0800*/  UMOV UR38, 0x1 ;  /* 0x0000000100267882 */ /* 0x000fe20000000000 */
[----:B------:R-:W-:Y:S01]  /*0810*/  ULDC.64 UR50, c[0x0][0x208] ;  /* 0x0000820000327ab9 */ /* 0x000fe20000000a00 */
[----:B------:R-:W-:Y:S01]  /*0820*/  USEL UR38, UR38, 0x2, !UP0 ;  /* 0x0000000226267887 */ /* 0x000fe2000c000000 */
[----:B01234-:R-:W-:Y:S01]  /*0830*/  BAR.SYNC.DEFER_BLOCKING 0x0 ;  /* 0x0000000000007b1d */ /* 0x01ffe20000010000 */
[----:B------:R-:W-:-:S13]  /*0840*/  PLOP3.LUT P0, PT, PT, PT, UP0, 0x80, 0x0 ;  /* 0x000000000000781c */ /* 0x000fda0003f0f008 */
[----:B------:R-:W-:Y:S05]  /*0850*/  @!P0 BRA `(.L_x_5) ;  /* 0x0000008000b48947 */ /* 0x000fea0003800000 */
.L_x_6:
[----:B------:R-:W-:-:S08]  /*0860*/  NOP ;  /* 0x0000000000007918 */ /* 0x000fd00000000000 */
[----:B------:R-:W0:Y:S02]  /*0870*/  USETMAXREG.TRY_ALLOC.CTAPOOL UP0, 0xe8 ;  /* 0x000000e8000079c8 */ /* 0x000e240008000600 */
[----:B0-----:R-:W-:-:S13]  /*0880*/  PLOP3.LUT P0, PT, PT, PT, UP0, 0x80, 0x0 ;  /* 0x000000000000781c */ /* 0x001fda0003f0f008 */
[----:B------:R-:W-:Y:S05]  /*0890*/  @!P0 BRA `(.L_x_6) ;  /* 0xfffffffc00f08947 */ /* 0x000fea000383ffff */
[----:B------:R-:W-:Y:S01]  /*08a0*/  LOP3.LUT R2, R0, 0xffffff80, RZ, 0xc0, !PT ;  /* 0xffffff8000027812 */ /* 0x000fe200078ec0ff */
[----:B------:R-:W0:Y:S03]  /*08b0*/  S2UR UR40, SR_CTAID.X ;  /* 0x00000000002879c3 */ /* 0x000e260000002500 */
[----:B------:R-:W-:-:S05]  /*08c0*/  ISETP.NE.AND P0, PT, R2, 0x80, PT ;  /* 0x000000800200780c */ /* 0x000fca0003f05270 */
[----:B------:R-:W0:Y:S08]  /*08d0*/  LDC R2, c[0x0][0xc34] ;  /* 0x00030d00ff027b82 */ /* 0x000e300000000800 */
[----:B------:R-:W-:Y:S06]  /*08e0*/  @!P0 BAR.ARV 0x8, 0x100 ;  /* 0x0204000000008b1d */ /* 0x000fec0000002000 */
[----:B------:R-:W-:-:S13]  /*08f0*/  ISETP.GE.U32.AND P0, PT, R0, 0x100, PT ;  /* 0x000001000000780c */ /* 0x000fda0003f06070 */
[----:B------:R-:W-:Y:S06]  /*0900*/  @P0 BAR.ARV 0xf, 0x100 ;  /* 0x03c4000000000b1d */ /* 0x000fec0000002000 */
[----:B0-----:R-:W-:-:S13]  /*0910*/  ISETP.LE.AND P0, PT, R2, UR40, PT ;  /* 0x0000002802007c0c */ /* 0x001fda000bf03270 */
[----:B------:R-:W-:Y:S05]  /*0920*/  @P0 EXIT ;  /* 0x000000000000094d */ /* 0x000fea0003800000 */
[----:B------:R-:W-:Y:S01]  /*0930*/  VIADD R0, R0, 0xffffff80 ;  /* 0xffffff8000007836 */ /* 0x000fe20000000000 */
[----:B------:R-:W0:Y:S01]  /*0940*/  S2UR UR39, SR_CgaCtaId ;  /* 0x00000000002779c3 */ /* 0x000e220000008800 */
[----:B------:R-:W-:Y:S01]  /*0950*/  UMOV UR42, 0x400 ;  /* 0x00000400002a7882 */ /* 0x000fe20000000000 */
[----:B------:R-:W-:Y:S01]  /*0960*/  IMAD.MOV.U32 R23, RZ, RZ, 0x40 ;  /* 0x00000040ff177424 */ /* 0x000fe200078e00ff */
[----:B------:R-:W-:Y:S01]  /*0970*/  ULOP3.LUT UR41, UR38, 0x1, URZ, 0xfc, !UPT ;  /* 0x0000000126297892 */ /* 0x000fe2000f8efc3f */
[----:B------:R-:W-:Y:S01]  /*0980*/  SHF.R.S32.HI R3, RZ, 0x1f, R0 ;  /* 0x0000001fff037819 */ /* 0x000fe20000011400 */
[----:B------:R-:W-:Y:S01]  /*0990*/  UMOV UR36, URZ ;  /* 0x0000003f00247c82 */ /* 0x000fe20008000000 */
[----:B------:R-:W-:Y:S01]  /*09a0*/  UMOV UR37, URZ ;  /* 0x0000003f00257c82 */ /* 0x000fe20008000000 */
[----:B------:R-:W-:Y:S01]  /*09b0*/  UMOV UR47, URZ ;  /* 0x0000003f002f7c82 */ /* 0x000fe20008000000 */
[CC--:B------:R-:W-:Y:S02]  /*09c0*/  LEA.HI R2, R3.reuse, R0.reuse, RZ, 0x4 ;  /* 0x0000000003027211 */ /* 0x0c0fe400078f20ff */
[----:B------:R-:W-:-:S02]  /*09d0*/  LEA.HI R4, R3, R0, RZ, 0x5 ;  /* 0x0000000003047211 */ /* 0x000fc400078f28ff */
[----:B------:R-:W-:Y:S02]  /*09e0*/  SHF.R.S32.HI R9, RZ, 0x4, R2 ;  /* 0x00000004ff097819 */ /* 0x000fe40000011402 */
[CC--:B------:R-:W-:Y:S02]  /*09f0*/  LEA.HI R5, R3.reuse, R0.reuse, RZ, 0x7 ;  /* 0x0000000003057211 */ /* 0x0c0fe400078f38ff */
[C---:B------:R-:W-:Y:S02]  /*0a00*/  LOP3.LUT R7, R2.reuse, 0xfffffff0, RZ, 0xc0, !PT ;  /* 0xfffffff002077812 */ /* 0x040fe400078ec0ff */
[----:B------:R-:W-:Y:S02]  /*0a10*/  SHF.R.S32.HI R11, RZ, 0x5, R4 ;  /* 0x00000005ff0b7819 */ /* 0x000fe40000011404 */
[----:B------:R-:W-:Y:S01]  /*0a20*/  LEA.HI R2, R2, R9, RZ, 0x1 ;  /* 0x0000000902027211 */ /* 0x000fe200078f08ff */
[----:B------:R-:W-:Y:S01]  /*0a30*/  IMAD.IADD R7, R0, 0x1, -R7 ;  /* 0x0000000100077824 */ /* 0x000fe200078e0a07 */
[----:B------:R-:W-:-:S02]  /*0a40*/  LEA.HI R6, R3, R0, RZ, 0x2 ;  /* 0x0000000003067211 */ /* 0x000fc400078f10ff */
[----:B------:R-:W-:Y:S01]  /*0a50*/  LEA.HI R211, R3, R0, RZ, 0x3 ;  /* 0x0000000003d37211 */ /* 0x000fe200078f18ff */
[----:B0-----:R-:W-:Y:S01]  /*0a60*/  ULEA UR42, UR39, UR42, 0x18 ;  /* 0x0000002a272a7291 */ /* 0x001fe2000f8ec03f */
[----:B------:R-:W-:Y:S02]  /*0a70*/  SHF.R.S32.HI R4, RZ, 0x1f, R4 ;  /* 0x0000001fff047819 */ /* 0x000fe40000011404 */
[----:B------:R-:W-:Y:S02]  /*0a80*/  LOP3.LUT R3, R5, 0xffffff80, RZ, 0xc0, !PT ;  /* 0xffffff8005037812 */ /* 0x000fe400078ec0ff */
[----:B------:R-:W-:Y:S02]  /*0a90*/  LOP3.LUT R2, R2, 0x1ffffffe, RZ, 0xc0, !PT ;  /* 0x1ffffffe02027812 */ /* 0x000fe400078ec0ff */
[----:B------:R-:W-:Y:S01]  /*0aa0*/  LEA.HI R4, R4, R11, RZ, 0x2 ;  /* 0x0000000b04047211 */ /* 0x000fe200078f10ff */
[----:B------:R-:W-:Y:S01]  /*0ab0*/  IMAD.IADD R3, R0, 0x1, -R3 ;  /* 0x0000000100037824 */ /* 0x000fe200078e0a03 */
[----:B------:R-:W-:Y:S01]  /*0ac0*/  LOP3.LUT R209, R211, 0xfffffff8, RZ, 0xc0, !PT ;  /* 0xfffffff8d3d17812 */ /* 0x000fe200078ec0ff */
[----:B------:R-:W-:Y:S01]  /*0ad0*/  IMAD.IADD R9, R9, 0x1, -R2 ;  /* 0x0000000109097824 */ /* 0x000fe200078e0a02 */
[----:B------:R-:W-:-:S02]  /*0ae0*/  LOP3.LUT R13, R6, 0xfffffffc, RZ, 0xc0, !PT ;  /* 0xfffffffc060d7812 */ /* 0x000fc400078ec0ff */
[----:B------:R-:W-:Y:S01]  /*0af0*/  SHF.R.S32.HI R210, RZ, 0x7, R5 ;  /* 0x00000007ffd27819 */ /* 0x000fe20000011405 */
[----:B------:R-:W-:Y:S01]  /*0b00*/  IMAD.IADD R209, R0, 0x1, -R209 ;  /* 0x0000000100d17824 */ /* 0x000fe200078e0ad1 */
[----:B------:R-:W-:Y:S01]  /*0b10*/  LOP3.LUT R4, R4, 0x3ffffc, RZ, 0xc0, !PT ;  /* 0x003ffffc04047812 */ /* 0x000fe200078ec0ff */
[----:B------:R-:W-:Y:S01]  /*0b20*/  IMAD.SHL.U32 R9, R9, 0x8, RZ ;  /* 0x0000000809097824 */ /* 0x000fe200078e00ff */
[--C-:B------:R-:W-:Y:S01]  /*0b30*/  SHF.R.S32.HI R2, RZ, 0x1f, R7.reuse ;  /* 0x0000001fff027819 */ /* 0x100fe20000011407 */
[----:B------:R-:W-:Y:S01]  /*0b40*/  IMAD R15, R210, 0x100, R7 ;  /* 0x00000100d20f7824 */ /* 0x000fe200078e0207 */
[----:B------:R-:W-:Y:S01]  /*0b50*/  IADD3 R13, R0, -R13, RZ ;  /* 0x8000000d000d7210 */ /* 0x000fe20007ffe0ff */
[----:B------:R-:W-:Y:S01]  /*0b60*/  IMAD.IADD R8, R11, 0x1, -R4 ;  /* 0x000000010b087824 */ /* 0x000fe200078e0a04 */
[----:B------:R-:W-:Y:S01]  /*0b70*/  SHF.R.S32.HI R0, RZ, 0x1f, R3 ;  /* 0x0000001fff007819 */ /* 0x000fe20000011403 */
[----:B------:R-:W-:Y:S01]  /*0b80*/  IMAD.SHL.U32 R16, R209, 0x8, RZ ;  /* 0x00000008d1107824 */ /* 0x000fe200078e00ff */
[----:B------:R-:W-:-:S02]  /*0b90*/  LEA.HI R6, R2, R7, RZ, 0x3 ;  /* 0x0000000702067211 */ /* 0x000fc400078f18ff */
[----:B------:R-:W-:Y:S01]  /*0ba0*/  LEA.HI R2, R0, R3, RZ, 0x2 ;  /* 0x0000000300027211 */ /* 0x000fe200078f10ff */
[----:B------:R-:W-:Y:S01]  /*0bb0*/  VIADD R188, R16, 0x80 ;  /* 0x0000008010bc7836 */ /* 0x000fe20000000000 */
[----:B------:R-:W-:Y:S01]  /*0bc0*/  LOP3.LUT R4, R6, 0xfffffff8, RZ, 0xc0, !PT ;  /* 0xfffffff806047812 */ /* 0x000fe200078ec0ff */
[----:B------:R-:W-:Y:S01]  /*0bd0*/  VIADD R187, R16, 0xc0 ;  /* 0x000000c010bb7836 */ /* 0x000fe20000000000 */
[----:B------:R-:W-:Y:S01]  /*0be0*/  LEA R12, R8, R15, 0x4 ;  /* 0x0000000f080c7211 */ /* 0x000fe200078e20ff */
[----:B------:R-:W-:Y:S01]  /*0bf0*/  VIADD R186, R16, 0x100 ;  /* 0x0000010010ba7836 */ /* 0x000fe20000000000 */
[----:B------:R-:W-:Y:S01]  /*0c00*/  LOP3.LUT R8, R2, 0x7ffffffc, RZ, 0xc0, !PT ;  /* 0x7ffffffc02087812 */ /* 0x000fe200078ec0ff */
[----:B------:R-:W-:Y:S01]  /*0c10*/  IMAD.IADD R7, R7, 0x1, -R4 ;  /* 0x0000000107077824 */ /* 0x000fe200078e0a04 */
[----:B------:R-:W-:Y:S01]  /*0c20*/  LEA.HI R4, R0, R3, RZ, 0x5 ;  /* 0x0000000300047211 */ /* 0x000fe200078f28ff */
[----:B------:R-:W-:Y:S01]  /*0c30*/  IMAD.U32 R215, R12, 0x40, R9 ;  /* 0x000000400cd77824 */ /* 0x000fe200078e0009 */
[----:B------:R-:W-:Y:S01]  /*0c40*/  SHF.R.S32.HI R0, RZ, 0x2, R2 ;  /* 0x00000002ff007819 */ /* 0x000fe20000011402 */
[----:B------:R-:W-:Y:S01]  /*0c50*/  IMAD.IADD R17, R3, 0x1, -R8 ;  /* 0x0000000103117824 */ /* 0x000fe200078e0a08 */
[----:B------:R-:W-:Y:S01]  /*0c60*/  SHF.R.S32.HI R3, RZ, 0x1f, R2 ;  /* 0x0000001fff037819 */ /* 0x000fe20000011402 */
[----:B------:R-:W-:Y:S01]  /*0c70*/  IMAD.SHL.U32 R2, R7, 0x40, RZ ;  /* 0x0000004007027824 */ /* 0x000fe200078e00ff */
[----:B------:R-:W-:Y:S01]  /*0c80*/  SHF.L.U32 R6, R6, 0x6, RZ ;  /* 0x0000000606067819 */ /* 0x000fe200000006ff */
[C---:B------:R-:W-:Y:S01]  /*0c90*/  VIADD R185, R16.reuse, 0x140 ;  /* 0x0000014010b97836 */ /* 0x040fe20000000000 */
[----:B------:R-:W-:Y:S01]  /*0ca0*/  LEA.HI R3, R3, R0, RZ, 0x3 ;  /* 0x0000000003037211 */ /* 0x000fe200078f18ff */
[----:B------:R-:W-:Y:S01]  /*0cb0*/  VIADD R212, R16, 0x1c0 ;  /* 0x000001c010d47836 */ /* 0x000fe20000000000 */
[----:B------:R-:W-:Y:S01]  /*0cc0*/  LOP3.LUT R2, R2, 0x1c0, RZ, 0xc0, !PT ;  /* 0x000001c002027812 */ /* 0x000fe200078ec0ff */
[----:B------:R-:W-:Y:S01]  /*0cd0*/  IMAD.SHL.U32 R17, R17, 0x2, RZ ;  /* 0x0000000211117824 */ /* 0x000fe200078e00ff */
[----:B------:R-:W-:-:S02]  /*0ce0*/  LOP3.LUT R6, R6, 0x7ffffe00, RZ, 0xc0, !PT ;  /* 0x7ffffe0006067812 */ /* 0x000fc400078ec0ff */
[----:B------:R-:W-:Y:S02]  /*0cf0*/  LOP3.LUT R9, R2, 0x8, R9, 0xf8, !PT ;  /* 0x0000000802097812 */ /* 0x000fe400078ef809 */
[----:B------:R-:W-:Y:S01]  /*0d00*/  SHF.R.U32.HI R8, RZ, 0x3, R2 ;  /* 0x00000003ff087819 */ /* 0x000fe20000011602 */
[----:B------:R-:W-:Y:S01]  /*0d10*/  IMAD R6, R11, 0x400, R6 ;  /* 0x000004000b067824 */ /* 0x000fe200078e0206 */
[----:B------:R-:W-:Y:S02]  /*0d20*/  R2P PR, R7, 0x6 ;  /* 0x0000000607007804 */ /* 0x000fe40000000000 */
[----:B------:R-:W-:Y:S02]  /*0d30*/  LOP3.LUT R9, R9, R8, RZ, 0x3c, !PT ;  /* 0x0000000809097212 */ /* 0x000fe400078e3cff */
[----:B------:R-:W-:Y:S02]  /*0d40*/  LOP3.LUT R3, R3, 0xfffffff8, RZ, 0xc0, !PT ;  /* 0xfffffff803037812 */ /* 0x000fe400078ec0ff */
[----:B------:R-:W-:Y:S01]  /*0d50*/  LEA.HI R10, R13, R13, RZ, 0x1 ;  /* 0x0000000d0d0a7211 */ /* 0x000fe200078f08ff */
[----:B------:R-:W-:Y:S01]  /*0d60*/  IMAD.IADD R6, R6, 0x1, R9 ;  /* 0x0000000106067824 */ /* 0x000fe200078e0209 */
[----:B------:R-:W-:Y:S01]  /*0d70*/  LEA.HI R5, R5, R210, RZ, 0x1 ;  /* 0x000000d205057211 */ /* 0x000fe200078f08ff */
[----:B------:R-:W-:Y:S01]  /*0d80*/  IMAD.IADD R3, R0, 0x1, -R3 ;  /* 0x0000000100037824 */ /* 0x000fe200078e0a03 */
[----:B------:R-:W-:-:S02]  /*0d90*/  LOP3.LUT R10, R10, 0x1ffffffe, RZ, 0xc0, !PT ;  /* 0x1ffffffe0a0a7812 */ /* 0x000fc400078ec0ff */
[----:B------:R-:W-:Y:S02]  /*0da0*/  LEA R22, R6, UR42, 0x1 ;  /* 0x0000002a06167c11 */ /* 0x000fe4000f8e08ff */
[----:B------:R-:W-:Y:S01]  /*0db0*/  SHF.R.S32.HI R2, RZ, 0x5, R4 ;  /* 0x00000005ff027819 */ /* 0x000fe20000011404 */
[----:B------:R-:W-:Y:S01]  /*0dc0*/  IMAD.IADD R13, R13, 0x1, -R10 ;  /* 0x000000010d0d7824 */ /* 0x000fe200078e0a0a */
[----:B------:R-:W-:Y:S01]  /*0dd0*/  LOP3.LUT R5, R5, 0xfffffe, RZ, 0xc0, !PT ;  /* 0x00fffffe05057812 */ /* 0x000fe200078ec0ff */
[C---:B------:R-:W-:Y:S01]  /*0de0*/  VIADD R184, R22.reuse, 0x26800 ;  /* 0x0002680016b87836 */ /* 0x040fe20000000000 */
[----:B------:R-:W-:Y:S01]  /*0df0*/  SEL R23, R23, 0xffffffc0, !P2 ;  /* 0xffffffc017177807 */ /* 0x000fe20005000000 */
[----:B------:R-:W-:Y:S01]  /*0e00*/  VIADD R19, R22, 0x26820 ;  /* 0x0002682016137836 */ /* 0x000fe20000000000 */
[----:B------:R-:W-:Y:S01]  /*0e10*/  LEA R2, R2, R3, 0x4 ;  /* 0x0000000302027211 */ /* 0x000fe200078e20ff */
[----:B------:R-:W-:Y:S01]  /*0e20*/  IMAD.IADD R5, R210, 0x1, -R5 ;  /* 0x00000001d2057824 */ /* 0x000fe200078e0a05 */
[C---:B------:R-:W-:Y:S01]  /*0e30*/  @P1 IADD3 R19, R184.reuse, -0x20, RZ ;  /* 0xffffffe0b8131810 */ /* 0x040fe20007ffe0ff */
[----:B------:R-:W-:Y:S01]  /*0e40*/  IMAD.IADD R184, R184, 0x1, R23 ;  /* 0x00000001b8b87824 */ /* 0x000fe200078e0217 */
[C---:B------:R-:W-:Y:S01]  /*0e50*/  IADD3 R189, R16.reuse, 0x40, RZ ;  /* 0x0000004010bd7810 */ /* 0x040fe20007ffe0ff */
[----:B------:R-:W-:Y:S01]  /*0e60*/  IMAD.SHL.U32 R18, R5, 0x100, RZ ;  /* 0x0000010005127824 */ /* 0x000fe200078e00ff */
[----:B------:R-:W-:Y:S01]  /*0e70*/  IADD3 R213, R16, 0x180, RZ ;  /* 0x0000018010d57810 */ /* 0x000fe20007ffe0ff */
[----:B------:R-:W-:Y:S01]  /*0e80*/  IMAD R214, R13, 0x8, R2 ;  /* 0x000000080dd67824 */ /* 0x000fe200078e0202 */
[----:B------:R-:W-:Y:S01]  /*0e90*/  SHF.R.S32.HI R211, RZ, 0x3, R211 ;  /* 0x00000003ffd37819 */ /* 0x000fe200000114d3 */
[----:B------:R-:W-:Y:S01]  /*0ea0*/  IMAD.IADD R23, R23, 0x1, R19 ;  /* 0x0000000117177824 */ /* 0x000fe200078e0213 */
[----:B------:R-:W-:-:S02]  /*0eb0*/  SHF.R.S32.HI R222, RZ, 0x1f, R189 ;  /* 0x0000001fffde7819 */ /* 0x000fc400000114bd */
[----:B------:R-:W-:Y:S02]  /*0ec0*/  SHF.R.S32.HI R221, RZ, 0x1f, R188 ;  /* 0x0000001fffdd7819 */ /* 0x000fe400000114bc */
[----:B------:R-:W-:Y:S02]  /*0ed0*/  SHF.R.S32.HI R220, RZ, 0x1f, R187 ;  /* 0x0000001fffdc7819 */ /* 0x000fe400000114bb */
[----:B------:R-:W-:Y:S02]  /*0ee0*/  SHF.R.S32.HI R219, RZ, 0x1f, R186 ;  /* 0x0000001fffdb7819 */ /* 0x000fe400000114ba */
[----:B------:R-:W-:Y:S02]  /*0ef0*/  SHF.R.S32.HI R218, RZ, 0x1f, R185 ;  /* 0x0000001fffda7819 */ /* 0x000fe400000114b9 */
[----:B------:R-:W-:Y:S02]  /*0f00*/  SHF.R.S32.HI R217, RZ, 0x1f, R213 ;  /* 0x0000001fffd97819 */ /* 0x000fe400000114d5 */
[----:B------:R-:W-:-:S07]  /*0f10*/  SHF.R.S32.HI R216, RZ, 0x1f, R212 ;  /* 0x0000001fffd87819 */ /* 0x000fce00000114d4 */
.L_x_48:
[----:B------:R-:W-:Y:S01]  /*0f20*/  ULDC UR4, c[0x0][0xc38] ;  /* 0x00030e0000047ab9 */ /* 0x000fe20000000800 */
[----:B------:R-:W-:Y:S01]  /*0f30*/  ULDC UR49, c[0x0][0x424] ;  /* 0x0001090000317ab9 */ /* 0x000fe20000000800 */
[----:B------:R-:W-:Y:S01]  /*0f40*/  UISETP.NE.AND UP1, UPT, UR4, 0x1, UPT ;  /* 0x000000010400788c */ /* 0x000fe2000bf25270 */
[----:B------:R-:W-:Y:S02]  /*0f50*/  ULDC UR6, c[0x0][0x2f0] ;  /* 0x0000bc0000067ab9 */ /* 0x000fe40000000800 */
[----:B------:R-:W-:Y:S01]  /*0f60*/  ULDC.64 UR4, c[0x0][0x418] ;  /* 0x0001060000047ab9 */ /* 0x000fe20000000a00 */
[----:B------:R-:W-:Y:S01]  /*0f70*/  UMOV UR43, UR40 ;  /* 0x00000028002b7c82 */ /* 0x000fe20008000000 */
[----:B------:R-:W-:Y:S01]  /*0f80*/  UISETP.NE.U32.AND UP0, UPT, UR4, URZ, UPT ;  /* 0x0000003f0400728c */ /* 0x000fe2000bf05070 */
[----:B------:R-:W-:Y:S02]  /*0f90*/  UMOV UR45, UR40 ;  /* 0x00000028002d7c82 */ /* 0x000fe40008000000 */
[----:B------:R-:W-:Y:S01]  /*0fa0*/  ULDC UR4, c[0x0][0xc44] ;  /* 0x0003110000047ab9 */ /* 0x000fe20000000800 */
[----:B------:R-:W-:-:S02]  /*0fb0*/  UISETP.NE.AND.EX UP0, UPT, UR5, URZ, UPT, UP0 ;  /* 0x0000003f0500728c */ /* 0x000fc4000bf05300 */
[----:B------:R-:W-:Y:S02]  /*0fc0*/  UISETP.NE.AND UP2, UPT, UR4, 0x1, UPT ;  /* 0x000000010400788c */ /* 0x000fe4000bf45270 */
[----:B------:R-:W-:Y:S01]  /*0fd0*/  USEL UR49, UR49, 0x1, UP0 ;  /* 0x0000000131317887 */ /* 0x000fe20008000000 */
[----:B------:R-:W-:Y:S01]  /*0fe0*/  @UP1 ULDC UR4, c[0x0][0xc3c] ;  /* 0x00030f0000041ab9 */ /* 0x000fe20000000800 */
[----:B------:R-:W-:Y:S02]  /*0ff0*/  UISETP.NE.AND UP0, UPT, UR46, 0x1, UPT ;  /* 0x000000012e00788c */ /* 0x000fe4000bf05270 */
[----:B------:R-:W-:Y:S02]  /*1000*/  UIMAD.WIDE.U32 UR4, UR40, UR4, URZ ;  /* 0x00000004280472a5 */ /* 0x000fe4000f8e003f */
[----:B------:R-:W-:Y:S02]  /*1010*/  UIMAD UR49, UR49, UR6, URZ ;  /* 0x00000006313172a4 */ /* 0x000fe4000f8e023f */
[----:B------:R-:W-:Y:S01]  /*1020*/  PLOP3.LUT P0, PT, PT, PT, UP0, 0x80, 0x0 ;  /* 0x000000000000781c */ /* 0x000fe20003f0f008 */
[----:B------:R-:W-:Y:S01]  /*1030*/  @UP1 ULDC UR6, c[0x0][0xc40] ;  /* 0x0003100000061ab9 */ /* 0x000fe20000000800 */
[----:B------:R-:W-:Y:S01]  /*1040*/  @UP2 ULDC.64 UR8, c[0x0][0xc48] ;  /* 0x0003120000082ab9 */ /* 0x000fe20000000a00 */
[----:B------:R-:W-:-:S02]  /*1050*/  @UP1 USHF.R.U32.HI UR43, URZ, UR6, UR5 ;  /* 0x000000063f2b1299 */ /* 0x000fc40008011605 */
[----:B------:R-:W-:Y:S02]  /*1060*/  UIADD3 UR6, UR49, 0x3f, URZ ;  /* 0x0000003f31067890 */ /* 0x000fe4000fffe03f */
[----:B------:R-:W-:Y:S02]  /*1070*/  UIMAD.WIDE.U32 UR4, UR43, UR8, URZ ;  /* 0x000000082b0472a5 */ /* 0x000fe4000f8e003f */
[----:B------:R-:W-:Y:S01]  /*1080*/  USHF.R.S32.HI UR7, URZ, 0x1f, UR6 ;  /* 0x0000001f3f077899 */ /* 0x000fe20008011406 */
[----:B------:R-:W-:Y:S01]  /*1090*/  UMOV UR44, UR43 ;  /* 0x0000002b002c7c82 */ /* 0x000fe20008000000 */
[----:B------:R-:W-:Y:S02]  /*10a0*/  @UP2 USHF.R.U32.HI UR44, URZ, UR9, UR5 ;  /* 0x000000093f2c2299 */ /* 0x000fe40008011605 */
[----:B------:R-:W-:-:S04]  /*10b0*/  ULEA.HI UR7, UR7, UR6, URZ, 0x6 ;  /* 0x0000000607077291 */ /* 0x000fc8000f8f303f */
[----:B------:R-:W-:Y:S01]  /*10c0*/  USHF.R.S32.HI UR48, URZ, 0x6, UR7 ;  /* 0x000000063f307899 */ /* 0x000fe20008011407 */
[----:B0123-5:R-:W-:Y:S11]  /*10d0*/  @!P0 BRA `(.L_x_7) ;  /* 0x0000001800388947 */ /* 0x02fff60003800000 */
[----:B------:R-:W0:Y:S01]  /*10e0*/  SHFL.IDX PT, R0, R210, RZ, 0x1f ;  /* 0x00001fffd2007589 */ /* 0x000e2200000e0000 */
[----:B------:R-:W-:-:S06]  /*10f0*/  UISETP.NE.AND UP0, UPT, UR41, 0x3, UPT ;  /* 0x000000032900788c */ /* 0x000fcc000bf05270 */
[----:B------:R-:W-:Y:S02]  /*1100*/  PLOP3.LUT P0, PT, PT, PT, UP0, 0x80, 0x0 ;  /* 0x000000000000781c */ /* 0x000fe40003f0f008 */
[----:B0-----:R-:W-:-:S13]  /*1110*/  R2UR UR4, R0 ;  /* 0x00000000000472ca */ /* 0x001fda00000e0000 */
[----:B------:R-:W-:-:S04]  /*1120*/  ULEA.HI UR5, UR4, UR4, URZ, 0x1 ;  /* 0x0000000404057291 */ /* 0x000fc8000f8f083f */
[----:B------:R-:W-:-:S04]  /*1130*/  ULOP3.LUT UR5, UR5, 0x1fffe, URZ, 0xc0, !UPT ;  /* 0x0001fffe05057892 */ /* 0x000fc8000f8ec03f */
[----:B------:R-:W-:-:S04]  /*1140*/  UIADD3 UR5, UR4, -UR5, URZ ;  /* 0x8000000504057290 */ /* 0x000fc8000fffe03f */
[----:B------:R-:W-:-:S04]  /*1150*/  ULEA UR5, UR5, UR42, 0xf ;  /* 0x0000002a05057291 */ /* 0x000fc8000f8e783f */
[----:B------:R-:W-:-:S04]  /*1160*/  UIADD3 UR5, UR5, 0x400, URZ ;  /* 0x0000040005057890 */ /* 0x000fc8000fffe03f */
[----:B------:R-:W-:-:S04]  /*1170*/  USHF.R.U32.HI UR5, URZ, 0x4, UR5 ;  /* 0x000000043f057899 */ /* 0x000fc80008011605 */
[----:B------:R-:W-:-:S04]  /*1180*/  ULOP3.LUT UR5, UR5, 0x3fff, URZ, 0xc0, !UPT ;  /* 0x00003fff05057892 */ /* 0x000fc8000f8ec03f */
[----:B------:R-:W-:Y:S01]  /*1190*/  ULOP3.LUT UR20, UR5, 0x2000000, URZ, 0xfc, !UPT ;  /* 0x0200000005147892 */ /* 0x000fe2000f8efc3f */
[----:B------:R-:W-:Y:S11]  /*11a0*/  @!P0 BRA `(.L_x_8) ;  /* 0x0000000000048947 */ /* 0x000ff60003800000 */
[----:B------:R-:W-:Y:S01]  /*11b0*/  BPT.TRAP 0x1 ;  /* 0x000000040000795c */ /* 0x000fe20000300000 */
.L_x_8:
[----:B------:R-:W-:Y:S01]  /*11c0*/  ULEA UR16, UR47, UR42, 0x3 ;  /* 0x0000002a2f107291 */ /* 0x000fe2000f8e183f */
[----:B------:R-:W-:-:S04]  /*11d0*/  MOV R0, UR37 ;  /* 0x0000002500007c02 */ /* 0x000fc80008000f00 */
[----:B------:R-:W-:-:S04]  /*11e0*/  SHF.L.U32 R0, R0, 0x1f, RZ ;  /* 0x0000001f00007819 */ /* 0x000fc800000006ff */
[----:B------:R-:W0:Y:S02]  /*11f0*/  SYNCS.PHASECHK.TRANS64.TRYWAIT P1, [UR16+0x28c50], R0 ;  /* 0x028c5000ff0075a7 */ /* 0x000e240008020150 */
[----:B0-----:R-:W-:Y:S05]  /*1200*/  @!P1 BRA `(.L_x_9) ;  /* 0x000000b800389947 */ /* 0x001fea0003800000 */
.L_x_98:
[----:B------:R-:W-:Y:S01]  /*1210*/  BAR.SYNC.DEFER_BLOCKING 0xe, 0x100 ;  /* 0x0384000000007b1d */ /* 0x000fe20000010000 */
[----:B------:R-:W-:Y:S02]  /*1220*/  UIADD3 UR4, UR42, 0x26800, URZ ;  /* 0x000268002a047890 */ /* 0x000fe4000fffe03f */
[----:B------:R-:W-:Y:S02]  /*1230*/  ULEA UR12, UR47, UR20, 0xc ;  /* 0x000000142f0c7291 */ /* 0x000fe4000f8e603f */
[----:B------:R-:W-:Y:S01]  /*1240*/  USHF.R.U32.HI UR4, URZ, 0x4, UR4 ;  /* 0x000000043f047899 */ /* 0x000fe20008011604 */
[----:B------:R-:W-:Y:S01]  /*1250*/  UMOV UR7, 0x40000040 ;  /* 0x4000004000077882 */ /* 0x000fe20000000000 */
[----:B------:R-:W-:Y:S02]  /*1260*/  UMOV UR5, 0x40000040 ;  /* 0x4000004000057882 */ /* 0x000fe40000000000 */
[----:B------:R-:W-:Y:S01]  /*1270*/  ULOP3.LUT UR4, UR4, 0x3fff, URZ, 0xc0, !UPT ;  /* 0x00003fff04047892 */ /* 0x000fe2000f8ec03f */
[----:B------:R-:W-:Y:S01]  /*1280*/  UMOV UR6, UR12 ;  /* 0x0000000c00067c82 */ /* 0x000fe20008000000 */
[----:B------:R-:W-:-:S02]  /*1290*/  UIADD3 UR10, UR12, 0x100, URZ ;  /* 0x000001000c0a7890 */ /* 0x000fc4000fffe03f */
[----:B------:R-:W-:Y:S01]  /*12a0*/  ULOP3.LUT UR13, UR4, 0x10000, URZ, 0xfc, !UPT ;  /* 0x00010000040d7892 */ /* 0x000fe2000f8efc3f */
[----:B------:R-:W-:Y:S01]  /*12b0*/  UMOV UR11, 0x40000040 ;  /* 0x40000040000b7882 */ /* 0x000fe20000000000 */
[----:B------:R-:W-:Y:S02]  /*12c0*/  UMOV UR9, 0x40000040 ;  /* 0x4000004000097882 */ /* 0x000fe40000000000 */
[----:B------:R-:W-:Y:S02]  /*12d0*/  UIADD3 UR8, UR13, 0x4, URZ ;  /* 0x000000040d087890 */ /* 0x000fe4000fffe03f */
[----:B------:R-:W-:Y:S01]  /*12e0*/  UIADD3 UR14, UR12, 0x180, URZ ;  /* 0x000001800c0e7890 */ /* 0x000fe2000fffe03f */
[----:B------:R-:W-:Y:S01]  /*12f0*/  UMOV UR4, UR13 ;  /* 0x0000000d00047c82 */ /* 0x000fe20008000000 */
[----:B------:R-:W-:Y:S01]  /*1300*/  UMOV UR15, 0x40000040 ;  /* 0x40000040000f7882 */ /* 0x000fe20000000000 */
[----:B------:R-:W-:-:S06]  /*1310*/  WARPGROUP.ARRIVE ;  /* 0x00000000000079c5 */ /* 0x000fcc0000000000 */
[----:B------:R-:W-:Y:S01]  /*1320*/  HGMMA.64x256x16.F32.BF16 R24, gdesc[UR4].tnspB, RZ, !UPT, gsb0 ;  /* 0x43e00000041879f0 */ /* 0x000fe2000c0018ff */
[----:B------:R-:W-:Y:S02]  /*1330*/  UIADD3 UR6, UR12, 0x80, URZ ;  /* 0x000000800c067890 */ /* 0x000fe4000fffe03f */
[----:B------:R-:W-:Y:S01]  /*1340*/  UIADD3 UR4, UR13, 0x2, URZ ;  /* 0x000000020d047890 */ /* 0x000fe2000fffe03f */
[----:B------:R-:W-:Y:S01]  /*1350*/  UMOV UR7, 0x40000040 ;  /* 0x4000004000077882 */ /* 0x000fe20000000000 */
[----:B------:R-:W-:Y:S01]  /*1360*/  UMOV UR5, 0x40000040 ;  /* 0x4000004000057882 */ /* 0x000fe20000000000 */
[----:B------:R-:W-:-:S03]  /*1370*/  UIADD3 UR12, UR13, 0x6, URZ ;  /* 0x000000060d0c7890 */ /* 0x000fc6000fffe03f */
[----:B------:R-:W-:Y:S01]  /*1380*/  UMOV UR13, 0x40000040 ;  /* 0x40000040000d7882 */ /* 0x000fe20000000000 */
[----:B------:R-:W-:Y:S02]  /*1390*/  WARPGROUP.DEPBAR.LE gsb0, 0x0 ;  /* 0x00008000000079c5 */ /* 0x000fe40000010000 */
[----:B------:R-:W-:-:S15]  /*13a0*/  WARPGROUP.ARRIVE ;  /* 0x00000000000079c5 */ /* 0x000fde0000000000 */
[----:B------:R-:W-:-:S01]  /*13b0*/  NOP ;  /* 0x0000000000007918 */ /* 0x000fc20000000000 */
[----:B------:R-:W-:Y:S03]  /*13c0*/  HGMMA.64x256x16.F32.BF16 R24, gdesc[UR4].tnspB, R24, gsb0 ;  /* 0x43e00000041879f0 */ /* 0x000fe60008001818 */
[----:B------:R-:W-:Y:S02]  /*13d0*/  WARPGROUP.DEPBAR.LE gsb0, 0x0 ;  /* 0x00008000000079c5 */ /* 0x000fe40000010000 */
[----:B------:R-:W-:-:S15]  /*13e0*/  WARPGROUP.ARRIVE ;  /* 0x00000000000079c5 */ /* 0x000fde0000000000 */
[----:B------:R-:W-:-:S08]  /*13f0*/  NOP ;  /* 0x0000000000007918 */ /* 0x000fd00000000000 */
[----:B------:R-:W-:Y:S03]  /*1400*/  HGMMA.64x256x16.F32.BF16 R24, gdesc[UR8].tnspB, R24, gsb0 ;  /* 0x43e00000081879f0 */ /* 0x000fe60008001818 */
[----:B------:R-:W-:Y:S02]  /*1410*/  WARPGROUP.DEPBAR.LE gsb0, 0x0 ;  /* 0x00008000000079c5 */ /* 0x000fe40000010000 */
[----:B------:R-:W-:-:S15]  /*1420*/  WARPGROUP.ARRIVE ;  /* 0x00000000000079c5 */ /* 0x000fde0000000000 */
[----:B------:R-:W-:-:S08]  /*1430*/  NOP ;  /* 0x0000000000007918 */ /* 0x000fd00000000000 */
[----:B------:R-:W-:Y:S03]  /*1440*/  HGMMA.64x256x16.F32.BF16 R24, gdesc[UR12].tnspB, R24, gsb0 ;  /* 0x43e000000c1879f0 */ /* 0x000fe60008001818 */
[----:B------:R-:W-:Y:S02]  /*1450*/  WARPGROUP.DEPBAR.LE gsb0, 0x0 ;  /* 0x00008000000079c5 */ /* 0x000fe40000010000 */
[----:B------:R-:W-:Y:S06]  /*1460*/  BAR.ARV 0xf, 0x100 ;  /* 0x03c4000000007b1d */ /* 0x000fec0000002000 */
[----:B------:R-:W-:Y:S05]  /*1470*/  @!P0 BRA `(.L_x_10) ;  /* 0x0000000000048947 */ /* 0x000fea0003800000 */
[----:B------:R-:W-:Y:S01]  /*1480*/  BPT.TRAP 0x1 ;  /* 0x000000040000795c */ /* 0x000fe20000300000 */
.L_x_10:
[----:B------:R-:W-:Y:S02]  /*1490*/  UISETP.GE.AND UP0, UPT, UR49, 0x41, UPT ;  /* 0x000000413100788c */ /* 0x000fe4000bf06270 */
[----:B------:R-:W-:-:S04]  /*14a0*/  UIADD3 UR6, UR16, 0x28c60, URZ ;  /* 0x00028c6010067890 */ /* 0x000fc8000fffe03f */
[----:B------:R-:W-:Y:S01]  /*14b0*/  PLOP3.LUT P1, PT, PT, PT, UP0, 0x80, 0x0 ;  /* 0x000000000000781c */ /* 0x000fe20003f2f008 */
[----:B------:R-:W-:-:S09]  /*14c0*/  UPRMT UR6, UR39, 0x654, UR6 ;  /* 0x0000065427067896 */ /* 0x000fd20008000006 */
[----:B------:R-:W-:Y:S03]  /*14d0*/  SYNCS.ARRIVE.TRANS64.RED.A1T0 RZ, [UR6], RZ ;  /* 0x000000ffffff79a7 */ /* 0x000fe60008100406 */
[----:B------:R-:W-:Y:S05]  /*14e0*/  @!P1 BRA `(.L_x_11) ;  /* 0x0000000800f89947 */ /* 0x000fea0003800000 */
[----:B------:R-:W-:-:S06]  /*14f0*/  UIADD3 UR48, UR48, -0x2, URZ ;  /* 0xfffffffe30307890 */ /* 0x000fcc000fffe03f */
[----:B0-----:R-:W-:-:S07]  /*1500*/  IMAD.U32 R0, RZ, RZ, UR48 ;  /* 0x00000030ff007e24 */ /* 0x001fce000f8e00ff */
.L_x_17:
[----:B------:R-:W-:Y:S01]  /*1510*/  BAR.SYNC.DEFER_BLOCKING 0xe, 0x100 ;  /* 0x0384000000007b1d */ /* 0x000fe20000010000 */
[----:B01----:R-:W-:Y:S01]  /*1520*/  IMAD.U32 R3, RZ, RZ, UR47 ;  /* 0x0000002fff037e24 */ /* 0x003fe2000f8e00ff */
[----:B------:R-:W-:-:S03]  /*1530*/  UIADD3 UR47, UR47, 0x1, URZ ;  /* 0x000000012f2f7890 */ /* 0x000fc6000fffe03f */
[----:B------:R-:W-:Y:S01]  /*1540*/  IMAD R3, R3, 0x40, R2 ;  /* 0x0000004003037824 */ /* 0x000fe200078e0202 */
[----:B------:R-:W-:-:S04]  /*1550*/  UISETP.NE.AND UP0, UPT, UR47, 0x2, UPT ;  /* 0x000000022f00788c */ /* 0x000fc8000bf05270 */
[----:B------:R-:W-:Y:S01]  /*1560*/  LEA R3, R3, UR42, 0x2 ;  /* 0x0000002a03037c11 */ /* 0x000fe2000f8e10ff */
[----:B------:R-:W-:Y:S02]  /*1570*/  USEL UR6, URZ, 0x1, UP0 ;  /* 0x000000013f067887 */ /* 0x000fe40008000000 */
[----:B------:R-:W-:Y:S02]  /*1580*/  USEL UR47, UR47, URZ, UP0 ;  /* 0x0000003f2f2f7287 */ /* 0x000fe40008000000 */
[----:B------:R-:W-:Y:S01]  /*1590*/  ULOP3.LUT UR37, UR37, UR6, URZ, 0x3c, !UPT ;  /* 0x0000000625257292 */ /* 0x000fe2000f8e3c3f */
[----:B------:R-:W0:Y:S04]  /*15a0*/  LDS R4, [R3+0x28800] ;  /* 0x0288000003047984 */ /* 0x000e280000000800 */
[----:B------:R-:W1:Y:S01]  /*15b0*/  LDS R5, [R3+0x28820] ;  /* 0x0288200003057984 */ /* 0x000e620000000800 */
[-C--:B0-----:R-:W-:Y:S01]  /*15c0*/  FMUL.FTZ R24, R24, R4.reuse ;  /* 0x0000000418187220 */ /* 0x081fe20000410000 */
[-C--:B------:R-:W-:Y:S01]  /*15d0*/  FMUL.FTZ R25, R25, R4.reuse ;  /* 0x0000000419197220 */ /* 0x080fe20000410000 */
        /* <DEDUP_REMOVED lines=61> */
[----:B------:R-:W-:Y:S01]  /*19b0*/  FMUL.FTZ R149, R149, R4 ;  /* 0x0000000495957220 */ /* 0x000fe20000410000 */
[-C--:B-1----:R-:W-:Y:S01]  /*19c0*/  FMUL.FTZ R26, R26, R5.reuse ;  /* 0x000000051a1a7220 */ /* 0x082fe20000410000 */
        /* <DEDUP_REMOVED lines=63> */
[----:B------:R-:W-:Y:S06]  /*1dc0*/  @!P0 BRA `(.L_x_12) ;  /* 0x0000000000048947 */ /* 0x000fec0003800000 */
[----:B------:R-:W-:Y:S01]  /*1dd0*/  BPT.TRAP 0x1 ;  /* 0x000000040000795c */ /* 0x000fe20000300000 */
.L_x_12:
[----:B------:R-:W-:Y:S01]  /*1de0*/  ULEA UR6, UR47, UR42, 0x3 ;  /* 0x0000002a2f067291 */ /* 0x000fe2000f8e183f */
[----:B------:R-:W-:-:S05]  /*1df0*/  IMAD.U32 R3, RZ, RZ, UR37 ;  /* 0x00000025ff037e24 */ /* 0x000fca000f8e00ff */
[----:B------:R-:W-:-:S04]  /*1e00*/  SHF.L.U32 R3, R3, 0x1f, RZ ;  /* 0x0000001f03037819 */ /* 0x000fc800000006ff */
[----:B------:R0:W1:Y:S01]  /*1e10*/  SYNCS.PHASECHK.TRANS64.TRYWAIT P1, [UR6+0x28c50], R3 ;  /* 0x028c5003ff0075a7 */ /* 0x0000620008020146 */
[----:B------:R-:W-:Y:S05]  /*1e20*/  @!P0 BRA `(.L_x_13) ;  /* 0x0000000000048947 */ /* 0x000fea0003800000 */
[----:B------:R-:W-:Y:S01]  /*1e30*/  BPT.TRAP 0x1 ;  /* 0x000000040000795c */ /* 0x000fe20000300000 */
.L_x_13:
[----:B-1----:R-:W-:Y:S05]  /*1e40*/  @P1 BRA `(.L_x_14) ;  /* 0x0000000000081947 */ /* 0x002fea0003800000 */
[----:B------:R-:W1:Y:S02]  /*1e50*/  SYNCS.PHASECHK.TRANS64.TRYWAIT P1, [UR6+0x28c50], R3 ;  /* 0x028c5003ff0075a7 */ /* 0x000e640008020146 */
[----:B-1----:R-:W-:Y:S05]  /*1e60*/  @!P1 BRA `(.L_x_15) ;  /* 0x000000ac00389947 */ /* 0x002fea0003800000 */
.L_x_14:
[----:B------:R-:W-:Y:S01]  /*1e70*/  UIADD3 UR6, UR42, 0x26800, URZ ;  /* 0x000268002a067890 */ /* 0x000fe2000fffe03f */
[----:B------:R-:W-:Y:S01]  /*1e80*/  WARPGROUP.ARRIVE ;  /* 0x00000000000079c5 */ /* 0x000fe20000000000 */
[----:B------:R-:W-:Y:S02]  /*1e90*/  ULEA UR18, UR47, UR20, 0xc ;  /* 0x000000142f127291 */ /* 0x000fe4000f8e603f */
[----:B------:R-:W-:Y:S01]  /*1ea0*/  USHF.R.U32.HI UR6, URZ, 0x4, UR6 ;  /* 0x000000043f067899 */ /* 0x000fe20008011606 */
[----:B------:R-:W-:Y:S01]  /*1eb0*/  UMOV UR19, 0x40000040 ;  /* 0x4000004000137882 */ /* 0x000fe20000000000 */
[----:B------:R-:W-:Y:S02]  /*1ec0*/  UMOV UR17, 0x40000040 ;  /* 0x4000004000117882 */ /* 0x000fe40000000000 */
[----:B------:R-:W-:Y:S01]  /*1ed0*/  ULOP3.LUT UR6, UR6, 0x3fff, URZ, 0xc0, !UPT ;  /* 0x00003fff06067892 */ /* 0x000fe2000f8ec03f */
[----:B------:R-:W-:Y:S01]  /*1ee0*/  UMOV UR7, 0x40000040 ;  /* 0x4000004000077882 */ /* 0x000fe20000000000 */
[----:B------:R-:W-:-:S02]  /*1ef0*/  UIADD3 UR10, UR18, 0x100, URZ ;  /* 0x00000100120a7890 */ /* 0x000fc4000fffe03f */
[----:B------:R-:W-:Y:S02]  /*1f00*/  ULOP3.LUT UR16, UR6, 0x10000, URZ, 0xfc, !UPT ;  /* 0x0001000006107892 */ /* 0x000fe4000f8efc3f */
[----:B------:R-:W-:Y:S01]  /*1f10*/  UIADD3 UR6, UR18, 0x80, URZ ;  /* 0x0000008012067890 */ /* 0x000fe2000fffe03f */
[----:B------:R-:W-:Y:S01]  /*1f20*/  UMOV UR11, 0x40000040 ;  /* 0x40000040000b7882 */ /* 0x000fe20000000000 */
[----:B------:R-:W-:Y:S01]  /*1f30*/  UIADD3 UR14, UR18, 0x180, URZ ;  /* 0x00000180120e7890 */ /* 0x000fe2000fffe03f */
[----:B------:R-:W-:-:S04]  /*1f40*/  UMOV UR15, 0x40000040 ;  /* 0x40000040000f7882 */ /* 0x000fc80000000000 */
        /* <DEDUP_REMOVED lines=17> */
.L_x_16:
[----:B------:R-:W-:Y:S01]  /*2060*/  ULEA UR6, UR47, UR42, 0x3 ;  /* 0x0000002a2f067291 */ /* 0x000fe2000f8e183f */
[C---:B------:R-:W-:Y:S02]  /*2070*/  ISETP.GT.AND P1, PT, R0.reuse, RZ, PT ;  /* 0x000000ff0000720c */ /* 0x040fe40003f24270 */
[----:B------:R-:W-:Y:S01]  /*2080*/  IADD3 R0, R0, -0x1, RZ ;  /* 0xffffffff00007810 */ /* 0x000fe20007ffe0ff */
[----:B------:R-:W-:-:S04]  /*2090*/  UIADD3 UR6, UR6, 0x28c60, URZ ;  /* 0x00028c6006067890 */ /* 0x000fc8000fffe03f */
[----:B------:R-:W-:-:S09]  /*20a0*/  UPRMT UR6, UR39, 0x654, UR6 ;  /* 0x0000065427067896 */ /* 0x000fd20008000006 */
[----:B------:R-:W-:Y:S01]  /*20b0*/  SYNCS.ARRIVE.TRANS64.RED.A1T0 RZ, [UR6], RZ ;  /* 0x000000ffffff79a7 */ /* 0x000fe20008100406 */
[----:B------:R-:W-:Y:S05]  /*20c0*/  @P1 BRA `(.L_x_17) ;  /* 0xfffffff400101947 */ /* 0x000fea000383ffff */
.L_x_11:
        /* <DEDUP_REMOVED lines=10> */
[----:B------:R1:W2:Y:S02]  /*2170*/  LDS R4, [R3+0x28800] ;  /* 0x0288000003047984 */ /* 0x0002a40000000800 */
[----:B-1----:R-:W-:-:S02]  /*2180*/  IMAD.MOV.U32 R3, RZ, RZ, RZ ;  /* 0x000000ffff037224 */ /* 0x002fc400078e00ff */
        /* <DEDUP_REMOVED lines=64> */
[-C--:B--2---:R-:W-:Y:S01]  /*2590*/  FMUL.FTZ R208, R24, R4.reuse ;  /* 0x0000000418d07220 */ /* 0x084fe20000410000 */
        /* <DEDUP_REMOVED lines=63> */
[----:B------:R-:W-:Y:S01]  /*2990*/  IMAD.MOV.U32 R0, RZ, RZ, RZ ;  /* 0x000000ffff007224 */ /* 0x000fe200078e00ff */
[----:B------:R-:W-:Y:S06]  /*29a0*/  BAR.ARV 0xf, 0x100 ;  /* 0x03c4000000007b1d */ /* 0x000fec0000002000 */
[----:B------:R-:W-:Y:S05]  /*29b0*/  BRA `(.L_x_18) ;  /* 0x0000004000947947 */ /* 0x000fea0003800000 */
.L_x_7:
[----:B------:R-:W0:Y:S02]  /*29c0*/  SHFL.IDX PT, R0, R210, RZ, 0x1f ;  /* 0x00001fffd2007589 */ /* 0x000e2400000e0000 */
[----:B0-----:R-:W-:-:S13]  /*29d0*/  R2UR UR4, R0 ;  /* 0x00000000000472ca */ /* 0x001fda00000e0000 */
[----:B------:R-:W-:-:S04]  /*29e0*/  ULEA.HI UR5, UR4, UR4, URZ, 0x1 ;  /* 0x0000000404057291 */ /* 0x000fc8000f8f083f */
[----:B------:R-:W-:-:S04]  /*29f0*/  ULOP3.LUT UR5, UR5, 0x1fffe, URZ, 0xc0, !UPT ;  /* 0x0001fffe05057892 */ /* 0x000fc8000f8ec03f */
[----:B------:R-:W-:Y:S02]  /*2a00*/  UIADD3 UR5, UR4, -UR5, URZ ;  /* 0x8000000504057290 */ /* 0x000fe4000fffe03f */
[----:B------:R-:W-:Y:S02]  /*2a10*/  UIADD3 UR4, UR42, 0x26800, URZ ;  /* 0x000268002a047890 */ /* 0x000fe4000fffe03f */
[----:B------:R-:W-:Y:S02]  /*2a20*/  ULEA UR5, UR5, UR42, 0xf ;  /* 0x0000002a05057291 */ /* 0x000fe4000f8e783f */
[----:B------:R-:W-:Y:S02]  /*2a30*/  ULOP3.LUT UP0, URZ, UR4, 0x3ff, URZ, 0xc0, !UPT ;  /* 0x000003ff043f7892 */ /* 0x000fe4000f80c03f */
[----:B------:R-:W-:-:S04]  /*2a40*/  UIADD3 UR5, UR5, 0x400, URZ ;  /* 0x0000040005057890 */ /* 0x000fc8000fffe03f */
[----:B------:R-:W-:Y:S01]  /*2a50*/  PLOP3.LUT P0, PT, PT, PT, UP0, 0x80, 0x0 ;  /* 0x000000000000781c */ /* 0x000fe20003f0f008 */
[----:B------:R-:W-:-:S04]  /*2a60*/  USHF.R.U32.HI UR5, URZ, 0x4, UR5 ;  /* 0x000000043f057899 */ /* 0x000fc80008011605 */
[----:B------:R-:W-:-:S08]  /*2a70*/  ULOP3.LUT UR52, UR5, 0x3fff, URZ, 0xc0, !UPT ;  /* 0x00003fff05347892 */ /* 0x000fd0000f8ec03f */
[----:B------:R-:W-:Y:S05]  /*2a80*/  @!P0 BRA `(.L_x_19) ;  /* 0x0000000000408947 */ /* 0x000fea0003800000 */
[----:B------:R-:W-:Y:S01]  /*2a90*/  MOV R0, 0x0 ;  /* 0x0000000000007802 */ /* 0x000fe20000000f00 */
[----:B------:R-:W-:Y:S01]  /*2aa0*/  ULDC.64 UR4, c[0x4][0x90] ;  /* 0x0100240000047ab9 */ /* 0x000fe20000000a00 */
[----:B------:R-:W-:Y:S01]  /*2ab0*/  ULDC.64 UR6, c[0x4][0x20] ;  /* 0x0100080000067ab9 */ /* 0x000fe20000000a00 */
[----:B------:R-:W-:Y:S01]  /*2ac0*/  MOV R4, UR4 ;  /* 0x0000000400047c02 */ /* 0x000fe20008000f00 */
[----:B------:R0:W1:Y:S01]  /*2ad0*/  LDC.64 R14, c[0x4][R0] ;  /* 0x01000000000e7b82 */ /* 0x0000620000000a00 */
[----:B------:R-:W-:Y:S01]  /*2ae0*/  IMAD.U32 R5, RZ, RZ, UR5 ;  /* 0x00000005ff057e24 */ /* 0x000fe2000f8e00ff */
[----:B------:R-:W-:Y:S01]  /*2af0*/  ULDC.64 UR4, c[0x4][0x98] ;  /* 0x0100260000047ab9 */ /* 0x000fe20000000a00 */
[----:B------:R-:W-:Y:S01]  /*2b00*/  IMAD.U32 R10, RZ, RZ, UR6 ;  /* 0x00000006ff0a7e24 */ /* 0x000fe2000f8e00ff */
[----:B------:R-:W-:Y:S01]  /*2b10*/  MOV R11, UR7 ;  /* 0x00000007000b7c02 */ /* 0x000fe20008000f00 */
[----:B------:R-:W-:Y:S02]  /*2b20*/  IMAD.U32 R6, RZ, RZ, UR4 ;  /* 0x00000004ff067e24 */ /* 0x000fe4000f8e00ff */
[----:B------:R-:W-:-:S02]  /*2b30*/  IMAD.U32 R7, RZ, RZ, UR5 ;  /* 0x00000005ff077e24 */ /* 0x000fc4000f8e00ff */
[----:B------:R-:W-:Y:S02]  /*2b40*/  IMAD.MOV.U32 R8, RZ, RZ, 0x70 ;  /* 0x00000070ff087424 */ /* 0x000fe400078e00ff */
[----:B------:R-:W-:Y:S02]  /*2b50*/  IMAD.MOV.U32 R12, RZ, RZ, 0x1 ;  /* 0x00000001ff0c7424 */ /* 0x000fe400078e00ff */
[----:B0-----:R-:W-:-:S07]  /*2b60*/  IMAD.MOV.U32 R13, RZ, RZ, RZ ;  /* 0x000000ffff0d7224 */ /* 0x001fce00078e00ff */
[----:B------:R-:W-:-:S07]  /*2b70*/  LEPC R20, `(.L_x_19) ;  /* 0x000000001014794e */ /* 0x000fce0000000000 */
[----:B-1----:R-:W-:Y:S05]  /*2b80*/  CALL.ABS.NOINC R14 ;  /* 0x000000000e007343 */ /* 0x002fea0003c00000 */
.L_x_19:
[----:B------:R-:W-:Y:S01]  /*2b90*/  ULEA.HI UR4, UR36, UR36, URZ, 0x1 ;  /* 0x0000002424047291 */ /* 0x000fe2000f8f083f */
[----:B------:R-:W-:-:S03]  /*2ba0*/  MOV R3, UR41 ;  /* 0x0000002900037c02 */ /* 0x000fc60008000f00 */
[----:B------:R-:W-:Y:S01]  /*2bb0*/  ULOP3.LUT UR4, UR4, 0xfffffffe, URZ, 0xc0, !UPT ;  /* 0xfffffffe04047892 */ /* 0x000fe2000f8ec03f */
[----:B------:R-:W-:-:S03]  /*2bc0*/  ISETP.NE.AND P0, PT, R3, 0x3, PT ;  /* 0x000000030300780c */ /* 0x000fc60003f05270 */
[----:B------:R-:W-:-:S06]  /*2bd0*/  UIADD3 UR4, UR36, -UR4, URZ ;  /* 0x8000000424047290 */ /* 0x000fcc000fffe03f */
[----:B------:R-:W-:-:S05]  /*2be0*/  IMAD.U32 R0, RZ, RZ, UR4 ;  /* 0x00000004ff007e24 */ /* 0x000fca000f8e00ff */
[----:B------:R-:W-:-:S04]  /*2bf0*/  SHF.L.U32 R0, R0, 0x1f, RZ ;  /* 0x0000001f00007819 */ /* 0x000fc800000006ff */
[----:B------:R-:W0:Y:S02]  /*2c00*/  SYNCS.PHASECHK.TRANS64.TRYWAIT P1, [UR42+0x28c00], R0 ;  /* 0x028c0000ff0075a7 */ /* 0x000e24000802016a */
[----:B0-----:R-:W-:Y:S05]  /*2c10*/  @!P1 BRA `(.L_x_20) ;  /* 0x0000009c00e49947 */ /* 0x001fea0003800000 */
.L_x_99:
[----:B------:R-:W-:Y:S05]  /*2c20*/  @!P0 BRA `(.L_x_21) ;  /* 0x0000000000048947 */ /* 0x000fea0003800000 */
[----:B------:R-:W-:Y:S01]  /*2c30*/  BPT.TRAP 0x1 ;  /* 0x000000040000795c */ /* 0x000fe20000300000 */
.L_x_21:
[----:B------:R-:W-:Y:S02]  /*2c40*/  IMAD.U32 R7, RZ, RZ, UR47 ;  /* 0x0000002fff077e24 */ /* 0x000fe4000f8e00ff */
[----:B------:R-:W-:-:S03]  /*2c50*/  IMAD.U32 R8, RZ, RZ, UR37 ;  /* 0x00000025ff087e24 */ /* 0x000fc6000f8e00ff */
[----:B------:R-:W-:Y:S02]  /*2c60*/  LEA R7, R7, UR42, 0x3 ;  /* 0x0000002a07077c11 */ /* 0x000fe4000f8e18ff */
[----:B------:R-:W-:-:S04]  /*2c70*/  SHF.L.U32 R8, R8, 0x1f, RZ ;  /* 0x0000001f08087819 */ /* 0x000fc800000006ff */
[----:B------:R1:W2:Y:S01]  /*2c80*/  SYNCS.PHASECHK.TRANS64.TRYWAIT P1, [R7+URZ+0x28c30], R8 ;  /* 0x028c3008070075a7 */ /* 0x0002a2000802017f */
[----:B------:R-:W-:Y:S05]  /*2c90*/  @!P0 BRA `(.L_x_22) ;  /* 0x0000000000048947 */ /* 0x000fea0003800000 */
[----:B------:R-:W-:Y:S01]  /*2ca0*/  BPT.TRAP 0x1 ;  /* 0x000000040000795c */ /* 0x000fe20000300000 */
.L_x_22:
[----:B--2---:R-:W-:Y:S05]  /*2cb0*/  @P1 BRA `(.L_x_23) ;  /* 0x0000000000081947 */ /* 0x004fea0003800000 */
[----:B------:R-:W2:Y:S02]  /*2cc0*/  SYNCS.PHASECHK.TRANS64.TRYWAIT P1, [R7+URZ+0x28c30], R8 ;  /* 0x028c3008070075a7 */ /* 0x000ea4000802017f */
[----:B--2---:R-:W-:Y:S05]  /*2cd0*/  @!P1 BRA `(.L_x_24) ;  /* 0x0000009c00cc9947 */ /* 0x004fea0003800000 */
.L_x_23:
[----:B------:R-:W-:-:S04]  /*2ce0*/  UIADD3 UR4, UR42, 0x22400, URZ ;  /* 0x000224002a047890 */ /* 0x000fc8000fffe03f */
[----:B------:R-:W-:-:S04]  /*2cf0*/  USHF.R.U32.HI UR4, URZ, 0x4, UR4 ;  /* 0x000000043f047899 */ /* 0x000fc80008011604 */
[----:B------:R-:W-:-:S06]  /*2d00*/  ULOP3.LUT UR4, UR4, 0x3fff, URZ, 0xc0, !UPT ;  /* 0x00003fff04047892 */ /* 0x000fcc000f8ec03f */
[----:B0-----:R-:W-:Y:S01]  /*2d10*/  IMAD.U32 R0, RZ, RZ, UR4 ;  /* 0x00000004ff007e24 */ /* 0x001fe2000f8e00ff */
[----:B------:R-:W-:Y:S05]  /*2d20*/  WARPSYNC.ALL ;  /* 0x0000000000007948 */ /* 0x000fea0003800000 */
[----:B------:R-:W-:-:S04]  /*2d30*/  LOP3.LUT R0, R0, 0x10000, RZ, 0xfc, !PT ;  /* 0x0001000000007812 */ /* 0x000fc800078efcff */
[----:B------:R-:W-:Y:S01]  /*2d40*/  R2UR UR12, R0 ;  /* 0x00000000000c72ca */ /* 0x000fe200000e0000 */
[----:B------:R-:W-:Y:S01]  /*2d50*/  UIADD3 UR4, UR42, 0x20400, URZ ;  /* 0x000204002a047890 */ /* 0x000fe2000fffe03f */
[----:B------:R-:W-:Y:S01]  /*2d60*/  WARPGROUP.ARRIVE ;  /* 0x00000000000079c5 */ /* 0x000fe20000000000 */
[----:B------:R-:W-:Y:S01]  /*2d70*/  UMOV UR7, 0x40000040 ;  /* 0x4000004000077882 */ /* 0x000fe20000000000 */
[----:B------:R-:W-:Y:S01]  /*2d80*/  UMOV UR5, 0x40000040 ;  /* 0x4000004000057882 */ /* 0x000fe20000000000 */
[----:B------:R-:W-:Y:S01]  /*2d90*/  USHF.R.U32.HI UR4, URZ, 0x4, UR4 ;  /* 0x000000043f047899 */ /* 0x000fe20008011604 */
[----:B------:R-:W-:Y:S01]  /*2da0*/  UMOV UR11, 0x40000040 ;  /* 0x40000040000b7882 */ /* 0x000fe20000000000 */
[----:B------:R-:W-:Y:S02]  /*2db0*/  UMOV UR9, 0x40000040 ;  /* 0x4000004000097882 */ /* 0x000fe40000000000 */
[----:B------:R-:W-:Y:S01]  /*2dc0*/  ULOP3.LUT UR4, UR4, 0x3fff, URZ, 0xc0, !UPT ;  /* 0x00003fff04047892 */ /* 0x000fe2000f8ec03f */
[----:B------:R-:W-:-:S03]  /*2dd0*/  UMOV UR15, 0x40000040 ;  /* 0x40000040000f7882 */ /* 0x000fc60000000000 */
[----:B------:R-:W-:Y:S02]  /*2de0*/  ULEA UR12, UR47, UR12, 0x9 ;  /* 0x0000000c2f0c7291 */ /* 0x000fe4000f8e483f */
[----:B------:R-:W-:Y:S02]  /*2df0*/  ULOP3.LUT UR13, UR4, 0x10000, URZ, 0xfc, !UPT ;  /* 0x00010000040d7892 */ /* 0x000fe4000f8efc3f */
[----:B------:R-:W-:Y:S02]  /*2e00*/  UIADD3 UR10, UR12, 0x4, URZ ;  /* 0x000000040c0a7890 */ /* 0x000fe4000fffe03f */
[----:B------:R-:W-:Y:S01]  /*2e10*/  UIADD3 UR8, UR13, 0x4, URZ ;  /* 0x000000040d087890 */ /* 0x000fe2000fffe03f */
[----:B------:R-:W-:Y:S02]  /*2e20*/  UMOV UR6, UR12 ;  /* 0x0000000c00067c82 */ /* 0x000fe40008000000 */
[----:B------:R-:W-:Y:S01]  /*2e30*/  UMOV UR4, UR13 ;  /* 0x0000000d00047c82 */ /* 0x000fe20008000000 */
[----:B------:R-:W-:Y:S01]  /*2e40*/  UIADD3 UR14, UR12, 0x6, URZ ;  /* 0x000000060c0e7890 */ /* 0x000fe2000fffe03f */
[----:B------:R-:W-:Y:S01]  /*2e50*/  HGMMA.64x64x16.F32.BF16 R24, gdesc[UR4], RZ, !UPT, gsb0 ;  /* 0x00e00000041879f0 */ /* 0x000fe2000c0018ff */
[----:B------:R-:W-:-:S02]  /*2e60*/  UIADD3 UR6, UR12, 0x2, URZ ;  /* 0x000000020c067890 */ /* 0x000fc4000fffe03f */
[----:B------:R-:W-:Y:S01]  /*2e70*/  UIADD3 UR4, UR13, 0x2, URZ ;  /* 0x000000020d047890 */ /* 0x000fe2000fffe03f */
[----:B------:R-:W-:Y:S01]  /*2e80*/  UMOV UR7, 0x40000040 ;  /* 0x4000004000077882 */ /* 0x000fe20000000000 */
[----:B------:R-:W-:Y:S01]  /*2e90*/  UMOV UR5, 0x40000040 ;  /* 0x4000004000057882 */ /* 0x000fe20000000000 */
[----:B------:R-:W-:-:S03]  /*2ea0*/  UIADD3 UR12, UR13, 0x6, URZ ;  /* 0x000000060d0c7890 */ /* 0x000fc6000fffe03f */
[----:B------:R-:W-:Y:S01]  /*2eb0*/  UMOV UR13, 0x40000040 ;  /* 0x40000040000d7882 */ /* 0x000fe20000000000 */
[----:B------:R-:W-:Y:S02]  /*2ec0*/  WARPGROUP.DEPBAR.LE gsb0, 0x0 ;  /* 0x00008000000079c5 */ /* 0x000fe40000010000 */
[----:B------:R-:W-:-:S06]  /*2ed0*/  WARPGROUP.ARRIVE ;  /* 0x00000000000079c5 */ /* 0x000fcc0000000000 */
[----:B------:R-:W-:Y:S03]  /*2ee0*/  HGMMA.64x64x16.F32.BF16 R24, gdesc[UR4], R24, gsb0 ;  /* 0x00e00000041879f0 */ /* 0x000fe60008001818 */
[----:B------:R-:W-:Y:S02]  /*2ef0*/  WARPGROUP.DEPBAR.LE gsb0, 0x0 ;  /* 0x00008000000079c5 */ /* 0x000fe40000010000 */
[----:B------:R-:W-:-:S06]  /*2f00*/  WARPGROUP.ARRIVE ;  /* 0x00000000000079c5 */ /* 0x000fcc0000000000 */
[----:B------:R-:W-:Y:S03]  /*2f10*/  HGMMA.64x64x16.F32.BF16 R24, gdesc[UR8], R24, gsb0 ;  /* 0x00e00000081879f0 */ /* 0x000fe60008001818 */
[----:B------:R-:W-:Y:S02]  /*2f20*/  WARPGROUP.DEPBAR.LE gsb0, 0x0 ;  /* 0x00008000000079c5 */ /* 0x000fe40000010000 */
[----:B------:R-:W-:-:S06]  /*2f30*/  WARPGROUP.ARRIVE ;  /* 0x00000000000079c5 */ /* 0x000fcc0000000000 */
[----:B------:R-:W-:Y:S03]  /*2f40*/  HGMMA.64x64x16.F32.BF16 R24, gdesc[UR12], R24, gsb0 ;  /* 0x00e000000c1879f0 */ /* 0x000fe60008001818 */
[----:B------:R-:W-:Y:S02]  /*2f50*/  WARPGROUP.DEPBAR.LE gsb0, 0x0 ;  /* 0x00008000000079c5 */ /* 0x000fe40000010000 */
[----:B------:R-:W-:Y:S05]  /*2f60*/  @!P0 BRA `(.L_x_25) ;  /* 0x0000000000048947 */ /* 0x000fea0003800000 */
[----:B------:R-:W-:Y:S01]  /*2f70*/  BPT.TRAP 0x1 ;  /* 0x000000040000795c */ /* 0x000fe20000300000 */
.L_x_25:
[----:B------:R-:W-:Y:S01]  /*2f80*/  ULDC UR7, c[0x0][0x9d8] ;  /* 0x0002760000077ab9 */ /* 0x000fe20000000800 */
[----:B------:R-:W-:Y:S01]  /*2f90*/  UIMAD UR6, UR48, -0x40, UR49 ;  /* 0xffffffc0300678a4 */ /* 0x000fe2000f8e0231 */
[----:B------:R-:W-:Y:S01]  /*2fa0*/  FMUL.FTZ R24, R24, UR7 ;  /* 0x0000000718187c20 */ /* 0x000fe20008410000 */
[----:B------:R-:W-:Y:S01]  /*2fb0*/  FMUL.FTZ R25, R25, UR7 ;  /* 0x0000000719197c20 */ /* 0x000fe20008410000 */
[----:B------:R-:W-:Y:S01]  /*2fc0*/  FMUL.FTZ R28, R28, UR7 ;  /* 0x000000071c1c7c20 */ /* 0x000fe20008410000 */
[----:B------:R-:W-:Y:S01]  /*2fd0*/  FMUL.FTZ R29, R29, UR7 ;  /* 0x000000071d1d7c20 */ /* 0x000fe20008410000 */
[----:B------:R-:W-:Y:S01]  /*2fe0*/  FMUL.FTZ R32, R32, UR7 ;  /* 0x0000000720207c20 */ /* 0x000fe20008410000 */
[----:B------:R-:W-:Y:S01]  /*2ff0*/  IMAD.U32 R4, RZ, RZ, UR6 ;  /* 0x00000006ff047e24 */ /* 0x000fe2000f8e00ff */
[----:B------:R-:W0:Y:S01]  /*3000*/  MUFU.TANH R24, R24 ;  /* 0x0000001800187308 */ /* 0x000e220000002400 */
[----:B------:R-:W-:Y:S01]  /*3010*/  FMUL.FTZ R26, R26, UR7 ;  /* 0x000000071a1a7c20 */ /* 0x000fe20008410000 */
[----:B------:R-:W-:Y:S01]  /*3020*/  FMUL.FTZ R33, R33, UR7 ;  /* 0x0000000721217c20 */ /* 0x000fe20008410000 */
[----:B------:R-:W-:Y:S01]  /*3030*/  FMUL.FTZ R27, R27, UR7 ;  /* 0x000000071b1b7c20 */ /* 0x000fe20008410000 */
[----:B------:R-:W-:Y:S01]  /*3040*/  IADD3 R3, -R17, 0x40, R4 ;  /* 0x0000004011037810 */ /* 0x000fe20007ffe104 */
[----:B------:R-:W-:Y:S01]  /*3050*/  FMUL.FTZ R36, R36, UR7 ;  /* 0x0000000724247c20 */ /* 0x000fe20008410000 */
[----:B------:R-:W-:Y:S01]  /*3060*/  FMUL.FTZ R30, R30, UR7 ;  /* 0x000000071e1e7c20 */ /* 0x000fe20008410000 */
[----:B------:R-:W-:Y:S01]  /*3070*/  FMUL.FTZ R37, R37, UR7 ;  /* 0x0000000725257c20 */ /* 0x000fe20008410000 */
[----:B------:R-:W3:Y:S01]  /*3080*/  MUFU.TANH R25, R25 ;  /* 0x0000001900197308 */ /* 0x000ee20000002400 */
[----:B------:R-:W-:Y:S01]  /*3090*/  ISETP.GT.AND P5, PT, R3, RZ, PT ;  /* 0x000000ff0300720c */ /* 0x000fe20003fa4270 */
[----:B------:R-:W-:Y:S01]  /*30a0*/  FMUL.FTZ R31, R31, UR7 ;  /* 0x000000071f1f7c20 */ /* 0x000fe20008410000 */
[C---:B------:R-:W-:Y:S01]  /*30b0*/  ISETP.GT.AND P4, PT, R3.reuse, 0x1, PT ;  /* 0x000000010300780c */ /* 0x040fe20003f84270 */
[----:B------:R-:W-:Y:S01]  /*30c0*/  FMUL.FTZ R40, R40, UR7 ;  /* 0x0000000728287c20 */ /* 0x000fe20008410000 */
[C---:B------:R-:W-:Y:S01]  /*30d0*/  ISETP.GT.AND P3, PT, R3.reuse, 0x8, PT ;  /* 0x000000080300780c */ /* 0x040fe20003f64270 */
[----:B------:R-:W-:Y:S01]  /*30e0*/  FMUL.FTZ R34, R34, UR7 ;  /* 0x0000000722227c20 */ /* 0x000fe20008410000 */
[----:B------:R-:W-:Y:S01]  /*30f0*/  ISETP.GT.AND P2, PT, R3, 0x9, PT ;  /* 0x000000090300780c */ /* 0x000fe20003f44270 */
[----:B------:R-:W4:Y:S01]  /*3100*/  MUFU.TANH R28, R28 ;  /* 0x0000001c001c7308 */ /* 0x000f220000002400 */
[----:B0-----:R-:W-:Y:S01]  /*3110*/  FSEL R24, R24, -INF , P5 ;  /* 0xff80000018187808 */ /* 0x001fe20002800000 */
[----:B------:R-:W-:Y:S01]  /*3120*/  FMUL.FTZ R41, R41, UR7 ;  /* 0x0000000729297c20 */ /* 0x000fe20008410000 */
[----:B------:R-:W-:Y:S01]  /*3130*/  ISETP.GT.AND P1, PT, R3, 0x10, PT ;  /* 0x000000100300780c */ /* 0x000fe20003f24270 */
[----:B------:R-:W-:Y:S01]  /*3140*/  FMUL.FTZ R35, R35, UR7 ;  /* 0x0000000723237c20 */ /* 0x000fe20008410000 */
[----:B------:R-:W-:Y:S01]  /*3150*/  ISETP.GT.AND P6, PT, R3, 0x11, PT ;  /* 0x000000110300780c */ /* 0x000fe20003fc4270 */
[----:B------:R-:W-:Y:S01]  /*3160*/  FMUL.FTZ R44, R44, UR7 ;  /* 0x000000072c2c7c20 */ /* 0x000fe20008410000 */
[----:B------:R-:W-:Y:S01]  /*3170*/  FMUL.FTZ R38, R38, UR7 ;  /* 0x0000000726267c20 */ /* 0x000fe20008410000 */
[----:B------:R-:W0:Y:S01]  /*3180*/  MUFU.TANH R29, R29 ;  /* 0x0000001d001d7308 */ /* 0x000e220000002400 */
[----:B---3--:R-:W-:Y:S01]  /*3190*/  FSEL R25, R25, -INF , P4 ;  /* 0xff80000019197808 */ /* 0x008fe20002000000 */
[----:B------:R-:W-:Y:S01]  /*31a0*/  FMUL.FTZ R45, R45, UR7 ;  /* 0x000000072d2d7c20 */ /* 0x000fe20008410000 */
[----:B------:R-:W-:Y:S01]  /*31b0*/  FMUL.FTZ R39, R39, UR7 ;  /* 0x0000000727277c20 */ /* 0x000fe20008410000 */
[----:B------:R-:W-:Y:S01]  /*31c0*/  FMUL.FTZ R48, R48, UR7 ;  /* 0x0000000730307c20 */ /* 0x000fe20008410000 */
[----:B------:R-:W-:Y:S01]  /*31d0*/  FMNMX.FTZ R5, R24, R25, !PT ;  /* 0x0000001918057209 */ /* 0x000fe20007810000 */
[----:B------:R-:W-:Y:S01]  /*31e0*/  FMUL.FTZ R42, R42, UR7 ;  /* 0x000000072a2a7c20 */ /* 0x000fe20008410000 */
[----:B------:R-:W-:Y:S01]  /*31f0*/  FMUL.FTZ R49, R49, UR7 ;  /* 0x0000000731317c20 */ /* 0x000fe20008410000 */
[----:B------:R-:W3:Y:S01]  /*3200*/  MUFU.TANH R32, R32 ;  /* 0x0000002000207308 */ /* 0x000ee20000002400 */
[----:B----4-:R-:W-:Y:S01]  /*3210*/  FSEL R28, R28, -INF , P3 ;  /* 0xff8000001c1c7808 */ /* 0x010fe20001800000 */
[----:B------:R-:W-:Y:S01]  /*3220*/  FMUL.FTZ R43, R43, UR7 ;  /* 0x000000072b2b7c20 */ /* 0x000fe20008410000 */
[----:B------:R-:W-:Y:S01]  /*3230*/  FMUL.FTZ R52, R52, UR7 ;  /* 0x0000000734347c20 */ /* 0x000fe20008410000 */
[----:B------:R-:W-:Y:S01]  /*3240*/  FMUL.FTZ R53, R53, UR7 ;  /* 0x0000000735357c20 */ /* 0x000fe20008410000 */
[----:B------:R-:W-:Y:S01]  /*3250*/  FMNMX.FTZ R4, R28, R5, !PT ;  /* 0x000000051c047209 */ /* 0x000fe20007810000 */
[----:B------:R-:W-:Y:S01]  /*3260*/  FMUL.FTZ R46, R46, UR7 ;  /* 0x000000072e2e7c20 */ /* 0x000fe20008410000 */
[----:B------:R-:W-:Y:S01]  /*3270*/  FMUL.FTZ R47, R47, UR7 ;  /* 0x000000072f2f7c20 */ /* 0x000fe20008410000 */
[----:B------:R-:W4:Y:S01]  /*3280*/  MUFU.TANH R26, R26 ;  /* 0x0000001a001a7308 */ /* 0x000f220000002400 */
[----:B0-----:R-:W-:Y:S01]  /*3290*/  FSEL R29, R29, -INF , P2 ;  /* 0xff8000001d1d7808 */ /* 0x001fe20001000000 */
[----:B------:R-:W-:Y:S01]  /*32a0*/  FMUL.FTZ R50, R50, UR7 ;  /* 0x0000000732327c20 */ /* 0x000fe20008410000 */
[----:B------:R-:W-:Y:S01]  /*32b0*/  FMUL.FTZ R51, R51, UR7 ;  /* 0x0000000733337c20 */ /* 0x000fe20008410000 */
[----:B------:R-:W-:Y:S01]  /*32c0*/  FMUL.FTZ R54, R54, UR7 ;  /* 0x0000000736367c20 */ /* 0x000fe20008410000 */
[----:B------:R-:W-:Y:S01]  /*32d0*/  FMNMX.FTZ R5, R29, R4, !PT ;  /* 0x000000041d057209 */ /* 0x000fe20007810000 */
[----:B------:R-:W-:Y:S01]  /*32e0*/  FMUL.FTZ R55, R55, UR7 ;  /* 0x0000000737377c20 */ /* 0x000fe20008410000 */
[----:B------:R-:W-:Y:S01]  /*32f0*/  ULDC UR20, c[0x0][0x988] ;  /* 0x0002620000147ab9 */ /* 0x000fe20000000800 */
[----:B------:R-:W0:Y:S01]  /*3300*/  MUFU.TANH R33, R33 ;  /* 0x0000002100217308 */ /* 0x000e220000002400 */
[----:B---3--:R-:W-:-:S02]  /*3310*/  FSEL R32, R32, -INF , P1 ;  /* 0xff80000020207808 */ /* 0x008fc40000800000 */
[----:B------:R-:W-:Y:S02]  /*3320*/  R2UR UR6, R7 ;  /* 0x00000000070672ca */ /* 0x000fe400000e0000 */
[----:B------:R-:W-:-:S03]  /*3330*/  FMNMX.FTZ R4, R32, R5, !PT ;  /* 0x0000000520047209 */ /* 0x000fc60007810000 */
[----:B------:R-:W3:Y:S01]  /*3340*/  MUFU.TANH R27, R27 ;  /* 0x0000001b001b7308 */ /* 0x000ee20000002400 */
[----:B----4-:R-:W-:Y:S02]  /*3350*/  FSEL R26, R26, -INF , P5 ;  /* 0xff8000001a1a7808 */ /* 0x010fe40002800000 */
[----:B------:R-:W-:-:S05]  /*3360*/  ISETP.GT.AND P5, PT, R3, 0x18, PT ;  /* 0x000000180300780c */ /* 0x000fca0003fa4270 */
[----:B------:R-:W4:Y:S01]  /*3370*/  MUFU.TANH R36, R36 ;  /* 0x0000002400247308 */ /* 0x000f220000002400 */
[----:B0-----:R-:W-:Y:S01]  /*3380*/  FSEL R33, R33, -INF , P6 ;  /* 0xff80000021217808 */ /* 0x001fe20003000000 */
[----:B------:R-:W-:-:S03]  /*3390*/  UIADD3 UR6, UR6, 0x28c40, URZ ;  /* 0x00028c4006067890 */ /* 0x000fc6000fffe03f */
[----:B------:R-:W-:Y:S01]  /*33a0*/  FMNMX.FTZ R5, R33, R4, !PT ;  /* 0x0000000421057209 */ /* 0x000fe20007810000 */
[----:B------:R-:W-:Y:S02]  /*33b0*/  UPRMT UR6, UR39, 0x654, UR6 ;  /* 0x0000065427067896 */ /* 0x000fe40008000006 */
[----:B------:R-:W0:Y:S01]  /*33c0*/  MUFU.TANH R30, R30 ;  /* 0x0000001e001e7308 */ /* 0x000e220000002400 */
[----:B---3--:R-:W-:Y:S02]  /*33d0*/  FSEL R27, R27, -INF , P4 ;  /* 0xff8000001b1b7808 */ /* 0x008fe40002000000 */
[----:B------:R-:W-:-:S04]  /*33e0*/  ISETP.GT.AND P4, PT, R3, 0x19, PT ;  /* 0x000000190300780c */ /* 0x000fc80003f84270 */
[----:B------:R-:W-:Y:S01]  /*33f0*/  SYNCS.ARRIVE.TRANS64.RED.A1T0 RZ, [UR6], RZ ;  /* 0x000000ffffff79a7 */ /* 0x000fe20008100406 */
[----:B------:R-:W3:Y:S01]  /*3400*/  MUFU.TANH R37, R37 ;  /* 0x0000002500257308 */ /* 0x000ee20000002400 */
[----:B----4-:R-:W-:-:S04]  /*3410*/  FSEL R36, R36, -INF , P5 ;  /* 0xff80000024247808 */ /* 0x010fc80002800000 */
[----:B------:R-:W-:-:S03]  /*3420*/  FMNMX.FTZ R4, R36, R5, !PT ;  /* 0x0000000524047209 */ /* 0x000fc60007810000 */
[----:B------:R-:W4:Y:S01]  /*3430*/  MUFU.TANH R31, R31 ;  /* 0x0000001f001f7308 */ /* 0x000f220000002400 */
[----:B0-----:R-:W-:Y:S02]  /*3440*/  FSEL R30, R30, -INF , P3 ;  /* 0xff8000001e1e7808 */ /* 0x001fe40001800000 */
[----:B------:R-:W-:-:S05]  /*3450*/  ISETP.GT.AND P3, PT, R3, 0x20, PT ;  /* 0x000000200300780c */ /* 0x000fca0003f64270 */
[----:B------:R-:W0:Y:S01]  /*3460*/  MUFU.TANH R40, R40 ;  /* 0x0000002800287308 */ /* 0x000e220000002400 */
[----:B---3--:R-:W-:-:S04]  /*3470*/  FSEL R37, R37, -INF , P4 ;  /* 0xff80000025257808 */ /* 0x008fc80002000000 */
[----:B------:R-:W-:-:S03]  /*3480*/  FMNMX.FTZ R5, R37, R4, !PT ;  /* 0x0000000425057209 */ /* 0x000fc60007810000 */
[----:B------:R-:W3:Y:S01]  /*3490*/  MUFU.TANH R34, R34 ;  /* 0x0000002200227308 */ /* 0x000ee20000002400 */
[----:B----4-:R-:W-:Y:S02]  /*34a0*/  FSEL R31, R31, -INF , P2 ;  /* 0xff8000001f1f7808 */ /* 0x010fe40001000000 */
[----:B------:R-:W-:-:S05]  /*34b0*/  ISETP.GT.AND P2, PT, R3, 0x21, PT ;  /* 0x000000210300780c */ /* 0x000fca0003f44270 */
[----:B------:R-:W4:Y:S01]  /*34c0*/  MUFU.TANH R41, R41 ;  /* 0x0000002900297308 */ /* 0x000f220000002400 */
[----:B0-----:R-:W-:-:S04]  /*34d0*/  FSEL R40, R40, -INF , P3 ;  /* 0xff80000028287808 */ /* 0x001fc80001800000 */
[----:B------:R-:W-:-:S03]  /*34e0*/  FMNMX.FTZ R4, R40, R5, !PT ;  /* 0x0000000528047209 */ /* 0x000fc60007810000 */
[----:B------:R-:W0:Y:S01]  /*34f0*/  MUFU.TANH R35, R35 ;  /* 0x0000002300237308 */ /* 0x000e220000002400 */
[----:B---3--:R-:W-:Y:S02]  /*3500*/  FSEL R34, R34, -INF , P1 ;  /* 0xff80000022227808 */ /* 0x008fe40000800000 */
[----:B------:R-:W-:-:S05]  /*3510*/  ISETP.GT.AND P1, PT, R3, 0x28, PT ;  /* 0x000000280300780c */ /* 0x000fca0003f24270 */
        /* <DEDUP_REMOVED lines=25> */
[----:B---3--:R-:W-:-:S07]  /*36b0*/  FSEL R49, R49, -INF , P4 ;  /* 0xff80000031317808 */ /* 0x008fce0002000000 */
[----:B------:R-:W3:Y:S01]  /*36c0*/  MUFU.TANH R53, R53 ;  /* 0x0000003500357308 */ /* 0x000ee20000002400 */
[----:B----4-:R-:W-:Y:S02]  /*36d0*/  FSEL R43, R43, -INF , P2 ;  /* 0xff8000002b2b7808 */ /* 0x010fe40001000000 */
[----:B------:R-:W-:Y:S02]  /*36e0*/  ISETP.GT.AND P2, PT, R3, 0x39, PT ;  /* 0x000000390300780c */ /* 0x000fe40003f44270 */
[----:B------:R-:W-:-:S03]  /*36f0*/  FMNMX.FTZ R3, R49, R4, !PT ;  /* 0x0000000431037209 */ /* 0x000fc60007810000 */
[----:B------:R-:W4:Y:S01]  /*3700*/  MUFU.TANH R46, R46 ;  /* 0x0000002e002e7308 */ /* 0x000f220000002400 */
[----:B0-----:R-:W-:-:S04]  /*3710*/  FSEL R52, R52, -INF , P3 ;  /* 0xff80000034347808 */ /* 0x001fc80001800000 */
[----:B------:R-:W-:Y:S02]  /*3720*/  FMNMX.FTZ R4, R52, R3, !PT ;  /* 0x0000000334047209 */ /* 0x000fe40007810000 */
[----:B------:R-:W-:Y:S01]  /*3730*/  FMNMX.FTZ R3, R26, R27, !PT ;  /* 0x0000001b1a037209 */ /* 0x000fe20007810000 */
[----:B------:R-:W0:Y:S01]  /*3740*/  MUFU.TANH R47, R47 ;  /* 0x0000002f002f7308 */ /* 0x000e220000002400 */
[----:B---3--:R-:W-:-:S04]  /*3750*/  FSEL R53, R53, -INF , P2 ;  /* 0xff80000035357808 */ /* 0x008fc80001000000 */
[----:B------:R-:W-:-:S03]  /*3760*/  FMNMX.FTZ R5, R53, R4, !PT ;  /* 0x0000000435057209 */ /* 0x000fc60007810000 */
[----:B------:R-:W3:Y:S01]  /*3770*/  MUFU.TANH R50, R50 ;  /* 0x0000003200327308 */ /* 0x000ee20000002400 */
[----:B----4-:R-:W-:Y:S01]  /*3780*/  FSEL R46, R46, -INF , P1 ;  /* 0xff8000002e2e7808 */ /* 0x010fe20000800000 */
[----:B------:R-:W4:Y:S06]  /*3790*/  SHFL.BFLY PT, R4, R5, 0x2, 0x1f ;  /* 0x0c401f0005047f89 */ /* 0x000f2c00000e0000 */
[----:B------:R-:W5:Y:S01]  /*37a0*/  MUFU.TANH R51, R51 ;  /* 0x0000003300337308 */ /* 0x000f620000002400 */
[----:B0-----:R-:W-:-:S07]  /*37b0*/  FSEL R47, R47, -INF , P6 ;  /* 0xff8000002f2f7808 */ /* 0x001fce0003000000 */
[----:B------:R-:W0:Y:S01]  /*37c0*/  MUFU.TANH R54, R54 ;  /* 0x0000003600367308 */ /* 0x000e220000002400 */
[----:B---3--:R-:W-:-:S07]  /*37d0*/  FSEL R50, R50, -INF , P5 ;  /* 0xff80000032327808 */ /* 0x008fce0002800000 */
[----:B------:R-:W3:Y:S01]  /*37e0*/  MUFU.TANH R55, R55 ;  /* 0x0000003700377308 */ /* 0x000ee20000002400 */
[----:B-----5:R-:W-:Y:S02]  /*37f0*/  FSEL R51, R51, -INF , P4 ;  /* 0xff80000033337808 */ /* 0x020fe40002000000 */
[----:B----4-:R-:W-:Y:S02]  /*3800*/  FMNMX.FTZ R9, R5, R4, !PT ;  /* 0x0000000405097209 */ /* 0x010fe40007810000 */
[----:B------:R-:W-:-:S03]  /*3810*/  FMNMX.FTZ R4, R30, R3, !PT ;  /* 0x000000031e047209 */ /* 0x000fc60007810000 */
[----:B------:R-:W4:Y:S01]  /*3820*/  SHFL.BFLY PT, R10, R9, 0x1, 0x1f ;  /* 0x0c201f00090a7f89 */ /* 0x000f2200000e0000 */
[----:B------:R-:W-:Y:S02]  /*3830*/  FMNMX.FTZ R3, R31, R4, !PT ;  /* 0x000000041f037209 */ /* 0x000fe40007810000 */
[----:B0-----:R-:W-:Y:S02]  /*3840*/  FSEL R54, R54, -INF , P3 ;  /* 0xff80000036367808 */ /* 0x001fe40001800000 */
[----:B------:R-:W-:-:S04]  /*3850*/  FMNMX.FTZ R4, R34, R3, !PT ;  /* 0x0000000322047209 */ /* 0x000fc80007810000 */
[----:B------:R-:W-:Y:S02]  /*3860*/  FMNMX.FTZ R3, R35, R4, !PT ;  /* 0x0000000423037209 */ /* 0x000fe40007810000 */
[----:B---3--:R-:W-:Y:S02]  /*3870*/  FSEL R55, R55, -INF , P2 ;  /* 0xff80000037377808 */ /* 0x008fe40001000000 */
[----:B------:R-:W-:-:S04]  /*3880*/  FMNMX.FTZ R6, R38, R3, !PT ;  /* 0x0000000326067209 */ /* 0x000fc80007810000 */
[----:B------:R-:W-:-:S04]  /*3890*/  FMNMX.FTZ R3, R39, R6, !PT ;  /* 0x0000000627037209 */ /* 0x000fc80007810000 */
[----:B------:R-:W-:Y:S02]  /*38a0*/  FMNMX.FTZ R6, R42, R3, !PT ;  /* 0x000000032a067209 */ /* 0x000fe40007810000 */
[----:B----4-:R-:W-:Y:S02]  /*38b0*/  FMNMX.FTZ R4, R9, R10, !PT ;  /* 0x0000000a09047209 */ /* 0x010fe40007810000 */
[----:B------:R-:W-:Y:S01]  /*38c0*/  FMNMX.FTZ R3, R43, R6, !PT ;  /* 0x000000062b037209 */ /* 0x000fe20007810000 */
[----:B------:R-:W-:Y:S01]  /*38d0*/  BAR.SYNC.DEFER_BLOCKING 0xf, 0x100 ;  /* 0x03c4000000007b1d */ /* 0x000fe20000010000 */
[C---:B------:R-:W-:Y:S01]  /*38e0*/  FSETP.NEU.FTZ.AND P1, PT, R4.reuse, -INF , PT ;  /* 0xff8000000400780b */ /* 0x040fe20003f3d000 */
[----:B------:R-:W-:Y:S01]  /*38f0*/  FMUL.FTZ R5, R4, UR20 ;  /* 0x0000001404057c20 */ /* 0x000fe20008410000 */
[----:B------:R-:W-:-:S04]  /*3900*/  FMNMX.FTZ R6, R46, R3, !PT ;  /* 0x000000032e067209 */ /* 0x000fc80007810000 */
[----:B------:R-:W-:Y:S02]  /*3910*/  FMNMX.FTZ R3, R47, R6, !PT ;  /* 0x000000062f037209 */ /* 0x000fe40007810000 */
[----:B------:R-:W-:Y:S02]  /*3920*/  FSEL R9, R5, RZ, P1 ;  /* 0x000000ff05097208 */ /* 0x000fe40000800000 */
[----:B------:R-:W-:-:S03]  /*3930*/  FMNMX.FTZ R6, R50, R3, !PT ;  /* 0x0000000332067209 */ /* 0x000fc60007810000 */
[--C-:B------:R-:W-:Y:S01]  /*3940*/  FFMA.FTZ R24, R24, UR20, -R9.reuse ;  /* 0x0000001418187c23 */ /* 0x100fe20008010809 */
[----:B------:R-:W-:Y:S01]  /*3950*/  FMNMX.FTZ R3, R51, R6, !PT ;  /* 0x0000000633037209 */ /* 0x000fe20007810000 */
[--C-:B------:R-:W-:Y:S01]  /*3960*/  FFMA.FTZ R25, R25, UR20, -R9.reuse ;  /* 0x0000001419197c23 */ /* 0x100fe20008010809 */
[--C-:B------:R-:W-:Y:S01]  /*3970*/  FFMA.FTZ R28, R28, UR20, -R9.reuse ;  /* 0x000000141c1c7c23 */ /* 0x100fe20008010809 */
[--C-:B------:R-:W-:Y:S01]  /*3980*/  FFMA.FTZ R29, R29, UR20, -R9.reuse ;  /* 0x000000141d1d7c23 */ /* 0x100fe20008010809 */
[----:B------:R-:W-:Y:S01]  /*3990*/  FMNMX.FTZ R6, R54, R3, !PT ;  /* 0x0000000336067209 */ /* 0x000fe20007810000 */
[----:B------:R-:W-:Y:S01]  /*39a0*/  MUFU.EX2 R24, R24 ;  /* 0x0000001800187308 */ /* 0x000fe20000000800 */
[--C-:B------:R-:W-:Y:S01]  /*39b0*/  FFMA.FTZ R32, R32, UR20, -R9.reuse ;  /* 0x0000001420207c23 */ /* 0x100fe20008010809 */
[--C-:B------:R-:W-:Y:S01]  /*39c0*/  FFMA.FTZ R33, R33, UR20, -R9.reuse ;  /* 0x0000001421217c23 */ /* 0x100fe20008010809 */
[----:B------:R-:W-:Y:S01]  /*39d0*/  FMNMX.FTZ R6, R55, R6, !PT ;  /* 0x0000000637067209 */ /* 0x000fe20007810000 */
[--C-:B------:R-:W-:Y:S01]  /*39e0*/  FFMA.FTZ R36, R36, UR20, -R9.reuse ;  /* 0x0000001424247c23 */ /* 0x100fe20008010809 */
[--C-:B------:R-:W-:Y:S01]  /*39f0*/  FFMA.FTZ R37, R37, UR20, -R9.reuse ;  /* 0x0000001425257c23 */ /* 0x100fe20008010809 */
[--C-:B------:R-:W-:Y:S01]  /*3a00*/  FFMA.FTZ R40, R40, UR20, -R9.reuse ;  /* 0x0000001428287c23 */ /* 0x100fe20008010809 */
[--C-:B------:R-:W-:Y:S01]  /*3a10*/  FFMA.FTZ R41, R41, UR20, -R9.reuse ;  /* 0x0000001429297c23 */ /* 0x100fe20008010809 */
[----:B------:R-:W0:Y:S01]  /*3a20*/  SHFL.BFLY PT, R3, R6, 0x2, 0x1f ;  /* 0x0c401f0006037f89 */ /* 0x000e2200000e0000 */
[----:B------:R-:W3:Y:S01]  /*3a30*/  MUFU.EX2 R25, R25 ;  /* 0x0000001900197308 */ /* 0x000ee20000000800 */
[--C-:B------:R-:W-:Y:S01]  /*3a40*/  FFMA.FTZ R44, R44, UR20, -R9.reuse ;  /* 0x000000142c2c7c23 */ /* 0x100fe20008010809 */
[--C-:B------:R-:W-:Y:S01]  /*3a50*/  FFMA.FTZ R45, R45, UR20, -R9.reuse ;  /* 0x000000142d2d7c23 */ /* 0x100fe20008010809 */
[--C-:B------:R-:W-:Y:S01]  /*3a60*/  FFMA.FTZ R48, R48, UR20, -R9.reuse ;  /* 0x0000001430307c23 */ /* 0x100fe20008010809 */
[--C-:B------:R-:W-:Y:S01]  /*3a70*/  FFMA.FTZ R49, R49, UR20, -R9.reuse ;  /* 0x0000001431317c23 */ /* 0x100fe20008010809 */
[--C-:B------:R-:W-:Y:S01]  /*3a80*/  FFMA.FTZ R52, R52, UR20, -R9.reuse ;  /* 0x0000001434347c23 */ /* 0x100fe20008010809 */
[----:B------:R-:W-:-:S02]  /*3a90*/  FFMA.FTZ R9, R53, UR20, -R9 ;  /* 0x0000001435097c23 */ /* 0x000fc40008010809 */
[----:B------:R-:W-:Y:S08]  /*3aa0*/  MUFU.EX2 R28, R28 ;  /* 0x0000001c001c7308 */ /* 0x000ff00000000800 */
[----:B------:R-:W4:Y:S01]  /*3ab0*/  MUFU.EX2 R29, R29 ;  /* 0x0000001d001d7308 */ /* 0x000f220000000800 */
[----:B---3--:R-:W-:Y:S01]  /*3ac0*/  FADD.FTZ R11, R24, R25 ;  /* 0x00000019180b7221 */ /* 0x008fe20000010000 */
[----:B------:R-:W-:-:S02]  /*3ad0*/  F2FP.BF16.F32.PACK_AB R152, R25, R24 ;  /* 0x000000181998723e */ /* 0x000fc400000010ff */
[----:B0-----:R-:W-:-:S04]  /*3ae0*/  FMNMX.FTZ R3, R6, R3, !PT ;  /* 0x0000000306037209 */ /* 0x001fc80007810000 */
[----:B------:R-:W-:Y:S01]  /*3af0*/  MUFU.EX2 R32, R32 ;  /* 0x0000002000207308 */ /* 0x000fe20000000800 */
[----:B------:R-:W0:Y:S07]  /*3b00*/  SHFL.BFLY PT, R6, R3, 0x1, 0x1f ;  /* 0x0c201f0003067f89 */ /* 0x000e2e00000e0000 */
[----:B------:R-:W3:Y:S01]  /*3b10*/  MUFU.EX2 R33, R33 ;  /* 0x0000002100217308 */ /* 0x000ee20000000800 */
[----:B----4-:R-:W-:-:S07]  /*3b20*/  F2FP.BF16.F32.PACK_AB R154, R29, R28 ;  /* 0x0000001c1d9a723e */ /* 0x010fce00000010ff */
[----:B------:R-:W-:Y:S08]  /*3b30*/  MUFU.EX2 R36, R36 ;  /* 0x0000002400247308 */ /* 0x000ff00000000800 */
[----:B------:R-:W4:Y:S01]  /*3b40*/  MUFU.EX2 R37, R37 ;  /* 0x0000002500257308 */ /* 0x000f220000000800 */
[----:B---3--:R-:W-:Y:S02]  /*3b50*/  F2FP.BF16.F32.PACK_AB R156, R33, R32 ;  /* 0x00000020219c723e */ /* 0x008fe400000010ff */
[----:B0-----:R-:W-:Y:S01]  /*3b60*/  FMNMX.FTZ R5, R3, R6, !PT ;  /* 0x0000000603057209 */ /* 0x001fe20007810000 */
[----:B------:R-:W-:-:S03]  /*3b70*/  FADD.FTZ R6, R28, R11 ;  /* 0x0000000b1c067221 */ /* 0x000fc60000010000 */
[C---:B------:R-:W-:Y:S01]  /*3b80*/  FSETP.NEU.FTZ.AND P1, PT, R5.reuse, -INF , PT ;  /* 0xff8000000500780b */ /* 0x040fe20003f3d000 */
[----:B------:R-:W-:Y:S01]  /*3b90*/  FMUL.FTZ R3, R5, UR20 ;  /* 0x0000001405037c20 */ /* 0x000fe20008410000 */
[----:B------:R-:W-:Y:S01]  /*3ba0*/  FADD.FTZ R13, R29, R6 ;  /* 0x000000061d0d7221 */ /* 0x000fe20000010000 */
[----:B------:R-:W0:Y:S03]  /*3bb0*/  MUFU.EX2 R40, R40 ;  /* 0x0000002800287308 */ /* 0x000e260000000800 */
[----:B------:R-:W-:Y:S01]  /*3bc0*/  FSEL R3, R3, RZ, P1 ;  /* 0x000000ff03037208 */ /* 0x000fe20000800000 */
[----:B------:R-:W-:Y:S01]  /*3bd0*/  FADD.FTZ R10, R32, R13 ;  /* 0x0000000d200a7221 */ /* 0x000fe20000010000 */
[----:B----4-:R-:W-:-:S03]  /*3be0*/  F2FP.BF16.F32.PACK_AB R158, R37, R36 ;  /* 0x00000024259e723e */ /* 0x010fc600000010ff */
[--C-:B------:R-:W-:Y:S01]  /*3bf0*/  FFMA.FTZ R26, R26, UR20, -R3.reuse ;  /* 0x000000141a1a7c23 */ /* 0x100fe20008010803 */
[--C-:B------:R-:W-:Y:S01]  /*3c00*/  FFMA.FTZ R27, R27, UR20, -R3.reuse ;  /* 0x000000141b1b7c23 */ /* 0x100fe20008010803 */
[--C-:B------:R-:W-:Y:S01]  /*3c10*/  FFMA.FTZ R30, R30, UR20, -R3.reuse ;  /* 0x000000141e1e7c23 */ /* 0x100fe20008010803 */
[--C-:B------:R-:W-:Y:S01]  /*3c20*/  FFMA.FTZ R31, R31, UR20, -R3.reuse ;  /* 0x000000141f1f7c23 */ /* 0x100fe20008010803 */
[--C-:B------:R-:W-:Y:S01]  /*3c30*/  FFMA.FTZ R34, R34, UR20, -R3.reuse ;  /* 0x0000001422227c23 */ /* 0x100fe20008010803 */
[--C-:B------:R-:W-:Y:S01]  /*3c40*/  FFMA.FTZ R35, R35, UR20, -R3.reuse ;  /* 0x0000001423237c23 */ /* 0x100fe20008010803 */
[----:B------:R-:W-:Y:S01]  /*3c50*/  MUFU.EX2 R26, R26 ;  /* 0x0000001a001a7308 */ /* 0x000fe20000000800 */
[--C-:B------:R-:W-:Y:S01]  /*3c60*/  FFMA.FTZ R38, R38, UR20, -R3.reuse ;  /* 0x0000001426267c23 */ /* 0x100fe20008010803 */
[--C-:B------:R-:W-:Y:S01]  /*3c70*/  FFMA.FTZ R39, R39, UR20, -R3.reuse ;  /* 0x0000001427277c23 */ /* 0x100fe20008010803 */
[--C-:B------:R-:W-:Y:S01]  /*3c80*/  FFMA.FTZ R42, R42, UR20, -R3.reuse ;  /* 0x000000142a2a7c23 */ /* 0x100fe20008010803 */
[--C-:B------:R-:W-:Y:S01]  /*3c90*/  FFMA.FTZ R43, R43, UR20, -R3.reuse ;  /* 0x000000142b2b7c23 */ /* 0x100fe20008010803 */
[--C-:B------:R-:W-:Y:S01]  /*3ca0*/  FFMA.FTZ R46, R46, UR20, -R3.reuse ;  /* 0x000000142e2e7c23 */ /* 0x100fe20008010803 */
[--C-:B------:R-:W-:Y:S01]  /*3cb0*/  FFMA.FTZ R47, R47, UR20, -R3.reuse ;  /* 0x000000142f2f7c23 */ /* 0x100fe20008010803 */
[----:B------:R-:W-:Y:S01]  /*3cc0*/  FADD.FTZ R13, R33, R10 ;  /* 0x0000000a210d7221 */ /* 0x000fe20000010000 */
[----:B------:R-:W3:Y:S01]  /*3cd0*/  MUFU.EX2 R27, R27 ;  /* 0x0000001b001b7308 */ /* 0x000ee20000000800 */
[--C-:B------:R-:W-:Y:S01]  /*3ce0*/  FFMA.FTZ R50, R50, UR20, -R3.reuse ;  /* 0x0000001432327c23 */ /* 0x100fe20008010803 */
[----:B------:R-:W-:Y:S01]  /*3cf0*/  FFMA.FTZ R51, R51, UR20, -R3 ;  /* 0x0000001433337c23 */ /* 0x000fe20008010803 */
[----:B------:R-:W-:Y:S01]  /*3d00*/  FADD.FTZ R10, R36, R13 ;  /* 0x0000000d240a7221 */ /* 0x000fe20000010000 */
[--C-:B------:R-:W-:Y:S01]  /*3d10*/  FFMA.FTZ R54, R54, UR20, -R3.reuse ;  /* 0x0000001436367c23 */ /* 0x100fe20008010803 */
[----:B------:R-:W-:-:S02]  /*3d20*/  FFMA.FTZ R3, R55, UR20, -R3 ;  /* 0x0000001437037c23 */ /* 0x000fc40008010803 */
[----:B------:R-:W-:Y:S01]  /*3d30*/  FADD.FTZ R13, R37, R10 ;  /* 0x0000000a250d7221 */ /* 0x000fe20000010000 */
[----:B------:R-:W4:Y:S03]  /*3d40*/  MUFU.EX2 R30, R30 ;  /* 0x0000001e001e7308 */ /* 0x000f260000000800 */
[----:B0-----:R-:W-:-:S05]  /*3d50*/  FADD.FTZ R10, R40, R13 ;  /* 0x0000000d280a7221 */ /* 0x001fca0000010000 */
[----:B------:R-:W0:Y:S01]  /*3d60*/  MUFU.EX2 R31, R31 ;  /* 0x0000001f001f7308 */ /* 0x000e220000000800 */
[----:B---3--:R-:W-:Y:S01]  /*3d70*/  FADD.FTZ R11, R26, R27 ;  /* 0x0000001b1a0b7221 */ /* 0x008fe20000010000 */
[----:B------:R-:W-:-:S06]  /*3d80*/  F2FP.BF16.F32.PACK_AB R153, R27, R26 ;  /* 0x0000001a1b99723e */ /* 0x000fcc00000010ff */
[----:B------:R-:W3:Y:S01]  /*3d90*/  MUFU.EX2 R34, R34 ;  /* 0x0000002200227308 */ /* 0x000ee20000000800 */
[----:B----4-:R-:W-:-:S07]  /*3da0*/  FADD.FTZ R6, R30, R11 ;  /* 0x0000000b1e067221 */ /* 0x010fce0000010000 */
[----:B------:R-:W4:Y:S01]  /*3db0*/  MUFU.EX2 R35, R35 ;  /* 0x0000002300237308 */ /* 0x000f220000000800 */
[C---:B0-----:R-:W-:Y:S01]  /*3dc0*/  FADD.FTZ R11, R31.reuse, R6 ;  /* 0x000000061f0b7221 */ /* 0x041fe20000010000 */
[----:B------:R-:W-:-:S05]  /*3dd0*/  F2FP.BF16.F32.PACK_AB R155, R31, R30 ;  /* 0x0000001e1f9b723e */ /* 0x000fca00000010ff */
[----:B------:R0:W-:Y:S01]  /*3de0*/  STSM.16.M88.4 [R22+0x26800], R152 ;  /* 0x0268009816007844 */ /* 0x0001e20000000200 */
[----:B------:R-:W5:Y:S01]  /*3df0*/  MUFU.EX2 R38, R38 ;  /* 0x0000002600267308 */ /* 0x000f620000000800 */
[----:B---3--:R-:W-:-:S07]  /*3e00*/  FADD.FTZ R6, R34, R11 ;  /* 0x0000000b22067221 */ /* 0x008fce0000010000 */
[----:B------:R-:W3:Y:S01]  /*3e10*/  MUFU.EX2 R39, R39 ;  /* 0x0000002700277308 */ /* 0x000ee20000000800 */
[C---:B----4-:R-:W-:Y:S01]  /*3e20*/  FADD.FTZ R11, R35.reuse, R6 ;  /* 0x00000006230b7221 */ /* 0x050fe20000010000 */
[----:B------:R-:W-:-:S06]  /*3e30*/  F2FP.BF16.F32.PACK_AB R157, R35, R34 ;  /* 0x00000022239d723e */ /* 0x000fcc00000010ff */
[----:B------:R-:W4:Y:S01]  /*3e40*/  MUFU.EX2 R42, R42 ;  /* 0x0000002a002a7308 */ /* 0x000f220000000800 */
[----:B-----5:R-:W-:-:S07]  /*3e50*/  FADD.FTZ R6, R38, R11 ;  /* 0x0000000b26067221 */ /* 0x020fce0000010000 */
[----:B------:R-:W5:Y:S01]  /*3e60*/  MUFU.EX2 R41, R41 ;  /* 0x0000002900297308 */ /* 0x000f620000000800 */
[C---:B---3--:R-:W-:Y:S01]  /*3e70*/  FADD.FTZ R11, R39.reuse, R6 ;  /* 0x00000006270b7221 */ /* 0x048fe20000010000 */
[----:B------:R-:W-:-:S05]  /*3e80*/  F2FP.BF16.F32.PACK_AB R159, R39, R38 ;  /* 0x00000026279f723e */ /* 0x000fca00000010ff */
[----:B------:R0:W-:Y:S01]  /*3e90*/  STSM.16.M88.4 [R19], R156 ;  /* 0x0000009c13007844 */ /* 0x0001e20000000200 */
[----:B------:R-:W3:Y:S01]  /*3ea0*/  MUFU.EX2 R43, R43 ;  /* 0x0000002b002b7308 */ /* 0x000ee20000000800 */
[----:B----4-:R-:W-:-:S07]  /*3eb0*/  FADD.FTZ R6, R42, R11 ;  /* 0x0000000b2a067221 */ /* 0x010fce0000010000 */
[----:B------:R-:W4:Y:S01]  /*3ec0*/  MUFU.EX2 R44, R44 ;  /* 0x0000002c002c7308 */ /* 0x000f220000000800 */
[C---:B-----5:R-:W-:Y:S01]  /*3ed0*/  FADD.FTZ R13, R41.reuse, R10 ;  /* 0x0000000a290d7221 */ /* 0x060fe20000010000 */
[----:B------:R-:W-:-:S06]  /*3ee0*/  F2FP.BF16.F32.PACK_AB R160, R41, R40 ;  /* 0x0000002829a0723e */ /* 0x000fcc00000010ff */
[----:B------:R-:W5:Y:S01]  /*3ef0*/  MUFU.EX2 R46, R46 ;  /* 0x0000002e002e7308 */ /* 0x000f620000000800 */
[C---:B---3--:R-:W-:Y:S01]  /*3f00*/  FADD.FTZ R11, R43.reuse, R6 ;  /* 0x000000062b0b7221 */ /* 0x048fe20000010000 */
[----:B------:R-:W-:-:S06]  /*3f10*/  F2FP.BF16.F32.PACK_AB R161, R43, R42 ;  /* 0x0000002a2ba1723e */ /* 0x000fcc00000010ff */
[----:B------:R-:W3:Y:S01]  /*3f20*/  MUFU.EX2 R45, R45 ;  /* 0x0000002d002d7308 */ /* 0x000ee20000000800 */
[----:B----4-:R-:W-:-:S07]  /*3f30*/  FADD.FTZ R6, R44, R13 ;  /* 0x0000000d2c067221 */ /* 0x010fce0000010000 */
[----:B------:R-:W4:Y:S01]  /*3f40*/  MUFU.EX2 R47, R47 ;  /* 0x0000002f002f7308 */ /* 0x000f220000000800 */
[----:B-----5:R-:W-:-:S07]  /*3f50*/  FADD.FTZ R10, R46, R11 ;  /* 0x0000000b2e0a7221 */ /* 0x020fce0000010000 */
[----:B------:R-:W-:Y:S01]  /*3f60*/  MUFU.EX2 R48, R48 ;  /* 0x0000003000307308 */ /* 0x000fe20000000800 */
[C---:B---3--:R-:W-:Y:S01]  /*3f70*/  F2FP.BF16.F32.PACK_AB R162, R45.reuse, R44 ;  /* 0x0000002c2da2723e */ /* 0x048fe200000010ff */
[----:B------:R-:W-:-:S06]  /*3f80*/  FADD.FTZ R45, R45, R6 ;  /* 0x000000062d2d7221 */ /* 0x000fcc0000010000 */
[----:B------:R-:W3:Y:S01]  /*3f90*/  MUFU.EX2 R49, R49 ;  /* 0x0000003100317308 */ /* 0x000ee20000000800 */
[C---:B----4-:R-:W-:Y:S01]  /*3fa0*/  F2FP.BF16.F32.PACK_AB R163, R47.reuse, R46 ;  /* 0x0000002e2fa3723e */ /* 0x050fe200000010ff */
[----:B------:R-:W-:-:S04]  /*3fb0*/  FADD.FTZ R47, R47, R10 ;  /* 0x0000000a2f2f7221 */ /* 0x000fc80000010000 */
[----:B------:R0:W-:Y:S02]  /*3fc0*/  STSM.16.M88.4 [R184], R160 ;  /* 0x000000a0b8007844 */ /* 0x0001e40000000200 */
[----:B------:R-:W-:Y:S08]  /*3fd0*/  MUFU.EX2 R50, R50 ;  /* 0x0000003200327308 */ /* 0x000ff00000000800 */
[----:B------:R-:W4:Y:S01]  /*3fe0*/  MUFU.EX2 R51, R51 ;  /* 0x0000003300337308 */ /* 0x000f220000000800 */
[----:B---3--:R-:W-:Y:S01]  /*3ff0*/  F2FP.BF16.F32.PACK_AB R164, R49, R48 ;  /* 0x0000003031a4723e */ /* 0x008fe200000010ff */
[----:B------:R-:W-:-:S04]  /*4000*/  FADD.FTZ R48, R48, R45 ;  /* 0x0000002d30307221 */ /* 0x000fc80000010000 */
[----:B------:R-:W-:Y:S02]  /*4010*/  FADD.FTZ R49, R49, R48 ;  /* 0x0000003031317221 */ /* 0x000fe40000010000 */
[----:B------:R-:W3:Y:S08]  /*4020*/  MUFU.EX2 R52, R52 ;  /* 0x0000003400347308 */ /* 0x000ef00000000800 */
[----:B------:R-:W5:Y:S01]  /*4030*/  MUFU.EX2 R9, R9 ;  /* 0x0000000900097308 */ /* 0x000f620000000800 */
[----:B----4-:R-:W-:Y:S01]  /*4040*/  F2FP.BF16.F32.PACK_AB R165, R51, R50 ;  /* 0x0000003233a5723e */ /* 0x010fe200000010ff */
[----:B------:R-:W-:-:S04]  /*4050*/  FADD.FTZ R50, R50, R47 ;  /* 0x0000002f32327221 */ /* 0x000fc80000010000 */
[----:B------:R-:W-:Y:S02]  /*4060*/  FADD.FTZ R51, R51, R50 ;  /* 0x0000003233337221 */ /* 0x000fe40000010000 */
[----:B------:R-:W-:Y:S01]  /*4070*/  MUFU.EX2 R54, R54 ;  /* 0x0000003600367308 */ /* 0x000fe20000000800 */
[----:B---3--:R-:W-:-:S07]  /*4080*/  FADD.FTZ R6, R52, R49 ;  /* 0x0000003134067221 */ /* 0x008fce0000010000 */
[----:B------:R-:W3:Y:S01]  /*4090*/  MUFU.EX2 R3, R3 ;  /* 0x0000000300037308 */ /* 0x000ee20000000800 */
[C---:B-----5:R-:W-:Y:S01]  /*40a0*/  F2FP.BF16.F32.PACK_AB R166, R9.reuse, R52 ;  /* 0x0000003409a6723e */ /* 0x060fe200000010ff */
[----:B------:R-:W-:Y:S01]  /*40b0*/  FADD.FTZ R6, R9, R6 ;  /* 0x0000000609067221 */ /* 0x000fe20000010000 */
[----:B---3--:R-:W-:Y:S01]  /*40c0*/  F2FP.BF16.F32.PACK_AB R167, R3, R54 ;  /* 0x0000003603a7723e */ /* 0x008fe200000010ff */
[----:B------:R-:W-:-:S04]  /*40d0*/  FADD.FTZ R54, R54, R51 ;  /* 0x0000003336367221 */ /* 0x000fc80000010000 */
[----:B------:R0:W-:Y:S01]  /*40e0*/  STSM.16.M88.4 [R23], R164 ;  /* 0x000000a417007844 */ /* 0x0001e20000000200 */
[----:B------:R-:W-:Y:S01]  /*40f0*/  FADD.FTZ R3, R3, R54 ;  /* 0x0000003603037221 */ /* 0x000fe20000010000 */
[----:B------:R-:W-:Y:S06]  /*4100*/  @!P0 BRA `(.L_x_26) ;  /* 0x0000000000048947 */ /* 0x000fec0003800000 */
[----:B------:R-:W-:Y:S01]  /*4110*/  BPT.TRAP 0x1 ;  /* 0x000000040000795c */ /* 0x000fe20000300000 */
.L_x_26:
[----:B------:R3:W4:Y:S01]  /*4120*/  SYNCS.PHASECHK.TRANS64.TRYWAIT P1, [R7+URZ+0x28c50], R8 ;  /* 0x028c5008070075a7 */ /* 0x000722000802017f */
[----:B------:R-:W-:Y:S05]  /*4130*/  @!P0 BRA `(.L_x_27) ;  /* 0x0000000000048947 */ /* 0x000fea0003800000 */
[----:B------:R-:W-:Y:S01]  /*4140*/  BPT.TRAP 0x1 ;  /* 0x000000040000795c */ /* 0x000fe20000300000 */
.L_x_27:
[----:B------:R-:W-:Y:S01]  /*4150*/  ULOP3.LUT UR52, UR52, 0x2000000, URZ, 0xfc, !UPT ;  /* 0x0200000034347892 */ /* 0x000fe2000f8efc3f */
[----:B----4-:R-:W-:Y:S11]  /*4160*/  @P1 BRA `(.L_x_28) ;  /* 0x0000000000081947 */ /* 0x010ff60003800000 */
[----:B------:R-:W4:Y:S02]  /*4170*/  SYNCS.PHASECHK.TRANS64.TRYWAIT P1, [R7+URZ+0x28c50], R8 ;  /* 0x028c5008070075a7 */ /* 0x000f24000802017f */
[----:B----4-:R-:W-:Y:S05]  /*4180*/  @!P1 BRA `(.L_x_29) ;  /* 0x0000008800b49947 */ /* 0x010fea0003800000 */
.L_x_28:
[----:B------:R-:W-:Y:S01]  /*4190*/  ULEA UR10, UR47, UR52, 0xc ;  /* 0x000000342f0a7291 */ /* 0x000fe2000f8e603f */
[----:B------:R-:W-:Y:S01]  /*41a0*/  WARPGROUP.ARRIVE ;  /* 0x00000000000079c5 */ /* 0x000fe20000000000 */
[----:B------:R-:W-:-:S05]  /*41b0*/  UMOV UR7, 0x40000040 ;  /* 0x4000004000077882 */ /* 0x000fca0000000000 */
[----:B------:R-:W-:Y:S02]  /*41c0*/  UMOV UR6, UR10 ;  /* 0x0000000a00067c82 */ /* 0x000fe40008000000 */
[----:B------:R-:W-:Y:S01]  /*41d0*/  HGMMA.64x256x16.F32.BF16 R24, R152, gdesc[UR4].tnspB, RZ, !UPT, gsb0 ;  /* 0x43e0000498187df0 */ /* 0x000fe2000c0018ff */
[----:B------:R-:W-:Y:S01]  /*41e0*/  UIADD3 UR6, UR10, 0x80, URZ ;  /* 0x000000800a067890 */ /* 0x000fe2000fffe03f */
[----:B------:R-:W-:Y:S01]  /*41f0*/  UMOV UR7, 0x40000040 ;  /* 0x4000004000077882 */ /* 0x000fe20000000000 */
[----:B------:R-:W-:Y:S02]  /*4200*/  WARPGROUP.DEPBAR.LE gsb0, 0x0 ;  /* 0x00008000000079c5 */ /* 0x000fe40000010000 */
[----:B------:R-:W-:-:S15]  /*4210*/  WARPGROUP.ARRIVE ;  /* 0x00000000000079c5 */ /* 0x000fde0000000000 */
[----:B------:R-:W-:-:S08]  /*4220*/  NOP ;  /* 0x0000000000007918 */ /* 0x000fd00000000000 */
[----:B------:R-:W-:Y:S01]  /*4230*/  HGMMA.64x256x16.F32.BF16 R24, R156, gdesc[UR4].tnspB, R24, gsb0 ;  /* 0x43e000049c187df0 */ /* 0x000fe20008001818 */
        /* <DEDUP_REMOVED lines=11> */
[----:B------:R-:W-:Y:S03]  /*42f0*/  HGMMA.64x256x16.F32.BF16 R24, R164, gdesc[UR4].tnspB, R24, gsb0 ;  /* 0x43e00004a4187df0 */ /* 0x000fe60008001818 */
[----:B------:R-:W-:Y:S02]  /*4300*/  WARPGROUP.DEPBAR.LE gsb0, 0x0 ;  /* 0x00008000000079c5 */ /* 0x000fe40000010000 */
[----:B------:R-:W-:Y:S01]  /*4310*/  @!PT LDS RZ, [RZ] ;  /* 0x00000000fffff984 */ /* 0x000fe20000000800 */
[----:B------:R-:W-:Y:S01]  /*4320*/  @!PT LDS RZ, [RZ] ;  /* 0x00000000fffff984 */ /* 0x000fe20000000800 */
[----:B------:R-:W-:Y:S01]  /*4330*/  @!PT LDS RZ, [RZ] ;  /* 0x00000000fffff984 */ /* 0x000fe20000000800 */
[----:B------:R-:W-:Y:S01]  /*4340*/  @!PT LDS RZ, [RZ] ;  /* 0x00000000fffff984 */ /* 0x000fe20000000800 */
[----:B------:R5:W-:Y:S06]  /*4350*/  MEMBAR.ALL.CTA ;  /* 0x0000000000007992 */ /* 0x000bec0000008000 */
[----:B-----5:R-:W5:Y:S02]  /*4360*/  FENCE.VIEW.ASYNC.S ;  /* 0x00000000000073c6 */ /* 0x020f640000000000 */
[----:B-----5:R-:W-:Y:S01]  /*4370*/  NOP ;  /* 0x0000000000007918 */ /* 0x020fe20000000000 */
[----:B------:R-:W-:Y:S06]  /*4380*/  BAR.ARV 0xe, 0x100 ;  /* 0x0384000000007b1d */ /* 0x000fec0000002000 */
[----:B------:R-:W-:Y:S05]  /*4390*/  @!P0 BRA `(.L_x_30) ;  /* 0x0000000000048947 */ /* 0x000fea0003800000 */
[----:B------:R-:W-:Y:S01]  /*43a0*/  BPT.TRAP 0x1 ;  /* 0x000000040000795c */ /* 0x000fe20000300000 */
.L_x_30:
[----:B------:R-:W-:Y:S01]  /*43b0*/  R2UR UR6, R7 ;  /* 0x00000000070672ca */ /* 0x000fe200000e0000 */
[----:B------:R-:W-:-:S06]  /*43c0*/  UISETP.GE.AND UP0, UPT, UR49, 0x41, UPT ;  /* 0x000000413100788c */ /* 0x000fcc000bf06270 */
[----:B------:R-:W-:-:S06]  /*43d0*/  PLOP3.LUT P1, PT, PT, PT, UP0, 0x80, 0x0 ;  /* 0x000000000000781c */ /* 0x000fcc0003f2f008 */
[----:B------:R-:W-:-:S04]  /*43e0*/  UIADD3 UR6, UR6, 0x28c60, URZ ;  /* 0x00028c6006067890 */ /* 0x000fc8000fffe03f */
[----:B------:R-:W-:-:S09]  /*43f0*/  UPRMT UR6, UR39, 0x654, UR6 ;  /* 0x0000065427067896 */ /* 0x000fd20008000006 */
[----:B------:R-:W-:Y:S01]  /*4400*/  SYNCS.ARRIVE.TRANS64.RED.A1T0 RZ, [UR6], RZ ;  /* 0x000000ffffff79a7 */ /* 0x000fe20008100406 */
[----:B------:R-:W-:Y:S05]  /*4410*/  @!P1 BRA `(.L_x_31) ;  /* 0x0000001c00549947 */ /* 0x000fea0003800000 */
[----:B-1234-:R-:W-:Y:S01]  /*4420*/  MOV R8, R5 ;  /* 0x0000000500087202 */ /* 0x01efe20000000f00 */
[----:B------:R-:W-:Y:S01]  /*4430*/  IMAD.MOV.U32 R13, RZ, RZ, R4 ;  /* 0x000000ffff0d7224 */ /* 0x000fe200078e0004 */
[----:B------:R-:W-:Y:S01]  /*4440*/  UIADD3 UR48, UR48, -0x2, URZ ;  /* 0xfffffffe30307890 */ /* 0x000fe2000fffe03f */
[----:B------:R-:W-:Y:S01]  /*4450*/  UMOV UR22, UR47 ;  /* 0x0000002f00167c82 */ /* 0x000fe20008000000 */
[----:B------:R-:W-:Y:S01]  /*4460*/  ULDC UR23, c[0x0][0x9d8] ;  /* 0x0002760000177ab9 */ /* 0x000fe20000000800 */
[----:B------:R-:W-:-:S09]  /*4470*/  ULDC UR20, c[0x0][0x988] ;  /* 0x0002620000147ab9 */ /* 0x000fd20000000800 */
.L_x_42:
[----:B------:R-:W-:Y:S01]  /*4480*/  UIADD3 UR47, UR22, 0x1, URZ ;  /* 0x00000001162f7890 */ /* 0x000fe2000fffe03f */
[----:B------:R-:W-:Y:S01]  /*4490*/  IMAD.U32 R4, RZ, RZ, UR48 ;  /* 0x00000030ff047e24 */ /* 0x000fe2000f8e00ff */
[----:B------:R-:W-:Y:S02]  /*44a0*/  UIADD3 UR48, UR48, -0x1, URZ ;  /* 0xffffffff30307890 */ /* 0x000fe4000fffe03f */
[----:B------:R-:W-:Y:S02]  /*44b0*/  UISETP.NE.AND UP0, UPT, UR47, 0x2, UPT ;  /* 0x000000022f00788c */ /* 0x000fe4000bf05270 */
[----:B------:R-:W-:Y:S02]  /*44c0*/  ISETP.GT.AND P1, PT, R4, RZ, PT ;  /* 0x000000ff0400720c */ /* 0x000fe40003f24270 */
[----:B------:R-:W-:Y:S02]  /*44d0*/  USEL UR6, URZ, 0x1, UP0 ;  /* 0x000000013f067887 */ /* 0x000fe40008000000 */
[----:B------:R-:W-:-:S02]  /*44e0*/  USEL UR47, UR47, URZ, UP0 ;  /* 0x0000003f2f2f7287 */ /* 0x000fc40008000000 */
[----:B------:R-:W-:Y:S01]  /*44f0*/  ULOP3.LUT UR37, UR37, UR6, URZ, 0x3c, !UPT ;  /* 0x0000000625257292 */ /* 0x000fe2000f8e3c3f */
[----:B-12---:R-:W-:Y:S11]  /*4500*/  @!P0 BRA `(.L_x_32) ;  /* 0x0000000000048947 */ /* 0x006ff60003800000 */
[----:B------:R-:W-:Y:S01]  /*4510*/  BPT.TRAP 0x1 ;  /* 0x000000040000795c */ /* 0x000fe20000300000 */
.L_x_32:
[----:B------:R-:W-:Y:S01]  /*4520*/  ULEA UR21, UR47, UR42, 0x3 ;  /* 0x0000002a2f157291 */ /* 0x000fe2000f8e183f */
[----:B------:R-:W-:-:S05]  /*4530*/  IMAD.U32 R7, RZ, RZ, UR37 ;  /* 0x00000025ff077e24 */ /* 0x000fca000f8e00ff */
[----:B------:R-:W-:-:S04]  /*4540*/  SHF.L.U32 R7, R7, 0x1f, RZ ;  /* 0x0000001f07077819 */ /* 0x000fc800000006ff */
[----:B------:R1:W2:Y:S01]  /*4550*/  SYNCS.PHASECHK.TRANS64.TRYWAIT P2, [UR21+0x28c30], R7 ;  /* 0x028c3007ff0075a7 */ /* 0x0002a20008040155 */
[----:B------:R-:W-:Y:S05]  /*4560*/  @!P0 BRA `(.L_x_33) ;  /* 0x0000000000048947 */ /* 0x000fea0003800000 */
[----:B------:R-:W-:Y:S01]  /*4570*/  BPT.TRAP 0x1 ;  /* 0x000000040000795c */ /* 0x000fe20000300000 */
.L_x_33:
[----:B--2---:R-:W-:Y:S05]  /*4580*/  @P2 BRA `(.L_x_34) ;  /* 0x0000000000082947 */ /* 0x004fea0003800000 */
[----:B------:R-:W2:Y:S02]  /*4590*/  SYNCS.PHASECHK.TRANS64.TRYWAIT P2, [UR21+0x28c30], R7 ;  /* 0x028c3007ff0075a7 */ /* 0x000ea40008040155 */
[----:B--2---:R-:W-:Y:S05]  /*45a0*/  @!P2 BRA `(.L_x_35) ;  /* 0x0000008400c0a947 */ /* 0x004fea0003800000 */
.L_x_34:
[----:B------:R-:W-:Y:S01]  /*45b0*/  R2UR UR18, R0 ;  /* 0x00000000001272ca */ /* 0x000fe200000e0000 */
[----:B------:R-:W-:Y:S01]  /*45c0*/  UIADD3 UR6, UR42, 0x20400, URZ ;  /* 0x000204002a067890 */ /* 0x000fe2000fffe03f */
[----:B0-----:R-:W-:Y:S01]  /*45d0*/  WARPGROUP.ARRIVE ;  /* 0x00000000000079c5 */ /* 0x001fe20000000000 */
        /* <DEDUP_REMOVED lines=10> */
[----:B------:R-:W-:Y:S02]  /*4680*/  UIADD3 UR10, UR18, 0x4, URZ ;  /* 0x00000004120a7890 */ /* 0x000fe4000fffe03f */
[----:B------:R-:W-:-:S03]  /*4690*/  UIADD3 UR14, UR18, 0x6, URZ ;  /* 0x00000006120e7890 */ /* 0x000fc6000fffe03f */
[----:B------:R-:W-:Y:S03]  /*46a0*/  HGMMA.64x64x16.F32.BF16 R152, gdesc[UR16], RZ, !UPT, gsb0 ;  /* 0x00e00000109879f0 */ /* 0x000fe6000c0018ff */
        /* <DEDUP_REMOVED lines=12> */
.L_x_36:
[----:B------:R-:W-:Y:S01]  /*4770*/  FMUL.FTZ R190, R152, UR23 ;  /* 0x0000001798be7c20 */ /* 0x000fe20008410000 */
[----:B------:R-:W-:Y:S01]  /*4780*/  FMUL.FTZ R5, R153, UR23 ;  /* 0x0000001799057c20 */ /* 0x000fe20008410000 */
[----:B------:R-:W-:Y:S01]  /*4790*/  FMUL.FTZ R10, R155, UR23 ;  /* 0x000000179b0a7c20 */ /* 0x000fe20008410000 */
[----:B------:R-:W-:Y:S01]  /*47a0*/  FMUL.FTZ R155, R156, UR23 ;  /* 0x000000179c9b7c20 */ /* 0x000fe20008410000 */
[----:B------:R-:W-:Y:S01]  /*47b0*/  FMUL.FTZ R156, R157, UR23 ;  /* 0x000000179d9c7c20 */ /* 0x000fe20008410000 */
[----:B------:R-:W-:Y:S01]  /*47c0*/  FMUL.FTZ R157, R160, UR23 ;  /* 0x00000017a09d7c20 */ /* 0x000fe20008410000 */
[----:B------:R-:W2:Y:S01]  /*47d0*/  MUFU.TANH R190, R190 ;  /* 0x000000be00be7308 */ /* 0x000ea20000002400 */
[----:B------:R-:W-:Y:S01]  /*47e0*/  FMUL.FTZ R11, R158, UR23 ;  /* 0x000000179e0b7c20 */ /* 0x000fe20008410000 */
[----:B------:R-:W-:Y:S01]  /*47f0*/  FMUL.FTZ R158, R161, UR23 ;  /* 0x00000017a19e7c20 */ /* 0x000fe20008410000 */
[----:B------:R-:W-:Y:S01]  /*4800*/  FMUL.FTZ R12, R159, UR23 ;  /* 0x000000179f0c7c20 */ /* 0x000fe20008410000 */
[----:B------:R-:W-:Y:S01]  /*4810*/  FMUL.FTZ R159, R164, UR23 ;  /* 0x00000017a49f7c20 */ /* 0x000fe20008410000 */
[----:B------:R-:W-:Y:S01]  /*4820*/  FMUL.FTZ R160, R165, UR23 ;  /* 0x00000017a5a07c20 */ /* 0x000fe20008410000 */
[----:B------:R-:W-:Y:S01]  /*4830*/  FMUL.FTZ R161, R168, UR23 ;  /* 0x00000017a8a17c20 */ /* 0x000fe20008410000 */
[----:B------:R-:W-:Y:S01]  /*4840*/  FMUL.FTZ R165, R169, UR23 ;  /* 0x00000017a9a57c20 */ /* 0x000fe20008410000 */
[----:B------:R-:W0:Y:S01]  /*4850*/  MUFU.TANH R5, R5 ;  /* 0x0000000500057308 */ /* 0x000e220000002400 */
[----:B------:R-:W-:Y:S01]  /*4860*/  FMUL.FTZ R168, R172, UR23 ;  /* 0x00000017aca87c20 */ /* 0x000fe20008410000 */
[----:B------:R-:W-:Y:S01]  /*4870*/  FMUL.FTZ R191, R173, UR23 ;  /* 0x00000017adbf7c20 */ /* 0x000fe20008410000 */
[----:B------:R-:W-:Y:S01]  /*4880*/  FMUL.FTZ R169, R176, UR23 ;  /* 0x00000017b0a97c20 */ /* 0x000fe20008410000 */
[----:B------:R-:W-:Y:S01]  /*4890*/  FMUL.FTZ R173, R177, UR23 ;  /* 0x00000017b1ad7c20 */ /* 0x000fe20008410000 */
[----:B------:R-:W-:Y:S01]  /*48a0*/  FMUL.FTZ R172, R180, UR23 ;  /* 0x00000017b4ac7c20 */ /* 0x000fe20008410000 */
[----:B------:R-:W-:Y:S01]  /*48b0*/  FMUL.FTZ R164, R181, UR23 ;  /* 0x00000017b5a47c20 */ /* 0x000fe20008410000 */
[----:B------:R-:W-:Y:S01]  /*48c0*/  FMUL.FTZ R14, R163, UR23 ;  /* 0x00000017a30e7c20 */ /* 0x000fe20008410000 */
[----:B------:R-:W3:Y:S01]  /*48d0*/  MUFU.TANH R155, R155 ;  /* 0x0000009b009b7308 */ /* 0x000ee20000002400 */
[----:B--2---:R-:W-:Y:S01]  /*48e0*/  FMNMX.FTZ R4, R190, R13, !PT ;  /* 0x0000000dbe047209 */ /* 0x004fe20007810000 */
[----:B------:R-:W-:Y:S01]  /*48f0*/  FMUL.FTZ R9, R154, UR23 ;  /* 0x000000179a097c20 */ /* 0x000fe20008410000 */
[----:B------:R-:W-:Y:S01]  /*4900*/  FMUL.FTZ R154, R174, UR23 ;  /* 0x00000017ae9a7c20 */ /* 0x000fe20008410000 */
[----:B------:R-:W-:Y:S01]  /*4910*/  FMUL.FTZ R20, R167, UR23 ;  /* 0x00000017a7147c20 */ /* 0x000fe20008410000 */
[----:B------:R-:W-:Y:S01]  /*4920*/  FMUL.FTZ R152, R170, UR23 ;  /* 0x00000017aa987c20 */ /* 0x000fe20008410000 */
[----:B------:R-:W-:Y:S01]  /*4930*/  FMUL.FTZ R170, R183, UR23 ;  /* 0x00000017b7aa7c20 */ /* 0x000fe20008410000 */
[----:B------:R-:W-:Y:S01]  /*4940*/  UIADD3 UR6, UR21, 0x28c40, URZ ;  /* 0x00028c4015067890 */ /* 0x000fe2000fffe03f */
[----:B------:R-:W2:Y:S01]  /*4950*/  MUFU.TANH R156, R156 ;  /* 0x0000009c009c7308 */ /* 0x000ea20000002400 */
[----:B0-----:R-:W-:-:S02]  /*4960*/  FMNMX.FTZ R4, R5, R4, !PT ;  /* 0x0000000405047209 */ /* 0x001fc40007810000 */
[----:B------:R-:W-:-:S05]  /*4970*/  UPRMT UR6, UR39, 0x654, UR6 ;  /* 0x0000065427067896 */ /* 0x000fca0008000006 */
[----:B------:R-:W0:Y:S01]  /*4980*/  MUFU.TANH R157, R157 ;  /* 0x0000009d009d7308 */ /* 0x000e220000002400 */
[----:B---3--:R-:W-:-:S03]  /*4990*/  FMNMX.FTZ R15, R155, R4, !PT ;  /* 0x000000049b0f7209 */ /* 0x008fc60007810000 */
[----:B------:R-:W-:Y:S04]  /*49a0*/  SYNCS.ARRIVE.TRANS64.RED.A1T0 RZ, [UR6], RZ ;  /* 0x000000ffffff79a7 */ /* 0x000fe80008100406 */
[----:B------:R-:W3:Y:S01]  /*49b0*/  MUFU.TANH R158, R158 ;  /* 0x0000009e009e7308 */ /* 0x000ee20000002400 */
[----:B--2---:R-:W-:-:S07]  /*49c0*/  FMNMX.FTZ R4, R156, R15, !PT ;  /* 0x0000000f9c047209 */ /* 0x004fce0007810000 */
[----:B------:R-:W2:Y:S01]  /*49d0*/  MUFU.TANH R159, R159 ;  /* 0x0000009f009f7308 */ /* 0x000ea20000002400 */
[----:B0-----:R-:W-:-:S07]  /*49e0*/  FMNMX.FTZ R15, R157, R4, !PT ;  /* 0x000000049d0f7209 */ /* 0x001fce0007810000 */
[----:B------:R-:W0:Y:S01]  /*49f0*/  MUFU.TANH R160, R160 ;  /* 0x000000a000a07308 */ /* 0x000e220000002400 */
[----:B---3--:R-:W-:-:S07]  /*4a00*/  FMNMX.FTZ R4, R158, R15, !PT ;  /* 0x0000000f9e047209 */ /* 0x008fce0007810000 */
        /* <DEDUP_REMOVED lines=9> */
[----:B0-----:R-:W-:Y:S01]  /*4aa0*/  FMNMX.FTZ R4, R168, R15, !PT ;  /* 0x0000000fa8047209 */ /* 0x001fe20007810000 */
[----:B------:R-:W-:Y:S01]  /*4ab0*/  FMUL.FTZ R15, R162, UR23 ;  /* 0x00000017a20f7c20 */ /* 0x000fe20008410000 */
[----:B------:R-:W-:-:S05]  /*4ac0*/  FMUL.FTZ R162, R175, UR23 ;  /* 0x00000017afa27c20 */ /* 0x000fca0008410000 */
[----:B------:R-:W0:Y:S01]  /*4ad0*/  MUFU.TANH R173, R173 ;  /* 0x000000ad00ad7308 */ /* 0x000e220000002400 */
[----:B---3--:R-:W-:-:S07]  /*4ae0*/  FMNMX.FTZ R4, R191, R4, !PT ;  /* 0x00000004bf047209 */ /* 0x008fce0007810000 */
[----:B------:R-:W3:Y:S01]  /*4af0*/  MUFU.TANH R172, R172 ;  /* 0x000000ac00ac7308 */ /* 0x000ee20000002400 */
[----:B--2---:R-:W-:-:S07]  /*4b00*/  FMNMX.FTZ R4, R169, R4, !PT ;  /* 0x00000004a9047209 */ /* 0x004fce0007810000 */
[----:B------:R-:W2:Y:S01]  /*4b10*/  MUFU.TANH R164, R164 ;  /* 0x000000a400a47308 */ /* 0x000ea20000002400 */
[----:B0-----:R-:W-:-:S07]  /*4b20*/  FMNMX.FTZ R21, R173, R4, !PT ;  /* 0x00000004ad157209 */ /* 0x001fce0007810000 */
[----:B------:R-:W0:Y:S01]  /*4b30*/  MUFU.TANH R9, R9 ;  /* 0x0000000900097308 */ /* 0x000e220000002400 */
[----:B---3--:R-:W-:Y:S01]  /*4b40*/  FMNMX.FTZ R153, R172, R21, !PT ;  /* 0x00000015ac997209 */ /* 0x008fe20007810000 */
[----:B------:R-:W-:Y:S01]  /*4b50*/  FMUL.FTZ R21, R166, UR23 ;  /* 0x00000017a6157c20 */ /* 0x000fe20008410000 */
[----:B------:R-:W-:-:S05]  /*4b60*/  FMUL.FTZ R166, R179, UR23 ;  /* 0x00000017b3a67c20 */ /* 0x000fca0008410000 */
[----:B------:R-:W3:Y:S01]  /*4b70*/  MUFU.TANH R10, R10 ;  /* 0x0000000a000a7308 */ /* 0x000ee20000002400 */
[----:B--2---:R-:W-:Y:S01]  /*4b80*/  FMNMX.FTZ R4, R164, R153, !PT ;  /* 0x00000099a4047209 */ /* 0x004fe20007810000 */
[----:B------:R-:W-:-:S04]  /*4b90*/  FMUL.FTZ R153, R171, UR23 ;  /* 0x00000017ab997c20 */ /* 0x000fc80008410000 */
[----:B------:R-:W2:Y:S02]  /*4ba0*/  SHFL.BFLY PT, R163, R4, 0x2, 0x1f ;  /* 0x0c401f0004a37f89 */ /* 0x000ea400000e0000 */
[----:B------:R-:W4:Y:S01]  /*4bb0*/  MUFU.TANH R11, R11 ;  /* 0x0000000b000b7308 */ /* 0x000f220000002400 */
[----:B0-----:R-:W-:-:S07]  /*4bc0*/  FMNMX.FTZ R167, R9, R8, !PT ;  /* 0x0000000809a77209 */ /* 0x001fce0007810000 */
[----:B------:R-:W0:Y:S08]  /*4bd0*/  MUFU.TANH R12, R12 ;  /* 0x0000000c000c7308 */ /* 0x000e300000002400 */
[----:B------:R-:W5:Y:S01]  /*4be0*/  MUFU.TANH R15, R15 ;  /* 0x0000000f000f7308 */ /* 0x000f620000002400 */
[----:B--2---:R-:W-:Y:S01]  /*4bf0*/  FMNMX.FTZ R174, R4, R163, !PT ;  /* 0x000000a304ae7209 */ /* 0x004fe20007810000 */
[----:B------:R-:W-:-:S06]  /*4c00*/  FMUL.FTZ R163, R178, UR23 ;  /* 0x00000017b2a37c20 */ /* 0x000fcc0008410000 */
[----:B------:R-:W2:Y:S01]  /*4c10*/  MUFU.TANH R14, R14 ;  /* 0x0000000e000e7308 */ /* 0x000ea20000002400 */
[----:B---3--:R-:W-:Y:S01]  /*4c20*/  FMNMX.FTZ R4, R10, R167, !PT ;  /* 0x000000a70a047209 */ /* 0x008fe20007810000 */
[----:B------:R-:W-:Y:S01]  /*4c30*/  FMUL.FTZ R167, R182, UR23 ;  /* 0x00000017b6a77c20 */ /* 0x000fe20008410000 */
[----:B------:R-:W3:Y:S02]  /*4c40*/  SHFL.BFLY PT, R175, R174, 0x1, 0x1f ;  /* 0x0c201f00aeaf7f89 */ /* 0x000ee400000e0000 */
[----:B----4-:R-:W-:-:S03]  /*4c50*/  FMNMX.FTZ R171, R11, R4, !PT ;  /* 0x000000040bab7209 */ /* 0x010fc60007810000 */
[----:B------:R-:W4:Y:S01]  /*4c60*/  MUFU.TANH R21, R21 ;  /* 0x0000001500157308 */ /* 0x000f220000002400 */
[----:B0-----:R-:W-:-:S04]  /*4c70*/  FMNMX.FTZ R4, R12, R171, !PT ;  /* 0x000000ab0c047209 */ /* 0x001fc80007810000 */
[----:B-----5:R-:W-:-:S03]  /*4c80*/  FMNMX.FTZ R171, R15, R4, !PT ;  /* 0x000000040fab7209 */ /* 0x020fc60007810000 */
[----:B------:R-:W0:Y:S08]  /*4c90*/  MUFU.TANH R20, R20 ;  /* 0x0000001400147308 */ /* 0x000e300000002400 */
[----:B------:R-:W5:Y:S01]  /*4ca0*/  MUFU.TANH R152, R152 ;  /* 0x0000009800987308 */ /* 0x000f620000002400 */
[----:B---3--:R-:W-:Y:S02]  /*4cb0*/  FMNMX.FTZ R4, R174, R175, !PT ;  /* 0x000000afae047209 */ /* 0x008fe40007810000 */
[----:B--2---:R-:W-:-:S05]  /*4cc0*/  FMNMX.FTZ R174, R14, R171, !PT ;  /* 0x000000ab0eae7209 */ /* 0x004fca0007810000 */
[----:B------:R-:W2:Y:S01]  /*4cd0*/  MUFU.TANH R153, R153 ;  /* 0x0000009900997308 */ /* 0x000ea20000002400 */
[C---:B------:R-:W-:Y:S01]  /*4ce0*/  FADD.FTZ R171, -R4.reuse, R13 ;  /* 0x0000000d04ab7221 */ /* 0x040fe20000010100 */
[----:B----4-:R-:W-:Y:S01]  /*4cf0*/  FMNMX.FTZ R13, R21, R174, !PT ;  /* 0x000000ae150d7209 */ /* 0x010fe20007810000 */
[----:B------:R-:W-:Y:S02]  /*4d00*/  FMUL.FTZ R180, R4, UR20 ;  /* 0x0000001404b47c20 */ /* 0x000fe40008410000 */
[----:B------:R-:W-:Y:S01]  /*4d10*/  FMUL.FTZ R175, R171, UR20 ;  /* 0x00000014abaf7c20 */ /* 0x000fe20008410000 */
[----:B0-----:R-:W-:Y:S01]  /*4d20*/  FMNMX.FTZ R171, R20, R13, !PT ;  /* 0x0000000d14ab7209 */ /* 0x001fe20007810000 */
[--C-:B------:R-:W-:Y:S01]  /*4d30*/  FFMA.FTZ R177, R5, UR20, -R180.reuse ;  /* 0x0000001405b17c23 */ /* 0x100fe200080108b4 */
[----:B------:R-:W0:Y:S01]  /*4d40*/  MUFU.TANH R154, R154 ;  /* 0x0000009a009a7308 */ /* 0x000e220000002400 */
[--C-:B------:R-:W-:Y:S01]  /*4d50*/  FFMA.FTZ R190, R190, UR20, -R180.reuse ;  /* 0x00000014bebe7c23 */ /* 0x100fe200080108b4 */
[----:B-----5:R-:W-:Y:S01]  /*4d60*/  FMNMX.FTZ R174, R152, R171, !PT ;  /* 0x000000ab98ae7209 */ /* 0x020fe20007810000 */
[--C-:B------:R-:W-:Y:S01]  /*4d70*/  FFMA.FTZ R155, R155, UR20, -R180.reuse ;  /* 0x000000149b9b7c23 */ /* 0x100fe200080108b4 */
[----:B------:R-:W-:-:S04]  /*4d80*/  FFMA.FTZ R168, R168, UR20, -R180 ;  /* 0x00000014a8a87c23 */ /* 0x000fc800080108b4 */
        /* <DEDUP_REMOVED lines=10> */
[----:B------:R-:W-:Y:S01]  /*4e30*/  MUFU.EX2 R171, R177 ;  /* 0x000000b100ab7308 */ /* 0x000fe20000000800 */
[----:B---3--:R-:W-:Y:S01]  /*4e40*/  FMNMX.FTZ R5, R167, R176, !PT ;  /* 0x000000b0a7057209 */ /* 0x008fe20007810000 */
[--C-:B------:R-:W-:Y:S01]  /*4e50*/  FFMA.FTZ R176, R156, UR20, -R180.reuse ;  /* 0x000000149cb07c23 */ /* 0x100fe200080108b4 */
[--C-:B------:R-:W-:Y:S01]  /*4e60*/  FFMA.FTZ R156, R157, UR20, -R180.reuse ;  /* 0x000000149d9c7c23 */ /* 0x100fe200080108b4 */
[--C-:B------:R-:W-:Y:S01]  /*4e70*/  FFMA.FTZ R157, R158, UR20, -R180.reuse ;  /* 0x000000149e9d7c23 */ /* 0x100fe200080108b4 */
[--C-:B------:R-:W-:Y:S01]  /*4e80*/  FFMA.FTZ R158, R159, UR20, -R180.reuse ;  /* 0x000000149f9e7c23 */ /* 0x100fe200080108b4 */
[--C-:B------:R-:W-:Y:S01]  /*4e90*/  FFMA.FTZ R159, R160, UR20, -R180.reuse ;  /* 0x00000014a09f7c23 */ /* 0x100fe200080108b4 */
[--C-:B------:R-:W-:Y:S01]  /*4ea0*/  FFMA.FTZ R160, R161, UR20, -R180.reuse ;  /* 0x00000014a1a07c23 */ /* 0x100fe200080108b4 */
[--C-:B------:R-:W-:Y:S01]  /*4eb0*/  FFMA.FTZ R161, R165, UR20, -R180.reuse ;  /* 0x00000014a5a17c23 */ /* 0x100fe200080108b4 */
[----:B--2---:R-:W-:Y:S01]  /*4ec0*/  FMNMX.FTZ R5, R170, R5, !PT ;  /* 0x00000005aa057209 */ /* 0x004fe20007810000 */
[----:B------:R0:W2:Y:S01]  /*4ed0*/  MUFU.EX2 R13, R175 ;  /* 0x000000af000d7308 */ /* 0x0000a20000000800 */
[--C-:B------:R-:W-:Y:S01]  /*4ee0*/  FFMA.FTZ R165, R169, UR20, -R180.reuse ;  /* 0x00000014a9a57c23 */ /* 0x100fe200080108b4 */
[----:B------:R-:W-:-:S02]  /*4ef0*/  FFMA.FTZ R169, R172, UR20, -R180 ;  /* 0x00000014aca97c23 */ /* 0x000fc400080108b4 */
[----:B------:R-:W3:Y:S04]  /*4f00*/  SHFL.BFLY PT, R178, R5, 0x2, 0x1f ;  /* 0x0c401f0005b27f89 */ /* 0x000ee800000e0000 */
[----:B------:R-:W4:Y:S01]  /*4f10*/  MUFU.EX2 R174, R190 ;  /* 0x000000be00ae7308 */ /* 0x000f220000000800 */
[----:B0-----:R-:W-:-:S07]  /*4f20*/  FFMA.FTZ R175, R191, UR20, -R180 ;  /* 0x00000014bfaf7c23 */ /* 0x001fce00080108b4 */
[----:B------:R-:W-:Y:S01]  /*4f30*/  MUFU.EX2 R155, R155 ;  /* 0x0000009b009b7308 */ /* 0x000fe20000000800 */
[-C--:B--2---:R-:W-:Y:S01]  /*4f40*/  FMUL.FTZ R24, R24, R13.reuse ;  /* 0x0000000d18187220 */ /* 0x084fe20000410000 */
[-C--:B------:R-:W-:Y:S01]  /*4f50*/  FMUL.FTZ R25, R25, R13.reuse ;  /* 0x0000000d19197220 */ /* 0x080fe20000410000 */
[-C--:B------:R-:W-:Y:S01]  /*4f60*/  FMUL.FTZ R28, R28, R13.reuse ;  /* 0x0000000d1c1c7220 */ /* 0x080fe20000410000 */
[-C--:B------:R-:W-:Y:S01]  /*4f70*/  FMUL.FTZ R29, R29, R13.reuse ;  /* 0x0000000d1d1d7220 */ /* 0x080fe20000410000 */
[-C--:B------:R-:W-:Y:S01]  /*4f80*/  FMUL.FTZ R32, R32, R13.reuse ;  /* 0x0000000d20207220 */ /* 0x080fe20000410000 */
[-C--:B------:R-:W-:Y:S01]  /*4f90*/  FMUL.FTZ R33, R33, R13.reuse ;  /* 0x0000000d21217220 */ /* 0x080fe20000410000 */
[-C--:B------:R-:W-:Y:S01]  /*4fa0*/  FMUL.FTZ R36, R36, R13.reuse ;  /* 0x0000000d24247220 */ /* 0x080fe20000410000 */
[----:B------:R-:W-:Y:S01]  /*4fb0*/  MUFU.EX2 R176, R176 ;  /* 0x000000b000b07308 */ /* 0x000fe20000000800 */
[-C--:B------:R-:W-:Y:S01]  /*4fc0*/  FMUL.FTZ R37, R37, R13.reuse ;  /* 0x0000000d25257220 */ /* 0x080fe20000410000 */
[-C--:B------:R-:W-:Y:S01]  /*4fd0*/  FMUL.FTZ R40, R40, R13.reuse ;  /* 0x0000000d28287220 */ /* 0x080fe20000410000 */
[-C--:B------:R-:W-:Y:S01]  /*4fe0*/  FMUL.FTZ R41, R41, R13.reuse ;  /* 0x0000000d29297220 */ /* 0x080fe20000410000 */
[----:B---3--:R-:W-:Y:S01]  /*4ff0*/  FMNMX.FTZ R177, R5, R178, !PT ;  /* 0x000000b205b17209 */ /* 0x008fe20007810000 */
[--C-:B------:R-:W-:Y:S01]  /*5000*/  FFMA.FTZ R178, R173, UR20, -R180.reuse ;  /* 0x00000014adb27c23 */ /* 0x100fe200080108b4 */
[----:B------:R-:W-:Y:S01]  /*5010*/  FFMA.FTZ R180, R164, UR20, -R180 ;  /* 0x00000014a4b47c23 */ /* 0x000fe200080108b4 */
[-C--:B------:R-:W-:Y:S01]  /*5020*/  FMUL.FTZ R44, R44, R13.reuse ;  /* 0x0000000d2c2c7220 */ /* 0x080fe20000410000 */
[----:B------:R-:W-:Y:S01]  /*5030*/  MUFU.EX2 R156, R156 ;  /* 0x0000009c009c7308 */ /* 0x000fe20000000800 */
[----:B------:R-:W0:Y:S01]  /*5040*/  SHFL.BFLY PT, R182, R177, 0x1, 0x1f ;  /* 0x0c201f00b1b67f89 */ /* 0x000e2200000e0000 */
        /* <DEDUP_REMOVED lines=23> */
[----:B0-----:R-:W-:Y:S01]  /*51c0*/  FMNMX.FTZ R5, R177, R182, !PT ;  /* 0x000000b6b1057209 */ /* 0x001fe20007810000 */
[-C--:B------:R-:W-:Y:S01]  /*51d0*/  FMUL.FTZ R85, R85, R13.reuse ;  /* 0x0000000d55557220 */ /* 0x080fe20000410000 */
[-C--:B------:R-:W-:Y:S01]  /*51e0*/  FMUL.FTZ R88, R88, R13.reuse ;  /* 0x0000000d58587220 */ /* 0x080fe20000410000 */
[-C--:B------:R-:W-:Y:S01]  /*51f0*/  FMUL.FTZ R89, R89, R13.reuse ;  /* 0x0000000d59597220 */ /* 0x080fe20000410000 */
[-C--:B------:R-:W-:Y:S01]  /*5200*/  FMUL.FTZ R92, R92, R13.reuse ;  /* 0x0000000d5c5c7220 */ /* 0x080fe20000410000 */
[C---:B------:R-:W-:Y:S01]  /*5210*/  FADD.FTZ R164, -R5.reuse, R8 ;  /* 0x0000000805a47221 */ /* 0x040fe20000010100 */
[----:B------:R-:W-:Y:S01]  /*5220*/  FMUL.FTZ R173, R5, UR20 ;  /* 0x0000001405ad7c20 */ /* 0x000fe20008410000 */
[----:B------:R4:W-:Y:S01]  /*5230*/  MUFU.EX2 R8, R180 ;  /* 0x000000b400087308 */ /* 0x0009e20000000800 */
[-C--:B------:R-:W-:Y:S01]  /*5240*/  FMUL.FTZ R93, R93, R13.reuse ;  /* 0x0000000d5d5d7220 */ /* 0x080fe20000410000 */
[----:B------:R-:W-:Y:S01]  /*5250*/  FMUL.FTZ R172, R164, UR20 ;  /* 0x00000014a4ac7c20 */ /* 0x000fe20008410000 */
[--C-:B------:R-:W-:Y:S01]  /*5260*/  FFMA.FTZ R164, R12, UR20, -R173.reuse ;  /* 0x000000140ca47c23 */ /* 0x100fe200080108ad */
[--C-:B------:R-:W-:Y:S01]  /*5270*/  FFMA.FTZ R9, R9, UR20, -R173.reuse ;  /* 0x0000001409097c23 */ /* 0x100fe200080108ad */
[--C-:B------:R-:W-:Y:S01]  /*5280*/  FFMA.FTZ R12, R15, UR20, -R173.reuse ;  /* 0x000000140f0c7c23 */ /* 0x100fe200080108ad */
[--C-:B------:R-:W-:Y:S01]  /*5290*/  FFMA.FTZ R15, R14, UR20, -R173.reuse ;  /* 0x000000140e0f7c23 */ /* 0x100fe200080108ad */
[--C-:B------:R-:W-:Y:S01]  /*52a0*/  FFMA.FTZ R14, R21, UR20, -R173.reuse ;  /* 0x00000014150e7c23 */ /* 0x100fe200080108ad */
[--C-:B------:R-:W-:Y:S01]  /*52b0*/  FFMA.FTZ R21, R20, UR20, -R173.reuse ;  /* 0x0000001414157c23 */ /* 0x100fe200080108ad */
[--C-:B------:R-:W-:Y:S01]  /*52c0*/  FFMA.FTZ R10, R10, UR20, -R173.reuse ;  /* 0x000000140a0a7c23 */ /* 0x100fe200080108ad */
[----:B------:R-:W-:Y:S01]  /*52d0*/  IMAD.MOV R20, RZ, RZ, -R18 ;  /* 0x000000ffff147224 */ /* 0x000fe200078e0a12 */
[----:B------:R-:W-:Y:S01]  /*52e0*/  MUFU.EX2 R172, R172 ;  /* 0x000000ac00ac7308 */ /* 0x000fe20000000800 */
[--C-:B------:R-:W-:Y:S01]  /*52f0*/  FFMA.FTZ R11, R11, UR20, -R173.reuse ;  /* 0x000000140b0b7c23 */ /* 0x100fe200080108ad */
[--C-:B------:R-:W-:Y:S01]  /*5300*/  FFMA.FTZ R177, R153, UR20, -R173.reuse ;  /* 0x0000001499b17c23 */ /* 0x100fe200080108ad */
[----:B------:R-:W-:Y:S01]  /*5310*/  MOV R153, UR22 ;  /* 0x0000001600997c02 */ /* 0x000fe20008000f00 */
[----:B----4-:R-:W-:Y:S01]  /*5320*/  FFMA.FTZ R180, R13, R6, R174 ;  /* 0x000000060db47223 */ /* 0x010fe200000100ae */
[----:B------:R-:W-:Y:S01]  /*5330*/  ISETP.NE.AND P2, PT, R17, R20, PT ;  /* 0x000000141100720c */ /* 0x000fe20003f45270 */
[--C-:B------:R-:W-:Y:S01]  /*5340*/  FFMA.FTZ R20, R152, UR20, -R173.reuse ;  /* 0x0000001498147c23 */ /* 0x100fe200080108ad */
[--C-:B------:R-:W-:Y:S01]  /*5350*/  FFMA.FTZ R6, R162, UR20, -R173.reuse ;  /* 0x00000014a2067c23 */ /* 0x100fe200080108ad */
[----:B------:R-:W0:Y:S01]  /*5360*/  MUFU.EX2 R9, R9 ;  /* 0x0000000900097308 */ /* 0x000e220000000800 */
[----:B------:R-:W-:Y:S01]  /*5370*/  FADD.FTZ R180, R171, R180 ;  /* 0x000000b4abb47221 */ /* 0x000fe20000010000 */
[--C-:B------:R-:W-:Y:S01]  /*5380*/  FFMA.FTZ R154, R154, UR20, -R173.reuse ;  /* 0x000000149a9a7c23 */ /* 0x100fe200080108ad */
[--C-:B------:R-:W-:Y:S01]  /*5390*/  FFMA.FTZ R163, R163, UR20, -R173.reuse ;  /* 0x00000014a3a37c23 */ /* 0x100fe200080108ad */
[--C-:B------:R-:W-:Y:S01]  /*53a0*/  FFMA.FTZ R179, R166, UR20, -R173.reuse ;  /* 0x00000014a6b37c23 */ /* 0x100fe200080108ad */
[--C-:B------:R-:W-:Y:S01]  /*53b0*/  FFMA.FTZ R167, R167, UR20, -R173.reuse ;  /* 0x00000014a7a77c23 */ /* 0x100fe200080108ad */
[----:B------:R-:W-:Y:S01]  /*53c0*/  FFMA.FTZ R170, R170, UR20, -R173 ;  /* 0x00000014aaaa7c23 */ /* 0x000fe200080108ad */
[-C--:B------:R-:W-:Y:S01]  /*53d0*/  FMUL.FTZ R96, R96, R13.reuse ;  /* 0x0000000d60607220 */ /* 0x080fe20000410000 */
[----:B------:R-:W2:Y:S01]  /*53e0*/  MUFU.EX2 R10, R10 ;  /* 0x0000000a000a7308 */ /* 0x000ea20000000800 */
[----:B------:R-:W-:Y:S01]  /*53f0*/  FMUL.FTZ R97, R97, R13 ;  /* 0x0000000d61617220 */ /* 0x000fe20000410000 */
[----:B------:R-:W-:-:S02]  /*5400*/  @!P2 IMAD R152, R153, 0x40, R2 ;  /* 0x000000409998a824 */ /* 0x000fc400078e0202 */
[-C--:B------:R-:W-:Y:S01]  /*5410*/  FMUL.FTZ R100, R100, R13.reuse ;  /* 0x0000000d64647220 */ /* 0x080fe20000410000 */
[-C--:B------:R-:W-:Y:S01]  /*5420*/  FMUL.FTZ R101, R101, R13.reuse ;  /* 0x0000000d65657220 */ /* 0x080fe20000410000 */
[-C--:B------:R-:W-:Y:S01]  /*5430*/  FMUL.FTZ R104, R104, R13.reuse ;  /* 0x0000000d68687220 */ /* 0x080fe20000410000 */
[-C--:B------:R-:W-:Y:S01]  /*5440*/  FMUL.FTZ R105, R105, R13.reuse ;  /* 0x0000000d69697220 */ /* 0x080fe20000410000 */
[----:B------:R-:W-:Y:S01]  /*5450*/  FMUL.FTZ R108, R108, R13 ;  /* 0x0000000d6c6c7220 */ /* 0x000fe20000410000 */
[----:B------:R-:W3:Y:S01]  /*5460*/  MUFU.EX2 R11, R11 ;  /* 0x0000000b000b7308 */ /* 0x000ee20000000800 */
[----:B0-----:R-:W-:Y:S01]  /*5470*/  FFMA.FTZ R153, R172, R3, R9 ;  /* 0x00000003ac997223 */ /* 0x001fe20000010009 */
[-C--:B------:R-:W-:Y:S01]  /*5480*/  FMUL.FTZ R109, R109, R13.reuse ;  /* 0x0000000d6d6d7220 */ /* 0x080fe20000410000 */
[-C--:B------:R-:W-:Y:S01]  /*5490*/  FMUL.FTZ R112, R112, R13.reuse ;  /* 0x0000000d70707220 */ /* 0x080fe20000410000 */
[-C--:B------:R-:W-:Y:S01]  /*54a0*/  FMUL.FTZ R113, R113, R13.reuse ;  /* 0x0000000d71717220 */ /* 0x080fe20000410000 */
[-C--:B------:R-:W-:Y:S01]  /*54b0*/  FMUL.FTZ R116, R116, R13.reuse ;  /* 0x0000000d74747220 */ /* 0x080fe20000410000 */
[-C--:B------:R-:W-:Y:S01]  /*54c0*/  FMUL.FTZ R117, R117, R13.reuse ;  /* 0x0000000d75757220 */ /* 0x080fe20000410000 */
[-C--:B------:R-:W-:Y:S01]  /*54d0*/  FMUL.FTZ R120, R120, R13.reuse ;  /* 0x0000000d78787220 */ /* 0x080fe20000410000 */
[----:B------:R-:W0:Y:S01]  /*54e0*/  MUFU.EX2 R164, R164 ;  /* 0x000000a400a47308 */ /* 0x000e220000000800 */
[----:B--2---:R-:W-:Y:S01]  /*54f0*/  FADD.FTZ R162, R10, R153 ;  /* 0x000000990aa27221 */ /* 0x004fe20000010000 */
[----:B------:R-:W-:Y:S01]  /*5500*/  FADD.FTZ R153, R155, R180 ;  /* 0x000000b49b997221 */ /* 0x000fe20000010000 */
[-C--:B------:R-:W-:Y:S01]  /*5510*/  FMUL.FTZ R121, R121, R13.reuse ;  /* 0x0000000d79797220 */ /* 0x080fe20000410000 */
[-C--:B------:R-:W-:Y:S01]  /*5520*/  FMUL.FTZ R124, R124, R13.reuse ;  /* 0x0000000d7c7c7220 */ /* 0x080fe20000410000 */
[-C--:B------:R-:W-:Y:S01]  /*5530*/  FMUL.FTZ R125, R125, R13.reuse ;  /* 0x0000000d7d7d7220 */ /* 0x080fe20000410000 */
[----:B------:R-:W-:Y:S01]  /*5540*/  FADD.FTZ R153, R176, R153 ;  /* 0x00000099b0997221 */ /* 0x000fe20000010000 */
[-C--:B------:R-:W-:Y:S01]  /*5550*/  FMUL.FTZ R128, R128, R13.reuse ;  /* 0x0000000d80807220 */ /* 0x080fe20000410000 */
[----:B------:R-:W2:Y:S01]  /*5560*/  MUFU.EX2 R12, R12 ;  /* 0x0000000c000c7308 */ /* 0x000ea20000000800 */
[----:B---3--:R-:W-:Y:S01]  /*5570*/  FADD.FTZ R181, R11, R162 ;  /* 0x000000a20bb57221 */ /* 0x008fe20000010000 */
[----:B------:R-:W-:Y:S01]  /*5580*/  @!P2 LEA R162, R152, UR42, 0x2 ;  /* 0x0000002a98a2ac11 */ /* 0x000fe2000f8e10ff */
[-C--:B------:R-:W-:Y:S01]  /*5590*/  FMUL.FTZ R129, R129, R13.reuse ;  /* 0x0000000d81817220 */ /* 0x080fe20000410000 */
[-C--:B------:R-:W-:Y:S01]  /*55a0*/  FMUL.FTZ R132, R132, R13.reuse ;  /* 0x0000000d84847220 */ /* 0x080fe20000410000 */
[-C--:B------:R-:W-:Y:S01]  /*55b0*/  FMUL.FTZ R133, R133, R13.reuse ;  /* 0x0000000d85857220 */ /* 0x080fe20000410000 */
[-C--:B------:R-:W-:Y:S01]  /*55c0*/  FMUL.FTZ R136, R136, R13.reuse ;  /* 0x0000000d88887220 */ /* 0x080fe20000410000 */
[----:B------:R-:W-:Y:S01]  /*55d0*/  @!P2 STS [R162+0x28800], R13 ;  /* 0x0288000da200a388 */ /* 0x000fe20000000800 */
[----:B------:R-:W3:Y:S01]  /*55e0*/  MUFU.EX2 R15, R15 ;  /* 0x0000000f000f7308 */ /* 0x000ee20000000800 */
[----:B0-----:R-:W-:Y:S01]  /*55f0*/  FADD.FTZ R181, R164, R181 ;  /* 0x000000b5a4b57221 */ /* 0x001fe20000010000 */
[-C--:B------:R-:W-:Y:S01]  /*5600*/  FMUL.FTZ R137, R137, R13.reuse ;  /* 0x0000000d89897220 */ /* 0x080fe20000410000 */
[----:B------:R0:W-:Y:S01]  /*5610*/  @!P2 STS [R162+0x28820], R172 ;  /* 0x028820aca200a388 */ /* 0x0001e20000000800 */
[-C--:B------:R-:W-:Y:S01]  /*5620*/  FMUL.FTZ R140, R140, R13.reuse ;  /* 0x0000000d8c8c7220 */ /* 0x080fe20000410000 */
[-C--:B------:R-:W-:Y:S01]  /*5630*/  FMUL.FTZ R141, R141, R13.reuse ;  /* 0x0000000d8d8d7220 */ /* 0x080fe20000410000 */
[-C--:B------:R-:W-:Y:S01]  /*5640*/  FMUL.FTZ R144, R144, R13.reuse ;  /* 0x0000000d90907220 */ /* 0x080fe20000410000 */
[-C--:B------:R-:W-:Y:S01]  /*5650*/  FMUL.FTZ R145, R145, R13.reuse ;  /* 0x0000000d91917220 */ /* 0x080fe20000410000 */
[----:B------:R-:W4:Y:S01]  /*5660*/  MUFU.EX2 R14, R14 ;  /* 0x0000000e000e7308 */ /* 0x000f220000000800 */
[----:B--2---:R-:W-:Y:S01]  /*5670*/  FADD.FTZ R152, R12, R181 ;  /* 0x000000b50c987221 */ /* 0x004fe20000010000 */
[-C--:B------:R-:W-:Y:S01]  /*5680*/  FMUL.FTZ R148, R148, R13.reuse ;  /* 0x0000000d94947220 */ /* 0x080fe20000410000 */
[----:B------:R-:W-:Y:S01]  /*5690*/  FMUL.FTZ R149, R149, R13 ;  /* 0x0000000d95957220 */ /* 0x000fe20000410000 */
[-C--:B------:R-:W-:Y:S01]  /*56a0*/  FMUL.FTZ R26, R26, R172.reuse ;  /* 0x000000ac1a1a7220 */ /* 0x080fe20000410000 */
[-C--:B------:R-:W-:Y:S01]  /*56b0*/  FMUL.FTZ R27, R27, R172.reuse ;  /* 0x000000ac1b1b7220 */ /* 0x080fe20000410000 */
[-C--:B------:R-:W-:Y:S01]  /*56c0*/  FMUL.FTZ R30, R30, R172.reuse ;  /* 0x000000ac1e1e7220 */ /* 0x080fe20000410000 */
[----:B------:R-:W-:Y:S01]  /*56d0*/  FMUL.FTZ R31, R31, R172 ;  /* 0x000000ac1f1f7220 */ /* 0x000fe20000410000 */
[----:B------:R-:W2:Y:S01]  /*56e0*/  MUFU.EX2 R21, R21 ;  /* 0x0000001500157308 */ /* 0x000ea20000000800 */
[----:B---3--:R-:W-:Y:S01]  /*56f0*/  FADD.FTZ R173, R15, R152 ;  /* 0x000000980fad7221 */ /* 0x008fe20000010000 */
[----:B------:R-:W-:Y:S01]  /*5700*/  F2FP.BF16.F32.PACK_AB R152, R171, R174 ;  /* 0x000000aeab98723e */ /* 0x000fe200000010ff */
[-C--:B------:R-:W-:Y:S01]  /*5710*/  FMUL.FTZ R34, R34, R172.reuse ;  /* 0x000000ac22227220 */ /* 0x080fe20000410000 */
[-C--:B------:R-:W-:Y:S01]  /*5720*/  FMUL.FTZ R35, R35, R172.reuse ;  /* 0x000000ac23237220 */ /* 0x080fe20000410000 */
[-C--:B------:R-:W-:Y:S01]  /*5730*/  FMUL.FTZ R38, R38, R172.reuse ;  /* 0x000000ac26267220 */ /* 0x080fe20000410000 */
[-C--:B------:R-:W-:Y:S01]  /*5740*/  FMUL.FTZ R39, R39, R172.reuse ;  /* 0x000000ac27277220 */ /* 0x080fe20000410000 */
[-C--:B------:R-:W-:Y:S01]  /*5750*/  FMUL.FTZ R42, R42, R172.reuse ;  /* 0x000000ac2a2a7220 */ /* 0x080fe20000410000 */
[----:B------:R-:W3:Y:S01]  /*5760*/  MUFU.EX2 R160, R160 ;  /* 0x000000a000a07308 */ /* 0x000ee20000000800 */
[----:B----4-:R-:W-:Y:S01]  /*5770*/  FADD.FTZ R180, R14, R173 ;  /* 0x000000ad0eb47221 */ /* 0x010fe20000010000 */
[-C--:B------:R-:W-:Y:S01]  /*5780*/  FMUL.FTZ R43, R43, R172.reuse ;  /* 0x000000ac2b2b7220 */ /* 0x080fe20000410000 */
[-C--:B------:R-:W-:Y:S01]  /*5790*/  FMUL.FTZ R46, R46, R172.reuse ;  /* 0x000000ac2e2e7220 */ /* 0x080fe20000410000 */
[-C--:B------:R-:W-:Y:S01]  /*57a0*/  FMUL.FTZ R47, R47, R172.reuse ;  /* 0x000000ac2f2f7220 */ /* 0x080fe20000410000 */
[-C--:B------:R-:W-:Y:S01]  /*57b0*/  FMUL.FTZ R50, R50, R172.reuse ;  /* 0x000000ac32327220 */ /* 0x080fe20000410000 */
[-C--:B------:R-:W-:Y:S01]  /*57c0*/  FMUL.FTZ R51, R51, R172.reuse ;  /* 0x000000ac33337220 */ /* 0x080fe20000410000 */
[-C--:B------:R-:W-:Y:S01]  /*57d0*/  FMUL.FTZ R54, R54, R172.reuse ;  /* 0x000000ac36367220 */ /* 0x080fe20000410000 */
[----:B------:R4:W-:Y:S01]  /*57e0*/  MUFU.EX2 R3, R154 ;  /* 0x0000009a00037308 */ /* 0x0009e20000000800 */
[----:B--2---:R-:W-:Y:S01]  /*57f0*/  FADD.FTZ R171, R21, R180 ;  /* 0x000000b415ab7221 */ /* 0x004fe20000010000 */
[-C--:B------:R-:W-:Y:S01]  /*5800*/  FMUL.FTZ R55, R55, R172.reuse ;  /* 0x000000ac37377220 */ /* 0x080fe20000410000 */
[-C--:B------:R-:W-:Y:S01]  /*5810*/  FMUL.FTZ R58, R58, R172.reuse ;  /* 0x000000ac3a3a7220 */ /* 0x080fe20000410000 */
[-C--:B------:R-:W-:Y:S01]  /*5820*/  FMUL.FTZ R59, R59, R172.reuse ;  /* 0x000000ac3b3b7220 */ /* 0x080fe20000410000 */
[-C--:B------:R-:W-:Y:S01]  /*5830*/  FMUL.FTZ R62, R62, R172.reuse ;  /* 0x000000ac3e3e7220 */ /* 0x080fe20000410000 */
[-C--:B------:R-:W-:Y:S01]  /*5840*/  FMUL.FTZ R63, R63, R172.reuse ;  /* 0x000000ac3f3f7220 */ /* 0x080fe20000410000 */
[----:B------:R-:W-:Y:S01]  /*5850*/  FMUL.FTZ R66, R66, R172 ;  /* 0x000000ac42427220 */ /* 0x000fe20000410000 */
[----:B------:R-:W2:Y:S01]  /*5860*/  MUFU.EX2 R20, R20 ;  /* 0x0000001400147308 */ /* 0x000ea20000000800 */
[----:B----4-:R-:W-:Y:S01]  /*5870*/  FADD.FTZ R154, R156, R153 ;  /* 0x000000999c9a7221 */ /* 0x010fe20000010000 */
[----:B------:R-:W-:Y:S01]  /*5880*/  F2FP.BF16.F32.PACK_AB R156, R157, R156 ;  /* 0x0000009c9d9c723e */ /* 0x000fe200000010ff */
[-C--:B------:R-:W-:Y:S01]  /*5890*/  FMUL.FTZ R67, R67, R172.reuse ;  /* 0x000000ac43437220 */ /* 0x080fe20000410000 */
[----:B------:R-:W-:Y:S01]  /*58a0*/  FMUL.FTZ R70, R70, R172 ;  /* 0x000000ac46467220 */ /* 0x000fe20000410000 */
[----:B------:R-:W-:Y:S01]  /*58b0*/  FADD.FTZ R153, R157, R154 ;  /* 0x0000009a9d997221 */ /* 0x000fe20000010000 */
[----:B------:R-:W-:Y:S01]  /*58c0*/  F2FP.BF16.F32.PACK_AB R157, R15, R12 ;  /* 0x0000000c0f9d723e */ /* 0x000fe200000010ff */
[----:B------:R-:W-:Y:S01]  /*58d0*/  FMUL.FTZ R71, R71, R172 ;  /* 0x000000ac47477220 */ /* 0x000fe20000410000 */
[----:B------:R-:W4:Y:S01]  /*58e0*/  MUFU.EX2 R161, R161 ;  /* 0x000000a100a17308 */ /* 0x000f220000000800 */
[----:B------:R-:W-:Y:S01]  /*58f0*/  FADD.FTZ R154, R158, R153 ;  /* 0x000000999e9a7221 */ /* 0x000fe20000010000 */
[----:B------:R-:W-:Y:S01]  /*5900*/  F2FP.BF16.F32.PACK_AB R158, R159, R158 ;  /* 0x0000009e9f9e723e */ /* 0x000fe200000010ff */
[-C--:B------:R-:W-:Y:S01]  /*5910*/  FMUL.FTZ R74, R74, R172.reuse ;  /* 0x000000ac4a4a7220 */ /* 0x080fe20000410000 */
[-C--:B------:R-:W-:Y:S01]  /*5920*/  FMUL.FTZ R75, R75, R172.reuse ;  /* 0x000000ac4b4b7220 */ /* 0x080fe20000410000 */
[----:B------:R-:W-:Y:S01]  /*5930*/  FADD.FTZ R153, R159, R154 ;  /* 0x0000009a9f997221 */ /* 0x000fe20000010000 */
[----:B------:R-:W-:Y:S01]  /*5940*/  F2FP.BF16.F32.PACK_AB R154, R176, R155 ;  /* 0x0000009bb09a723e */ /* 0x000fe200000010ff */
[----:B------:R-:W-:Y:S01]  /*5950*/  FMUL.FTZ R78, R78, R172 ;  /* 0x000000ac4e4e7220 */ /* 0x000fe20000410000 */
[----:B------:R-:W5:Y:S01]  /*5960*/  MUFU.EX2 R177, R177 ;  /* 0x000000b100b17308 */ /* 0x000f620000000800 */
[----:B---3--:R-:W-:Y:S01]  /*5970*/  FADD.FTZ R174, R160, R153 ;  /* 0x00000099a0ae7221 */ /* 0x008fe20000010000 */
[----:B------:R-:W-:Y:S01]  /*5980*/  F2FP.BF16.F32.PACK_AB R153, R10, R9 ;  /* 0x000000090a99723e */ /* 0x000fe200000010ff */
[----:B--2---:R-:W-:Y:S01]  /*5990*/  FADD.FTZ R10, R20, R171 ;  /* 0x000000ab140a7221 */ /* 0x004fe20000010000 */
[----:B------:R-:W-:Y:S01]  /*59a0*/  F2FP.BF16.F32.PACK_AB R155, R164, R11 ;  /* 0x0000000ba49b723e */ /* 0x000fe200000010ff */
[----:B------:R-:W-:Y:S01]  /*59b0*/  BAR.SYNC.DEFER_BLOCKING 0xf, 0x100 ;  /* 0x03c4000000007b1d */ /* 0x000fe20000010000 */
[----:B------:R-:W-:Y:S01]  /*59c0*/  F2FP.BF16.F32.PACK_AB R159, R21, R14 ;  /* 0x0000000e159f723e */ /* 0x000fe200000010ff */
[-C--:B------:R-:W-:Y:S01]  /*59d0*/  FMUL.FTZ R79, R79, R172.reuse ;  /* 0x000000ac4f4f7220 */ /* 0x080fe20000410000 */
[----:B------:R-:W-:Y:S01]  /*59e0*/  FMUL.FTZ R82, R82, R172 ;  /* 0x000000ac52527220 */ /* 0x000fe20000410000 */
[C---:B----4-:R-:W-:Y:S01]  /*59f0*/  FADD.FTZ R9, R161.reuse, R174 ;  /* 0x000000aea1097221 */ /* 0x050fe20000010000 */
[----:B------:R-:W-:Y:S01]  /*5a00*/  F2FP.BF16.F32.PACK_AB R160, R161, R160 ;  /* 0x000000a0a1a0723e */ /* 0x000fe200000010ff */
[----:B------:R-:W0:Y:S01]  /*5a10*/  MUFU.EX2 R168, R168 ;  /* 0x000000a800a87308 */ /* 0x000e220000000800 */
[-C--:B------:R-:W-:Y:S01]  /*5a20*/  FMUL.FTZ R83, R83, R172.reuse ;  /* 0x000000ac53537220 */ /* 0x080fe20000410000 */
[-C--:B------:R-:W-:Y:S01]  /*5a30*/  FMUL.FTZ R86, R86, R172.reuse ;  /* 0x000000ac56567220 */ /* 0x080fe20000410000 */
[-C--:B------:R-:W-:Y:S01]  /*5a40*/  FMUL.FTZ R87, R87, R172.reuse ;  /* 0x000000ac57577220 */ /* 0x080fe20000410000 */
[-C--:B------:R-:W-:Y:S01]  /*5a50*/  FMUL.FTZ R90, R90, R172.reuse ;  /* 0x000000ac5a5a7220 */ /* 0x080fe20000410000 */
[----:B------:R-:W-:Y:S01]  /*5a60*/  FMUL.FTZ R91, R91, R172 ;  /* 0x000000ac5b5b7220 */ /* 0x000fe20000410000 */
[C---:B-----5:R-:W-:Y:S01]  /*5a70*/  FADD.FTZ R10, R177.reuse, R10 ;  /* 0x0000000ab10a7221 */ /* 0x060fe20000010000 */
[----:B------:R-:W-:Y:S01]  /*5a80*/  F2FP.BF16.F32.PACK_AB R161, R177, R20 ;  /* 0x00000014b1a1723e */ /* 0x000fe200000010ff */
[----:B------:R-:W2:Y:S01]  /*5a90*/  MUFU.EX2 R6, R6 ;  /* 0x0000000600067308 */ /* 0x000ea20000000800 */
[-C--:B------:R-:W-:Y:S01]  /*5aa0*/  FMUL.FTZ R94, R94, R172.reuse ;  /* 0x000000ac5e5e7220 */ /* 0x080fe20000410000 */
[-C--:B------:R-:W-:Y:S01]  /*5ab0*/  FMUL.FTZ R95, R95, R172.reuse ;  /* 0x000000ac5f5f7220 */ /* 0x080fe20000410000 */
[-C--:B------:R-:W-:Y:S01]  /*5ac0*/  FMUL.FTZ R98, R98, R172.reuse ;  /* 0x000000ac62627220 */ /* 0x080fe20000410000 */
[-C--:B------:R-:W-:Y:S01]  /*5ad0*/  FMUL.FTZ R99, R99, R172.reuse ;  /* 0x000000ac63637220 */ /* 0x080fe20000410000 */
[-C--:B------:R-:W-:Y:S01]  /*5ae0*/  FMUL.FTZ R102, R102, R172.reuse ;  /* 0x000000ac66667220 */ /* 0x080fe20000410000 */
[-C--:B------:R-:W-:Y:S01]  /*5af0*/  FMUL.FTZ R103, R103, R172.reuse ;  /* 0x000000ac67677220 */ /* 0x080fe20000410000 */
[-C--:B------:R-:W-:Y:S01]  /*5b00*/  FMUL.FTZ R106, R106, R172.reuse ;  /* 0x000000ac6a6a7220 */ /* 0x080fe20000410000 */
[----:B------:R-:W3:Y:S01]  /*5b10*/  MUFU.EX2 R175, R175 ;  /* 0x000000af00af7308 */ /* 0x000ee20000000800 */
[----:B0-----:R-:W-:Y:S01]  /*5b20*/  FADD.FTZ R162, R168, R9 ;  /* 0x00000009a8a27221 */ /* 0x001fe20000010000 */
[----:B------:R-:W-:Y:S01]  /*5b30*/  FADD.FTZ R9, R3, R10 ;  /* 0x0000000a03097221 */ /* 0x000fe20000010000 */
[----:B------:R0:W-:Y:S01]  /*5b40*/  STSM.16.M88.4 [R22+0x26800], R152 ;  /* 0x0268009816007844 */ /* 0x0001e20000000200 */
[-C--:B------:R-:W-:Y:S01]  /*5b50*/  FMUL.FTZ R107, R107, R172.reuse ;  /* 0x000000ac6b6b7220 */ /* 0x080fe20000410000 */
[-C--:B------:R-:W-:Y:S01]  /*5b60*/  FMUL.FTZ R110, R110, R172.reuse ;  /* 0x000000ac6e6e7220 */ /* 0x080fe20000410000 */
[-C--:B------:R-:W-:Y:S01]  /*5b70*/  FMUL.FTZ R111, R111, R172.reuse ;  /* 0x000000ac6f6f7220 */ /* 0x080fe20000410000 */
[----:B------:R0:W-:Y:S01]  /*5b80*/  STSM.16.M88.4 [R19], R156 ;  /* 0x0000009c13007844 */ /* 0x0001e20000000200 */
[----:B------:R4:W5:Y:S01]  /*5b90*/  MUFU.EX2 R166, R163 ;  /* 0x000000a300a67308 */ /* 0x0009620000000800 */
[----:B--2---:R-:W-:Y:S01]  /*5ba0*/  FADD.FTZ R9, R6, R9 ;  /* 0x0000000906097221 */ /* 0x004fe20000010000 */
[-C--:B------:R-:W-:Y:S01]  /*5bb0*/  FMUL.FTZ R114, R114, R172.reuse ;  /* 0x000000ac72727220 */ /* 0x080fe20000410000 */
[-C--:B------:R-:W-:Y:S01]  /*5bc0*/  FMUL.FTZ R115, R115, R172.reuse ;  /* 0x000000ac73737220 */ /* 0x080fe20000410000 */
[-C--:B------:R-:W-:Y:S01]  /*5bd0*/  FMUL.FTZ R118, R118, R172.reuse ;  /* 0x000000ac76767220 */ /* 0x080fe20000410000 */
[-C--:B------:R-:W-:Y:S01]  /*5be0*/  FMUL.FTZ R119, R119, R172.reuse ;  /* 0x000000ac77777220 */ /* 0x080fe20000410000 */
[-C--:B------:R-:W-:Y:S01]  /*5bf0*/  FMUL.FTZ R122, R122, R172.reuse ;  /* 0x000000ac7a7a7220 */ /* 0x080fe20000410000 */
[-C--:B------:R-:W-:Y:S01]  /*5c00*/  FMUL.FTZ R123, R123, R172.reuse ;  /* 0x000000ac7b7b7220 */ /* 0x080fe20000410000 */
[----:B------:R-:W2:Y:S01]  /*5c10*/  MUFU.EX2 R165, R165 ;  /* 0x000000a500a57308 */ /* 0x000ea20000000800 */
[----:B---3--:R-:W-:Y:S01]  /*5c20*/  FADD.FTZ R162, R175, R162 ;  /* 0x000000a2afa27221 */ /* 0x008fe20000010000 */
[----:B----4-:R-:W-:Y:S01]  /*5c30*/  F2FP.BF16.F32.PACK_AB R163, R6, R3 ;  /* 0x0000000306a3723e */ /* 0x010fe200000010ff */
[-C--:B------:R-:W-:Y:S01]  /*5c40*/  FMUL.FTZ R126, R126, R172.reuse ;  /* 0x000000ac7e7e7220 */ /* 0x080fe20000410000 */
[-C--:B------:R-:W-:Y:S01]  /*5c50*/  FMUL.FTZ R127, R127, R172.reuse ;  /* 0x000000ac7f7f7220 */ /* 0x080fe20000410000 */
[-C--:B------:R-:W-:Y:S01]  /*5c60*/  FMUL.FTZ R130, R130, R172.reuse ;  /* 0x000000ac82827220 */ /* 0x080fe20000410000 */
[-C--:B------:R-:W-:Y:S01]  /*5c70*/  FMUL.FTZ R131, R131, R172.reuse ;  /* 0x000000ac83837220 */ /* 0x080fe20000410000 */
[-C--:B------:R-:W-:Y:S01]  /*5c80*/  FMUL.FTZ R134, R134, R172.reuse ;  /* 0x000000ac86867220 */ /* 0x080fe20000410000 */
[----:B------:R-:W3:Y:S01]  /*5c90*/  MUFU.EX2 R179, R179 ;  /* 0x000000b300b37308 */ /* 0x000ee20000000800 */
[----:B-----5:R-:W-:Y:S01]  /*5ca0*/  FADD.FTZ R10, R166, R9 ;  /* 0x00000009a60a7221 */ /* 0x020fe20000010000 */
[-C--:B------:R-:W-:Y:S01]  /*5cb0*/  FMUL.FTZ R135, R135, R172.reuse ;  /* 0x000000ac87877220 */ /* 0x080fe20000410000 */
[-C--:B------:R-:W-:Y:S01]  /*5cc0*/  FMUL.FTZ R138, R138, R172.reuse ;  /* 0x000000ac8a8a7220 */ /* 0x080fe20000410000 */
[-C--:B------:R-:W-:Y:S01]  /*5cd0*/  FMUL.FTZ R139, R139, R172.reuse ;  /* 0x000000ac8b8b7220 */ /* 0x080fe20000410000 */
[-C--:B------:R-:W-:Y:S01]  /*5ce0*/  FMUL.FTZ R142, R142, R172.reuse ;  /* 0x000000ac8e8e7220 */ /* 0x080fe20000410000 */
[-C--:B------:R-:W-:Y:S01]  /*5cf0*/  FMUL.FTZ R143, R143, R172.reuse ;  /* 0x000000ac8f8f7220 */ /* 0x080fe20000410000 */
[----:B------:R-:W-:Y:S01]  /*5d00*/  FMUL.FTZ R146, R146, R172 ;  /* 0x000000ac92927220 */ /* 0x000fe20000410000 */
[----:B------:R-:W4:Y:S01]  /*5d10*/  MUFU.EX2 R178, R178 ;  /* 0x000000b200b27308 */ /* 0x000f220000000800 */
[----:B--2---:R-:W-:Y:S01]  /*5d20*/  FADD.FTZ R11, R165, R162 ;  /* 0x000000a2a50b7221 */ /* 0x004fe20000010000 */
[----:B------:R-:W-:Y:S01]  /*5d30*/  F2FP.BF16.F32.PACK_AB R162, R175, R168 ;  /* 0x000000a8afa2723e */ /* 0x000fe200000010ff */
[-C--:B------:R-:W-:Y:S01]  /*5d40*/  FMUL.FTZ R147, R147, R172.reuse ;  /* 0x000000ac93937220 */ /* 0x080fe20000410000 */
[-C--:B------:R-:W-:Y:S01]  /*5d50*/  FMUL.FTZ R150, R150, R172.reuse ;  /* 0x000000ac96967220 */ /* 0x080fe20000410000 */
[----:B------:R-:W-:-:S02]  /*5d60*/  FMUL.FTZ R151, R151, R172 ;  /* 0x000000ac97977220 */ /* 0x000fc40000410000 */
[----:B------:R0:W-:Y:S01]  /*5d70*/  STSM.16.M88.4 [R184], R160 ;  /* 0x000000a0b8007844 */ /* 0x0001e20000000200 */
[----:B------:R-:W2:Y:S01]  /*5d80*/  MUFU.EX2 R167, R167 ;  /* 0x000000a700a77308 */ /* 0x000ea20000000800 */
[----:B---3--:R-:W-:-:S07]  /*5d90*/  FADD.FTZ R10, R179, R10 ;  /* 0x0000000ab30a7221 */ /* 0x008fce0000010000 */
[----:B------:R-:W3:Y:S01]  /*5da0*/  MUFU.EX2 R169, R169 ;  /* 0x000000a900a97308 */ /* 0x000ee20000000800 */
[C---:B----4-:R-:W-:Y:S01]  /*5db0*/  F2FP.BF16.F32.PACK_AB R164, R178.reuse, R165 ;  /* 0x000000a5b2a4723e */ /* 0x050fe200000010ff */
[----:B------:R-:W-:Y:S01]  /*5dc0*/  FADD.FTZ R12, R178, R11 ;  /* 0x0000000bb20c7221 */ /* 0x000fe20000010000 */
[----:B------:R-:W-:-:S05]  /*5dd0*/  F2FP.BF16.F32.PACK_AB R165, R179, R166 ;  /* 0x000000a6b3a5723e */ /* 0x000fca00000010ff */
[----:B------:R-:W4:Y:S01]  /*5de0*/  MUFU.EX2 R170, R170 ;  /* 0x000000aa00aa7308 */ /* 0x000f220000000800 */
[----:B--2---:R-:W-:Y:S01]  /*5df0*/  FADD.FTZ R9, R167, R10 ;  /* 0x0000000aa7097221 */ /* 0x004fe20000010000 */
[----:B---3--:R-:W-:Y:S01]  /*5e00*/  F2FP.BF16.F32.PACK_AB R166, R8, R169 ;  /* 0x000000a908a6723e */ /* 0x008fe200000010ff */
[----:B------:R-:W-:-:S04]  /*5e10*/  FADD.FTZ R3, R169, R12 ;  /* 0x0000000ca9037221 */ /* 0x000fc80000010000 */
[----:B------:R-:W-:Y:S01]  /*5e20*/  FADD.FTZ R6, R8, R3 ;  /* 0x0000000308067221 */ /* 0x000fe20000010000 */
[C---:B----4-:R-:W-:Y:S01]  /*5e30*/  F2FP.BF16.F32.PACK_AB R167, R170.reuse, R167 ;  /* 0x000000a7aaa7723e */ /* 0x050fe200000010ff */
[----:B------:R-:W-:-:S04]  /*5e40*/  FADD.FTZ R3, R170, R9 ;  /* 0x00000009aa037221 */ /* 0x000fc80000010000 */
[----:B------:R0:W-:Y:S01]  /*5e50*/  STSM.16.M88.4 [R23], R164 ;  /* 0x000000a417007844 */ /* 0x0001e20000000200 */
[----:B------:R-:W-:Y:S05]  /*5e60*/  @!P0 BRA `(.L_x_37) ;  /* 0x0000000000048947 */ /* 0x000fea0003800000 */
[----:B------:R-:W-:Y:S01]  /*5e70*/  BPT.TRAP 0x1 ;  /* 0x000000040000795c */ /* 0x000fe20000300000 */
.L_x_37:
[----:B------:R2:W3:Y:S01]  /*5e80*/  SYNCS.PHASECHK.TRANS64.TRYWAIT P2, [UR21+0x28c50], R7 ;  /* 0x028c5007ff0075a7 */ /* 0x0004e20008040155 */
[----:B------:R-:W-:Y:S05]  /*5e90*/  @!P0 BRA `(.L_x_38) ;  /* 0x0000000000048947 */ /* 0x000fea0003800000 */
[----:B------:R-:W-:Y:S01]  /*5ea0*/  BPT.TRAP 0x1 ;  /* 0x000000040000795c */ /* 0x000fe20000300000 */
.L_x_38:
[----:B---3--:R-:W-:Y:S05]  /*5eb0*/  @P2 BRA `(.L_x_39) ;  /* 0x0000000000082947 */ /* 0x008fea0003800000 */
[----:B------:R-:W3:Y:S02]  /*5ec0*/  SYNCS.PHASECHK.TRANS64.TRYWAIT P2, [UR21+0x28c50], R7 ;  /* 0x028c5007ff0075a7 */ /* 0x000ee40008040155 */
[----:B---3--:R-:W-:Y:S05]  /*5ed0*/  @!P2 BRA `(.L_x_40) ;  /* 0x0000006c008ca947 */ /* 0x008fea0003800000 */
.L_x_39:
[----:B------:R-:W-:Y:S01]  /*5ee0*/  ULEA UR10, UR47, UR52, 0xc ;  /* 0x000000342f0a7291 */ /* 0x000fe2000f8e603f */
[----:B------:R-:W-:Y:S01]  /*5ef0*/  WARPGROUP.ARRIVE ;  /* 0x00000000000079c5 */ /* 0x000fe20000000000 */
[----:B------:R-:W-:-:S05]  /*5f00*/  UMOV UR7, 0x40000040 ;  /* 0x4000004000077882 */ /* 0x000fca0000000000 */
[----:B------:R-:W-:Y:S02]  /*5f10*/  UMOV UR6, UR10 ;  /* 0x0000000a00067c82 */ /* 0x000fe40008000000 */
        /* <DEDUP_REMOVED lines=25> */
[----:B----4-:R-:W4:Y:S02]  /*60b0*/  FENCE.VIEW.ASYNC.S ;  /* 0x00000000000073c6 */ /* 0x010f240000000000 */
[----:B----4-:R-:W-:Y:S01]  /*60c0*/  NOP ;  /* 0x0000000000007918 */ /* 0x010fe20000000000 */
[----:B------:R-:W-:Y:S06]  /*60d0*/  BAR.ARV 0xe, 0x100 ;  /* 0x0384000000007b1d */ /* 0x000fec0000002000 */
[----:B------:R-:W-:Y:S05]  /*60e0*/  @!P0 BRA `(.L_x_41) ;  /* 0x0000000000048947 */ /* 0x000fea0003800000 */
[----:B------:R-:W-:Y:S01]  /*60f0*/  BPT.TRAP 0x1 ;  /* 0x000000040000795c */ /* 0x000fe20000300000 */
.L_x_41:
[----:B------:R-:W-:Y:S01]  /*6100*/  UIADD3 UR21, UR21, 0x28c60, URZ ;  /* 0x00028c6015157890 */ /* 0x000fe2000fffe03f */
[----:B---3--:R-:W-:Y:S01]  /*6110*/  IMAD.MOV.U32 R8, RZ, RZ, R5 ;  /* 0x000000ffff087224 */ /* 0x008fe200078e0005 */
[----:B------:R-:W-:Y:S01]  /*6120*/  UMOV UR22, UR47 ;  /* 0x0000002f00167c82 */ /* 0x000fe20008000000 */
[----:B------:R-:W-:Y:S01]  /*6130*/  IMAD.MOV.U32 R13, RZ, RZ, R4 ;  /* 0x000000ffff0d7224 */ /* 0x000fe200078e0004 */
[----:B------:R-:W-:-:S09]  /*6140*/  UPRMT UR21, UR39, 0x654, UR21 ;  /* 0x0000065427157896 */ /* 0x000fd20008000015 */
[----:B------:R-:W-:Y:S01]  /*6150*/  SYNCS.ARRIVE.TRANS64.RED.A1T0 RZ, [UR21], RZ ;  /* 0x000000ffffff79a7 */ /* 0x000fe20008100415 */
[----:B------:R-:W-:Y:S05]  /*6160*/  @P1 BRA `(.L_x_42) ;  /* 0xffffffe000c41947 */ /* 0x000fea000383ffff */
.L_x_31:
[----:B-1234-:R-:W1:Y:S01]  /*6170*/  SHFL.BFLY PT, R7, R6, 0x2, 0x1f ;  /* 0x0c401f0006077f89 */ /* 0x01ee6200000e0000 */
[----:B------:R-:W-:Y:S01]  /*6180*/  IMAD.U32 R14, RZ, RZ, UR20 ;  /* 0x00000014ff0e7e24 */ /* 0x000fe2000f8e00ff */
[----:B------:R-:W-:Y:S02]  /*6190*/  UIADD3 UR36, UR36, 0x1, URZ ;  /* 0x0000000124247890 */ /* 0x000fe4000fffe03f */
[----:B------:R-:W2:Y:S01]  /*61a0*/  SHFL.BFLY PT, R8, R3, 0x2, 0x1f ;  /* 0x0c401f0003087f89 */ /* 0x000ea200000e0000 */
[----:B------:R-:W-:Y:S08]  /*61b0*/  BAR.ARV 0x8, 0x100 ;  /* 0x0204000000007b1d */ /* 0x000ff00000002000 */
[----:B------:R-:W-:Y:S01]  /*61c0*/  BAR.SYNC.DEFER_BLOCKING 0xf, 0x100 ;  /* 0x03c4000000007b1d */ /* 0x000fe20000010000 */
[----:B-1----:R-:W-:Y:S01]  /*61d0*/  FADD.FTZ R7, R7, R6 ;  /* 0x0000000607077221 */ /* 0x002fe20000010000 */
[----:B------:R-:W-:-:S02]  /*61e0*/  IMAD.MOV.U32 R6, RZ, RZ, RZ ;  /* 0x000000ffff067224 */ /* 0x000fc400078e00ff */
[----:B--2---:R-:W-:Y:S02]  /*61f0*/  FADD.FTZ R9, R8, R3 ;  /* 0x0000000308097221 */ /* 0x004fe40000010000 */
[----:B------:R-:W1:Y:S01]  /*6200*/  SHFL.BFLY PT, R0, R7, 0x1, 0x1f ;  /* 0x0c201f0007007f89 */ /* 0x000e6200000e0000 */
[----:B------:R-:W-:Y:S01]  /*6210*/  MOV R8, RZ ;  /* 0x000000ff00087202 */ /* 0x000fe20000000f00 */
[----:B------:R-:W-:Y:S01]  /*6220*/  IMAD.U32 R3, RZ, RZ, UR47 ;  /* 0x0000002fff037e24 */ /* 0x000fe2000f8e00ff */
[----:B------:R-:W-:Y:S01]  /*6230*/  UIADD3 UR47, UR47, 0x1, URZ ;  /* 0x000000012f2f7890 */ /* 0x000fe2000fffe03f */
[----:B------:R-:W2:Y:S03]  /*6240*/  SHFL.BFLY PT, R10, R9, 0x1, 0x1f ;  /* 0x0c201f00090a7f89 */ /* 0x000ea600000e0000 */
[----:B------:R-:W-:-:S04]  /*6250*/  UISETP.NE.AND UP0, UPT, UR47, 0x2, UPT ;  /* 0x000000022f00788c */ /* 0x000fc8000bf05270 */
[----:B------:R-:W-:Y:S02]  /*6260*/  USEL UR4, URZ, 0x1, UP0 ;  /* 0x000000013f047887 */ /* 0x000fe40008000000 */
[----:B------:R-:W-:Y:S02]  /*6270*/  USEL UR47, UR47, URZ, UP0 ;  /* 0x0000003f2f2f7287 */ /* 0x000fe40008000000 */
[----:B------:R-:W-:Y:S01]  /*6280*/  ULOP3.LUT UR37, UR37, UR4, URZ, 0x3c, !UPT ;  /* 0x0000000425257292 */ /* 0x000fe2000f8e3c3f */
[----:B-1----:R-:W-:Y:S01]  /*6290*/  FADD.FTZ R11, R7, R0 ;  /* 0x00000000070b7221 */ /* 0x002fe20000010000 */
[----:B------:R-:W-:Y:S02]  /*62a0*/  IMAD.MOV R0, RZ, RZ, -R18 ;  /* 0x000000ffff007224 */ /* 0x000fe400078e0a12 */
[----:B--2---:R-:W-:Y:S02]  /*62b0*/  FADD.FTZ R10, R9, R10 ;  /* 0x0000000a090a7221 */ /* 0x004fe40000010000 */
[----:B------:R-:W-:Y:S01]  /*62c0*/  FSETP.NE.FTZ.AND P0, PT, R11, RZ, PT ;  /* 0x000000ff0b00720b */ /* 0x000fe20003f15000 */
[----:B------:R-:W-:Y:S01]  /*62d0*/  IMAD.U32 R9, RZ, RZ, UR20 ;  /* 0x00000014ff097e24 */ /* 0x000fe2000f8e00ff */
[----:B------:R-:W-:-:S02]  /*62e0*/  ISETP.NE.AND P2, PT, R17, R0, PT ;  /* 0x000000001100720c */ /* 0x000fc40003f45270 */
[----:B------:R-:W-:-:S09]  /*62f0*/  FSETP.NE.FTZ.AND P1, PT, R10, RZ, PT ;  /* 0x000000ff0a00720b */ /* 0x000fd20003f35000 */
[----:B------:R-:W1:Y:S01]  /*6300*/  @P0 MUFU.RCP R8, R11 ;  /* 0x0000000b00080308 */ /* 0x000e620000001000 */
[----:B------:R-:W-:Y:S01]  /*6310*/  @P0 FMUL.FTZ R9, R9, 0.69314718246459960938 ;  /* 0x3f31721809090820 */ /* 0x000fe20000410000 */
[----:B------:R-:W-:Y:S01]  /*6320*/  @!P2 IMAD R0, R3, 0x40, R2 ;  /* 0x000000400300a824 */ /* 0x000fe200078e0202 */
[----:B------:R-:W-:-:S04]  /*6330*/  MOV R3, 0xff800000 ;  /* 0xff80000000037802 */ /* 0x000fc80000000f00 */
[----:B------:R-:W-:Y:S01]  /*6340*/  @!P2 LEA R13, R0, UR42, 0x2 ;  /* 0x0000002a000dac11 */ /* 0x000fe2000f8e10ff */
[----:B------:R-:W2:Y:S01]  /*6350*/  @P1 MUFU.RCP R6, R10 ;  /* 0x0000000a00061308 */ /* 0x000ea20000001000 */
[----:B------:R-:W-:-:S07]  /*6360*/  IMAD.MOV.U32 R0, RZ, RZ, -0x800000 ;  /* 0xff800000ff007424 */ /* 0x000fce00078e00ff */
[----:B------:R-:W3:Y:S01]  /*6370*/  @P0 MUFU.LG2 R11, R11 ;  /* 0x0000000b000b0308 */ /* 0x000ee20000000c00 */
[----:B-1----:R1:W-:Y:S01]  /*6380*/  @!P2 STS [R13+0x28800], R8 ;  /* 0x028800080d00a388 */ /* 0x0023e20000000800 */
[-C--:B------:R-:W-:Y:S01]  /*6390*/  FMUL.FTZ R208, R24, R8.reuse ;  /* 0x0000000818d07220 */ /* 0x080fe20000410000 */
[-C--:B------:R-:W-:Y:S01]  /*63a0*/  FMUL.FTZ R206, R25, R8.reuse ;  /* 0x0000000819ce7220 */ /* 0x080fe20000410000 */
[-C--:B------:R-:W-:Y:S01]  /*63b0*/  FMUL.FTZ R205, R28, R8.reuse ;  /* 0x000000081ccd7220 */ /* 0x080fe20000410000 */
[-C--:B------:R-:W-:Y:S01]  /*63c0*/  FMUL.FTZ R7, R29, R8.reuse ;  /* 0x000000081d077220 */ /* 0x080fe20000410000 */
[-C--:B------:R-:W-:Y:S01]  /*63d0*/  FMUL.FTZ R207, R32, R8.reuse ;  /* 0x0000000820cf7220 */ /* 0x080fe20000410000 */
[-C--:B------:R-:W-:Y:S01]  /*63e0*/  FMUL.FTZ R204, R33, R8.reuse ;  /* 0x0000000821cc7220 */ /* 0x080fe20000410000 */
[----:B------:R3:W4:Y:S01]  /*63f0*/  @P1 MUFU.LG2 R12, R10 ;  /* 0x0000000a000c1308 */ /* 0x0007220000000c00 */
[----:B--2---:R2:W-:Y:S01]  /*6400*/  @!P2 STS [R13+0x28820], R6 ;  /* 0x028820060d00a388 */ /* 0x0045e20000000800 */
        /* <DEDUP_REMOVED lines=58> */
[----:B---3--:R-:W-:Y:S01]  /*67b0*/  @P0 FMUL.FTZ R10, R11, 0.69314718246459960938 ;  /* 0x3f3172180b0a0820 */ /* 0x008fe20000410000 */
[----:B-1----:R-:W-:Y:S01]  /*67c0*/  @P1 FMUL.FTZ R8, R14, 0.69314718246459960938 ;  /* 0x3f3172180e081820 */ /* 0x002fe20000410000 */
[----:B----4-:R-:W-:Y:S01]  /*67d0*/  @P1 FMUL.FTZ R11, R12, 0.69314718246459960938 ;  /* 0x3f3172180c0b1820 */ /* 0x010fe20000410000 */
        /* <DEDUP_REMOVED lines=64> */
[----:B------:R-:W-:Y:S01]  /*6be0*/  @P0 FFMA.FTZ R3, R9, R4, R10 ;  /* 0x0000000409030223 */ /* 0x000fe2000001000a */
[----:B------:R-:W-:Y:S01]  /*6bf0*/  @P1 FFMA.FTZ R0, R8, R5, R11 ;  /* 0x0000000508001223 */ /* 0x000fe2000001000b */
[----:B--2---:R-:W-:Y:S06]  /*6c00*/  BAR.ARV 0xe, 0x100 ;  /* 0x0384000000007b1d */ /* 0x004fec0000002000 */
.L_x_18:
[----:B------:R-:W0:Y:S01]  /*6c10*/  S2UR UR6, SR_SWINHI ;  /* 0x00000000000679c3 */ /* 0x000e220000002f00 */
[----:B------:R-:W-:-:S07]  /*6c20*/  LEA R9, R211, R16, 0x6 ;  /* 0x00000010d3097211 */ /* 0x000fce00078e30ff */
[----:B------:R-:W-:Y:S01]  /*6c30*/  BAR.SYNC.DEFER_BLOCKING 0x1, 0x100 ;  /* 0x0044000000007b1d */ /* 0x000fe20000010000 */
[----:B------:R-:W-:Y:S01]  /*6c40*/  F2FP.BF16.F32.PACK_AB R6, R7, R205 ;  /* 0x000000cd0706723e */ /* 0x000fe200000010ff */
[----:B------:R-:W-:Y:S01]  /*6c50*/  USHF.R.S32.HI UR11, URZ, 0x1f, UR44 ;  /* 0x0000001f3f0b7899 */ /* 0x000fe2000801142c */
[----:B------:R-:W-:Y:S02]  /*6c60*/  F2FP.BF16.F32.PACK_AB R7, R31, R30 ;  /* 0x0000001e1f07723e */ /* 0x000fe400000010ff */
[----:B------:R-:W-:Y:S01]  /*6c70*/  F2FP.BF16.F32.PACK_AB R30, R172, R173 ;  /* 0x000000adac1e723e */ /* 0x000fe200000010ff */
[----:B------:R-:W-:Y:S01]  /*6c80*/  ULDC UR7, c[0x0][0xc44] ;  /* 0x0003110000077ab9 */ /* 0x000fe20000000800 */
[----:B------:R-:W-:Y:S02]  /*6c90*/  F2FP.BF16.F32.PACK_AB R31, R87, R86 ;  /* 0x00000056571f723e */ /* 0x000fe400000010ff */
[----:B------:R-:W-:Y:S02]  /*6ca0*/  F2FP.BF16.F32.PACK_AB R112, R113, R112 ;  /* 0x000000707170723e */ /* 0x000fe400000010ff */
[----:B------:R-:W-:-:S02]  /*6cb0*/  F2FP.BF16.F32.PACK_AB R113, R115, R114 ;  /* 0x000000727371723e */ /* 0x000fc400000010ff */
[----:B------:R-:W-:Y:S02]  /*6cc0*/  F2FP.BF16.F32.PACK_AB R114, R117, R116 ;  /* 0x000000747572723e */ /* 0x000fe400000010ff */
[----:B------:R-:W-:Y:S02]  /*6cd0*/  F2FP.BF16.F32.PACK_AB R115, R153, R152 ;  /* 0x000000989973723e */ /* 0x000fe400000010ff */
[----:B------:R-:W-:Y:S02]  /*6ce0*/  F2FP.BF16.F32.PACK_AB R120, R121, R120 ;  /* 0x000000787978723e */ /* 0x000fe400000010ff */
[----:B------:R-:W-:Y:S02]  /*6cf0*/  F2FP.BF16.F32.PACK_AB R121, R155, R154 ;  /* 0x0000009a9b79723e */ /* 0x000fe400000010ff */
[----:B------:R-:W-:Y:S01]  /*6d00*/  F2FP.BF16.F32.PACK_AB R161, R162, R161 ;  /* 0x000000a1a2a1723e */ /* 0x000fe200000010ff */
[----:B------:R-:W-:Y:S01]  /*6d10*/  UMOV UR4, UR42 ;  /* 0x0000002a00047c82 */ /* 0x000fe20008000000 */
[----:B0-----:R-:W-:Y:S01]  /*6d20*/  UMOV UR5, UR6 ;  /* 0x0000000600057c82 */ /* 0x001fe20008000000 */
[----:B------:R-:W-:Y:S01]  /*6d30*/  F2FP.BF16.F32.PACK_AB R136, R137, R136 ;  /* 0x000000888988723e */ /* 0x000fe200000010ff */
[----:B------:R-:W-:Y:S01]  /*6d40*/  IMAD.U32 R96, RZ, RZ, UR4 ;  /* 0x00000004ff607e24 */ /* 0x000fe2000f8e00ff */
[----:B------:R-:W-:Y:S01]  /*6d50*/  F2FP.BF16.F32.PACK_AB R162, R133, R132 ;  /* 0x0000008485a2723e */ /* 0x000fe200000010ff */
[----:B------:R-:W-:Y:S01]  /*6d60*/  IMAD.U32 R97, RZ, RZ, UR5 ;  /* 0x00000005ff617e24 */ /* 0x000fe2000f8e00ff */
[----:B------:R-:W-:Y:S01]  /*6d70*/  F2FP.BF16.F32.PACK_AB R163, R164, R163 ;  /* 0x000000a3a4a3723e */ /* 0x000fe200000010ff */
[----:B------:R-:W-:Y:S01]  /*6d80*/  UIADD3 UR5, -UR44, URZ, URZ ;  /* 0x0000003f2c057290 */ /* 0x000fe2000fffe13f */
[----:B------:R-:W-:Y:S01]  /*6d90*/  F2FP.BF16.F32.PACK_AB R137, R139, R138 ;  /* 0x0000008a8b89723e */ /* 0x000fe200000010ff */
[--C-:B------:R-:W-:Y:S01]  /*6da0*/  IMAD.WIDE R4, R215, 0x2, R96.reuse ;  /* 0x00000002d7047825 */ /* 0x100fe200078e0260 */
[----:B------:R-:W-:Y:S01]  /*6db0*/  F2FP.BF16.F32.PACK_AB R144, R145, R144 ;  /* 0x000000909190723e */ /* 0x000fe200000010ff */
[----:B------:R-:W-:Y:S01]  /*6dc0*/  UIMAD UR7, UR7, UR5, UR43 ;  /* 0x00000005070772a4 */ /* 0x000fe2000f8e022b */
[----:B------:R-:W-:Y:S01]  /*6dd0*/  F2FP.BF16.F32.PACK_AB R138, R141, R140 ;  /* 0x0000008c8d8a723e */ /* 0x000fe200000010ff */
[----:B------:R-:W-:Y:S01]  /*6de0*/  IMAD.WIDE R96, R9, 0x2, R96 ;  /* 0x0000000209607825 */ /* 0x000fe200078e0260 */
[C---:B------:R-:W-:Y:S01]  /*6df0*/  IADD3 R25, P2, R4.reuse, 0x60, RZ ;  /* 0x0000006004197810 */ /* 0x040fe20007f5e0ff */
[----:B------:R-:W-:Y:S01]  /*6e00*/  ULDC UR4, c[0x0][0xc] ;  /* 0x0000030000047ab9 */ /* 0x000fe20000000800 */
[----:B------:R-:W-:Y:S01]  /*6e10*/  IADD3 R29, P1, R4, 0x2000, RZ ;  /* 0x00002000041d7810 */ /* 0x000fe20007f3e0ff */
[----:B------:R-:W-:Y:S01]  /*6e20*/  UIADD3 UR40, UR4, UR40, URZ ;  /* 0x0000002804287290 */ /* 0x000fe2000fffe03f */
[----:B------:R-:W-:Y:S01]  /*6e30*/  LOP3.LUT R24, R25, 0x380, RZ, 0xc0, !PT ;  /* 0x0000038019187812 */ /* 0x000fe200078ec0ff */
[----:B------:R-:W-:Y:S01]  /*6e40*/  USHF.R.S32.HI UR10, URZ, 0x1f, UR7 ;  /* 0x0000001f3f0a7899 */ /* 0x000fe20008011407 */
[----:B------:R-:W-:-:S02]  /*6e50*/  LOP3.LUT R28, R29, 0x380, RZ, 0xc0, !PT ;  /* 0x000003801d1c7812 */ /* 0x000fc400078ec0ff */
[----:B------:R-:W-:Y:S02]  /*6e60*/  SHF.R.U64 R24, R24, 0x3, RZ ;  /* 0x0000000318187819 */ /* 0x000fe400000012ff */
[----:B------:R-:W-:Y:S02]  /*6e70*/  IADD3 R11, P4, R4, 0x20, RZ ;  /* 0x00000020040b7810 */ /* 0x000fe40007f9e0ff */
[----:B------:R-:W-:Y:S01]  /*6e80*/  LOP3.LUT R24, R24, R25, RZ, 0x3c, !PT ;  /* 0x0000001918187212 */ /* 0x000fe200078e3cff */
[--C-:B------:R-:W-:Y:S01]  /*6e90*/  IMAD.X R25, RZ, RZ, R5.reuse, P2 ;  /* 0x000000ffff197224 */ /* 0x100fe200010e0605 */
[----:B------:R-:W-:Y:S01]  /*6ea0*/  IADD3 R123, P2, R4, 0x4040, RZ ;  /* 0x00004040047b7810 */ /* 0x000fe20007f5e0ff */
[----:B------:R-:W-:Y:S01]  /*6eb0*/  IMAD.X R9, RZ, RZ, R5, P4 ;  /* 0x000000ffff097224 */ /* 0x000fe200020e0605 */
[----:B------:R-:W-:Y:S02]  /*6ec0*/  SHF.R.U64 R28, R28, 0x3, RZ ;  /* 0x000000031c1c7819 */ /* 0x000fe400000012ff */
[----:B------:R-:W-:-:S02]  /*6ed0*/  LOP3.LUT R122, R123, 0x380, RZ, 0xc0, !PT ;  /* 0x000003807b7a7812 */ /* 0x000fc400078ec0ff */
[----:B------:R-:W-:Y:S02]  /*6ee0*/  LOP3.LUT R8, R11, 0x380, RZ, 0xc0, !PT ;  /* 0x000003800b087812 */ /* 0x000fe400078ec0ff */
[----:B------:R-:W-:Y:S02]  /*6ef0*/  SHF.R.U64 R122, R122, 0x3, RZ ;  /* 0x000000037a7a7819 */ /* 0x000fe400000012ff */
[----:B------:R-:W-:Y:S01]  /*6f00*/  LOP3.LUT R28, R28, R29, RZ, 0x3c, !PT ;  /* 0x0000001d1c1c7212 */ /* 0x000fe200078e3cff */
[----:B------:R-:W-:Y:S01]  /*6f10*/  IMAD.X R29, RZ, RZ, R5, P1 ;  /* 0x000000ffff1d7224 */ /* 0x000fe200008e0605 */
[----:B------:R-:W-:Y:S02]  /*6f20*/  LOP3.LUT R122, R122, R123, RZ, 0x3c, !PT ;  /* 0x0000007b7a7a7212 */ /* 0x000fe400078e3cff */
[----:B------:R-:W-:Y:S02]  /*6f30*/  IADD3.X R123, RZ, R5, RZ, P2, !PT ;  /* 0x00000005ff7b7210 */ /* 0x000fe400017fe4ff */
[----:B------:R-:W-:-:S02]  /*6f40*/  IADD3 R13, P3, R4, 0x40, RZ ;  /* 0x00000040040d7810 */ /* 0x000fc40007f7e0ff */
[----:B------:R-:W-:Y:S02]  /*6f50*/  SHF.R.U64 R8, R8, 0x3, RZ ;  /* 0x0000000308087819 */ /* 0x000fe400000012ff */
[----:B------:R-:W-:Y:S02]  /*6f60*/  IADD3 R127, P1, R4, 0x4060, RZ ;  /* 0x00004060047f7810 */ /* 0x000fe40007f3e0ff */
[----:B------:R-:W-:Y:S02]  /*6f70*/  IADD3 R33, P2, R96, 0x2000, RZ ;  /* 0x0000200060217810 */ /* 0x000fe40007f5e0ff */
[----:B------:R-:W-:Y:S01]  /*6f80*/  LOP3.LUT R8, R8, R11, RZ, 0x3c, !PT ;  /* 0x0000000b08087212 */ /* 0x000fe200078e3cff */
[----:B------:R-:W-:Y:S01]  /*6f90*/  IMAD.X R11, RZ, RZ, R5, P3 ;  /* 0x000000ffff0b7224 */ /* 0x000fe200018e0605 */
[----:B------:R-:W-:Y:S02]  /*6fa0*/  LOP3.LUT R126, R127, 0x380, RZ, 0xc0, !PT ;  /* 0x000003807f7e7812 */ /* 0x000fe400078ec0ff */
[----:B------:R-:W-:-:S02]  /*6fb0*/  LOP3.LUT R32, R33, 0x380, RZ, 0xc0, !PT ;  /* 0x0000038021207812 */ /* 0x000fc400078ec0ff */
[C---:B------:R-:W-:Y:S02]  /*6fc0*/  IADD3 R65, P0, R4.reuse, 0x2020, RZ ;  /* 0x0000202004417810 */ /* 0x040fe40007f1e0ff */
[C---:B------:R-:W-:Y:S02]  /*6fd0*/  IADD3 R81, P6, R4.reuse, 0x2040, RZ ;  /* 0x0000204004517810 */ /* 0x040fe40007fde0ff */
[C---:B------:R-:W-:Y:S02]  /*6fe0*/  IADD3 R101, P5, R4.reuse, 0x2060, RZ ;  /* 0x0000206004657810 */ /* 0x040fe40007fbe0ff */
[C---:B------:R-:W-:Y:S02]  /*6ff0*/  IADD3 R105, P4, R4.reuse, 0x4000, RZ ;  /* 0x0000400004697810 */ /* 0x040fe40007f9e0ff */
[----:B------:R-:W-:Y:S02]  /*7000*/  IADD3 R119, P3, R4, 0x4020, RZ ;  /* 0x0000402004777810 */ /* 0x000fe40007f7e0ff */
[----:B------:R-:W-:-:S02]  /*7010*/  SHF.R.U64 R126, R126, 0x3, RZ ;  /* 0x000000037e7e7819 */ /* 0x000fc400000012ff */
[----:B------:R-:W-:Y:S02]  /*7020*/  SHF.R.U64 R32, R32, 0x3, RZ ;  /* 0x0000000320207819 */ /* 0x000fe400000012ff */
[----:B------:R-:W-:Y:S02]  /*7030*/  LOP3.LUT R64, R65, 0x380, RZ, 0xc0, !PT ;  /* 0x0000038041407812 */ /* 0x000fe400078ec0ff */
[----:B------:R-:W-:Y:S02]  /*7040*/  LOP3.LUT R80, R81, 0x380, RZ, 0xc0, !PT ;  /* 0x0000038051507812 */ /* 0x000fe400078ec0ff */
[----:B------:R-:W-:Y:S02]  /*7050*/  LOP3.LUT R100, R101, 0x380, RZ, 0xc0, !PT ;  /* 0x0000038065647812 */ /* 0x000fe400078ec0ff */
[----:B------:R-:W-:Y:S02]  /*7060*/  LOP3.LUT R104, R105, 0x380, RZ, 0xc0, !PT ;  /* 0x0000038069687812 */ /* 0x000fe400078ec0ff */
[----:B------:R-:W-:-:S02]  /*7070*/  LOP3.LUT R118, R119, 0x380, RZ, 0xc0, !PT ;  /* 0x0000038077767812 */ /* 0x000fc400078ec0ff */
[----:B------:R-:W-:Y:S02]  /*7080*/  LOP3.LUT R10, R13, 0x380, RZ, 0xc0, !PT ;  /* 0x000003800d0a7812 */ /* 0x000fe400078ec0ff */
[----:B------:R-:W-:Y:S01]  /*7090*/  LOP3.LUT R126, R126, R127, RZ, 0x3c, !PT ;  /* 0x0000007f7e7e7212 */ /* 0x000fe200078e3cff */
[----:B------:R-:W-:Y:S01]  /*70a0*/  IMAD.X R127, RZ, RZ, R5, P1 ;  /* 0x000000ffff7f7224 */ /* 0x000fe200008e0605 */
[----:B------:R-:W-:Y:S01]  /*70b0*/  LOP3.LUT R32, R32, R33, RZ, 0x3c, !PT ;  /* 0x0000002120207212 */ /* 0x000fe200078e3cff */
[----:B------:R-:W-:Y:S01]  /*70c0*/  IMAD.X R33, RZ, RZ, R97, P2 ;  /* 0x000000ffff217224 */ /* 0x000fe200010e0661 */
[----:B------:R-:W-:Y:S02]  /*70d0*/  SHF.R.U64 R64, R64, 0x3, RZ ;  /* 0x0000000340407819 */ /* 0x000fe400000012ff */
[----:B------:R-:W-:Y:S02]  /*70e0*/  SHF.R.U64 R80, R80, 0x3, RZ ;  /* 0x0000000350507819 */ /* 0x000fe400000012ff */
[----:B------:R-:W-:-:S02]  /*70f0*/  SHF.R.U64 R100, R100, 0x3, RZ ;  /* 0x0000000364647819 */ /* 0x000fc400000012ff */
[----:B------:R-:W-:Y:S02]  /*7100*/  SHF.R.U64 R104, R104, 0x3, RZ ;  /* 0x0000000368687819 */ /* 0x000fe400000012ff */
[----:B------:R-:W-:Y:S02]  /*7110*/  SHF.R.U64 R118, R118, 0x3, RZ ;  /* 0x0000000376767819 */ /* 0x000fe400000012ff */
[C---:B------:R-:W-:Y:S02]  /*7120*/  IADD3 R37, P1, R96.reuse, 0x3000, RZ ;  /* 0x0000300060257810 */ /* 0x040fe40007f3e0ff */
[----:B------:R-:W-:Y:S02]  /*7130*/  IADD3 R61, P2, R96, 0x9000, RZ ;  /* 0x00009000603d7810 */ /* 0x000fe40007f5e0ff */
[----:B------:R-:W-:Y:S02]  /*7140*/  SHF.R.U64 R10, R10, 0x3, RZ ;  /* 0x000000030a0a7819 */ /* 0x000fe400000012ff */
[----:B------:R-:W-:-:S02]  /*7150*/  LOP3.LUT R64, R64, R65, RZ, 0x3c, !PT ;  /* 0x0000004140407212 */ /* 0x000fc400078e3cff */
[----:B------:R-:W-:Y:S01]  /*7160*/  LOP3.LUT R80, R80, R81, RZ, 0x3c, !PT ;  /* 0x0000005150507212 */ /* 0x000fe200078e3cff */
[--C-:B------:R-:W-:Y:S01]  /*7170*/  IMAD.X R81, RZ, RZ, R5.reuse, P6 ;  /* 0x000000ffff517224 */ /* 0x100fe200030e0605 */
[----:B------:R-:W-:Y:S01]  /*7180*/  LOP3.LUT R100, R100, R101, RZ, 0x3c, !PT ;  /* 0x0000006564647212 */ /* 0x000fe200078e3cff */
[--C-:B------:R-:W-:Y:S01]  /*7190*/  IMAD.X R101, RZ, RZ, R5.reuse, P5 ;  /* 0x000000ffff657224 */ /* 0x100fe200028e0605 */
[----:B------:R-:W-:Y:S01]  /*71a0*/  LOP3.LUT R104, R104, R105, RZ, 0x3c, !PT ;  /* 0x0000006968687212 */ /* 0x000fe200078e3cff */
[--C-:B------:R-:W-:Y:S01]  /*71b0*/  IMAD.X R105, RZ, RZ, R5.reuse, P4 ;  /* 0x000000ffff697224 */ /* 0x100fe200020e0605 */
[----:B------:R-:W-:Y:S01]  /*71c0*/  LOP3.LUT R118, R118, R119, RZ, 0x3c, !PT ;  /* 0x0000007776767212 */ /* 0x000fe200078e3cff */
[----:B------:R-:W-:Y:S01]  /*71d0*/  IMAD.X R119, RZ, RZ, R5, P3 ;  /* 0x000000ffff777224 */ /* 0x000fe200018e0605 */
[----:B------:R-:W-:Y:S02]  /*71e0*/  LOP3.LUT R36, R37, 0x380, RZ, 0xc0, !PT ;  /* 0x0000038025247812 */ /* 0x000fe400078ec0ff */
[----:B------:R-:W-:-:S02]  /*71f0*/  LOP3.LUT R60, R61, 0x380, RZ, 0xc0, !PT ;  /* 0x000003803d3c7812 */ /* 0x000fc400078ec0ff */
[----:B------:R-:W-:Y:S02]  /*7200*/  LOP3.LUT R10, R10, R13, RZ, 0x3c, !PT ;  /* 0x0000000d0a0a7212 */ /* 0x000fe400078e3cff */
[----:B------:R-:W-:Y:S02]  /*7210*/  IADD3.X R65, RZ, R5, RZ, P0, !PT ;  /* 0x00000005ff417210 */ /* 0x000fe400007fe4ff */
[C---:B------:R-:W-:Y:S02]  /*7220*/  IADD3 R131, P0, R4.reuse, 0x6000, RZ ;  /* 0x0000600004837810 */ /* 0x040fe40007f1e0ff */
[C---:B------:R-:W-:Y:S02]  /*7230*/  IADD3 R135, P6, R4.reuse, 0x6020, RZ ;  /* 0x0000602004877810 */ /* 0x040fe40007fde0ff */
[C---:B------:R-:W-:Y:S02]  /*7240*/  IADD3 R13, P5, R4.reuse, 0x6040, RZ ;  /* 0x00006040040d7810 */ /* 0x040fe40007fbe0ff */
[----:B------:R-:W-:-:S02]  /*7250*/  IADD3 R15, P4, R4, 0x6060, RZ ;  /* 0x00006060040f7810 */ /* 0x000fc40007f9e0ff */
[----:B------:R-:W-:Y:S02]  /*7260*/  IADD3 R21, P3, R96, 0x1000, RZ ;  /* 0x0000100060157810 */ /* 0x000fe40007f7e0ff */
[----:B------:R-:W-:Y:S02]  /*7270*/  SHF.R.U64 R36, R36, 0x3, RZ ;  /* 0x0000000324247819 */ /* 0x000fe400000012ff */
[----:B------:R-:W-:Y:S02]  /*7280*/  SHF.R.U64 R60, R60, 0x3, RZ ;  /* 0x000000033c3c7819 */ /* 0x000fe400000012ff */
[----:B------:R-:W-:Y:S02]  /*7290*/  LOP3.LUT R130, R131, 0x380, RZ, 0xc0, !PT ;  /* 0x0000038083827812 */ /* 0x000fe400078ec0ff */
[----:B------:R-:W-:Y:S02]  /*72a0*/  LOP3.LUT R134, R135, 0x380, RZ, 0xc0, !PT ;  /* 0x0000038087867812 */ /* 0x000fe400078ec0ff */
[----:B------:R-:W-:-:S02]  /*72b0*/  LOP3.LUT R12, R13, 0x380, RZ, 0xc0, !PT ;  /* 0x000003800d0c7812 */ /* 0x000fc400078ec0ff */
[----:B------:R-:W-:Y:S02]  /*72c0*/  LOP3.LUT R14, R15, 0x380, RZ, 0xc0, !PT ;  /* 0x000003800f0e7812 */ /* 0x000fe400078ec0ff */
[----:B------:R-:W-:Y:S02]  /*72d0*/  LOP3.LUT R20, R21, 0x380, RZ, 0xc0, !PT ;  /* 0x0000038015147812 */ /* 0x000fe400078ec0ff */
[----:B------:R-:W-:Y:S01]  /*72e0*/  LOP3.LUT R36, R36, R37, RZ, 0x3c, !PT ;  /* 0x0000002524247212 */ /* 0x000fe200078e3cff */
[----:B------:R-:W-:Y:S01]  /*72f0*/  IMAD.X R37, RZ, RZ, R97, P1 ;  /* 0x000000ffff257224 */ /* 0x000fe200008e0661 */
[----:B------:R-:W-:Y:S02]  /*7300*/  LOP3.LUT R60, R60, R61, RZ, 0x3c, !PT ;  /* 0x0000003d3c3c7212 */ /* 0x000fe400078e3cff */
[----:B------:R-:W-:Y:S02]  /*7310*/  LOP3.LUT R61, R4, 0x380, RZ, 0xc0, !PT ;  /* 0x00000380043d7812 */ /* 0x000fe400078ec0ff */
[----:B------:R-:W-:-:S02]  /*7320*/  SHF.R.U64 R130, R130, 0x3, RZ ;  /* 0x0000000382827819 */ /* 0x000fc400000012ff */
[----:B------:R-:W-:Y:S02]  /*7330*/  SHF.R.U64 R134, R134, 0x3, RZ ;  /* 0x0000000386867819 */ /* 0x000fe400000012ff */
[----:B------:R-:W-:Y:S02]  /*7340*/  SHF.R.U64 R12, R12, 0x3, RZ ;  /* 0x000000030c0c7819 */ /* 0x000fe400000012ff */
[----:B------:R-:W-:Y:S02]  /*7350*/  SHF.R.U64 R14, R14, 0x3, RZ ;  /* 0x000000030e0e7819 */ /* 0x000fe400000012ff */
[----:B------:R-:W-:Y:S02]  /*7360*/  SHF.R.U64 R20, R20, 0x3, RZ ;  /* 0x0000000314147819 */ /* 0x000fe400000012ff */
[----:B------:R-:W-:Y:S02]  /*7370*/  IADD3 R69, P1, R96, 0xa000, RZ ;  /* 0x0000a00060457810 */ /* 0x000fe40007f3e0ff */
[----:B------:R-:W-:-:S02]  /*7380*/  SHF.R.U64 R61, R61, 0x3, RZ ;  /* 0x000000033d3d7819 */ /* 0x000fc400000012ff */
[----:B------:R-:W-:Y:S01]  /*7390*/  LOP3.LUT R130, R130, R131, RZ, 0x3c, !PT ;  /* 0x0000008382827212 */ /* 0x000fe200078e3cff */
[--C-:B------:R-:W-:Y:S01]  /*73a0*/  IMAD.X R131, RZ, RZ, R5.reuse, P0 ;  /* 0x000000ffff837224 */ /* 0x100fe200000e0605 */
[----:B------:R-:W-:Y:S01]  /*73b0*/  LOP3.LUT R134, R134, R135, RZ, 0x3c, !PT ;  /* 0x0000008786867212 */ /* 0x000fe200078e3cff */
[--C-:B------:R-:W-:Y:S01]  /*73c0*/  IMAD.X R135, RZ, RZ, R5.reuse, P6 ;  /* 0x000000ffff877224 */ /* 0x100fe200030e0605 */
[----:B------:R-:W-:Y:S01]  /*73d0*/  LOP3.LUT R12, R12, R13, RZ, 0x3c, !PT ;  /* 0x0000000d0c0c7212 */ /* 0x000fe200078e3cff */
[----:B------:R-:W-:Y:S01]  /*73e0*/  IMAD.X R13, RZ, RZ, R5, P5 ;  /* 0x000000ffff0d7224 */ /* 0x000fe200028e0605 */
[----:B------:R-:W-:Y:S02]  /*73f0*/  LOP3.LUT R14, R14, R15, RZ, 0x3c, !PT ;  /* 0x0000000f0e0e7212 */ /* 0x000fe400078e3cff */
[----:B------:R-:W-:Y:S01]  /*7400*/  LOP3.LUT R20, R20, R21, RZ, 0x3c, !PT ;  /* 0x0000001514147212 */ /* 0x000fe200078e3cff */
[----:B------:R-:W-:Y:S01]  /*7410*/  IMAD.X R21, RZ, RZ, R97, P3 ;  /* 0x000000ffff157224 */ /* 0x000fe200018e0661 */
[----:B------:R-:W-:-:S02]  /*7420*/  LOP3.LUT R68, R69, 0x380, RZ, 0xc0, !PT ;  /* 0x0000038045447812 */ /* 0x000fc400078ec0ff */
[----:B------:R-:W-:Y:S02]  /*7430*/  IADD3.X R15, RZ, R5, RZ, P4, !PT ;  /* 0x00000005ff0f7210 */ /* 0x000fe400027fe4ff */
[C---:B------:R-:W-:Y:S02]  /*7440*/  IADD3 R41, P0, R96.reuse, 0x4000, RZ ;  /* 0x0000400060297810 */ /* 0x040fe40007f1e0ff */
[C---:B------:R-:W-:Y:S02]  /*7450*/  IADD3 R45, P6, R96.reuse, 0x5000, RZ ;  /* 0x00005000602d7810 */ /* 0x040fe40007fde0ff */
[C---:B------:R-:W-:Y:S02]  /*7460*/  IADD3 R49, P5, R96.reuse, 0x6000, RZ ;  /* 0x0000600060317810 */ /* 0x040fe40007fbe0ff */
[C---:B------:R-:W-:Y:S02]  /*7470*/  IADD3 R53, P4, R96.reuse, 0x7000, RZ ;  /* 0x0000700060357810 */ /* 0x040fe40007f9e0ff */
[----:B------:R-:W-:-:S02]  /*7480*/  IADD3 R57, P3, R96, 0x8000, RZ ;  /* 0x0000800060397810 */ /* 0x000fc40007f7e0ff */
[----:B------:R-:W-:Y:S01]  /*7490*/  LOP3.LUT R4, R61, R4, RZ, 0x3c, !PT ;  /* 0x000000043d047212 */ /* 0x000fe200078e3cff */
[----:B------:R-:W-:Y:S01]  /*74a0*/  IMAD.X R61, RZ, RZ, R97, P2 ;  /* 0x000000ffff3d7224 */ /* 0x000fe200010e0661 */
[----:B------:R-:W-:Y:S02]  /*74b0*/  SHF.R.U64 R68, R68, 0x3, RZ ;  /* 0x0000000344447819 */ /* 0x000fe400000012ff */
[----:B------:R-:W-:Y:S02]  /*74c0*/  LOP3.LUT R40, R41, 0x380, RZ, 0xc0, !PT ;  /* 0x0000038029287812 */ /* 0x000fe400078ec0ff */
[----:B------:R-:W-:Y:S02]  /*74d0*/  LOP3.LUT R44, R45, 0x380, RZ, 0xc0, !PT ;  /* 0x000003802d2c7812 */ /* 0x000fe400078ec0ff */
[----:B------:R-:W-:Y:S02]  /*74e0*/  LOP3.LUT R48, R49, 0x380, RZ, 0xc0, !PT ;  /* 0x0000038031307812 */ /* 0x000fe400078ec0ff */
[----:B------:R-:W-:-:S02]  /*74f0*/  LOP3.LUT R52, R53, 0x380, RZ, 0xc0, !PT ;  /* 0x0000038035347812 */ /* 0x000fc400078ec0ff */
[----:B------:R-:W-:Y:S02]  /*7500*/  LOP3.LUT R56, R57, 0x380, RZ, 0xc0, !PT ;  /* 0x0000038039387812 */ /* 0x000fe400078ec0ff */
[----:B------:R-:W-:Y:S02]  /*7510*/  MOV R223, R4 ;  /* 0x0000000400df7202 */ /* 0x000fe40000000f00 */
[----:B------:R-:W-:Y:S02]  /*7520*/  LOP3.LUT R68, R68, R69, RZ, 0x3c, !PT ;  /* 0x0000004544447212 */ /* 0x000fe400078e3cff */
[----:B------:R-:W-:Y:S01]  /*7530*/  F2FP.BF16.F32.PACK_AB R5, R27, R26 ;  /* 0x0000001a1b05723e */ /* 0x000fe200000010ff */
[----:B------:R-:W0:Y:S01]  /*7540*/  SHFL.IDX PT, R69, R210, RZ, 0x1f ;  /* 0x00001fffd2457589 */ /* 0x000e2200000e0000 */
[----:B------:R-:W-:Y:S02]  /*7550*/  LOP3.LUT R27, R96, 0x380, RZ, 0xc0, !PT ;  /* 0x00000380601b7812 */ /* 0x000fe400078ec0ff */
[----:B------:R-:W-:-:S02]  /*7560*/  SHF.R.U64 R40, R40, 0x3, RZ ;  /* 0x0000000328287819 */ /* 0x000fc400000012ff */
[----:B------:R-:W-:Y:S02]  /*7570*/  SHF.R.U64 R44, R44, 0x3, RZ ;  /* 0x000000032c2c7819 */ /* 0x000fe400000012ff */
[----:B------:R-:W-:Y:S02]  /*7580*/  SHF.R.U64 R48, R48, 0x3, RZ ;  /* 0x0000000330307819 */ /* 0x000fe400000012ff */
[----:B------:R-:W-:Y:S02]  /*7590*/  SHF.R.U64 R52, R52, 0x3, RZ ;  /* 0x0000000334347819 */ /* 0x000fe400000012ff */
[----:B------:R-:W-:Y:S02]  /*75a0*/  SHF.R.U64 R56, R56, 0x3, RZ ;  /* 0x0000000338387819 */ /* 0x000fe400000012ff */
[----:B------:R-:W-:Y:S02]  /*75b0*/  F2FP.BF16.F32.PACK_AB R4, R206, R208 ;  /* 0x000000d0ce04723e */ /* 0x000fe400000010ff */
[----:B------:R-:W-:-:S02]  /*75c0*/  SHF.R.U64 R27, R27, 0x3, RZ ;  /* 0x000000031b1b7819 */ /* 0x000fc400000012ff */
[----:B------:R-:W-:Y:S01]  /*75d0*/  LOP3.LUT R40, R40, R41, RZ, 0x3c, !PT ;  /* 0x0000002928287212 */ /* 0x000fe200078e3cff */
[--C-:B------:R-:W-:Y:S01]  /*75e0*/  IMAD.X R41, RZ, RZ, R97.reuse, P0 ;  /* 0x000000ffff297224 */ /* 0x100fe200000e0661 */
[----:B------:R-:W-:Y:S01]  /*75f0*/  LOP3.LUT R44, R44, R45, RZ, 0x3c, !PT ;  /* 0x0000002d2c2c7212 */ /* 0x000fe200078e3cff */
[----:B------:R1:W-:Y:S01]  /*7600*/  STSM.16.M88.4 [R223], R4 ;  /* 0x00000004df007844 */ /* 0x0003e20000000200 */
[----:B------:R-:W-:Y:S01]  /*7610*/  LOP3.LUT R48, R48, R49, RZ, 0x3c, !PT ;  /* 0x0000003130307212 */ /* 0x000fe200078e3cff */
[--C-:B------:R-:W-:Y:S01]  /*7620*/  IMAD.X R49, RZ, RZ, R97.reuse, P5 ;  /* 0x000000ffff317224 */ /* 0x100fe200028e0661 */
[----:B------:R-:W-:Y:S01]  /*7630*/  LOP3.LUT R52, R52, R53, RZ, 0x3c, !PT ;  /* 0x0000003534347212 */ /* 0x000fe200078e3cff */
[--C-:B------:R-:W-:Y:S01]  /*7640*/  IMAD.X R53, RZ, RZ, R97.reuse, P4 ;  /* 0x000000ffff357224 */ /* 0x100fe200020e0661 */
[----:B------:R-:W-:Y:S01]  /*7650*/  LOP3.LUT R56, R56, R57, RZ, 0x3c, !PT ;  /* 0x0000003938387212 */ /* 0x000fe200078e3cff */
[----:B------:R-:W-:Y:S01]  /*7660*/  IMAD.X R57, RZ, RZ, R97, P3 ;  /* 0x000000ffff397224 */ /* 0x000fe200018e0661 */
[----:B------:R-:W-:-:S02]  /*7670*/  IADD3.X R45, RZ, R97, RZ, P6, !PT ;  /* 0x00000061ff2d7210 */ /* 0x000fc400037fe4ff */
[C---:B------:R-:W-:Y:S02]  /*7680*/  IADD3 R73, P0, R96.reuse, 0xb000, RZ ;  /* 0x0000b00060497810 */ /* 0x040fe40007f1e0ff */
[C---:B------:R-:W-:Y:S02]  /*7690*/  IADD3 R77, P6, R96.reuse, 0xc000, RZ ;  /* 0x0000c000604d7810 */ /* 0x040fe40007fde0ff */
[C---:B------:R-:W-:Y:S02]  /*76a0*/  IADD3 R85, P5, R96.reuse, 0xd000, RZ ;  /* 0x0000d00060557810 */ /* 0x040fe40007fbe0ff */
[C---:B------:R-:W-:Y:S02]  /*76b0*/  IADD3 R89, P4, R96.reuse, 0xe000, RZ ;  /* 0x0000e00060597810 */ /* 0x040fe40007f9e0ff */
[----:B------:R-:W-:Y:S02]  /*76c0*/  IADD3 R92, P3, R96, 0xf000, RZ ;  /* 0x0000f000605c7810 */ /* 0x000fe40007f7e0ff */
[----:B------:R-:W-:-:S02]  /*76d0*/  LOP3.LUT R96, R27, R96, RZ, 0x3c, !PT ;  /* 0x000000601b607212 */ /* 0x000fc400078e3cff */
[----:B------:R-:W-:Y:S02]  /*76e0*/  MOV R26, R8 ;  /* 0x00000008001a7202 */ /* 0x000fe40000000f00 */
[----:B------:R-:W-:Y:S02]  /*76f0*/  MOV R27, R10 ;  /* 0x0000000a001b7202 */ /* 0x000fe40000000f00 */
[----:B-1----:R-:W-:Y:S02]  /*7700*/  F2FP.BF16.F32.PACK_AB R4, R204, R207 ;  /* 0x000000cfcc04723e */ /* 0x002fe400000010ff */
[----:B------:R-:W-:Y:S02]  /*7710*/  F2FP.BF16.F32.PACK_AB R5, R35, R34 ;  /* 0x000000222305723e */ /* 0x000fe400000010ff */
[----:B------:R-:W-:Y:S02]  /*7720*/  F2FP.BF16.F32.PACK_AB R6, R202, R203 ;  /* 0x000000cbca06723e */ /* 0x000fe400000010ff */
[----:B------:R-:W-:-:S02]  /*7730*/  F2FP.BF16.F32.PACK_AB R7, R39, R38 ;  /* 0x000000262707723e */ /* 0x000fc400000010ff */
[----:B------:R-:W-:Y:S02]  /*7740*/  F2FP.BF16.F32.PACK_AB R8, R200, R201 ;  /* 0x000000c9c808723e */ /* 0x000fe400000010ff */
[----:B------:R-:W-:Y:S01]  /*7750*/  F2FP.BF16.F32.PACK_AB R9, R43, R42 ;  /* 0x0000002a2b09723e */ /* 0x000fe200000010ff */
[----:B------:R1:W-:Y:S01]  /*7760*/  STSM.16.M88.4 [R26], R4 ;  /* 0x000000041a007844 */ /* 0x0003e20000000200 */
[----:B------:R-:W-:Y:S02]  /*7770*/  F2FP.BF16.F32.PACK_AB R10, R198, R199 ;  /* 0x000000c7c60a723e */ /* 0x000fe400000010ff */
[----:B------:R-:W-:Y:S02]  /*7780*/  F2FP.BF16.F32.PACK_AB R11, R47, R46 ;  /* 0x0000002e2f0b723e */ /* 0x000fe400000010ff */
[----:B------:R-:W-:Y:S02]  /*7790*/  MOV R34, R12 ;  /* 0x0000000c00227202 */ /* 0x000fe40000000f00 */
[----:B------:R-:W-:Y:S01]  /*77a0*/  MOV R35, R14 ;  /* 0x0000000e00237202 */ /* 0x000fe20000000f00 */
[----:B------:R2:W-:Y:S01]  /*77b0*/  STSM.16.M88.4 [R27], R8 ;  /* 0x000000081b007844 */ /* 0x0005e20000000200 */
[----:B------:R-:W-:-:S02]  /*77c0*/  MOV R205, R24 ;  /* 0x0000001800cd7202 */ /* 0x000fc40000000f00 */
[----:B------:R-:W-:Y:S02]  /*77d0*/  F2FP.BF16.F32.PACK_AB R12, R196, R197 ;  /* 0x000000c5c40c723e */ /* 0x000fe400000010ff */
[----:B------:R-:W-:Y:S02]  /*77e0*/  F2FP.BF16.F32.PACK_AB R13, R51, R50 ;  /* 0x00000032330d723e */ /* 0x000fe400000010ff */
[----:B------:R-:W-:Y:S02]  /*77f0*/  F2FP.BF16.F32.PACK_AB R14, R194, R195 ;  /* 0x000000c3c20e723e */ /* 0x000fe400000010ff */
[----:B------:R-:W-:Y:S02]  /*7800*/  F2FP.BF16.F32.PACK_AB R15, R55, R54 ;  /* 0x00000036370f723e */ /* 0x000fe400000010ff */
[----:B------:R-:W-:Y:S02]  /*7810*/  MOV R206, R28 ;  /* 0x0000001c00ce7202 */ /* 0x000fe40000000f00 */
[----:B------:R-:W-:Y:S01]  /*7820*/  F2FP.BF16.F32.PACK_AB R24, R192, R193 ;  /* 0x000000c1c018723e */ /* 0x000fe200000010ff */
[----:B------:R-:W-:Y:S01]  /*7830*/  STSM.16.M88.4 [R205], R12 ;  /* 0x0000000ccd007844 */ /* 0x000fe20000000200 */
[----:B------:R-:W-:-:S02]  /*7840*/  F2FP.BF16.F32.PACK_AB R25, R59, R58 ;  /* 0x0000003a3b19723e */ /* 0x000fc400000010ff */
[----:B-1----:R-:W-:Y:S02]  /*7850*/  F2FP.BF16.F32.PACK_AB R26, R190, R191 ;  /* 0x000000bfbe1a723e */ /* 0x002fe400000010ff */
[----:B--2---:R-:W-:Y:S02]  /*7860*/  F2FP.BF16.F32.PACK_AB R27, R63, R62 ;  /* 0x0000003e3f1b723e */ /* 0x004fe400000010ff */
[----:B------:R-:W-:Y:S02]  /*7870*/  MOV R64, R64 ;  /* 0x0000004000407202 */ /* 0x000fe40000000f00 */
[----:B------:R-:W-:Y:S01]  /*7880*/  F2FP.BF16.F32.PACK_AB R4, R182, R183 ;  /* 0x000000b7b604723e */ /* 0x000fe200000010ff */
[----:B------:R-:W-:Y:S01]  /*7890*/  STSM.16.M88.4 [R206], R24 ;  /* 0x00000018ce007844 */ /* 0x000fe20000000200 */
[----:B------:R-:W-:Y:S02]  /*78a0*/  F2FP.BF16.F32.PACK_AB R5, R67, R66 ;  /* 0x000000424305723e */ /* 0x000fe400000010ff */
[----:B------:R-:W-:-:S02]  /*78b0*/  F2FP.BF16.F32.PACK_AB R6, R180, R181 ;  /* 0x000000b5b406723e */ /* 0x000fc400000010ff */
[----:B------:R-:W-:Y:S02]  /*78c0*/  F2FP.BF16.F32.PACK_AB R7, R71, R70 ;  /* 0x000000464707723e */ /* 0x000fe400000010ff */
[----:B------:R-:W-:Y:S02]  /*78d0*/  MOV R80, R80 ;  /* 0x0000005000507202 */ /* 0x000fe40000000f00 */
[----:B------:R-:W-:Y:S01]  /*78e0*/  F2FP.BF16.F32.PACK_AB R8, R178, R179 ;  /* 0x000000b3b208723e */ /* 0x000fe200000010ff */
[----:B------:R1:W-:Y:S01]  /*78f0*/  STSM.16.M88.4 [R64], R4 ;  /* 0x0000000440007844 */ /* 0x0003e20000000200 */
[----:B------:R-:W-:Y:S02]  /*7900*/  F2FP.BF16.F32.PACK_AB R9, R75, R74 ;  /* 0x0000004a4b09723e */ /* 0x000fe400000010ff */
[----:B------:R-:W-:Y:S02]  /*7910*/  F2FP.BF16.F32.PACK_AB R10, R176, R177 ;  /* 0x000000b1b00a723e */ /* 0x000fe400000010ff */
[----:B------:R-:W-:-:S02]  /*7920*/  F2FP.BF16.F32.PACK_AB R11, R79, R78 ;  /* 0x0000004e4f0b723e */ /* 0x000fc400000010ff */
[----:B------:R-:W-:Y:S02]  /*7930*/  MOV R101, R100 ;  /* 0x0000006400657202 */ /* 0x000fe40000000f00 */
[----:B------:R-:W-:Y:S01]  /*7940*/  F2FP.BF16.F32.PACK_AB R28, R174, R175 ;  /* 0x000000afae1c723e */ /* 0x000fe200000010ff */
[----:B------:R2:W-:Y:S01]  /*7950*/  STSM.16.M88.4 [R80], R8 ;  /* 0x0000000850007844 */ /* 0x0005e20000000200 */
[----:B------:R-:W-:Y:S02]  /*7960*/  F2FP.BF16.F32.PACK_AB R29, R83, R82 ;  /* 0x00000052531d723e */ /* 0x000fe400000010ff */
[----:B------:R-:W-:Y:S02]  /*7970*/  MOV R104, R104 ;  /* 0x0000006800687202 */ /* 0x000fe40000000f00 */
[----:B------:R-:W-:Y:S01]  /*7980*/  F2FP.BF16.F32.PACK_AB R65, R91, R90 ;  /* 0x0000005a5b41723e */ /* 0x000fe200000010ff */
[----:B------:R3:W-:Y:S01]  /*7990*/  STSM.16.M88.4 [R101], R28 ;  /* 0x0000001c65007844 */ /* 0x0007e20000000200 */
[----:B-1----:R-:W-:-:S02]  /*79a0*/  F2FP.BF16.F32.PACK_AB R64, R170, R171 ;  /* 0x000000abaa40723e */ /* 0x002fc400000010ff */
[----:B------:R-:W-:Y:S02]  /*79b0*/  F2FP.BF16.F32.PACK_AB R66, R168, R169 ;  /* 0x000000a9a842723e */ /* 0x000fe400000010ff */
[----:B------:R-:W-:Y:S02]  /*79c0*/  F2FP.BF16.F32.PACK_AB R67, R95, R94 ;  /* 0x0000005e5f43723e */ /* 0x000fe400000010ff */
[----:B0-----:R-:W-:Y:S02]  /*79d0*/  ISETP.NE.AND P2, PT, R69, RZ, PT ;  /* 0x000000ff4500720c */ /* 0x001fe40003f45270 */
[----:B------:R-:W-:Y:S01]  /*79e0*/  MOV R118, R118 ;  /* 0x0000007600767202 */ /* 0x000fe20000000f00 */
[----:B------:R3:W-:Y:S01]  /*79f0*/  STSM.16.M88.4 [R104], R64 ;  /* 0x0000004068007844 */ /* 0x0007e20000000200 */
[----:B--2---:R-:W-:Y:S02]  /*7a00*/  F2FP.BF16.F32.PACK_AB R80, R166, R167 ;  /* 0x000000a7a650723e */ /* 0x004fe400000010ff */
[----:B------:R-:W-:-:S02]  /*7a10*/  F2FP.BF16.F32.PACK_AB R81, R99, R98 ;  /* 0x000000626351723e */ /* 0x000fc400000010ff */
[----:B------:R-:W-:Y:S02]  /*7a20*/  F2FP.BF16.F32.PACK_AB R82, R160, R165 ;  /* 0x000000a5a052723e */ /* 0x000fe400000010ff */
[----:B------:R-:W-:Y:S02]  /*7a30*/  F2FP.BF16.F32.PACK_AB R83, R103, R102 ;  /* 0x000000666753723e */ /* 0x000fe400000010ff */
[----:B------:R-:W-:Y:S02]  /*7a40*/  MOV R100, R122 ;  /* 0x0000007a00647202 */ /* 0x000fe40000000f00 */
[----:B------:R-:W-:Y:S01]  /*7a50*/  F2FP.BF16.F32.PACK_AB R4, R156, R158 ;  /* 0x0000009e9c04723e */ /* 0x000fe200000010ff */
[----:B------:R3:W-:Y:S01]  /*7a60*/  STSM.16.M88.4 [R118], R80 ;  /* 0x0000005076007844 */ /* 0x0007e20000000200 */
[----:B------:R-:W-:Y:S02]  /*7a70*/  F2FP.BF16.F32.PACK_AB R5, R107, R106 ;  /* 0x0000006a6b05723e */ /* 0x000fe400000010ff */
[----:B------:R-:W-:-:S02]  /*7a80*/  F2FP.BF16.F32.PACK_AB R6, R109, R108 ;  /* 0x0000006c6d06723e */ /* 0x000fc400000010ff */
[----:B------:R-:W-:Y:S02]  /*7a90*/  F2FP.BF16.F32.PACK_AB R7, R111, R110 ;  /* 0x0000006e6f07723e */ /* 0x000fe400000010ff */
[----:B------:R-:W-:Y:S02]  /*7aa0*/  MOV R126, R126 ;  /* 0x0000007e007e7202 */ /* 0x000fe40000000f00 */
[----:B------:R-:W-:Y:S01]  /*7ab0*/  MOV R130, R130 ;  /* 0x0000008200827202 */ /* 0x000fe20000000f00 */
[----:B------:R3:W-:Y:S01]  /*7ac0*/  STSM.16.M88.4 [R100], R4 ;  /* 0x0000000464007844 */ /* 0x0007e20000000200 */
[----:B------:R-:W-:Y:S02]  /*7ad0*/  F2FP.BF16.F32.PACK_AB R122, R125, R124 ;  /* 0x0000007c7d7a723e */ /* 0x000fe400000010ff */
[----:B------:R-:W-:Y:S01]  /*7ae0*/  F2FP.BF16.F32.PACK_AB R123, R159, R157 ;  /* 0x0000009d9f7b723e */ /* 0x000fe200000010ff */
[----:B------:R3:W-:Y:S01]  /*7af0*/  STSM.16.M88.4 [R126], R112 ;  /* 0x000000707e007844 */ /* 0x0007e20000000200 */
[----:B------:R-:W-:-:S02]  /*7b00*/  MOV R134, R134 ;  /* 0x0000008600867202 */ /* 0x000fc40000000f00 */
[----:B------:R-:W-:Y:S01]  /*7b10*/  F2FP.BF16.F32.PACK_AB R160, R129, R128 ;  /* 0x0000008081a0723e */ /* 0x000fe200000010ff */
[----:B------:R3:W-:Y:S01]  /*7b20*/  STSM.16.M88.4 [R130], R120 ;  /* 0x0000007882007844 */ /* 0x0007e20000000200 */
[----:B------:R-:W-:Y:S02]  /*7b30*/  F2FP.BF16.F32.PACK_AB R139, R143, R142 ;  /* 0x0000008e8f8b723e */ /* 0x000fe400000010ff */
[----:B------:R-:W-:Y:S01]  /*7b40*/  F2FP.BF16.F32.PACK_AB R145, R147, R146 ;  /* 0x000000929391723e */ /* 0x000fe200000010ff */
[----:B------:R3:W-:Y:S01]  /*7b50*/  STSM.16.M88.4 [R134], R160 ;  /* 0x000000a086007844 */ /* 0x0007e20000000200 */
[----:B------:R-:W-:Y:S02]  /*7b60*/  LOP3.LUT R72, R73, 0x380, RZ, 0xc0, !PT ;  /* 0x0000038049487812 */ /* 0x000fe400078ec0ff */
[----:B------:R-:W-:Y:S01]  /*7b70*/  LOP3.LUT R76, R77, 0x380, RZ, 0xc0, !PT ;  /* 0x000003804d4c7812 */ /* 0x000fe200078ec0ff */
[----:B------:R3:W-:Y:S01]  /*7b80*/  STSM.16.M88.4 [R34], R136 ;  /* 0x0000008822007844 */ /* 0x0007e20000000200 */
[----:B------:R-:W-:-:S02]  /*7b90*/  LOP3.LUT R84, R85, 0x380, RZ, 0xc0, !PT ;  /* 0x0000038055547812 */ /* 0x000fc400078ec0ff */
[----:B------:R-:W-:Y:S02]  /*7ba0*/  LOP3.LUT R88, R89, 0x380, RZ, 0xc0, !PT ;  /* 0x0000038059587812 */ /* 0x000fe400078ec0ff */
[----:B------:R-:W-:Y:S02]  /*7bb0*/  LOP3.LUT R93, R92, 0x380, RZ, 0xc0, !PT ;  /* 0x000003805c5d7812 */ /* 0x000fe400078ec0ff */
[----:B------:R-:W-:Y:S02]  /*7bc0*/  F2FP.BF16.F32.PACK_AB R146, R149, R148 ;  /* 0x000000949592723e */ /* 0x000fe400000010ff */
[----:B------:R-:W-:Y:S02]  /*7bd0*/  F2FP.BF16.F32.PACK_AB R147, R151, R150 ;  /* 0x000000969793723e */ /* 0x000fe400000010ff */
[----:B------:R-:W-:Y:S02]  /*7be0*/  SHF.R.U64 R72, R72, 0x3, RZ ;  /* 0x0000000348487819 */ /* 0x000fe400000012ff */
[----:B------:R-:W-:Y:S01]  /*7bf0*/  SHF.R.U64 R76, R76, 0x3, RZ ;  /* 0x000000034c4c7819 */ /* 0x000fe200000012ff */
[----:B------:R3:W-:Y:S01]  /*7c00*/  STSM.16.M88.4 [R35], R144 ;  /* 0x0000009023007844 */ /* 0x0007e20000000200 */
[----:B------:R-:W-:-:S02]  /*7c10*/  SHF.R.U64 R84, R84, 0x3, RZ ;  /* 0x0000000354547819 */ /* 0x000fc400000012ff */
[----:B------:R-:W-:Y:S02]  /*7c20*/  SHF.R.U64 R88, R88, 0x3, RZ ;  /* 0x0000000358587819 */ /* 0x000fe400000012ff */
[----:B------:R-:W-:Y:S02]  /*7c30*/  SHF.R.U64 R93, R93, 0x3, RZ ;  /* 0x000000035d5d7819 */ /* 0x000fe400000012ff */
        /* <DEDUP_REMOVED lines=8> */
[----:B------:R-:W-:-:S02]  /*7cc0*/  LOP3.LUT R92, R93, R92, RZ, 0x3c, !PT ;  /* 0x0000005c5d5c7212 */ /* 0x000fc400078e3cff */
[-C--:B------:R-:W-:Y:S02]  /*7cd0*/  IADD3.X R69, RZ, R97.reuse, RZ, P1, !PT ;  /* 0x00000061ff457210 */ /* 0x080fe40000ffe4ff */
[----:B------:R-:W-:Y:S01]  /*7ce0*/  IADD3.X R93, RZ, R97, RZ, P3, !PT ;  /* 0x00000061ff5d7210 */ /* 0x000fe20001ffe4ff */
[----:B------:R-:W-:Y:S06]  /*7cf0*/  BAR.SYNC.DEFER_BLOCKING 0x1, 0x100 ;  /* 0x0044000000007b1d */ /* 0x000fec0000010000 */
[----:B---3--:R-:W-:Y:S05]  /*7d00*/  @P2 BRA `(.L_x_43) ;  /* 0x0000000000cc2947 */ /* 0x008fea0003800000 */
[----:B------:R-:W0:Y:S01]  /*7d10*/  LDC R10, c[0x0][0xbe8] ;  /* 0x0002fa00ff0a7b82 */ /* 0x000e220000000800 */
[----:B------:R-:W-:Y:S01]  /*7d20*/  IMAD R4, RZ, RZ, -UR43 ;  /* 0x8000002bff047e24 */ /* 0x000fe2000f8e02ff */
[----:B------:R-:W-:Y:S01]  /*7d30*/  ULDC.64 UR8, c[0x0][0xb90] ;  /* 0x0002e40000087ab9 */ /* 0x000fe20000000a00 */
[----:B------:R-:W-:Y:S01]  /*7d40*/  IMAD.MOV R14, RZ, RZ, -R18 ;  /* 0x000000ffff0e7224 */ /* 0x000fe200078e0a12 */
[----:B------:R-:W-:Y:S02]  /*7d50*/  UIMAD UR6, UR10, UR8, URZ ;  /* 0x000000080a0672a4 */ /* 0x000fe4000f8e023f */
[----:B------:R-:W-:Y:S02]  /*7d60*/  UIMAD.WIDE.U32 UR4, UR7, UR8, URZ ;  /* 0x00000008070472a5 */ /* 0x000fe4000f8e003f */
[----:B------:R-:W1:Y:S01]  /*7d70*/  LDC R15, c[0x0][0xc38] ;  /* 0x00030e00ff0f7b82 */ /* 0x000e620000000800 */
[----:B------:R-:W-:-:S04]  /*7d80*/  UIMAD UR6, UR7, UR9, UR6 ;  /* 0x00000009070672a4 */ /* 0x000fc8000f8e0206 */
[----:B------:R-:W-:-:S03]  /*7d90*/  UIADD3 UR6, UR5, UR6, URZ ;  /* 0x0000000605067290 */ /* 0x000fc6000fffe03f */
[----:B------:R-:W2:Y:S01]  /*7da0*/  LDC.64 R12, c[0x0][0xb98] ;  /* 0x0002e600ff0c7b82 */ /* 0x000ea20000000a00 */
[----:B0-----:R-:W-:Y:S01]  /*7db0*/  ISETP.NE.AND P0, PT, R10, 0x1, PT ;  /* 0x000000010a00780c */ /* 0x001fe20003f05270 */
[----:B-1----:R-:W-:-:S04]  /*7dc0*/  IMAD R15, R15, R4, UR45 ;  /* 0x0000002d0f0f7e24 */ /* 0x002fc8000f8e0204 */
[----:B------:R-:W-:-:S08]  /*7dd0*/  IMAD R8, R15, 0x40, R214 ;  /* 0x000000400f087824 */ /* 0x000fd000078e02d6 */
[----:B------:R-:W0:Y:S01]  /*7de0*/  @P0 LDC R5, c[0x0][0xbec] ;  /* 0x0002fb00ff050b82 */ /* 0x000e220000000800 */
[----:B------:R-:W-:Y:S01]  /*7df0*/  LEA R15, R15, R2, 0x6 ;  /* 0x000000020f0f7211 */ /* 0x000fe200078e30ff */
[----:B------:R-:W-:Y:S02]  /*7e00*/  IMAD.MOV.U32 R7, RZ, RZ, R8 ;  /* 0x000000ffff077224 */ /* 0x000fe400078e0008 */
[----:B--2---:R-:W-:-:S04]  /*7e10*/  IMAD R6, R12, UR11, RZ ;  /* 0x0000000b0c067c24 */ /* 0x004fc8000f8e02ff */
[----:B------:R-:W1:Y:S01]  /*7e20*/  @P0 LDC R9, c[0x0][0xbf0] ;  /* 0x0002fc00ff090b82 */ /* 0x000e620000000800 */
[----:B0-----:R-:W-:Y:S01]  /*7e30*/  @P0 IMAD.HI.U32 R4, R8, R5, RZ ;  /* 0x0000000508040227 */ /* 0x001fe200078e00ff */
[----:B------:R-:W-:-:S03]  /*7e40*/  MOV R5, UR5 ;  /* 0x0000000500057c02 */ /* 0x000fc60008000f00 */
[----:B------:R-:W-:Y:S01]  /*7e50*/  IMAD.U32 R5, RZ, RZ, UR6 ;  /* 0x00000006ff057e24 */ /* 0x000fe2000f8e00ff */
[----:B-1----:R-:W-:Y:S01]  /*7e60*/  @P0 SHF.R.U32.HI R7, RZ, R9, R4 ;  /* 0x00000009ff070219 */ /* 0x002fe20000011604 */
[----:B------:R-:W-:Y:S01]  /*7e70*/  IMAD.U32 R4, RZ, RZ, UR4 ;  /* 0x00000004ff047e24 */ /* 0x000fe2000f8e00ff */
[----:B------:R-:W-:Y:S02]  /*7e80*/  ULDC.64 UR4, c[0x0][0xb88] ;  /* 0x0002e20000047ab9 */ /* 0x000fe40000000a00 */
[--C-:B------:R-:W-:Y:S01]  /*7e90*/  SHF.R.S32.HI R11, RZ, 0x1f, R7.reuse ;  /* 0x0000001fff0b7819 */ /* 0x100fe20000011407 */
[----:B------:R-:W-:Y:S02]  /*7ea0*/  IMAD.MOV R9, RZ, RZ, -R7 ;  /* 0x000000ffff097224 */ /* 0x000fe400078e0a07 */
[----:B------:R-:W-:-:S04]  /*7eb0*/  IMAD.WIDE.U32 R4, R12, UR44, R4 ;  /* 0x0000002c0c047c25 */ /* 0x000fc8000f8e0004 */
[----:B------:R-:W-:Y:S01]  /*7ec0*/  IMAD R9, R10, R9, R8 ;  /* 0x000000090a097224 */ /* 0x000fe200078e0208 */
[----:B------:R-:W-:Y:S01]  /*7ed0*/  IADD3 R4, P0, R7, R4, RZ ;  /* 0x0000000407047210 */ /* 0x000fe20007f1e0ff */
[----:B------:R-:W-:-:S03]  /*7ee0*/  IMAD R8, R13, UR44, R6 ;  /* 0x0000002c0d087c24 */ /* 0x000fc6000f8e0206 */
[----:B------:R-:W-:Y:S02]  /*7ef0*/  SHF.R.S32.HI R6, RZ, 0x1f, R9 ;  /* 0x0000001fff067819 */ /* 0x000fe40000011409 */
[----:B------:R-:W-:-:S03]  /*7f00*/  IADD3.X R5, R11, R5, R8, P0, !PT ;  /* 0x000000050b057210 */ /* 0x000fc600007fe408 */
[----:B------:R-:W-:Y:S02]  /*7f10*/  IMAD R6, R6, UR4, RZ ;  /* 0x0000000406067c24 */ /* 0x000fe4000f8e02ff */
[----:B------:R-:W-:-:S04]  /*7f20*/  IMAD.WIDE.U32 R4, R9, UR4, R4 ;  /* 0x0000000409047c25 */ /* 0x000fc8000f8e0004 */
[----:B------:R-:W-:Y:S01]  /*7f30*/  IMAD R7, R9, UR5, R6 ;  /* 0x0000000509077c24 */ /* 0x000fe2000f8e0206 */
[----:B------:R-:W-:Y:S01]  /*7f40*/  ULDC.64 UR4, c[0x0][0xb50] ;  /* 0x0002d40000047ab9 */ /* 0x000fe20000000a00 */
[----:B------:R-:W-:Y:S01]  /*7f50*/  VIADD R9, R15, 0x8 ;  /* 0x000000080f097836 */ /* 0x000fe20000000000 */
[----:B------:R-:W-:Y:S01]  /*7f60*/  LEA R11, P0, R4, UR4, 0x2 ;  /* 0x00000004040b7c11 */ /* 0x000fe2000f8010ff */
[----:B------:R-:W-:Y:S01]  /*7f70*/  IMAD.IADD R5, R5, 0x1, R7 ;  /* 0x0000000105057824 */ /* 0x000fe200078e0207 */
[----:B------:R-:W-:Y:S02]  /*7f80*/  ULDC UR4, c[0x0][0xa88] ;  /* 0x0002a20000047ab9 */ /* 0x000fe40000000800 */
[----:B------:R-:W-:Y:S01]  /*7f90*/  IMAD R8, R10, UR4, RZ ;  /* 0x000000040a087c24 */ /* 0x000fe2000f8e02ff */
[----:B------:R-:W-:Y:S01]  /*7fa0*/  SHFL.IDX PT, R6, R11, 0x1, 0x1c1f ;  /* 0x003c1f000b067f89 */ /* 0x000fe200000e0000 */
[----:B------:R-:W-:Y:S02]  /*7fb0*/  LEA.HI.X R12, R4, UR5, R5, 0x2, P0 ;  /* 0x00000005040c7c11 */ /* 0x000fe400080f1405 */
[----:B------:R-:W-:Y:S01]  /*7fc0*/  ISETP.NE.AND P0, PT, R17, R14, PT ;  /* 0x0000000e1100720c */ /* 0x000fe20003f05270 */
[----:B------:R-:W-:Y:S03]  /*7fd0*/  SHFL.IDX PT, R4, R11, RZ, 0x1c1f ;  /* 0x001c1fff0b047589 */ /* 0x000fe600000e0000 */
[-C--:B------:R-:W-:Y:S01]  /*7fe0*/  ISETP.GE.OR P1, PT, R15, R8.reuse, P0 ;  /* 0x000000080f00720c */ /* 0x080fe20000726670 */
[----:B------:R-:W0:Y:S01]  /*7ff0*/  SHFL.IDX PT, R5, R12, RZ, 0x1c1f ;  /* 0x001c1fff0c057589 */ /* 0x000e2200000e0000 */
[----:B------:R-:W-:-:S03]  /*8000*/  ISETP.GE.OR P0, PT, R9, R8, P0 ;  /* 0x000000080900720c */ /* 0x000fc60000706670 */
[----:B------:R-:W1:Y:S08]  /*8010*/  SHFL.IDX PT, R7, R12, 0x1, 0x1c1f ;  /* 0x003c1f000c077f89 */ /* 0x000e7000000e0000 */
[----:B0-----:R0:W-:Y:S04]  /*8020*/  @!P1 ST.E desc[UR50][R4.64], R3 ;  /* 0x0000000304009985 */ /* 0x0011e8000c101932 */
[----:B-1----:R0:W-:Y:S02]  /*8030*/  @!P0 ST.E desc[UR50][R6.64], R0 ;  /* 0x0000000006008985 */ /* 0x0021e4000c101932 */
.L_x_43:
[----:B------:R-:W1:Y:S01]  /*8040*/  LDC R14, c[0x0][0xbe8] ;  /* 0x0002fa00ff0e7b82 */ /* 0x000e620000000800 */
[----:B------:R-:W-:Y:S01]  /*8050*/  ULDC UR12, c[0x0][0xac8] ;  /* 0x0002b200000c7ab9 */ /* 0x000fe20000000800 */
[----:B0-----:R0:W5:Y:S04]  /*8060*/  LD.E.128 R4, desc[UR50][R20.64] ;  /* 0x0000003214047980 */ /* 0x001168000c101d00 */
[----:B------:R-:W5:Y:S02]  /*8070*/  LD.E.128 R96, desc[UR50][R96.64] ;  /* 0x0000003260607980 */ /* 0x000f64000c101d00 */
[----:B------:R-:W2:Y:S01]  /*8080*/  LDC R10, c[0x0][0xc38] ;  /* 0x00030e00ff0a7b82 */ /* 0x000ea20000000800 */
[----:B------:R-:W-:Y:S01]  /*8090*/  ISETP.GE.AND P1, PT, R189, UR12, PT ;  /* 0x0000000cbd007c0c */ /* 0x000fe2000bf26270 */
[----:B------:R-:W-:Y:S01]  /*80a0*/  IMAD R9, RZ, RZ, -UR43 ;  /* 0x8000002bff097e24 */ /* 0x000fe2000f8e02ff */
[----:B------:R-:W-:Y:S01]  /*80b0*/  ULDC.64 UR8, c[0x0][0xae8] ;  /* 0x0002ba0000087ab9 */ /* 0x000fe20000000a00 */
[----:B------:R-:W5:Y:S04]  /*80c0*/  LD.E.128 R32, desc[UR50][R32.64] ;  /* 0x0000003220207980 */ /* 0x000f68000c101d00 */
[----:B------:R-:W3:Y:S01]  /*80d0*/  LDC.64 R12, c[0x0][0xae0] ;  /* 0x0002b800ff0c7b82 */ /* 0x000ee20000000a00 */
[----:B------:R-:W5:Y:S04]  /*80e0*/  LD.E.128 R36, desc[UR50][R36.64] ;  /* 0x0000003224247980 */ /* 0x000f68000c101d00 */
[----:B------:R-:W5:Y:S01]  /*80f0*/  LD.E.128 R40, desc[UR50][R40.64] ;  /* 0x0000003228287980 */ /* 0x000f62000c101d00 */
[----:B-1----:R-:W-:-:S03]  /*8100*/  ISETP.NE.AND P3, PT, R14, 0x1, PT ;  /* 0x000000010e00780c */ /* 0x002fc60003f65270 */
[----:B------:R-:W5:Y:S01]  /*8110*/  LD.E.128 R44, desc[UR50][R44.64] ;  /* 0x000000322c2c7980 */ /* 0x000f62000c101d00 */
[----:B------:R-:W-:Y:S02]  /*8120*/  ISETP.GE.AND P0, PT, R188, UR12, PT ;  /* 0x0000000cbc007c0c */ /* 0x000fe4000bf06270 */
[----:B------:R-:W-:Y:S01]  /*8130*/  SEL R3, RZ, 0xffffffff, P1 ;  /* 0xffffffffff037807 */ /* 0x000fe20000800000 */
[----:B------:R-:W5:Y:S01]  /*8140*/  LD.E.128 R48, desc[UR50][R48.64] ;  /* 0x0000003230307980 */ /* 0x000f62000c101d00 */
[----:B------:R-:W-:-:S03]  /*8150*/  ISETP.GE.AND P2, PT, R16, UR12, PT ;  /* 0x0000000c10007c0c */ /* 0x000fc6000bf46270 */
[----:B------:R-:W5:Y:S02]  /*8160*/  LD.E.128 R52, desc[UR50][R52.64] ;  /* 0x0000003234347980 */ /* 0x000f64000c101d00 */
[----:B0-----:R-:W0:Y:S01]  /*8170*/  @P3 LDC R20, c[0x0][0xbec] ;  /* 0x0002fb00ff143b82 */ /* 0x001e220000000800 */
[----:B------:R-:W-:Y:S01]  /*8180*/  SEL R8, RZ, 0xffffffff, P0 ;  /* 0xffffffffff087807 */ /* 0x000fe20000000000 */
[----:B------:R-:W-:Y:S01]  /*8190*/  IMAD.SHL.U32 R3, R3, 0x2, RZ ;  /* 0x0000000203037824 */ /* 0x000fe200078e00ff */
[----:B------:R-:W-:Y:S01]  /*81a0*/  SEL R0, RZ, 0x1, P2 ;  /* 0x00000001ff007807 */ /* 0x000fe20001000000 */
[----:B------:R-:W5:Y:S04]  /*81b0*/  LD.E.128 R56, desc[UR50][R56.64] ;  /* 0x0000003238387980 */ /* 0x000f68000c101d00 */
[----:B------:R-:W1:Y:S01]  /*81c0*/  @P3 LDC R11, c[0x0][0xbf0] ;  /* 0x0002fc00ff0b3b82 */ /* 0x000e620000000800 */
[----:B------:R-:W-:Y:S01]  /*81d0*/  IMAD.SHL.U32 R8, R8, 0x4, RZ ;  /* 0x0000000408087824 */ /* 0x000fe200078e00ff */
[----:B------:R-:W-:Y:S01]  /*81e0*/  LOP3.LUT R3, R3, 0x2, R0, 0xe2, !PT ;  /* 0x0000000203037812 */ /* 0x000fe200078ee200 */
[----:B------:R-:W5:Y:S01]  /*81f0*/  LD.E.128 R60, desc[UR50][R60.64] ;  /* 0x000000323c3c7980 */ /* 0x000f62000c101d00 */
[----:B------:R-:W-:Y:S01]  /*8200*/  ISETP.GE.AND P0, PT, R187, UR12, PT ;  /* 0x0000000cbb007c0c */ /* 0x000fe2000bf06270 */
[----:B--2---:R-:W-:Y:S01]  /*8210*/  IMAD R28, R10, R9, UR45 ;  /* 0x0000002d0a1c7e24 */ /* 0x004fe2000f8e0209 */
[----:B------:R-:W-:Y:S01]  /*8220*/  LEA R0, R209, R211, 0x5 ;  /* 0x000000d3d1007211 */ /* 0x000fe200078e28ff */
[----:B------:R-:W5:Y:S01]  /*8230*/  LD.E.128 R68, desc[UR50][R68.64] ;  /* 0x0000003244447980 */ /* 0x000f62000c101d00 */
[----:B------:R-:W-:-:S02]  /*8240*/  LOP3.LUT R3, R8, 0x4, R3, 0xe2, !PT ;  /* 0x0000000408037812 */ /* 0x000fc400078ee203 */
[----:B------:R-:W-:Y:S01]  /*8250*/  SEL R8, RZ, 0xffffffff, P0 ;  /* 0xffffffffff087807 */ /* 0x000fe20000000000 */
[----:B------:R-:W-:Y:S01]  /*8260*/  IMAD R15, R28, 0x40, R0 ;  /* 0x000000401c0f7824 */ /* 0x000fe200078e0200 */
[----:B------:R-:W5:Y:S03]  /*8270*/  LD.E.128 R72, desc[UR50][R72.64] ;  /* 0x0000003248487980 */ /* 0x000f66000c101d00 */
[----:B------:R-:W-:Y:S01]  /*8280*/  IMAD.SHL.U32 R8, R8, 0x8, RZ ;  /* 0x0000000808087824 */ /* 0x000fe200078e00ff */
[----:B------:R-:W5:Y:S01]  /*8290*/  LD.E.128 R76, desc[UR50][R76.64] ;  /* 0x000000324c4c7980 */ /* 0x000f62000c101d00 */
[----:B0-----:R-:W-:Y:S01]  /*82a0*/  @P3 IMAD.HI.U32 R0, R15, R20, RZ ;  /* 0x000000140f003227 */ /* 0x001fe200078e00ff */
[----:B------:R-:W-:Y:S02]  /*82b0*/  ISETP.GE.AND P1, PT, R186, UR12, PT ;  /* 0x0000000cba007c0c */ /* 0x000fe4000bf26270 */
[----:B------:R-:W-:Y:S01]  /*82c0*/  LOP3.LUT R3, R8, 0x8, R3, 0xe2, !PT ;  /* 0x0000000808037812 */ /* 0x000fe200078ee203 */
[----:B------:R-:W-:Y:S01]  /*82d0*/  IMAD.MOV.U32 R8, RZ, RZ, R15 ;  /* 0x000000ffff087224 */ /* 0x000fe200078e000f */
[----:B------:R-:W-:Y:S01]  /*82e0*/  UIMAD UR6, UR10, UR8, URZ ;  /* 0x000000080a0672a4 */ /* 0x000fe2000f8e023f */
[----:B------:R-:W5:Y:S01]  /*82f0*/  LD.E.128 R84, desc[UR50][R84.64] ;  /* 0x0000003254547980 */ /* 0x000f62000c101d00 */
[----:B-1----:R-:W-:-:S02]  /*8300*/  @P3 SHF.R.U32.HI R8, RZ, R11, R0 ;  /* 0x0000000bff083219 */ /* 0x002fc40000011600 */
[----:B------:R-:W-:Y:S01]  /*8310*/  SEL R0, RZ, 0xffffffff, P1 ;  /* 0xffffffffff007807 */ /* 0x000fe20000800000 */
[----:B------:R-:W-:Y:S01]  /*8320*/  UIMAD.WIDE.U32 UR4, UR7, UR8, URZ ;  /* 0x00000008070472a5 */ /* 0x000fe2000f8e003f */
[----:B------:R-:W-:Y:S01]  /*8330*/  SHF.R.S32.HI R11, RZ, 0x1f, R8 ;  /* 0x0000001fff0b7819 */ /* 0x000fe20000011408 */
[----:B------:R-:W-:Y:S01]  /*8340*/  UIMAD UR6, UR7, UR9, UR6 ;  /* 0x00000009070672a4 */ /* 0x000fe2000f8e0206 */
[----:B------:R-:W-:Y:S01]  /*8350*/  ISETP.GE.AND P0, PT, R185, UR12, PT ;  /* 0x0000000cb9007c0c */ /* 0x000fe2000bf06270 */
[----:B------:R-:W-:Y:S01]  /*8360*/  IMAD.SHL.U32 R0, R0, 0x10, RZ ;  /* 0x0000001000007824 */ /* 0x000fe200078e00ff */
[----:B------:R-:W-:Y:S01]  /*8370*/  ULDC.64 UR8, c[0x0][0xaf0] ;  /* 0x0002bc0000087ab9 */ /* 0x000fe20000000a00 */
[----:B------:R-:W-:Y:S01]  /*8380*/  IADD3 R10, -R8, RZ, RZ ;  /* 0x000000ff080a7210 */ /* 0x000fe20007ffe1ff */
[----:B------:R-:W-:Y:S01]  /*8390*/  UIADD3 UR5, UR5, UR6, URZ ;  /* 0x0000000605057290 */ /* 0x000fe2000fffe03f */
[----:B------:R-:W-:Y:S01]  /*83a0*/  SEL R9, RZ, 0xffffffff, P0 ;  /* 0xffffffffff097807 */ /* 0x000fe20000000000 */
[----:B------:R-:W-:Y:S01]  /*83b0*/  UIMAD UR6, UR11, UR8, URZ ;  /* 0x000000080b0672a4 */ /* 0x000fe2000f8e023f */
[----:B---3--:R-:W-:Y:S01]  /*83c0*/  IMAD R11, R11, R12, RZ ;  /* 0x0000000c0b0b7224 */ /* 0x008fe200078e02ff */
[----:B------:R-:W-:Y:S01]  /*83d0*/  LOP3.LUT R0, R0, 0x10, R3, 0xe2, !PT ;  /* 0x0000001000007812 */ /* 0x000fe200078ee203 */
[----:B------:R-:W-:Y:S01]  /*83e0*/  IMAD R3, R14, R10, R15 ;  /* 0x0000000a0e037224 */ /* 0x000fe200078e020f */
[----:B------:R-:W-:Y:S01]  /*83f0*/  UIMAD UR6, UR44, UR9, UR6 ;  /* 0x000000092c0672a4 */ /* 0x000fe2000f8e0206 */
[----:B------:R-:W-:Y:S01]  /*8400*/  IMAD R13, R8, R13, R11 ;  /* 0x0000000d080d7224 */ /* 0x000fe200078e020b */
[----:B------:R-:W-:Y:S01]  /*8410*/  UIMAD.WIDE.U32 UR44, UR44, UR8, UR4 ;  /* 0x000000082c2c72a5 */ /* 0x000fe2000f8e0004 */
[----:B------:R-:W-:Y:S01]  /*8420*/  IMAD.SHL.U32 R11, R9, 0x20, RZ ;  /* 0x00000020090b7824 */ /* 0x000fe200078e00ff */
[----:B------:R-:W-:Y:S01]  /*8430*/  ISETP.GE.AND P0, PT, R213, UR12, PT ;  /* 0x0000000cd5007c0c */ /* 0x000fe2000bf06270 */
[----:B------:R-:W-:Y:S01]  /*8440*/  ULDC.64 UR4, c[0x0][0xad8] ;  /* 0x0002b60000047ab9 */ /* 0x000fe20000000a00 */
[----:B------:R-:W-:Y:S01]  /*8450*/  SHF.R.S32.HI R10, RZ, 0x1f, R3 ;  /* 0x0000001fff0a7819 */ /* 0x000fe20000011403 */
[----:B------:R-:W-:Y:S01]  /*8460*/  UIADD3 UR45, UR45, UR6, URZ ;  /* 0x000000062d2d7290 */ /* 0x000fe2000fffe03f */
[----:B------:R-:W-:Y:S01]  /*8470*/  LOP3.LUT R0, R11, 0x20, R0, 0xe2, !PT ;  /* 0x000000200b007812 */ /* 0x000fe200078ee200 */
[----:B------:R-:W5:Y:S01]  /*8480*/  LD.E.128 R88, desc[UR50][R88.64] ;  /* 0x0000003258587980 */ /* 0x000f62000c101d00 */
[----:B------:R-:W-:Y:S01]  /*8490*/  SEL R11, RZ, 0x40, P0 ;  /* 0x00000040ff0b7807 */ /* 0x000fe20000000000 */
[----:B------:R-:W-:Y:S01]  /*84a0*/  IMAD R10, R10, UR4, RZ ;  /* 0x000000040a0a7c24 */ /* 0x000fe2000f8e02ff */
[----:B------:R-:W-:Y:S01]  /*84b0*/  ULDC.64 UR6, c[0x0][0xa80] ;  /* 0x0002a00000067ab9 */ /* 0x000fe20000000a00 */
[----:B------:R-:W5:Y:S01]  /*84c0*/  LD.E.128 R92, desc[UR50][R92.64] ;  /* 0x000000325c5c7980 */ /* 0x000f62000c101d00 */
[----:B------:R-:W-:Y:S01]  /*84d0*/  IMAD.WIDE.U32 R8, R8, R12, UR44 ;  /* 0x0000002c08087e25 */ /* 0x000fe2000f8e000c */
[----:B------:R-:W-:Y:S01]  /*84e0*/  @!PT LDS RZ, [RZ] ;  /* 0x00000000fffff984 */ /* 0x000fe20000000800 */
[----:B------:R-:W-:Y:S01]  /*84f0*/  @!PT LDS RZ, [RZ] ;  /* 0x00000000fffff984 */ /* 0x000fe20000000800 */
[----:B------:R-:W-:Y:S01]  /*8500*/  @!PT LDS RZ, [RZ] ;  /* 0x00000000fffff984 */ /* 0x000fe20000000800 */
[----:B------:R-:W-:Y:S01]  /*8510*/  @!PT LDS RZ, [RZ] ;  /* 0x00000000fffff984 */ /* 0x000fe20000000800 */
[----:B------:R0:W-:Y:S06]  /*8520*/  MEMBAR.ALL.CTA ;  /* 0x0000000000007992 */ /* 0x0001ec0000008000 */
[----:B0-----:R-:W0:Y:S01]  /*8530*/  FENCE.VIEW.ASYNC.S ;  /* 0x00000000000073c6 */ /* 0x001e220000000000 */
[----:B------:R-:W-:Y:S01]  /*8540*/  LOP3.LUT R0, R0, R11, RZ, 0xfc, !PT ;  /* 0x0000000b00007212 */ /* 0x000fe200078efcff */
[----:B------:R-:W-:Y:S01]  /*8550*/  IMAD R11, R3, UR5, R10 ;  /* 0x00000005030b7c24 */ /* 0x000fe2000f8e020a */
[----:B------:R-:W-:Y:S01]  /*8560*/  ULDC UR5, c[0x0][0xa88] ;  /* 0x0002a20000057ab9 */ /* 0x000fe20000000800 */
[----:B------:R-:W-:Y:S01]  /*8570*/  IMAD.IADD R9, R9, 0x1, R13 ;  /* 0x0000000109097824 */ /* 0x000fe200078e020d */
[----:B------:R-:W-:Y:S01]  /*8580*/  ISETP.GE.AND P0, PT, R212, UR12, PT ;  /* 0x0000000cd4007c0c */ /* 0x000fe2000bf06270 */
[----:B------:R-:W-:-:S02]  /*8590*/  IMAD R29, R14, UR5, RZ ;  /* 0x000000050e1d7c24 */ /* 0x000fc4000f8e02ff */
[----:B------:R-:W-:Y:S02]  /*85a0*/  IMAD R28, R28, 0x40, R211 ;  /* 0x000000401c1c7824 */ /* 0x000fe400078e02d3 */
[----:B------:R-:W-:Y:S01]  /*85b0*/  IMAD.WIDE.U32 R8, R3, UR4, R8 ;  /* 0x0000000403087c25 */ /* 0x000fe2000f8e0008 */
[----:B------:R-:W-:Y:S01]  /*85c0*/  SEL R3, RZ, 0x80, P0 ;  /* 0x00000080ff037807 */ /* 0x000fe20000000000 */
[----:B------:R-:W-:Y:S01]  /*85d0*/  UIADD3 UR4, UR42, 0x28c20, URZ ;  /* 0x00028c202a047890 */ /* 0x000fe2000fffe03f */
[----:B------:R-:W-:Y:S01]  /*85e0*/  ISETP.GE.AND P0, PT, R28, R29, PT ;  /* 0x0000001d1c00720c */ /* 0x000fe20003f06270 */
[----:B------:R-:W-:Y:S01]  /*85f0*/  IMAD.IADD R9, R9, 0x1, R11 ;  /* 0x0000000109097824 */ /* 0x000fe200078e020b */
[----:B------:R-:W-:Y:S01]  /*8600*/  LEA R26, P1, R8, UR6, 0x1 ;  /* 0x00000006081a7c11 */ /* 0x000fe2000f8208ff */
[----:B------:R-:W-:-:S03]  /*8610*/  UPRMT UR4, URZ, 0x654, UR4 ;  /* 0x000006543f047896 */ /* 0x000fc60008000004 */
[----:B------:R-:W-:Y:S01]  /*8620*/  LEA.HI.X R27, R8, UR7, R9, 0x1, P1 ;  /* 0x00000007081b7c11 */ /* 0x000fe200088f0c09 */
[----:B0-----:R0:W1:Y:S01]  /*8630*/  SHFL.IDX PT, R10, R26, RZ, 0x181f ;  /* 0x00181fff1a0a7589 */ /* 0x00106200000e0000 */
[----:B------:R-:W-:Y:S03]  /*8640*/  BSSY B0, `(.L_x_44) ;  /* 0x0000024000007945 */ /* 0x000fe60003800000 */
[----:B------:R0:W2:Y:S01]  /*8650*/  SHFL.IDX PT, R11, R27, RZ, 0x181f ;  /* 0x00181fff1b0b7589 */ /* 0x0000a200000e0000 */
[----:B------:R-:W-:Y:S01]  /*8660*/  SYNCS.ARRIVE.TRANS64.RED.A1T0 RZ, [UR4], RZ ;  /* 0x000000ffffff79a7 */ /* 0x000fe20008100404 */
[----:B------:R-:W-:Y:S01]  /*8670*/  LOP3.LUT R3, R0, R3, RZ, 0xfc, !PT ;  /* 0x0000000300037212 */ /* 0x000fe200078efcff */
[----:B------:R-:W-:Y:S06]  /*8680*/  @P0 BRA `(.L_x_45) ;  /* 0x00000000007c0947 */ /* 0x000fec0003800000 */
[----:B------:R-:W-:Y:S02]  /*8690*/  ISETP.GE.AND P1, PT, R189, UR12, PT ;  /* 0x0000000cbd007c0c */ /* 0x000fe4000bf26270 */
[----:B------:R-:W-:Y:S02]  /*86a0*/  ISETP.GE.AND P0, PT, R16, UR12, PT ;  /* 0x0000000c10007c0c */ /* 0x000fe4000bf06270 */
[----:B------:R-:W-:Y:S02]  /*86b0*/  ISETP.GE.AND P5, PT, R188, UR12, PT ;  /* 0x0000000cbc007c0c */ /* 0x000fe4000bfa6270 */
[----:B------:R-:W-:-:S07]  /*86c0*/  ISETP.GE.AND P3, PT, R187, UR12, PT ;  /* 0x0000000cbb007c0c */ /* 0x000fce000bf66270 */
[CC--:B-1----:R-:W-:Y:S02]  /*86d0*/  @!P1 LEA R12, P2, R189.reuse, R10.reuse, 0x1 ;  /* 0x0000000abd0c9211 */ /* 0x0c2fe400078408ff */
[----:B--2---:R-:W-:Y:S02]  /*86e0*/  @!P0 IMAD.WIDE R8, R16, 0x2, R10 ;  /* 0x0000000210088825 */ /* 0x004fe400078e020a */
[----:B------:R-:W-:Y:S02]  /*86f0*/  @!P1 LEA.HI.X R13, R189, R11, R222, 0x1, P2 ;  /* 0x0000000bbd0d9211 */ /* 0x000fe400010f0cde */
[----:B------:R-:W-:Y:S01]  /*8700*/  ISETP.GE.AND P2, PT, R186, UR12, PT ;  /* 0x0000000cba007c0c */ /* 0x000fe2000bf46270 */
[----:B-----5:R1:W-:Y:S01]  /*8710*/  @!P0 ST.E.128 desc[UR50][R8.64], R96 ;  /* 0x0000006008008985 */ /* 0x0203e2000c101d32 */
[----:B------:R-:W-:Y:S02]  /*8720*/  @!P5 LEA R14, P4, R188, R10, 0x1 ;  /* 0x0000000abc0ed211 */ /* 0x000fe400078808ff */
[----:B------:R-:W-:Y:S01]  /*8730*/  LOP3.LUT P0, RZ, R0, 0x40, RZ, 0xc0, !PT ;  /* 0x0000004000ff7812 */ /* 0x000fe2000780c0ff */
[----:B------:R2:W-:Y:S01]  /*8740*/  @!P1 ST.E.128 desc[UR50][R12.64], R32 ;  /* 0x000000200c009985 */ /* 0x0005e2000c101d32 */
[----:B------:R-:W-:-:S02]  /*8750*/  ISETP.GE.AND P1, PT, R185, UR12, PT ;  /* 0x0000000cb9007c0c */ /* 0x000fc4000bf26270 */
[-C--:B------:R-:W-:Y:S02]  /*8760*/  @!P5 LEA.HI.X R15, R188, R11.reuse, R221, 0x1, P4 ;  /* 0x0000000bbc0fd211 */ /* 0x080fe400020f0cdd */
[----:B------:R-:W-:Y:S02]  /*8770*/  LOP3.LUT P4, RZ, R3, 0x80, RZ, 0xc0, !PT ;  /* 0x0000008003ff7812 */ /* 0x000fe4000788c0ff */
[CC--:B------:R-:W-:Y:S01]  /*8780*/  @!P3 LEA R20, P6, R187.reuse, R10.reuse, 0x1 ;  /* 0x0000000abb14b211 */ /* 0x0c0fe200078c08ff */
[----:B------:R3:W-:Y:S03]  /*8790*/  @!P5 ST.E.128 desc[UR50][R14.64], R40 ;  /* 0x000000280e00d985 */ /* 0x0007e6000c101d32 */
[----:B------:R-:W-:Y:S02]  /*87a0*/  @!P3 LEA.HI.X R21, R187, R11, R220, 0x1, P6 ;  /* 0x0000000bbb15b211 */ /* 0x000fe400030f0cdc */
[----:B-1----:R-:W-:-:S03]  /*87b0*/  @!P2 LEA R8, P5, R186, R10, 0x1 ;  /* 0x0000000aba08a211 */ /* 0x002fc600078a08ff */
[----:B------:R3:W-:Y:S01]  /*87c0*/  @!P3 ST.E.128 desc[UR50][R20.64], R48 ;  /* 0x000000301400b985 */ /* 0x0007e2000c101d32 */
[-C--:B------:R-:W-:Y:S02]  /*87d0*/  @P0 LEA R24, P3, R213, R10.reuse, 0x1 ;  /* 0x0000000ad5180211 */ /* 0x080fe400078608ff */
[CC--:B--2---:R-:W-:Y:S02]  /*87e0*/  @!P1 LEA R12, P6, R185.reuse, R10.reuse, 0x1 ;  /* 0x0000000ab90c9211 */ /* 0x0c4fe400078c08ff */
[-C--:B------:R-:W-:Y:S02]  /*87f0*/  @!P2 LEA.HI.X R9, R186, R11.reuse, R219, 0x1, P5 ;  /* 0x0000000bba09a211 */ /* 0x080fe400028f0cdb */
[----:B------:R-:W-:Y:S02]  /*8800*/  @P4 LEA R10, P5, R212, R10, 0x1 ;  /* 0x0000000ad40a4211 */ /* 0x000fe400078a08ff */
[-C--:B------:R-:W-:Y:S01]  /*8810*/  @!P1 LEA.HI.X R13, R185, R11.reuse, R218, 0x1, P6 ;  /* 0x0000000bb90d9211 */ /* 0x080fe200030f0cda */
[----:B------:R3:W-:Y:S01]  /*8820*/  @!P2 ST.E.128 desc[UR50][R8.64], R56 ;  /* 0x000000380800a985 */ /* 0x0007e2000c101d32 */
[----:B------:R-:W-:-:S02]  /*8830*/  @P0 LEA.HI.X R25, R213, R11, R217, 0x1, P3 ;  /* 0x0000000bd5190211 */ /* 0x000fc400018f0cd9 */
[----:B------:R-:W-:Y:S01]  /*8840*/  @P4 LEA.HI.X R11, R212, R11, R216, 0x1, P5 ;  /* 0x0000000bd40b4211 */ /* 0x000fe200028f0cd8 */
[----:B------:R3:W-:Y:S04]  /*8850*/  @!P1 ST.E.128 desc[UR50][R12.64], R68 ;  /* 0x000000440c009985 */ /* 0x0007e8000c101d32 */
[----:B------:R3:W-:Y:S04]  /*8860*/  @P0 ST.E.128 desc[UR50][R24.64], R76 ;  /* 0x0000004c18000985 */ /* 0x0007e8000c101d32 */
[----:B------:R3:W-:Y:S02]  /*8870*/  @P4 ST.E.128 desc[UR50][R10.64], R88 ;  /* 0x000000580a004985 */ /* 0x0007e4000c101d32 */
.L_x_45:
[----:B------:R-:W-:Y:S05]  /*8880*/  BSYNC B0 ;  /* 0x0000000000007941 */ /* 0x000fea0003800000 */
.L_x_44:
[----:B---3--:R-:W-:Y:S01]  /*8890*/  IADD3 R8, R28, 0x20, RZ ;  /* 0x000000201c087810 */ /* 0x008fe20007ffe0ff */
[----:B--2---:R2:W3:Y:S01]  /*88a0*/  SHFL.IDX PT, R11, R27, 0x1, 0x181f ;  /* 0x00381f001b0b7f89 */ /* 0x0044e200000e0000 */
[----:B------:R-:W-:Y:S02]  /*88b0*/  BSSY B0, `(.L_x_46) ;  /* 0x0000023000007945 */ /* 0x000fe40003800000 */
[----:B------:R-:W-:Y:S01]  /*88c0*/  ISETP.GE.AND P0, PT, R8, R29, PT ;  /* 0x0000001d0800720c */ /* 0x000fe20003f06270 */
[----:B-1----:R2:W1:-:S12]  /*88d0*/  SHFL.IDX PT, R10, R26, 0x1, 0x181f ;  /* 0x00381f001a0a7f89 */ /* 0x00245800000e0000 */
[----:B--2---:R-:W-:Y:S05]  /*88e0*/  @P0 BRA `(.L_x_47) ;  /* 0x00000000007c0947 */ /* 0x004fea0003800000 */
[----:B------:R-:W-:Y:S02]  /*88f0*/  ISETP.GE.AND P2, PT, R189, UR12, PT ;  /* 0x0000000cbd007c0c */ /* 0x000fe4000bf46270 */
[----:B------:R-:W-:Y:S02]  /*8900*/  ISETP.GE.AND P3, PT, R16, UR12, PT ;  /* 0x0000000c10007c0c */ /* 0x000fe4000bf66270 */
[----:B------:R-:W-:Y:S02]  /*8910*/  ISETP.GE.AND P5, PT, R188, UR12, PT ;  /* 0x0000000cbc007c0c */ /* 0x000fe4000bfa6270 */
[----:B------:R-:W-:Y:S02]  /*8920*/  ISETP.GE.AND P4, PT, R187, UR12, PT ;  /* 0x0000000cbb007c0c */ /* 0x000fe4000bf86270 */
[----:B------:R-:W-:-:S05]  /*8930*/  LOP3.LUT P1, RZ, R0, 0x40, RZ, 0xc0, !PT ;  /* 0x0000004000ff7812 */ /* 0x000fca000782c0ff */
[CC--:B-1----:R-:W-:Y:S02]  /*8940*/  @!P2 LEA R12, P0, R189.reuse, R10.reuse, 0x1 ;  /* 0x0000000abd0ca211 */ /* 0x0c2fe400078008ff */
[----:B---3--:R-:W-:Y:S02]  /*8950*/  @!P3 IMAD.WIDE R8, R16, 0x2, R10 ;  /* 0x000000021008b825 */ /* 0x008fe400078e020a */
[-C--:B------:R-:W-:Y:S02]  /*8960*/  @!P2 LEA.HI.X R13, R189, R11.reuse, R222, 0x1, P0 ;  /* 0x0000000bbd0da211 */ /* 0x080fe400000f0cde */
[----:B------:R-:W-:Y:S01]  /*8970*/  @!P5 LEA R14, P0, R188, R10, 0x1 ;  /* 0x0000000abc0ed211 */ /* 0x000fe200078008ff */
[----:B-----5:R1:W-:Y:S01]  /*8980*/  @!P3 ST.E.128 desc[UR50][R8.64], R4 ;  /* 0x000000040800b985 */ /* 0x0203e2000c101d32 */
[----:B------:R-:W-:Y:S02]  /*8990*/  ISETP.GE.AND P3, PT, R186, UR12, PT ;  /* 0x0000000cba007c0c */ /* 0x000fe4000bf66270 */
[----:B------:R-:W-:Y:S01]  /*89a0*/  @!P5 LEA.HI.X R15, R188, R11, R221, 0x1, P0 ;  /* 0x0000000bbc0fd211 */ /* 0x000fe200000f0cdd */
[----:B------:R2:W-:Y:S01]  /*89b0*/  @!P2 ST.E.128 desc[UR50][R12.64], R36 ;  /* 0x000000240c00a985 */ /* 0x0005e2000c101d32 */
[----:B------:R-:W-:-:S02]  /*89c0*/  ISETP.GE.AND P2, PT, R185, UR12, PT ;  /* 0x0000000cb9007c0c */ /* 0x000fc4000bf46270 */
[----:B------:R-:W-:Y:S01]  /*89d0*/  LOP3.LUT P0, RZ, R3, 0x80, RZ, 0xc0, !PT ;  /* 0x0000008003ff7812 */ /* 0x000fe2000780c0ff */
[----:B------:R2:W-:Y:S01]  /*89e0*/  @!P5 ST.E.128 desc[UR50][R14.64], R44 ;  /* 0x0000002c0e00d985 */ /* 0x0005e2000c101d32 */
[----:B------:R-:W-:-:S04]  /*89f0*/  @!P4 LEA R20, P6, R187, R10, 0x1 ;  /* 0x0000000abb14c211 */ /* 0x000fc800078c08ff */
[----:B------:R-:W-:Y:S02]  /*8a00*/  @!P4 LEA.HI.X R21, R187, R11, R220, 0x1, P6 ;  /* 0x0000000bbb15c211 */ /* 0x000fe400030f0cdc */
[----:B------:R-:W-:-:S03]  /*8a10*/  @!P3 LEA R24, P5, R186, R10, 0x1 ;  /* 0x0000000aba18b211 */ /* 0x000fc600078a08ff */
[----:B------:R2:W-:Y:S01]  /*8a20*/  @!P4 ST.E.128 desc[UR50][R20.64], R52 ;  /* 0x000000341400c985 */ /* 0x0005e2000c101d32 */
[-C--:B-1----:R-:W-:Y:S02]  /*8a30*/  @!P2 LEA R4, P6, R185, R10.reuse, 0x1 ;  /* 0x0000000ab904a211 */ /* 0x082fe400078c08ff */
[-C--:B------:R-:W-:Y:S02]  /*8a40*/  @P1 LEA R6, P4, R213, R10.reuse, 0x1 ;  /* 0x0000000ad5061211 */ /* 0x080fe400078808ff */
        /* <DEDUP_REMOVED lines=9> */
.L_x_47:
[----:B------:R-:W-:Y:S05]  /*8ae0*/  BSYNC B0 ;  /* 0x0000000000007941 */ /* 0x000fea0003800000 */
.L_x_46:
[----:B------:R-:W4:Y:S02]  /*8af0*/  LDC R0, c[0x0][0xc34] ;  /* 0x00030d00ff007b82 */ /* 0x000f240000000800 */
[----:B----4-:R-:W-:-:S13]  /*8b00*/  ISETP.LE.AND P0, PT, R0, UR40, PT ;  /* 0x0000002800007c0c */ /* 0x010fda000bf03270 */
[----:B------:R-:W-:Y:S05]  /*8b10*/  @!P0 BRA `(.L_x_48) ;  /* 0xffffff8400008947 */ /* 0x000fea000383ffff */
[----:B------:R-:W-:Y:S05]  /*8b20*/  EXIT ;  /* 0x000000000000794d */ /* 0x000fea0003800000 */
.L_x_5:
[----:B------:R-:W-:-:S08]  /*8b30*/  NOP ;  /* 0x0000000000007918 */ /* 0x000fd00000000000 */
[----:B------:R-:W0:-:S00]  /*8b40*/  USETMAXREG.DEALLOC.CTAPOOL 0x28 ;  /* 0x00000028000079c8 */ /* 0x000e0000080e0500 */
[----:B------:R-:W1:Y:S01]  /*8b50*/  S2UR UR11, SR_CTAID.X ;  /* 0x00000000000b79c3 */ /* 0x000e620000002500 */
[----:B0-----:R-:W-:Y:S02]  /*8b60*/  IMAD.MOV.U32 R2, RZ, RZ, 0x1 ;  /* 0x00000001ff027424 */ /* 0x001fe400078e00ff */
[----:B------:R-:W-:Y:S02]  /*8b70*/  IMAD.MOV.U32 R17, RZ, RZ, RZ ;  /* 0x000000ffff117224 */ /* 0x000fe400078e00ff */
[----:B------:R-:W-:-:S03]  /*8b80*/  IMAD.MOV.U32 R22, RZ, RZ, 0x1 ;  /* 0x00000001ff167424 */ /* 0x000fc600078e00ff */
[----:B------:R-:W1:Y:S02]  /*8b90*/  LDC R3, c[0x0][0xc34] ;  /* 0x00030d00ff037b82 */ /* 0x000e640000000800 */
[----:B-1----:R-:W-:-:S13]  /*8ba0*/  ISETP.LE.AND P0, PT, R3, UR11, PT ;  /* 0x0000000b03007c0c */ /* 0x002fda000bf03270 */
[----:B------:R-:W-:Y:S05]  /*8bb0*/  @P0 BRA `(.L_x_49) ;  /* 0x0000003800f80947 */ /* 0x000fea0003800000 */
[----:B------:R-:W-:Y:S01]  /*8bc0*/  IMAD.SHL.U32 R33, R0, 0x8, RZ ;  /* 0x0000000800217824 */ /* 0x000fe200078e00ff */
[----:B------:R-:W-:Y:S01]  /*8bd0*/  ULDC UR9, c[0x0][0x320] ;  /* 0x0000c80000097ab9 */ /* 0x000fe20000000800 */
[----:B------:R-:W-:Y:S01]  /*8be0*/  LOP3.LUT R16, R16, 0xffffffdf, RZ, 0xc0, !PT ;  /* 0xffffffdf10107812 */ /* 0x000fe200078ec0ff */
[----:B------:R-:W-:Y:S01]  /*8bf0*/  ULDC.64 UR4, c[0x0][0x418] ;  /* 0x0001060000047ab9 */ /* 0x000fe20000000a00 */
[----:B------:R-:W-:Y:S01]  /*8c00*/  ULDC.64 UR6, c[0x0][0x2f0] ;  /* 0x0000bc0000067ab9 */ /* 0x000fe20000000a00 */
[----:B------:R-:W-:Y:S01]  /*8c10*/  LOP3.LUT R7, R33, 0x38, RZ, 0xc0, !PT ;  /* 0x0000003821077812 */ /* 0x000fe200078ec0ff */
[----:B------:R-:W-:Y:S01]  /*8c20*/  UISETP.NE.U32.AND UP0, UPT, UR4, URZ, UPT ;  /* 0x0000003f0400728c */ /* 0x000fe2000bf05070 */
[--C-:B------:R-:W-:Y:S01]  /*8c30*/  SHF.R.U32.HI R37, RZ, 0x3, R0.reuse ;  /* 0x00000003ff257819 */ /* 0x100fe20000011600 */
[----:B------:R-:W-:Y:S01]  /*8c40*/  ULDC UR37, c[0x0][0x448] ;  /* 0x0001120000257ab9 */ /* 0x000fe20000000800 */
[C---:B------:R-:W-:Y:S01]  /*8c50*/  LOP3.LUT R2, R7.reuse, 0x40, RZ, 0xfc, !PT ;  /* 0x0000004007027812 */ /* 0x040fe200078efcff */
[----:B------:R-:W-:Y:S01]  /*8c60*/  UISETP.NE.AND.EX UP0, UPT, UR5, URZ, UPT, UP0 ;  /* 0x0000003f0500728c */ /* 0x000fe2000bf05300 */
[----:B------:R-:W-:Y:S01]  /*8c70*/  LOP3.LUT R3, R7, 0x80, RZ, 0xfc, !PT ;  /* 0x0000008007037812 */ /* 0x000fe200078efcff */
[----:B------:R-:W-:Y:S01]  /*8c80*/  ULDC UR4, c[0x0][0x424] ;  /* 0x0001090000047ab9 */ /* 0x000fe20000000800 */
[----:B------:R-:W-:Y:S01]  /*8c90*/  ISETP.GE.AND P5, PT, R2, UR9, PT ;  /* 0x0000000902007c0c */ /* 0x000fe2000bfa6270 */
[----:B------:R-:W-:Y:S01]  /*8ca0*/  USEL UR4, UR4, 0x1, UP0 ;  /* 0x0000000104047887 */ /* 0x000fe20008000000 */
[----:B------:R-:W-:Y:S01]  /*8cb0*/  ISETP.GE.AND P4, PT, R3, UR9, PT ;  /* 0x0000000903007c0c */ /* 0x000fe2000bf86270 */
[----:B------:R-:W0:Y:S01]  /*8cc0*/  S2UR UR8, SR_CgaCtaId ;  /* 0x00000000000879c3 */ /* 0x000e220000008800 */
[C---:B------:R-:W-:Y:S01]  /*8cd0*/  LOP3.LUT R4, R7.reuse, 0xc0, RZ, 0xfc, !PT ;  /* 0x000000c007047812 */ /* 0x040fe200078efcff */
[----:B------:R-:W-:Y:S01]  /*8ce0*/  UIMAD UR36, UR4, UR6, URZ ;  /* 0x00000006042472a4 */ /* 0x000fe2000f8e023f */
[C---:B------:R-:W-:Y:S01]  /*8cf0*/  LOP3.LUT R2, R7.reuse, 0x100, RZ, 0xfc, !PT ;  /* 0x0000010007027812 */ /* 0x040fe200078efcff */
[----:B------:R-:W-:Y:S01]  /*8d00*/  UMOV UR39, 0x400 ;  /* 0x0000040000277882 */ /* 0x000fe20000000000 */
[----:B------:R-:W-:Y:S01]  /*8d10*/  ISETP.GE.AND P3, PT, R4, UR9, PT ;  /* 0x0000000904007c0c */ /* 0x000fe2000bf66270 */
[----:B------:R-:W-:Y:S01]  /*8d20*/  UIADD3 UR5, UR36, 0x3f, URZ ;  /* 0x0000003f24057890 */ /* 0x000fe2000fffe03f */
[----:B------:R-:W-:Y:S01]  /*8d30*/  LOP3.LUT R5, R7, 0x140, RZ, 0xfc, !PT ;  /* 0x0000014007057812 */ /* 0x000fe200078efcff */
[----:B------:R-:W-:Y:S01]  /*8d40*/  ULDC UR4, c[0x0][0x288] ;  /* 0x0000a20000047ab9 */ /* 0x000fe20000000800 */
[----:B------:R-:W-:Y:S01]  /*8d50*/  ISETP.GE.AND P2, PT, R2, UR9, PT ;  /* 0x0000000902007c0c */ /* 0x000fe2000bf46270 */
[----:B------:R-:W-:Y:S01]  /*8d60*/  USHF.R.S32.HI UR6, URZ, 0x1f, UR5 ;  /* 0x0000001f3f067899 */ /* 0x000fe20008011405 */
[----:B------:R-:W-:Y:S01]  /*8d70*/  @P5 LOP3.LUT R16, R16, 0x20, RZ, 0xfc, !PT ;  /* 0x0000002010105812 */ /* 0x000fe200078efcff */
[----:B------:R-:W-:Y:S01]  /*8d80*/  UIMAD UR37, UR37, UR4, URZ ;  /* 0x00000004252572a4 */ /* 0x000fe2000f8e023f */
[----:B------:R-:W-:Y:S01]  /*8d90*/  ISETP.GE.AND P1, PT, R5, UR9, PT ;  /* 0x0000000905007c0c */ /* 0x000fe2000bf26270 */
[----:B------:R-:W-:Y:S01]  /*8da0*/  ULEA.HI UR6, UR6, UR5, URZ, 0x6 ;  /* 0x0000000506067291 */ /* 0x000fe2000f8f303f */
[----:B------:R-:W-:Y:S01]  /*8db0*/  LOP3.LUT R16, R16, 0xffffffef, RZ, 0xc0, !PT ;  /* 0xffffffef10107812 */ /* 0x000fe200078ec0ff */
[----:B------:R-:W-:Y:S01]  /*8dc0*/  ULDC UR10, c[0x0][0x2b8] ;  /* 0x0000ae00000a7ab9 */ /* 0x000fe20000000800 */
[----:B------:R-:W-:Y:S01]  /*8dd0*/  LOP3.LUT R3, R33, 0x1f8, RZ, 0xc0, !PT ;  /* 0x000001f821037812 */ /* 0x000fe200078ec0ff */
[----:B------:R-:W-:Y:S01]  /*8de0*/  ULOP3.LUT UR4, UR6, 0xffffffc0, URZ, 0xc0, !UPT ;  /* 0xffffffc006047892 */ /* 0x000fe2000f8ec03f */
[----:B------:R-:W-:Y:S01]  /*8df0*/  @P4 LOP3.LUT R16, R16, 0x10, RZ, 0xfc, !PT ;  /* 0x0000001010104812 */ /* 0x000fe200078efcff */
[----:B------:R-:W-:Y:S01]  /*8e00*/  IMAD.MOV.U32 R22, RZ, RZ, 0x1 ;  /* 0x00000001ff167424 */ /* 0x000fe200078e00ff */
[----:B------:R-:W-:Y:S01]  /*8e10*/  ISETP.GE.AND P0, PT, R7, UR9, PT ;  /* 0x0000000907007c0c */ /* 0x000fe2000bf06270 */
[----:B------:R-:W-:Y:S01]  /*8e20*/  UIADD3 UR5, UR36, 0x40, -UR4 ;  /* 0x0000004024057890 */ /* 0x000fe2000fffe804 */
[----:B------:R-:W-:Y:S01]  /*8e30*/  LOP3.LUT R16, R16, 0xfffffff7, RZ, 0xc0, !PT ;  /* 0xfffffff710107812 */ /* 0x000fe200078ec0ff */
[----:B0-----:R-:W-:Y:S01]  /*8e40*/  ULEA UR39, UR8, UR39, 0x18 ;  /* 0x0000002708277291 */ /* 0x001fe2000f8ec03f */
[----:B------:R-:W-:Y:S01]  /*8e50*/  SEL R4, RZ, 0xffffffff, P5 ;  /* 0xffffffffff047807 */ /* 0x000fe20002800000 */
[----:B------:R-:W-:Y:S01]  /*8e60*/  IMAD.MOV.U32 R17, RZ, RZ, RZ ;  /* 0x000000ffff117224 */ /* 0x000fe200078e00ff */
[----:B------:R-:W-:Y:S01]  /*8e70*/  @P3 LOP3.LUT R16, R16, 0x8, RZ, 0xfc, !PT ;  /* 0x0000000810103812 */ /* 0x000fe200078efcff */
[----:B------:R-:W-:Y:S01]  /*8e80*/  ULOP3.LUT UR41, UR38, 0x2, URZ, 0xfc, !UPT ;  /* 0x0000000226297892 */ /* 0x000fe2000f8efc3f */
[----:B------:R-:W-:Y:S01]  /*8e90*/  LOP3.LUT R2, R3, 0x38, R0, 0x78, !PT ;  /* 0x0000003803027812 */ /* 0x000fe200078e7800 */
[----:B------:R-:W-:Y:S01]  /*8ea0*/  IMAD.SHL.U32 R0, R0, 0x10, RZ ;  /* 0x0000001000007824 */ /* 0x000fe200078e00ff */
[----:B------:R-:W-:Y:S01]  /*8eb0*/  LOP3.LUT R16, R16, 0xfffffffd, RZ, 0xc0, !PT ;  /* 0xfffffffd10107812 */ /* 0x000fe200078ec0ff */
[----:B------:R-:W-:Y:S01]  /*8ec0*/  ULDC UR42, c[0x0][0xc] ;  /* 0x00000300002a7ab9 */ /* 0x000fe20000000800 */
[----:B------:R-:W-:Y:S01]  /*8ed0*/  SEL R3, RZ, 0x1, P0 ;  /* 0x00000001ff037807 */ /* 0x000fe20000000000 */
[----:B------:R-:W-:Y:S01]  /*8ee0*/  ULEA.HI.SX32 UR40, UR6, 0xfffffffe, 0x1a ;  /* 0xfffffffe06287891 */ /* 0x000fe2000f8fd23f */
[----:B------:R-:W-:-:S02]  /*8ef0*/  LOP3.LUT R16, R16, 0xfffffffb, RZ, 0xc0, !PT ;  /* 0xfffffffb10107812 */ /* 0x000fc400078ec0ff */
[----:B------:R-:W-:Y:S02]  /*8f00*/  SHF.L.U32 R4, R4, 0x1, RZ ;  /* 0x0000000104047819 */ /* 0x000fe400000006ff */
[----:B------:R-:W-:Y:S02]  /*8f10*/  @P2 LOP3.LUT R16, R16, 0x4, RZ, 0xfc, !PT ;  /* 0x0000000410102812 */ /* 0x000fe400078efcff */
[----:B------:R-:W-:Y:S02]  /*8f20*/  LOP3.LUT R33, R2, 0x200, R33, 0xf8, !PT ;  /* 0x0000020002217812 */ /* 0x000fe400078ef821 */
[----:B------:R-:W-:Y:S02]  /*8f30*/  @P1 LOP3.LUT R16, R16, 0x2, RZ, 0xfc, !PT ;  /* 0x0000000210101812 */ /* 0x000fe400078efcff */
[----:B------:R-:W-:Y:S02]  /*8f40*/  LOP3.LUT R3, R4, 0x2, R3, 0xe2, !PT ;  /* 0x0000000204037812 */ /* 0x000fe400078ee203 */
[----:B------:R-:W-:-:S02]  /*8f50*/  SEL R2, RZ, 0x4, P4 ;  /* 0x00000004ff027807 */ /* 0x000fc40002000000 */
[----:B------:R-:W-:Y:S02]  /*8f60*/  SEL R4, RZ, 0x8, P3 ;  /* 0x00000008ff047807 */ /* 0x000fe40001800000 */
[----:B------:R-:W-:Y:S02]  /*8f70*/  LOP3.LUT R16, R16, 0xffffffbf, RZ, 0xc0, !PT ;  /* 0xffffffbf10107812 */ /* 0x000fe400078ec0ff */
[----:B------:R-:W-:Y:S02]  /*8f80*/  LOP3.LUT R5, R7, 0x180, RZ, 0xfc, !PT ;  /* 0x0000018007057812 */ /* 0x000fe400078efcff */
[----:B------:R-:W-:Y:S02]  /*8f90*/  LOP3.LUT R2, R4, R3, R2, 0xfe, !PT ;  /* 0x0000000304027212 */ /* 0x000fe400078efe02 */
[----:B------:R-:W-:Y:S02]  /*8fa0*/  SEL R3, RZ, 0x10, P2 ;  /* 0x00000010ff037807 */ /* 0x000fe40001000000 */
[----:B------:R-:W-:-:S02]  /*8fb0*/  SEL R4, RZ, 0x20, P1 ;  /* 0x00000020ff047807 */ /* 0x000fc40000800000 */
[----:B------:R-:W-:Y:S02]  /*8fc0*/  @P0 LOP3.LUT R16, R16, 0x40, RZ, 0xfc, !PT ;  /* 0x0000004010100812 */ /* 0x000fe400078efcff */
[----:B------:R-:W-:Y:S02]  /*8fd0*/  ISETP.GE.AND P0, PT, R5, UR9, PT ;  /* 0x0000000905007c0c */ /* 0x000fe4000bf06270 */
[----:B------:R-:W-:Y:S02]  /*8fe0*/  LOP3.LUT R6, R7, 0x1c0, RZ, 0xfc, !PT ;  /* 0x000001c007067812 */ /* 0x000fe400078efcff */
[----:B------:R-:W-:Y:S01]  /*8ff0*/  LOP3.LUT R2, R4, R2, R3, 0xfe, !PT ;  /* 0x0000000204027212 */ /* 0x000fe200078efe03 */
[----:B------:R-:W-:Y:S01]  /*9000*/  IMAD.U32 R3, RZ, RZ, UR11 ;  /* 0x0000000bff037e24 */ /* 0x000fe2000f8e00ff */
[----:B------:R-:W-:Y:S02]  /*9010*/  SEL R5, RZ, 0x40, P0 ;  /* 0x00000040ff057807 */ /* 0x000fe40000000000 */
[----:B------:R-:W-:-:S02]  /*9020*/  ISETP.GE.AND P0, PT, R6, UR9, PT ;  /* 0x0000000906007c0c */ /* 0x000fc4000bf06270 */
[----:B------:R-:W-:Y:S01]  /*9030*/  LOP3.LUT R37, R37, 0xf, RZ, 0xc0, !PT ;  /* 0x0000000f25257812 */ /* 0x000fe200078ec0ff */
[----:B------:R0:W-:Y:S01]  /*9040*/  STL [R1], R3 ;  /* 0x0000000301007387 */ /* 0x0001e20000100800 */
[----:B------:R-:W-:Y:S02]  /*9050*/  LOP3.LUT R30, R30, 0xffffffbf, RZ, 0xc0, !PT ;  /* 0xffffffbf1e1e7812 */ /* 0x000fe400078ec0ff */
[C---:B------:R-:W-:Y:S01]  /*9060*/  IADD3 R35, -R37.reuse, UR5, RZ ;  /* 0x0000000525237c10 */ /* 0x040fe2000fffe1ff */
[----:B------:R1:W-:Y:S01]  /*9070*/  STL [R1+0xc], RZ ;  /* 0x00000cff01007387 */ /* 0x0003e20000100800 */
[----:B------:R-:W-:Y:S02]  /*9080*/  LOP3.LUT R2, R2, R5, RZ, 0xfc, !PT ;  /* 0x0000000502027212 */ /* 0x000fe400078efcff */
[----:B------:R-:W-:Y:S02]  /*9090*/  LOP3.LUT R16, R16, 0x7fffffff, RZ, 0xc0, !PT ;  /* 0x7fffffff10107812 */ /* 0x000fe400078ec0ff */
[----:B------:R-:W-:-:S02]  /*90a0*/  LOP3.LUT R23, R37, 0x70, R0, 0xf8, !PT ;  /* 0x0000007025177812 */ /* 0x000fc400078ef800 */
[----:B0-----:R-:W-:Y:S02]  /*90b0*/  SEL R3, RZ, 0x80, P0 ;  /* 0x00000080ff037807 */ /* 0x001fe40000000000 */
[----:B------:R-:W-:Y:S02]  /*90c0*/  ISETP.GE.AND P0, PT, R7, UR9, PT ;  /* 0x0000000907007c0c */ /* 0x000fe4000bf06270 */
[----:B------:R-:W-:Y:S02]  /*90d0*/  LOP3.LUT R3, R2, R3, RZ, 0xfc, !PT ;  /* 0x0000000302037212 */ /* 0x000fe400078efcff */
[C---:B------:R-:W-:Y:S02]  /*90e0*/  ISETP.LT.OR P3, PT, R35.reuse, 0x1, P0 ;  /* 0x000000012300780c */ /* 0x040fe40000761670 */
[C---:B------:R-:W-:Y:S02]  /*90f0*/  ISETP.LT.OR P2, PT, R35.reuse, 0x11, P0 ;  /* 0x000000112300780c */ /* 0x040fe40000741670 */
[----:B------:R-:W-:-:S02]  /*9100*/  ISETP.LT.OR P1, PT, R35, 0x21, P0 ;  /* 0x000000212300780c */ /* 0x000fc40000721670 */
[----:B------:R-:W-:Y:S02]  /*9110*/  ISETP.LT.OR P0, PT, R35, 0x31, P0 ;  /* 0x000000312300780c */ /* 0x000fe40000701670 */
[----:B------:R-:W-:Y:S02]  /*9120*/  MOV R0, UR4 ;  /* 0x0000000400007c02 */ /* 0x000fe40008000f00 */
[----:B------:R-:W-:Y:S02]  /*9130*/  LEA R4, R33, UR39, 0x1 ;  /* 0x0000002721047c11 */ /* 0x000fe4000f8e08ff */
[----:B------:R-:W-:Y:S02]  /*9140*/  IADD3 R4, R23, -0x40, R0 ;  /* 0xffffffc017047810 */ /* 0x000fe40007ffe000 */
[----:B------:R-:W-:Y:S02]  /*9150*/  @P3 LOP3.LUT R30, R30, 0x40, RZ, 0xfc, !PT ;  /* 0x000000401e1e3812 */ /* 0x000fe400078efcff */
[----:B------:R-:W-:Y:S01]  /*9160*/  PRMT R0, R3, 0x8880, RZ ;  /* 0x0000888003007816 */ /* 0x000fe200000000ff */
[----:B------:R1:W-:Y:S01]  /*9170*/  STL [R1+0x10], R4 ;  /* 0x0000100401007387 */ /* 0x0003e20000100800 */
[----:B------:R-:W-:-:S02]  /*9180*/  LOP3.LUT R30, R30, 0xffffffdf, RZ, 0xc0, !PT ;  /* 0xffffffdf1e1e7812 */ /* 0x000fc400078ec0ff */
[----:B------:R-:W-:Y:S02]  /*9190*/  LOP3.LUT R29, R2, 0x40, RZ, 0xc0, !PT ;  /* 0x00000040021d7812 */ /* 0x000fe400078ec0ff */
[----:B------:R-:W-:Y:S02]  /*91a0*/  @P2 LOP3.LUT R30, R30, 0x20, RZ, 0xfc, !PT ;  /* 0x000000201e1e2812 */ /* 0x000fe400078efcff */
[----:B------:R-:W-:Y:S02]  /*91b0*/  LOP3.LUT R27, R3, 0x80, RZ, 0xc0, !PT ;  /* 0x00000080031b7812 */ /* 0x000fe400078ec0ff */
[----:B------:R-:W-:Y:S02]  /*91c0*/  LOP3.LUT R30, R30, 0xffffffef, RZ, 0xc0, !PT ;  /* 0xffffffef1e1e7812 */ /* 0x000fe400078ec0ff */
[----:B------:R-:W-:Y:S02]  /*91d0*/  SHF.R.U32.HI R29, RZ, 0x2, R29 ;  /* 0x00000002ff1d7819 */ /* 0x000fe4000001161d */
[----:B------:R-:W-:-:S02]  /*91e0*/  @P1 LOP3.LUT R30, R30, 0x10, RZ, 0xfc, !PT ;  /* 0x000000101e1e1812 */ /* 0x000fc400078efcff */
[----:B------:R-:W-:Y:S02]  /*91f0*/  SHF.R.U32.HI R27, RZ, 0x3, R27 ;  /* 0x00000003ff1b7819 */ /* 0x000fe4000001161b */
[----:B------:R-:W-:-:S04]  /*9200*/  LOP3.LUT R30, R30, 0xffffbfff, RZ, 0xc0, !PT ;  /* 0xffffbfff1e1e7812 */ /* 0x000fc800078ec0ff */
[----:B------:R-:W-:Y:S02]  /*9210*/  @P0 LOP3.LUT R30, R30, 0x4000, RZ, 0xfc, !PT ;  /* 0x000040001e1e0812 */ /* 0x000fe400078efcff */
[----:B------:R-:W-:Y:S02]  /*9220*/  LOP3.LUT P0, RZ, R3, 0x2, RZ, 0xc0, !PT ;  /* 0x0000000203ff7812 */ /* 0x000fe4000780c0ff */
[----:B------:R-:W-:Y:S02]  /*9230*/  LOP3.LUT R30, R30, 0xfffffff7, RZ, 0xc0, !PT ;  /* 0xfffffff71e1e7812 */ /* 0x000fe400078ec0ff */
[C---:B------:R-:W-:Y:S02]  /*9240*/  ISETP.LT.OR P1, PT, R35.reuse, 0x1, !P0 ;  /* 0x000000012300780c */ /* 0x040fe40004721670 */
[C---:B------:R-:W-:Y:S02]  /*9250*/  ISETP.LT.OR P3, PT, R35.reuse, 0x11, !P0 ;  /* 0x000000112300780c */ /* 0x040fe40004761670 */
[----:B------:R-:W-:-:S09]  /*9260*/  ISETP.LT.OR P2, PT, R35, 0x21, !P0 ;  /* 0x000000212300780c */ /* 0x000fd20004741670 */
[----:B------:R-:W-:Y:S02]  /*9270*/  @P1 LOP3.LUT R30, R30, 0x8, RZ, 0xfc, !PT ;  /* 0x000000081e1e1812 */ /* 0x000fe400078efcff */
[----:B------:R-:W-:Y:S02]  /*9280*/  ISETP.LT.OR P1, PT, R35, 0x31, !P0 ;  /* 0x000000312300780c */ /* 0x000fe40004721670 */
[----:B------:R-:W-:Y:S02]  /*9290*/  LOP3.LUT R30, R30, 0xfffffffb, RZ, 0xc0, !PT ;  /* 0xfffffffb1e1e7812 */ /* 0x000fe400078ec0ff */
[----:B------:R-:W-:Y:S02]  /*92a0*/  LOP3.LUT P0, RZ, R3, 0x4, RZ, 0xc0, !PT ;  /* 0x0000000403ff7812 */ /* 0x000fe4000780c0ff */
[----:B------:R-:W-:Y:S02]  /*92b0*/  @P3 LOP3.LUT R30, R30, 0x4, RZ, 0xfc, !PT ;  /* 0x000000041e1e3812 */ /* 0x000fe400078efcff */
[----:B------:R-:W-:-:S02]  /*92c0*/  ISETP.LT.OR P3, PT, R35, 0x11, !P0 ;  /* 0x000000112300780c */ /* 0x000fc40004761670 */
[----:B------:R-:W-:-:S04]  /*92d0*/  LOP3.LUT R30, R30, 0xfffffffd, RZ, 0xc0, !PT ;  /* 0xfffffffd1e1e7812 */ /* 0x000fc800078ec0ff */
[----:B------:R-:W-:Y:S02]  /*92e0*/  @P2 LOP3.LUT R30, R30, 0x2, RZ, 0xfc, !PT ;  /* 0x000000021e1e2812 */ /* 0x000fe400078efcff */
[----:B------:R-:W-:Y:S02]  /*92f0*/  ISETP.LT.OR P2, PT, R35, 0x1, !P0 ;  /* 0x000000012300780c */ /* 0x000fe40004741670 */
[----:B------:R-:W-:-:S03]  /*9300*/  LOP3.LUT R30, R30, 0xffffdfff, RZ, 0xc0, !PT ;  /* 0xffffdfff1e1e7812 */ /* 0x000fc600078ec0ff */
[----:B------:R-:W-:Y:S02]  /*9310*/  @P3 LOP3.LUT R16, R16, 0x80000000, RZ, 0xfc, !PT ;  /* 0x8000000010103812 */ /* 0x000fe400078efcff */
[----:B------:R-:W-:Y:S02]  /*9320*/  @P1 LOP3.LUT R30, R30, 0x2000, RZ, 0xfc, !PT ;  /* 0x000020001e1e1812 */ /* 0x000fe400078efcff */
[----:B------:R-:W-:Y:S02]  /*9330*/  ISETP.LT.OR P1, PT, R35, 0x21, !P0 ;  /* 0x000000212300780c */ /* 0x000fe40004721670 */
[----:B------:R-:W-:Y:S02]  /*9340*/  LOP3.LUT R30, R30, 0xfffffffe, RZ, 0xc0, !PT ;  /* 0xfffffffe1e1e7812 */ /* 0x000fe400078ec0ff */
[----:B------:R-:W-:Y:S02]  /*9350*/  LOP3.LUT R16, R16, 0xbfffffff, RZ, 0xc0, !PT ;  /* 0xbfffffff10107812 */ /* 0x000fe400078ec0ff */
[----:B------:R-:W-:-:S02]  /*9360*/  @P2 LOP3.LUT R30, R30, 0x1, RZ, 0xfc, !PT ;  /* 0x000000011e1e2812 */ /* 0x000fc400078efcff */
[----:B------:R-:W-:Y:S02]  /*9370*/  ISETP.LT.OR P2, PT, R35, 0x31, !P0 ;  /* 0x000000312300780c */ /* 0x000fe40004741670 */
[----:B------:R-:W-:Y:S02]  /*9380*/  LOP3.LUT P0, RZ, R3, 0x8, RZ, 0xc0, !PT ;  /* 0x0000000803ff7812 */ /* 0x000fe4000780c0ff */
[----:B------:R-:W-:Y:S02]  /*9390*/  LOP3.LUT R30, R30, 0xffffefff, RZ, 0xc0, !PT ;  /* 0xffffefff1e1e7812 */ /* 0x000fe400078ec0ff */
[----:B------:R-:W-:Y:S02]  /*93a0*/  @P1 LOP3.LUT R16, R16, 0x40000000, RZ, 0xfc, !PT ;  /* 0x4000000010101812 */ /* 0x000fe400078efcff */
[C---:B------:R-:W-:Y:S02]  /*93b0*/  ISETP.LT.OR P1, PT, R35.reuse, 0x1, !P0 ;  /* 0x000000012300780c */ /* 0x040fe40004721670 */
[----:B------:R-:W-:-:S02]  /*93c0*/  ISETP.LT.OR P3, PT, R35, 0x11, !P0 ;  /* 0x000000112300780c */ /* 0x000fc40004761670 */
[----:B------:R-:W-:Y:S02]  /*93d0*/  LOP3.LUT R16, R16, 0xdfffffff, RZ, 0xc0, !PT ;  /* 0xdfffffff10107812 */ /* 0x000fe400078ec0ff */
[----:B------:R-:W-:Y:S02]  /*93e0*/  @P2 LOP3.LUT R30, R30, 0x1000, RZ, 0xfc, !PT ;  /* 0x000010001e1e2812 */ /* 0x000fe400078efcff */
[----:B------:R-:W-:Y:S02]  /*93f0*/  ISETP.LT.OR P2, PT, R35, 0x21, !P0 ;  /* 0x000000212300780c */ /* 0x000fe40004741670 */
[----:B------:R-:W-:-:S03]  /*9400*/  LOP3.LUT R30, R30, 0xfffff7ff, RZ, 0xc0, !PT ;  /* 0xfffff7ff1e1e7812 */ /* 0x000fc600078ec0ff */
[----:B------:R-:W-:Y:S02]  /*9410*/  @P1 LOP3.LUT R16, R16, 0x20000000, RZ, 0xfc, !PT ;  /* 0x2000000010101812 */ /* 0x000fe400078efcff */
[----:B------:R-:W-:Y:S02]  /*9420*/  ISETP.LT.OR P1, PT, R35, 0x31, !P0 ;  /* 0x000000312300780c */ /* 0x000fe40004721670 */
[----:B------:R-:W-:Y:S02]  /*9430*/  LOP3.LUT R16, R16, 0xefffffff, RZ, 0xc0, !PT ;  /* 0xefffffff10107812 */ /* 0x000fe400078ec0ff */
[----:B------:R-:W-:Y:S02]  /*9440*/  LOP3.LUT P0, RZ, R3, 0x10, RZ, 0xc0, !PT ;  /* 0x0000001003ff7812 */ /* 0x000fe4000780c0ff */
[----:B------:R-:W-:Y:S02]  /*9450*/  @P3 LOP3.LUT R16, R16, 0x10000000, RZ, 0xfc, !PT ;  /* 0x1000000010103812 */ /* 0x000fe400078efcff */
[----:B------:R-:W-:-:S02]  /*9460*/  ISETP.LT.OR P3, PT, R35, 0x11, !P0 ;  /* 0x000000112300780c */ /* 0x000fc40004761670 */
[----:B------:R-:W-:-:S03]  /*9470*/  LOP3.LUT R16, R16, 0xf7ffffff, RZ, 0xc0, !PT ;  /* 0xf7ffffff10107812 */ /* 0x000fc600078ec0ff */
[----:B------:R-:W-:Y:S02]  /*9480*/  @P1 LOP3.LUT R30, R30, 0x800, RZ, 0xfc, !PT ;  /* 0x000008001e1e1812 */ /* 0x000fe400078efcff */
[----:B------:R-:W-:Y:S02]  /*9490*/  @P2 LOP3.LUT R16, R16, 0x8000000, RZ, 0xfc, !PT ;  /* 0x0800000010102812 */ /* 0x000fe400078efcff */
[C---:B------:R-:W-:Y:S02]  /*94a0*/  ISETP.LT.OR P2, PT, R35.reuse, 0x1, !P0 ;  /* 0x000000012300780c */ /* 0x040fe40004741670 */
[----:B------:R-:W-:Y:S02]  /*94b0*/  LOP3.LUT R16, R16, 0xfbffffff, RZ, 0xc0, !PT ;  /* 0xfbffffff10107812 */ /* 0x000fe400078ec0ff */
[----:B------:R-:W-:Y:S02]  /*94c0*/  ISETP.LT.OR P1, PT, R35, 0x21, !P0 ;  /* 0x000000212300780c */ /* 0x000fe40004721670 */
[----:B------:R-:W-:-:S07]  /*94d0*/  LOP3.LUT R30, R30, 0xfffffbff, RZ, 0xc0, !PT ;  /* 0xfffffbff1e1e7812 */ /* 0x000fce00078ec0ff */
        /* <DEDUP_REMOVED lines=29> */
[----:B------:R-:W-:Y:S02]  /*96b0*/  ISETP.GE.AND P0, PT, R4, UR36, PT ;  /* 0x0000002404007c0c */ /* 0x000fe4000bf06270 */
[----:B------:R-:W-:-:S04]  /*96c0*/  @P3 LOP3.LUT R16, R16, 0x80000, RZ, 0xfc, !PT ;  /* 0x0008000010103812 */ /* 0x000fc800078efcff */
[----:B------:R-:W-:-:S03]  /*96d0*/  LOP3.LUT R16, R16, 0xfffeffff, RZ, 0xc0, !PT ;  /* 0xfffeffff10107812 */ /* 0x000fc600078ec0ff */
[----:B------:R-:W-:Y:S02]  /*96e0*/  @P2 LOP3.LUT R30, R30, 0x100, RZ, 0xfc, !PT ;  /* 0x000001001e1e2812 */ /* 0x000fe400078efcff */
[----:B------:R-:W-:Y:S02]  /*96f0*/  @P1 LOP3.LUT R16, R16, 0x10000, RZ, 0xfc, !PT ;  /* 0x0001000010101812 */ /* 0x000fe400078efcff */
[----:B------:R-:W-:Y:S02]  /*9700*/  ISETP.LT.U32.AND P1, PT, R23, 0x40, !P0 ;  /* 0x000000401700780c */ /* 0x000fe40004721070 */
[----:B------:R-:W-:Y:S02]  /*9710*/  ISETP.GT.AND P0, PT, R0, -0x1, PT ;  /* 0xffffffff0000780c */ /* 0x000fe40003f04270 */
[----:B------:R-:W-:Y:S02]  /*9720*/  LOP3.LUT R16, R16, 0xfffffdff, RZ, 0xc0, !PT ;  /* 0xfffffdff10107812 */ /* 0x000fe400078ec0ff */
[----:B------:R-:W-:-:S02]  /*9730*/  ISETP.LT.OR P3, PT, R35, 0x1, P0 ;  /* 0x000000012300780c */ /* 0x000fc40000761670 */
[----:B------:R-:W-:Y:S02]  /*9740*/  ISETP.LT.OR P2, PT, R35, 0x11, P0 ;  /* 0x000000112300780c */ /* 0x000fe40000741670 */
[----:B------:R-:W-:-:S03]  /*9750*/  LOP3.LUT R30, R30, 0xffffff7f, RZ, 0xc0, !PT ;  /* 0xffffff7f1e1e7812 */ /* 0x000fc600078ec0ff */
[----:B------:R-:W-:Y:S02]  /*9760*/  @P1 LOP3.LUT R16, R16, 0x200, RZ, 0xfc, !PT ;  /* 0x0000020010101812 */ /* 0x000fe400078efcff */
[C---:B------:R-:W-:Y:S02]  /*9770*/  ISETP.LT.OR P1, PT, R35.reuse, 0x21, P0 ;  /* 0x000000212300780c */ /* 0x040fe40000721670 */
[----:B------:R-:W-:Y:S02]  /*9780*/  LOP3.LUT R16, R16, 0xffdfffff, RZ, 0xc0, !PT ;  /* 0xffdfffff10107812 */ /* 0x000fe400078ec0ff */
[----:B------:R-:W-:Y:S02]  /*9790*/  ISETP.LT.OR P0, PT, R35, 0x31, P0 ;  /* 0x000000312300780c */ /* 0x000fe40000701670 */
[----:B------:R-:W-:-:S04]  /*97a0*/  @P3 LOP3.LUT R16, R16, 0x200000, RZ, 0xfc, !PT ;  /* 0x0020000010103812 */ /* 0x000fc800078efcff */
[----:B------:R-:W-:-:S04]  /*97b0*/  LOP3.LUT R16, R16, 0xfffbffff, RZ, 0xc0, !PT ;  /* 0xfffbffff10107812 */ /* 0x000fc800078ec0ff */
[----:B------:R-:W-:Y:S02]  /*97c0*/  @P2 LOP3.LUT R16, R16, 0x40000, RZ, 0xfc, !PT ;  /* 0x0004000010102812 */ /* 0x000fe400078efcff */
[C---:B------:R-:W-:Y:S02]  /*97d0*/  ISETP.GE.AND P2, PT, R35.reuse, 0x1, PT ;  /* 0x000000012300780c */ /* 0x040fe40003f46270 */
[----:B------:R-:W-:Y:S02]  /*97e0*/  LOP3.LUT R16, R16, 0xffff7fff, RZ, 0xc0, !PT ;  /* 0xffff7fff10107812 */ /* 0x000fe400078ec0ff */
[----:B------:R-:W-:Y:S02]  /*97f0*/  @P0 LOP3.LUT R30, R30, 0x80, RZ, 0xfc, !PT ;  /* 0x000000801e1e0812 */ /* 0x000fe400078efcff */
[----:B------:R-:W-:Y:S02]  /*9800*/  @P1 LOP3.LUT R16, R16, 0x8000, RZ, 0xfc, !PT ;  /* 0x0000800010101812 */ /* 0x000fe400078efcff */
[----:B------:R-:W-:-:S02]  /*9810*/  ISETP.GE.AND P1, PT, R35, 0x11, PT ;  /* 0x000000112300780c */ /* 0x000fc40003f26270 */
[----:B------:R-:W-:Y:S02]  /*9820*/  LOP3.LUT R16, R16, 0xffffefff, RZ, 0xc0, !PT ;  /* 0xffffefff10107812 */ /* 0x000fe400078ec0ff */
[C---:B------:R-:W-:Y:S02]  /*9830*/  ISETP.GE.AND P0, PT, R35.reuse, 0x21, PT ;  /* 0x000000212300780c */ /* 0x040fe40003f06270 */
[----:B------:R-:W-:Y:S02]  /*9840*/  @P2 LOP3.LUT R16, R16, 0x1000, RZ, 0xfc, !PT ;  /* 0x0000100010102812 */ /* 0x000fe400078efcff */
[----:B------:R-:W-:Y:S02]  /*9850*/  ISETP.GE.AND P2, PT, R35, 0x31, PT ;  /* 0x000000312300780c */ /* 0x000fe40003f46270 */
[----:B------:R-:W-:-:S04]  /*9860*/  LOP3.LUT R16, R16, 0xfffff7ff, RZ, 0xc0, !PT ;  /* 0xfffff7ff10107812 */ /* 0x000fc800078ec0ff */
[----:B------:R-:W-:Y:S02]  /*9870*/  @P1 LOP3.LUT R16, R16, 0x800, RZ, 0xfc, !PT ;  /* 0x0000080010101812 */ /* 0x000fe400078efcff */
[----:B------:R-:W-:Y:S02]  /*9880*/  ISETP.GE.AND P1, PT, R7, UR7, PT ;  /* 0x0000000707007c0c */ /* 0x000fe4000bf26270 */
[----:B------:R-:W-:-:S04]  /*9890*/  LOP3.LUT R16, R16, 0xfffffbff, RZ, 0xc0, !PT ;  /* 0xfffffbff10107812 */ /* 0x000fc800078ec0ff */
[----:B------:R-:W-:Y:S02]  /*98a0*/  @P0 LOP3.LUT R16, R16, 0x400, RZ, 0xfc, !PT ;  /* 0x0000040010100812 */ /* 0x000fe400078efcff */
[----:B------:R-:W-:Y:S02]  /*98b0*/  ISETP.GE.AND P0, PT, R7, UR10, PT ;  /* 0x0000000a07007c0c */ /* 0x000fe4000bf06270 */
[----:B------:R-:W-:-:S04]  /*98c0*/  LOP3.LUT R16, R16, 0xffffbfff, RZ, 0xc0, !PT ;  /* 0xffffbfff10107812 */ /* 0x000fc800078ec0ff */
[----:B------:R-:W-:-:S04]  /*98d0*/  @P2 LOP3.LUT R16, R16, 0x4000, RZ, 0xfc, !PT ;  /* 0x0000400010102812 */ /* 0x000fc800078efcff */
[----:B------:R-:W-:-:S04]  /*98e0*/  LOP3.LUT R16, R16, 0xffffdfff, RZ, 0xc0, !PT ;  /* 0xffffdfff10107812 */ /* 0x000fc800078ec0ff */
[----:B------:R-:W-:-:S04]  /*98f0*/  LOP3.LUT R16, R16, 0xfffffffe, RZ, 0xc0, !PT ;  /* 0xfffffffe10107812 */ /* 0x000fc800078ec0ff */
[----:B------:R-:W-:-:S04]  /*9900*/  @P1 LOP3.LUT R16, R16, 0x1, RZ, 0xfc, !PT ;  /* 0x0000000110101812 */ /* 0x000fc800078efcff */
[----:B-1----:R-:W-:-:S07]  /*9910*/  @P0 LOP3.LUT R16, R16, 0x2000, RZ, 0xfc, !PT ;  /* 0x0000200010100812 */ /* 0x002fce00078efcff */
.L_x_84:
[----:B------:R-:W2:Y:S01]  /*9920*/  LDL R2, [R1] ;  /* 0x0000000001027983 */ /* 0x000ea20000100800 */
[----:B------:R-:W0:Y:S01]  /*9930*/  LDC R0, c[0x0][0xc38] ;  /* 0x00030e00ff007b82 */ /* 0x000e220000000800 */
[----:B------:R-:W-:Y:S05]  /*9940*/  YIELD ;  /* 0x0000000000007946 */ /* 0x000fea0003800000 */
[----:B------:R-:W-:Y:S01]  /*9950*/  ULDC.64 UR4, c[0x0][0xa28] ;  /* 0x00028a0000047ab9 */ /* 0x000fe20000000a00 */
[----:B------:R-:W-:Y:S01]  /*9960*/  IMAD.MOV.U32 R31, RZ, RZ, RZ ;  /* 0x000000ffff1f7224 */ /* 0x000fe200078e00ff */
[----:B0-----:R-:W-:-:S13]  /*9970*/  ISETP.NE.AND P0, PT, R0, 0x1, PT ;  /* 0x000000010000780c */ /* 0x001fda0003f05270 */
[----:B------:R-:W2:Y:S08]  /*9980*/  @P0 LDC R0, c[0x0][0xc3c] ;  /* 0x00030f00ff000b82 */ /* 0x000eb00000000800 */
[----:B------:R-:W0:Y:S01]  /*9990*/  @P0 LDC R3, c[0x0][0xc40] ;  /* 0x00031000ff030b82 */ /* 0x000e220000000800 */
[----:B--2---:R-:W-:-:S04]  /*99a0*/  @P0 IMAD.HI.U32 R0, R2, R0, RZ ;  /* 0x0000000002000227 */ /* 0x004fc800078e00ff */
[----:B------:R-:W-:Y:S01]  /*99b0*/  IMAD.MOV.U32 R36, RZ, RZ, R2 ;  /* 0x000000ffff247224 */ /* 0x000fe200078e0002 */
[----:B0-----:R-:W-:Y:S02]  /*99c0*/  @P0 SHF.R.U32.HI R36, RZ, R3, R0 ;  /* 0x00000003ff240219 */ /* 0x001fe40000011600 */
[----:B------:R-:W0:Y:S03]  /*99d0*/  LDC R0, c[0x0][0xc44] ;  /* 0x00031100ff007b82 */ /* 0x000e260000000800 */
[----:B------:R-:W-:Y:S01]  /*99e0*/  IMAD.MOV.U32 R26, RZ, RZ, R36 ;  /* 0x000000ffff1a7224 */ /* 0x000fe200078e0024 */
[----:B0-----:R-:W-:-:S13]  /*99f0*/  ISETP.NE.AND P0, PT, R0, 0x1, PT ;  /* 0x000000010000780c */ /* 0x001fda0003f05270 */
[----:B------:R-:W0:Y:S02]  /*9a00*/  @P0 LDC.64 R2, c[0x0][0xc48] ;  /* 0x00031200ff020b82 */ /* 0x000e240000000a00 */
[----:B0-----:R-:W-:-:S05]  /*9a10*/  @P0 IMAD.HI.U32 R2, R36, R2, RZ ;  /* 0x0000000224020227 */ /* 0x001fca00078e00ff */
[----:B------:R-:W-:Y:S02]  /*9a20*/  @P0 SHF.R.U32.HI R26, RZ, R3, R2 ;  /* 0x00000003ff1a0219 */ /* 0x000fe40000011602 */
[----:B------:R-:W-:-:S04]  /*9a30*/  ISETP.NE.U32.AND P0, PT, RZ, UR4, PT ;  /* 0x00000004ff007c0c */ /* 0x000fc8000bf05070 */
[----:B------:R-:W-:-:S13]  /*9a40*/  ISETP.NE.AND.EX P0, PT, RZ, UR5, PT, P0 ;  /* 0x00000005ff007c0c */ /* 0x000fda000bf05300 */
[----:B------:R-:W0:Y:S01]  /*9a50*/  @P0 LDC.64 R2, c[0x0][0xa28] ;  /* 0x00028a00ff020b82 */ /* 0x000e220000000a00 */
[----:B------:R-:W-:-:S04]  /*9a60*/  UIADD3 UR4, UR39, 0x22400, URZ ;  /* 0x0002240027047890 */ /* 0x000fc8000fffe03f */
[----:B------:R-:W-:Y:S01]  /*9a70*/  ULOP3.LUT UP0, URZ, UR4, 0x3ff, URZ, 0xc0, !UPT ;  /* 0x000003ff043f7892 */ /* 0x000fe2000f80c03f */
[----:B0-----:R-:W-:-:S05]  /*9a80*/  @P0 IMAD.WIDE R2, R26, 0x4, R2 ;  /* 0x000000041a020825 */ /* 0x001fca00078e0202 */
[----:B------:R0:W5:Y:S01]  /*9a90*/  @P0 LDG.E R31, desc[UR50][R2.64] ;  /* 0x00000032021f0981 */ /* 0x000162000c1e1900 */
[----:B------:R-:W-:-:S13]  /*9aa0*/  PLOP3.LUT P0, PT, PT, PT, UP0, 0x80, 0x0 ;  /* 0x000000000000781c */ /* 0x000fda0003f0f008 */
[----:B01----:R-:W-:Y:S05]  /*9ab0*/  @!P0 BRA `(.L_x_50) ;  /* 0x0000000000408947 */ /* 0x003fea0003800000 */
[----:B------:R-:W-:Y:S01]  /*9ac0*/  MOV R2, 0x0 ;  /* 0x0000000000027802 */ /* 0x000fe20000000f00 */
[----:B------:R-:W-:Y:S01]  /*9ad0*/  ULDC.64 UR6, c[0x4][0x90] ;  /* 0x0100240000067ab9 */ /* 0x000fe20000000a00 */
[----:B------:R-:W-:Y:S01]  /*9ae0*/  ULDC.64 UR8, c[0x4][0x98] ;  /* 0x0100260000087ab9 */ /* 0x000fe20000000a00 */
[----:B------:R-:W-:Y:S01]  /*9af0*/  ULDC.64 UR4, c[0x4][0x8] ;  /* 0x0100020000047ab9 */ /* 0x000fe20000000a00 */
[----:B------:R-:W-:Y:S01]  /*9b00*/  IMAD.U32 R4, RZ, RZ, UR6 ;  /* 0x00000006ff047e24 */ /* 0x000fe2000f8e00ff */
[----:B------:R-:W-:Y:S01]  /*9b10*/  MOV R5, UR7 ;  /* 0x0000000700057c02 */ /* 0x000fe20008000f00 */
[----:B------:R-:W0:Y:S01]  /*9b20*/  LDC.64 R2, c[0x4][R2] ;  /* 0x0100000002027b82 */ /* 0x000e220000000a00 */
[----:B------:R-:W-:Y:S01]  /*9b30*/  IMAD.U32 R6, RZ, RZ, UR8 ;  /* 0x00000008ff067e24 */ /* 0x000fe2000f8e00ff */
[----:B------:R-:W-:Y:S01]  /*9b40*/  MOV R8, 0x70 ;  /* 0x0000007000087802 */ /* 0x000fe20000000f00 */
[----:B------:R-:W-:Y:S02]  /*9b50*/  IMAD.U32 R7, RZ, RZ, UR9 ;  /* 0x00000009ff077e24 */ /* 0x000fe4000f8e00ff */
[----:B------:R-:W-:-:S02]  /*9b60*/  IMAD.U32 R10, RZ, RZ, UR4 ;  /* 0x00000004ff0a7e24 */ /* 0x000fc4000f8e00ff */
[----:B------:R-:W-:Y:S02]  /*9b70*/  IMAD.U32 R11, RZ, RZ, UR5 ;  /* 0x00000005ff0b7e24 */ /* 0x000fe4000f8e00ff */
[----:B------:R-:W-:Y:S02]  /*9b80*/  IMAD.MOV.U32 R12, RZ, RZ, 0x1 ;  /* 0x00000001ff0c7424 */ /* 0x000fe400078e00ff */
[----:B------:R-:W-:-:S07]  /*9b90*/  IMAD.MOV.U32 R13, RZ, RZ, RZ ;  /* 0x000000ffff0d7224 */ /* 0x000fce00078e00ff */
[----:B------:R-:W-:-:S07]  /*9ba0*/  LEPC R20, `(.L_x_50) ;  /* 0x000000001014794e */ /* 0x000fce0000000000 */
[----:B0----5:R-:W-:Y:S05]  /*9bb0*/  CALL.ABS.NOINC R2 ;  /* 0x0000000002007343 */ /* 0x021fea0003c00000 */
.L_x_50:
[----:B------:R-:W-:-:S04]  /*9bc0*/  UIADD3 UR4, UR39, 0x400, URZ ;  /* 0x0000040027047890 */ /* 0x000fc8000fffe03f */
[----:B------:R-:W-:-:S06]  /*9bd0*/  ULOP3.LUT UP0, URZ, UR4, 0x3ff, URZ, 0xc0, !UPT ;  /* 0x000003ff043f7892 */ /* 0x000fcc000f80c03f */
[----:B------:R-:W-:-:S13]  /*9be0*/  PLOP3.LUT P0, PT, PT, PT, UP0, 0x80, 0x0 ;  /* 0x000000000000781c */ /* 0x000fda0003f0f008 */
[----:B------:R-:W-:Y:S05]  /*9bf0*/  @!P0 BRA `(.L_x_51) ;  /* 0x00000000007c8947 */ /* 0x000fea0003800000 */
[----:B------:R-:W-:Y:S01]  /*9c00*/  MOV R18, 0x0 ;  /* 0x0000000000127802 */ /* 0x000fe20000000f00 */
[----:B------:R-:W-:Y:S01]  /*9c10*/  ULDC.64 UR6, c[0x4][0x90] ;  /* 0x0100240000067ab9 */ /* 0x000fe20000000a00 */
[----:B------:R-:W-:Y:S01]  /*9c20*/  ULDC.64 UR8, c[0x4][0x98] ;  /* 0x0100260000087ab9 */ /* 0x000fe20000000a00 */
[----:B------:R-:W-:Y:S01]  /*9c30*/  ULDC.64 UR4, c[0x4][0x10] ;  /* 0x0100040000047ab9 */ /* 0x000fe20000000a00 */
[----:B------:R0:W1:Y:S01]  /*9c40*/  LDC.64 R2, c[0x4][R18] ;  /* 0x0100000012027b82 */ /* 0x0000620000000a00 */
[----:B------:R-:W-:Y:S01]  /*9c50*/  IMAD.U32 R4, RZ, RZ, UR6 ;  /* 0x00000006ff047e24 */ /* 0x000fe2000f8e00ff */
[----:B------:R-:W-:Y:S01]  /*9c60*/  MOV R6, UR8 ;  /* 0x0000000800067c02 */ /* 0x000fe20008000f00 */
[----:B------:R-:W-:Y:S01]  /*9c70*/  IMAD.U32 R5, RZ, RZ, UR7 ;  /* 0x00000007ff057e24 */ /* 0x000fe2000f8e00ff */
[----:B------:R-:W-:Y:S01]  /*9c80*/  MOV R12, 0x1 ;  /* 0x00000001000c7802 */ /* 0x000fe20000000f00 */
[----:B------:R-:W-:Y:S02]  /*9c90*/  IMAD.U32 R7, RZ, RZ, UR9 ;  /* 0x00000009ff077e24 */ /* 0x000fe4000f8e00ff */
[----:B------:R-:W-:-:S02]  /*9ca0*/  IMAD.U32 R10, RZ, RZ, UR4 ;  /* 0x00000004ff0a7e24 */ /* 0x000fc4000f8e00ff */
[----:B------:R-:W-:Y:S02]  /*9cb0*/  IMAD.U32 R11, RZ, RZ, UR5 ;  /* 0x00000005ff0b7e24 */ /* 0x000fe4000f8e00ff */
[----:B------:R-:W-:Y:S02]  /*9cc0*/  IMAD.MOV.U32 R8, RZ, RZ, 0x70 ;  /* 0x00000070ff087424 */ /* 0x000fe400078e00ff */
[----:B0-----:R-:W-:-:S07]  /*9cd0*/  IMAD.MOV.U32 R13, RZ, RZ, RZ ;  /* 0x000000ffff0d7224 */ /* 0x001fce00078e00ff */
[----:B------:R-:W-:-:S07]  /*9ce0*/  LEPC R20, `(.L_x_52) ;  /* 0x000000001014794e */ /* 0x000fce0000000000 */
[----:B-1---5:R-:W-:Y:S05]  /*9cf0*/  CALL.ABS.NOINC R2 ;  /* 0x0000000002007343 */ /* 0x022fea0003c00000 */
.L_x_52:
[----:B------:R0:W1:Y:S01]  /*9d00*/  LDC.64 R2, c[0x4][R18] ;  /* 0x0100000012027b82 */ /* 0x0000620000000a00 */
[----:B------:R-:W-:Y:S01]  /*9d10*/  ULDC.64 UR6, c[0x4][0x90] ;  /* 0x0100240000067ab9 */ /* 0x000fe20000000a00 */
[----:B------:R-:W-:Y:S01]  /*9d20*/  ULDC.64 UR8, c[0x4][0x98] ;  /* 0x0100260000087ab9 */ /* 0x000fe20000000a00 */
[----:B------:R-:W-:Y:S01]  /*9d30*/  ULDC.64 UR4, c[0x4][0x18] ;  /* 0x0100060000047ab9 */ /* 0x000fe20000000a00 */
[----:B------:R-:W-:Y:S01]  /*9d40*/  IMAD.U32 R4, RZ, RZ, UR6 ;  /* 0x00000006ff047e24 */ /* 0x000fe2000f8e00ff */
[----:B------:R-:W-:Y:S01]  /*9d50*/  MOV R7, UR9 ;  /* 0x0000000900077c02 */ /* 0x000fe20008000f00 */
[----:B------:R-:W-:Y:S01]  /*9d60*/  IMAD.U32 R5, RZ, RZ, UR7 ;  /* 0x00000007ff057e24 */ /* 0x000fe2000f8e00ff */
[----:B------:R-:W-:Y:S01]  /*9d70*/  MOV R13, RZ ;  /* 0x000000ff000d7202 */ /* 0x000fe20000000f00 */
[----:B------:R-:W-:Y:S02]  /*9d80*/  IMAD.U32 R6, RZ, RZ, UR8 ;  /* 0x00000008ff067e24 */ /* 0x000fe4000f8e00ff */
[----:B------:R-:W-:-:S02]  /*9d90*/  IMAD.U32 R10, RZ, RZ, UR4 ;  /* 0x00000004ff0a7e24 */ /* 0x000fc4000f8e00ff */
[----:B------:R-:W-:Y:S02]  /*9da0*/  IMAD.U32 R11, RZ, RZ, UR5 ;  /* 0x00000005ff0b7e24 */ /* 0x000fe4000f8e00ff */
[----:B------:R-:W-:Y:S02]  /*9db0*/  IMAD.MOV.U32 R8, RZ, RZ, 0x70 ;  /* 0x00000070ff087424 */ /* 0x000fe400078e00ff */
[----:B0-----:R-:W-:-:S07]  /*9dc0*/  IMAD.MOV.U32 R12, RZ, RZ, 0x1 ;  /* 0x00000001ff0c7424 */ /* 0x001fce00078e00ff */
[----:B------:R-:W-:-:S07]  /*9dd0*/  LEPC R20, `(.L_x_51) ;  /* 0x000000001014794e */ /* 0x000fce0000000000 */
[----:B-1----:R-:W-:Y:S05]  /*9de0*/  CALL.ABS.NOINC R2 ;  /* 0x0000000002007343 */ /* 0x002fea0003c00000 */
.L_x_51:
[----:B------:R-:W-:Y:S01]  /*9df0*/  ULDC.64 UR4, c[0x0][0x9f8] ;  /* 0x00027e0000047ab9 */ /* 0x000fe20000000a00 */
[--C-:B------:R-:W-:Y:S01]  /*9e00*/  IMAD.MOV.U32 R25, RZ, RZ, R26.reuse ;  /* 0x000000ffff197224 */ /* 0x100fe200078e001a */
[----:B------:R-:W-:Y:S01]  /*9e10*/  ISETP.NE.U32.AND P0, PT, RZ, UR4, PT ;  /* 0x00000004ff007c0c */ /* 0x000fe2000bf05070 */
[----:B------:R-:W0:Y:S01]  /*9e20*/  LDC R8, c[0x0][0x430] ;  /* 0x00010c00ff087b82 */ /* 0x000e220000000800 */
[----:B------:R-:W-:Y:S01]  /*9e30*/  IMAD.MOV R5, RZ, RZ, -R26 ;  /* 0x000000ffff057224 */ /* 0x000fe200078e0a1a */
[----:B------:R-:W-:Y:S01]  /*9e40*/  ULDC UR4, c[0x0][0xc44] ;  /* 0x0003110000047ab9 */ /* 0x000fe20000000800 */
[----:B------:R-:W-:-:S13]  /*9e50*/  ISETP.NE.AND.EX P0, PT, RZ, UR5, PT, P0 ;  /* 0x00000005ff007c0c */ /* 0x000fda000bf05300 */
[----:B------:R-:W1:Y:S02]  /*9e60*/  @P0 LDC.64 R2, c[0x0][0x9f8] ;  /* 0x00027e00ff020b82 */ /* 0x000e640000000a00 */
[----:B-1----:R-:W-:-:S05]  /*9e70*/  @P0 IMAD.WIDE R2, R26, 0x4, R2 ;  /* 0x000000041a020825 */ /* 0x002fca00078e0202 */
[----:B------:R1:W5:Y:S01]  /*9e80*/  @P0 LDG.E R25, desc[UR50][R2.64] ;  /* 0x0000003202190981 */ /* 0x000362000c1e1900 */
[----:B------:R-:W-:Y:S01]  /*9e90*/  UMOV UR5, 0xffffffff ;  /* 0xffffffff00057882 */ /* 0x000fe20000000000 */
[----:B------:R-:W-:Y:S02]  /*9ea0*/  IMAD R18, R5, UR4, R36 ;  /* 0x0000000405127c24 */ /* 0x000fe4000f8e0224 */
[----:B0-----:R-:W-:Y:S05]  /*9eb0*/  BRA.DIV UR5, `(.L_x_53) ;  /* 0x0000002e05ac7947 */ /* 0x001fea000b800000 */
.L_x_102:
[----:B------:R-:W2:Y:S01]  /*9ec0*/  LDL R0, [R1+0x10] ;  /* 0x0000100001007983 */ /* 0x000ea20000100800 */
[----:B------:R-:W-:Y:S01]  /*9ed0*/  ISETP.NE.AND P0, PT, R8, 0x1, PT ;  /* 0x000000010800780c */ /* 0x000fe20003f05270 */
[----:B------:R-:W-:Y:S01]  /*9ee0*/  IMAD.MOV.U32 R28, RZ, RZ, RZ ;  /* 0x000000ffff1c7224 */ /* 0x000fe200078e00ff */
[C---:B------:R-:W-:Y:S02]  /*9ef0*/  LOP3.LUT P1, RZ, R16.reuse, 0x200, RZ, 0xc0, !PT ;  /* 0x0000020010ff7812 */ /* 0x040fe4000782c0ff */
[----:B-----5:R-:W-:Y:S02]  /*9f00*/  SHF.R.S32.HI R32, RZ, 0x1f, R25 ;  /* 0x0000001fff207819 */ /* 0x020fe40000011419 */
[----:B------:R-:W-:-:S07]  /*9f10*/  LOP3.LUT R16, R16, 0xfffffeff, RZ, 0xc0, !PT ;  /* 0xfffffeff10107812 */ /* 0x000fce00078ec0ff */
[----:B-1----:R-:W0:Y:S01]  /*9f20*/  @P0 LDC R3, c[0x0][0x434] ;  /* 0x00010d00ff030b82 */ /* 0x002e220000000800 */
[----:B------:R-:W-:-:S07]  /*9f30*/  @P0 LOP3.LUT R16, R16, 0x100, RZ, 0xfc, !PT ;  /* 0x0000010010100812 */ /* 0x000fce00078efcff */
[----:B------:R-:W1:Y:S08]  /*9f40*/  @P0 LDC R5, c[0x0][0x438] ;  /* 0x00010e00ff050b82 */ /* 0x000e700000000800 */
[----:B------:R-:W3:Y:S01]  /*9f50*/  @P1 LDC.64 R6, c[0x0][0x428] ;  /* 0x00010a00ff061b82 */ /* 0x000ee20000000a00 */
[----:B--2---:R-:W-:-:S04]  /*9f60*/  IMAD.IADD R34, R0, 0x1, R31 ;  /* 0x0000000100227824 */ /* 0x004fc800078e021f */
[----:B0-----:R-:W-:-:S04]  /*9f70*/  @P0 IMAD.HI.U32 R0, R34, R3, RZ ;  /* 0x0000000322000227 */ /* 0x001fc800078e00ff */
[----:B------:R-:W-:Y:S01]  /*9f80*/  IMAD.MOV.U32 R9, RZ, RZ, R34 ;  /* 0x000000ffff097224 */ /* 0x000fe200078e0022 */
[----:B-1----:R-:W-:Y:S01]  /*9f90*/  @P0 SHF.R.U32.HI R9, RZ, R5, R0 ;  /* 0x00000005ff090219 */ /* 0x002fe20000011600 */
[----:B---3--:R-:W-:Y:S01]  /*9fa0*/  @P1 IMAD R0, R32, R6, RZ ;  /* 0x0000000620001224 */ /* 0x008fe200078e02ff */
[----:B------:R-:W0:Y:S02]  /*9fb0*/  @P1 LDC.64 R4, c[0x0][0x418] ;  /* 0x00010600ff041b82 */ /* 0x000e240000000a00 */
[----:B------:R-:W-:Y:S01]  /*9fc0*/  @P1 SHF.R.S32.HI R3, RZ, 0x1f, R9 ;  /* 0x0000001fff031819 */ /* 0x000fe20000011409 */
[----:B------:R-:W-:Y:S01]  /*9fd0*/  @P1 IMAD R7, R25, R7, R0 ;  /* 0x0000000719071224 */ /* 0x000fe200078e0200 */
[----:B------:R-:W-:-:S05]  /*9fe0*/  @P1 MOV R2, R9 ;  /* 0x0000000900021202 */ /* 0x000fca0000000f00 */
[----:B------:R-:W-:-:S04]  /*9ff0*/  @P1 IMAD.WIDE.U32 R2, R25, R6, R2 ;  /* 0x0000000619021225 */ /* 0x000fc800078e0002 */
[----:B------:R-:W-:Y:S01]  /*a000*/  @P1 IMAD.IADD R0, R3, 0x1, R7 ;  /* 0x0000000103001824 */ /* 0x000fe200078e0207 */
[----:B0-----:R-:W-:-:S04]  /*a010*/  @P1 LEA R4, P0, R2, R4, 0x2 ;  /* 0x0000000402041211 */ /* 0x001fc800078010ff */
[----:B------:R-:W-:-:S05]  /*a020*/  @P1 LEA.HI.X R5, R2, R5, R0, 0x2, P0 ;  /* 0x0000000502051211 */ /* 0x000fca00000f1400 */
[----:B------:R0:W5:Y:S01]  /*a030*/  @P1 LDG.E R28, desc[UR50][R4.64] ;  /* 0x00000032041c1981 */ /* 0x000162000c1e1900 */
[----:B------:R-:W-:Y:S01]  /*a040*/  IMAD.U32 R0, RZ, RZ, UR41 ;  /* 0x00000029ff007e24 */ /* 0x000fe2000f8e00ff */
[----:B------:R-:W-:Y:S01]  /*a050*/  LOP3.LUT R16, R16, 0xffffff7f, RZ, 0xc0, !PT ;  /* 0xffffff7f10107812 */ /* 0x000fe200078ec0ff */
[----:B------:R-:W-:Y:S01]  /*a060*/  IMAD.MOV R3, RZ, RZ, -R9 ;  /* 0x000000ffff037224 */ /* 0x000fe200078e0a09 */
[----:B------:R-:W-:Y:S02]  /*a070*/  SHF.R.S32.HI R24, RZ, 0x1f, R18 ;  /* 0x0000001fff187819 */ /* 0x000fe40000011412 */
[----:B------:R-:W-:Y:S01]  /*a080*/  ISETP.NE.AND P0, PT, R0, 0x3, PT ;  /* 0x000000030000780c */ /* 0x000fe20003f05270 */
[----:B------:R-:W-:-:S12]  /*a090*/  IMAD R34, R8, R3, R34 ;  /* 0x0000000308227224 */ /* 0x000fd800078e0222 */
[----:B------:R-:W-:Y:S01]  /*a0a0*/  @P0 LOP3.LUT R16, R16, 0x80, RZ, 0xfc, !PT ;  /* 0x0000008010100812 */ /* 0x000fe200078efcff */
[----:B0-----:R-:W-:Y:S06]  /*a0b0*/  @!P0 BRA `(.L_x_54) ;  /* 0x0000000000048947 */ /* 0x001fec0003800000 */
[----:B------:R-:W-:Y:S01]  /*a0c0*/  BPT.TRAP 0x1 ;  /* 0x000000040000795c */ /* 0x000fe20000300000 */
.L_x_54:
[----:B------:R-:W-:Y:S01]  /*a0d0*/  LEA R19, R17, UR39, 0x3 ;  /* 0x0000002711137c11 */ /* 0x000fe2000f8e18ff */
[----:B------:R-:W-:Y:S01]  /*a0e0*/  BSSY B0, `(.L_x_55) ;  /* 0x0000004000007945 */ /* 0x000fe20003800000 */
[----:B------:R-:W-:-:S04]  /*a0f0*/  SHF.L.U32 R0, R22, 0x1f, RZ ;  /* 0x0000001f16007819 */ /* 0x000fc800000006ff */
[----:B------:R-:W0:Y:S02]  /*a100*/  SYNCS.PHASECHK.TRANS64.TRYWAIT P0, [R19+URZ+0x28c40], R0 ;  /* 0x028c4000130075a7 */ /* 0x000e24000800017f */
[----:B0-----:R-:W-:Y:S05]  /*a110*/  @!P0 BRA `(.L_x_56) ;  /* 0x0000002c00488947 */ /* 0x001fea0003800000 */
.L_x_103:
[----:B------:R-:W-:Y:S05]  /*a120*/  BSYNC B0 ;  /* 0x0000000000007941 */ /* 0x000fea0003800000 */
.L_x_55:
[----:B0-----:R-:W-:Y:S01]  /*a130*/  SHF.R.S32.HI R0, RZ, 0x1f, R34 ;  /* 0x0000001fff007819 */ /* 0x001fe20000011422 */
[----:B------:R-:W-:Y:S01]  /*a140*/  ULDC.64 UR4, c[0x0][0x300] ;  /* 0x0000c00000047ab9 */ /* 0x000fe20000000a00 */
[----:B------:R-:W0:Y:S01]  /*a150*/  S2R R20, SR_TID.X ;  /* 0x0000000000147919 */ /* 0x000e220000002100 */
[----:B------:R-:W-:Y:S01]  /*a160*/  LOP3.LUT P1, RZ, R16, 0x1, RZ, 0xc0, !PT ;  /* 0x0000000110ff7812 */ /* 0x000fe2000782c0ff */
[----:B------:R-:W-:Y:S02]  /*a170*/  IMAD R4, R17, 0x1000, R33 ;  /* 0x0000100011047824 */ /* 0x000fe400078e0221 */
[----:B------:R-:W-:Y:S01]  /*a180*/  IMAD R3, R0, UR4, RZ ;  /* 0x0000000400037c24 */ /* 0x000fe2000f8e02ff */
[----:B------:R1:W-:Y:S03]  /*a190*/  STL [R1+0x4], R0 ;  /* 0x0000040001007387 */ /* 0x0003e60000100800 */
[----:B------:R-:W-:-:S02]  /*a1a0*/  IMAD R5, R34, UR5, R3 ;  /* 0x0000000522057c24 */ /* 0x000fc4000f8e0203 */
[----:B------:R-:W-:Y:S01]  /*a1b0*/  IMAD.WIDE.U32 R2, R34, UR4, RZ ;  /* 0x0000000422027c25 */ /* 0x000fe2000f8e00ff */
[----:B------:R-:W-:Y:S01]  /*a1c0*/  ULDC.64 UR4, c[0x0][0x310] ;  /* 0x0000c40000047ab9 */ /* 0x000fe20000000a00 */
[----:B-1---5:R-:W-:-:S03]  /*a1d0*/  SHF.R.S32.HI R0, RZ, 0x1f, R28 ;  /* 0x0000001fff007819 */ /* 0x022fc6000001141c */
[----:B------:R-:W-:Y:S02]  /*a1e0*/  IADD3 R3, R3, R5, RZ ;  /* 0x0000000503037210 */ /* 0x000fe40007ffe0ff */
[----:B------:R-:W-:Y:S01]  /*a1f0*/  IMAD R5, R0, UR4, RZ ;  /* 0x0000000400057c24 */ /* 0x000fe2000f8e02ff */
[----:B------:R1:W-:Y:S01]  /*a200*/  STL [R1+0x8], R0 ;  /* 0x0000080001007387 */ /* 0x0003e20000100800 */
[----:B------:R-:W-:-:S04]  /*a210*/  IMAD.WIDE.U32 R2, R28, UR4, R2 ;  /* 0x000000041c027c25 */ /* 0x000fc8000f8e0002 */
[----:B------:R-:W-:Y:S01]  /*a220*/  IMAD R5, R28, UR5, R5 ;  /* 0x000000051c057c24 */ /* 0x000fe2000f8e0205 */
[----:B------:R-:W-:-:S03]  /*a230*/  ULDC.64 UR4, c[0x0][0x308] ;  /* 0x0000c20000047ab9 */ /* 0x000fc60000000a00 */
[----:B------:R-:W-:Y:S02]  /*a240*/  IMAD.IADD R3, R3, 0x1, R5 ;  /* 0x0000000103037824 */ /* 0x000fe400078e0205 */
[----:B------:R-:W-:Y:S02]  /*a250*/  IMAD R5, R24, UR4, RZ ;  /* 0x0000000418057c24 */ /* 0x000fe4000f8e02ff */
[----:B------:R-:W-:-:S04]  /*a260*/  IMAD.WIDE.U32 R2, R18, UR4, R2 ;  /* 0x0000000412027c25 */ /* 0x000fc8000f8e0002 */
[----:B------:R-:W-:Y:S01]  /*a270*/  IMAD R5, R18, UR5, R5 ;  /* 0x0000000512057c24 */ /* 0x000fe2000f8e0205 */
[----:B------:R-:W-:Y:S01]  /*a280*/  ULDC.64 UR4, c[0x0][0x2e8] ;  /* 0x0000ba0000047ab9 */ /* 0x000fe20000000a00 */
[----:B0-----:R-:W-:Y:S01]  /*a290*/  IMAD.SHL.U32 R20, R20, 0x8, RZ ;  /* 0x0000000814147824 */ /* 0x001fe200078e00ff */
[----:B-1----:R-:W-:Y:S01]  /*a2a0*/  LEA R0, P0, R2, UR4, 0x1 ;  /* 0x0000000402007c11 */ /* 0x002fe2000f8008ff */
[----:B------:R-:W-:Y:S01]  /*a2b0*/  IMAD.IADD R5, R3, 0x1, R5 ;  /* 0x0000000103057824 */ /* 0x000fe200078e0205 */
[----:B------:R-:W-:Y:S02]  /*a2c0*/  UMOV UR4, 0xffffffff ;  /* 0xffffffff00047882 */ /* 0x000fe40000000000 */
[----:B------:R-:W-:Y:S02]  /*a2d0*/  LOP3.LUT R20, R20, 0x38, RZ, 0xc0, !PT ;  /* 0x0000003814147812 */ /* 0x000fe400078ec0ff */
[----:B------:R-:W-:Y:S01]  /*a2e0*/  LEA.HI.X R5, R2, UR5, R5, 0x1, P0 ;  /* 0x0000000502057c11 */ /* 0x000fe200080f0c05 */
[----:B------:R-:W-:Y:S06]  /*a2f0*/  BRA.DIV UR4, `(.L_x_57) ;  /* 0x0000002a04e47947 */ /* 0x000fec000b800000 */
[----:B------:R-:W0:Y:S01]  /*a300*/  SHFL.IDX PT, R14, R0, RZ, 0x181f ;  /* 0x00181fff000e7589 */ /* 0x000e2200000e0000 */
[C---:B------:R-:W-:Y:S02]  /*a310*/  ISETP.GE.AND P4, PT, R35.reuse, 0x1, PT ;  /* 0x000000012300780c */ /* 0x040fe40003f86270 */
[C---:B------:R-:W-:Y:S01]  /*a320*/  ISETP.GE.AND P3, PT, R35.reuse, 0x11, PT ;  /* 0x000000112300780c */ /* 0x040fe20003f66270 */
[----:B------:R-:W1:Y:S01]  /*a330*/  SHFL.IDX PT, R2, R5, RZ, 0x181f ;  /* 0x00181fff05027589 */ /* 0x000e6200000e0000 */
[----:B------:R-:W-:-:S03]  /*a340*/  ISETP.GE.AND P2, PT, R35, 0x21, PT ;  /* 0x000000212300780c */ /* 0x000fc60003f46270 */
[----:B------:R-:W-:Y:S06]  /*a350*/  SHFL.IDX PT, R8, R5, 0x1, 0x181f ;  /* 0x00381f0005087f89 */ /* 0x000fec00000e0000 */
[C---:B------:R-:W-:Y:S02]  /*a360*/  @P4 LEA R7, R4.reuse, UR39, 0x1 ;  /* 0x0000002704074c11 */ /* 0x040fe4000f8e08ff */
[----:B------:R-:W-:Y:S02]  /*a370*/  @P3 LEA R9, R4, UR39, 0x1 ;  /* 0x0000002704093c11 */ /* 0x000fe4000f8e08ff */
[----:B0-----:R-:W-:-:S02]  /*a380*/  @P4 LEA R3, P0, R20, R14, 0x1 ;  /* 0x0000000e14034211 */ /* 0x001fc400078008ff */
[----:B------:R-:W0:Y:S02]  /*a390*/  SHFL.IDX PT, R14, R0, 0x1, 0x181f ;  /* 0x00381f00000e7f89 */ /* 0x000e2400000e0000 */
[----:B-1----:R-:W-:-:S04]  /*a3a0*/  @P4 IADD3.X R2, RZ, R2, RZ, P0, !PT ;  /* 0x00000002ff024210 */ /* 0x002fc800007fe4ff */
[----:B------:R-:W-:-:S04]  /*a3b0*/  @P4 LOP3.LUT R3, R3, R2, RZ, 0x3c, !PT ;  /* 0x0000000203034212 */ /* 0x000fc800078e3cff */
[----:B------:R-:W-:-:S04]  /*a3c0*/  @P4 LOP3.LUT R2, R3, R2, RZ, 0x3c, !PT ;  /* 0x0000000203024212 */ /* 0x000fc800078e3cff */
[----:B------:R-:W-:-:S05]  /*a3d0*/  @P4 LOP3.LUT R3, R3, R2, RZ, 0x3c, !PT ;  /* 0x0000000203034212 */ /* 0x000fca00078e3cff */
[----:B------:R1:W-:Y:S01]  /*a3e0*/  @P4 LDGSTS.E.BYPASS.LTC128B.128 [R7+0x22400], desc[UR50][R2.64], !P1 ;  /* 0x2240000002074fae */ /* 0x0003e2000c901d72 */
[----:B0-----:R-:W-:-:S03]  /*a3f0*/  @P3 LEA R6, P0, R20, R14, 0x1 ;  /* 0x0000000e14063211 */ /* 0x001fc600078008ff */
[----:B------:R-:W0:Y:S02]  /*a400*/  SHFL.IDX PT, R14, R0, 0x2, 0x181f ;  /* 0x00581f00000e7f89 */ /* 0x000e2400000e0000 */
[----:B------:R-:W-:Y:S02]  /*a410*/  @P3 IMAD.X R8, RZ, RZ, R8, P0 ;  /* 0x000000ffff083224 */ /* 0x000fe400000e0608 */
[----:B-1----:R-:W1:Y:S02]  /*a420*/  SHFL.IDX PT, R2, R5, 0x2, 0x181f ;  /* 0x00581f0005027f89 */ /* 0x002e6400000e0000 */
[----:B------:R-:W-:Y:S02]  /*a430*/  @P3 IMAD.MOV.U32 R3, RZ, RZ, R8 ;  /* 0x000000ffff033224 */ /* 0x000fe400078e0008 */
[----:B------:R-:W2:Y:S01]  /*a440*/  SHFL.IDX PT, R5, R5, 0x3, 0x181f ;  /* 0x00781f0005057f89 */ /* 0x000ea200000e0000 */
[----:B0-----:R-:W-:-:S03]  /*a450*/  @P2 LEA R7, P0, R20, R14, 0x1 ;  /* 0x0000000e14072211 */ /* 0x001fc600078008ff */
[----:B------:R0:W3:Y:S02]  /*a460*/  SHFL.IDX PT, R14, R0, 0x3, 0x181f ;  /* 0x00781f00000e7f89 */ /* 0x0000e400000e0000 */
[----:B-1----:R-:W-:Y:S02]  /*a470*/  @P2 IMAD.X R10, RZ, RZ, R2, P0 ;  /* 0x000000ffff0a2224 */ /* 0x002fe400000e0602 */
[----:B------:R-:W-:Y:S01]  /*a480*/  @P3 IMAD.MOV.U32 R2, RZ, RZ, R6 ;  /* 0x000000ffff023224 */ /* 0x000fe200078e0006 */
[----:B------:R-:W-:-:S04]  /*a490*/  @P2 LEA R6, R4, UR39, 0x1 ;  /* 0x0000002704062c11 */ /* 0x000fc8000f8e08ff */
[----:B------:R1:W-:Y:S02]  /*a4a0*/  @P3 LDGSTS.E.BYPASS.LTC128B.128 [R9+0x22c00], desc[UR50][R2.64], !P1 ;  /* 0x22c0000002093fae */ /* 0x0003e4000c901d72 */
[----:B-1----:R-:W-:Y:S01]  /*a4b0*/  @P2 MOV R2, R7 ;  /* 0x0000000700022202 */ /* 0x002fe20000000f00 */
[----:B------:R-:W-:-:S05]  /*a4c0*/  @P2 IMAD.MOV.U32 R3, RZ, RZ, R10 ;  /* 0x000000ffff032224 */ /* 0x000fca00078e000a */
[----:B--23--:R0:W-:Y:S02]  /*a4d0*/  @P2 LDGSTS.E.BYPASS.LTC128B.128 [R6+0x23400], desc[UR50][R2.64], !P1 ;  /* 0x2340000002062fae */ /* 0x00c1e4000c901d72 */
.L_x_113:
[----:B------:R-:W-:-:S13]  /*a4e0*/  ISETP.GE.AND P2, PT, R35, 0x31, PT ;  /* 0x000000312300780c */ /* 0x000fda0003f46270 */
[----:B0-----:R-:W-:-:S05]  /*a4f0*/  @P2 LEA R2, P0, R20, R14, 0x1 ;  /* 0x0000000e14022211 */ /* 0x001fca00078008ff */
[----:B------:R-:W-:Y:S01]  /*a500*/  @P2 IMAD.X R3, RZ, RZ, R5, P0 ;  /* 0x000000ffff032224 */ /* 0x000fe200000e0605 */
[----:B------:R-:W-:Y:S02]  /*a510*/  @P2 LEA R5, R4, UR39, 0x1 ;  /* 0x0000002704052c11 */ /* 0x000fe4000f8e08ff */
[----:B------:R-:W-:-:S03]  /*a520*/  PLOP3.LUT P0, PT, PT, PT, PT, 0x80, 0x0 ;  /* 0x000000000000781c */ /* 0x000fc60003f0f070 */
[----:B------:R-:W-:Y:S01]  /*a530*/  @!PT LDS RZ, [RZ] ;  /* 0x00000000fffff984 */ /* 0x000fe20000000800 */
[----:B------:R-:W-:Y:S01]  /*a540*/  @!PT LDS RZ, [RZ] ;  /* 0x00000000fffff984 */ /* 0x000fe20000000800 */
[----:B------:R-:W-:Y:S01]  /*a550*/  @!PT LDS RZ, [RZ] ;  /* 0x00000000fffff984 */ /* 0x000fe20000000800 */
[----:B------:R0:W-:Y:S01]  /*a560*/  @P2 LDGSTS.E.BYPASS.LTC128B.128 [R5+0x23c00], desc[UR50][R2.64], !P1 ;  /* 0x23c0000002052fae */ /* 0x0001e2000c901d72 */
[----:B------:R-:W-:-:S09]  /*a570*/  NOP ;  /* 0x0000000000007918 */ /* 0x000fd20000000000 */
.L_x_58:
[----:B------:R-:W-:Y:S02]  /*a580*/  PLOP3.LUT P1, PT, P1, P0, PT, 0xa2, 0x0 ;  /* 0x000000000000781c */ /* 0x000fe40000f21472 */
[----:B------:R-:W-:-:S08]  /*a590*/  @P0 R2UR P1, UR4, R19 ;  /* 0x00000000130402ca */ /* 0x000fd00000020000 */
[----:B------:R-:W-:-:S05]  /*a5a0*/  @P0 PLOP3.LUT P0, PT, P1, PT, PT, 0x80, 0x0 ;  /* 0x000000000000081c */ /* 0x000fca0000f0f070 */
[----:B------:R-:W-:Y:S01]  /*a5b0*/  @!P1 SYNCS.ARRIVE.TRANS64.RED.A0T1 RZ, [UR4+0x28c30], RZ ;  /* 0x028c30ffffff99a7 */ /* 0x000fe20008200404 */
[----:B------:R-:W-:Y:S07]  /*a5c0*/  @!P1 ARRIVES.LDGSTSBAR.64.TRANSCNT [UR4+0x28c30] ;  /* 0x028c3000ff0099b0 */ /* 0x000fee0008000a84 */
[----:B------:R-:W-:Y:S05]  /*a5d0*/  @P0 BRA.U.ANY `(.L_x_58) ;  /* 0xfffffffd00e80947 */ /* 0x000fea000393ffff */
[----:B------:R-:W-:Y:S01]  /*a5e0*/  NOP ;  /* 0x0000000000007918 */ /* 0x000fe20000000000 */
[----:B------:R-:W-:-:S05]  /*a5f0*/  IMAD.U32 R0, RZ, RZ, UR41 ;  /* 0x00000029ff007e24 */ /* 0x000fca000f8e00ff */
[----:B------:R-:W-:-:S13]  /*a600*/  ISETP.NE.AND P2, PT, R0, 0x3, PT ;  /* 0x000000030000780c */ /* 0x000fda0003f45270 */
[----:B------:R-:W-:Y:S05]  /*a610*/  @!P2 BRA `(.L_x_59) ;  /* 0x000000000004a947 */ /* 0x000fea0003800000 */
[----:B------:R-:W-:Y:S01]  /*a620*/  BPT.TRAP 0x1 ;  /* 0x000000040000795c */ /* 0x000fe20000300000 */
.L_x_59:
[----:B------:R1:W-:Y:S02]  /*a630*/  SYNCS.ARRIVE.TRANS64.A1T0 RZ, [R19+URZ+0x28c30], RZ ;  /* 0x028c30ff13ff79a7 */ /* 0x0003e4000810003f */
[----:B------:R-:W-:Y:S05]  /*a640*/  WARPSYNC.ALL ;  /* 0x0000000000007948 */ /* 0x000fea0003800000 */
[----:B------:R-:W-:-:S04]  /*a650*/  UIADD3 UR4, UR39, 0x20400, URZ ;  /* 0x0002040027047890 */ /* 0x000fc8000fffe03f */
[----:B------:R-:W-:Y:S01]  /*a660*/  ULOP3.LUT UP0, URZ, UR4, 0x3ff, URZ, 0xc0, !UPT ;  /* 0x000003ff043f7892 */ /* 0x000fe2000f80c03f */
[----:B------:R-:W-:Y:S05]  /*a670*/  BAR.SYNC.DEFER_BLOCKING 0x8, 0x100 ;  /* 0x0204000000007b1d */ /* 0x000fea0000010000 */
[----:B------:R-:W-:-:S13]  /*a680*/  PLOP3.LUT P0, PT, PT, PT, UP0, 0x80, 0x0 ;  /* 0x000000000000781c */ /* 0x000fda0003f0f008 */
[----:B------:R-:W-:Y:S05]  /*a690*/  @!P0 BRA `(.L_x_60) ;  /* 0x0000000000408947 */ /* 0x000fea0003800000 */
[----:B0-----:R-:W-:Y:S01]  /*a6a0*/  MOV R2, 0x0 ;  /* 0x0000000000027802 */ /* 0x001fe20000000f00 */
        /* <DEDUP_REMOVED lines=14> */
[----:B01----:R-:W-:Y:S05]  /*a790*/  CALL.ABS.NOINC R2 ;  /* 0x0000000002007343 */ /* 0x003fea0003c00000 */
.L_x_60:
[----:B------:R-:W2:Y:S01]  /*a7a0*/  LDL R20, [R1] ;  /* 0x0000000001147983 */ /* 0x000ea20000100800 */
[----:B------:R-:W3:Y:S01]  /*a7b0*/  LDC R4, c[0x0][0x448] ;  /* 0x00011200ff047b82 */ /* 0x000ee20000000800 */
[----:B------:R-:W-:Y:S01]  /*a7c0*/  IMAD.MOV R0, RZ, RZ, -R36 ;  /* 0x000000ffff007224 */ /* 0x000fe200078e0a24 */
[----:B------:R-:W-:Y:S01]  /*a7d0*/  ULDC UR4, c[0x0][0xc38] ;  /* 0x00030e0000047ab9 */ /* 0x000fe20000000800 */
[----:B------:R-:W4:Y:S01]  /*a7e0*/  S2R R9, SR_TID.X ;  /* 0x0000000000097919 */ /* 0x000f220000002100 */
[----:B------:R-:W-:Y:S02]  /*a7f0*/  LOP3.LUT P5, RZ, R16, 0x2000, RZ, 0xc0, !PT ;  /* 0x0000200010ff7812 */ /* 0x000fe400078ac0ff */
[----:B------:R-:W-:Y:S02]  /*a800*/  LEA R8, R33, UR39, 0x1 ;  /* 0x0000002721087c11 */ /* 0x000fe4000f8e08ff */
[----:B---3--:R-:W-:Y:S01]  /*a810*/  ISETP.NE.AND P0, PT, R4, 0x1, PT ;  /* 0x000000010400780c */ /* 0x008fe20003f05270 */
[----:B----4-:R-:W-:-:S12]  /*a820*/  IMAD.SHL.U32 R9, R9, 0x8, RZ ;  /* 0x0000000809097824 */ /* 0x010fd800078e00ff */
[----:B0-----:R-:W0:Y:S01]  /*a830*/  @P0 LDC R3, c[0x0][0x44c] ;  /* 0x00011300ff030b82 */ /* 0x001e220000000800 */
[----:B------:R-:W-:-:S07]  /*a840*/  LOP3.LUT R9, R9, 0x38, RZ, 0xc0, !PT ;  /* 0x0000003809097812 */ /* 0x000fce00078ec0ff */
[----:B------:R-:W3:Y:S01]  /*a850*/  @P0 LDC R2, c[0x0][0x450] ;  /* 0x00011400ff020b82 */ /* 0x000ee20000000800 */
[----:B--2---:R-:W-:Y:S01]  /*a860*/  IMAD R0, R0, UR4, R20 ;  /* 0x0000000400007c24 */ /* 0x004fe2000f8e0214 */
[----:B------:R-:W-:-:S03]  /*a870*/  ULDC.64 UR4, c[0x0][0x2d8] ;  /* 0x0000b60000047ab9 */ /* 0x000fc60000000a00 */
[----:B------:R-:W-:-:S04]  /*a880*/  IMAD R6, R0, 0x40, R23 ;  /* 0x0000004000067824 */ /* 0x000fc800078e0217 */
[----:B0-----:R-:W-:Y:S01]  /*a890*/  @P0 IMAD.HI.U32 R3, R6, R3, RZ ;  /* 0x0000000306030227 */ /* 0x001fe200078e00ff */
[----:B------:R-:W-:-:S04]  /*a8a0*/  MOV R5, R6 ;  /* 0x0000000600057202 */ /* 0x000fc80000000f00 */
[----:B---3--:R-:W-:-:S05]  /*a8b0*/  @P0 SHF.R.U32.HI R5, RZ, R2, R3 ;  /* 0x00000002ff050219 */ /* 0x008fca0000011603 */
[----:B------:R-:W-:-:S04]  /*a8c0*/  IMAD.MOV R3, RZ, RZ, -R5 ;  /* 0x000000ffff037224 */ /* 0x000fc800078e0a05 */
[----:B------:R-:W-:Y:S01]  /*a8d0*/  IMAD R4, R4, R3, R6 ;  /* 0x0000000304047224 */ /* 0x000fe200078e0206 */
[----:B------:R-:W-:Y:S01]  /*a8e0*/  SHF.R.S32.HI R6, RZ, 0x1f, R26 ;  /* 0x0000001fff067819 */ /* 0x000fe2000001141a */
[----:B------:R-:W-:-:S04]  /*a8f0*/  IMAD R3, R24, UR4, RZ ;  /* 0x0000000418037c24 */ /* 0x000fc8000f8e02ff */
[C---:B------:R-:W-:Y:S02]  /*a900*/  IMAD R7, R18.reuse, UR5, R3 ;  /* 0x0000000512077c24 */ /* 0x040fe4000f8e0203 */
[----:B------:R-:W-:Y:S01]  /*a910*/  IMAD.WIDE.U32 R2, R18, UR4, RZ ;  /* 0x0000000412027c25 */ /* 0x000fe2000f8e00ff */
[----:B------:R-:W-:-:S03]  /*a920*/  ULDC.64 UR4, c[0x0][0x2e0] ;  /* 0x0000b80000047ab9 */ /* 0x000fc60000000a00 */
[----:B------:R-:W-:Y:S02]  /*a930*/  IMAD.IADD R3, R3, 0x1, R7 ;  /* 0x0000000103037824 */ /* 0x000fe400078e0207 */
[----:B------:R-:W-:Y:S01]  /*a940*/  IMAD R7, R6, UR4, RZ ;  /* 0x0000000406077c24 */ /* 0x000fe2000f8e02ff */
[----:B------:R-:W-:Y:S01]  /*a950*/  SHF.R.S32.HI R6, RZ, 0x1f, R5 ;  /* 0x0000001fff067819 */ /* 0x000fe20000011405 */
[----:B------:R-:W-:-:S04]  /*a960*/  IMAD.WIDE.U32 R2, R26, UR4, R2 ;  /* 0x000000041a027c25 */ /* 0x000fc8000f8e0002 */
[----:B------:R-:W-:Y:S01]  /*a970*/  IMAD R7, R26, UR5, R7 ;  /* 0x000000051a077c24 */ /* 0x000fe2000f8e0207 */
[----:B------:R-:W-:Y:S02]  /*a980*/  ULDC.64 UR4, c[0x0][0x2d0] ;  /* 0x0000b40000047ab9 */ /* 0x000fe40000000a00 */
[----:B------:R-:W-:Y:S02]  /*a990*/  IMAD R6, R6, UR4, RZ ;  /* 0x0000000406067c24 */ /* 0x000fe4000f8e02ff */
[----:B------:R-:W-:Y:S02]  /*a9a0*/  IMAD.IADD R3, R3, 0x1, R7 ;  /* 0x0000000103037824 */ /* 0x000fe400078e0207 */
[C---:B------:R-:W-:Y:S02]  /*a9b0*/  IMAD R7, R5.reuse, UR5, R6 ;  /* 0x0000000505077c24 */ /* 0x040fe4000f8e0206 */
[----:B------:R-:W-:Y:S01]  /*a9c0*/  IMAD.WIDE.U32 R2, R5, UR4, R2 ;  /* 0x0000000405027c25 */ /* 0x000fe2000f8e0002 */
[----:B------:R-:W-:Y:S01]  /*a9d0*/  SHF.R.S32.HI R5, RZ, 0x1f, R4 ;  /* 0x0000001fff057819 */ /* 0x000fe20000011404 */
[----:B------:R-:W-:-:S02]  /*a9e0*/  ULDC.64 UR4, c[0x0][0x2c8] ;  /* 0x0000b20000047ab9 */ /* 0x000fc40000000a00 */
[----:B------:R-:W-:Y:S02]  /*a9f0*/  IMAD.IADD R3, R3, 0x1, R7 ;  /* 0x0000000103037824 */ /* 0x000fe400078e0207 */
[----:B------:R-:W-:Y:S02]  /*aa00*/  IMAD R5, R5, UR4, RZ ;  /* 0x0000000405057c24 */ /* 0x000fe4000f8e02ff */
[----:B------:R-:W-:-:S04]  /*aa10*/  IMAD.WIDE.U32 R2, R4, UR4, R2 ;  /* 0x0000000404027c25 */ /* 0x000fc8000f8e0002 */
[----:B------:R-:W-:Y:S01]  /*aa20*/  IMAD R5, R4, UR5, R5 ;  /* 0x0000000504057c24 */ /* 0x000fe2000f8e0205 */
[----:B------:R-:W-:Y:S02]  /*aa30*/  ULDC.64 UR4, c[0x0][0x280] ;  /* 0x0000a00000047ab9 */ /* 0x000fe40000000a00 */
[----:B------:R-:W-:Y:S01]  /*aa40*/  LEA R4, P0, R2, UR4, 0x1 ;  /* 0x0000000402047c11 */ /* 0x000fe2000f8008ff */
[----:B------:R-:W-:Y:S01]  /*aa50*/  UMOV UR4, 0xffffffff ;  /* 0xffffffff00047882 */ /* 0x000fe20000000000 */
[----:B------:R-:W-:-:S04]  /*aa60*/  IADD3 R5, R3, R5, RZ ;  /* 0x0000000503057210 */ /* 0x000fc80007ffe0ff */
[----:B------:R-:W-:Y:S01]  /*aa70*/  LEA.HI.X R5, R2, UR5, R5, 0x1, P0 ;  /* 0x0000000502057c11 */ /* 0x000fe200080f0c05 */
[----:B------:R-:W-:Y:S06]  /*aa80*/  BRA.DIV UR4, `(.L_x_61) ;  /* 0x0000002a043c7947 */ /* 0x000fec000b800000 */
[----:B------:R-:W0:Y:S01]  /*aa90*/  SHFL.IDX PT, R14, R4, RZ, 0x181f ;  /* 0x00181fff040e7589 */ /* 0x000e2200000e0000 */
[----:B------:R-:W-:-:S03]  /*aaa0*/  IMAD R0, R0, 0x40, R37 ;  /* 0x0000004000007824 */ /* 0x000fc600078e0225 */
[----:B------:R-:W2:Y:S02]  /*aab0*/  SHFL.IDX PT, R2, R5, RZ, 0x181f ;  /* 0x00181fff05027589 */ /* 0x000ea400000e0000 */
[C---:B------:R-:W-:Y:S02]  /*aac0*/  ISETP.GE.AND P0, PT, R0.reuse, UR37, PT ;  /* 0x0000002500007c0c */ /* 0x040fe4000bf06270 */
[----:B------:R-:W-:Y:S01]  /*aad0*/  SHFL.IDX PT, R6, R5, 0x1, 0x181f ;  /* 0x00381f0005067f89 */ /* 0x000fe200000e0000 */
[----:B------:R-:W-:-:S10]  /*aae0*/  IADD3 R7, R0, 0x10, RZ ;  /* 0x0000001000077810 */ /* 0x000fd40007ffe0ff */
[----:B0-----:R-:W-:-:S05]  /*aaf0*/  @!P0 LEA R14, P1, R9, R14, 0x1 ;  /* 0x0000000e090e8211 */ /* 0x001fca00078208ff */
[----:B--2---:R-:W-:Y:S02]  /*ab00*/  @!P0 IMAD.X R3, RZ, RZ, R2, P1 ;  /* 0x000000ffff038224 */ /* 0x004fe400008e0602 */
[----:B------:R-:W-:Y:S02]  /*ab10*/  @!P0 IMAD.MOV.U32 R2, RZ, RZ, R14 ;  /* 0x000000ffff028224 */ /* 0x000fe400078e000e */
[----:B------:R-:W0:Y:S04]  /*ab20*/  SHFL.IDX PT, R14, R4, 0x1, 0x181f ;  /* 0x00381f00040e7f89 */ /* 0x000e2800000e0000 */
[----:B------:R0:W-:Y:S01]  /*ab30*/  @!P0 LDGSTS.E.BYPASS.LTC128B.128 [R8+0x20400], desc[UR50][R2.64], !P5 ;  /* 0x2040000002088fae */ /* 0x0001e2000e901d72 */
[----:B------:R-:W-:Y:S01]  /*ab40*/  ISETP.GE.AND P0, PT, R7, UR37, PT ;  /* 0x0000002507007c0c */ /* 0x000fe2000bf06270 */
[----:B------:R-:W-:-:S12]  /*ab50*/  VIADD R7, R0, 0x20 ;  /* 0x0000002000077836 */ /* 0x000fd80000000000 */
[----:B0-----:R-:W-:Y:S02]  /*ab60*/  @!P0 LEA R2, P1, R9, R14, 0x1 ;  /* 0x0000000e09028211 */ /* 0x001fe400078208ff */
[----:B------:R-:W0:Y:S03]  /*ab70*/  SHFL.IDX PT, R14, R4, 0x2, 0x181f ;  /* 0x00581f00040e7f89 */ /* 0x000e2600000e0000 */
[----:B------:R-:W-:Y:S02]  /*ab80*/  @!P0 IMAD.X R3, RZ, RZ, R6, P1 ;  /* 0x000000ffff038224 */ /* 0x000fe400008e0606 */
[----:B------:R-:W2:Y:S04]  /*ab90*/  SHFL.IDX PT, R6, R5, 0x2, 0x181f ;  /* 0x00581f0005067f89 */ /* 0x000ea800000e0000 */
[----:B------:R0:W-:Y:S01]  /*aba0*/  @!P0 LDGSTS.E.BYPASS.LTC128B.128 [R8+0x20c00], desc[UR50][R2.64], !P5 ;  /* 0x20c0000002088fae */ /* 0x0001e2000e901d72 */
[----:B------:R-:W-:-:S03]  /*abb0*/  ISETP.GE.AND P0, PT, R7, UR37, PT ;  /* 0x0000002507007c0c */ /* 0x000fc6000bf06270 */
[----:B------:R-:W3:Y:S10]  /*abc0*/  SHFL.IDX PT, R5, R5, 0x3, 0x181f ;  /* 0x00781f0005057f89 */ /* 0x000ef400000e0000 */
[----:B0-----:R-:W-:-:S02]  /*abd0*/  @!P0 LEA R2, P1, R9, R14, 0x1 ;  /* 0x0000000e09028211 */ /* 0x001fc400078208ff */
[----:B------:R0:W4:Y:S03]  /*abe0*/  SHFL.IDX PT, R14, R4, 0x3, 0x181f ;  /* 0x00781f00040e7f89 */ /* 0x00012600000e0000 */
[----:B--2---:R-:W-:-:S05]  /*abf0*/  @!P0 IMAD.X R3, RZ, RZ, R6, P1 ;  /* 0x000000ffff038224 */ /* 0x004fca00008e0606 */
[----:B------:R0:W-:Y:S03]  /*ac00*/  @!P0 LDGSTS.E.BYPASS.LTC128B.128 [R8+0x21400], desc[UR50][R2.64], !P5 ;  /* 0x2140000002088fae */ /* 0x0001e6000e901d72 */
.L_x_122:
[----:B------:R-:W2:Y:S01]  /*ac10*/  LDL R6, [R1+0xc] ;  /* 0x00000c0001067983 */ /* 0x000ea20000100800 */
[----:B------:R-:W-:-:S05]  /*ac20*/  VIADD R0, R0, 0x30 ;  /* 0x0000003000007836 */ /* 0x000fca0000000000 */
[----:B------:R-:W-:-:S13]  /*ac30*/  ISETP.GE.AND P0, PT, R0, UR37, PT ;  /* 0x0000002500007c0c */ /* 0x000fda000bf06270 */
[----:B0---4-:R-:W-:-:S04]  /*ac40*/  @!P0 LEA R2, P1, R9, R14, 0x1 ;  /* 0x0000000e09028211 */ /* 0x011fc800078208ff */
[----:B---3--:R-:W-:-:S05]  /*ac50*/  @!P0 IADD3.X R3, RZ, R5, RZ, P1, !PT ;  /* 0x00000005ff038210 */ /* 0x008fca0000ffe4ff */
[----:B------:R-:W-:Y:S01]  /*ac60*/  @!PT LDS RZ, [RZ] ;  /* 0x00000000fffff984 */ /* 0x000fe20000000800 */
[----:B------:R-:W-:Y:S01]  /*ac70*/  @!PT LDS RZ, [RZ] ;  /* 0x00000000fffff984 */ /* 0x000fe20000000800 */
[----:B------:R-:W-:Y:S01]  /*ac80*/  @!PT LDS RZ, [RZ] ;  /* 0x00000000fffff984 */ /* 0x000fe20000000800 */
[----:B------:R0:W-:Y:S01]  /*ac90*/  @!P0 LDGSTS.E.BYPASS.LTC128B.128 [R8+0x21c00], desc[UR50][R2.64], !P5 ;  /* 0x21c0000002088fae */ /* 0x0001e2000e901d72 */
[----:B------:R-:W-:Y:S01]  /*aca0*/  NOP ;  /* 0x0000000000007918 */ /* 0x000fe20000000000 */
[----:B------:R-:W-:Y:S02]  /*acb0*/  SYNCS.ARRIVE.TRANS64.RED.A0T1 RZ, [UR39+0x28c00], RZ ;  /* 0x028c00ffffff79a7 */ /* 0x000fe40008200427 */
[----:B------:R-:W-:Y:S01]  /*acc0*/  ARRIVES.LDGSTSBAR.64.TRANSCNT [UR39+0x28c00] ;  /* 0x028c0000ff0079b0 */ /* 0x000fe20008000aa7 */
[----:B--2---:R-:W-:-:S04]  /*acd0*/  LOP3.LUT R0, R6, 0x1, RZ, 0xc, !PT ;  /* 0x0000000106007812 */ /* 0x004fc800078e0cff */
[----:B------:R-:W-:Y:S01]  /*ace0*/  SHF.L.U32 R0, R0, 0x1f, RZ ;  /* 0x0000001f00007819 */ /* 0x000fe200000006ff */
[----:B------:R-:W-:Y:S01]  /*acf0*/  NOP ;  /* 0x0000000000007918 */ /* 0x000fe20000000000 */
[----:B------:R-:W-:Y:S01]  /*ad00*/  SYNCS.ARRIVE.TRANS64.A1T0 RZ, [UR39+0x28c00], RZ ;  /* 0x028c00ffffff79a7 */ /* 0x000fe20008100027 */
[----:B------:R-:W-:Y:S01]  /*ad10*/  BSSY B0, `(.L_x_62) ;  /* 0x0000003000007945 */ /* 0x000fe20003800000 */
[----:B------:R-:W2:Y:S03]  /*ad20*/  SYNCS.PHASECHK.TRANS64.TRYWAIT P0, [UR39+0x28c20], R0 ;  /* 0x028c2000ff0075a7 */ /* 0x000ea60008000167 */
[----:B0-2---:R-:W-:Y:S05]  /*ad30*/  @!P0 BRA `(.L_x_63) ;  /* 0x0000002800a08947 */ /* 0x005fea0003800000 */
.L_x_123:
[----:B------:R-:W-:Y:S05]  /*ad40*/  BSYNC B0 ;  /* 0x0000000000007941 */ /* 0x000fea0003800000 */
.L_x_62:
[----:B------:R-:W-:-:S05]  /*ad50*/  IMAD.U32 R2, RZ, RZ, UR41 ;  /* 0x00000029ff027e24 */ /* 0x000fca000f8e00ff */
[----:B------:R-:W-:-:S13]  /*ad60*/  ISETP.NE.AND P0, PT, R2, 0x3, PT ;  /* 0x000000030200780c */ /* 0x000fda0003f05270 */
[----:B------:R-:W-:Y:S05]  /*ad70*/  @!P0 BRA `(.L_x_64) ;  /* 0x0000000000048947 */ /* 0x000fea0003800000 */
[----:B------:R-:W-:Y:S01]  /*ad80*/  BPT.TRAP 0x1 ;  /* 0x000000040000795c */ /* 0x000fe20000300000 */
.L_x_64:
[----:B0-----:R-:W-:Y:S01]  /*ad90*/  SHF.L.U32 R0, R22, 0x1f, RZ ;  /* 0x0000001f16007819 */ /* 0x001fe200000006ff */
[----:B------:R-:W-:Y:S03]  /*ada0*/  BSSY B0, `(.L_x_65) ;  /* 0x0000003000007945 */ /* 0x000fe60003800000 */
[----:B------:R-:W0:Y:S02]  /*adb0*/  SYNCS.PHASECHK.TRANS64.TRYWAIT P0, [R19+URZ+0x28c60], R0 ;  /* 0x028c6000130075a7 */ /* 0x000e24000800017f */
[----:B0-----:R-:W-:Y:S05]  /*adc0*/  @!P0 BRA `(.L_x_66) ;  /* 0x0000002800948947 */ /* 0x001fea0003800000 */
.L_x_124:
[----:B------:R-:W-:Y:S05]  /*add0*/  BSYNC B0 ;  /* 0x0000000000007941 */ /* 0x000fea0003800000 */
.L_x_65:
[----:B------:R-:W2:Y:S01]  /*ade0*/  LDL.LU R2, [R1+0x4] ;  /* 0x0000040001027983 */ /* 0x000ea20000300800 */
[----:B------:R-:W-:-:S03]  /*adf0*/  ULDC.64 UR4, c[0x0][0x328] ;  /* 0x0000ca0000047ab9 */ /* 0x000fc60000000a00 */
[----:B------:R-:W3:Y:S01]  /*ae00*/  LDL.LU R4, [R1+0x8] ;  /* 0x0000080001047983 */ /* 0x000ee20000300800 */
[----:B------:R-:W-:Y:S01]  /*ae10*/  LEA R9, R17, R33, 0xf ;  /* 0x0000002111097211 */ /* 0x000fe200078e78ff */
[----:B--2---:R-:W-:-:S04]  /*ae20*/  IMAD R3, R2, UR4, RZ ;  /* 0x0000000402037c24 */ /* 0x004fc8000f8e02ff */
[C---:B------:R-:W-:Y:S02]  /*ae30*/  IMAD R5, R34.reuse, UR5, R3 ;  /* 0x0000000522057c24 */ /* 0x040fe4000f8e0203 */
[----:B------:R-:W-:Y:S01]  /*ae40*/  IMAD.WIDE.U32 R2, R34, UR4, RZ ;  /* 0x0000000422027c25 */ /* 0x000fe2000f8e00ff */
[----:B------:R-:W-:-:S03]  /*ae50*/  ULDC.64 UR4, c[0x0][0x338] ;  /* 0x0000ce0000047ab9 */ /* 0x000fc60000000a00 */
[----:B------:R-:W-:Y:S02]  /*ae60*/  IMAD.IADD R3, R3, 0x1, R5 ;  /* 0x0000000103037824 */ /* 0x000fe400078e0205 */
[----:B---3--:R-:W-:Y:S02]  /*ae70*/  IMAD R5, R4, UR4, RZ ;  /* 0x0000000404057c24 */ /* 0x008fe4000f8e02ff */
[----:B------:R-:W-:-:S04]  /*ae80*/  IMAD.WIDE.U32 R2, R28, UR4, R2 ;  /* 0x000000041c027c25 */ /* 0x000fc8000f8e0002 */
[----:B------:R-:W-:Y:S01]  /*ae90*/  IMAD R5, R28, UR5, R5 ;  /* 0x000000051c057c24 */ /* 0x000fe2000f8e0205 */
[----:B------:R-:W-:-:S03]  /*aea0*/  ULDC.64 UR4, c[0x0][0x330] ;  /* 0x0000cc0000047ab9 */ /* 0x000fc60000000a00 */
[----:B------:R-:W-:Y:S02]  /*aeb0*/  IMAD.IADD R3, R3, 0x1, R5 ;  /* 0x0000000103037824 */ /* 0x000fe400078e0205 */
[----:B------:R-:W-:Y:S02]  /*aec0*/  IMAD R5, R24, UR4, RZ ;  /* 0x0000000418057c24 */ /* 0x000fe4000f8e02ff */
[----:B------:R-:W-:-:S04]  /*aed0*/  IMAD.WIDE.U32 R2, R18, UR4, R2 ;  /* 0x0000000412027c25 */ /* 0x000fc8000f8e0002 */
[----:B------:R-:W-:Y:S01]  /*aee0*/  IMAD R5, R18, UR5, R5 ;  /* 0x0000000512057c24 */ /* 0x000fe2000f8e0205 */
[----:B------:R-:W-:Y:S02]  /*aef0*/  ULDC.64 UR4, c[0x0][0x318] ;  /* 0x0000c60000047ab9 */ /* 0x000fe40000000a00 */
[----:B------:R-:W-:Y:S01]  /*af00*/  LEA R8, P0, R2, UR4, 0x1 ;  /* 0x0000000402087c11 */ /* 0x000fe2000f8008ff */
[----:B------:R-:W-:Y:S01]  /*af10*/  IMAD.IADD R3, R3, 0x1, R5 ;  /* 0x0000000103037824 */ /* 0x000fe200078e0205 */
[----:B------:R-:W-:-:S04]  /*af20*/  UMOV UR4, 0xffffffff ;  /* 0xffffffff00047882 */ /* 0x000fc80000000000 */
[----:B------:R-:W-:Y:S01]  /*af30*/  LEA.HI.X R10, R2, UR5, R3, 0x1, P0 ;  /* 0x00000005020a7c11 */ /* 0x000fe200080f0c03 */
[----:B------:R-:W-:Y:S06]  /*af40*/  BRA.DIV UR4, `(.L_x_67) ;  /* 0x0000002a04487947 */ /* 0x000fec000b800000 */
[----:B------:R-:W-:Y:S01]  /*af50*/  LOP3.LUT P6, RZ, R16, 0x40000000, RZ, 0xc0, !PT ;  /* 0x4000000010ff7812 */ /* 0x000fe200078cc0ff */
[----:B------:R-:W2:Y:S01]  /*af60*/  S2R R4, SR_TID.X ;  /* 0x0000000000047919 */ /* 0x000ea20000002100 */
[----:B------:R-:W-:Y:S02]  /*af70*/  LEA R9, R9, UR39, 0x1 ;  /* 0x0000002709097c11 */ /* 0x000fe4000f8e08ff */
[----:B------:R-:W-:Y:S01]  /*af80*/  P2R R12, PR, RZ, 0x40 ;  /* 0x00000040ff0c7803 */ /* 0x000fe20000000000 */
[----:B------:R-:W-:Y:S01]  /*af90*/  STL [R1+0x28], R24 ;  /* 0x0000281801007387 */ /* 0x000fe20000100800 */
[----:B------:R-:W-:Y:S02]  /*afa0*/  LOP3.LUT P6, RZ, R30, 0x10, RZ, 0xc0, !PT ;  /* 0x000000101eff7812 */ /* 0x000fe400078cc0ff */
[----:B------:R-:W-:Y:S01]  /*afb0*/  LOP3.LUT P5, RZ, R16, 0x8000000, RZ, 0xc0, !PT ;  /* 0x0800000010ff7812 */ /* 0x000fe200078ac0ff */
[----:B------:R-:W-:Y:S01]  /*afc0*/  STL [R1+0x24], R23 ;  /* 0x0000241701007387 */ /* 0x000fe20000100800 */
[----:B------:R-:W-:-:S02]  /*afd0*/  P2R R13, PR, RZ, 0x40 ;  /* 0x00000040ff0d7803 */ /* 0x000fc40000000000 */
[C---:B------:R-:W-:Y:S01]  /*afe0*/  LOP3.LUT P6, RZ, R16.reuse, 0x40000, RZ, 0xc0, !PT ;  /* 0x0004000010ff7812 */ /* 0x040fe200078cc0ff */
[----:B------:R-:W-:Y:S01]  /*aff0*/  STL [R1+0x20], R22 ;  /* 0x0000201601007387 */ /* 0x000fe20000100800 */
[C---:B------:R-:W-:Y:S02]  /*b000*/  LOP3.LUT P4, RZ, R16.reuse, 0x1000000, RZ, 0xc0, !PT ;  /* 0x0100000010ff7812 */ /* 0x040fe4000788c0ff */
[----:B------:R-:W-:Y:S01]  /*b010*/  P2R R15, PR, RZ, 0x40 ;  /* 0x00000040ff0f7803 */ /* 0x000fe20000000000 */
[----:B------:R-:W-:Y:S01]  /*b020*/  STL [R1+0x1c], R19 ;  /* 0x00001c1301007387 */ /* 0x000fe20000100800 */
[C---:B------:R-:W-:Y:S02]  /*b030*/  LOP3.LUT P6, RZ, R16.reuse, 0x80000, RZ, 0xc0, !PT ;  /* 0x0008000010ff7812 */ /* 0x040fe400078cc0ff */
[----:B------:R-:W-:Y:S01]  /*b040*/  LOP3.LUT P3, RZ, R16, 0x20000, RZ, 0xc0, !PT ;  /* 0x0002000010ff7812 */ /* 0x000fe2000786c0ff */
[----:B------:R-:W-:Y:S01]  /*b050*/  STL [R1+0x18], R18 ;  /* 0x0000181201007387 */ /* 0x000fe20000100800 */
[----:B------:R-:W-:-:S02]  /*b060*/  P2R R20, PR, RZ, 0x40 ;  /* 0x00000040ff147803 */ /* 0x000fc40000000000 */
[C---:B------:R-:W-:Y:S01]  /*b070*/  LOP3.LUT P6, RZ, R16.reuse, 0x100000, RZ, 0xc0, !PT ;  /* 0x0010000010ff7812 */ /* 0x040fe200078cc0ff */
[----:B------:R-:W-:Y:S01]  /*b080*/  STL [R1+0x14], R17 ;  /* 0x0000141101007387 */ /* 0x000fe20000100800 */
[C---:B------:R-:W-:Y:S02]  /*b090*/  LOP3.LUT P2, RZ, R16.reuse, 0x10000, RZ, 0xc0, !PT ;  /* 0x0001000010ff7812 */ /* 0x040fe4000784c0ff */
[----:B------:R-:W-:Y:S01]  /*b0a0*/  P2R R11, PR, RZ, 0x40 ;  /* 0x00000040ff0b7803 */ /* 0x000fe20000000000 */
[----:B------:R-:W3:Y:S01]  /*b0b0*/  SHFL.IDX PT, R2, R8, RZ, 0x181f ;  /* 0x00181fff08027589 */ /* 0x000ee200000e0000 */
[C---:B------:R-:W-:Y:S02]  /*b0c0*/  LOP3.LUT P6, RZ, R16.reuse, 0x2000000, RZ, 0xc0, !PT ;  /* 0x0200000010ff7812 */ /* 0x040fe400078cc0ff */
[----:B------:R-:W-:Y:S01]  /*b0d0*/  LOP3.LUT P1, RZ, R16, 0x8000, RZ, 0xc0, !PT ;  /* 0x0000800010ff7812 */ /* 0x000fe2000782c0ff */
[----:B------:R-:W4:Y:S01]  /*b0e0*/  SHFL.IDX PT, R3, R10, RZ, 0x181f ;  /* 0x00181fff0a037589 */ /* 0x000f2200000e0000 */
[----:B------:R-:W-:Y:S01]  /*b0f0*/  P2R R14, PR, RZ, 0x40 ;  /* 0x00000040ff0e7803 */ /* 0x000fe20000000000 */
[----:B--2---:R-:W-:Y:S01]  /*b100*/  IMAD.SHL.U32 R4, R4, 0x8, RZ ;  /* 0x0000000804047824 */ /* 0x004fe200078e00ff */
[----:B------:R-:W-:-:S04]  /*b110*/  LOP3.LUT P6, RZ, R16, 0x10000000, RZ, 0xc0, !PT ;  /* 0x1000000010ff7812 */ /* 0x000fc800078cc0ff */
[----:B------:R-:W-:Y:S02]  /*b120*/  P2R R21, PR, RZ, 0x40 ;  /* 0x00000040ff157803 */ /* 0x000fe40000000000 */
[----:B------:R-:W-:Y:S02]  /*b130*/  LOP3.LUT P6, RZ, R16, 0x80000000, RZ, 0xc0, !PT ;  /* 0x8000000010ff7812 */ /* 0x000fe400078cc0ff */
[----:B------:R-:W-:Y:S02]  /*b140*/  LOP3.LUT R4, R4, 0x38, RZ, 0xc0, !PT ;  /* 0x0000003804047812 */ /* 0x000fe400078ec0ff */
[----:B------:R-:W-:Y:S02]  /*b150*/  P2R R26, PR, RZ, 0x40 ;  /* 0x00000040ff1a7803 */ /* 0x000fe40000000000 */
[----:B------:R-:W-:Y:S01]  /*b160*/  LOP3.LUT P6, RZ, R30, 0x4, RZ, 0xc0, !PT ;  /* 0x000000041eff7812 */ /* 0x000fe200078cc0ff */
[----:B0-----:R-:W-:-:S03]  /*b170*/  IMAD.SHL.U32 R0, R4, 0x2, RZ ;  /* 0x0000000204007824 */ /* 0x001fc600078e00ff */
[----:B------:R-:W-:Y:S02]  /*b180*/  P2R R28, PR, RZ, 0x40 ;  /* 0x00000040ff1c7803 */ /* 0x000fe40000000000 */
[----:B------:R-:W-:Y:S02]  /*b190*/  LOP3.LUT P6, RZ, R30, 0x20, RZ, 0xc0, !PT ;  /* 0x000000201eff7812 */ /* 0x000fe400078cc0ff */
[----:B---3--:R-:W-:Y:S02]  /*b1a0*/  IADD3 R6, P0, R2, R0, RZ ;  /* 0x0000000002067210 */ /* 0x008fe40007f1e0ff */
[----:B------:R-:W-:Y:S01]  /*b1b0*/  P2R R34, PR, RZ, 0x40 ;  /* 0x00000040ff227803 */ /* 0x000fe20000000000 */
[----:B------:R-:W0:Y:S01]  /*b1c0*/  SHFL.IDX PT, R2, R8, 0x1, 0x181f ;  /* 0x00381f0008027f89 */ /* 0x000e2200000e0000 */
[----:B------:R-:W-:Y:S01]  /*b1d0*/  LOP3.LUT P6, RZ, R16, 0x200000, RZ, 0xc0, !PT ;  /* 0x0020000010ff7812 */ /* 0x000fe200078cc0ff */
[----:B----4-:R-:W-:Y:S02]  /*b1e0*/  IMAD.X R7, RZ, RZ, R3, P0 ;  /* 0x000000ffff077224 */ /* 0x010fe400000e0603 */
[----:B------:R-:W2:Y:S01]  /*b1f0*/  SHFL.IDX PT, R3, R10, 0x1, 0x181f ;  /* 0x00381f000a037f89 */ /* 0x000ea200000e0000 */
[----:B------:R-:W-:-:S02]  /*b200*/  P2R R36, PR, RZ, 0x40 ;  /* 0x00000040ff247803 */ /* 0x000fc40000000000 */
[----:B------:R-:W-:-:S04]  /*b210*/  LOP3.LUT P6, RZ, R16, 0x400000, RZ, 0xc0, !PT ;  /* 0x0040000010ff7812 */ /* 0x000fc800078cc0ff */
[----:B------:R-:W-:Y:S02]  /*b220*/  P2R R17, PR, RZ, 0x40 ;  /* 0x00000040ff117803 */ /* 0x000fe40000000000 */
[----:B------:R-:W-:-:S04]  /*b230*/  LOP3.LUT P6, RZ, R16, 0x800000, RZ, 0xc0, !PT ;  /* 0x0080000010ff7812 */ /* 0x000fc800078cc0ff */
[----:B------:R-:W-:Y:S02]  /*b240*/  P2R R18, PR, RZ, 0x40 ;  /* 0x00000040ff127803 */ /* 0x000fe40000000000 */
[----:B------:R-:W-:-:S04]  /*b250*/  LOP3.LUT P6, RZ, R16, 0x4000000, RZ, 0xc0, !PT ;  /* 0x0400000010ff7812 */ /* 0x000fc800078cc0ff */
[----:B-1----:R-:W-:Y:S02]  /*b260*/  P2R R19, PR, RZ, 0x40 ;  /* 0x00000040ff137803 */ /* 0x002fe40000000000 */
[----:B------:R-:W-:Y:S02]  /*b270*/  LOP3.LUT P6, RZ, R16, 0x20000000, RZ, 0xc0, !PT ;  /* 0x2000000010ff7812 */ /* 0x000fe400078cc0ff */
[----:B0-----:R-:W-:Y:S02]  /*b280*/  IADD3 R4, P0, R2, R0, RZ ;  /* 0x0000000002047210 */ /* 0x001fe40007f1e0ff */
[----:B------:R-:W-:Y:S01]  /*b290*/  P2R R22, PR, RZ, 0x40 ;  /* 0x00000040ff167803 */ /* 0x000fe20000000000 */
[----:B------:R-:W0:Y:S01]  /*b2a0*/  SHFL.IDX PT, R2, R8, 0x2, 0x181f ;  /* 0x00581f0008027f89 */ /* 0x000e2200000e0000 */
[----:B------:R-:W-:Y:S01]  /*b2b0*/  LOP3.LUT P6, RZ, R30, 0x1, RZ, 0xc0, !PT ;  /* 0x000000011eff7812 */ /* 0x000fe200078cc0ff */
[----:B--2---:R-:W-:Y:S02]  /*b2c0*/  IMAD.X R5, RZ, RZ, R3, P0 ;  /* 0x000000ffff057224 */ /* 0x004fe400000e0603 */
[----:B------:R-:W1:Y:S01]  /*b2d0*/  SHFL.IDX PT, R3, R10, 0x2, 0x181f ;  /* 0x00581f000a037f89 */ /* 0x000e6200000e0000 */
[----:B------:R-:W-:-:S02]  /*b2e0*/  P2R R23, PR, RZ, 0x40 ;  /* 0x00000040ff177803 */ /* 0x000fc40000000000 */
[----:B------:R-:W-:-:S04]  /*b2f0*/  LOP3.LUT P6, RZ, R30, 0x8, RZ, 0xc0, !PT ;  /* 0x000000081eff7812 */ /* 0x000fc800078cc0ff */
[----:B------:R-:W-:Y:S02]  /*b300*/  P2R R24, PR, RZ, 0x40 ;  /* 0x00000040ff187803 */ /* 0x000fe40000000000 */
[----:B------:R-:W-:Y:S02]  /*b310*/  LOP3.LUT P6, RZ, R30, 0x40, RZ, 0xc0, !PT ;  /* 0x000000401eff7812 */ /* 0x000fe400078cc0ff */
[----:B0-----:R-:W-:-:S11]  /*b320*/  IADD3 R2, P0, R2, R0, RZ ;  /* 0x0000000002027210 */ /* 0x001fd60007f1e0ff */
[----:B------:R0:W-:Y:S01]  /*b330*/  LDGSTS.E.BYPASS.LTC128B.128 [R9+0x400], desc[UR50][R6.64], !P6 ;  /* 0x0040000006097fae */ /* 0x0001e2000f101d72 */
[----:B------:R-:W-:Y:S02]  /*b340*/  ISETP.NE.AND P6, PT, R24, RZ, PT ;  /* 0x000000ff1800720c */ /* 0x000fe40003fc5270 */
[----:B-1----:R-:W-:Y:S01]  /*b350*/  IADD3.X R3, RZ, R3, RZ, P0, !PT ;  /* 0x00000003ff037210 */ /* 0x002fe200007fe4ff */
[----:B------:R0:W5:Y:S01]  /*b360*/  LDL.LU R24, [R1+0x28] ;  /* 0x0000280001187983 */ /* 0x0001620000300800 */
[----:B------:R-:W-:-:S09]  /*b370*/  LOP3.LUT P0, RZ, R30, 0x2, RZ, 0xc0, !PT ;  /* 0x000000021eff7812 */ /* 0x000fd2000780c0ff */
[----:B------:R0:W-:Y:S01]  /*b380*/  LDGSTS.E.BYPASS.LTC128B.128 [R9+0x2400], desc[UR50][R6.64+0x80], !P6 ;  /* 0x0240008006097fae */ /* 0x0001e2000f101d72 */
[----:B------:R-:W-:-:S03]  /*b390*/  ISETP.NE.AND P6, PT, R23, RZ, PT ;  /* 0x000000ff1700720c */ /* 0x000fc60003fc5270 */
[----:B------:R0:W5:Y:S10]  /*b3a0*/  LDL.LU R23, [R1+0x24] ;  /* 0x0000240001177983 */ /* 0x0001740000300800 */
        /* <DEDUP_REMOVED lines=13> */
[----:B------:R-:W-:-:S13]  /*b480*/  ISETP.NE.AND P6, PT, R36, RZ, PT ;  /* 0x000000ff2400720c */ /* 0x000fda0003fc5270 */
        /* <DEDUP_REMOVED lines=19> */
[----:B------:R-:W-:-:S03]  /*b5c0*/  ISETP.NE.AND P6, PT, R12, RZ, PT ;  /* 0x000000ff0c00720c */ /* 0x000fc60003fc5270 */
[----:B------:R0:W-:Y:S04]  /*b5d0*/  LDGSTS.E.BYPASS.LTC128B.128 [R9+0x3400], desc[UR50][R2.64+0x80], !P0 ;  /* 0x0340008002097fae */ /* 0x0001e8000c101d72 */
[----:B------:R0:W1:Y:S06]  /*b5e0*/  SHFL.IDX PT, R14, R8, 0x3, 0x181f ;  /* 0x00781f00080e7f89 */ /* 0x00006c00000e0000 */
[----:B------:R0:W-:Y:S04]  /*b5f0*/  LDGSTS.E.BYPASS.LTC128B.128 [R9+0x5400], desc[UR50][R2.64+0x100], !P6 ;  /* 0x0540010002097fae */ /* 0x0001e8000f101d72 */
[----:B------:R0:W-:Y:S04]  /*b600*/  LDGSTS.E.BYPASS.LTC128B.128 [R9+0x7400], desc[UR50][R2.64+0x180], !P5 ;  /* 0x0740018002097fae */ /* 0x0001e8000e901d72 */
[----:B------:R0:W-:Y:S04]  /*b610*/  LDGSTS.E.BYPASS.LTC128B.128 [R9+0x9400], desc[UR50][R2.64+0x200], !P4 ;  /* 0x0940020002097fae */ /* 0x0001e8000e101d72 */
[----:B------:R0:W-:Y:S04]  /*b620*/  LDGSTS.E.BYPASS.LTC128B.128 [R9+0xb400], desc[UR50][R2.64+0x280], !P3 ;  /* 0x0b40028002097fae */ /* 0x0001e8000d901d72 */
[----:B------:R0:W-:Y:S04]  /*b630*/  LDGSTS.E.BYPASS.LTC128B.128 [R9+0xd400], desc[UR50][R2.64+0x300], !P2 ;  /* 0x0d40030002097fae */ /* 0x0001e8000d101d72 */
[----:B------:R0:W-:Y:S04]  /*b640*/  LDGSTS.E.BYPASS.LTC128B.128 [R9+0xf400], desc[UR50][R2.64+0x380], !P1 ;  /* 0x0f40038002097fae */ /* 0x0001e8000c901d72 */
[----:B-1----:R-:W2:Y:S02]  /*b650*/  SHFL.IDX PT, R10, R10, 0x3, 0x181f ;  /* 0x00781f000a0a7f89 */ /* 0x002ea400000e0000 */
.L_x_134:
[----:B------:R-:W-:Y:S02]  /*b660*/  LOP3.LUT P6, RZ, R30, 0x1000, RZ, 0xc0, !PT ;  /* 0x000010001eff7812 */ /* 0x000fe400078cc0ff */
[----:B0-----:R-:W-:Y:S02]  /*b670*/  IADD3 R2, P0, R14, R0, RZ ;  /* 0x000000000e027210 */ /* 0x001fe40007f1e0ff */
[----:B------:R-:W-:Y:S02]  /*b680*/  P2R R4, PR, RZ, 0x40 ;  /* 0x00000040ff047803 */ /* 0x000fe40000000000 */
[C---:B------:R-:W-:Y:S01]  /*b690*/  LOP3.LUT P6, RZ, R30.reuse, 0x4000, RZ, 0xc0, !PT ;  /* 0x000040001eff7812 */ /* 0x040fe200078cc0ff */
[----:B--2---:R-:W-:Y:S01]  /*b6a0*/  IMAD.X R3, RZ, RZ, R10, P0 ;  /* 0x000000ffff037224 */ /* 0x004fe200000e060a */
[C---:B------:R-:W-:Y:S02]  /*b6b0*/  LOP3.LUT P0, RZ, R30.reuse, 0x2000, RZ, 0xc0, !PT ;  /* 0x000020001eff7812 */ /* 0x040fe4000780c0ff */
[----:B------:R-:W-:-:S02]  /*b6c0*/  LOP3.LUT P5, RZ, R30, 0x800, RZ, 0xc0, !PT ;  /* 0x000008001eff7812 */ /* 0x000fc400078ac0ff */
[C---:B------:R-:W-:Y:S02]  /*b6d0*/  LOP3.LUT P4, RZ, R30.reuse, 0x400, RZ, 0xc0, !PT ;  /* 0x000004001eff7812 */ /* 0x040fe4000788c0ff */
[C---:B------:R-:W-:Y:S02]  /*b6e0*/  LOP3.LUT P3, RZ, R30.reuse, 0x200, RZ, 0xc0, !PT ;  /* 0x000002001eff7812 */ /* 0x040fe4000786c0ff */
[C---:B------:R-:W-:Y:S02]  /*b6f0*/  LOP3.LUT P2, RZ, R30.reuse, 0x100, RZ, 0xc0, !PT ;  /* 0x000001001eff7812 */ /* 0x040fe4000784c0ff */
[----:B------:R-:W-:Y:S01]  /*b700*/  LOP3.LUT P1, RZ, R30, 0x80, RZ, 0xc0, !PT ;  /* 0x000000801eff7812 */ /* 0x000fe2000782c0ff */
[----:B------:R-:W-:Y:S01]  /*b710*/  @!PT LDS RZ, [RZ] ;  /* 0x00000000fffff984 */ /* 0x000fe20000000800 */
[----:B------:R-:W-:Y:S01]  /*b720*/  @!PT LDS RZ, [RZ] ;  /* 0x00000000fffff984 */ /* 0x000fe20000000800 */
[----:B------:R-:W-:Y:S01]  /*b730*/  @!PT LDS RZ, [RZ] ;  /* 0x00000000fffff984 */ /* 0x000fe20000000800 */
[----:B------:R0:W-:Y:S01]  /*b740*/  LDGSTS.E.BYPASS.LTC128B.128 [R9+0x1c00], desc[UR50][R2.64], !P6 ;  /* 0x01c0000002097fae */ /* 0x0001e2000f101d72 */
[----:B------:R-:W-:-:S03]  /*b750*/  ISETP.NE.AND P6, PT, R4, RZ, PT ;  /* 0x000000ff0400720c */ /* 0x000fc60003fc5270 */
[----:B------:R0:W-:Y:S01]  /*b760*/  LDGSTS.E.BYPASS.LTC128B.128 [R9+0x3c00], desc[UR50][R2.64+0x80], !P0 ;  /* 0x03c0008002097fae */ /* 0x0001e2000c101d72 */
[----:B------:R-:W-:-:S09]  /*b770*/  PLOP3.LUT P0, PT, PT, PT, PT, 0x80, 0x0 ;  /* 0x000000000000781c */ /* 0x000fd20003f0f070 */
[----:B------:R0:W-:Y:S04]  /*b780*/  LDGSTS.E.BYPASS.LTC128B.128 [R9+0x5c00], desc[UR50][R2.64+0x100], !P6 ;  /* 0x05c0010002097fae */ /* 0x0001e8000f101d72 */
[----:B------:R0:W-:Y:S04]  /*b790*/  LDGSTS.E.BYPASS.LTC128B.128 [R9+0x7c00], desc[UR50][R2.64+0x180], !P5 ;  /* 0x07c0018002097fae */ /* 0x0001e8000e901d72 */
[----:B------:R0:W-:Y:S04]  /*b7a0*/  LDGSTS.E.BYPASS.LTC128B.128 [R9+0x9c00], desc[UR50][R2.64+0x200], !P4 ;  /* 0x09c0020002097fae */ /* 0x0001e8000e101d72 */
[----:B------:R0:W-:Y:S04]  /*b7b0*/  LDGSTS.E.BYPASS.LTC128B.128 [R9+0xbc00], desc[UR50][R2.64+0x280], !P3 ;  /* 0x0bc0028002097fae */ /* 0x0001e8000d901d72 */
[----:B------:R0:W-:Y:S04]  /*b7c0*/  LDGSTS.E.BYPASS.LTC128B.128 [R9+0xdc00], desc[UR50][R2.64+0x300], !P2 ;  /* 0x0dc0030002097fae */ /* 0x0001e8000d101d72 */
[----:B------:R0:W-:Y:S01]  /*b7d0*/  LDGSTS.E.BYPASS.LTC128B.128 [R9+0xfc00], desc[UR50][R2.64+0x380], !P1 ;  /* 0x0fc0038002097fae */ /* 0x0001e2000c901d72 */
[----:B------:R-:W-:Y:S01]  /*b7e0*/  NOP ;  /* 0x0000000000007918 */ /* 0x000fe20000000000 */
.L_x_68:
[----:B------:R-:W-:Y:S02]  /*b7f0*/  PLOP3.LUT P1, PT, P1, P0, PT, 0xa2, 0x0 ;  /* 0x000000000000781c */ /* 0x000fe40000f21472 */
[----:B-----5:R-:W-:-:S08]  /*b800*/  @P0 R2UR P1, UR4, R19 ;  /* 0x00000000130402ca */ /* 0x020fd00000020000 */
[----:B------:R-:W-:-:S05]  /*b810*/  @P0 PLOP3.LUT P0, PT, P1, PT, PT, 0x80, 0x0 ;  /* 0x000000000000081c */ /* 0x000fca0000f0f070 */
[----:B------:R-:W-:Y:S01]  /*b820*/  @!P1 SYNCS.ARRIVE.TRANS64.RED.A0T1 RZ, [UR4+0x28c50], RZ ;  /* 0x028c50ffffff99a7 */ /* 0x000fe20008200404 */
[----:B------:R-:W-:Y:S07]  /*b830*/  @!P1 ARRIVES.LDGSTSBAR.64.TRANSCNT [UR4+0x28c50] ;  /* 0x028c5000ff0099b0 */ /* 0x000fee0008000a84 */
[----:B------:R-:W-:Y:S05]  /*b840*/  @P0 BRA.U.ANY `(.L_x_68) ;  /* 0xfffffffd00e80947 */ /* 0x000fea000393ffff */
[----:B------:R-:W-:Y:S01]  /*b850*/  NOP ;  /* 0x0000000000007918 */ /* 0x000fe20000000000 */
[----:B0-----:R-:W-:-:S05]  /*b860*/  IMAD.U32 R2, RZ, RZ, UR41 ;  /* 0x00000029ff027e24 */ /* 0x001fca000f8e00ff */
[----:B------:R-:W-:-:S13]  /*b870*/  ISETP.NE.AND P2, PT, R2, 0x3, PT ;  /* 0x000000030200780c */ /* 0x000fda0003f45270 */
[----:B------:R-:W-:Y:S05]  /*b880*/  @!P2 BRA `(.L_x_69) ;  /* 0x000000000004a947 */ /* 0x000fea0003800000 */
[----:B------:R-:W-:Y:S01]  /*b890*/  BPT.TRAP 0x1 ;  /* 0x000000040000795c */ /* 0x000fe20000300000 */
.L_x_69:
[----:B------:R-:W-:Y:S01]  /*b8a0*/  VIADD R17, R17, 0x1 ;  /* 0x0000000111117836 */ /* 0x000fe20000000000 */
[----:B------:R-:W-:Y:S01]  /*b8b0*/  UISETP.GE.AND UP0, UPT, UR36, 0x41, UPT ;  /* 0x000000412400788c */ /* 0x000fe2000bf06270 */
[----:B------:R0:W-:Y:S03]  /*b8c0*/  SYNCS.ARRIVE.TRANS64.A1T0 RZ, [R19+URZ+0x28c50], RZ ;  /* 0x028c50ff13ff79a7 */ /* 0x0001e6000810003f */
[----:B------:R-:W-:-:S04]  /*b8d0*/  ISETP.NE.AND P0, PT, R17, 0x2, PT ;  /* 0x000000021100780c */ /* 0x000fc80003f05270 */
[----:B------:R-:W-:Y:S02]  /*b8e0*/  SEL R17, R17, RZ, P0 ;  /* 0x000000ff11117207 */ /* 0x000fe40000000000 */
[----:B------:R-:W-:Y:S02]  /*b8f0*/  SEL R3, RZ, 0x1, P0 ;  /* 0x00000001ff037807 */ /* 0x000fe40000000000 */
[----:B------:R-:W-:Y:S02]  /*b900*/  PLOP3.LUT P0, PT, PT, PT, UP0, 0x40, 0x0 ;  /* 0x000000000000781c */ /* 0x000fe40003f0e808 */
[----:B------:R-:W-:-:S11]  /*b910*/  LOP3.LUT R22, R22, R3, RZ, 0x3c, !PT ;  /* 0x0000000316167212 */ /* 0x000fd600078e3cff */
[----:B0-----:R-:W-:Y:S05]  /*b920*/  @P0 BRA `(.L_x_70) ;  /* 0x0000000c00740947 */ /* 0x001fea0003800000 */
[----:B------:R-:W-:Y:S01]  /*b930*/  BSSY B0, `(.L_x_70) ;  /* 0x00000dc000007945 */ /* 0x000fe20003800000 */
[----:B------:R-:W-:-:S07]  /*b940*/  IMAD.U32 R8, RZ, RZ, UR40 ;  /* 0x00000028ff087e24 */ /* 0x000fce000f8e00ff */
.L_x_83:
[----:B------:R-:W0:Y:S01]  /*b950*/  LDC R2, c[0x0][0x430] ;  /* 0x00010c00ff027b82 */ /* 0x000e220000000800 */
[----:B------:R-:W-:Y:S01]  /*b960*/  ISETP.GT.U32.AND P0, PT, R23, 0x3f, PT ;  /* 0x0000003f1700780c */ /* 0x000fe20003f04070 */
[----:B------:R-:W-:Y:S01]  /*b970*/  ULDC UR4, c[0x0][0x430] ;  /* 0x00010c0000047ab9 */ /* 0x000fe20000000800 */
[----:B------:R-:W-:-:S11]  /*b980*/  MOV R11, UR41 ;  /* 0x00000029000b7c02 */ /* 0x000fd60008000f00 */
[----:B-1----:R-:W1:Y:S01]  /*b990*/  @!P0 LDC.64 R4, c[0x0][0x428] ;  /* 0x00010a00ff048b82 */ /* 0x002e620000000a00 */
[----:B0-----:R-:W-:Y:S02]  /*b9a0*/  ISETP.NE.AND P1, PT, R2, 0x1, PT ;  /* 0x000000010200780c */ /* 0x001fe40003f25270 */
[----:B------:R-:W-:-:S05]  /*b9b0*/  LEA R2, R8, R31, 0x6 ;  /* 0x0000001f08027211 */ /* 0x000fca00078e30ff */
[----:B------:R-:W-:-:S04]  /*b9c0*/  IMAD.IADD R9, R23, 0x1, R2 ;  /* 0x0000000117097824 */ /* 0x000fc800078e0202 */
[----:B------:R-:W-:Y:S02]  /*b9d0*/  IMAD.MOV.U32 R10, RZ, RZ, R9 ;  /* 0x000000ffff0a7224 */ /* 0x000fe400078e0009 */
[----:B------:R-:W0:Y:S08]  /*b9e0*/  @P1 LDC R6, c[0x0][0x434] ;  /* 0x00010d00ff061b82 */ /* 0x000e300000000800 */
[----:B------:R-:W2:Y:S01]  /*b9f0*/  @P1 LDC R3, c[0x0][0x438] ;  /* 0x00010e00ff031b82 */ /* 0x000ea20000000800 */
[----:B0-----:R-:W-:-:S07]  /*ba00*/  @P1 IMAD.HI.U32 R2, R9, R6, RZ ;  /* 0x0000000609021227 */ /* 0x001fce00078e00ff */
[----:B------:R-:W0:Y:S01]  /*ba10*/  @!P0 LDC.64 R6, c[0x0][0x418] ;  /* 0x00010600ff068b82 */ /* 0x000e220000000a00 */
[----:B--2---:R-:W-:Y:S01]  /*ba20*/  @P1 SHF.R.U32.HI R10, RZ, R3, R2 ;  /* 0x00000003ff0a1219 */ /* 0x004fe20000011602 */
[----:B-1----:R-:W-:-:S03]  /*ba30*/  @!P0 IMAD R2, R32, R4, RZ ;  /* 0x0000000420028224 */ /* 0x002fc600078e02ff */
[----:B------:R-:W-:Y:S01]  /*ba40*/  @!P0 SHF.R.S32.HI R3, RZ, 0x1f, R10 ;  /* 0x0000001fff038819 */ /* 0x000fe2000001140a */
[----:B------:R-:W-:Y:S02]  /*ba50*/  @!P0 IMAD R5, R25, R5, R2 ;  /* 0x0000000519058224 */ /* 0x000fe400078e0202 */
[----:B------:R-:W-:-:S04]  /*ba60*/  @!P0 IMAD.MOV.U32 R2, RZ, RZ, R10 ;  /* 0x000000ffff028224 */ /* 0x000fc800078e000a */
[----:B------:R-:W-:-:S04]  /*ba70*/  @!P0 IMAD.WIDE.U32 R2, R25, R4, R2 ;  /* 0x0000000419028225 */ /* 0x000fc800078e0002 */
[----:B------:R-:W-:Y:S02]  /*ba80*/  @!P0 IMAD.IADD R3, R5, 0x1, R3 ;  /* 0x0000000105038824 */ /* 0x000fe400078e0203 */
[----:B------:R-:W-:Y:S01]  /*ba90*/  IMAD.MOV.U32 R4, RZ, RZ, RZ ;  /* 0x000000ffff047224 */ /* 0x000fe200078e00ff */
[----:B0-----:R-:W-:-:S04]  /*baa0*/  @!P0 LEA R6, P1, R2, R6, 0x2 ;  /* 0x0000000602068211 */ /* 0x001fc800078210ff */
[----:B------:R-:W-:-:S05]  /*bab0*/  @!P0 LEA.HI.X R7, R2, R7, R3, 0x2, P1 ;  /* 0x0000000702078211 */ /* 0x000fca00008f1403 */
[----:B------:R0:W5:Y:S01]  /*bac0*/  @!P0 LDG.E R4, desc[UR50][R6.64] ;  /* 0x0000003206048981 */ /* 0x000162000c1e1900 */
[----:B------:R-:W-:Y:S01]  /*bad0*/  ISETP.NE.AND P2, PT, R11, 0x3, PT ;  /* 0x000000030b00780c */ /* 0x000fe20003f45270 */
[----:B------:R-:W-:-:S04]  /*bae0*/  IMAD.MOV R2, RZ, RZ, -R10 ;  /* 0x000000ffff027224 */ /* 0x000fc800078e0a0a */
[----:B------:R-:W-:-:S08]  /*baf0*/  IMAD R5, R2, UR4, R9 ;  /* 0x0000000402057c24 */ /* 0x000fd0000f8e0209 */
[----:B0-----:R-:W-:Y:S05]  /*bb00*/  @!P2 BRA `(.L_x_71) ;  /* 0x000000000004a947 */ /* 0x001fea0003800000 */
[----:B------:R-:W-:Y:S01]  /*bb10*/  BPT.TRAP 0x1 ;  /* 0x000000040000795c */ /* 0x000fe20000300000 */
.L_x_71:
[----:B------:R-:W-:Y:S01]  /*bb20*/  LEA R9, R17, UR39, 0x3 ;  /* 0x0000002711097c11 */ /* 0x000fe2000f8e18ff */
[----:B------:R-:W-:Y:S01]  /*bb30*/  BSSY B1, `(.L_x_72) ;  /* 0x0000005000017945 */ /* 0x000fe20003800000 */
[----:B------:R-:W-:Y:S02]  /*bb40*/  SHF.L.U32 R20, R22, 0x1f, RZ ;  /* 0x0000001f16147819 */ /* 0x000fe400000006ff */
[----:B------:R-:W-:Y:S02]  /*bb50*/  SHF.R.S32.HI R7, RZ, 0x1f, R5 ;  /* 0x0000001fff077819 */ /* 0x000fe40000011405 */
[----:B------:R-:W0:Y:S02]  /*bb60*/  SYNCS.PHASECHK.TRANS64.TRYWAIT P0, [R9+URZ+0x28c40], R20 ;  /* 0x028c4014090075a7 */ /* 0x000e24000800017f */
[----:B0-----:R-:W-:Y:S05]  /*bb70*/  @!P0 BRA `(.L_x_73) ;  /* 0x0000002400548947 */ /* 0x001fea0003800000 */
.L_x_135:
[----:B------:R-:W-:Y:S05]  /*bb80*/  BSYNC B1 ;  /* 0x0000000000017941 */ /* 0x000fea0003800000 */
.L_x_72:
[----:B------:R-:W-:Y:S01]  /*bb90*/  ULDC.64 UR4, c[0x0][0x300] ;  /* 0x0000c00000047ab9 */ /* 0x000fe20000000a00 */
[----:B-----5:R-:W-:Y:S01]  /*bba0*/  SHF.R.S32.HI R19, RZ, 0x1f, R4 ;  /* 0x0000001fff137819 */ /* 0x020fe20000011404 */
[----:B------:R-:W-:Y:S01]  /*bbb0*/  IMAD R2, R7, UR4, RZ ;  /* 0x0000000407027c24 */ /* 0x000fe2000f8e02ff */
[----:B------:R-:W-:Y:S01]  /*bbc0*/  LOP3.LUT P1, RZ, R16, 0x1, RZ, 0xc0, !PT ;  /* 0x0000000110ff7812 */ /* 0x000fe2000782c0ff */
[----:B------:R-:W-:Y:S02]  /*bbd0*/  IMAD R6, R17, 0x1000, R33 ;  /* 0x0000100011067824 */ /* 0x000fe400078e0221 */
[C---:B------:R-:W-:Y:S02]  /*bbe0*/  IMAD R11, R5.reuse, UR5, R2 ;  /* 0x00000005050b7c24 */ /* 0x040fe4000f8e0202 */
[----:B------:R-:W-:Y:S01]  /*bbf0*/  IMAD.WIDE.U32 R2, R5, UR4, RZ ;  /* 0x0000000405027c25 */ /* 0x000fe2000f8e00ff */
[----:B------:R-:W-:-:S03]  /*bc00*/  ULDC.64 UR4, c[0x0][0x310] ;  /* 0x0000c40000047ab9 */ /* 0x000fc60000000a00 */
[----:B------:R-:W-:Y:S02]  /*bc10*/  IMAD.IADD R3, R3, 0x1, R11 ;  /* 0x0000000103037824 */ /* 0x000fe400078e020b */
[----:B------:R-:W-:Y:S02]  /*bc20*/  IMAD R11, R19, UR4, RZ ;  /* 0x00000004130b7c24 */ /* 0x000fe4000f8e02ff */
        /* <DEDUP_REMOVED lines=13> */
[----:B------:R-:W1:Y:S01]  /*bd00*/  SHFL.IDX PT, R14, R21, RZ, 0x181f ;  /* 0x00181fff150e7589 */ /* 0x000e6200000e0000 */
[----:B------:R-:W-:-:S03]  /*bd10*/  LEA R26, R6, UR39, 0x1 ;  /* 0x00000027061a7c11 */ /* 0x000fc6000f8e08ff */
[----:B------:R-:W2:Y:S04]  /*bd20*/  SHFL.IDX PT, R3, R28, RZ, 0x181f ;  /* 0x00181fff1c037589 */ /* 0x000ea800000e0000 */
[----:B------:R-:W3:Y:S04]  /*bd30*/  SHFL.IDX PT, R10, R21, 0x1, 0x181f ;  /* 0x00381f00150a7f89 */ /* 0x000ee800000e0000 */
[----:B------:R-:W4:Y:S01]  /*bd40*/  SHFL.IDX PT, R34, R28, 0x1, 0x181f ;  /* 0x00381f001c227f89 */ /* 0x000f2200000e0000 */
[----:B-1----:R-:W-:-:S03]  /*bd50*/  IADD3 R2, P0, R14, R0, RZ ;  /* 0x000000000e027210 */ /* 0x002fc60007f1e0ff */
[----:B------:R-:W-:Y:S02]  /*bd60*/  SHFL.IDX PT, R14, R21, 0x3, 0x181f ;  /* 0x00781f00150e7f89 */ /* 0x000fe400000e0000 */
[----:B--2---:R-:W-:Y:S01]  /*bd70*/  IMAD.X R3, RZ, RZ, R3, P0 ;  /* 0x000000ffff037224 */ /* 0x004fe200000e0603 */
[----:B---3--:R-:W-:-:S04]  /*bd80*/  IADD3 R10, P0, R10, R0, RZ ;  /* 0x000000000a0a7210 */ /* 0x008fc80007f1e0ff */
[----:B------:R1:W-:Y:S01]  /*bd90*/  LDGSTS.E.BYPASS.LTC128B.128 [R26+0x22400], desc[UR50][R2.64], !P1 ;  /* 0x22400000021a7fae */ /* 0x0003e2000c901d72 */
[----:B----4-:R-:W-:-:S05]  /*bda0*/  IMAD.X R11, RZ, RZ, R34, P0 ;  /* 0x000000ffff0b7224 */ /* 0x010fca00000e0622 */
[----:B------:R2:W-:Y:S04]  /*bdb0*/  LDGSTS.E.BYPASS.LTC128B.128 [R26+0x22c00], desc[UR50][R10.64], !P1 ;  /* 0x22c000000a1a7fae */ /* 0x0005e8000c901d72 */
[----:B-1----:R-:W1:Y:S04]  /*bdc0*/  SHFL.IDX PT, R2, R21, 0x2, 0x181f ;  /* 0x00581f0015027f89 */ /* 0x002e6800000e0000 */
[----:B------:R-:W3:Y:S04]  /*bdd0*/  SHFL.IDX PT, R3, R28, 0x2, 0x181f ;  /* 0x00581f001c037f89 */ /* 0x000ee800000e0000 */
[----:B------:R-:W4:Y:S01]  /*bde0*/  SHFL.IDX PT, R28, R28, 0x3, 0x181f ;  /* 0x00781f001c1c7f89 */ /* 0x000f2200000e0000 */
[----:B-1----:R-:W-:-:S04]  /*bdf0*/  IADD3 R2, P0, R2, R0, RZ ;  /* 0x0000000002027210 */ /* 0x002fc80007f1e0ff */
[----:B---3--:R-:W-:-:S05]  /*be00*/  IADD3.X R3, RZ, R3, RZ, P0, !PT ;  /* 0x00000003ff037210 */ /* 0x008fca00007fe4ff */
[----:B----4-:R2:W-:Y:S04]  /*be10*/  LDGSTS.E.BYPASS.LTC128B.128 [R26+0x23400], desc[UR50][R2.64], !P1 ;  /* 0x23400000021a7fae */ /* 0x0105e8000c901d72 */
.L_x_145:
[----:B--2---:R-:W-:-:S05]  /*be20*/  IADD3 R2, P0, R14, R0, RZ ;  /* 0x000000000e027210 */ /* 0x004fca0007f1e0ff */
[----:B------:R-:W-:Y:S01]  /*be30*/  IMAD.X R3, RZ, RZ, R28, P0 ;  /* 0x000000ffff037224 */ /* 0x000fe200000e061c */
[----:B------:R-:W-:-:S04]  /*be40*/  PLOP3.LUT P0, PT, PT, PT, PT, 0x80, 0x0 ;  /* 0x000000000000781c */ /* 0x000fc80003f0f070 */
[----:B------:R-:W-:Y:S01]  /*be50*/  @!PT LDS RZ, [RZ] ;  /* 0x00000000fffff984 */ /* 0x000fe20000000800 */
[----:B------:R-:W-:Y:S01]  /*be60*/  @!PT LDS RZ, [RZ] ;  /* 0x00000000fffff984 */ /* 0x000fe20000000800 */
[----:B------:R-:W-:Y:S01]  /*be70*/  @!PT LDS RZ, [RZ] ;  /* 0x00000000fffff984 */ /* 0x000fe20000000800 */
[----:B------:R1:W-:Y:S01]  /*be80*/  LDGSTS.E.BYPASS.LTC128B.128 [R26+0x23c00], desc[UR50][R2.64], !P1 ;  /* 0x23c00000021a7fae */ /* 0x0003e2000c901d72 */
[----:B------:R-:W-:-:S08]  /*be90*/  NOP ;  /* 0x0000000000007918 */ /* 0x000fd00000000000 */
.L_x_75:
[----:B------:R-:W-:Y:S02]  /*bea0*/  PLOP3.LUT P1, PT, P1, P0, PT, 0xa2, 0x0 ;  /* 0x000000000000781c */ /* 0x000fe40000f21472 */
[----:B------:R-:W-:-:S08]  /*beb0*/  @P0 R2UR P1, UR4, R9 ;  /* 0x00000000090402ca */ /* 0x000fd00000020000 */
[----:B------:R-:W-:-:S05]  /*bec0*/  @P0 PLOP3.LUT P0, PT, P1, PT, PT, 0x80, 0x0 ;  /* 0x000000000000081c */ /* 0x000fca0000f0f070 */
[----:B------:R-:W-:Y:S01]  /*bed0*/  @!P1 SYNCS.ARRIVE.TRANS64.RED.A0T1 RZ, [UR4+0x28c30], RZ ;  /* 0x028c30ffffff99a7 */ /* 0x000fe20008200404 */
[----:B------:R-:W-:Y:S07]  /*bee0*/  @!P1 ARRIVES.LDGSTSBAR.64.TRANSCNT [UR4+0x28c30] ;  /* 0x028c3000ff0099b0 */ /* 0x000fee0008000a84 */
[----:B------:R-:W-:Y:S05]  /*bef0*/  @P0 BRA.U.ANY `(.L_x_75) ;  /* 0xfffffffd00e80947 */ /* 0x000fea000393ffff */
[----:B------:R-:W-:Y:S01]  /*bf00*/  NOP ;  /* 0x0000000000007918 */ /* 0x000fe20000000000 */
[----:B-1----:R-:W-:-:S05]  /*bf10*/  IMAD.U32 R2, RZ, RZ, UR41 ;  /* 0x00000029ff027e24 */ /* 0x002fca000f8e00ff */
[----:B------:R-:W-:-:S13]  /*bf20*/  ISETP.NE.AND P2, PT, R2, 0x3, PT ;  /* 0x000000030200780c */ /* 0x000fda0003f45270 */
[----:B------:R-:W-:Y:S05]  /*bf30*/  @!P2 BRA `(.L_x_76) ;  /* 0x000000000004a947 */ /* 0x000fea0003800000 */
[----:B------:R-:W-:Y:S01]  /*bf40*/  BPT.TRAP 0x1 ;  /* 0x000000040000795c */ /* 0x000fe20000300000 */
.L_x_76:
[----:B------:R1:W-:Y:S01]  /*bf50*/  SYNCS.ARRIVE.TRANS64.A1T0 RZ, [R9+URZ+0x28c30], RZ ;  /* 0x028c30ff09ff79a7 */ /* 0x0003e2000810003f */
[----:B------:R-:W-:Y:S05]  /*bf60*/  @!P2 BRA `(.L_x_77) ;  /* 0x000000000004a947 */ /* 0x000fea0003800000 */
[----:B------:R-:W-:Y:S01]  /*bf70*/  BPT.TRAP 0x1 ;  /* 0x000000040000795c */ /* 0x000fe20000300000 */
.L_x_77:
[----:B------:R-:W2:Y:S01]  /*bf80*/  SYNCS.PHASECHK.TRANS64.TRYWAIT P0, [R9+URZ+0x28c60], R20 ;  /* 0x028c6014090075a7 */ /* 0x000ea2000800017f */
[----:B------:R-:W-:Y:S04]  /*bf90*/  BSSY B1, `(.L_x_78) ;  /* 0x0000002000017945 */ /* 0x000fe80003800000 */
[----:B--2---:R-:W-:Y:S05]  /*bfa0*/  @!P0 BRA `(.L_x_79) ;  /* 0x0000002400708947 */ /* 0x004fea0003800000 */
.L_x_146:
[----:B------:R-:W-:Y:S05]  /*bfb0*/  BSYNC B1 ;  /* 0x0000000000017941 */ /* 0x000fea0003800000 */
.L_x_78:
[----:B------:R-:W-:Y:S01]  /*bfc0*/  ULDC.64 UR4, c[0x0][0x328] ;  /* 0x0000ca0000047ab9 */ /* 0x000fe20000000a00 */
[C---:B------:R-:W-:Y:S01]  /*bfd0*/  LOP3.LUT P5, RZ, R16.reuse, 0x8, RZ, 0xc0, !PT ;  /* 0x0000000810ff7812 */ /* 0x040fe200078ac0ff */
[----:B------:R-:W-:Y:S01]  /*bfe0*/  IMAD R2, R7, UR4, RZ ;  /* 0x0000000407027c24 */ /* 0x000fe2000f8e02ff */
[C---:B------:R-:W-:Y:S02]  /*bff0*/  LOP3.LUT P4, RZ, R16.reuse, 0x4, RZ, 0xc0, !PT ;  /* 0x0000000410ff7812 */ /* 0x040fe4000788c0ff */
[----:B------:R-:W-:Y:S01]  /*c000*/  LOP3.LUT P3, RZ, R16, 0x2, RZ, 0xc0, !PT ;  /* 0x0000000210ff7812 */ /* 0x000fe2000786c0ff */
[C---:B------:R-:W-:Y:S02]  /*c010*/  IMAD R7, R5.reuse, UR5, R2 ;  /* 0x0000000505077c24 */ /* 0x040fe4000f8e0202 */
[----:B------:R-:W-:Y:S01]  /*c020*/  IMAD.WIDE.U32 R2, R5, UR4, RZ ;  /* 0x0000000405027c25 */ /* 0x000fe2000f8e00ff */
[----:B------:R-:W-:-:S03]  /*c030*/  ULDC.64 UR4, c[0x0][0x338] ;  /* 0x0000ce0000047ab9 */ /* 0x000fc60000000a00 */
[----:B------:R-:W-:Y:S02]  /*c040*/  IMAD.IADD R3, R3, 0x1, R7 ;  /* 0x0000000103037824 */ /* 0x000fe400078e0207 */
[----:B------:R-:W-:Y:S02]  /*c050*/  IMAD R19, R19, UR4, RZ ;  /* 0x0000000413137c24 */ /* 0x000fe4000f8e02ff */
[----:B------:R-:W-:-:S04]  /*c060*/  IMAD.WIDE.U32 R2, R4, UR4, R2 ;  /* 0x0000000404027c25 */ /* 0x000fc8000f8e0002 */
[----:B------:R-:W-:Y:S01]  /*c070*/  IMAD R19, R4, UR5, R19 ;  /* 0x0000000504137c24 */ /* 0x000fe2000f8e0213 */
[----:B------:R-:W-:Y:S02]  /*c080*/  ULDC.64 UR4, c[0x0][0x330] ;  /* 0x0000cc0000047ab9 */ /* 0x000fe40000000a00 */
[----:B------:R-:W-:Y:S02]  /*c090*/  IMAD R5, R24, UR4, RZ ;  /* 0x0000000418057c24 */ /* 0x000fe4000f8e02ff */
[----:B------:R-:W-:Y:S01]  /*c0a0*/  IADD3 R3, R3, R19, RZ ;  /* 0x0000001303037210 */ /* 0x000fe20007ffe0ff */
[----:B------:R-:W-:Y:S02]  /*c0b0*/  IMAD R19, R17, 0x7000, R6 ;  /* 0x0000700011137824 */ /* 0x000fe400078e0206 */
[C---:B------:R-:W-:Y:S02]  /*c0c0*/  IMAD R5, R18.reuse, UR5, R5 ;  /* 0x0000000512057c24 */ /* 0x040fe4000f8e0205 */
[----:B------:R-:W-:Y:S01]  /*c0d0*/  IMAD.WIDE.U32 R2, R18, UR4, R2 ;  /* 0x0000000412027c25 */ /* 0x000fe2000f8e0002 */
[----:B------:R-:W-:-:S03]  /*c0e0*/  ULDC.64 UR4, c[0x0][0x318] ;  /* 0x0000c60000047ab9 */ /* 0x000fc60000000a00 */
[----:B------:R-:W-:Y:S01]  /*c0f0*/  IMAD.IADD R3, R5, 0x1, R3 ;  /* 0x0000000105037824 */ /* 0x000fe200078e0203 */
[----:B------:R-:W-:Y:S01]  /*c100*/  LEA R10, P0, R2, UR4, 0x1 ;  /* 0x00000004020a7c11 */ /* 0x000fe2000f8008ff */
[----:B------:R-:W-:-:S03]  /*c110*/  UMOV UR4, 0xffffffff ;  /* 0xffffffff00047882 */ /* 0x000fc60000000000 */
[----:B0-2---:R-:W-:Y:S01]  /*c120*/  LEA.HI.X R20, R2, UR5, R3, 0x1, P0 ;  /* 0x0000000502147c11 */ /* 0x005fe200080f0c03 */
[----:B------:R-:W-:Y:S08]  /*c130*/  BRA.DIV UR4, `(.L_x_80) ;  /* 0x0000002604207947 */ /* 0x000ff0000b800000 */
[----:B------:R-:W0:Y:S01]  /*c140*/  SHFL.IDX PT, R14, R10, RZ, 0x181f ;  /* 0x00181fff0a0e7589 */ /* 0x000e2200000e0000 */
[C---:B------:R-:W-:Y:S02]  /*c150*/  LOP3.LUT P1, RZ, R16.reuse, 0x40, RZ, 0xc0, !PT ;  /* 0x0000004010ff7812 */ /* 0x040fe4000782c0ff */
[C---:B------:R-:W-:Y:S01]  /*c160*/  LOP3.LUT P6, RZ, R16.reuse, 0x20, RZ, 0xc0, !PT ;  /* 0x0000002010ff7812 */ /* 0x040fe200078cc0ff */
[----:B------:R-:W2:Y:S01]  /*c170*/  SHFL.IDX PT, R3, R20, RZ, 0x181f ;  /* 0x00181fff14037589 */ /* 0x000ea200000e0000 */
[----:B------:R-:W-:Y:S02]  /*c180*/  LEA R19, R19, UR39, 0x1 ;  /* 0x0000002713137c11 */ /* 0x000fe4000f8e08ff */
[----:B------:R-:W-:Y:S02]  /*c190*/  LOP3.LUT P2, RZ, R16, 0x10, RZ, 0xc0, !PT ;  /* 0x0000001010ff7812 */ /* 0x000fe4000784c0ff */
[----:B------:R-:W-:Y:S02]  /*c1a0*/  P2R R11, PR, RZ, 0x40 ;  /* 0x00000040ff0b7803 */ /* 0x000fe40000000000 */
[----:B0-----:R-:W-:-:S02]  /*c1b0*/  IADD3 R6, P0, R14, R0, RZ ;  /* 0x000000000e067210 */ /* 0x001fc40007f1e0ff */
[----:B------:R-:W0:Y:S03]  /*c1c0*/  SHFL.IDX PT, R14, R10, 0x1, 0x181f ;  /* 0x00381f000a0e7f89 */ /* 0x000e2600000e0000 */
[----:B--2---:R-:W-:Y:S02]  /*c1d0*/  IMAD.X R7, RZ, RZ, R3, P0 ;  /* 0x000000ffff077224 */ /* 0x004fe400000e0603 */
[----:B------:R-:W2:Y:S04]  /*c1e0*/  SHFL.IDX PT, R3, R20, 0x1, 0x181f ;  /* 0x00381f0014037f89 */ /* 0x000ea800000e0000 */
[----:B------:R-:W-:Y:S01]  /*c1f0*/  LDGSTS.E.BYPASS.LTC128B.128 [R19+0x400], desc[UR50][R6.64], !P1 ;  /* 0x0040000006137fae */ /* 0x000fe2000c901d72 */
[----:B------:R-:W-:-:S03]  /*c200*/  ISETP.NE.U32.AND P1, PT, R27, RZ, PT ;  /* 0x000000ff1b00720c */ /* 0x000fc60003f25070 */
[----:B------:R-:W-:Y:S01]  /*c210*/  LDGSTS.E.BYPASS.LTC128B.128 [R19+0x2400], desc[UR50][R6.64+0x80], !P6 ;  /* 0x0240008006137fae */ /* 0x000fe2000f101d72 */
[----:B------:R-:W-:-:S03]  /*c220*/  LOP3.LUT P6, RZ, R16, 0x40, RZ, 0xc0, !PT ;  /* 0x0000004010ff7812 */ /* 0x000fc600078cc0ff */
[----:B------:R-:W-:Y:S04]  /*c230*/  LDGSTS.E.BYPASS.LTC128B.128 [R19+0x4400], desc[UR50][R6.64+0x100], !P2 ;  /* 0x0440010006137fae */ /* 0x000fe8000d101d72 */
[----:B------:R-:W-:Y:S01]  /*c240*/  LDGSTS.E.BYPASS.LTC128B.128 [R19+0x6400], desc[UR50][R6.64+0x180], !P5 ;  /* 0x0640018006137fae */ /* 0x000fe2000e901d72 */
[----:B0-----:R-:W-:-:S03]  /*c250*/  IADD3 R4, P0, R14, R0, RZ ;  /* 0x000000000e047210 */ /* 0x001fc60007f1e0ff */
[----:B------:R-:W-:Y:S04]  /*c260*/  LDGSTS.E.BYPASS.LTC128B.128 [R19+0x8400], desc[UR50][R6.64+0x200], !P4 ;  /* 0x0840020006137fae */ /* 0x000fe8000e101d72 */
[----:B------:R-:W0:Y:S01]  /*c270*/  SHFL.IDX PT, R14, R10, 0x2, 0x181f ;  /* 0x00581f000a0e7f89 */ /* 0x000e2200000e0000 */
[----:B--2---:R-:W-:-:S03]  /*c280*/  IMAD.X R5, RZ, RZ, R3, P0 ;  /* 0x000000ffff057224 */ /* 0x004fc600000e0603 */
[----:B------:R-:W2:Y:S04]  /*c290*/  SHFL.IDX PT, R3, R20, 0x2, 0x181f ;  /* 0x00581f0014037f89 */ /* 0x000ea800000e0000 */
[----:B------:R-:W-:Y:S04]  /*c2a0*/  LDGSTS.E.BYPASS.LTC128B.128 [R19+0xa400], desc[UR50][R6.64+0x280], !P3 ;  /* 0x0a40028006137fae */ /* 0x000fe8000d901d72 */
[----:B------:R-:W3:Y:S01]  /*c2b0*/  SHFL.IDX PT, R20, R20, 0x3, 0x181f ;  /* 0x00781f0014147f89 */ /* 0x000ee200000e0000 */
[----:B0-----:R-:W-:-:S03]  /*c2c0*/  IADD3 R2, P0, R14, R0, RZ ;  /* 0x000000000e027210 */ /* 0x001fc60007f1e0ff */
[----:B------:R0:W4:Y:S01]  /*c2d0*/  SHFL.IDX PT, R14, R10, 0x3, 0x181f ;  /* 0x00781f000a0e7f89 */ /* 0x00012200000e0000 */
[----:B--2---:R-:W-:Y:S02]  /*c2e0*/  IADD3.X R3, RZ, R3, RZ, P0, !PT ;  /* 0x00000003ff037210 */ /* 0x004fe400007fe4ff */
[----:B------:R-:W-:-:S13]  /*c2f0*/  ISETP.NE.U32.AND P0, PT, R29, RZ, PT ;  /* 0x000000ff1d00720c */ /* 0x000fda0003f05070 */
[----:B------:R-:W-:Y:S04]  /*c300*/  LDGSTS.E.BYPASS.LTC128B.128 [R19+0xc400], desc[UR50][R6.64+0x300], P0 ;  /* 0x0c40030006137fae */ /* 0x000fe80008101d72 */
[----:B------:R2:W-:Y:S04]  /*c310*/  LDGSTS.E.BYPASS.LTC128B.128 [R19+0xe400], desc[UR50][R6.64+0x380], P1 ;  /* 0x0e40038006137fae */ /* 0x0005e80008901d72 */
[----:B------:R0:W-:Y:S01]  /*c320*/  LDGSTS.E.BYPASS.LTC128B.128 [R19+0xc00], desc[UR50][R4.64], !P6 ;  /* 0x00c0000004137fae */ /* 0x0001e2000f101d72 */
[----:B------:R-:W-:-:S04]  /*c330*/  ISETP.NE.AND P6, PT, R11, RZ, PT ;  /* 0x000000ff0b00720c */ /* 0x000fc80003fc5270 */
[----:B--2---:R-:W-:-:S09]  /*c340*/  P2R R6, PR, RZ, 0x40 ;  /* 0x00000040ff067803 */ /* 0x004fd20000000000 */
[----:B------:R0:W-:Y:S01]  /*c350*/  LDGSTS.E.BYPASS.LTC128B.128 [R19+0x2c00], desc[UR50][R4.64+0x80], !P6 ;  /* 0x02c0008004137fae */ /* 0x0001e2000f101d72 */
[----:B------:R-:W-:-:S03]  /*c360*/  LOP3.LUT P6, RZ, R16, 0x40, RZ, 0xc0, !PT ;  /* 0x0000004010ff7812 */ /* 0x000fc600078cc0ff */
[----:B------:R0:W-:Y:S04]  /*c370*/  LDGSTS.E.BYPASS.LTC128B.128 [R19+0x4c00], desc[UR50][R4.64+0x100], !P2 ;  /* 0x04c0010004137fae */ /* 0x0001e8000d101d72 */
[----:B------:R0:W-:Y:S04]  /*c380*/  LDGSTS.E.BYPASS.LTC128B.128 [R19+0x6c00], desc[UR50][R4.64+0x180], !P5 ;  /* 0x06c0018004137fae */ /* 0x0001e8000e901d72 */
[----:B------:R0:W-:Y:S04]  /*c390*/  LDGSTS.E.BYPASS.LTC128B.128 [R19+0x8c00], desc[UR50][R4.64+0x200], !P4 ;  /* 0x08c0020004137fae */ /* 0x0001e8000e101d72 */
[----:B------:R0:W-:Y:S04]  /*c3a0*/  LDGSTS.E.BYPASS.LTC128B.128 [R19+0xac00], desc[UR50][R4.64+0x280], !P3 ;  /* 0x0ac0028004137fae */ /* 0x0001e8000d901d72 */
[----:B------:R0:W-:Y:S04]  /*c3b0*/  LDGSTS.E.BYPASS.LTC128B.128 [R19+0xcc00], desc[UR50][R4.64+0x300], P0 ;  /* 0x0cc0030004137fae */ /* 0x0001e80008101d72 */
[----:B------:R0:W-:Y:S04]  /*c3c0*/  LDGSTS.E.BYPASS.LTC128B.128 [R19+0xec00], desc[UR50][R4.64+0x380], P1 ;  /* 0x0ec0038004137fae */ /* 0x0001e80008901d72 */
[----:B------:R0:W-:Y:S01]  /*c3d0*/  LDGSTS.E.BYPASS.LTC128B.128 [R19+0x1400], desc[UR50][R2.64], !P6 ;  /* 0x0140000002137fae */ /* 0x0001e2000f101d72 */
[----:B------:R-:W-:-:S13]  /*c3e0*/  ISETP.NE.AND P6, PT, R6, RZ, PT ;  /* 0x000000ff0600720c */ /* 0x000fda0003fc5270 */
[----:B------:R0:W-:Y:S04]  /*c3f0*/  LDGSTS.E.BYPASS.LTC128B.128 [R19+0x3400], desc[UR50][R2.64+0x80], !P6 ;  /* 0x0340008002137fae */ /* 0x0001e8000f101d72 */
[----:B------:R0:W-:Y:S04]  /*c400*/  LDGSTS.E.BYPASS.LTC128B.128 [R19+0x5400], desc[UR50][R2.64+0x100], !P2 ;  /* 0x0540010002137fae */ /* 0x0001e8000d101d72 */
[----:B------:R0:W-:Y:S04]  /*c410*/  LDGSTS.E.BYPASS.LTC128B.128 [R19+0x7400], desc[UR50][R2.64+0x180], !P5 ;  /* 0x0740018002137fae */ /* 0x0001e8000e901d72 */
[----:B------:R0:W-:Y:S04]  /*c420*/  LDGSTS.E.BYPASS.LTC128B.128 [R19+0x9400], desc[UR50][R2.64+0x200], !P4 ;  /* 0x0940020002137fae */ /* 0x0001e8000e101d72 */
[----:B------:R0:W-:Y:S04]  /*c430*/  LDGSTS.E.BYPASS.LTC128B.128 [R19+0xb400], desc[UR50][R2.64+0x280], !P3 ;  /* 0x0b40028002137fae */ /* 0x0001e8000d901d72 */
[----:B------:R0:W-:Y:S04]  /*c440*/  LDGSTS.E.BYPASS.LTC128B.128 [R19+0xd400], desc[UR50][R2.64+0x300], P0 ;  /* 0x0d40030002137fae */ /* 0x0001e80008101d72 */
[----:B---34-:R0:W-:Y:S02]  /*c450*/  LDGSTS.E.BYPASS.LTC128B.128 [R19+0xf400], desc[UR50][R2.64+0x380], P1 ;  /* 0x0f40038002137fae */ /* 0x0181e40008901d72 */
.L_x_156:
[----:B0-----:R-:W-:Y:S02]  /*c460*/  P2R R4, PR, RZ, 0x2 ;  /* 0x00000002ff047803 */ /* 0x001fe40000000000 */
[----:B------:R-:W-:Y:S02]  /*c470*/  LOP3.LUT P1, RZ, R16, 0x40, RZ, 0xc0, !PT ;  /* 0x0000004010ff7812 */ /* 0x000fe4000782c0ff */
[----:B------:R-:W-:Y:S02]  /*c480*/  IADD3 R2, P2, R14, R0, RZ ;  /* 0x000000000e027210 */ /* 0x000fe40007f5e0ff */
[----:B------:R-:W-:-:S03]  /*c490*/  LOP3.LUT P6, RZ, R16, 0x10, RZ, 0xc0, !PT ;  /* 0x0000001010ff7812 */ /* 0x000fc600078cc0ff */
[----:B------:R-:W-:Y:S01]  /*c4a0*/  IMAD.X R3, RZ, RZ, R20, P2 ;  /* 0x000000ffff037224 */ /* 0x000fe200010e0614 */
[----:B------:R-:W-:-:S05]  /*c4b0*/  LOP3.LUT P2, RZ, R16, 0x20, RZ, 0xc0, !PT ;  /* 0x0000002010ff7812 */ /* 0x000fca000784c0ff */
[----:B------:R-:W-:Y:S01]  /*c4c0*/  @!PT LDS RZ, [RZ] ;  /* 0x00000000fffff984 */ /* 0x000fe20000000800 */
[----:B------:R-:W-:Y:S01]  /*c4d0*/  @!PT LDS RZ, [RZ] ;  /* 0x00000000fffff984 */ /* 0x000fe20000000800 */
[----:B------:R-:W-:Y:S01]  /*c4e0*/  @!PT LDS RZ, [RZ] ;  /* 0x00000000fffff984 */ /* 0x000fe20000000800 */
[----:B------:R0:W-:Y:S01]  /*c4f0*/  LDGSTS.E.BYPASS.LTC128B.128 [R19+0x1c00], desc[UR50][R2.64], !P1 ;  /* 0x01c0000002137fae */ /* 0x0001e2000c901d72 */
[----:B------:R-:W-:-:S07]  /*c500*/  ISETP.NE.AND P1, PT, R4, RZ, PT ;  /* 0x000000ff0400720c */ /* 0x000fce0003f25270 */
[----:B------:R0:W-:Y:S04]  /*c510*/  LDGSTS.E.BYPASS.LTC128B.128 [R19+0x3c00], desc[UR50][R2.64+0x80], !P2 ;  /* 0x03c0008002137fae */ /* 0x0001e8000d101d72 */
[----:B------:R0:W-:Y:S04]  /*c520*/  LDGSTS.E.BYPASS.LTC128B.128 [R19+0x5c00], desc[UR50][R2.64+0x100], !P6 ;  /* 0x05c0010002137fae */ /* 0x0001e8000f101d72 */
[----:B------:R0:W-:Y:S04]  /*c530*/  LDGSTS.E.BYPASS.LTC128B.128 [R19+0x7c00], desc[UR50][R2.64+0x180], !P5 ;  /* 0x07c0018002137fae */ /* 0x0001e8000e901d72 */
[----:B------:R0:W-:Y:S04]  /*c540*/  LDGSTS.E.BYPASS.LTC128B.128 [R19+0x9c00], desc[UR50][R2.64+0x200], !P4 ;  /* 0x09c0020002137fae */ /* 0x0001e8000e101d72 */
[----:B------:R0:W-:Y:S04]  /*c550*/  LDGSTS.E.BYPASS.LTC128B.128 [R19+0xbc00], desc[UR50][R2.64+0x280], !P3 ;  /* 0x0bc0028002137fae */ /* 0x0001e8000d901d72 */
[----:B------:R0:W-:Y:S01]  /*c560*/  LDGSTS.E.BYPASS.LTC128B.128 [R19+0xdc00], desc[UR50][R2.64+0x300], P0 ;  /* 0x0dc0030002137fae */ /* 0x0001e20008101d72 */
[----:B------:R-:W-:-:S03]  /*c570*/  PLOP3.LUT P0, PT, PT, PT, PT, 0x80, 0x0 ;  /* 0x000000000000781c */ /* 0x000fc60003f0f070 */
[----:B------:R0:W-:Y:S01]  /*c580*/  LDGSTS.E.BYPASS.LTC128B.128 [R19+0xfc00], desc[UR50][R2.64+0x380], P1 ;  /* 0x0fc0038002137fae */ /* 0x0001e20008901d72 */
[----:B------:R-:W-:-:S09]  /*c590*/  NOP ;  /* 0x0000000000007918 */ /* 0x000fd20000000000 */
.L_x_81:
[----:B------:R-:W-:Y:S02]  /*c5a0*/  PLOP3.LUT P1, PT, P1, P0, PT, 0xa2, 0x0 ;  /* 0x000000000000781c */ /* 0x000fe40000f21472 */
[----:B------:R-:W-:-:S08]  /*c5b0*/  @P0 R2UR P1, UR4, R9 ;  /* 0x00000000090402ca */ /* 0x000fd00000020000 */
        /* <DEDUP_REMOVED lines=9> */
.L_x_82:
[----:B------:R-:W-:Y:S01]  /*c650*/  VIADD R17, R17, 0x1 ;  /* 0x0000000111117836 */ /* 0x000fe20000000000 */
[----:B------:R-:W-:Y:S01]  /*c660*/  IADD3 R2, R8, -0x1, RZ ;  /* 0xffffffff08027810 */ /* 0x000fe20007ffe0ff */
[----:B------:R0:W-:Y:S03]  /*c670*/  SYNCS.ARRIVE.TRANS64.A1T0 RZ, [R9+URZ+0x28c50], RZ ;  /* 0x028c50ff09ff79a7 */ /* 0x0001e6000810003f */
[----:B------:R-:W-:-:S04]  /*c680*/  ISETP.NE.AND P0, PT, R17, 0x2, PT ;  /* 0x000000021100780c */ /* 0x000fc80003f05270 */
[----:B------:R-:W-:Y:S02]  /*c690*/  SEL R17, R17, RZ, P0 ;  /* 0x000000ff11117207 */ /* 0x000fe40000000000 */
[----:B------:R-:W-:Y:S02]  /*c6a0*/  SEL R3, RZ, 0x1, P0 ;  /* 0x00000001ff037807 */ /* 0x000fe40000000000 */
[----:B------:R-:W-:Y:S01]  /*c6b0*/  ISETP.GT.AND P0, PT, R8, RZ, PT ;  /* 0x000000ff0800720c */ /* 0x000fe20003f04270 */
[----:B------:R-:W-:Y:S01]  /*c6c0*/  IMAD.MOV.U32 R8, RZ, RZ, R2 ;  /* 0x000000ffff087224 */ /* 0x000fe200078e0002 */
[----:B------:R-:W-:-:S11]  /*c6d0*/  LOP3.LUT R22, R22, R3, RZ, 0x3c, !PT ;  /* 0x0000000316167212 */ /* 0x000fd600078e3cff */
[----:B0-----:R-:W-:Y:S05]  /*c6e0*/  @P0 BRA `(.L_x_83) ;  /* 0xfffffff000980947 */ /* 0x001fea000383ffff */
[----:B------:R-:W-:Y:S05]  /*c6f0*/  BSYNC B0 ;  /* 0x0000000000007941 */ /* 0x000fea0003800000 */
.L_x_70:
[----:B------:R-:W2:Y:S01]  /*c700*/  LDL.LU R2, [R1] ;  /* 0x0000000001027983 */ /* 0x000ea20000300800 */
[----:B------:R-:W-:-:S03]  /*c710*/  ULDC UR4, c[0x0][0xc34] ;  /* 0x00030d0000047ab9 */ /* 0x000fc60000000800 */
[----:B------:R-:W3:Y:S01]  /*c720*/  LDL.LU R0, [R1+0xc] ;  /* 0x00000c0001007983 */ /* 0x000ee20000300800 */
[----:B--2---:R-:W-:Y:S02]  /*c730*/  VIADD R2, R2, UR42 ;  /* 0x0000002a02027c36 */ /* 0x004fe40008000000 */
[----:B---3--:R-:W-:-:S03]  /*c740*/  VIADD R0, R0, 0x1 ;  /* 0x0000000100007836 */ /* 0x008fc60000000000 */
[----:B------:R0:W-:Y:S01]  /*c750*/  STL [R1], R2 ;  /* 0x0000000201007387 */ /* 0x0001e20000100800 */
[----:B------:R-:W-:-:S03]  /*c760*/  ISETP.GE.AND P0, PT, R2, UR4, PT ;  /* 0x0000000402007c0c */ /* 0x000fc6000bf06270 */
[----:B------:R0:W-:Y:S10]  /*c770*/  STL [R1+0xc], R0 ;  /* 0x00000c0001007387 */ /* 0x0001f40000100800 */
[----:B0-----:R-:W-:Y:S05]  /*c780*/  @!P0 BRA `(.L_x_84) ;  /* 0xffffffd000648947 */ /* 0x001fea000383ffff */
[----:B------:R-:W-:-:S07]  /*c790*/  LOP3.LUT R2, R0, 0x1, RZ, 0xc, !PT ;  /* 0x0000000100027812 */ /* 0x000fce00078e0cff */
.L_x_49:
[----:B------:R-:W0:Y:S01]  /*c7a0*/  S2R R3, SR_CgaCtaId ;  /* 0x0000000000037919 */ /* 0x000e220000008800 */
[----:B------:R-:W-:Y:S01]  /*c7b0*/  MOV R0, 0x400 ;  /* 0x0000040000007802 */ /* 0x000fe20000000f00 */
[----:B------:R-:W-:Y:S01]  /*c7c0*/  BSSY B0, `(.L_x_85) ;  /* 0x0000005000007945 */ /* 0x000fe20003800000 */
[----:B------:R-:W-:Y:S02]  /*c7d0*/  SHF.L.U32 R2, R2, 0x1f, RZ ;  /* 0x0000001f02027819 */ /* 0x000fe400000006ff */
[----:B0-----:R-:W-:-:S04]  /*c7e0*/  LEA R4, R3, R0, 0x18 ;  /* 0x0000000003047211 */ /* 0x001fc800078ec0ff */
[----:B------:R-:W0:Y:S02]  /*c7f0*/  SYNCS.PHASECHK.TRANS64.TRYWAIT P0, [R4+URZ+0x28c20], R2 ;  /* 0x028c2002040075a7 */ /* 0x000e24000800017f */
[----:B0-----:R-:W-:Y:S05]  /*c800*/  @!P0 BRA `(.L_x_86) ;  /* 0x00000024002c8947 */ /* 0x001fea0003800000 */
.L_x_157:
[----:B------:R-:W-:Y:S05]  /*c810*/  BSYNC B0 ;  /* 0x0000000000007941 */ /* 0x000fea0003800000 */
.L_x_85:
[----:B------:R-:W-:-:S03]  /*c820*/  UMOV UR4, 0xffffffff ;  /* 0xffffffff00047882 */ /* 0x000fc60000000000 */
[----:B------:R-:W-:Y:S05]  /*c830*/  BRA.DIV UR4, `(.L_x_87) ;  /* 0x0000002604347947 */ /* 0x000fea000b800000 */
[----:B------:R-:W2:Y:S02]  /*c840*/  S2R R0, SR_TID.X ;  /* 0x0000000000007919 */ /* 0x000ea40000002100 */
[----:B--2---:R-:W-:-:S04]  /*c850*/  SHF.R.U32.HI R0, RZ, 0x5, R0 ;  /* 0x00000005ff007819 */ /* 0x004fc80000011600 */
[----:B------:R-:W-:-:S05]  /*c860*/  LOP3.LUT R0, R0, 0x3, RZ, 0xc0, !PT ;  /* 0x0000000300007812 */ /* 0x000fca00078ec0ff */
[----:B------:R2:W3:Y:S02]  /*c870*/  SHFL.IDX PT, R14, R0, RZ, 0x1f ;  /* 0x00001fff000e7589 */ /* 0x0004e400000e0000 */
.L_x_160:
[----:B---3--:R-:W-:Y:S01]  /*c880*/  ISETP.NE.AND P0, PT, R14, RZ, PT ;  /* 0x000000ff0e00720c */ /* 0x008fe20003f05270 */
[----:B------:R-:W-:-:S12]  /*c890*/  BSSY B0, `(.L_x_88) ;  /* 0x0000024000007945 */ /* 0x000fd80003800000 */
[----:B------:R-:W-:Y:S05]  /*c8a0*/  @P0 BRA `(.L_x_89) ;  /* 0x0000000000880947 */ /* 0x000fea0003800000 */
[----:B------:R-:W-:-:S03]  /*c8b0*/  UMOV UR4, 0xffffffff ;  /* 0xffffffff00047882 */ /* 0x000fc60000000000 */
[----:B------:R-:W-:Y:S05]  /*c8c0*/  BRA.DIV UR4, `(.L_x_90) ;  /* 0x0000002604447947 */ /* 0x000fea000b800000 */
[----:B------:R-:W-:-:S13]  /*c8d0*/  ELECT P6, URZ, PT ;  /* 0x00000000003f782f */ /* 0x000fda00038c0000 */
.L_x_163:
[----:B------:R-:W-:Y:S05]  /*c8e0*/  @!P6 BRA `(.L_x_89) ;  /* 0x000000000078e947 */ /* 0x000fea0003800000 */
[----:B------:R-:W-:-:S06]  /*c8f0*/  ULOP3.LUT UR4, UR38, 0x2, URZ, 0xfc, !UPT ;  /* 0x0000000226047892 */ /* 0x000fcc000f8efc3f */
[----:B--2---:R-:W-:-:S04]  /*c900*/  MOV R0, UR4 ;  /* 0x0000000400007c02 */ /* 0x004fc80008000f00 */
[----:B------:R-:W-:-:S13]  /*c910*/  ISETP.NE.AND P0, PT, R0, 0x3, PT ;  /* 0x000000030000780c */ /* 0x000fda0003f05270 */
[----:B------:R-:W-:Y:S05]  /*c920*/  @!P0 BRA `(.L_x_91) ;  /* 0x0000000000048947 */ /* 0x000fea0003800000 */
[----:B------:R-:W-:Y:S01]  /*c930*/  BPT.TRAP 0x1 ;  /* 0x000000040000795c */ /* 0x000fe20000300000 */
.L_x_91:
[C---:B------:R-:W-:Y:S01]  /*c940*/  IMAD R5, R17.reuse, 0x8, R4 ;  /* 0x0000000811057824 */ /* 0x040fe200078e0204 */
[----:B------:R-:W-:Y:S01]  /*c950*/  SHF.L.U32 R0, R22, 0x1f, RZ ;  /* 0x0000001f16007819 */ /* 0x000fe200000006ff */
[----:B------:R-:W-:-:S03]  /*c960*/  VIADD R17, R17, 0x1 ;  /* 0x0000000111117836 */ /* 0x000fc60000000000 */
[----:B------:R-:W2:Y:S02]  /*c970*/  SYNCS.PHASECHK.TRANS64.TRYWAIT P1, [R5+URZ+0x28c40], R0 ;  /* 0x028c4000050075a7 */ /* 0x000ea4000802017f */
[----:B------:R-:W-:-:S04]  /*c980*/  ISETP.NE.AND P2, PT, R17, 0x2, PT ;  /* 0x000000021100780c */ /* 0x000fc80003f45270 */
[----:B------:R-:W-:Y:S01]  /*c990*/  SEL R3, RZ, 0x1, P2 ;  /* 0x00000001ff037807 */ /* 0x000fe20001000000 */
[----:B--2---:R-:W-:Y:S08]  /*c9a0*/  @!P1 BRA `(.L_x_92) ;  /* 0x00000024002c9947 */ /* 0x004ff00003800000 */
.L_x_164:
[----:B------:R-:W-:Y:S02]  /*c9b0*/  SEL R17, R17, RZ, P2 ;  /* 0x000000ff11117207 */ /* 0x000fe40001000000 */
[----:B0-----:R-:W-:Y:S01]  /*c9c0*/  LOP3.LUT R2, R22, R3, RZ, 0x3c, !PT ;  /* 0x0000000316027212 */ /* 0x001fe200078e3cff */
[----:B------:R-:W-:Y:S06]  /*c9d0*/  @!P0 BRA `(.L_x_93) ;  /* 0x0000000000048947 */ /* 0x000fec0003800000 */
[----:B------:R-:W-:Y:S01]  /*c9e0*/  BPT.TRAP 0x1 ;  /* 0x000000040000795c */ /* 0x000fe20000300000 */
.L_x_93:
[----:B------:R-:W-:Y:S01]  /*c9f0*/  IMAD R17, R17, 0x8, R4 ;  /* 0x0000000811117824 */ /* 0x000fe200078e0204 */
[----:B------:R-:W-:-:S04]  /*ca00*/  SHF.L.U32 R2, R2, 0x1f, RZ ;  /* 0x0000001f02027819 */ /* 0x000fc800000006ff */
[----:B------:R-:W0:Y:S02]  /*ca10*/  SYNCS.PHASECHK.TRANS64.TRYWAIT P1, [R17+URZ+0x28c40], R2 ;  /* 0x028c4002110075a7 */ /* 0x000e24000802017f */
[----:B0-----:R-:W-:Y:S05]  /*ca20*/  @!P1 BRA `(.L_x_94) ;  /* 0x0000002400209947 */ /* 0x001fea0003800000 */
.L_x_165:
[----:B------:R-:W-:Y:S05]  /*ca30*/  @!P0 BRA `(.L_x_95) ;  /* 0x0000000000048947 */ /* 0x000fea0003800000 */
[----:B------:R-:W-:Y:S01]  /*ca40*/  BPT.TRAP 0x1 ;  /* 0x000000040000795c */ /* 0x000fe20000300000 */
.L_x_95:
[----:B------:R-:W3:Y:S02]  /*ca50*/  SYNCS.PHASECHK.TRANS64.TRYWAIT P1, [R5+URZ+0x28c60], R0 ;  /* 0x028c6000050075a7 */ /* 0x000ee4000802017f */
[----:B---3--:R-:W-:Y:S05]  /*ca60*/  @!P1 BRA `(.L_x_96) ;  /* 0x0000002400249947 */ /* 0x008fea0003800000 */
.L_x_166:
[----:B------:R-:W-:Y:S05]  /*ca70*/  @!P0 BRA `(.L_x_97) ;  /* 0x0000000000048947 */ /* 0x000fea0003800000 */
[----:B------:R-:W-:Y:S01]  /*ca80*/  BPT.TRAP 0x1 ;  /* 0x000000040000795c */ /* 0x000fe20000300000 */
.L_x_97:
[----:B----4-:R4:W0:Y:S02]  /*ca90*/  SYNCS.PHASECHK.TRANS64.TRYWAIT P0, [R17+URZ+0x28c60], R2 ;  /* 0x028c6002110075a7 */ /* 0x010824000800017f */
[----:B0-----:R-:W-:Y:S05]  /*caa0*/  @!P0 NANOSLEEP.SYNCS 0x989680 ;  /* 0x009896800000895d */ /* 0x001fea0003900000 */
[----:B------:R-:W0:Y:S02]  /*cab0*/  @!P0 SYNCS.PHASECHK.TRANS64 P0, [R17+URZ+0x28c60], R2 ;  /* 0x028c6002110085a7 */ /* 0x000e24000800007f */
[----:B0-----:R-:W-:Y:S05]  /*cac0*/  @!P0 BRA `(.L_x_97) ;  /* 0xfffffffc00f08947 */ /* 0x001fea000383ffff */
.L_x_89:
[----:B------:R-:W-:Y:S05]  /*cad0*/  BSYNC B0 ;  /* 0x0000000000007941 */ /* 0x000fea0003800000 */
.L_x_88:
[----:B------:R-:W-:Y:S05]  /*cae0*/  EXIT ;  /* 0x000000000000794d */ /* 0x000fea0003800000 */
.L_x_9:
[----:B0-----:R-:W-:-:S04]  /*caf0*/  MOV R3, UR16 ;  /* 0x0000001000037c02 */ /* 0x001fc80008000f00 */
[----:B------:R0:W1:Y:S03]  /*cb00*/  SYNCS.PHASECHK.TRANS64.TRYWAIT P1, [R3+URZ+0x28c50], R0 ;  /* 0x028c5000030075a7 */ /* 0x000066000802017f */
[----:B-1----:R-:W-:Y:S05]  /*cb10*/  @!P1 NANOSLEEP.SYNCS 0x989680 ;  /* 0x009896800000995d */ /* 0x002fea0003900000 */
[----:B------:R-:W1:Y:S02]  /*cb20*/  @!P1 SYNCS.PHASECHK.TRANS64 P1, [R3+URZ+0x28c50], R0 ;  /* 0x028c5000030095a7 */ /* 0x000e64000802007f */
[----:B-1----:R-:W-:Y:S05]  /*cb30*/  @!P1 BRA `(.L_x_9) ;  /* 0xfffffffc00ec9947 */ /* 0x002fea000383ffff */
[----:B------:R-:W-:Y:S05]  /*cb40*/  BRA `(.L_x_98) ;  /* 0xffffff4400b07947 */ /* 0x000fea000383ffff */
.L_x_15:
[----:B-1----:R-:W-:-:S04]  /*cb50*/  IMAD.U32 R4, RZ, RZ, UR6 ;  /* 0x00000006ff047e24 */ /* 0x002fc8000f8e00ff */
[----:B------:R1:W2:Y:S03]  /*cb60*/  SYNCS.PHASECHK.TRANS64.TRYWAIT P1, [R4+URZ+0x28c50], R3 ;  /* 0x028c5003040075a7 */ /* 0x0002a6000802017f */
[----:B--2---:R-:W-:Y:S05]  /*cb70*/  @!P1 NANOSLEEP.SYNCS 0x989680 ;  /* 0x009896800000995d */ /* 0x004fea0003900000 */
[----:B------:R-:W2:Y:S02]  /*cb80*/  @!P1 SYNCS.PHASECHK.TRANS64 P1, [R4+URZ+0x28c50], R3 ;  /* 0x028c5003040095a7 */ /* 0x000ea4000802007f */
[----:B--2---:R-:W-:Y:S05]  /*cb90*/  @!P1 BRA `(.L_x_15) ;  /* 0xfffffffc00ec9947 */ /* 0x004fea000383ffff */
[----:B------:R-:W-:Y:S05]  /*cba0*/  BRA `(.L_x_14) ;  /* 0xffffff5000b07947 */ /* 0x000fea000383ffff */
.L_x_20:
[----:B0-----:R-:W-:-:S04]  /*cbb0*/  IMAD.U32 R3, RZ, RZ, UR42 ;  /* 0x0000002aff037e24 */ /* 0x001fc8000f8e00ff */
[----:B------:R0:W1:Y:S03]  /*cbc0*/  SYNCS.PHASECHK.TRANS64.TRYWAIT P1, [R3+URZ+0x28c00], R0 ;  /* 0x028c0000030075a7 */ /* 0x000066000802017f */
[----:B-1----:R-:W-:Y:S05]  /*cbd0*/  @!P1 NANOSLEEP.SYNCS 0x989680 ;  /* 0x009896800000995d */ /* 0x002fea0003900000 */
[----:B------:R-:W1:Y:S02]  /*cbe0*/  @!P1 SYNCS.PHASECHK.TRANS64 P1, [R3+URZ+0x28c00], R0 ;  /* 0x028c0000030095a7 */ /* 0x000e64000802007f */
[----:B-1----:R-:W-:Y:S05]  /*cbf0*/  @!P1 BRA `(.L_x_20) ;  /* 0xfffffffc00ec9947 */ /* 0x002fea000383ffff */
[----:B------:R-:W-:Y:S05]  /*cc00*/  BRA `(.L_x_99) ;  /* 0xffffff6000047947 */ /* 0x000fea000383ffff */
.L_x_24:
[----:B--2---:R2:W3:Y:S02]  /*cc10*/  SYNCS.PHASECHK.TRANS64.TRYWAIT P1, [R7+URZ+0x28c30], R8 ;  /* 0x028c3008070075a7 */ /* 0x0044e4000802017f */
[----:B---3--:R-:W-:Y:S05]  /*cc20*/  @!P1 NANOSLEEP.SYNCS 0x989680 ;  /* 0x009896800000995d */ /* 0x008fea0003900000 */
[----:B------:R-:W3:Y:S02]  /*cc30*/  @!P1 SYNCS.PHASECHK.TRANS64 P1, [R7+URZ+0x28c30], R8 ;  /* 0x028c3008070095a7 */ /* 0x000ee4000802007f */
[----:B---3--:R-:W-:Y:S05]  /*cc40*/  @!P1 BRA `(.L_x_24) ;  /* 0xfffffffc00f09947 */ /* 0x008fea000383ffff */
[----:B------:R-:W-:Y:S05]  /*cc50*/  BRA `(.L_x_23) ;  /* 0xffffff6000207947 */ /* 0x000fea000383ffff */
.L_x_29:
[----:B----4-:R4:W0:Y:S02]  /*cc60*/  SYNCS.PHASECHK.TRANS64.TRYWAIT P1, [R7+URZ+0x28c50], R8 ;  /* 0x028c5008070075a7 */ /* 0x010824000802017f */
[----:B0-----:R-:W-:Y:S05]  /*cc70*/  @!P1 NANOSLEEP.SYNCS 0x989680 ;  /* 0x009896800000995d */ /* 0x001fea0003900000 */
[----:B------:R-:W0:Y:S02]  /*cc80*/  @!P1 SYNCS.PHASECHK.TRANS64 P1, [R7+URZ+0x28c50], R8 ;  /* 0x028c5008070095a7 */ /* 0x000e24000802007f */
[----:B0-----:R-:W-:Y:S05]  /*cc90*/  @!P1 BRA `(.L_x_29) ;  /* 0xfffffffc00f09947 */ /* 0x001fea000383ffff */
[----:B------:R-:W-:Y:S05]  /*cca0*/  BRA `(.L_x_28) ;  /* 0xffffff7400387947 */ /* 0x000fea000383ffff */
.L_x_35:
[----:B--2---:R-:W-:-:S04]  /*ccb0*/  IMAD.U32 R4, RZ, RZ, UR21 ;  /* 0x00000015ff047e24 */ /* 0x004fc8000f8e00ff */
[----:B------:R2:W3:Y:S03]  /*ccc0*/  SYNCS.PHASECHK.TRANS64.TRYWAIT P2, [R4+URZ+0x28c30], R7 ;  /* 0x028c3007040075a7 */ /* 0x0004e6000804017f */
[----:B---3--:R-:W-:Y:S05]  /*ccd0*/  @!P2 NANOSLEEP.SYNCS 0x989680 ;  /* 0x009896800000a95d */ /* 0x008fea0003900000 */
[----:B------:R-:W3:Y:S02]  /*cce0*/  @!P2 SYNCS.PHASECHK.TRANS64 P2, [R4+URZ+0x28c30], R7 ;  /* 0x028c30070400a5a7 */ /* 0x000ee4000804007f */
[----:B---3--:R-:W-:Y:S05]  /*ccf0*/  @!P2 BRA `(.L_x_35) ;  /* 0xfffffffc00eca947 */ /* 0x008fea000383ffff */
[----:B------:R-:W-:Y:S05]  /*cd00*/  BRA `(.L_x_34) ;  /* 0xffffff7800287947 */ /* 0x000fea000383ffff */
.L_x_40:
[----:B---3--:R-:W-:-:S04]  /*cd10*/  MOV R8, UR21 ;  /* 0x0000001500087c02 */ /* 0x008fc80008000f00 */
[----:B------:R3:W4:Y:S03]  /*cd20*/  SYNCS.PHASECHK.TRANS64.TRYWAIT P2, [R8+URZ+0x28c50], R7 ;  /* 0x028c5007080075a7 */ /* 0x000726000804017f */
[----:B----4-:R-:W-:Y:S05]  /*cd30*/  @!P2 NANOSLEEP.SYNCS 0x989680 ;  /* 0x009896800000a95d */ /* 0x010fea0003900000 */
[----:B------:R-:W4:Y:S02]  /*cd40*/  @!P2 SYNCS.PHASECHK.TRANS64 P2, [R8+URZ+0x28c50], R7 ;  /* 0x028c50070800a5a7 */ /* 0x000f24000804007f */
[----:B----4-:R-:W-:Y:S05]  /*cd50*/  @!P2 BRA `(.L_x_40) ;  /* 0xfffffffc00eca947 */ /* 0x010fea000383ffff */
[----:B------:R-:W-:Y:S05]  /*cd60*/  BRA `(.L_x_39) ;  /* 0xffffff90005c7947 */ /* 0x000fea000383ffff */
.L_x_53:
[----:B------:R-:W0:Y:S01]  /*cd70*/  S2R R19, SR_TID.X ;  /* 0x0000000000137919 */ /* 0x000e220000002100 */
[----:B------:R-:W-:Y:S01]  /*cd80*/  BSSY B0, `(.L_x_100) ;  /* 0x000000a000007945 */ /* 0x000fe20003800000 */
[----:B------:R-:W-:Y:S01]  /*cd90*/  IMAD.MOV.U32 R12, RZ, RZ, RZ ;  /* 0x000000ffff0c7224 */ /* 0x000fe200078e00ff */
[----:B------:R-:W-:Y:S01]  /*cda0*/  MOV R15, 0xffffffff ;  /* 0xffffffff000f7802 */ /* 0x000fe20000000f00 */
[----:B------:R-:W-:Y:S01]  /*cdb0*/  IMAD.MOV.U32 R11, RZ, RZ, 0x1f ;  /* 0x0000001fff0b7424 */ /* 0x000fe200078e00ff */
[----:B0-----:R-:W-:-:S04]  /*cdc0*/  SHF.R.U32.HI R19, RZ, 0x5, R19 ;  /* 0x00000005ff137819 */ /* 0x001fc80000011613 */
[----:B------:R-:W-:-:S05]  /*cdd0*/  LOP3.LUT R19, R19, 0x3, RZ, 0xc0, !PT ;  /* 0x0000000313137812 */ /* 0x000fca00078ec0ff */
[----:B------:R-:W-:-:S07]  /*cde0*/  IMAD.MOV.U32 R13, RZ, RZ, R19 ;  /* 0x000000ffff0d7224 */ /* 0x000fce00078e0013 */
[----:B-1---5:R-:W-:Y:S05]  /*cdf0*/  WARPSYNC.COLLECTIVE R15, `(.L_x_101) ;  /* 0x000000000f087348 */ /* 0x022fea0003c00000 */
[----:B------:R0:W2:Y:S02]  /*ce00*/  SHFL.IDX P6, R14, R13, R12, R11 ;  /* 0x0000000c0d0e7389 */ /* 0x0000a400000c000b */
[----:B012--5:R-:W-:Y:S01]  /*ce10*/  ENDCOLLECTIVE ;  /* 0x000000000000791b */ /* 0x027fe20003800000 */
.L_x_101:
[----:B------:R-:W-:Y:S05]  /*ce20*/  BSYNC B0 ;  /* 0x0000000000007941 */ /* 0x000fea0003800000 */
.L_x_100:
[----:B------:R-:W-:Y:S05]  /*ce30*/  BRA `(.L_x_102) ;  /* 0xffffffd000207947 */ /* 0x000fea000383ffff */
.L_x_56:
[----:B0-----:R0:W1:Y:S02]  /*ce40*/  SYNCS.PHASECHK.TRANS64.TRYWAIT P0, [R19+URZ+0x28c40], R0 ;  /* 0x028c4000130075a7 */ /* 0x001064000800017f */
[----:B-1----:R-:W-:Y:S05]  /*ce50*/  @!P0 NANOSLEEP.SYNCS 0x989680 ;  /* 0x009896800000895d */ /* 0x002fea0003900000 */
[----:B------:R-:W1:Y:S02]  /*ce60*/  @!P0 SYNCS.PHASECHK.TRANS64 P0, [R19+URZ+0x28c40], R0 ;  /* 0x028c4000130085a7 */ /* 0x000e64000800007f */
[----:B-1----:R-:W-:Y:S05]  /*ce70*/  @!P0 BRA `(.L_x_56) ;  /* 0xfffffffc00f08947 */ /* 0x002fea000383ffff */
[----:B------:R-:W-:Y:S05]  /*ce80*/  BRA `(.L_x_103) ;  /* 0xffffffd000a47947 */ /* 0x000fea000383ffff */
.L_x_57:
[----:B------:R-:W-:Y:S01]  /*ce90*/  BSSY B0, `(.L_x_104) ;  /* 0x0000008000007945 */ /* 0x000fe20003800000 */
[----:B------:R-:W-:Y:S01]  /*cea0*/  IMAD.MOV.U32 R13, RZ, RZ, R5 ;  /* 0x000000ffff0d7224 */ /* 0x000fe200078e0005 */
[----:B------:R-:W-:Y:S01]  /*ceb0*/  MOV R15, 0xffffffff ;  /* 0xffffffff000f7802 */ /* 0x000fe20000000f00 */
[----:B------:R-:W-:Y:S02]  /*cec0*/  IMAD.MOV.U32 R12, RZ, RZ, RZ ;  /* 0x000000ffff0c7224 */ /* 0x000fe400078e00ff */
[----:B------:R-:W-:-:S07]  /*ced0*/  IMAD.MOV.U32 R11, RZ, RZ, 0x181f ;  /* 0x0000181fff0b7424 */ /* 0x000fce00078e00ff */
[----:B------:R-:W-:Y:S05]  /*cee0*/  WARPSYNC.COLLECTIVE R15, `(.L_x_105) ;  /* 0x000000000f087348 */ /* 0x000fea0003c00000 */
[----:B------:R0:W1:Y:S02]  /*cef0*/  SHFL.IDX P6, R14, R13, R12, R11 ;  /* 0x0000000c0d0e7389 */ /* 0x00006400000c000b */
[----:B01----:R-:W-:Y:S01]  /*cf00*/  ENDCOLLECTIVE ;  /* 0x000000000000791b */ /* 0x003fe20003800000 */
.L_x_105:
[----:B------:R-:W-:Y:S05]  /*cf10*/  BSYNC B0 ;  /* 0x0000000000007941 */ /* 0x000fea0003800000 */
.L_x_104:
[----:B------:R-:W-:Y:S01]  /*cf20*/  IMAD.MOV.U32 R13, RZ, RZ, R0 ;  /* 0x000000ffff0d7224 */ /* 0x000fe200078e0000 */
[----:B------:R-:W-:Y:S01]  /*cf30*/  MOV R11, 0x181f ;  /* 0x0000181f000b7802 */ /* 0x000fe20000000f00 */
[----:B------:R-:W-:Y:S01]  /*cf40*/  IMAD.MOV.U32 R12, RZ, RZ, RZ ;  /* 0x000000ffff0c7224 */ /* 0x000fe200078e00ff */
[----:B------:R-:W-:Y:S01]  /*cf50*/  ISETP.GE.AND P2, PT, R35, 0x1, PT ;  /* 0x000000012300780c */ /* 0x000fe20003f46270 */
[----:B------:R-:W-:Y:S02]  /*cf60*/  IMAD.MOV.U32 R15, RZ, RZ, -0x1 ;  /* 0xffffffffff0f7424 */ /* 0x000fe400078e00ff */
[----:B------:R-:W-:-:S10]  /*cf70*/  IMAD.MOV.U32 R2, RZ, RZ, R14 ;  /* 0x000000ffff027224 */ /* 0x000fd400078e000e */
[----:B------:R-:W-:Y:S05]  /*cf80*/  WARPSYNC.COLLECTIVE R15, `(.L_x_106) ;  /* 0x000000000f087348 */ /* 0x000fea0003c00000 */
[----:B------:R0:W1:Y:S02]  /*cf90*/  SHFL.IDX P6, R14, R13, R12, R11 ;  /* 0x0000000c0d0e7389 */ /* 0x00006400000c000b */
[----:B01----:R-:W-:Y:S01]  /*cfa0*/  ENDCOLLECTIVE ;  /* 0x000000000000791b */ /* 0x003fe20003800000 */
.L_x_106:
[----:B------:R-:W-:Y:S01]  /*cfb0*/  @P2 LEA R7, R4, UR39, 0x1 ;  /* 0x0000002704072c11 */ /* 0x000fe2000f8e08ff */
[----:B------:R-:W-:Y:S01]  /*cfc0*/  IMAD.MOV.U32 R13, RZ, RZ, R5 ;  /* 0x000000ffff0d7224 */ /* 0x000fe200078e0005 */
[----:B------:R-:W-:Y:S02]  /*cfd0*/  MOV R12, 0x1 ;  /* 0x00000001000c7802 */ /* 0x000fe40000000f00 */
[----:B------:R-:W-:-:S13]  /*cfe0*/  @P2 LEA R3, P0, R20, R14, 0x1 ;  /* 0x0000000e14032211 */ /* 0x000fda00078008ff */
[----:B------:R-:W-:Y:S05]  /*cff0*/  WARPSYNC.COLLECTIVE R15, `(.L_x_107) ;  /* 0x000000000f087348 */ /* 0x000fea0003c00000 */
[----:B------:R0:W1:Y:S02]  /*d000*/  SHFL.IDX P6, R14, R13, R12, R11 ;  /* 0x0000000c0d0e7389 */ /* 0x00006400000c000b */
[----:B01----:R-:W-:Y:S01]  /*d010*/  ENDCOLLECTIVE ;  /* 0x000000000000791b */ /* 0x003fe20003800000 */
.L_x_107:
[----:B------:R-:W-:-:S05]  /*d020*/  @P2 IMAD.X R2, RZ, RZ, R2, P0 ;  /* 0x000000ffff022224 */ /* 0x000fca00000e0602 */
[----:B------:R-:W-:-:S04]  /*d030*/  @P2 LOP3.LUT R3, R3, R2, RZ, 0x3c, !PT ;  /* 0x0000000203032212 */ /* 0x000fc800078e3cff */
[----:B------:R-:W-:Y:S01]  /*d040*/  @P2 LOP3.LUT R2, R3, R2, RZ, 0x3c, !PT ;  /* 0x0000000203022212 */ /* 0x000fe200078e3cff */
[----:B------:R-:W-:-:S03]  /*d050*/  IMAD.MOV.U32 R13, RZ, RZ, R0 ;  /* 0x000000ffff0d7224 */ /* 0x000fc600078e0000 */
[----:B------:R-:W-:-:S05]  /*d060*/  @P2 LOP3.LUT R3, R3, R2, RZ, 0x3c, !PT ;  /* 0x0000000203032212 */ /* 0x000fca00078e3cff */
[----:B------:R-:W-:Y:S01]  /*d070*/  @!PT LDS RZ, [RZ] ;  /* 0x00000000fffff984 */ /* 0x000fe20000000800 */
[----:B------:R-:W-:Y:S01]  /*d080*/  @!PT LDS RZ, [RZ] ;  /* 0x00000000fffff984 */ /* 0x000fe20000000800 */
[----:B------:R-:W-:Y:S01]  /*d090*/  @!PT LDS RZ, [RZ] ;  /* 0x00000000fffff984 */ /* 0x000fe20000000800 */
[----:B------:R0:W-:Y:S01]  /*d0a0*/  @P2 LDGSTS.E.BYPASS.LTC128B.128 [R7+0x22400], desc[UR50][R2.64], !P1 ;  /* 0x2240000002072fae */ /* 0x0001e2000c901d72 */
[----:B------:R-:W-:Y:S01]  /*d0b0*/  ISETP.GE.AND P2, PT, R35, 0x11, PT ;  /* 0x000000112300780c */ /* 0x000fe20003f46270 */
[----:B------:R-:W-:-:S12]  /*d0c0*/  IMAD.MOV.U32 R8, RZ, RZ, R14 ;  /* 0x000000ffff087224 */ /* 0x000fd800078e000e */
[----:B0-----:R-:W-:Y:S05]  /*d0d0*/  WARPSYNC.COLLECTIVE R15, `(.L_x_108) ;  /* 0x000000000f087348 */ /* 0x001fea0003c00000 */
[----:B------:R1:W2:Y:S02]  /*d0e0*/  SHFL.IDX P6, R14, R13, R12, R11 ;  /* 0x0000000c0d0e7389 */ /* 0x0002a400000c000b */
[----:B012---:R-:W-:Y:S01]  /*d0f0*/  ENDCOLLECTIVE ;  /* 0x000000000000791b */ /* 0x007fe20003800000 */
.L_x_108:
[----:B------:R-:W-:Y:S01]  /*d100*/  @P2 LEA R9, R4, UR39, 0x1 ;  /* 0x0000002704092c11 */ /* 0x000fe2000f8e08ff */
[----:B------:R-:W-:Y:S02]  /*d110*/  IMAD.MOV.U32 R13, RZ, RZ, R5 ;  /* 0x000000ffff0d7224 */ /* 0x000fe400078e0005 */
[----:B------:R-:W-:Y:S01]  /*d120*/  IMAD.MOV.U32 R12, RZ, RZ, 0x2 ;  /* 0x00000002ff0c7424 */ /* 0x000fe200078e00ff */
[----:B------:R-:W-:-:S13]  /*d130*/  @P2 LEA R6, P0, R20, R14, 0x1 ;  /* 0x0000000e14062211 */ /* 0x000fda00078008ff */
[----:B------:R-:W-:Y:S05]  /*d140*/  WARPSYNC.COLLECTIVE R15, `(.L_x_109) ;  /* 0x000000000f087348 */ /* 0x000fea0003c00000 */
[----:B------:R0:W1:Y:S02]  /*d150*/  SHFL.IDX P6, R14, R13, R12, R11 ;  /* 0x0000000c0d0e7389 */ /* 0x00006400000c000b */
[----:B01----:R-:W-:Y:S01]  /*d160*/  ENDCOLLECTIVE ;  /* 0x000000000000791b */ /* 0x003fe20003800000 */
.L_x_109:
[----:B------:R-:W-:Y:S01]  /*d170*/  @P2 MOV R2, R6 ;  /* 0x0000000600022202 */ /* 0x000fe20000000f00 */
[----:B------:R-:W-:-:S04]  /*d180*/  @P2 IMAD.X R8, RZ, RZ, R8, P0 ;  /* 0x000000ffff082224 */ /* 0x000fc800000e0608 */
[----:B------:R-:W-:-:S05]  /*d190*/  @P2 IMAD.MOV.U32 R3, RZ, RZ, R8 ;  /* 0x000000ffff032224 */ /* 0x000fca00078e0008 */
[----:B------:R-:W-:Y:S01]  /*d1a0*/  @!PT LDS RZ, [RZ] ;  /* 0x00000000fffff984 */ /* 0x000fe20000000800 */
[----:B------:R-:W-:Y:S01]  /*d1b0*/  @!PT LDS RZ, [RZ] ;  /* 0x00000000fffff984 */ /* 0x000fe20000000800 */
[----:B------:R-:W-:Y:S01]  /*d1c0*/  @!PT LDS RZ, [RZ] ;  /* 0x00000000fffff984 */ /* 0x000fe20000000800 */
[----:B------:R0:W-:Y:S01]  /*d1d0*/  @P2 LDGSTS.E.BYPASS.LTC128B.128 [R9+0x22c00], desc[UR50][R2.64], !P1 ;  /* 0x22c0000002092fae */ /* 0x0001e2000c901d72 */
[----:B------:R-:W-:Y:S01]  /*d1e0*/  ISETP.GE.AND P2, PT, R35, 0x21, PT ;  /* 0x000000212300780c */ /* 0x000fe20003f46270 */
[----:B------:R-:W-:Y:S01]  /*d1f0*/  IMAD.MOV.U32 R13, RZ, RZ, R0 ;  /* 0x000000ffff0d7224 */ /* 0x000fe200078e0000 */
[----:B0-----:R-:W-:-:S11]  /*d200*/  MOV R2, R14 ;  /* 0x0000000e00027202 */ /* 0x001fd60000000f00 */
[----:B------:R-:W-:Y:S05]  /*d210*/  WARPSYNC.COLLECTIVE R15, `(.L_x_110) ;  /* 0x000000000f087348 */ /* 0x000fea0003c00000 */
[----:B------:R0:W1:Y:S02]  /*d220*/  SHFL.IDX P6, R14, R13, R12, R11 ;  /* 0x0000000c0d0e7389 */ /* 0x00006400000c000b */
[----:B01----:R-:W-:Y:S01]  /*d230*/  ENDCOLLECTIVE ;  /* 0x000000000000791b */ /* 0x003fe20003800000 */
.L_x_110:
[----:B------:R-:W-:Y:S01]  /*d240*/  @P2 LEA R6, R4, UR39, 0x1 ;  /* 0x0000002704062c11 */ /* 0x000fe2000f8e08ff */
[----:B------:R-:W-:Y:S02]  /*d250*/  IMAD.MOV.U32 R13, RZ, RZ, R5 ;  /* 0x000000ffff0d7224 */ /* 0x000fe400078e0005 */
[----:B------:R-:W-:Y:S01]  /*d260*/  IMAD.MOV.U32 R12, RZ, RZ, 0x3 ;  /* 0x00000003ff0c7424 */ /* 0x000fe200078e00ff */
[----:B------:R-:W-:-:S13]  /*d270*/  @P2 LEA R7, P0, R20, R14, 0x1 ;  /* 0x0000000e14072211 */ /* 0x000fda00078008ff */
[----:B------:R-:W-:Y:S05]  /*d280*/  WARPSYNC.COLLECTIVE R15, `(.L_x_111) ;  /* 0x000000000f087348 */ /* 0x000fea0003c00000 */
[----:B------:R0:W1:Y:S02]  /*d290*/  SHFL.IDX P6, R14, R13, R12, R11 ;  /* 0x0000000c0d0e7389 */ /* 0x00006400000c000b */
[----:B01----:R-:W-:Y:S01]  /*d2a0*/  ENDCOLLECTIVE ;  /* 0x000000000000791b */ /* 0x003fe20003800000 */
.L_x_111:
[----:B------:R-:W-:Y:S02]  /*d2b0*/  @P2 IMAD.X R10, RZ, RZ, R2, P0 ;  /* 0x000000ffff0a2224 */ /* 0x000fe400000e0602 */
[----:B------:R-:W-:-:S03]  /*d2c0*/  @P2 IMAD.MOV.U32 R2, RZ, RZ, R7 ;  /* 0x000000ffff022224 */ /* 0x000fc600078e0007 */
[----:B------:R-:W-:-:S05]  /*d2d0*/  @P2 MOV R3, R10 ;  /* 0x0000000a00032202 */ /* 0x000fca0000000f00 */
[----:B------:R-:W-:Y:S01]  /*d2e0*/  @!PT LDS RZ, [RZ] ;  /* 0x00000000fffff984 */ /* 0x000fe20000000800 */
[----:B------:R-:W-:Y:S01]  /*d2f0*/  @!PT LDS RZ, [RZ] ;  /* 0x00000000fffff984 */ /* 0x000fe20000000800 */
[----:B------:R-:W-:Y:S01]  /*d300*/  @!PT LDS RZ, [RZ] ;  /* 0x00000000fffff984 */ /* 0x000fe20000000800 */
[----:B------:R0:W-:Y:S01]  /*d310*/  @P2 LDGSTS.E.BYPASS.LTC128B.128 [R6+0x23400], desc[UR50][R2.64], !P1 ;  /* 0x2340000002062fae */ /* 0x0001e2000c901d72 */
[----:B------:R-:W-:Y:S01]  /*d320*/  MOV R13, R0 ;  /* 0x00000000000d7202 */ /* 0x000fe20000000f00 */
[----:B------:R-:W-:-:S07]  /*d330*/  IMAD.MOV.U32 R5, RZ, RZ, R14 ;  /* 0x000000ffff057224 */ /* 0x000fce00078e000e */
[----:B0-----:R-:W-:Y:S05]  /*d340*/  WARPSYNC.COLLECTIVE R15, `(.L_x_112) ;  /* 0x000000000f087348 */ /* 0x001fea0003c00000 */
[----:B------:R1:W2:Y:S02]  /*d350*/  SHFL.IDX P6, R14, R13, R12, R11 ;  /* 0x0000000c0d0e7389 */ /* 0x0002a400000c000b */
[----:B012---:R-:W-:Y:S01]  /*d360*/  ENDCOLLECTIVE ;  /* 0x000000000000791b */ /* 0x007fe20003800000 */
.L_x_112:
[----:B------:R-:W-:Y:S05]  /*d370*/  BRA `(.L_x_113) ;  /* 0xffffffd000587947 */ /* 0x000fea000383ffff */
.L_x_61:
[----:B------:R-:W-:Y:S01]  /*d380*/  IMAD.MOV.U32 R13, RZ, RZ, R5 ;  /* 0x000000ffff0d7224 */ /* 0x000fe200078e0005 */
[----:B------:R-:W-:Y:S01]  /*d390*/  MOV R15, 0xffffffff ;  /* 0xffffffff000f7802 */ /* 0x000fe20000000f00 */
[----:B------:R-:W-:Y:S02]  /*d3a0*/  IMAD.MOV.U32 R12, RZ, RZ, RZ ;  /* 0x000000ffff0c7224 */ /* 0x000fe400078e00ff */
[----:B------:R-:W-:Y:S02]  /*d3b0*/  IMAD.MOV.U32 R11, RZ, RZ, 0x181f ;  /* 0x0000181fff0b7424 */ /* 0x000fe400078e00ff */
[----:B------:R-:W-:-:S07]  /*d3c0*/  IMAD R0, R0, 0x40, R37 ;  /* 0x0000004000007824 */ /* 0x000fce00078e0225 */
[----:B-1----:R-:W-:Y:S05]  /*d3d0*/  WARPSYNC.COLLECTIVE R15, `(.L_x_114) ;  /* 0x000000000f087348 */ /* 0x002fea0003c00000 */
[----:B------:R0:W2:Y:S02]  /*d3e0*/  SHFL.IDX P6, R14, R13, R12, R11 ;  /* 0x0000000c0d0e7389 */ /* 0x0000a400000c000b */
[----:B012---:R-:W-:Y:S01]  /*d3f0*/  ENDCOLLECTIVE ;  /* 0x000000000000791b */ /* 0x007fe20003800000 */
.L_x_114:
[C---:B------:R-:W-:Y:S01]  /*d400*/  VIADD R6, R0.reuse, 0x10 ;  /* 0x0000001000067836 */ /* 0x040fe20000000000 */
[----:B------:R-:W-:Y:S01]  /*d410*/  ISETP.GE.AND P0, PT, R0, UR37, PT ;  /* 0x0000002500007c0c */ /* 0x000fe2000bf06270 */
[----:B------:R-:W-:Y:S02]  /*d420*/  IMAD.MOV.U32 R13, RZ, RZ, R4 ;  /* 0x000000ffff0d7224 */ /* 0x000fe400078e0004 */
[----:B------:R-:W-:-:S10]  /*d430*/  IMAD.MOV.U32 R2, RZ, RZ, R14 ;  /* 0x000000ffff027224 */ /* 0x000fd400078e000e */
[----:B------:R-:W-:Y:S05]  /*d440*/  WARPSYNC.COLLECTIVE R15, `(.L_x_115) ;  /* 0x000000000f087348 */ /* 0x000fea0003c00000 */
[----:B------:R0:W1:Y:S02]  /*d450*/  SHFL.IDX P6, R14, R13, R12, R11 ;  /* 0x0000000c0d0e7389 */ /* 0x00006400000c000b */
[----:B01----:R-:W-:Y:S01]  /*d460*/  ENDCOLLECTIVE ;  /* 0x000000000000791b */ /* 0x003fe20003800000 */
.L_x_115:
[----:B------:R-:W-:Y:S01]  /*d470*/  IMAD.MOV.U32 R13, RZ, RZ, R5 ;  /* 0x000000ffff0d7224 */ /* 0x000fe200078e0005 */
[----:B------:R-:W-:Y:S02]  /*d480*/  MOV R12, 0x1 ;  /* 0x00000001000c7802 */ /* 0x000fe40000000f00 */
[----:B------:R-:W-:-:S04]  /*d490*/  @!P0 LEA R14, P1, R9, R14, 0x1 ;  /* 0x0000000e090e8211 */ /* 0x000fc800078208ff */
[----:B------:R-:W-:Y:S01]  /*d4a0*/  @!P0 IADD3.X R3, RZ, R2, RZ, P1, !PT ;  /* 0x00000002ff038210 */ /* 0x000fe20000ffe4ff */
[----:B------:R-:W-:-:S08]  /*d4b0*/  @!P0 IMAD.MOV.U32 R2, RZ, RZ, R14 ;  /* 0x000000ffff028224 */ /* 0x000fd000078e000e */
[----:B------:R-:W-:Y:S05]  /*d4c0*/  WARPSYNC.COLLECTIVE R15, `(.L_x_116) ;  /* 0x000000000f087348 */ /* 0x000fea0003c00000 */
[----:B------:R0:W1:Y:S02]  /*d4d0*/  SHFL.IDX P6, R14, R13, R12, R11 ;  /* 0x0000000c0d0e7389 */ /* 0x00006400000c000b */
[----:B01----:R-:W-:Y:S01]  /*d4e0*/  ENDCOLLECTIVE ;  /* 0x000000000000791b */ /* 0x003fe20003800000 */
.L_x_116:
[----:B------:R-:W-:Y:S01]  /*d4f0*/  @!PT LDS RZ, [RZ] ;  /* 0x00000000fffff984 */ /* 0x000fe20000000800 */
[----:B------:R-:W-:Y:S01]  /*d500*/  @!PT LDS RZ, [RZ] ;  /* 0x00000000fffff984 */ /* 0x000fe20000000800 */
[----:B------:R-:W-:Y:S01]  /*d510*/  @!PT LDS RZ, [RZ] ;  /* 0x00000000fffff984 */ /* 0x000fe20000000800 */
[----:B------:R0:W-:Y:S01]  /*d520*/  @!P0 LDGSTS.E.BYPASS.LTC128B.128 [R8+0x20400], desc[UR50][R2.64], !P5 ;  /* 0x2040000002088fae */ /* 0x0001e2000e901d72 */
[----:B------:R-:W-:Y:S01]  /*d530*/  ISETP.GE.AND P0, PT, R6, UR37, PT ;  /* 0x0000002506007c0c */ /* 0x000fe2000bf06270 */
[----:B------:R-:W-:Y:S02]  /*d540*/  IMAD.MOV.U32 R13, RZ, RZ, R4 ;  /* 0x000000ffff0d7224 */ /* 0x000fe400078e0004 */
[----:B------:R-:W-:-:S10]  /*d550*/  IMAD.MOV.U32 R6, RZ, RZ, R14 ;  /* 0x000000ffff067224 */ /* 0x000fd400078e000e */
[----:B0-----:R-:W-:Y:S05]  /*d560*/  WARPSYNC.COLLECTIVE R15, `(.L_x_117) ;  /* 0x000000000f087348 */ /* 0x001fea0003c00000 */
[----:B------:R1:W2:Y:S02]  /*d570*/  SHFL.IDX P6, R14, R13, R12, R11 ;  /* 0x0000000c0d0e7389 */ /* 0x0002a400000c000b */
[----:B012---:R-:W-:Y:S01]  /*d580*/  ENDCOLLECTIVE ;  /* 0x000000000000791b */ /* 0x007fe20003800000 */
.L_x_117:
[----:B------:R-:W-:Y:S02]  /*d590*/  IMAD.MOV.U32 R13, RZ, RZ, R5 ;  /* 0x000000ffff0d7224 */ /* 0x000fe400078e0005 */
[----:B------:R-:W-:Y:S01]  /*d5a0*/  IMAD.MOV.U32 R12, RZ, RZ, 0x2 ;  /* 0x00000002ff0c7424 */ /* 0x000fe200078e00ff */
[----:B------:R-:W-:-:S13]  /*d5b0*/  @!P0 LEA R2, P1, R9, R14, 0x1 ;  /* 0x0000000e09028211 */ /* 0x000fda00078208ff */
[----:B------:R-:W-:Y:S05]  /*d5c0*/  WARPSYNC.COLLECTIVE R15, `(.L_x_118) ;  /* 0x000000000f087348 */ /* 0x000fea0003c00000 */
[----:B------:R0:W1:Y:S02]  /*d5d0*/  SHFL.IDX P6, R14, R13, R12, R11 ;  /* 0x0000000c0d0e7389 */ /* 0x00006400000c000b */
[----:B01----:R-:W-:Y:S01]  /*d5e0*/  ENDCOLLECTIVE ;  /* 0x000000000000791b */ /* 0x003fe20003800000 */
.L_x_118:
[----:B------:R-:W-:Y:S01]  /*d5f0*/  @!P0 IMAD.X R3, RZ, RZ, R6, P1 ;  /* 0x000000ffff038224 */ /* 0x000fe200008e0606 */
[----:B------:R-:W-:-:S04]  /*d600*/  IADD3 R6, R0, 0x20, RZ ;  /* 0x0000002000067810 */ /* 0x000fc80007ffe0ff */
[----:B------:R-:W-:Y:S01]  /*d610*/  @!PT LDS RZ, [RZ] ;  /* 0x00000000fffff984 */ /* 0x000fe20000000800 */
[----:B------:R-:W-:Y:S01]  /*d620*/  @!PT LDS RZ, [RZ] ;  /* 0x00000000fffff984 */ /* 0x000fe20000000800 */
[----:B------:R-:W-:Y:S01]  /*d630*/  @!PT LDS RZ, [RZ] ;  /* 0x00000000fffff984 */ /* 0x000fe20000000800 */
[----:B------:R0:W-:Y:S01]  /*d640*/  @!P0 LDGSTS.E.BYPASS.LTC128B.128 [R8+0x20c00], desc[UR50][R2.64], !P5 ;  /* 0x20c0000002088fae */ /* 0x0001e2000e901d72 */
[----:B------:R-:W-:Y:S02]  /*d650*/  ISETP.GE.AND P0, PT, R6, UR37, PT ;  /* 0x0000002506007c0c */ /* 0x000fe4000bf06270 */
[----:B------:R-:W-:Y:S01]  /*d660*/  MOV R13, R4 ;  /* 0x00000004000d7202 */ /* 0x000fe20000000f00 */
[----:B------:R-:W-:-:S10]  /*d670*/  IMAD.MOV.U32 R6, RZ, RZ, R14 ;  /* 0x000000ffff067224 */ /* 0x000fd400078e000e */
[----:B0-----:R-:W-:Y:S05]  /*d680*/  WARPSYNC.COLLECTIVE R15, `(.L_x_119) ;  /* 0x000000000f087348 */ /* 0x001fea0003c00000 */
[----:B------:R1:W2:Y:S02]  /*d690*/  SHFL.IDX P6, R14, R13, R12, R11 ;  /* 0x0000000c0d0e7389 */ /* 0x0002a400000c000b */
[----:B012---:R-:W-:Y:S01]  /*d6a0*/  ENDCOLLECTIVE ;  /* 0x000000000000791b */ /* 0x007fe20003800000 */
.L_x_119:
[----:B------:R-:W-:Y:S02]  /*d6b0*/  IMAD.MOV.U32 R13, RZ, RZ, R5 ;  /* 0x000000ffff0d7224 */ /* 0x000fe400078e0005 */
[----:B------:R-:W-:Y:S01]  /*d6c0*/  IMAD.MOV.U32 R12, RZ, RZ, 0x3 ;  /* 0x00000003ff0c7424 */ /* 0x000fe200078e00ff */
[----:B------:R-:W-:-:S13]  /*d6d0*/  @!P0 LEA R2, P1, R9, R14, 0x1 ;  /* 0x0000000e09028211 */ /* 0x000fda00078208ff */
[----:B------:R-:W-:Y:S05]  /*d6e0*/  WARPSYNC.COLLECTIVE R15, `(.L_x_120) ;  /* 0x000000000f087348 */ /* 0x000fea0003c00000 */
[----:B------:R0:W1:Y:S02]  /*d6f0*/  SHFL.IDX P6, R14, R13, R12, R11 ;  /* 0x0000000c0d0e7389 */ /* 0x00006400000c000b */
[----:B01----:R-:W-:Y:S01]  /*d700*/  ENDCOLLECTIVE ;  /* 0x000000000000791b */ /* 0x003fe20003800000 */
.L_x_120:
[----:B------:R-:W-:-:S05]  /*d710*/  @!P0 IMAD.X R3, RZ, RZ, R6, P1 ;  /* 0x000000ffff038224 */ /* 0x000fca00008e0606 */
[----:B------:R-:W-:Y:S01]  /*d720*/  @!PT LDS RZ, [RZ] ;  /* 0x00000000fffff984 */ /* 0x000fe20000000800 */
[----:B------:R-:W-:Y:S01]  /*d730*/  @!PT LDS RZ, [RZ] ;  /* 0x00000000fffff984 */ /* 0x000fe20000000800 */
[----:B------:R-:W-:Y:S01]  /*d740*/  @!PT LDS RZ, [RZ] ;  /* 0x00000000fffff984 */ /* 0x000fe20000000800 */
[----:B------:R0:W-:Y:S01]  /*d750*/  @!P0 LDGSTS.E.BYPASS.LTC128B.128 [R8+0x21400], desc[UR50][R2.64], !P5 ;  /* 0x2140000002088fae */ /* 0x0001e2000e901d72 */
[----:B------:R-:W-:Y:S01]  /*d760*/  IMAD.MOV.U32 R13, RZ, RZ, R4 ;  /* 0x000000ffff0d7224 */ /* 0x000fe200078e0004 */
[----:B------:R-:W-:-:S07]  /*d770*/  MOV R5, R14 ;  /* 0x0000000e00057202 */ /* 0x000fce0000000f00 */
[----:B0-----:R-:W-:Y:S05]  /*d780*/  WARPSYNC.COLLECTIVE R15, `(.L_x_121) ;  /* 0x000000000f087348 */ /* 0x001fea0003c00000 */
[----:B------:R1:W2:Y:S02]  /*d790*/  SHFL.IDX P6, R14, R13, R12, R11 ;  /* 0x0000000c0d0e7389 */ /* 0x0002a400000c000b */
[----:B012---:R-:W-:Y:S01]  /*d7a0*/  ENDCOLLECTIVE ;  /* 0x000000000000791b */ /* 0x007fe20003800000 */
.L_x_121:
[----:B------:R-:W-:Y:S05]  /*d7b0*/  BRA `(.L_x_122) ;  /* 0xffffffd400147947 */ /* 0x000fea000383ffff */
.L_x_63:
[----:B0-----:R-:W-:-:S04]  /*d7c0*/  IMAD.U32 R3, RZ, RZ, UR39 ;  /* 0x00000027ff037e24 */ /* 0x001fc8000f8e00ff */
[----:B------:R0:W2:Y:S03]  /*d7d0*/  SYNCS.PHASECHK.TRANS64.TRYWAIT P0, [R3+URZ+0x28c20], R0 ;  /* 0x028c2000030075a7 */ /* 0x0000a6000800017f */
[----:B--2---:R-:W-:Y:S05]  /*d7e0*/  @!P0 NANOSLEEP.SYNCS 0x989680 ;  /* 0x009896800000895d */ /* 0x004fea0003900000 */
[----:B------:R-:W2:Y:S02]  /*d7f0*/  @!P0 SYNCS.PHASECHK.TRANS64 P0, [R3+URZ+0x28c20], R0 ;  /* 0x028c2000030085a7 */ /* 0x000ea4000800007f */
[----:B--2---:R-:W-:Y:S05]  /*d800*/  @!P0 BRA `(.L_x_63) ;  /* 0xfffffffc00ec8947 */ /* 0x004fea000383ffff */
[----:B------:R-:W-:Y:S05]  /*d810*/  BRA `(.L_x_123) ;  /* 0xffffffd400487947 */ /* 0x000fea000383ffff */
.L_x_66:
[----:B0-----:R0:W2:Y:S02]  /*d820*/  SYNCS.PHASECHK.TRANS64.TRYWAIT P0, [R19+URZ+0x28c60], R0 ;  /* 0x028c6000130075a7 */ /* 0x0010a4000800017f */
[----:B--2---:R-:W-:Y:S05]  /*d830*/  @!P0 NANOSLEEP.SYNCS 0x989680 ;  /* 0x009896800000895d */ /* 0x004fea0003900000 */
[----:B------:R-:W2:Y:S02]  /*d840*/  @!P0 SYNCS.PHASECHK.TRANS64 P0, [R19+URZ+0x28c60], R0 ;  /* 0x028c6000130085a7 */ /* 0x000ea4000800007f */
[----:B--2---:R-:W-:Y:S05]  /*d850*/  @!P0 BRA `(.L_x_66) ;  /* 0xfffffffc00f08947 */ /* 0x004fea000383ffff */
[----:B------:R-:W-:Y:S05]  /*d860*/  BRA `(.L_x_124) ;  /* 0xffffffd400587947 */ /* 0x000fea000383ffff */
.L_x_67:
[----:B------:R-:W-:Y:S01]  /*d870*/  BSSY B0, `(.L_x_125) ;  /* 0x0000008000007945 */ /* 0x000fe20003800000 */
[----:B------:R-:W-:Y:S01]  /*d880*/  IMAD.MOV.U32 R13, RZ, RZ, R10 ;  /* 0x000000ffff0d7224 */ /* 0x000fe200078e000a */
[----:B------:R-:W-:Y:S01]  /*d890*/  MOV R12, RZ ;  /* 0x000000ff000c7202 */ /* 0x000fe20000000f00 */
[----:B------:R-:W-:Y:S02]  /*d8a0*/  IMAD.MOV.U32 R11, RZ, RZ, 0x181f ;  /* 0x0000181fff0b7424 */ /* 0x000fe400078e00ff */
[----:B------:R-:W-:-:S07]  /*d8b0*/  IMAD.MOV.U32 R15, RZ, RZ, -0x1 ;  /* 0xffffffffff0f7424 */ /* 0x000fce00078e00ff */
[----:B01----:R-:W-:Y:S05]  /*d8c0*/  WARPSYNC.COLLECTIVE R15, `(.L_x_126) ;  /* 0x000000000f087348 */ /* 0x003fea0003c00000 */
[----:B------:R2:W3:Y:S02]  /*d8d0*/  SHFL.IDX P6, R14, R13, R12, R11 ;  /* 0x0000000c0d0e7389 */ /* 0x0004e400000c000b */
[----:B0123--:R-:W-:Y:S01]  /*d8e0*/  ENDCOLLECTIVE ;  /* 0x000000000000791b */ /* 0x00ffe20003800000 */
.L_x_126:
[----:B------:R-:W-:Y:S05]  /*d8f0*/  BSYNC B0 ;  /* 0x0000000000007941 */ /* 0x000fea0003800000 */
.L_x_125:
[----:B------:R-:W0:Y:S01]  /*d900*/  S2R R0, SR_TID.X ;  /* 0x0000000000007919 */ /* 0x000e220000002100 */
[----:B------:R-:W-:Y:S01]  /*d910*/  MOV R13, R8 ;  /* 0x00000008000d7202 */ /* 0x000fe20000000f00 */
[----:B------:R-:W-:Y:S01]  /*d920*/  IMAD.MOV.U32 R12, RZ, RZ, RZ ;  /* 0x000000ffff0c7224 */ /* 0x000fe200078e00ff */
[----:B------:R-:W-:Y:S01]  /*d930*/  LOP3.LUT P5, RZ, R16, 0x20000000, RZ, 0xc0, !PT ;  /* 0x2000000010ff7812 */ /* 0x000fe200078ac0ff */
[----:B------:R-:W-:Y:S01]  /*d940*/  IMAD.MOV.U32 R11, RZ, RZ, 0x181f ;  /* 0x0000181fff0b7424 */ /* 0x000fe200078e00ff */
[----:B------:R-:W-:Y:S01]  /*d950*/  LEA R9, R9, UR39, 0x1 ;  /* 0x0000002709097c11 */ /* 0x000fe2000f8e08ff */
[----:B------:R-:W-:Y:S01]  /*d960*/  IMAD.MOV.U32 R15, RZ, RZ, -0x1 ;  /* 0xffffffffff0f7424 */ /* 0x000fe200078e00ff */
[----:B------:R-:W-:Y:S01]  /*d970*/  P2R R4, PR, RZ, 0x20 ;  /* 0x00000020ff047803 */ /* 0x000fe20000000000 */
[----:B------:R-:W-:Y:S01]  /*d980*/  IMAD.MOV.U32 R3, RZ, RZ, R14 ;  /* 0x000000ffff037224 */ /* 0x000fe200078e000e */
[----:B------:R-:W-:-:S13]  /*d990*/  LOP3.LUT P5, RZ, R30, 0x40, RZ, 0xc0, !PT ;  /* 0x000000401eff7812 */ /* 0x000fda00078ac0ff */
[----:B0-----:R-:W-:Y:S05]  /*d9a0*/  WARPSYNC.COLLECTIVE R15, `(.L_x_127) ;  /* 0x000000000f087348 */ /* 0x001fea0003c00000 */
[----:B------:R1:W2:Y:S02]  /*d9b0*/  SHFL.IDX P6, R14, R13, R12, R11 ;  /* 0x0000000c0d0e7389 */ /* 0x0002a400000c000b */
[----:B012---:R-:W-:Y:S01]  /*d9c0*/  ENDCOLLECTIVE ;  /* 0x000000000000791b */ /* 0x007fe20003800000 */
.L_x_127:
[C---:B------:R-:W-:Y:S02]  /*d9d0*/  LOP3.LUT P4, RZ, R16.reuse, 0x4000000, RZ, 0xc0, !PT ;  /* 0x0400000010ff7812 */ /* 0x040fe4000788c0ff */
[C---:B------:R-:W-:Y:S02]  /*d9e0*/  LOP3.LUT P3, RZ, R16.reuse, 0x800000, RZ, 0xc0, !PT ;  /* 0x0080000010ff7812 */ /* 0x040fe4000786c0ff */
[C---:B------:R-:W-:Y:S02]  /*d9f0*/  LOP3.LUT P2, RZ, R16.reuse, 0x400000, RZ, 0xc0, !PT ;  /* 0x0040000010ff7812 */ /* 0x040fe4000784c0ff */
[----:B------:R-:W-:Y:S02]  /*da00*/  LOP3.LUT P1, RZ, R16, 0x200000, RZ, 0xc0, !PT ;  /* 0x0020000010ff7812 */ /* 0x000fe4000782c0ff */
[----:B------:R-:W-:Y:S01]  /*da10*/  MOV R13, R10 ;  /* 0x0000000a000d7202 */ /* 0x000fe20000000f00 */
[----:B------:R-:W-:Y:S01]  /*da20*/  IMAD.MOV.U32 R12, RZ, RZ, 0x1 ;  /* 0x00000001ff0c7424 */ /* 0x000fe200078e00ff */
[----:B------:R-:W-:Y:S01]  /*da30*/  SHF.L.U32 R0, R0, 0x3, RZ ;  /* 0x0000000300007819 */ /* 0x000fe200000006ff */
[----:B------:R-:W-:-:S03]  /*da40*/  IMAD.MOV.U32 R2, RZ, RZ, R14 ;  /* 0x000000ffff027224 */ /* 0x000fc600078e000e */
[----:B------:R-:W-:Y:S02]  /*da50*/  LOP3.LUT R0, R0, 0x38, RZ, 0xc0, !PT ;  /* 0x0000003800007812 */ /* 0x000fe400078ec0ff */
[----:B------:R-:W-:-:S03]  /*da60*/  LOP3.LUT P6, RZ, R30, 0x1, RZ, 0xc0, !PT ;  /* 0x000000011eff7812 */ /* 0x000fc600078cc0ff */
[----:B------:R-:W-:-:S05]  /*da70*/  IMAD.SHL.U32 R0, R0, 0x2, RZ ;  /* 0x0000000200007824 */ /* 0x000fca00078e00ff */
[----:B------:R-:W-:-:S05]  /*da80*/  IADD3 R2, P0, R2, R0, RZ ;  /* 0x0000000002027210 */ /* 0x000fca0007f1e0ff */
[----:B------:R-:W-:Y:S01]  /*da90*/  IMAD.X R3, RZ, RZ, R3, P0 ;  /* 0x000000ffff037224 */ /* 0x000fe200000e0603 */
[----:B------:R-:W-:-:S04]  /*daa0*/  LOP3.LUT P0, RZ, R30, 0x8, RZ, 0xc0, !PT ;  /* 0x000000081eff7812 */ /* 0x000fc8000780c0ff */
[----:B------:R-:W-:Y:S01]  /*dab0*/  @!PT LDS RZ, [RZ] ;  /* 0x00000000fffff984 */ /* 0x000fe20000000800 */
[----:B------:R-:W-:Y:S01]  /*dac0*/  @!PT LDS RZ, [RZ] ;  /* 0x00000000fffff984 */ /* 0x000fe20000000800 */
[----:B------:R-:W-:Y:S01]  /*dad0*/  @!PT LDS RZ, [RZ] ;  /* 0x00000000fffff984 */ /* 0x000fe20000000800 */
[----:B------:R0:W-:Y:S01]  /*dae0*/  LDGSTS.E.BYPASS.LTC128B.128 [R9+0x400], desc[UR50][R2.64], !P5 ;  /* 0x0040000002097fae */ /* 0x0001e2000e901d72 */
[----:B------:R-:W-:-:S08]  /*daf0*/  ISETP.NE.AND P5, PT, R4, RZ, PT ;  /* 0x000000ff0400720c */ /* 0x000fd00003fa5270 */
[----:B------:R0:W-:Y:S04]  /*db00*/  LDGSTS.E.BYPASS.LTC128B.128 [R9+0x2400], desc[UR50][R2.64+0x80], !P0 ;  /* 0x0240008002097fae */ /* 0x0001e8000c101d72 */
[----:B------:R0:W-:Y:S02]  /*db10*/  LDGSTS.E.BYPASS.LTC128B.128 [R9+0x4400], desc[UR50][R2.64+0x100], !P6 ;  /* 0x0440010002097fae */ /* 0x0001e4000f101d72 */
[----:B0-----:R-:W-:Y:S05]  /*db20*/  WARPSYNC.COLLECTIVE R15, `(.L_x_128) ;  /* 0x000000000f087348 */ /* 0x001fea0003c00000 */
[----:B------:R1:W2:Y:S02]  /*db30*/  SHFL.IDX P6, R14, R13, R12, R11 ;  /* 0x0000000c0d0e7389 */ /* 0x0002a400000c000b */
[----:B012---:R-:W-:Y:S01]  /*db40*/  ENDCOLLECTIVE ;  /* 0x000000000000791b */ /* 0x007fe20003800000 */
.L_x_128:
[----:B------:R-:W-:Y:S01]  /*db50*/  @!PT LDS RZ, [RZ] ;  /* 0x00000000fffff984 */ /* 0x000fe20000000800 */
[----:B------:R-:W-:Y:S01]  /*db60*/  @!PT LDS RZ, [RZ] ;  /* 0x00000000fffff984 */ /* 0x000fe20000000800 */
[----:B------:R-:W-:Y:S01]  /*db70*/  @!PT LDS RZ, [RZ] ;  /* 0x00000000fffff984 */ /* 0x000fe20000000800 */
[----:B------:R-:W-:Y:S01]  /*db80*/  LDGSTS.E.BYPASS.LTC128B.128 [R9+0x6400], desc[UR50][R2.64+0x180], !P5 ;  /* 0x0640018002097fae */ /* 0x000fe2000e901d72 */
[----:B------:R-:W-:-:S03]  /*db90*/  LOP3.LUT P5, RZ, R16, 0x10000000, RZ, 0xc0, !PT ;  /* 0x1000000010ff7812 */ /* 0x000fc600078ac0ff */
[----:B------:R-:W-:Y:S01]  /*dba0*/  LDGSTS.E.BYPASS.LTC128B.128 [R9+0x8400], desc[UR50][R2.64+0x200], !P4 ;  /* 0x0840020002097fae */ /* 0x000fe2000e101d72 */
[----:B------:R-:W-:Y:S02]  /*dbb0*/  P2R R4, PR, RZ, 0x20 ;  /* 0x00000020ff047803 */ /* 0x000fe40000000000 */
[----:B------:R-:W-:Y:S01]  /*dbc0*/  LOP3.LUT P5, RZ, R30, 0x20, RZ, 0xc0, !PT ;  /* 0x000000201eff7812 */ /* 0x000fe200078ac0ff */
[----:B------:R-:W-:Y:S01]  /*dbd0*/  LDGSTS.E.BYPASS.LTC128B.128 [R9+0xa400], desc[UR50][R2.64+0x280], !P3 ;  /* 0x0a40028002097fae */ /* 0x000fe2000d901d72 */
[C---:B------:R-:W-:Y:S01]  /*dbe0*/  LOP3.LUT P4, RZ, R16.reuse, 0x2000000, RZ, 0xc0, !PT ;  /* 0x0200000010ff7812 */ /* 0x040fe2000788c0ff */
[----:B------:R-:W-:Y:S01]  /*dbf0*/  IMAD.MOV.U32 R13, RZ, RZ, R8 ;  /* 0x000000ffff0d7224 */ /* 0x000fe200078e0008 */
[C---:B------:R-:W-:Y:S01]  /*dc00*/  LOP3.LUT P3, RZ, R16.reuse, 0x100000, RZ, 0xc0, !PT ;  /* 0x0010000010ff7812 */ /* 0x040fe2000786c0ff */
[----:B------:R-:W-:Y:S01]  /*dc10*/  LDGSTS.E.BYPASS.LTC128B.128 [R9+0xc400], desc[UR50][R2.64+0x300], !P2 ;  /* 0x0c40030002097fae */ /* 0x000fe2000d101d72 */
[----:B------:R-:W-:-:S03]  /*dc20*/  LOP3.LUT P2, RZ, R16, 0x80000, RZ, 0xc0, !PT ;  /* 0x0008000010ff7812 */ /* 0x000fc6000784c0ff */
[----:B------:R0:W-:Y:S01]  /*dc30*/  LDGSTS.E.BYPASS.LTC128B.128 [R9+0xe400], desc[UR50][R2.64+0x380], !P1 ;  /* 0x0e40038002097fae */ /* 0x0001e2000c901d72 */
[----:B------:R-:W-:Y:S01]  /*dc40*/  LOP3.LUT P1, RZ, R16, 0x40000, RZ, 0xc0, !PT ;  /* 0x0004000010ff7812 */ /* 0x000fe2000782c0ff */
[----:B0-----:R-:W-:-:S12]  /*dc50*/  IMAD.MOV.U32 R3, RZ, RZ, R14 ;  /* 0x000000ffff037224 */ /* 0x001fd800078e000e */
[----:B------:R-:W-:Y:S05]  /*dc60*/  WARPSYNC.COLLECTIVE R15, `(.L_x_129) ;  /* 0x000000000f087348 */ /* 0x000fea0003c00000 */
[----:B------:R0:W1:Y:S02]  /*dc70*/  SHFL.IDX P6, R14, R13, R12, R11 ;  /* 0x0000000c0d0e7389 */ /* 0x00006400000c000b */
[----:B01----:R-:W-:Y:S01]  /*dc80*/  ENDCOLLECTIVE ;  /* 0x000000000000791b */ /* 0x003fe20003800000 */
.L_x_129:
[----:B------:R-:W-:Y:S02]  /*dc90*/  IMAD.MOV.U32 R13, RZ, RZ, R10 ;  /* 0x000000ffff0d7224 */ /* 0x000fe400078e000a */
[----:B------:R-:W-:Y:S01]  /*dca0*/  IMAD.MOV.U32 R12, RZ, RZ, 0x2 ;  /* 0x00000002ff0c7424 */ /* 0x000fe200078e00ff */
[----:B------:R-:W-:Y:S02]  /*dcb0*/  MOV R2, R14 ;  /* 0x0000000e00027202 */ /* 0x000fe40000000f00 */
[----:B------:R-:W-:Y:S02]  /*dcc0*/  LOP3.LUT P6, RZ, R16, 0x80000000, RZ, 0xc0, !PT ;  /* 0x8000000010ff7812 */ /* 0x000fe400078cc0ff */
        /* <DEDUP_REMOVED lines=13> */
.L_x_130:
        /* <DEDUP_REMOVED lines=15> */
[----:B------:R-:W-:Y:S02]  /*de90*/  LOP3.LUT P1, RZ, R16, 0x8000, RZ, 0xc0, !PT ;  /* 0x0000800010ff7812 */ /* 0x000fe4000782c0ff */
[----:B0-----:R-:W-:-:S11]  /*dea0*/  MOV R3, R14 ;  /* 0x0000000e00037202 */ /* 0x001fd60000000f00 */
[----:B------:R-:W-:Y:S05]  /*deb0*/  WARPSYNC.COLLECTIVE R15, `(.L_x_131) ;  /* 0x000000000f087348 */ /* 0x000fea0003c00000 */
[----:B------:R0:W1:Y:S02]  /*dec0*/  SHFL.IDX P6, R14, R13, R12, R11 ;  /* 0x0000000c0d0e7389 */ /* 0x00006400000c000b */
[----:B01----:R-:W-:Y:S01]  /*ded0*/  ENDCOLLECTIVE ;  /* 0x000000000000791b */ /* 0x003fe20003800000 */
.L_x_131:
[----:B------:R-:W-:Y:S01]  /*dee0*/  MOV R13, R10 ;  /* 0x0000000a000d7202 */ /* 0x000fe20000000f00 */
[----:B------:R-:W-:Y:S02]  /*def0*/  IMAD.MOV.U32 R12, RZ, RZ, 0x3 ;  /* 0x00000003ff0c7424 */ /* 0x000fe400078e00ff */
[----:B------:R-:W-:Y:S01]  /*df00*/  IMAD.MOV.U32 R2, RZ, RZ, R14 ;  /* 0x000000ffff027224 */ /* 0x000fe200078e000e */
[----:B------:R-:W-:-:S04]  /*df10*/  LOP3.LUT P6, RZ, R16, 0x40000000, RZ, 0xc0, !PT ;  /* 0x4000000010ff7812 */ /* 0x000fc800078cc0ff */
        /* <DEDUP_REMOVED lines=13> */
.L_x_132:
[----:B------:R-:W-:Y:S01]  /*dff0*/  @!PT LDS RZ, [RZ] ;  /* 0x00000000fffff984 */ /* 0x000fe20000000800 */
[----:B------:R-:W-:Y:S01]  /*e000*/  @!PT LDS RZ, [RZ] ;  /* 0x00000000fffff984 */ /* 0x000fe20000000800 */
[----:B------:R-:W-:Y:S01]  /*e010*/  @!PT LDS RZ, [RZ] ;  /* 0x00000000fffff984 */ /* 0x000fe20000000800 */
[----:B------:R0:W-:Y:S04]  /*e020*/  LDGSTS.E.BYPASS.LTC128B.128 [R9+0x7400], desc[UR50][R2.64+0x180], !P5 ;  /* 0x0740018002097fae */ /* 0x0001e8000e901d72 */
[----:B------:R0:W-:Y:S04]  /*e030*/  LDGSTS.E.BYPASS.LTC128B.128 [R9+0x9400], desc[UR50][R2.64+0x200], !P4 ;  /* 0x0940020002097fae */ /* 0x0001e8000e101d72 */
[----:B------:R0:W-:Y:S01]  /*e040*/  LDGSTS.E.BYPASS.LTC128B.128 [R9+0xb400], desc[UR50][R2.64+0x280], !P3 ;  /* 0x0b40028002097fae */ /* 0x0001e2000d901d72 */
[----:B------:R-:W-:-:S03]  /*e050*/  IMAD.MOV.U32 R13, RZ, RZ, R8 ;  /* 0x000000ffff0d7224 */ /* 0x000fc600078e0008 */
[----:B------:R0:W-:Y:S04]  /*e060*/  LDGSTS.E.BYPASS.LTC128B.128 [R9+0xd400], desc[UR50][R2.64+0x300], !P2 ;  /* 0x0d40030002097fae */ /* 0x0001e8000d101d72 */
[----:B------:R0:W-:Y:S01]  /*e070*/  LDGSTS.E.BYPASS.LTC128B.128 [R9+0xf400], desc[UR50][R2.64+0x380], !P1 ;  /* 0x0f40038002097fae */ /* 0x0001e2000c901d72 */
[----:B------:R-:W-:-:S07]  /*e080*/  IMAD.MOV.U32 R10, RZ, RZ, R14 ;  /* 0x000000ffff0a7224 */ /* 0x000fce00078e000e */
[----:B0-----:R-:W-:Y:S05]  /*e090*/  WARPSYNC.COLLECTIVE R15, `(.L_x_133) ;  /* 0x000000000f087348 */ /* 0x001fea0003c00000 */
[----:B------:R1:W2:Y:S02]  /*e0a0*/  SHFL.IDX P6, R14, R13, R12, R11 ;  /* 0x0000000c0d0e7389 */ /* 0x0002a400000c000b */
[----:B012---:R-:W-:Y:S01]  /*e0b0*/  ENDCOLLECTIVE ;  /* 0x000000000000791b */ /* 0x007fe20003800000 */
.L_x_133:
[----:B------:R-:W-:Y:S05]  /*e0c0*/  BRA `(.L_x_134) ;  /* 0xffffffd400647947 */ /* 0x000fea000383ffff */
.L_x_73:
[----:B0-----:R0:W1:Y:S02]  /*e0d0*/  SYNCS.PHASECHK.TRANS64.TRYWAIT P0, [R9+URZ+0x28c40], R20 ;  /* 0x028c4014090075a7 */ /* 0x001064000800017f */
[----:B-1----:R-:W-:Y:S05]  /*e0e0*/  @!P0 NANOSLEEP.SYNCS 0x989680 ;  /* 0x009896800000895d */ /* 0x002fea0003900000 */
[----:B------:R-:W1:Y:S02]  /*e0f0*/  @!P0 SYNCS.PHASECHK.TRANS64 P0, [R9+URZ+0x28c40], R20 ;  /* 0x028c4014090085a7 */ /* 0x000e64000800007f */
[----:B-1----:R-:W-:Y:S05]  /*e100*/  @!P0 BRA `(.L_x_73) ;  /* 0xfffffffc00f08947 */ /* 0x002fea000383ffff */
[----:B------:R-:W-:Y:S05]  /*e110*/  BRA `(.L_x_135) ;  /* 0xffffffd800987947 */ /* 0x000fea000383ffff */
.L_x_74:
[----:B------:R-:W-:Y:S01]  /*e120*/  BSSY B1, `(.L_x_136) ;  /* 0x0000008000017945 */ /* 0x000fe20003800000 */
[----:B------:R-:W-:Y:S01]  /*e130*/  MOV R13, R28 ;  /* 0x0000001c000d7202 */ /* 0x000fe20000000f00 */
[----:B------:R-:W-:Y:S02]  /*e140*/  IMAD.MOV.U32 R12, RZ, RZ, RZ ;  /* 0x000000ffff0c7224 */ /* 0x000fe400078e00ff */
[----:B------:R-:W-:Y:S02]  /*e150*/  IMAD.MOV.U32 R11, RZ, RZ, 0x181f ;  /* 0x0000181fff0b7424 */ /* 0x000fe400078e00ff */
[----:B------:R-:W-:-:S07]  /*e160*/  IMAD.MOV.U32 R15, RZ, RZ, -0x1 ;  /* 0xffffffffff0f7424 */ /* 0x000fce00078e00ff */
[----:B0-----:R-:W-:Y:S05]  /*e170*/  WARPSYNC.COLLECTIVE R15, `(.L_x_137) ;  /* 0x000000000f087348 */ /* 0x001fea0003c00000 */
[----:B------:R1:W2:Y:S02]  /*e180*/  SHFL.IDX P6, R14, R13, R12, R11 ;  /* 0x0000000c0d0e7389 */ /* 0x0002a400000c000b */
[----:B012---:R-:W-:Y:S01]  /*e190*/  ENDCOLLECTIVE ;  /* 0x000000000000791b */ /* 0x007fe20003800000 */
.L_x_137:
[----:B------:R-:W-:Y:S05]  /*e1a0*/  BSYNC B1 ;  /* 0x0000000000017941 */ /* 0x000fea0003800000 */
.L_x_136:
[----:B------:R-:W-:Y:S01]  /*e1b0*/  IMAD.MOV.U32 R13, RZ, RZ, R21 ;  /* 0x000000ffff0d7224 */ /* 0x000fe200078e0015 */
[----:B------:R-:W-:Y:S01]  /*e1c0*/  MOV R15, 0xffffffff ;  /* 0xffffffff000f7802 */ /* 0x000fe20000000f00 */
[----:B------:R-:W-:Y:S01]  /*e1d0*/  IMAD.MOV.U32 R12, RZ, RZ, RZ ;  /* 0x000000ffff0c7224 */ /* 0x000fe200078e00ff */
[----:B------:R-:W-:Y:S01]  /*e1e0*/  MOV R3, R14 ;  /* 0x0000000e00037202 */ /* 0x000fe20000000f00 */
[----:B------:R-:W-:Y:S01]  /*e1f0*/  IMAD.MOV.U32 R11, RZ, RZ, 0x181f ;  /* 0x0000181fff0b7424 */ /* 0x000fe200078e00ff */
[----:B------:R-:W-:-:S07]  /*e200*/  LEA R26, R6, UR39, 0x1 ;  /* 0x00000027061a7c11 */ /* 0x000fce000f8e08ff */
[----:B------:R-:W-:Y:S05]  /*e210*/  WARPSYNC.COLLECTIVE R15, `(.L_x_138) ;  /* 0x000000000f087348 */ /* 0x000fea0003c00000 */
[----:B------:R0:W1:Y:S02]  /*e220*/  SHFL.IDX P6, R14, R13, R12, R11 ;  /* 0x0000000c0d0e7389 */ /* 0x00006400000c000b */
[----:B01----:R-:W-:Y:S01]  /*e230*/  ENDCOLLECTIVE ;  /* 0x000000000000791b */ /* 0x003fe20003800000 */
.L_x_138:
[----:B------:R-:W-:Y:S02]  /*e240*/  IMAD.MOV.U32 R13, RZ, RZ, R28 ;  /* 0x000000ffff0d7224 */ /* 0x000fe400078e001c */
[----:B------:R-:W-:Y:S01]  /*e250*/  IMAD.MOV.U32 R12, RZ, RZ, 0x1 ;  /* 0x00000001ff0c7424 */ /* 0x000fe200078e00ff */
[----:B------:R-:W-:-:S13]  /*e260*/  IADD3 R2, P0, R14, R0, RZ ;  /* 0x000000000e027210 */ /* 0x000fda0007f1e0ff */
[----:B------:R-:W-:Y:S05]  /*e270*/  WARPSYNC.COLLECTIVE R15, `(.L_x_139) ;  /* 0x000000000f087348 */ /* 0x000fea0003c00000 */
[----:B------:R0:W1:Y:S02]  /*e280*/  SHFL.IDX P6, R14, R13, R12, R11 ;  /* 0x0000000c0d0e7389 */ /* 0x00006400000c000b */
[----:B01----:R-:W-:Y:S01]  /*e290*/  ENDCOLLECTIVE ;  /* 0x000000000000791b */ /* 0x003fe20003800000 */
.L_x_139:
[----:B------:R-:W-:-:S05]  /*e2a0*/  IMAD.X R3, RZ, RZ, R3, P0 ;  /* 0x000000ffff037224 */ /* 0x000fca00000e0603 */
[----:B------:R-:W-:Y:S01]  /*e2b0*/  @!PT LDS RZ, [RZ] ;  /* 0x00000000fffff984 */ /* 0x000fe20000000800 */
[----:B------:R-:W-:Y:S01]  /*e2c0*/  @!PT LDS RZ, [RZ] ;  /* 0x00000000fffff984 */ /* 0x000fe20000000800 */
[----:B------:R-:W-:Y:S01]  /*e2d0*/  @!PT LDS RZ, [RZ] ;  /* 0x00000000fffff984 */ /* 0x000fe20000000800 */
[----:B------:R0:W-:Y:S01]  /*e2e0*/  LDGSTS.E.BYPASS.LTC128B.128 [R26+0x22400], desc[UR50][R2.64], !P1 ;  /* 0x22400000021a7fae */ /* 0x0001e2000c901d72 */
[----:B------:R-:W-:Y:S01]  /*e2f0*/  IMAD.MOV.U32 R13, RZ, RZ, R21 ;  /* 0x000000ffff0d7224 */ /* 0x000fe200078e0015 */
[----:B------:R-:W-:-:S07]  /*e300*/  MOV R34, R14 ;  /* 0x0000000e00227202 */ /* 0x000fce0000000f00 */
[----:B0-----:R-:W-:Y:S05]  /*e310*/  WARPSYNC.COLLECTIVE R15, `(.L_x_140) ;  /* 0x000000000f087348 */ /* 0x001fea0003c00000 */
[----:B------:R1:W2:Y:S02]  /*e320*/  SHFL.IDX P6, R14, R13, R12, R11 ;  /* 0x0000000c0d0e7389 */ /* 0x0002a400000c000b */
[----:B012---:R-:W-:Y:S01]  /*e330*/  ENDCOLLECTIVE ;  /* 0x000000000000791b */ /* 0x007fe20003800000 */
.L_x_140:
[----:B------:R-:W-:Y:S01]  /*e340*/  MOV R13, R28 ;  /* 0x0000001c000d7202 */ /* 0x000fe20000000f00 */
[----:B------:R-:W-:Y:S02]  /*e350*/  IMAD.MOV.U32 R12, RZ, RZ, 0x2 ;  /* 0x00000002ff0c7424 */ /* 0x000fe400078e00ff */
[----:B------:R-:W-:-:S07]  /*e360*/  IMAD.MOV.U32 R10, RZ, RZ, R14 ;  /* 0x000000ffff0a7224 */ /* 0x000fce00078e000e */
[----:B------:R-:W-:Y:S05]  /*e370*/  WARPSYNC.COLLECTIVE R15, `(.L_x_141) ;  /* 0x000000000f087348 */ /* 0x000fea0003c00000 */
[----:B------:R0:W1:Y:S02]  /*e380*/  SHFL.IDX P6, R14, R13, R12, R11 ;  /* 0x0000000c0d0e7389 */ /* 0x00006400000c000b */
[----:B01----:R-:W-:Y:S01]  /*e390*/  ENDCOLLECTIVE ;  /* 0x000000000000791b */ /* 0x003fe20003800000 */
.L_x_141:
[----:B------:R-:W-:-:S05]  /*e3a0*/  IADD3 R2, P0, R10, R0, RZ ;  /* 0x000000000a027210 */ /* 0x000fca0007f1e0ff */
[----:B------:R-:W-:-:S05]  /*e3b0*/  IMAD.X R3, RZ, RZ, R34, P0 ;  /* 0x000000ffff037224 */ /* 0x000fca00000e0622 */
[----:B------:R-:W-:Y:S01]  /*e3c0*/  @!PT LDS RZ, [RZ] ;  /* 0x00000000fffff984 */ /* 0x000fe20000000800 */
[----:B------:R-:W-:Y:S01]  /*e3d0*/  @!PT LDS RZ, [RZ] ;  /* 0x00000000fffff984 */ /* 0x000fe20000000800 */
[----:B------:R-:W-:Y:S01]  /*e3e0*/  @!PT LDS RZ, [RZ] ;  /* 0x00000000fffff984 */ /* 0x000fe20000000800 */
[----:B------:R0:W-:Y:S01]  /*e3f0*/  LDGSTS.E.BYPASS.LTC128B.128 [R26+0x22c00], desc[UR50][R2.64], !P1 ;  /* 0x22c00000021a7fae */ /* 0x0001e2000c901d72 */
[----:B------:R-:W-:Y:S02]  /*e400*/  IMAD.MOV.U32 R13, RZ, RZ, R21 ;  /* 0x000000ffff0d7224 */ /* 0x000fe400078e0015 */
[----:B0-----:R-:W-:-:S07]  /*e410*/  IMAD.MOV.U32 R3, RZ, RZ, R14 ;  /* 0x000000ffff037224 */ /* 0x001fce00078e000e */
[----:B------:R-:W-:Y:S05]  /*e420*/  WARPSYNC.COLLECTIVE R15, `(.L_x_142) ;  /* 0x000000000f087348 */ /* 0x000fea0003c00000 */
[----:B------:R0:W1:Y:S02]  /*e430*/  SHFL.IDX P6, R14, R13, R12, R11 ;  /* 0x0000000c0d0e7389 */ /* 0x00006400000c000b */
[----:B01----:R-:W-:Y:S01]  /*e440*/  ENDCOLLECTIVE ;  /* 0x000000000000791b */ /* 0x003fe20003800000 */
.L_x_142:
[----:B------:R-:W-:Y:S02]  /*e450*/  IMAD.MOV.U32 R13, RZ, RZ, R28 ;  /* 0x000000ffff0d7224 */ /* 0x000fe400078e001c */
[----:B------:R-:W-:Y:S01]  /*e460*/  IMAD.MOV.U32 R12, RZ, RZ, 0x3 ;  /* 0x00000003ff0c7424 */ /* 0x000fe200078e00ff */
[----:B------:R-:W-:-:S07]  /*e470*/  MOV R2, R14 ;  /* 0x0000000e00027202 */ /* 0x000fce0000000f00 */
[----:B------:R-:W-:Y:S05]  /*e480*/  WARPSYNC.COLLECTIVE R15, `(.L_x_143) ;  /* 0x000000000f087348 */ /* 0x000fea0003c00000 */
[----:B------:R0:W1:Y:S02]  /*e490*/  SHFL.IDX P6, R14, R13, R12, R11 ;  /* 0x0000000c0d0e7389 */ /* 0x00006400000c000b */
[----:B01----:R-:W-:Y:S01]  /*e4a0*/  ENDCOLLECTIVE ;  /* 0x000000000000791b */ /* 0x003fe20003800000 */
.L_x_143:
[----:B------:R-:W-:-:S05]  /*e4b0*/  IADD3 R2, P0, R2, R0, RZ ;  /* 0x0000000002027210 */ /* 0x000fca0007f1e0ff */
        /* <DEDUP_REMOVED lines=10> */
.L_x_144:
[----:B------:R-:W-:Y:S05]  /*e560*/  BRA `(.L_x_145) ;  /* 0xffffffd8002c7947 */ /* 0x000fea000383ffff */
.L_x_79:
[----:B--2---:R2:W3:Y:S02]  /*e570*/  SYNCS.PHASECHK.TRANS64.TRYWAIT P0, [R9+URZ+0x28c60], R20 ;  /* 0x028c6014090075a7 */ /* 0x0044e4000800017f */
[----:B---3--:R-:W-:Y:S05]  /*e580*/  @!P0 NANOSLEEP.SYNCS 0x989680 ;  /* 0x009896800000895d */ /* 0x008fea0003900000 */
[----:B------:R-:W3:Y:S02]  /*e590*/  @!P0 SYNCS.PHASECHK.TRANS64 P0, [R9+URZ+0x28c60], R20 ;  /* 0x028c6014090085a7 */ /* 0x000ee4000800007f */
[----:B---3--:R-:W-:Y:S05]  /*e5a0*/  @!P0 BRA `(.L_x_79) ;  /* 0xfffffffc00f08947 */ /* 0x008fea000383ffff */
[----:B------:R-:W-:Y:S05]  /*e5b0*/  BRA `(.L_x_146) ;  /* 0xffffffd8007c7947 */ /* 0x000fea000383ffff */
.L_x_80:
[----:B------:R-:W-:Y:S01]  /*e5c0*/  BSSY B1, `(.L_x_147) ;  /* 0x0000008000017945 */ /* 0x000fe20003800000 */
[----:B------:R-:W-:Y:S01]  /*e5d0*/  IMAD.MOV.U32 R13, RZ, RZ, R20 ;  /* 0x000000ffff0d7224 */ /* 0x000fe200078e0014 */
[----:B------:R-:W-:Y:S01]  /*e5e0*/  MOV R11, 0x181f ;  /* 0x0000181f000b7802 */ /* 0x000fe20000000f00 */
[----:B------:R-:W-:Y:S02]  /*e5f0*/  IMAD.MOV.U32 R12, RZ, RZ, RZ ;  /* 0x000000ffff0c7224 */ /* 0x000fe400078e00ff */
[----:B------:R-:W-:-:S07]  /*e600*/  IMAD.MOV.U32 R15, RZ, RZ, -0x1 ;  /* 0xffffffffff0f7424 */ /* 0x000fce00078e00ff */
[----:B-1----:R-:W-:Y:S05]  /*e610*/  WARPSYNC.COLLECTIVE R15, `(.L_x_148) ;  /* 0x000000000f087348 */ /* 0x002fea0003c00000 */
[----:B------:R0:W2:Y:S02]  /*e620*/  SHFL.IDX P6, R14, R13, R12, R11 ;  /* 0x0000000c0d0e7389 */ /* 0x0000a400000c000b */
[----:B012---:R-:W-:Y:S01]  /*e630*/  ENDCOLLECTIVE ;  /* 0x000000000000791b */ /* 0x007fe20003800000 */
.L_x_148:
[----:B------:R-:W-:Y:S05]  /*e640*/  BSYNC B1 ;  /* 0x0000000000017941 */ /* 0x000fea0003800000 */
.L_x_147:
[----:B------:R-:W-:Y:S01]  /*e650*/  IMAD.MOV.U32 R13, RZ, RZ, R10 ;  /* 0x000000ffff0d7224 */ /* 0x000fe200078e000a */
[----:B------:R-:W-:Y:S01]  /*e660*/  MOV R12, RZ ;  /* 0x000000ff000c7202 */ /* 0x000fe20000000f00 */
[----:B------:R-:W-:Y:S01]  /*e670*/  IMAD.MOV.U32 R11, RZ, RZ, 0x181f ;  /* 0x0000181fff0b7424 */ /* 0x000fe200078e00ff */
[----:B------:R-:W-:Y:S01]  /*e680*/  LEA R19, R19, UR39, 0x1 ;  /* 0x0000002713137c11 */ /* 0x000fe2000f8e08ff */
[----:B------:R-:W-:Y:S01]  /*e690*/  IMAD.MOV.U32 R15, RZ, RZ, -0x1 ;  /* 0xffffffffff0f7424 */ /* 0x000fe200078e00ff */
[C---:B------:R-:W-:Y:S01]  /*e6a0*/  LOP3.LUT P2, RZ, R16.reuse, 0x20, RZ, 0xc0, !PT ;  /* 0x0000002010ff7812 */ /* 0x040fe2000784c0ff */
[----:B------:R-:W-:Y:S01]  /*e6b0*/  IMAD.MOV.U32 R3, RZ, RZ, R14 ;  /* 0x000000ffff037224 */ /* 0x000fe200078e000e */
[----:B------:R-:W-:-:S13]  /*e6c0*/  LOP3.LUT P1, RZ, R16, 0x10, RZ, 0xc0, !PT ;  /* 0x0000001010ff7812 */ /* 0x000fda000782c0ff */
[----:B------:R-:W-:Y:S05]  /*e6d0*/  WARPSYNC.COLLECTIVE R15, `(.L_x_149) ;  /* 0x000000000f087348 */ /* 0x000fea0003c00000 */
[----:B------:R0:W1:Y:S02]  /*e6e0*/  SHFL.IDX P6, R14, R13, R12, R11 ;  /* 0x0000000c0d0e7389 */ /* 0x00006400000c000b */
[----:B01----:R-:W-:Y:S01]  /*e6f0*/  ENDCOLLECTIVE ;  /* 0x000000000000791b */ /* 0x003fe20003800000 */
.L_x_149:
[----:B------:R-:W-:Y:S02]  /*e700*/  P2R R4, PR, RZ, 0x20 ;  /* 0x00000020ff047803 */ /* 0x000fe40000000000 */
[----:B------:R-:W-:Y:S01]  /*e710*/  MOV R13, R20 ;  /* 0x00000014000d7202 */ /* 0x000fe20000000f00 */
[----:B------:R-:W-:Y:S01]  /*e720*/  IMAD.MOV.U32 R12, RZ, RZ, 0x1 ;  /* 0x00000001ff0c7424 */ /* 0x000fe200078e00ff */
[----:B------:R-:W-:Y:S02]  /*e730*/  LOP3.LUT P6, RZ, R16, 0x40, RZ, 0xc0, !PT ;  /* 0x0000004010ff7812 */ /* 0x000fe400078cc0ff */
[----:B------:R-:W-:-:S05]  /*e740*/  IADD3 R2, P0, R14, R0, RZ ;  /* 0x000000000e027210 */ /* 0x000fca0007f1e0ff */
[----:B------:R-:W-:Y:S01]  /*e750*/  IMAD.X R3, RZ, RZ, R3, P0 ;  /* 0x000000ffff037224 */ /* 0x000fe200000e0603 */
[----:B------:R-:W-:-:S05]  /*e760*/  ISETP.NE.U32.AND P0, PT, R29, RZ, PT ;  /* 0x000000ff1d00720c */ /* 0x000fca0003f05070 */
[----:B------:R-:W-:Y:S01]  /*e770*/  @!PT LDS RZ, [RZ] ;  /* 0x00000000fffff984 */ /* 0x000fe20000000800 */
[----:B------:R-:W-:Y:S01]  /*e780*/  @!PT LDS RZ, [RZ] ;  /* 0x00000000fffff984 */ /* 0x000fe20000000800 */
[----:B------:R-:W-:Y:S01]  /*e790*/  @!PT LDS RZ, [RZ] ;  /* 0x00000000fffff984 */ /* 0x000fe20000000800 */
[----:B------:R0:W-:Y:S08]  /*e7a0*/  LDGSTS.E.BYPASS.LTC128B.128 [R19+0x400], desc[UR50][R2.64], !P6 ;  /* 0x0040000002137fae */ /* 0x0001f0000f101d72 */
[----:B0-----:R-:W-:Y:S05]  /*e7b0*/  WARPSYNC.COLLECTIVE R15, `(.L_x_150) ;  /* 0x000000000f087348 */ /* 0x001fea0003c00000 */
[----:B------:R1:W2:Y:S02]  /*e7c0*/  SHFL.IDX P6, R14, R13, R12, R11 ;  /* 0x0000000c0d0e7389 */ /* 0x0002a400000c000b */
[----:B012---:R-:W-:Y:S01]  /*e7d0*/  ENDCOLLECTIVE ;  /* 0x000000000000791b */ /* 0x007fe20003800000 */
.L_x_150:
[----:B------:R-:W-:Y:S01]  /*e7e0*/  @!PT LDS RZ, [RZ] ;  /* 0x00000000fffff984 */ /* 0x000fe20000000800 */
[----:B------:R-:W-:Y:S01]  /*e7f0*/  @!PT LDS RZ, [RZ] ;  /* 0x00000000fffff984 */ /* 0x000fe20000000800 */
[----:B------:R-:W-:Y:S01]  /*e800*/  @!PT LDS RZ, [RZ] ;  /* 0x00000000fffff984 */ /* 0x000fe20000000800 */
[----:B------:R-:W-:Y:S04]  /*e810*/  LDGSTS.E.BYPASS.LTC128B.128 [R19+0x2400], desc[UR50][R2.64+0x80], !P2 ;  /* 0x0240008002137fae */ /* 0x000fe8000d101d72 */
[----:B------:R-:W-:Y:S01]  /*e820*/  LDGSTS.E.BYPASS.LTC128B.128 [R19+0x4400], desc[UR50][R2.64+0x100], !P1 ;  /* 0x0440010002137fae */ /* 0x000fe2000c901d72 */
[----:B------:R-:W-:-:S03]  /*e830*/  ISETP.NE.U32.AND P1, PT, R27, RZ, PT ;  /* 0x000000ff1b00720c */ /* 0x000fc60003f25070 */
[----:B------:R-:W-:Y:S01]  /*e840*/  LDGSTS.E.BYPASS.LTC128B.128 [R19+0x6400], desc[UR50][R2.64+0x180], !P5 ;  /* 0x0640018002137fae */ /* 0x000fe2000e901d72 */
[----:B------:R-:W-:Y:S01]  /*e850*/  LOP3.LUT P5, RZ, R16, 0x40, RZ, 0xc0, !PT ;  /* 0x0000004010ff7812 */ /* 0x000fe200078ac0ff */
[----:B------:R-:W-:Y:S02]  /*e860*/  IMAD.MOV.U32 R13, RZ, RZ, R10 ;  /* 0x000000ffff0d7224 */ /* 0x000fe400078e000a */
[----:B------:R-:W-:Y:S04]  /*e870*/  LDGSTS.E.BYPASS.LTC128B.128 [R19+0x8400], desc[UR50][R2.64+0x200], !P4 ;  /* 0x0840020002137fae */ /* 0x000fe8000e101d72 */
[----:B------:R-:W-:Y:S04]  /*e880*/  LDGSTS.E.BYPASS.LTC128B.128 [R19+0xa400], desc[UR50][R2.64+0x280], !P3 ;  /* 0x0a40028002137fae */ /* 0x000fe8000d901d72 */
[----:B------:R-:W-:Y:S04]  /*e890*/  LDGSTS.E.BYPASS.LTC128B.128 [R19+0xc400], desc[UR50][R2.64+0x300], P0 ;  /* 0x0c40030002137fae */ /* 0x000fe80008101d72 */
[----:B------:R0:W-:Y:S02]  /*e8a0*/  LDGSTS.E.BYPASS.LTC128B.128 [R19+0xe400], desc[UR50][R2.64+0x380], P1 ;  /* 0x0e40038002137fae */ /* 0x0001e40008901d72 */
[----:B0-----:R-:W-:-:S07]  /*e8b0*/  IMAD.MOV.U32 R3, RZ, RZ, R14 ;  /* 0x000000ffff037224 */ /* 0x001fce00078e000e */
[----:B------:R-:W-:Y:S05]  /*e8c0*/  WARPSYNC.COLLECTIVE R15, `(.L_x_151) ;  /* 0x000000000f087348 */ /* 0x000fea0003c00000 */
[----:B------:R0:W1:Y:S02]  /*e8d0*/  SHFL.IDX P6, R14, R13, R12, R11 ;  /* 0x0000000c0d0e7389 */ /* 0x00006400000c000b */
[----:B01----:R-:W-:Y:S01]  /*e8e0*/  ENDCOLLECTIVE ;  /* 0x000000000000791b */ /* 0x003fe20003800000 */
.L_x_151:
[----:B------:R-:W-:Y:S02]  /*e8f0*/  IMAD.MOV.U32 R13, RZ, RZ, R20 ;  /* 0x000000ffff0d7224 */ /* 0x000fe400078e0014 */
[----:B------:R-:W-:Y:S01]  /*e900*/  IMAD.MOV.U32 R12, RZ, RZ, 0x2 ;  /* 0x00000002ff0c7424 */ /* 0x000fe200078e00ff */
[----:B------:R-:W-:Y:S02]  /*e910*/  IADD3 R2, P2, R14, R0, RZ ;  /* 0x000000000e027210 */ /* 0x000fe40007f5e0ff */
[C---:B------:R-:W-:Y:S02]  /*e920*/  LOP3.LUT P6, RZ, R16.reuse, 0x10, RZ, 0xc0, !PT ;  /* 0x0000001010ff7812 */ /* 0x040fe400078cc0ff */
[----:B------:R-:W-:Y:S02]  /*e930*/  IADD3.X R3, RZ, R3, RZ, P2, !PT ;  /* 0x00000003ff037210 */ /* 0x000fe400017fe4ff */
[----:B------:R-:W-:-:S03]  /*e940*/  LOP3.LUT P2, RZ, R16, 0x20, RZ, 0xc0, !PT ;  /* 0x0000002010ff7812 */ /* 0x000fc6000784c0ff */
[----:B------:R-:W-:Y:S01]  /*e950*/  @!PT LDS RZ, [RZ] ;  /* 0x00000000fffff984 */ /* 0x000fe20000000800 */
[----:B------:R-:W-:Y:S01]  /*e960*/  @!PT LDS RZ, [RZ] ;  /* 0x00000000fffff984 */ /* 0x000fe20000000800 */
[----:B------:R-:W-:Y:S01]  /*e970*/  @!PT LDS RZ, [RZ] ;  /* 0x00000000fffff984 */ /* 0x000fe20000000800 */
[----:B------:R0:W-:Y:S01]  /*e980*/  LDGSTS.E.BYPASS.LTC128B.128 [R19+0xc00], desc[UR50][R2.64], !P5 ;  /* 0x00c0000002137fae */ /* 0x0001e2000e901d72 */
[----:B------:R-:W-:-:S04]  /*e990*/  ISETP.NE.AND P5, PT, R4, RZ, PT ;  /* 0x000000ff0400720c */ /* 0x000fc80003fa5270 */
[----:B------:R-:W-:-:S05]  /*e9a0*/  P2R R4, PR, RZ, 0x20 ;  /* 0x00000020ff047803 */ /* 0x000fca0000000000 */
[----:B------:R0:W-:Y:S04]  /*e9b0*/  LDGSTS.E.BYPASS.LTC128B.128 [R19+0x2c00], desc[UR50][R2.64+0x80], !P2 ;  /* 0x02c0008002137fae */ /* 0x0001e8000d101d72 */
[----:B------:R0:W-:Y:S02]  /*e9c0*/  LDGSTS.E.BYPASS.LTC128B.128 [R19+0x4c00], desc[UR50][R2.64+0x100], !P6 ;  /* 0x04c0010002137fae */ /* 0x0001e4000f101d72 */
[----:B0-----:R-:W-:Y:S05]  /*e9d0*/  WARPSYNC.COLLECTIVE R15, `(.L_x_152) ;  /* 0x000000000f087348 */ /* 0x001fea0003c00000 */
[----:B------:R1:W2:Y:S02]  /*e9e0*/  SHFL.IDX P6, R14, R13, R12, R11 ;  /* 0x0000000c0d0e7389 */ /* 0x0002a400000c000b */
[----:B012---:R-:W-:Y:S01]  /*e9f0*/  ENDCOLLECTIVE ;  /* 0x000000000000791b */ /* 0x007fe20003800000 */
.L_x_152:
[----:B------:R-:W-:Y:S01]  /*ea00*/  @!PT LDS RZ, [RZ] ;  /* 0x00000000fffff984 */ /* 0x000fe20000000800 */
[----:B------:R-:W-:Y:S01]  /*ea10*/  @!PT LDS RZ, [RZ] ;  /* 0x00000000fffff984 */ /* 0x000fe20000000800 */
[----:B------:R-:W-:Y:S01]  /*ea20*/  @!PT LDS RZ, [RZ] ;  /* 0x00000000fffff984 */ /* 0x000fe20000000800 */
[----:B------:R-:W-:Y:S01]  /*ea30*/  LDGSTS.E.BYPASS.LTC128B.128 [R19+0x6c00], desc[UR50][R2.64+0x180], !P5 ;  /* 0x06c0018002137fae */ /* 0x000fe2000e901d72 */
[----:B------:R-:W-:-:S03]  /*ea40*/  LOP3.LUT P5, RZ, R16, 0x40, RZ, 0xc0, !PT ;  /* 0x0000004010ff7812 */ /* 0x000fc600078ac0ff */
[----:B------:R-:W-:Y:S04]  /*ea50*/  LDGSTS.E.BYPASS.LTC128B.128 [R19+0x8c00], desc[UR50][R2.64+0x200], !P4 ;  /* 0x08c0020002137fae */ /* 0x000fe8000e101d72 */
[----:B------:R-:W-:Y:S01]  /*ea60*/  LDGSTS.E.BYPASS.LTC128B.128 [R19+0xac00], desc[UR50][R2.64+0x280], !P3 ;  /* 0x0ac0028002137fae */ /* 0x000fe2000d901d72 */
[----:B------:R-:W-:-:S03]  /*ea70*/  MOV R13, R10 ;  /* 0x0000000a000d7202 */ /* 0x000fc60000000f00 */
[----:B------:R-:W-:Y:S04]  /*ea80*/  LDGSTS.E.BYPASS.LTC128B.128 [R19+0xcc00], desc[UR50][R2.64+0x300], P0 ;  /* 0x0cc0030002137fae */ /* 0x000fe80008101d72 */
[----:B------:R0:W-:Y:S02]  /*ea90*/  LDGSTS.E.BYPASS.LTC128B.128 [R19+0xec00], desc[UR50][R2.64+0x380], P1 ;  /* 0x0ec0038002137fae */ /* 0x0001e40008901d72 */
[----:B0-----:R-:W-:-:S07]  /*eaa0*/  IMAD.MOV.U32 R3, RZ, RZ, R14 ;  /* 0x000000ffff037224 */ /* 0x001fce00078e000e */
[----:B------:R-:W-:Y:S05]  /*eab0*/  WARPSYNC.COLLECTIVE R15, `(.L_x_153) ;  /* 0x000000000f087348 */ /* 0x000fea0003c00000 */
[----:B------:R0:W1:Y:S02]  /*eac0*/  SHFL.IDX P6, R14, R13, R12, R11 ;  /* 0x0000000c0d0e7389 */ /* 0x00006400000c000b */
[----:B01----:R-:W-:Y:S01]  /*ead0*/  ENDCOLLECTIVE ;  /* 0x000000000000791b */ /* 0x003fe20003800000 */
.L_x_153:
[----:B------:R-:W-:Y:S02]  /*eae0*/  IMAD.MOV.U32 R13, RZ, RZ, R20 ;  /* 0x000000ffff0d7224 */ /* 0x000fe400078e0014 */
[----:B------:R-:W-:Y:S01]  /*eaf0*/  IMAD.MOV.U32 R12, RZ, RZ, 0x3 ;  /* 0x00000003ff0c7424 */ /* 0x000fe200078e00ff */
[----:B------:R-:W-:Y:S02]  /*eb00*/  IADD3 R2, P2, R14, R0, RZ ;  /* 0x000000000e027210 */ /* 0x000fe40007f5e0ff */
[----:B------:R-:W-:-:S03]  /*eb10*/  LOP3.LUT P6, RZ, R16, 0x10, RZ, 0xc0, !PT ;  /* 0x0000001010ff7812 */ /* 0x000fc600078cc0ff */
        /* <DEDUP_REMOVED lines=12> */
.L_x_154:
[----:B------:R-:W-:Y:S01]  /*ebe0*/  @!PT LDS RZ, [RZ] ;  /* 0x00000000fffff984 */ /* 0x000fe20000000800 */
[----:B------:R-:W-:Y:S01]  /*ebf0*/  @!PT LDS RZ, [RZ] ;  /* 0x00000000fffff984 */ /* 0x000fe20000000800 */
[----:B------:R-:W-:Y:S01]  /*ec00*/  @!PT LDS RZ, [RZ] ;  /* 0x00000000fffff984 */ /* 0x000fe20000000800 */
[----:B------:R0:W-:Y:S04]  /*ec10*/  LDGSTS.E.BYPASS.LTC128B.128 [R19+0x7400], desc[UR50][R2.64+0x180], !P5 ;  /* 0x0740018002137fae */ /* 0x0001e8000e901d72 */
[----:B------:R0:W-:Y:S04]  /*ec20*/  LDGSTS.E.BYPASS.LTC128B.128 [R19+0x9400], desc[UR50][R2.64+0x200], !P4 ;  /* 0x0940020002137fae */ /* 0x0001e8000e101d72 */
[----:B------:R0:W-:Y:S01]  /*ec30*/  LDGSTS.E.BYPASS.LTC128B.128 [R19+0xb400], desc[UR50][R2.64+0x280], !P3 ;  /* 0x0b40028002137fae */ /* 0x0001e2000d901d72 */
[----:B------:R-:W-:-:S03]  /*ec40*/  IMAD.MOV.U32 R13, RZ, RZ, R10 ;  /* 0x000000ffff0d7224 */ /* 0x000fc600078e000a */
[----:B------:R0:W-:Y:S04]  /*ec50*/  LDGSTS.E.BYPASS.LTC128B.128 [R19+0xd400], desc[UR50][R2.64+0x300], P0 ;  /* 0x0d40030002137fae */ /* 0x0001e80008101d72 */
[----:B------:R0:W-:Y:S01]  /*ec60*/  LDGSTS.E.BYPASS.LTC128B.128 [R19+0xf400], desc[UR50][R2.64+0x380], P1 ;  /* 0x0f40038002137fae */ /* 0x0001e20008901d72 */
[----:B------:R-:W-:-:S07]  /*ec70*/  MOV R20, R14 ;  /* 0x0000000e00147202 */ /* 0x000fce0000000f00 */
[----:B0-----:R-:W-:Y:S05]  /*ec80*/  WARPSYNC.COLLECTIVE R15, `(.L_x_155) ;  /* 0x000000000f087348 */ /* 0x001fea0003c00000 */
[----:B------:R1:W2:Y:S02]  /*ec90*/  SHFL.IDX P6, R14, R13, R12, R11 ;  /* 0x0000000c0d0e7389 */ /* 0x0002a400000c000b */
[----:B012---:R-:W-:Y:S01]  /*eca0*/  ENDCOLLECTIVE ;  /* 0x000000000000791b */ /* 0x007fe20003800000 */
.L_x_155:
[----:B------:R-:W-:Y:S05]  /*ecb0*/  BRA `(.L_x_156) ;  /* 0xffffffd400e87947 */ /* 0x000fea000383ffff */
.L_x_86:
[----:B0-----:R0:W2:Y:S02]  /*ecc0*/  SYNCS.PHASECHK.TRANS64.TRYWAIT P0, [R4+URZ+0x28c20], R2 ;  /* 0x028c2002040075a7 */ /* 0x0010a4000800017f */
[----:B--2---:R-:W-:Y:S05]  /*ecd0*/  @!P0 NANOSLEEP.SYNCS 0x989680 ;  /* 0x009896800000895d */ /* 0x004fea0003900000 */
[----:B------:R-:W2:Y:S02]  /*ece0*/  @!P0 SYNCS.PHASECHK.TRANS64 P0, [R4+URZ+0x28c20], R2 ;  /* 0x028c2002040085a7 */ /* 0x000ea4000800007f */
[----:B--2---:R-:W-:Y:S05]  /*ecf0*/  @!P0 BRA `(.L_x_86) ;  /* 0xfffffffc00f08947 */ /* 0x004fea000383ffff */
[----:B------:R-:W-:Y:S05]  /*ed00*/  BRA `(.L_x_157) ;  /* 0xffffffd800c07947 */ /* 0x000fea000383ffff */
.L_x_87:
[----:B------:R-:W2:Y:S01]  /*ed10*/  S2R R0, SR_TID.X ;  /* 0x0000000000007919 */ /* 0x000ea20000002100 */
[----:B------:R-:W-:Y:S01]  /*ed20*/  BSSY B0, `(.L_x_158) ;  /* 0x000000a000007945 */ /* 0x000fe20003800000 */
[----:B------:R-:W-:Y:S01]  /*ed30*/  IMAD.MOV.U32 R12, RZ, RZ, RZ ;  /* 0x000000ffff0c7224 */ /* 0x000fe200078e00ff */
[----:B------:R-:W-:Y:S01]  /*ed40*/  MOV R11, 0x1f ;  /* 0x0000001f000b7802 */ /* 0x000fe20000000f00 */
[----:B------:R-:W-:Y:S01]  /*ed50*/  IMAD.MOV.U32 R15, RZ, RZ, -0x1 ;  /* 0xffffffffff0f7424 */ /* 0x000fe200078e00ff */
[----:B--2---:R-:W-:-:S04]  /*ed60*/  SHF.R.U32.HI R0, RZ, 0x5, R0 ;  /* 0x00000005ff007819 */ /* 0x004fc80000011600 */
[----:B------:R-:W-:-:S05]  /*ed70*/  LOP3.LUT R0, R0, 0x3, RZ, 0xc0, !PT ;  /* 0x0000000300007812 */ /* 0x000fca00078ec0ff */
[----:B------:R-:W-:-:S07]  /*ed80*/  IMAD.MOV.U32 R13, RZ, RZ, R0 ;  /* 0x000000ffff0d7224 */ /* 0x000fce00078e0000 */
[----:B01----:R-:W-:Y:S05]  /*ed90*/  WARPSYNC.COLLECTIVE R15, `(.L_x_159) ;  /* 0x000000000f087348 */ /* 0x003fea0003c00000 */
[----:B------:R2:W3:Y:S02]  /*eda0*/  SHFL.IDX P6, R14, R13, R12, R11 ;  /* 0x0000000c0d0e7389 */ /* 0x0004e400000c000b */
[----:B0123--:R-:W-:Y:S01]  /*edb0*/  ENDCOLLECTIVE ;  /* 0x000000000000791b */ /* 0x00ffe20003800000 */
.L_x_159:
[----:B------:R-:W-:Y:S05]  /*edc0*/  BSYNC B0 ;  /* 0x0000000000007941 */ /* 0x000fea0003800000 */
.L_x_158:
[----:B------:R-:W-:Y:S05]  /*edd0*/  BRA `(.L_x_160) ;  /* 0xffffffd800a87947 */ /* 0x000fea000383ffff */
.L_x_90:
[----:B------:R-:W-:Y:S01]  /*ede0*/  BSSY B1, `(.L_x_161) ;  /* 0x0000006000017945 */ /* 0x000fe20003800000 */
[----:B------:R-:W-:-:S07]  /*edf0*/  IMAD.MOV.U32 R15, RZ, RZ, -0x1 ;  /* 0xffffffffff0f7424 */ /* 0x000fce00078e00ff */
[----:B012---:R-:W-:Y:S05]  /*ee00*/  WARPSYNC.COLLECTIVE R15, `(.L_x_162) ;  /* 0x000000000f0c7348 */ /* 0x007fea0003c00000 */
[----:B------:R-:W-:Y:S02]  /*ee10*/  ELECT P6, UR62, PT ;  /* 0x00000000003e782f */ /* 0x000fe400038c0000 */
[----:B------:R-:W-:Y:S01]  /*ee20*/  MOV R14, UR62 ;  /* 0x0000003e000e7c02 */ /* 0x000fe20008000f00 */
[----:B012---:R-:W-:Y:S10]  /*ee30*/  ENDCOLLECTIVE ;  /* 0x000000000000791b */ /* 0x007ff40003800000 */
.L_x_162:
[----:B------:R-:W-:Y:S05]  /*ee40*/  BSYNC B1 ;  /* 0x0000000000017941 */ /* 0x000fea0003800000 */
.L_x_161:
[----:B------:R-:W-:Y:S05]  /*ee50*/  BRA `(.L_x_163) ;  /* 0xffffffd800a07947 */ /* 0x000fea000383ffff */
.L_x_92:
[----:B--2---:R2:W3:Y:S02]  /*ee60*/  SYNCS.PHASECHK.TRANS64.TRYWAIT P1, [R5+URZ+0x28c40], R0 ;  /* 0x028c4000050075a7 */ /* 0x0044e4000802017f */
[----:B---3--:R-:W-:Y:S05]  /*ee70*/  @!P1 NANOSLEEP.SYNCS 0x989680 ;  /* 0x009896800000995d */ /* 0x008fea0003900000 */
[----:B------:R-:W3:Y:S02]  /*ee80*/  @!P1 SYNCS.PHASECHK.TRANS64 P1, [R5+URZ+0x28c40], R0 ;  /* 0x028c4000050095a7 */ /* 0x000ee4000802007f */
[----:B---3--:R-:W-:Y:S05]  /*ee90*/  @!P1 BRA `(.L_x_92) ;  /* 0xfffffffc00f09947 */ /* 0x008fea000383ffff */
[----:B------:R-:W-:Y:S05]  /*eea0*/  BRA `(.L_x_164) ;  /* 0xffffffd800c07947 */ /* 0x000fea000383ffff */
.L_x_94:
[----:B0-----:R0:W3:Y:S02]  /*eeb0*/  SYNCS.PHASECHK.TRANS64.TRYWAIT P1, [R17+URZ+0x28c40], R2 ;  /* 0x028c4002110075a7 */ /* 0x0010e4000802017f */
[----:B---3--:R-:W-:Y:S05]  /*eec0*/  @!P1 NANOSLEEP.SYNCS 0x989680 ;  /* 0x009896800000995d */ /* 0x008fea0003900000 */
[----:B------:R-:W3:Y:S02]  /*eed0*/  @!P1 SYNCS.PHASECHK.TRANS64 P1, [R17+URZ+0x28c40], R2 ;  /* 0x028c4002110095a7 */ /* 0x000ee4000802007f */
[----:B---3--:R-:W-:Y:S05]  /*eee0*/  @!P1 BRA `(.L_x_94) ;  /* 0xfffffffc00f09947 */ /* 0x008fea000383ffff */
[----:B------:R-:W-:Y:S05]  /*eef0*/  BRA `(.L_x_165) ;  /* 0xffffffd800cc7947 */ /* 0x000fea000383ffff */
.L_x_96:
[----:B---3--:R3:W4:Y:S02]  /*ef00*/  SYNCS.PHASECHK.TRANS64.TRYWAIT P1, [R5+URZ+0x28c60], R0 ;  /* 0x028c6000050075a7 */ /* 0x008724000802017f */
[----:B----4-:R-:W-:Y:S05]  /*ef10*/  @!P1 NANOSLEEP.SYNCS 0x989680 ;  /* 0x009896800000995d */ /* 0x010fea0003900000 */
[----:B------:R-:W4:Y:S02]  /*ef20*/  @!P1 SYNCS.PHASECHK.TRANS64 P1, [R5+URZ+0x28c60], R0 ;  /* 0x028c6000050095a7 */ /* 0x000f24000802007f */
[----:B----4-:R-:W-:Y:S05]  /*ef30*/  @!P1 BRA `(.L_x_96) ;  /* 0xfffffffc00f09947 */ /* 0x010fea000383ffff */
[----:B------:R-:W-:Y:S05]  /*ef40*/  BRA `(.L_x_166) ;  /* 0xffffffd800c87947 */ /* 0x000fea000383ffff */
.L_x_167:
[----:B------:R-:W-:-:S00]  /*ef50*/  BRA `(.L_x_167) ;  /* 0xfffffffc00fc7947 */ /* 0x000fc0000383ffff */
[----:B------:R-:W-:-:S00]  /*ef60*/  NOP ;  /* 0x0000000000007918 */ /* 0x000fc00000000000 */
        /* <DEDUP_REMOVED lines=9> */
.L_x_5803:


//--------------------- .text._ZN7cutlass13device_kernelIN5flash11enable_sm90INS1_16FlashAttnFwdSm90INS1_25CollectiveMainloopFwdSm90ILi2EN4cute5tupleIJNS5_1CILi1EEES8_S8_EEENS6_IJNS7_ILi64EEESA_SA_EEELi512ENS_10bfloat16_tEfNS_4arch4Sm90ELb0ELb0ELb1ELb0ELb1ELb0ELb1ELb0ELb0ELb1ELb0ELb0EEENS1_21CollectiveEpilogueFwdINS6_IJSA_NS7_ILi512EEESA_EEES9_SC_SE_Li256ELb0ELb1ELb0ELb0EEENS1_29StaticPersistentTileSchedulerILb0EEEEEEEEEvNT_6ParamsE --------------------------
	.section	.text._ZN7cutlass13device_kernelIN5flash11enable_sm90INS1_16FlashAttnFwdSm90INS1_25CollectiveMainloopFwdSm90ILi2EN4cute5tupleIJNS5_1CILi1EEES8_S8_EEENS6_IJNS7_ILi64EEESA_SA_EEELi512ENS_10bfloat16_tEfNS_4arch4Sm90ELb0ELb0ELb1ELb0ELb1ELb0ELb1ELb0ELb0ELb1ELb0ELb0EEENS1_21CollectiveEpilogueFwdINS6_IJSA_NS7_ILi512EEESA_EEES9_SC_SE_Li256ELb0ELb1ELb0ELb0EEENS1_29StaticPersistentTileSchedulerILb0EEEEEEEEEvNT_6ParamsE,"ax",@progbits
	.align	128
.text._ZN7cutlass13device_kernelIN5flash11enable_sm90INS1_16FlashAttnFwdSm90INS1_25CollectiveMainloopFwdSm90ILi2EN4cute5tupleIJNS5_1CILi1EEES8_S8_EEENS6_IJNS7_ILi64EEESA_SA_EEELi512ENS_10bfloat16_tEfNS_4arch4Sm90ELb0ELb0ELb1ELb0ELb1ELb0ELb1ELb0ELb0ELb1ELb0ELb0EEENS1_21CollectiveEpilogueFwdINS6_IJSA_NS7_ILi512EEESA_EEES9_SC_SE_Li256ELb0ELb1ELb0ELb0EEENS1_29StaticPersistentTileSchedulerILb0EEEEEEEEEvNT_6ParamsE:
        .type           _ZN7cutlass13device_kernelIN5flash11enable_sm90INS1_16FlashAttnFwdSm90INS1_25CollectiveMainloopFwdSm90ILi2EN4cute5tupleIJNS5_1CILi1EEES8_S8_EEENS6_IJNS7_ILi64EEESA_SA_EEELi512ENS_10bfloat16_tEfNS_4arch4Sm90ELb0ELb0ELb1ELb0ELb1ELb0ELb1ELb0ELb0ELb1ELb0ELb0EEENS1_21CollectiveEpilogueFwdINS6_IJSA_NS7_ILi512EEESA_EEES9_SC_SE_Li256ELb0ELb1ELb0ELb0EEENS1_29StaticPersistentTileSchedulerILb0EEEEEEEEEvNT_6ParamsE,@function
        .size           _ZN7cutlass13device_kernelIN5flash11enable_sm90INS1_16FlashAttnFwdSm90INS1_25CollectiveMainloopFwdSm90ILi2EN4cute5tupleIJNS5_1CILi1EEES8_S8_EEENS6_IJNS7_ILi64EEESA_SA_EEELi512ENS_10bfloat16_tEfNS_4arch4Sm90ELb0ELb0ELb1ELb0ELb1ELb0ELb1ELb0ELb0ELb1ELb0ELb0EEENS1_21CollectiveEpilogueFwdINS6_IJSA_NS7_ILi512EEESA_EEES9_SC_SE_Li256ELb0ELb1ELb0ELb0EEENS1_29StaticPersistentTileSchedulerILb0EEEEEEEEEvNT_6ParamsE,(.L_x_5804 - _ZN7cutlass13device_kernelIN5flash11enable_sm90INS1_16FlashAttnFwdSm90INS1_25CollectiveMainloopFwdSm90ILi2EN4cute5tupleIJNS5_1CILi1EEES8_S8_EEENS6_IJNS7_ILi64EEESA_SA_EEELi512ENS_10bfloat16_tEfNS_4arch4Sm90ELb0ELb0ELb1ELb0ELb1ELb0ELb1ELb0ELb0ELb1ELb0ELb0EEENS1_21CollectiveEpilogueFwdINS6_IJSA_NS7_ILi512EEESA_EEES9_SC_SE_Li256ELb0ELb1ELb0ELb0EEENS1_29StaticPersistentTileSchedulerILb0EEEEEEEEEvNT_6ParamsE)
        .other          _ZN7cutlass13device_kernelIN5flash11enable_sm90INS1_16FlashAttnFwdSm90INS1_25CollectiveMainloopFwdSm90ILi2EN4cute5tupleIJNS5_1CILi1EEES8_S8_EEENS6_IJNS7_ILi64EEESA_SA_EEELi512ENS_10bfloat16_tEfNS_4arch4Sm90ELb0ELb0ELb1ELb0ELb1ELb0ELb1ELb0ELb0ELb1ELb0ELb0EEENS1_21CollectiveEpilogueFwdINS6_IJSA_NS7_ILi512EEESA_EEES9_SC_SE_Li256ELb0ELb1ELb0ELb0EEENS1_29StaticPersistentTileSchedulerILb0EEEEEEEEEvNT_6ParamsE,@"STO_CUDA_ENTRY STV_DEFAULT"
_ZN7cutlass13device_kernelIN5flash11enable_sm90INS1_16FlashAttnFwdSm90INS1_25CollectiveMainloopFwdSm90ILi2EN4cute5tupleIJNS5_1CILi1EEES8_S8_EEENS6_IJNS7_ILi64EEESA_SA_EEELi512ENS_10bfloat16_tEfNS_4arch4Sm90ELb0ELb0ELb1ELb0ELb1ELb0ELb1ELb0ELb0ELb1ELb0ELb0EEENS1_21CollectiveEpilogueFwdINS6_IJSA_NS7_ILi512EEESA_EEES9_SC_SE_Li256ELb0ELb1ELb0ELb0EEENS1_29StaticPersistentTileSchedulerILb0EEEEEEEEEvNT_6ParamsE:
[----:B------:R-:W0:Y:S02]  /*0000*/  LDC R1, c[0x0][0x28] ;  /* 0x00000a00ff017b82 */ /* 0x000e240000000800 */
[----:B0-----:R-:W-:Y:S01]  /*0010*/  VIADD R1, R1, 0xffffffd0 ;  /* 0xffffffd001017836 */ /* 0x001fe20000000000 */
[----:B------:R-:W0:Y:S01]  /*0020*/  S2R R4, SR_TID.X ;  /* 0x0000000000047919 */ /* 0x000e220000002100 */
[----:B------:R-:W-:Y:S01]  /*0030*/  ELECT P0, URZ, PT ;  /* 0x00000000003f782f */ /* 0x000fe20003800000 */
[----:B------:R-:W-:Y:S01]  /*0040*/  UMOV UR4, 0x80 ;  /* 0x0000008000047882 */ /* 0x000fe20000000000 */
[----:B------:R-:W-:Y:S01]  /*0050*/  UMOV UR7, 0x100 ;  /* 0x0000010000077882 */ /* 0x000fe20000000000 */
[--C-:B0-----:R-:W-:Y:S02]  /*0060*/  SHF.R.U32.HI R0, RZ, 0x5, R4.reuse ;  /* 0x00000005ff007819 */ /* 0x101fe40000011604 */
[----:B------:R-:W-:-:S03]  /*0070*/  SHF.R.U32.HI R3, RZ, 0x7, R4 ;  /* 0x00000007ff037819 */ /* 0x000fc60000011604 */
[----:B------:R-:W0:Y:S04]  /*0080*/  SHFL.IDX PT, R2, R0, RZ, 0x1f ;  /* 0x00001fff00027589 */ /* 0x000e2800000e0000 */
[----:B------:R-:W1:Y:S01]  /*0090*/  SHFL.IDX PT, R3, R3, RZ, 0x1f ;  /* 0x00001fff03037589 */ /* 0x000e6200000e0000 */
[C---:B0-----:R-:W-:Y:S02]  /*00a0*/  ISETP.NE.OR P0, PT, R2.reuse, RZ, !P0 ;  /* 0x000000ff0200720c */ /* 0x041fe40004705670 */
[----:B------:R-:W-:Y:S01]  /*00b0*/  ISETP.NE.AND P1, PT, R2, RZ, PT ;  /* 0x000000ff0200720c */ /* 0x000fe20003f25270 */
[----:B-1----:R0:W-:Y:S10]  /*00c0*/  STL [R1], R3 ;  /* 0x0000000301007387 */ /* 0x0021f40000100800 */
[----:B------:R-:W-:Y:S01]  /*00d0*/  VOTEU.ALL UP0, P0 ;  /* 0x00000000003f7886 */ /* 0x000fe20000000000 */
[----:B------:R-:W-:Y:S01]  /*00e0*/  VOTEU.ALL UP1, P0 ;  /* 0x00000000003f7886 */ /* 0x000fe20000020000 */
[----:B------:R-:W-:-:S03]  /*00f0*/  VOTEU.ALL UP2, P0 ;  /* 0x00000000003f7886 */ /* 0x000fc60000040000 */
        /* <DEDUP_REMOVED lines=10> */
[----:B------:R0:W1:Y:S01]  /*01a0*/  @!UP0 SYNCS.EXCH.64 URZ, [UR8+0x38800], UR4 ;  /* 0x03880004083f85b2 */ /* 0x0000620008000100 */
[----:B------:R0:W2:Y:S05]  /*01b0*/  @!UP1 SYNCS.EXCH.64 URZ, [UR8+0x38810], UR4 ;  /* 0x03881004083f95b2 */ /* 0x0000aa0008000100 */
[----:B------:R0:W3:Y:S02]  /*01c0*/  @!UP2 SYNCS.EXCH.64 URZ, [UR8+0x38820], UR6 ;  /* 0x03882006083fa5b2 */ /* 0x0000e40008000100 */
[----:B0-----:R-:W-:Y:S05]  /*01d0*/  @P1 BRA `(.L_x_168) ;  /* 0x0000000000381947 */ /* 0x001fea0003800000 */
        /* <DEDUP_REMOVED lines=9> */
[----:B0-----:R0:W4:Y:S01]  /*0270*/  SYNCS.EXCH.64 URZ, [UR6+0x38830], UR4 ;  /* 0x03883004063f75b2 */ /* 0x0011220008000100 */
[----:B------:R0:W0:Y:S01]  /*0280*/  SYNCS.EXCH.64 URZ, [UR6+0x38840], UR4 ;  /* 0x03884004063f75b2 */ /* 0x0000220008000100 */
[----:B------:R0:W0:Y:S01]  /*0290*/  SYNCS.EXCH.64 URZ, [UR6+0x38838], UR4 ;  /* 0x03883804063f75b2 */ /* 0x0000220008000100 */
[----:B------:R0:W0:Y:S01]  /*02a0*/  SYNCS.EXCH.64 URZ, [UR6+0x38848], UR4 ;  /* 0x03884804063f75b2 */ /* 0x0000220008000100 */
[----:B------:R-:W-:Y:S01]  /*02b0*/  NOP ;  /* 0x0000000000007918 */ /* 0x000fe20000000000 */
.L_x_168:
        /* <DEDUP_REMOVED lines=22> */
.L_x_169:
        /* <DEDUP_REMOVED lines=18> */
.L_x_170:
        /* <DEDUP_REMOVED lines=22> */
.L_x_171:
        /* <DEDUP_REMOVED lines=22> */
.L_x_172:
[----:B------:R-:W-:Y:S01]  /*0800*/  ISETP.NE.AND P0, PT, R3, RZ, PT ;  /* 0x000000ff0300720c */ /* 0x000fe20003f05270 */
[----:B------:R-:W-:Y:S01]  /*0810*/  IMAD.MOV.U32 R37, RZ, RZ, 0x1 ;  /* 0x00000001ff257424 */ /* 0x000fe200078e00ff */
[----:B------:R-:W-:Y:S01]  /*0820*/  NOP ;  /* 0x0000000000007918 */ /* 0x000fe20000000000 */
[----:B------:R-:W-:-:S03]  /*0830*/  ULDC.64 UR42, c[0x0][0x208] ;  /* 0x00008200002a7ab9 */ /* 0x000fc60000000a00 */
[----:B------:R-:W-:Y:S01]  /*0840*/  SEL R37, R37, 0x2, !P0 ;  /* 0x0000000225257807 */ /* 0x000fe20004000000 */
[----:B01234-:R-:W-:Y:S06]  /*0850*/  BAR.SYNC.DEFER_BLOCKING 0x0 ;  /* 0x0000000000007b1d */ /* 0x01ffec0000010000 */
[----:B------:R-:W-:Y:S05]  /*0860*/  @!P0 BRA `(.L_x_173) ;  /* 0x000000a000d48947 */ /* 0x000fea0003800000 */
.L_x_174:
        /* <DEDUP_REMOVED lines=17> */
[----:B------:R-:W-:Y:S01]  /*0980*/  LOP3.LUT R17, R37, 0x1, RZ, 0xfc, !PT ;  /* 0x0000000125117812 */ /* 0x000fe200078efcff */
[----:B------:R-:W-:Y:S01]  /*0990*/  IMAD.MOV.U32 R207, RZ, RZ, RZ ;  /* 0x000000ffffcf7224 */ /* 0x000fe200078e00ff */
[----:B------:R-:W-:Y:S01]  /*09a0*/  SHF.R.S32.HI R3, RZ, 0x1f, R4 ;  /* 0x0000001fff037819 */ /* 0x000fe20000011404 */
[----:B------:R-:W-:-:S03]  /*09b0*/  UMOV UR36, URZ ;  /* 0x0000003f00247c82 */ /* 0x000fc60008000000 */
[CC--:B------:R-:W-:Y:S02]  /*09c0*/  LEA.HI R2, R3.reuse, R4.reuse, RZ, 0x5 ;  /* 0x0000000403027211 */ /* 0x0c0fe400078f28ff */
[CC--:B------:R-:W-:Y:S02]  /*09d0*/  LEA.HI R0, R3.reuse, R4.reuse, RZ, 0x4 ;  /* 0x0000000403007211 */ /* 0x0c0fe400078f20ff */
[CC--:B------:R-:W-:Y:S02]  /*09e0*/  LEA.HI R5, R3.reuse, R4.reuse, RZ, 0x7 ;  /* 0x0000000403057211 */ /* 0x0c0fe400078f38ff */
[CC--:B------:R-:W-:Y:S02]  /*09f0*/  LEA.HI R6, R3.reuse, R4.reuse, RZ, 0x2 ;  /* 0x0000000403067211 */ /* 0x0c0fe400078f10ff */
[----:B------:R-:W-:Y:S02]  /*0a00*/  LEA.HI R215, R3, R4, RZ, 0x3 ;  /* 0x0000000403d77211 */ /* 0x000fe400078f18ff */
[----:B------:R-:W-:-:S02]  /*0a10*/  SHF.R.S32.HI R11, RZ, 0x5, R2 ;  /* 0x00000005ff0b7819 */ /* 0x000fc40000011402 */
[----:B------:R-:W-:Y:S02]  /*0a20*/  SHF.R.S32.HI R2, RZ, 0x1f, R2 ;  /* 0x0000001fff027819 */ /* 0x000fe40000011402 */
[----:B------:R-:W-:Y:S01]  /*0a30*/  LOP3.LUT R7, R0, 0xfffffff0, RZ, 0xc0, !PT ;  /* 0xfffffff000077812 */ /* 0x000fe200078ec0ff */
[----:B0-----:R-:W-:Y:S01]  /*0a40*/  ULEA UR38, UR37, UR38, 0x18 ;  /* 0x0000002625267291 */ /* 0x001fe2000f8ec03f */
[----:B------:R-:W-:Y:S02]  /*0a50*/  SHF.R.S32.HI R9, RZ, 0x4, R0 ;  /* 0x00000004ff097819 */ /* 0x000fe40000011400 */
[----:B------:R-:W-:Y:S01]  /*0a60*/  LOP3.LUT R13, R6, 0xfffffffc, RZ, 0xc0, !PT ;  /* 0xfffffffc060d7812 */ /* 0x000fe200078ec0ff */
[C---:B------:R-:W-:Y:S01]  /*0a70*/  IMAD.IADD R7, R4.reuse, 0x1, -R7 ;  /* 0x0000000104077824 */ /* 0x040fe200078e0a07 */
[----:B------:R-:W-:Y:S02]  /*0a80*/  LOP3.LUT R3, R5, 0xffffff80, RZ, 0xc0, !PT ;  /* 0xffffff8005037812 */ /* 0x000fe400078ec0ff */
[----:B------:R-:W-:Y:S01]  /*0a90*/  LOP3.LUT R213, R215, 0xfffffff8, RZ, 0xc0, !PT ;  /* 0xfffffff8d7d57812 */ /* 0x000fe200078ec0ff */
[----:B------:R-:W-:Y:S01]  /*0aa0*/  IMAD.IADD R13, R4, 0x1, -R13 ;  /* 0x00000001040d7824 */ /* 0x000fe200078e0a0d */
[----:B------:R-:W-:Y:S01]  /*0ab0*/  LEA.HI R6, R2, R11, RZ, 0x2 ;  /* 0x0000000b02067211 */ /* 0x000fe200078f10ff */
[----:B------:R-:W-:Y:S01]  /*0ac0*/  IMAD.IADD R3, R4, 0x1, -R3 ;  /* 0x0000000104037824 */ /* 0x000fe200078e0a03 */
[----:B------:R-:W-:Y:S01]  /*0ad0*/  LEA.HI R2, R0, R9, RZ, 0x1 ;  /* 0x0000000900027211 */ /* 0x000fe200078f08ff */
[----:B------:R-:W-:Y:S01]  /*0ae0*/  IMAD.IADD R213, R4, 0x1, -R213 ;  /* 0x0000000104d57824 */ /* 0x000fe200078e0ad5 */
[----:B------:R-:W-:-:S02]  /*0af0*/  SHF.R.S32.HI R214, RZ, 0x7, R5 ;  /* 0x00000007ffd67819 */ /* 0x000fc40000011405 */
[----:B------:R-:W-:Y:S01]  /*0b00*/  LOP3.LUT R6, R6, 0x3ffffc, RZ, 0xc0, !PT ;  /* 0x003ffffc06067812 */ /* 0x000fe200078ec0ff */
[----:B------:R-:W-:Y:S01]  /*0b10*/  IMAD.SHL.U32 R18, R213, 0x8, RZ ;  /* 0x00000008d5127824 */ /* 0x000fe200078e00ff */
[----:B------:R-:W-:Y:S01]  /*0b20*/  LOP3.LUT R4, R2, 0x1ffffffe, RZ, 0xc0, !PT ;  /* 0x1ffffffe02047812 */ /* 0x000fe200078ec0ff */
[--C-:B------:R-:W-:Y:S01]  /*0b30*/  IMAD R15, R214, 0x100, R7.reuse ;  /* 0x00000100d60f7824 */ /* 0x100fe200078e0207 */
[----:B------:R-:W-:Y:S01]  /*0b40*/  SHF.R.S32.HI R0, RZ, 0x1f, R7 ;  /* 0x0000001fff007819 */ /* 0x000fe20000011407 */
[----:B------:R-:W-:Y:S01]  /*0b50*/  IMAD.IADD R6, R11, 0x1, -R6 ;  /* 0x000000010b067824 */ /* 0x000fe200078e0a06 */
[----:B------:R-:W-:Y:S01]  /*0b60*/  LEA.HI R5, R5, R214, RZ, 0x1 ;  /* 0x000000d605057211 */ /* 0x000fe200078f08ff */
[----:B------:R-:W-:Y:S01]  /*0b70*/  IMAD.IADD R9, R9, 0x1, -R4 ;  /* 0x0000000109097824 */ /* 0x000fe200078e0a04 */
[----:B------:R-:W-:Y:S01]  /*0b80*/  LEA.HI R2, R0, R7, RZ, 0x3 ;  /* 0x0000000700027211 */ /* 0x000fe200078f18ff */
[----:B------:R-:W-:Y:S01]  /*0b90*/  IMAD R12, R6, 0x10, R15 ;  /* 0x00000010060c7824 */ /* 0x000fe200078e020f */
[----:B------:R-:W-:Y:S01]  /*0ba0*/  LEA.HI R4, R13, R13, RZ, 0x1 ;  /* 0x0000000d0d047211 */ /* 0x000fe200078f08ff */
[----:B------:R-:W-:Y:S01]  /*0bb0*/  IMAD.SHL.U32 R9, R9, 0x8, RZ ;  /* 0x0000000809097824 */ /* 0x000fe200078e00ff */
[----:B------:R-:W-:Y:S01]  /*0bc0*/  SHF.L.U32 R6, R2, 0x6, RZ ;  /* 0x0000000602067819 */ /* 0x000fe200000006ff */
[----:B------:R-:W-:Y:S01]  /*0bd0*/  VIADD R192, R18, 0x40 ;  /* 0x0000004012c07836 */ /* 0x000fe20000000000 */
[----:B------:R-:W-:Y:S01]  /*0be0*/  LOP3.LUT R10, R4, 0x1ffffffe, RZ, 0xc0, !PT ;  /* 0x1ffffffe040a7812 */ /* 0x000fe200078ec0ff */
[----:B------:R-:W-:Y:S01]  /*0bf0*/  IMAD.U32 R219, R12, 0x40, R9 ;  /* 0x000000400cdb7824 */ /* 0x000fe200078e0009 */
[----:B------:R-:W-:Y:S01]  /*0c00*/  LOP3.LUT R4, R2, 0xfffffff8, RZ, 0xc0, !PT ;  /* 0xfffffff802047812 */ /* 0x000fe200078ec0ff */
[----:B------:R-:W-:Y:S01]  /*0c10*/  VIADD R191, R18, 0x80 ;  /* 0x0000008012bf7836 */ /* 0x000fe20000000000 */
[----:B------:R-:W-:Y:S01]  /*0c20*/  LOP3.LUT R8, R6, 0x7ffffe00, RZ, 0xc0, !PT ;  /* 0x7ffffe0006087812 */ /* 0x000fe200078ec0ff */
[----:B------:R-:W-:Y:S01]  /*0c30*/  VIADD R190, R18, 0xc0 ;  /* 0x000000c012be7836 */ /* 0x000fe20000000000 */
[----:B------:R-:W-:Y:S01]  /*0c40*/  SHF.R.S32.HI R0, RZ, 0x1f, R3 ;  /* 0x0000001fff007819 */ /* 0x000fe20000011403 */
[----:B------:R-:W-:Y:S01]  /*0c50*/  IMAD.IADD R6, R7, 0x1, -R4 ;  /* 0x0000000107067824 */ /* 0x000fe200078e0a04 */
[----:B------:R-:W-:Y:S01]  /*0c60*/  LOP3.LUT R5, R5, 0xfffffe, RZ, 0xc0, !PT ;  /* 0x00fffffe05057812 */ /* 0x000fe200078ec0ff */
[----:B------:R-:W-:Y:S01]  /*0c70*/  IMAD R11, R11, 0x400, R8 ;  /* 0x000004000b0b7824 */ /* 0x000fe200078e0208 */
[----:B------:R-:W-:Y:S01]  /*0c80*/  LEA.HI R2, R0, R3, RZ, 0x2 ;  /* 0x0000000300027211 */ /* 0x000fe200078f10ff */
[C---:B------:R-:W-:Y:S01]  /*0c90*/  IMAD.SHL.U32 R8, R6.reuse, 0x40, RZ ;  /* 0x0000004006087824 */ /* 0x040fe200078e00ff */
[----:B------:R-:W-:Y:S01]  /*0ca0*/  R2P PR, R6, 0x6 ;  /* 0x0000000606007804 */ /* 0x000fe20000000000 */
[C---:B------:R-:W-:Y:S01]  /*0cb0*/  VIADD R189, R18.reuse, 0x100 ;  /* 0x0000010012bd7836 */ /* 0x040fe20000000000 */
[--C-:B------:R-:W-:Y:S01]  /*0cc0*/  SHF.R.S32.HI R4, RZ, 0x2, R2.reuse ;  /* 0x00000002ff047819 */ /* 0x100fe20000011402 */
[----:B------:R-:W-:Y:S01]  /*0cd0*/  VIADD R188, R18, 0x140 ;  /* 0x0000014012bc7836 */ /* 0x000fe20000000000 */
[----:B------:R-:W-:Y:S01]  /*0ce0*/  LOP3.LUT R8, R8, 0x1c0, RZ, 0xc0, !PT ;  /* 0x000001c008087812 */ /* 0x000fe200078ec0ff */
[C---:B------:R-:W-:Y:S01]  /*0cf0*/  VIADD R217, R18.reuse, 0x180 ;  /* 0x0000018012d97836 */ /* 0x040fe20000000000 */
[----:B------:R-:W-:Y:S01]  /*0d00*/  SHF.R.S32.HI R7, RZ, 0x1f, R2 ;  /* 0x0000001fff077819 */ /* 0x000fe20000011402 */
[----:B------:R-:W-:Y:S01]  /*0d10*/  VIADD R216, R18, 0x1c0 ;  /* 0x000001c012d87836 */ /* 0x000fe20000000000 */
[----:B------:R-:W-:Y:S01]  /*0d20*/  LOP3.LUT R9, R8, 0x8, R9, 0xf8, !PT ;  /* 0x0000000808097812 */ /* 0x000fe200078ef809 */
[----:B------:R-:W-:Y:S01]  /*0d30*/  IMAD.IADD R13, R13, 0x1, -R10 ;  /* 0x000000010d0d7824 */ /* 0x000fe200078e0a0a */
[----:B------:R-:W-:Y:S01]  /*0d40*/  SHF.R.U32.HI R8, RZ, 0x3, R8 ;  /* 0x00000003ff087819 */ /* 0x000fe20000011608 */
[----:B------:R-:W-:Y:S01]  /*0d50*/  IMAD.IADD R5, R214, 0x1, -R5 ;  /* 0x00000001d6057824 */ /* 0x000fe200078e0a05 */
[----:B------:R-:W-:-:S02]  /*0d60*/  LEA.HI R7, R7, R4, RZ, 0x3 ;  /* 0x0000000407077211 */ /* 0x000fc400078f18ff */
[----:B------:R-:W-:Y:S01]  /*0d70*/  LOP3.LUT R8, R9, R8, RZ, 0x3c, !PT ;  /* 0x0000000809087212 */ /* 0x000fe200078e3cff */
[----:B------:R-:W-:Y:S01]  /*0d80*/  IMAD.SHL.U32 R22, R5, 0x100, RZ ;  /* 0x0000010005167824 */ /* 0x000fe200078e00ff */
[----:B------:R-:W-:Y:S02]  /*0d90*/  LEA.HI R0, R0, R3, RZ, 0x5 ;  /* 0x0000000300007211 */ /* 0x000fe400078f28ff */
[----:B------:R-:W-:Y:S01]  /*0da0*/  LOP3.LUT R7, R7, 0xfffffff8, RZ, 0xc0, !PT ;  /* 0xfffffff807077812 */ /* 0x000fe200078ec0ff */
[----:B------:R-:W-:Y:S01]  /*0db0*/  IMAD.IADD R8, R11, 0x1, R8 ;  /* 0x000000010b087824 */ /* 0x000fe200078e0208 */
[----:B------:R-:W-:Y:S02]  /*0dc0*/  LOP3.LUT R2, R2, 0x7ffffffc, RZ, 0xc0, !PT ;  /* 0x7ffffffc02027812 */ /* 0x000fe400078ec0ff */
[----:B------:R-:W-:Y:S01]  /*0dd0*/  SHF.R.S32.HI R0, RZ, 0x5, R0 ;  /* 0x00000005ff007819 */ /* 0x000fe20000011400 */
[----:B------:R-:W-:Y:S01]  /*0de0*/  IMAD.IADD R7, R4, 0x1, -R7 ;  /* 0x0000000104077824 */ /* 0x000fe200078e0a07 */
[----:B------:R-:W-:Y:S01]  /*0df0*/  LEA R184, R8, UR38, 0x1 ;  /* 0x0000002608b87c11 */ /* 0x000fe2000f8e08ff */
[----:B------:R-:W-:Y:S01]  /*0e00*/  IMAD.IADD R19, R3, 0x1, -R2 ;  /* 0x0000000103137824 */ /* 0x000fe200078e0a02 */
[----:B------:R-:W-:Y:S01]  /*0e10*/  SEL R185, R185, 0xffffffc0, !P2 ;  /* 0xffffffc0b9b97807 */ /* 0x000fe20005000000 */
[----:B------:R-:W-:Y:S01]  /*0e20*/  IMAD R16, R0, 0x10, R7 ;  /* 0x0000001000107824 */ /* 0x000fe200078e0207 */
[C---:B------:R-:W-:Y:S01]  /*0e30*/  IADD3 R186, R184.reuse, 0x36400, RZ ;  /* 0x00036400b8ba7810 */ /* 0x040fe20007ffe0ff */
[----:B------:R-:W-:Y:S01]  /*0e40*/  VIADD R23, R184, 0x36420 ;  /* 0x00036420b8177836 */ /* 0x000fe20000000000 */
[----:B------:R-:W-:Y:S01]  /*0e50*/  MOV R2, RZ ;  /* 0x000000ff00027202 */ /* 0x000fe20000000f00 */
[----:B------:R-:W-:Y:S01]  /*0e60*/  IMAD.SHL.U32 R19, R19, 0x2, RZ ;  /* 0x0000000213137824 */ /* 0x000fe200078e00ff */
[----:B------:R-:W-:Y:S01]  /*0e70*/  SHF.R.S32.HI R215, RZ, 0x3, R215 ;  /* 0x00000003ffd77819 */ /* 0x000fe200000114d7 */
[C---:B------:R-:W-:Y:S01]  /*0e80*/  @P1 VIADD R23, R186.reuse, 0xffffffe0 ;  /* 0xffffffe0ba171836 */ /* 0x040fe20000000000 */
[----:B------:R-:W-:Y:S01]  /*0e90*/  SHF.R.S32.HI R226, RZ, 0x1f, R192 ;  /* 0x0000001fffe27819 */ /* 0x000fe200000114c0 */
[----:B------:R-:W-:Y:S01]  /*0ea0*/  IMAD.IADD R186, R186, 0x1, R185 ;  /* 0x00000001baba7824 */ /* 0x000fe200078e02b9 */
[----:B------:R-:W-:Y:S01]  /*0eb0*/  SHF.R.S32.HI R225, RZ, 0x1f, R191 ;  /* 0x0000001fffe17819 */ /* 0x000fe200000114bf */
[----:B------:R-:W-:Y:S01]  /*0ec0*/  IMAD R218, R13, 0x8, R16 ;  /* 0x000000080dda7824 */ /* 0x000fe200078e0210 */
[----:B------:R-:W-:Y:S01]  /*0ed0*/  SHF.R.S32.HI R224, RZ, 0x1f, R190 ;  /* 0x0000001fffe07819 */ /* 0x000fe200000114be */
[----:B------:R-:W-:Y:S01]  /*0ee0*/  IMAD.IADD R185, R185, 0x1, R23 ;  /* 0x00000001b9b97824 */ /* 0x000fe200078e0217 */
[----:B------:R-:W-:-:S02]  /*0ef0*/  SHF.R.S32.HI R223, RZ, 0x1f, R189 ;  /* 0x0000001fffdf7819 */ /* 0x000fc400000114bd */
[----:B------:R-:W-:Y:S02]  /*0f00*/  SHF.R.S32.HI R222, RZ, 0x1f, R188 ;  /* 0x0000001fffde7819 */ /* 0x000fe400000114bc */
[----:B------:R-:W-:Y:S02]  /*0f10*/  SHF.R.S32.HI R221, RZ, 0x1f, R217 ;  /* 0x0000001fffdd7819 */ /* 0x000fe400000114d9 */
[----:B------:R-:W-:-:S07]  /*0f20*/  SHF.R.S32.HI R220, RZ, 0x1f, R216 ;  /* 0x0000001fffdc7819 */ /* 0x000fce00000114d8 */
.L_x_211:
[----:B--2---:R-:W2:Y:S01]  /*0f30*/  LDL R3, [R1] ;  /* 0x0000000001037983 */ /* 0x004ea20000100800 */
[----:B0-----:R-:W0:Y:S01]  /*0f40*/  LDC R0, c[0x0][0xd44] ;  /* 0x00035100ff007b82 */ /* 0x001e220000000800 */
[----:B------:R-:W-:Y:S01]  /*0f50*/  ULDC UR4, c[0x0][0xd38] ;  /* 0x00034e0000047ab9 */ /* 0x000fe20000000800 */
[----:B------:R-:W-:Y:S01]  /*0f60*/  ULDC.64 UR6, c[0x0][0x418] ;  /* 0x0001060000067ab9 */ /* 0x000fe20000000a00 */
[----:B------:R-:W-:Y:S02]  /*0f70*/  UISETP.NE.AND UP1, UPT, UR4, 0x1, UPT ;  /* 0x000000010400788c */ /* 0x000fe4000bf25270 */
[----:B------:R-:W-:Y:S01]  /*0f80*/  UISETP.NE.U32.AND UP0, UPT, UR6, URZ, UPT ;  /* 0x0000003f0600728c */ /* 0x000fe2000bf05070 */
[----:B------:R-:W-:Y:S02]  /*0f90*/  UMOV UR40, UR39 ;  /* 0x0000002700287c82 */ /* 0x000fe40008000000 */
[----:B-1----:R-:W1:Y:S01]  /*0fa0*/  LDC R152, c[0x0][0x2f0] ;  /* 0x0000bc00ff987b82 */ /* 0x002e620000000800 */
[----:B------:R-:W-:Y:S01]  /*0fb0*/  UISETP.NE.AND.EX UP0, UPT, UR7, URZ, UPT, UP0 ;  /* 0x0000003f0700728c */ /* 0x000fe2000bf05300 */
[----:B------:R-:W-:-:S04]  /*0fc0*/  UMOV UR41, UR39 ;  /* 0x0000002700297c82 */ /* 0x000fc80008000000 */
[----:B------:R-:W-:Y:S01]  /*0fd0*/  @UP1 ULDC UR4, c[0x0][0xd3c] ;  /* 0x00034f0000041ab9 */ /* 0x000fe20000000800 */
[----:B------:R-:W-:Y:S01]  /*0fe0*/  @UP1 ULDC UR6, c[0x0][0xd40] ;  /* 0x0003500000061ab9 */ /* 0x000fe20000000800 */
[----:B------:R-:W-:-:S04]  /*0ff0*/  UIMAD.WIDE.U32 UR4, UR39, UR4, URZ ;  /* 0x00000004270472a5 */ /* 0x000fc8000f8e003f */
[----:B------:R-:W-:-:S03]  /*1000*/  @UP1 USHF.R.U32.HI UR40, URZ, UR6, UR5 ;  /* 0x000000063f281299 */ /* 0x000fc60008011605 */
[----:B------:R-:W-:Y:S01]  /*1010*/  ULDC UR4, c[0x0][0x424] ;  /* 0x0001090000047ab9 */ /* 0x000fe20000000800 */
[----:B0-----:R-:W-:Y:S01]  /*1020*/  ISETP.NE.AND P0, PT, R0, 0x1, PT ;  /* 0x000000010000780c */ /* 0x001fe20003f05270 */
[----:B------:R-:W-:Y:S01]  /*1030*/  USEL UR4, UR4, 0x1, UP0 ;  /* 0x0000000104047887 */ /* 0x000fe20008000000 */
[----:B------:R-:W-:-:S05]  /*1040*/  IMAD.U32 R187, RZ, RZ, UR40 ;  /* 0x00000028ffbb7e24 */ /* 0x000fca000f8e00ff */
[----:B-1----:R-:W-:-:S06]  /*1050*/  IMAD R152, R152, UR4, RZ ;  /* 0x0000000498987c24 */ /* 0x002fcc000f8e02ff */
[----:B---3--:R-:W0:Y:S02]  /*1060*/  @P0 LDC.64 R4, c[0x0][0xd48] ;  /* 0x00035200ff040b82 */ /* 0x008e240000000a00 */
[----:B0-----:R-:W-:-:S05]  /*1070*/  @P0 IMAD.HI.U32 R0, R4, UR40, RZ ;  /* 0x0000002804000c27 */ /* 0x001fca000f8e00ff */
[----:B------:R-:W-:Y:S02]  /*1080*/  @P0 SHF.R.U32.HI R187, RZ, R5, R0 ;  /* 0x00000005ffbb0219 */ /* 0x000fe40000011600 */
[----:B--2---:R-:W-:-:S13]  /*1090*/  ISETP.NE.AND P1, PT, R3, 0x1, PT ;  /* 0x000000010300780c */ /* 0x004fda0003f25270 */
[----:B----4-:R-:W-:Y:S05]  /*10a0*/  @!P1 BRA `(.L_x_175) ;  /* 0x0000001400d89947 */ /* 0x010fea0003800000 */
[----:B------:R-:W0:Y:S01]  /*10b0*/  SHFL.IDX PT, R0, R214, RZ, 0x1f ;  /* 0x00001fffd6007589 */ /* 0x000e2200000e0000 */
[----:B------:R-:W-:Y:S01]  /*10c0*/  UMOV UR9, 0x40000040 ;  /* 0x4000004000097882 */ /* 0x000fe20000000000 */
[----:B------:R-:W-:Y:S01]  /*10d0*/  UMOV UR11, 0x40000040 ;  /* 0x40000040000b7882 */ /* 0x000fe20000000000 */
[----:B------:R-:W-:Y:S01]  /*10e0*/  UMOV UR13, 0x40000040 ;  /* 0x40000040000d7882 */ /* 0x000fe20000000000 */
[----:B------:R-:W-:Y:S01]  /*10f0*/  BAR.SYNC.DEFER_BLOCKING 0xe, 0x100 ;  /* 0x0384000000007b1d */ /* 0x000fe20000010000 */
[----:B------:R-:W-:-:S05]  /*1100*/  ISETP.NE.AND P1, PT, R17, 0x3, PT ;  /* 0x000000031100780c */ /* 0x000fca0003f25270 */
[----:B------:R-:W-:Y:S01]  /*1110*/  UMOV UR15, 0x40000040 ;  /* 0x40000040000f7882 */ /* 0x000fe20000000000 */
[----:B------:R-:W-:Y:S01]  /*1120*/  UMOV UR17, 0x40000040 ;  /* 0x4000004000117882 */ /* 0x000fe20000000000 */
[----:B------:R-:W-:Y:S01]  /*1130*/  UMOV UR19, 0x40000040 ;  /* 0x4000004000137882 */ /* 0x000fe20000000000 */
[----:B------:R-:W-:Y:S01]  /*1140*/  UMOV UR7, 0x40000040 ;  /* 0x4000004000077882 */ /* 0x000fe20000000000 */
[----:B0-----:R-:W-:Y:S01]  /*1150*/  R2UR UR4, R0 ;  /* 0x00000000000472ca */ /* 0x001fe200000e0000 */
[----:B------:R-:W-:-:S12]  /*1160*/  WARPGROUP.ARRIVE ;  /* 0x00000000000079c5 */ /* 0x000fd80000000000 */
[----:B------:R-:W-:-:S04]  /*1170*/  ULEA.HI UR5, UR4, UR4, URZ, 0x1 ;  /* 0x0000000404057291 */ /* 0x000fc8000f8f083f */
[----:B------:R-:W-:-:S04]  /*1180*/  ULOP3.LUT UR5, UR5, 0x1fffe, URZ, 0xc0, !UPT ;  /* 0x0001fffe05057892 */ /* 0x000fc8000f8ec03f */
[----:B------:R-:W-:Y:S02]  /*1190*/  UIADD3 UR5, UR4, -UR5, URZ ;  /* 0x8000000504057290 */ /* 0x000fe4000fffe03f */
[----:B------:R-:W-:Y:S02]  /*11a0*/  UIADD3 UR4, UR38, 0x36400, URZ ;  /* 0x0003640026047890 */ /* 0x000fe4000fffe03f */
[----:B------:R-:W-:Y:S02]  /*11b0*/  ULEA UR5, UR5, UR38, 0xf ;  /* 0x0000002605057291 */ /* 0x000fe4000f8e783f */
[----:B------:R-:W-:Y:S02]  /*11c0*/  USHF.R.U32.HI UR4, URZ, 0x4, UR4 ;  /* 0x000000043f047899 */ /* 0x000fe40008011604 */
[----:B------:R-:W-:Y:S02]  /*11d0*/  UIADD3 UR5, UR5, 0x400, URZ ;  /* 0x0000040005057890 */ /* 0x000fe4000fffe03f */
[----:B------:R-:W-:-:S02]  /*11e0*/  ULOP3.LUT UR4, UR4, 0x3fff, URZ, 0xc0, !UPT ;  /* 0x00003fff04047892 */ /* 0x000fc4000f8ec03f */
[----:B------:R-:W-:Y:S02]  /*11f0*/  USHF.R.U32.HI UR5, URZ, 0x4, UR5 ;  /* 0x000000043f057899 */ /* 0x000fe40008011605 */
[----:B------:R-:W-:Y:S02]  /*1200*/  ULOP3.LUT UR8, UR4, 0x10000, URZ, 0xfc, !UPT ;  /* 0x0001000004087892 */ /* 0x000fe4000f8efc3f */
[----:B------:R-:W-:Y:S02]  /*1210*/  ULOP3.LUT UR5, UR5, 0x3fff, URZ, 0xc0, !UPT ;  /* 0x00003fff05057892 */ /* 0x000fe4000f8ec03f */
[----:B------:R-:W-:Y:S02]  /*1220*/  UIADD3 UR12, UR8, 0x2, URZ ;  /* 0x00000002080c7890 */ /* 0x000fe4000fffe03f */
[----:B------:R-:W-:Y:S02]  /*1230*/  ULOP3.LUT UR20, UR5, 0x2000000, URZ, 0xfc, !UPT ;  /* 0x0200000005147892 */ /* 0x000fe4000f8efc3f */
[----:B------:R-:W-:-:S02]  /*1240*/  UIADD3 UR16, UR8, 0x4, URZ ;  /* 0x0000000408107890 */ /* 0x000fc4000fffe03f */
[----:B------:R-:W-:Y:S02]  /*1250*/  ULEA UR10, UR36, UR20, 0xc ;  /* 0x00000014240a7291 */ /* 0x000fe4000f8e603f */
[----:B------:R-:W-:Y:S02]  /*1260*/  UIADD3 UR4, UR8, 0x6, URZ ;  /* 0x0000000608047890 */ /* 0x000fe4000fffe03f */
[----:B------:R-:W-:Y:S02]  /*1270*/  UIADD3 UR14, UR10, 0x80, URZ ;  /* 0x000000800a0e7890 */ /* 0x000fe4000fffe03f */
[----:B------:R-:W-:Y:S02]  /*1280*/  UIADD3 UR18, UR10, 0x100, URZ ;  /* 0x000001000a127890 */ /* 0x000fe4000fffe03f */
[----:B------:R-:W-:Y:S02]  /*1290*/  UIADD3 UR6, UR10, 0x180, URZ ;  /* 0x000001800a067890 */ /* 0x000fe4000fffe03f */
[----:B------:R-:W-:Y:S01]  /*12a0*/  HGMMA.64x256x16.F32.BF16 R24, gdesc[UR8].tnspB, RZ, !UPT, gsb0 ;  /* 0x43e00000081879f0 */ /* 0x000fe2000c0018ff */
[----:B------:R-:W-:-:S02]  /*12b0*/  UMOV UR5, 0x40000040 ;  /* 0x4000004000057882 */ /* 0x000fc40000000000 */
        /* <DEDUP_REMOVED lines=16> */
.L_x_176:
[----:B------:R-:W-:Y:S01]  /*13c0*/  ULEA UR6, UR36, UR38, 0x3 ;  /* 0x0000002624067291 */ /* 0x000fe2000f8e183f */
[----:B------:R-:W-:-:S03]  /*13d0*/  ISETP.GE.AND P0, PT, R152, 0x41, PT ;  /* 0x000000419800780c */ /* 0x000fc60003f06270 */
[----:B------:R-:W-:-:S04]  /*13e0*/  UIADD3 UR6, UR6, 0x38860, URZ ;  /* 0x0003886006067890 */ /* 0x000fc8000fffe03f */
[----:B------:R-:W-:-:S09]  /*13f0*/  UPRMT UR6, UR37, 0x654, UR6 ;  /* 0x0000065425067896 */ /* 0x000fd20008000006 */
[----:B------:R-:W-:Y:S01]  /*1400*/  SYNCS.ARRIVE.TRANS64.RED.A1T0 RZ, [UR6], RZ ;  /* 0x000000ffffff79a7 */ /* 0x000fe20008100406 */
[----:B------:R-:W-:Y:S05]  /*1410*/  @!P0 BRA `(.L_x_177) ;  /* 0x0000000800c08947 */ /* 0x000fea0003800000 */
[----:B------:R-:W-:-:S05]  /*1420*/  VIADD R152, R152, 0x3f ;  /* 0x0000003f98987836 */ /* 0x000fca0000000000 */
[----:B------:R-:W-:-:S04]  /*1430*/  SHF.R.S32.HI R3, RZ, 0x1f, R152 ;  /* 0x0000001fff037819 */ /* 0x000fc80000011498 */
[----:B------:R-:W-:-:S04]  /*1440*/  LEA.HI R3, R3, R152, RZ, 0x6 ;  /* 0x0000009803037211 */ /* 0x000fc800078f30ff */
[----:B------:R-:W-:-:S07]  /*1450*/  LEA.HI.SX32 R3, R3, 0xfffffffe, 0x1a ;  /* 0xfffffffe03037811 */ /* 0x000fce00078fd2ff */
.L_x_179:
[----:B------:R-:W-:Y:S01]  /*1460*/  BAR.SYNC.DEFER_BLOCKING 0xe, 0x100 ;  /* 0x0384000000007b1d */ /* 0x000fe20000010000 */
[----:B------:R-:W-:Y:S01]  /*1470*/  IMAD.U32 R5, RZ, RZ, UR36 ;  /* 0x00000024ff057e24 */ /* 0x000fe2000f8e00ff */
[----:B------:R-:W-:Y:S01]  /*1480*/  UIADD3 UR36, UR36, 0x1, URZ ;  /* 0x0000000124247890 */ /* 0x000fe2000fffe03f */
[C---:B------:R-:W-:Y:S01]  /*1490*/  ISETP.GT.AND P0, PT, R3.reuse, RZ, PT ;  /* 0x000000ff0300720c */ /* 0x040fe20003f04270 */
[----:B------:R-:W-:Y:S02]  /*14a0*/  VIADD R3, R3, 0xffffffff ;  /* 0xffffffff03037836 */ /* 0x000fe40000000000 */
[----:B------:R-:W-:Y:S01]  /*14b0*/  IMAD R0, R5, 0x40, R16 ;  /* 0x0000004005007824 */ /* 0x000fe200078e0210 */
[----:B------:R-:W-:Y:S01]  /*14c0*/  UISETP.NE.AND UP0, UPT, UR36, 0x2, UPT ;  /* 0x000000022400788c */ /* 0x000fe2000bf05270 */
[----:B------:R-:W-:Y:S01]  /*14d0*/  UMOV UR11, 0x40000040 ;  /* 0x40000040000b7882 */ /* 0x000fe20000000000 */
[----:B------:R-:W-:Y:S02]  /*14e0*/  UMOV UR15, 0x40000040 ;  /* 0x40000040000f7882 */ /* 0x000fe40000000000 */
[----:B------:R-:W-:Y:S01]  /*14f0*/  LEA R0, R0, UR38, 0x2 ;  /* 0x0000002600007c11 */ /* 0x000fe2000f8e10ff */
[----:B------:R-:W-:Y:S01]  /*1500*/  USEL UR36, UR36, URZ, UP0 ;  /* 0x0000003f24247287 */ /* 0x000fe20008000000 */
[----:B------:R-:W-:Y:S01]  /*1510*/  UMOV UR19, 0x40000040 ;  /* 0x4000004000137882 */ /* 0x000fe20000000000 */
[----:B------:R-:W-:-:S02]  /*1520*/  UMOV UR7, 0x40000040 ;  /* 0x4000004000077882 */ /* 0x000fc40000000000 */
[----:B------:R-:W-:-:S04]  /*1530*/  ULEA UR10, UR36, UR20, 0xc ;  /* 0x00000014240a7291 */ /* 0x000fc8000f8e603f */
[----:B------:R-:W-:Y:S02]  /*1540*/  UIADD3 UR14, UR10, 0x80, URZ ;  /* 0x000000800a0e7890 */ /* 0x000fe4000fffe03f */
[----:B------:R-:W-:Y:S01]  /*1550*/  UIADD3 UR18, UR10, 0x100, URZ ;  /* 0x000001000a127890 */ /* 0x000fe2000fffe03f */
[----:B------:R-:W0:Y:S01]  /*1560*/  LDS R4, [R0+0x38400] ;  /* 0x0384000000047984 */ /* 0x000e220000000800 */
[----:B------:R-:W-:-:S03]  /*1570*/  UIADD3 UR6, UR10, 0x180, URZ ;  /* 0x000001800a067890 */ /* 0x000fc6000fffe03f */
        /* <DEDUP_REMOVED lines=128> */
[----:B------:R-:W-:-:S06]  /*1d80*/  FMUL.FTZ R151, R151, R5 ;  /* 0x0000000597977220 */ /* 0x000fcc0000410000 */
[----:B------:R-:W-:-:S06]  /*1d90*/  WARPGROUP.ARRIVE ;  /* 0x00000000000079c5 */ /* 0x000fcc0000000000 */
        /* <DEDUP_REMOVED lines=12> */
[----:B------:R-:W-:Y:S01]  /*1e60*/  HGMMA.64x256x16.F32.BF16 R24, gdesc[UR4].tnspB, R24, gsb0 ;  /* 0x43e00000041879f0 */ /* 0x000fe20008001818 */
[----:B------:R-:W-:-:S06]  /*1e70*/  USEL UR6, URZ, 0x1, UP0 ;  /* 0x000000013f067887 */ /* 0x000fcc0008000000 */
[----:B------:R-:W-:Y:S01]  /*1e80*/  LOP3.LUT R2, R2, UR6, RZ, 0x3c, !PT ;  /* 0x0000000602027c12 */ /* 0x000fe2000f8e3cff */
[----:B------:R-:W-:Y:S02]  /*1e90*/  WARPGROUP.DEPBAR.LE gsb0, 0x0 ;  /* 0x00008000000079c5 */ /* 0x000fe40000010000 */
[----:B------:R-:W-:Y:S06]  /*1ea0*/  BAR.ARV 0xf, 0x100 ;  /* 0x03c4000000007b1d */ /* 0x000fec0000002000 */
[----:B------:R-:W-:Y:S05]  /*1eb0*/  @!P1 BRA `(.L_x_178) ;  /* 0x0000000000049947 */ /* 0x000fea0003800000 */
[----:B------:R-:W-:Y:S01]  /*1ec0*/  BPT.TRAP 0x1 ;  /* 0x000000040000795c */ /* 0x000fe20000300000 */
.L_x_178:
[----:B------:R-:W-:-:S04]  /*1ed0*/  ULEA UR6, UR36, UR38, 0x3 ;  /* 0x0000002624067291 */ /* 0x000fc8000f8e183f */
[----:B------:R-:W-:-:S04]  /*1ee0*/  UIADD3 UR6, UR6, 0x38860, URZ ;  /* 0x0003886006067890 */ /* 0x000fc8000fffe03f */
[----:B------:R-:W-:-:S09]  /*1ef0*/  UPRMT UR6, UR37, 0x654, UR6 ;  /* 0x0000065425067896 */ /* 0x000fd20008000006 */
[----:B------:R-:W-:Y:S01]  /*1f00*/  SYNCS.ARRIVE.TRANS64.RED.A1T0 RZ, [UR6], RZ ;  /* 0x000000ffffff79a7 */ /* 0x000fe20008100406 */
[----:B------:R-:W-:Y:S05]  /*1f10*/  @P0 BRA `(.L_x_179) ;  /* 0xfffffff400500947 */ /* 0x000fea000383ffff */
.L_x_177:
[----:B------:R-:W-:Y:S01]  /*1f20*/  BAR.SYNC.DEFER_BLOCKING 0xe, 0x100 ;  /* 0x0384000000007b1d */ /* 0x000fe20000010000 */
[----:B------:R-:W-:Y:S01]  /*1f30*/  MOV R3, UR36 ;  /* 0x0000002400037c02 */ /* 0x000fe20008000f00 */
[----:B------:R-:W-:-:S04]  /*1f40*/  UIADD3 UR36, UR36, 0x1, URZ ;  /* 0x0000000124247890 */ /* 0x000fc8000fffe03f */
[----:B------:R-:W-:Y:S01]  /*1f50*/  IMAD R0, R3, 0x40, R16 ;  /* 0x0000004003007824 */ /* 0x000fe200078e0210 */
[----:B------:R-:W-:-:S04]  /*1f60*/  UISETP.NE.AND UP0, UPT, UR36, 0x2, UPT ;  /* 0x000000022400788c */ /* 0x000fc8000bf05270 */
[----:B------:R-:W-:Y:S01]  /*1f70*/  LEA R4, R0, UR38, 0x2 ;  /* 0x0000002600047c11 */ /* 0x000fe2000f8e10ff */
[----:B------:R-:W-:Y:S02]  /*1f80*/  USEL UR4, URZ, 0x1, UP0 ;  /* 0x000000013f047887 */ /* 0x000fe40008000000 */
[----:B------:R-:W-:-:S04]  /*1f90*/  USEL UR36, UR36, URZ, UP0 ;  /* 0x0000003f24247287 */ /* 0x000fc80008000000 */
[----:B------:R-:W-:Y:S01]  /*1fa0*/  LOP3.LUT R2, R2, UR4, RZ, 0x3c, !PT ;  /* 0x0000000402027c12 */ /* 0x000fe2000f8e3cff */
        /* <DEDUP_REMOVED lines=130> */
[----:B------:R-:W-:-:S02]  /*27d0*/  IMAD.MOV.U32 R0, RZ, RZ, RZ ;  /* 0x000000ffff007224 */ /* 0x000fc400078e00ff */
[----:B------:R-:W-:Y:S01]  /*27e0*/  IMAD.MOV.U32 R3, RZ, RZ, RZ ;  /* 0x000000ffff037224 */ /* 0x000fe200078e00ff */
[----:B------:R-:W-:Y:S06]  /*27f0*/  BAR.ARV 0xf, 0x100 ;  /* 0x03c4000000007b1d */ /* 0x000fec0000002000 */
[----:B------:R-:W-:Y:S05]  /*2800*/  BRA `(.L_x_180) ;  /* 0x0000006400307947 */ /* 0x000fea0003800000 */
.L_x_175:
[----:B------:R-:W0:Y:S02]  /*2810*/  SHFL.IDX PT, R0, R214, RZ, 0x1f ;  /* 0x00001fffd6007589 */ /* 0x000e2400000e0000 */
[----:B0-----:R-:W-:Y:S01]  /*2820*/  R2UR UR4, R0 ;  /* 0x00000000000472ca */ /* 0x001fe200000e0000 */
[----:B------:R-:W-:-:S05]  /*2830*/  VIADD R0, R152, 0x3f ;  /* 0x0000003f98007836 */ /* 0x000fca0000000000 */
[----:B------:R-:W-:-:S04]  /*2840*/  SHF.R.S32.HI R3, RZ, 0x1f, R0 ;  /* 0x0000001fff037819 */ /* 0x000fc80000011400 */
[----:B------:R-:W-:-:S03]  /*2850*/  LEA.HI R3, R3, R0, RZ, 0x6 ;  /* 0x0000000003037211 */ /* 0x000fc600078f30ff */
[----:B------:R-:W-:Y:S01]  /*2860*/  ULEA.HI UR5, UR4, UR4, URZ, 0x1 ;  /* 0x0000000404057291 */ /* 0x000fe2000f8f083f */
[----:B------:R-:W-:-:S03]  /*2870*/  SHF.R.S32.HI R153, RZ, 0x6, R3 ;  /* 0x00000006ff997819 */ /* 0x000fc60000011403 */
        /* <DEDUP_REMOVED lines=13> */
[----:B------:R-:W-:Y:S01]  /*2950*/  IMAD.U32 R4, RZ, RZ, UR4 ;  /* 0x00000004ff047e24 */ /* 0x000fe2000f8e00ff */
[----:B------:R0:W1:Y:S01]  /*2960*/  LDC.64 R14, c[0x4][R0] ;  /* 0x01000000000e7b82 */ /* 0x0000620000000a00 */
[----:B------:R-:W-:Y:S01]  /*2970*/  IMAD.U32 R5, RZ, RZ, UR5 ;  /* 0x00000005ff057e24 */ /* 0x000fe2000f8e00ff */
[----:B------:R-:W-:Y:S01]  /*2980*/  ULDC.64 UR4, c[0x4][0x98] ;  /* 0x0100260000047ab9 */ /* 0x000fe20000000a00 */
        /* <DEDUP_REMOVED lines=8> */
[----:B-1----:R-:W-:Y:S05]  /*2a10*/  CALL.ABS.NOINC R14 ;  /* 0x000000000e007343 */ /* 0x002fea0003c00000 */
.L_x_181:
[----:B------:R-:W-:Y:S02]  /*2a20*/  LEA.HI R0, R207, R207, RZ, 0x1 ;  /* 0x000000cfcf007211 */ /* 0x000fe400078f08ff */
[----:B------:R-:W-:Y:S02]  /*2a30*/  ISETP.NE.AND P0, PT, R17, 0x3, PT ;  /* 0x000000031100780c */ /* 0x000fe40003f05270 */
[----:B------:R-:W-:-:S05]  /*2a40*/  LOP3.LUT R0, R0, 0xfffffffe, RZ, 0xc0, !PT ;  /* 0xfffffffe00007812 */ /* 0x000fca00078ec0ff */
[----:B------:R-:W-:-:S05]  /*2a50*/  IMAD.IADD R0, R207, 0x1, -R0 ;  /* 0x00000001cf007824 */ /* 0x000fca00078e0a00 */
[----:B------:R-:W-:-:S04]  /*2a60*/  SHF.L.U32 R4, R0, 0x1f, RZ ;  /* 0x0000001f00047819 */ /* 0x000fc800000006ff */
[----:B------:R-:W0:Y:S02]  /*2a70*/  SYNCS.PHASECHK.TRANS64.TRYWAIT P1, [UR38+0x38800], R4 ;  /* 0x03880004ff0075a7 */ /* 0x000e240008020166 */
[----:B0-----:R-:W-:Y:S05]  /*2a80*/  @!P1 BRA `(.L_x_182) ;  /* 0x000000cc00c89947 */ /* 0x001fea0003800000 */
.L_x_263:
[----:B------:R-:W-:Y:S05]  /*2a90*/  @!P0 BRA `(.L_x_183) ;  /* 0x0000000000048947 */ /* 0x000fea0003800000 */
[----:B------:R-:W-:Y:S01]  /*2aa0*/  BPT.TRAP 0x1 ;  /* 0x000000040000795c */ /* 0x000fe20000300000 */
.L_x_183:
[----:B0-----:R-:W-:Y:S01]  /*2ab0*/  IMAD.U32 R3, RZ, RZ, UR36 ;  /* 0x00000024ff037e24 */ /* 0x001fe2000f8e00ff */
[----:B------:R-:W-:-:S04]  /*2ac0*/  SHF.L.U32 R6, R2, 0x1f, RZ ;  /* 0x0000001f02067819 */ /* 0x000fc800000006ff */
[----:B------:R-:W-:-:S04]  /*2ad0*/  LEA R3, R3, UR38, 0x3 ;  /* 0x0000002603037c11 */ /* 0x000fc8000f8e18ff */
[----:B------:R0:W1:Y:S01]  /*2ae0*/  SYNCS.PHASECHK.TRANS64.TRYWAIT P1, [R3+URZ+0x38830], R6 ;  /* 0x03883006030075a7 */ /* 0x000062000802017f */
[----:B------:R-:W-:Y:S05]  /*2af0*/  @!P0 BRA `(.L_x_184) ;  /* 0x0000000000048947 */ /* 0x000fea0003800000 */
[----:B------:R-:W-:Y:S01]  /*2b00*/  BPT.TRAP 0x1 ;  /* 0x000000040000795c */ /* 0x000fe20000300000 */
.L_x_184:
[----:B-1----:R-:W-:Y:S05]  /*2b10*/  @P1 BRA `(.L_x_185) ;  /* 0x0000000000081947 */ /* 0x002fea0003800000 */
[----:B------:R-:W1:Y:S02]  /*2b20*/  SYNCS.PHASECHK.TRANS64.TRYWAIT P1, [R3+URZ+0x38830], R6 ;  /* 0x03883006030075a7 */ /* 0x000e64000802017f */
[----:B-1----:R-:W-:Y:S05]  /*2b30*/  @!P1 BRA `(.L_x_186) ;  /* 0x000000cc00b49947 */ /* 0x002fea0003800000 */
.L_x_185:
[----:B------:R-:W-:-:S04]  /*2b40*/  UIADD3 UR4, UR38, 0x22400, URZ ;  /* 0x0002240026047890 */ /* 0x000fc8000fffe03f */
[----:B------:R-:W-:-:S04]  /*2b50*/  USHF.R.U32.HI UR4, URZ, 0x4, UR4 ;  /* 0x000000043f047899 */ /* 0x000fc80008011604 */
[----:B------:R-:W-:-:S06]  /*2b60*/  ULOP3.LUT UR4, UR4, 0x3fff, URZ, 0xc0, !UPT ;  /* 0x00003fff04047892 */ /* 0x000fcc000f8ec03f */
[----:B------:R-:W-:Y:S01]  /*2b70*/  IMAD.U32 R0, RZ, RZ, UR4 ;  /* 0x00000004ff007e24 */ /* 0x000fe2000f8e00ff */
        /* <DEDUP_REMOVED lines=11> */
[----:B------:R-:W-:Y:S01]  /*2c30*/  UMOV UR15, 0x40000040 ;  /* 0x40000040000f7882 */ /* 0x000fe20000000000 */
[----:B------:R-:W-:-:S02]  /*2c40*/  UMOV UR13, 0x40000040 ;  /* 0x40000040000d7882 */ /* 0x000fc40000000000 */
[----:B------:R-:W-:Y:S02]  /*2c50*/  ULEA UR6, UR36, UR6, 0x9 ;  /* 0x0000000624067291 */ /* 0x000fe4000f8e483f */
[----:B------:R-:W-:Y:S02]  /*2c60*/  ULOP3.LUT UR4, UR4, 0x10000, URZ, 0xfc, !UPT ;  /* 0x0001000004047892 */ /* 0x000fe4000f8efc3f */
[----:B------:R-:W-:Y:S02]  /*2c70*/  UIADD3 UR10, UR6, 0x2, URZ ;  /* 0x00000002060a7890 */ /* 0x000fe4000fffe03f */
[----:B------:R-:W-:Y:S02]  /*2c80*/  UIADD3 UR8, UR4, 0x2, URZ ;  /* 0x0000000204087890 */ /* 0x000fe4000fffe03f */
[----:B------:R-:W-:Y:S02]  /*2c90*/  UIADD3 UR14, UR6, 0x4, URZ ;  /* 0x00000004060e7890 */ /* 0x000fe4000fffe03f */
[----:B------:R-:W-:-:S02]  /*2ca0*/  UIADD3 UR12, UR4, 0x4, URZ ;  /* 0x00000004040c7890 */ /* 0x000fc4000fffe03f */
[----:B------:R-:W-:Y:S01]  /*2cb0*/  HGMMA.64x64x16.F32.BF16 R24, gdesc[UR4], RZ, !UPT, gsb0 ;  /* 0x00e00000041879f0 */ /* 0x000fe2000c0018ff */
[----:B------:R-:W-:Y:S02]  /*2cc0*/  UIADD3 UR18, UR6, 0x6, URZ ;  /* 0x0000000606127890 */ /* 0x000fe4000fffe03f */
[----:B------:R-:W-:Y:S01]  /*2cd0*/  UIADD3 UR16, UR4, 0x6, URZ ;  /* 0x0000000604107890 */ /* 0x000fe2000fffe03f */
[----:B------:R-:W-:Y:S01]  /*2ce0*/  UMOV UR19, 0x40000040 ;  /* 0x4000004000137882 */ /* 0x000fe20000000000 */
        /* <DEDUP_REMOVED lines=11> */
[----:B------:R-:W2:Y:S02]  /*2da0*/  SYNCS.PHASECHK.TRANS64.TRYWAIT P1, [UR38+0x38810], R4 ;  /* 0x03881004ff0075a7 */ /* 0x000ea40008020166 */
[----:B--2---:R-:W-:Y:S05]  /*2db0*/  @!P1 BRA `(.L_x_187) ;  /* 0x000000cc00289947 */ /* 0x004fea0003800000 */
.L_x_264:
[----:B------:R-:W-:Y:S05]  /*2dc0*/  @!P0 BRA `(.L_x_188) ;  /* 0x0000000000048947 */ /* 0x000fea0003800000 */
[----:B------:R-:W-:Y:S01]  /*2dd0*/  BPT.TRAP 0x1 ;  /* 0x000000040000795c */ /* 0x000fe20000300000 */
.L_x_188:
[----:B------:R3:W4:Y:S01]  /*2de0*/  SYNCS.PHASECHK.TRANS64.TRYWAIT P1, [R3+URZ+0x38850], R6 ;  /* 0x03885006030075a7 */ /* 0x000722000802017f */
[----:B------:R-:W-:Y:S05]  /*2df0*/  @!P0 BRA `(.L_x_189) ;  /* 0x0000000000048947 */ /* 0x000fea0003800000 */
[----:B------:R-:W-:Y:S01]  /*2e00*/  BPT.TRAP 0x1 ;  /* 0x000000040000795c */ /* 0x000fe20000300000 */
.L_x_189:
[----:B----4-:R-:W-:Y:S05]  /*2e10*/  @P1 BRA `(.L_x_190) ;  /* 0x0000000000081947 */ /* 0x010fea0003800000 */
[----:B------:R-:W4:Y:S02]  /*2e20*/  SYNCS.PHASECHK.TRANS64.TRYWAIT P1, [R3+URZ+0x38850], R6 ;  /* 0x03885006030075a7 */ /* 0x000f24000802017f */
[----:B----4-:R-:W-:Y:S05]  /*2e30*/  @!P1 BRA `(.L_x_191) ;  /* 0x000000cc00209947 */ /* 0x010fea0003800000 */
.L_x_190:
[----:B------:R-:W-:Y:S01]  /*2e40*/  UIADD3 UR4, UR38, 0x400, URZ ;  /* 0x0000040026047890 */ /* 0x000fe2000fffe03f */
[----:B------:R-:W-:Y:S01]  /*2e50*/  WARPGROUP.ARRIVE ;  /* 0x00000000000079c5 */ /* 0x000fe20000000000 */
[----:B------:R-:W-:-:S05]  /*2e60*/  UIADD3 UR5, UR38, 0x26400, URZ ;  /* 0x0002640026057890 */ /* 0x000fca000fffe03f */
[----:B--2---:R-:W2:Y:S01]  /*2e70*/  S2R R4, SR_TID.X ;  /* 0x0000000000047919 */ /* 0x004ea20000002100 */
[----:B------:R-:W-:Y:S02]  /*2e80*/  USHF.R.U32.HI UR4, URZ, 0x4, UR4 ;  /* 0x000000043f047899 */ /* 0x000fe40008011604 */
[----:B------:R-:W-:Y:S02]  /*2e90*/  USHF.R.U32.HI UR5, URZ, 0x4, UR5 ;  /* 0x000000043f057899 */ /* 0x000fe40008011605 */
[----:B------:R-:W-:Y:S02]  /*2ea0*/  ULOP3.LUT UR4, UR4, 0x3fff, URZ, 0xc0, !UPT ;  /* 0x00003fff04047892 */ /* 0x000fe4000f8ec03f */
[----:B------:R-:W-:Y:S02]  /*2eb0*/  ULOP3.LUT UR5, UR5, 0x3fff, URZ, 0xc0, !UPT ;  /* 0x00003fff05057892 */ /* 0x000fe4000f8ec03f */
[----:B------:R-:W-:Y:S02]  /*2ec0*/  ULOP3.LUT UR4, UR4, 0x10000, URZ, 0xfc, !UPT ;  /* 0x0001000004047892 */ /* 0x000fe4000f8efc3f */
[----:B------:R-:W-:-:S02]  /*2ed0*/  ULOP3.LUT UR6, UR5, 0x10000, URZ, 0xfc, !UPT ;  /* 0x0001000005067892 */ /* 0x000fc4000f8efc3f */
[----:B------:R-:W-:Y:S01]  /*2ee0*/  ULEA UR5, UR36, UR4, 0xc ;  /* 0x0000000424057291 */ /* 0x000fe2000f8e603f */
[----:B------:R-:W-:Y:S01]  /*2ef0*/  UMOV UR21, 0x40000040 ;  /* 0x4000004000157882 */ /* 0x000fe20000000000 */
[----:B------:R-:W-:Y:S01]  /*2f00*/  UMOV UR23, 0x40000040 ;  /* 0x4000004000177882 */ /* 0x000fe20000000000 */
[----:B------:R-:W-:Y:S02]  /*2f10*/  UIADD3 UR14, UR6, 0x800, URZ ;  /* 0x00000800060e7890 */ /* 0x000fe4000fffe03f */
[----:B------:R-:W-:Y:S02]  /*2f20*/  UMOV UR20, UR6 ;  /* 0x0000000600147c82 */ /* 0x000fe40008000000 */
[----:B------:R-:W-:Y:S01]  /*2f30*/  UMOV UR22, UR5 ;  /* 0x0000000500167c82 */ /* 0x000fe20008000000 */
[----:B------:R-:W-:Y:S01]  /*2f40*/  UIADD3 UR15, UR5, 0x800, URZ ;  /* 0x00000800050f7890 */ /* 0x000fe2000fffe03f */
[----:B------:R-:W-:Y:S01]  /*2f50*/  HGMMA.64x64x16.F32.BF16 R24, gdesc[UR20], R24, gsb0 ;  /* 0x00e00000141879f0 */ /* 0x000fe20008001818 */
[----:B------:R-:W-:-:S02]  /*2f60*/  UIADD3 UR20, UR6, 0x2, URZ ;  /* 0x0000000206147890 */ /* 0x000fc4000fffe03f */
[----:B------:R-:W-:Y:S01]  /*2f70*/  UIADD3 UR22, UR5, 0x2, URZ ;  /* 0x0000000205167890 */ /* 0x000fe2000fffe03f */
[----:B------:R-:W-:Y:S01]  /*2f80*/  UMOV UR21, 0x40000040 ;  /* 0x4000004000157882 */ /* 0x000fe20000000000 */
[----:B------:R-:W-:Y:S01]  /*2f90*/  UMOV UR23, 0x40000040 ;  /* 0x4000004000177882 */ /* 0x000fe20000000000 */
[----:B--2---:R-:W-:-:S06]  /*2fa0*/  SHF.R.U32.HI R4, RZ, 0x7, R4 ;  /* 0x00000007ff047819 */ /* 0x004fcc0000011604 */
[----:B------:R-:W2:Y:S02]  /*2fb0*/  SHFL.IDX PT, R4, R4, RZ, 0x1f ;  /* 0x00001fff04047589 */ /* 0x000ea400000e0000 */
[----:B--2---:R-:W-:-:S13]  /*2fc0*/  R2UR UR7, R4 ;  /* 0x00000000040772ca */ /* 0x004fda00000e0000 */
[----:B------:R-:W-:-:S03]  /*2fd0*/  UISETP.GT.AND UP0, UPT, UR7, 0x7f, UPT ;  /* 0x0000007f0700788c */ /* 0x000fc6000bf04270 */
[----:B------:R-:W-:Y:S01]  /*2fe0*/  UMOV UR7, 0x4 ;  /* 0x0000000400077882 */ /* 0x000fe20000000000 */
[----:B------:R-:W-:Y:S02]  /*2ff0*/  USEL UR11, URZ, 0x2, !UP0 ;  /* 0x000000023f0b7887 */ /* 0x000fe4000c000000 */
[----:B------:R-:W-:Y:S02]  /*3000*/  USEL UR10, UR7, 0x2, UP0 ;  /* 0x00000002070a7887 */ /* 0x000fe40008000000 */
[----:B------:R-:W-:Y:S01]  /*3010*/  USEL UR7, UR7, 0x6, !UP0 ;  /* 0x0000000607077887 */ /* 0x000fe2000c000000 */
[----:B------:R-:W-:Y:S02]  /*3020*/  WARPGROUP.DEPBAR.LE gsb0, 0x0 ;  /* 0x00008000000079c5 */ /* 0x000fe40000010000 */
[----:B------:R-:W-:-:S06]  /*3030*/  WARPGROUP.ARRIVE ;  /* 0x00000000000079c5 */ /* 0x000fcc0000000000 */
[----:B------:R-:W-:Y:S01]  /*3040*/  HGMMA.64x64x16.F32.BF16 R24, gdesc[UR20], R24, gsb0 ;  /* 0x00e00000141879f0 */ /* 0x000fe20008001818 */
[----:B------:R-:W-:Y:S02]  /*3050*/  UIADD3 UR20, UR6, 0x4, URZ ;  /* 0x0000000406147890 */ /* 0x000fe4000fffe03f */
[----:B------:R-:W-:Y:S01]  /*3060*/  UIADD3 UR22, UR5, 0x4, URZ ;  /* 0x0000000405167890 */ /* 0x000fe2000fffe03f */
[----:B------:R-:W-:Y:S01]  /*3070*/  UMOV UR21, 0x40000040 ;  /* 0x4000004000157882 */ /* 0x000fe20000000000 */
[----:B------:R-:W-:Y:S01]  /*3080*/  UMOV UR23, 0x40000040 ;  /* 0x4000004000177882 */ /* 0x000fe20000000000 */
        /* <DEDUP_REMOVED lines=94> */
[----:B------:R-:W-:Y:S02]  /*3670*/  UIADD3 UR20, UR11, UR14, URZ ;  /* 0x0000000e0b147290 */ /* 0x000fe4000fffe03f */
[----:B------:R-:W-:Y:S01]  /*3680*/  UIADD3 UR22, UR11, UR15, URZ ;  /* 0x0000000f0b167290 */ /* 0x000fe2000fffe03f */
        /* <DEDUP_REMOVED lines=16> */
[----:B------:R-:W-:Y:S01]  /*3790*/  UMOV UR14, 0x28 ;  /* 0x00000028000e7882 */ /* 0x000fe20000000000 */
[----:B------:R-:W-:Y:S01]  /*37a0*/  UMOV UR15, 0xa00 ;  /* 0x00000a00000f7882 */ /* 0x000fe20000000000 */
[----:B------:R-:W-:Y:S02]  /*37b0*/  USEL UR14, UR14, 0x26, UP0 ;  /* 0x000000260e0e7887 */ /* 0x000fe40008000000 */
[----:B------:R-:W-:-:S02]  /*37c0*/  USEL UR15, UR15, 0x980, UP0 ;  /* 0x000009800f0f7887 */ /* 0x000fc40008000000 */
[----:B------:R-:W-:Y:S02]  /*37d0*/  ULOP3.LUT UR14, UR14, 0x6, URZ, 0xc0, !UPT ;  /* 0x000000060e0e7892 */ /* 0x000fe4000f8ec03f */
[----:B------:R-:W-:Y:S01]  /*37e0*/  ULOP3.LUT UR15, UR15, 0xa00, URZ, 0xc0, !UPT ;  /* 0x00000a000f0f7892 */ /* 0x000fe2000f8ec03f */
[----:B------:R-:W-:Y:S02]  /*37f0*/  WARPGROUP.DEPBAR.LE gsb0, 0x0 ;  /* 0x00008000000079c5 */ /* 0x000fe40000010000 */
[----:B------:R-:W-:-:S06]  /*3800*/  WARPGROUP.ARRIVE ;  /* 0x00000000000079c5 */ /* 0x000fcc0000000000 */
[----:B------:R-:W-:Y:S01]  /*3810*/  HGMMA.64x64x16.F32.BF16 R24, gdesc[UR20], R24, gsb0 ;  /* 0x00e00000141879f0 */ /* 0x000fe20008001818 */
[----:B------:R-:W-:Y:S02]  /*3820*/  UIADD3 UR20, UR14, UR15, UR6 ;  /* 0x0000000f0e147290 */ /* 0x000fe4000fffe006 */
[----:B------:R-:W-:Y:S01]  /*3830*/  UIADD3 UR22, UR14, UR15, UR5 ;  /* 0x0000000f0e167290 */ /* 0x000fe2000fffe005 */
[----:B------:R-:W-:Y:S01]  /*3840*/  UMOV UR21, 0x40000040 ;  /* 0x4000004000157882 */ /* 0x000fe20000000000 */
[----:B------:R-:W-:Y:S01]  /*3850*/  UMOV UR23, 0x40000040 ;  /* 0x4000004000177882 */ /* 0x000fe20000000000 */
[----:B------:R-:W-:Y:S02]  /*3860*/  UIADD3 UR14, UR6, 0xa00, URZ ;  /* 0x00000a00060e7890 */ /* 0x000fe4000fffe03f */
[----:B------:R-:W-:Y:S01]  /*3870*/  UIADD3 UR15, UR5, 0xa00, URZ ;  /* 0x00000a00050f7890 */ /* 0x000fe2000fffe03f */
        /* <DEDUP_REMOVED lines=86> */
[----:B------:R-:W-:Y:S02]  /*3de0*/  UMOV UR10, 0x1000 ;  /* 0x00001000000a7882 */ /* 0x000fe40000000000 */
[----:B------:R-:W-:-:S04]  /*3df0*/  USEL UR10, UR10, 0xf80, UP0 ;  /* 0x00000f800a0a7887 */ /* 0x000fc80008000000 */
[----:B------:R-:W-:Y:S01]  /*3e00*/  ULOP3.LUT UR10, UR10, 0x1e00, URZ, 0xc0, !UPT ;  /* 0x00001e000a0a7892 */ /* 0x000fe2000f8ec03f */
        /* <DEDUP_REMOVED lines=17> */
[----:B------:R-:W-:Y:S02]  /*3f20*/  WARPGROUP.DEPBAR.LE gsb0, 0x0 ;  /* 0x00008000000079c5 */ /* 0x000fe40000010000 */
[----:B------:R-:W-:-:S06]  /*3f30*/  WARPGROUP.ARRIVE ;  /* 0x00000000000079c5 */ /* 0x000fcc0000000000 */
[----:B------:R-:W-:Y:S03]  /*3f40*/  HGMMA.64x64x16.F32.BF16 R24, gdesc[UR20], R24, gsb0 ;  /* 0x00e00000141879f0 */ /* 0x000fe60008001818 */
[----:B------:R-:W-:Y:S02]  /*3f50*/  WARPGROUP.DEPBAR.LE gsb0, 0x0 ;  /* 0x00008000000079c5 */ /* 0x000fe40000010000 */
[----:B------:R-:W-:Y:S05]  /*3f60*/  @!P0 BRA `(.L_x_192) ;  /* 0x0000000000048947 */ /* 0x000fea0003800000 */
[----:B------:R-:W-:Y:S01]  /*3f70*/  BPT.TRAP 0x1 ;  /* 0x000000040000795c */ /* 0x000fe20000300000 */
.L_x_192:
[----:B------:R-:W-:Y:S01]  /*3f80*/  ULDC UR5, c[0x0][0xad0] ;  /* 0x0002b40000057ab9 */ /* 0x000fe20000000800 */
[----:B------:R-:W-:Y:S02]  /*3f90*/  IMAD R4, R153, -0x40, R152 ;  /* 0xffffffc099047824 */ /* 0x000fe400078e0298 */
[----:B------:R-:W-:Y:S01]  /*3fa0*/  FMUL.FTZ R24, R24, UR5 ;  /* 0x0000000518187c20 */ /* 0x000fe20008410000 */
[----:B------:R-:W-:Y:S01]  /*3fb0*/  FMUL.FTZ R25, R25, UR5 ;  /* 0x0000000519197c20 */ /* 0x000fe20008410000 */
[----:B------:R-:W-:Y:S01]  /*3fc0*/  FMUL.FTZ R28, R28, UR5 ;  /* 0x000000051c1c7c20 */ /* 0x000fe20008410000 */
[----:B------:R-:W-:Y:S01]  /*3fd0*/  FMUL.FTZ R29, R29, UR5 ;  /* 0x000000051d1d7c20 */ /* 0x000fe20008410000 */
[----:B------:R-:W-:Y:S01]  /*3fe0*/  FMUL.FTZ R32, R32, UR5 ;  /* 0x0000000520207c20 */ /* 0x000fe20008410000 */
[----:B------:R-:W-:Y:S01]  /*3ff0*/  FMUL.FTZ R26, R26, UR5 ;  /* 0x000000051a1a7c20 */ /* 0x000fe20008410000 */
[----:B------:R-:W2:Y:S01]  /*4000*/  MUFU.TANH R24, R24 ;  /* 0x0000001800187308 */ /* 0x000ea20000002400 */
[----:B------:R-:W-:Y:S01]  /*4010*/  IADD3 R4, -R19, 0x40, R4 ;  /* 0x0000004013047810 */ /* 0x000fe20007ffe104 */
[----:B------:R-:W-:Y:S01]  /*4020*/  FMUL.FTZ R33, R33, UR5 ;  /* 0x0000000521217c20 */ /* 0x000fe20008410000 */
[----:B------:R-:W-:Y:S01]  /*4030*/  FMUL.FTZ R27, R27, UR5 ;  /* 0x000000051b1b7c20 */ /* 0x000fe20008410000 */
[----:B------:R-:W-:Y:S01]  /*4040*/  FMUL.FTZ R36, R36, UR5 ;  /* 0x0000000524247c20 */ /* 0x000fe20008410000 */
[----:B------:R-:W-:Y:S01]  /*4050*/  ISETP.GT.AND P5, PT, R4, RZ, PT ;  /* 0x000000ff0400720c */ /* 0x000fe20003fa4270 */
[----:B------:R-:W-:Y:S01]  /*4060*/  FMUL.FTZ R30, R30, UR5 ;  /* 0x000000051e1e7c20 */ /* 0x000fe20008410000 */
[C---:B------:R-:W-:Y:S01]  /*4070*/  ISETP.GT.AND P4, PT, R4.reuse, 0x1, PT ;  /* 0x000000010400780c */ /* 0x040fe20003f84270 */
[----:B------:R-:W5:Y:S01]  /*4080*/  MUFU.TANH R25, R25 ;  /* 0x0000001900197308 */ /* 0x000f620000002400 */
[C---:B------:R-:W-:Y:S01]  /*4090*/  ISETP.GT.AND P3, PT, R4.reuse, 0x8, PT ;  /* 0x000000080400780c */ /* 0x040fe20003f64270 */
[----:B------:R-:W-:Y:S01]  /*40a0*/  FMUL.FTZ R37, R37, UR5 ;  /* 0x0000000525257c20 */ /* 0x000fe20008410000 */
[----:B------:R-:W-:Y:S01]  /*40b0*/  FMUL.FTZ R31, R31, UR5 ;  /* 0x000000051f1f7c20 */ /* 0x000fe20008410000 */
[----:B------:R-:W-:Y:S01]  /*40c0*/  ISETP.GT.AND P2, PT, R4, 0x9, PT ;  /* 0x000000090400780c */ /* 0x000fe20003f44270 */
[----:B------:R-:W-:Y:S01]  /*40d0*/  FMUL.FTZ R40, R40, UR5 ;  /* 0x0000000528287c20 */ /* 0x000fe20008410000 */
[----:B------:R-:W-:Y:S01]  /*40e0*/  FMUL.FTZ R34, R34, UR5 ;  /* 0x0000000522227c20 */ /* 0x000fe20008410000 */
[----:B------:R-:W-:Y:S01]  /*40f0*/  ISETP.GT.AND P1, PT, R4, 0x10, PT ;  /* 0x000000100400780c */ /* 0x000fe20003f24270 */
[----:B------:R-:W0:Y:S01]  /*4100*/  MUFU.TANH R28, R28 ;  /* 0x0000001c001c7308 */ /* 0x000e220000002400 */
[----:B--2---:R-:W-:Y:S01]  /*4110*/  FSEL R24, R24, -INF , P5 ;  /* 0xff80000018187808 */ /* 0x004fe20002800000 */
[----:B------:R-:W-:Y:S01]  /*4120*/  FMUL.FTZ R41, R41, UR5 ;  /* 0x0000000529297c20 */ /* 0x000fe20008410000 */
[----:B------:R-:W-:Y:S01]  /*4130*/  FMUL.FTZ R35, R35, UR5 ;  /* 0x0000000523237c20 */ /* 0x000fe20008410000 */
[----:B------:R-:W-:Y:S01]  /*4140*/  ISETP.GT.AND P6, PT, R4, 0x11, PT ;  /* 0x000000110400780c */ /* 0x000fe20003fc4270 */
[----:B------:R-:W-:Y:S01]  /*4150*/  FMUL.FTZ R44, R44, UR5 ;  /* 0x000000052c2c7c20 */ /* 0x000fe20008410000 */
[----:B------:R-:W-:Y:S01]  /*4160*/  FMUL.FTZ R38, R38, UR5 ;  /* 0x0000000526267c20 */ /* 0x000fe20008410000 */
[----:B------:R-:W-:Y:S01]  /*4170*/  FMUL.FTZ R45, R45, UR5 ;  /* 0x000000052d2d7c20 */ /* 0x000fe20008410000 */
[----:B------:R-:W2:Y:S01]  /*4180*/  MUFU.TANH R29, R29 ;  /* 0x0000001d001d7308 */ /* 0x000ea20000002400 */
[----:B-----5:R-:W-:Y:S01]  /*4190*/  FSEL R25, R25, -INF , P4 ;  /* 0xff80000019197808 */ /* 0x020fe20002000000 */
[----:B------:R-:W-:Y:S01]  /*41a0*/  FMUL.FTZ R39, R39, UR5 ;  /* 0x0000000527277c20 */ /* 0x000fe20008410000 */
[----:B------:R-:W-:Y:S01]  /*41b0*/  FMUL.FTZ R48, R48, UR5 ;  /* 0x0000000530307c20 */ /* 0x000fe20008410000 */
[----:B------:R-:W-:Y:S01]  /*41c0*/  FMUL.FTZ R42, R42, UR5 ;  /* 0x000000052a2a7c20 */ /* 0x000fe20008410000 */
[----:B------:R-:W-:Y:S01]  /*41d0*/  FMNMX.FTZ R5, R24, R25, !PT ;  /* 0x0000001918057209 */ /* 0x000fe20007810000 */
[----:B------:R-:W-:Y:S01]  /*41e0*/  FMUL.FTZ R49, R49, UR5 ;  /* 0x0000000531317c20 */ /* 0x000fe20008410000 */
[----:B------:R-:W-:Y:S01]  /*41f0*/  FMUL.FTZ R43, R43, UR5 ;  /* 0x000000052b2b7c20 */ /* 0x000fe20008410000 */
[----:B------:R-:W5:Y:S01]  /*4200*/  MUFU.TANH R32, R32 ;  /* 0x0000002000207308 */ /* 0x000f620000002400 */
[----:B0-----:R-:W-:Y:S01]  /*4210*/  FSEL R28, R28, -INF , P3 ;  /* 0xff8000001c1c7808 */ /* 0x001fe20001800000 */
[----:B------:R-:W-:Y:S01]  /*4220*/  FMUL.FTZ R52, R52, UR5 ;  /* 0x0000000534347c20 */ /* 0x000fe20008410000 */
[----:B------:R-:W-:Y:S01]  /*4230*/  FMUL.FTZ R53, R53, UR5 ;  /* 0x0000000535357c20 */ /* 0x000fe20008410000 */
[----:B------:R-:W-:Y:S01]  /*4240*/  FMUL.FTZ R46, R46, UR5 ;  /* 0x000000052e2e7c20 */ /* 0x000fe20008410000 */
[----:B------:R-:W-:Y:S01]  /*4250*/  FMNMX.FTZ R5, R28, R5, !PT ;  /* 0x000000051c057209 */ /* 0x000fe20007810000 */
[----:B------:R-:W-:Y:S01]  /*4260*/  FMUL.FTZ R47, R47, UR5 ;  /* 0x000000052f2f7c20 */ /* 0x000fe20008410000 */
[----:B------:R-:W-:Y:S01]  /*4270*/  FMUL.FTZ R50, R50, UR5 ;  /* 0x0000000532327c20 */ /* 0x000fe20008410000 */
[----:B------:R-:W0:Y:S01]  /*4280*/  MUFU.TANH R26, R26 ;  /* 0x0000001a001a7308 */ /* 0x000e220000002400 */
[----:B--2---:R-:W-:Y:S01]  /*4290*/  FSEL R10, R29, -INF , P2 ;  /* 0xff8000001d0a7808 */ /* 0x004fe20001000000 */
[----:B------:R-:W-:Y:S01]  /*42a0*/  FMUL.FTZ R51, R51, UR5 ;  /* 0x0000000533337c20 */ /* 0x000fe20008410000 */
[----:B------:R-:W-:Y:S01]  /*42b0*/  FMUL.FTZ R54, R54, UR5 ;  /* 0x0000000536367c20 */ /* 0x000fe20008410000 */
[----:B------:R-:W-:Y:S01]  /*42c0*/  ULDC UR7, c[0x0][0xa80] ;  /* 0x0002a00000077ab9 */ /* 0x000fe20000000800 */
[----:B------:R-:W-:Y:S01]  /*42d0*/  FMNMX.FTZ R5, R10, R5, !PT ;  /* 0x000000050a057209 */ /* 0x000fe20007810000 */
[----:B------:R-:W-:Y:S01]  /*42e0*/  FMUL.FTZ R55, R55, UR5 ;  /* 0x0000000537377c20 */ /* 0x000fe20008410000 */
[----:B------:R-:W-:Y:S01]  /*42f0*/  ULOP3.LUT UR5, UR44, 0x2000000, URZ, 0xfc, !UPT ;  /* 0x020000002c057892 */ /* 0x000fe2000f8efc3f */
[----:B------:R-:W2:Y:S01]  /*4300*/  MUFU.TANH R33, R33 ;  /* 0x0000002100217308 */ /* 0x000ea20000002400 */
[----:B-----5:R-:W-:Y:S01]  /*4310*/  FSEL R12, R32, -INF , P1 ;  /* 0xff800000200c7808 */ /* 0x020fe20000800000 */
[----:B------:R-:W-:Y:S01]  /*4320*/  UMOV UR11, 0x40000040 ;  /* 0x40000040000b7882 */ /* 0x000fe20000000000 */
[----:B------:R-:W-:-:S02]  /*4330*/  ULEA UR10, UR36, UR5, 0xc ;  /* 0x00000005240a7291 */ /* 0x000fc4000f8e603f */
[----:B------:R-:W-:Y:S01]  /*4340*/  FMNMX.FTZ R5, R12, R5, !PT ;  /* 0x000000050c057209 */ /* 0x000fe20007810000 */
[----:B------:R-:W-:Y:S01]  /*4350*/  UMOV UR15, 0x40000040 ;  /* 0x40000040000f7882 */ /* 0x000fe20000000000 */
[----:B------:R-:W-:Y:S01]  /*4360*/  UIADD3 UR14, UR10, 0x80, URZ ;  /* 0x000000800a0e7890 */ /* 0x000fe2000fffe03f */
[----:B------:R-:W5:Y:S01]  /*4370*/  MUFU.TANH R27, R27 ;  /* 0x0000001b001b7308 */ /* 0x000f620000002400 */
[----:B0-----:R-:W-:Y:S02]  /*4380*/  FSEL R26, R26, -INF , P5 ;  /* 0xff8000001a1a7808 */ /* 0x001fe40002800000 */
[----:B------:R-:W-:-:S05]  /*4390*/  ISETP.GT.AND P5, PT, R4, 0x18, PT ;  /* 0x000000180400780c */ /* 0x000fca0003fa4270 */
[----:B------:R-:W0:Y:S01]  /*43a0*/  MUFU.TANH R36, R36 ;  /* 0x0000002400247308 */ /* 0x000e220000002400 */
[----:B--2---:R-:W-:-:S04]  /*43b0*/  FSEL R14, R33, -INF , P6 ;  /* 0xff800000210e7808 */ /* 0x004fc80003000000 */
[----:B------:R-:W-:-:S03]  /*43c0*/  FMNMX.FTZ R5, R14, R5, !PT ;  /* 0x000000050e057209 */ /* 0x000fc60007810000 */
[----:B------:R-:W2:Y:S01]  /*43d0*/  MUFU.TANH R30, R30 ;  /* 0x0000001e001e7308 */ /* 0x000ea20000002400 */
[----:B-----5:R-:W-:Y:S02]  /*43e0*/  FSEL R27, R27, -INF , P4 ;  /* 0xff8000001b1b7808 */ /* 0x020fe40002000000 */
[----:B------:R-:W-:-:S05]  /*43f0*/  ISETP.GT.AND P4, PT, R4, 0x19, PT ;  /* 0x000000190400780c */ /* 0x000fca0003f84270 */
[----:B------:R-:W5:Y:S01]  /*4400*/  MUFU.TANH R37, R37 ;  /* 0x0000002500257308 */ /* 0x000f620000002400 */
[----:B0-----:R-:W-:-:S04]  /*4410*/  FSEL R20, R36, -INF , P5 ;  /* 0xff80000024147808 */ /* 0x001fc80002800000 */
[----:B------:R-:W-:-:S03]  /*4420*/  FMNMX.FTZ R5, R20, R5, !PT ;  /* 0x0000000514057209 */ /* 0x000fc60007810000 */
[----:B------:R-:W0:Y:S01]  /*4430*/  MUFU.TANH R31, R31 ;  /* 0x0000001f001f7308 */ /* 0x000e220000002400 */
[----:B--2---:R-:W-:Y:S02]  /*4440*/  FSEL R30, R30, -INF , P3 ;  /* 0xff8000001e1e7808 */ /* 0x004fe40001800000 */
[----:B------:R-:W-:-:S05]  /*4450*/  ISETP.GT.AND P3, PT, R4, 0x20, PT ;  /* 0x000000200400780c */ /* 0x000fca0003f64270 */
[----:B------:R-:W2:Y:S01]  /*4460*/  MUFU.TANH R40, R40 ;  /* 0x0000002800287308 */ /* 0x000ea20000002400 */
[----:B-----5:R-:W-:-:S04]  /*4470*/  FSEL R56, R37, -INF , P4 ;  /* 0xff80000025387808 */ /* 0x020fc80002000000 */
[----:B------:R-:W-:-:S03]  /*4480*/  FMNMX.FTZ R5, R56, R5, !PT ;  /* 0x0000000538057209 */ /* 0x000fc60007810000 */
        /* <DEDUP_REMOVED lines=43> */
[----:B-----5:R-:W-:-:S04]  /*4740*/  FSEL R72, R53, -INF , P2 ;  /* 0xff80000035487808 */ /* 0x020fc80001000000 */
[----:B------:R-:W-:-:S03]  /*4750*/  FMNMX.FTZ R4, R72, R5, !PT ;  /* 0x0000000548047209 */ /* 0x000fc60007810000 */
[----:B------:R-:W5:Y:S01]  /*4760*/  MUFU.TANH R50, R50 ;  /* 0x0000003200327308 */ /* 0x000f620000002400 */
[----:B0-----:R-:W-:Y:S01]  /*4770*/  FSEL R46, R46, -INF , P1 ;  /* 0xff8000002e2e7808 */ /* 0x001fe20000800000 */
[----:B------:R-:W1:Y:S06]  /*4780*/  SHFL.BFLY PT, R5, R4, 0x2, 0x1f ;  /* 0x0c401f0004057f89 */ /* 0x000e6c00000e0000 */
[----:B------:R-:W-:Y:S01]  /*4790*/  MUFU.TANH R51, R51 ;  /* 0x0000003300337308 */ /* 0x000fe20000002400 */
[----:B--2---:R-:W-:-:S07]  /*47a0*/  FSEL R48, R47, -INF , P6 ;  /* 0xff8000002f307808 */ /* 0x004fce0003000000 */
[----:B------:R-:W0:Y:S01]  /*47b0*/  MUFU.TANH R54, R54 ;  /* 0x0000003600367308 */ /* 0x000e220000002400 */
[----:B-----5:R-:W-:-:S07]  /*47c0*/  FSEL R50, R50, -INF , P5 ;  /* 0xff80000032327808 */ /* 0x020fce0002800000 */
[----:B------:R-:W2:Y:S01]  /*47d0*/  MUFU.TANH R55, R55 ;  /* 0x0000003700377308 */ /* 0x000ea20000002400 */
[----:B-1-34-:R-:W-:Y:S02]  /*47e0*/  FMNMX.FTZ R6, R4, R5, !PT ;  /* 0x0000000504067209 */ /* 0x01afe40007810000 */
[----:B------:R-:W-:-:S03]  /*47f0*/  FMNMX.FTZ R5, R26, R27, !PT ;  /* 0x0000001b1a057209 */ /* 0x000fc60007810000 */
[----:B------:R-:W1:Y:S01]  /*4800*/  SHFL.BFLY PT, R7, R6, 0x1, 0x1f ;  /* 0x0c201f0006077f89 */ /* 0x000e6200000e0000 */
[----:B------:R-:W-:Y:S02]  /*4810*/  FMNMX.FTZ R5, R30, R5, !PT ;  /* 0x000000051e057209 */ /* 0x000fe40007810000 */
[----:B0-----:R-:W-:Y:S02]  /*4820*/  FSEL R54, R54, -INF , P3 ;  /* 0xff80000036367808 */ /* 0x001fe40001800000 */
[----:B------:R-:W-:-:S04]  /*4830*/  FMNMX.FTZ R5, R32, R5, !PT ;  /* 0x0000000520057209 */ /* 0x000fc80007810000 */
[----:B------:R-:W-:Y:S02]  /*4840*/  FMNMX.FTZ R5, R34, R5, !PT ;  /* 0x0000000522057209 */ /* 0x000fe40007810000 */
[----:B--2---:R-:W-:Y:S02]  /*4850*/  FSEL R70, R55, -INF , P2 ;  /* 0xff80000037467808 */ /* 0x004fe40001000000 */
[----:B------:R-:W-:-:S04]  /*4860*/  FMNMX.FTZ R5, R36, R5, !PT ;  /* 0x0000000524057209 */ /* 0x000fc80007810000 */
[----:B------:R-:W-:-:S04]  /*4870*/  FMNMX.FTZ R5, R38, R5, !PT ;  /* 0x0000000526057209 */ /* 0x000fc80007810000 */
[----:B------:R-:W-:Y:S02]  /*4880*/  FMNMX.FTZ R5, R40, R5, !PT ;  /* 0x0000000528057209 */ /* 0x000fe40007810000 */
[----:B-1----:R-:W-:Y:S01]  /*4890*/  FMNMX.FTZ R4, R6, R7, !PT ;  /* 0x0000000706047209 */ /* 0x002fe20007810000 */
[----:B------:R-:W-:Y:S01]  /*48a0*/  IMAD.U32 R7, RZ, RZ, UR7 ;  /* 0x00000007ff077e24 */ /* 0x000fe2000f8e00ff */
[----:B------:R-:W-:Y:S02]  /*48b0*/  FMNMX.FTZ R5, R42, R5, !PT ;  /* 0x000000052a057209 */ /* 0x000fe40007810000 */
[C---:B------:R-:W-:Y:S01]  /*48c0*/  FSETP.NEU.FTZ.AND P1, PT, R4.reuse, -INF , PT ;  /* 0xff8000000400780b */ /* 0x040fe20003f3d000 */
[----:B------:R-:W-:Y:S01]  /*48d0*/  FMUL.FTZ R6, R4, R7 ;  /* 0x0000000704067220 */ /* 0x000fe20000410000 */
[----:B------:R-:W-:Y:S02]  /*48e0*/  FMNMX.FTZ R5, R44, R5, !PT ;  /* 0x000000052c057209 */ /* 0x000fe40007810000 */
[----:B------:R-:W-:-:S02]  /*48f0*/  R2UR UR7, R3 ;  /* 0x00000000030772ca */ /* 0x000fc400000e0000 */
[----:B------:R-:W-:Y:S02]  /*4900*/  FMNMX.FTZ R5, R46, R5, !PT ;  /* 0x000000052e057209 */ /* 0x000fe40007810000 */
[----:B------:R-:W-:Y:S02]  /*4910*/  FSEL R29, R6, RZ, P1 ;  /* 0x000000ff061d7208 */ /* 0x000fe40000800000 */
[----:B------:R-:W-:-:S03]  /*4920*/  FMNMX.FTZ R5, R48, R5, !PT ;  /* 0x0000000530057209 */ /* 0x000fc60007810000 */
[-CC-:B------:R-:W-:Y:S01]  /*4930*/  FFMA.FTZ R6, R24, R7.reuse, -R29.reuse ;  /* 0x0000000718067223 */ /* 0x180fe2000001081d */
[----:B------:R-:W-:Y:S01]  /*4940*/  FSEL R24, R51, -INF , P4 ;  /* 0xff80000033187808 */ /* 0x000fe20002000000 */
[--C-:B------:R-:W-:Y:S01]  /*4950*/  FFMA.FTZ R8, R28, R7, -R29.reuse ;  /* 0x000000071c087223 */ /* 0x100fe2000001081d */
[----:B------:R-:W-:Y:S01]  /*4960*/  FMNMX.FTZ R5, R50, R5, !PT ;  /* 0x0000000532057209 */ /* 0x000fe20007810000 */
[-CC-:B------:R-:W-:Y:S01]  /*4970*/  FFMA.FTZ R9, R25, R7.reuse, -R29.reuse ;  /* 0x0000000719097223 */ /* 0x180fe2000001081d */
[----:B------:R-:W-:Y:S01]  /*4980*/  UIADD3 UR7, UR7, 0x38840, URZ ;  /* 0x0003884007077890 */ /* 0x000fe2000fffe03f */
[--C-:B------:R-:W-:Y:S01]  /*4990*/  FFMA.FTZ R11, R10, R7, -R29.reuse ;  /* 0x000000070a0b7223 */ /* 0x100fe2000001081d */
[----:B------:R-:W-:Y:S01]  /*49a0*/  FMNMX.FTZ R5, R24, R5, !PT ;  /* 0x0000000518057209 */ /* 0x000fe20007810000 */
[-CC-:B------:R-:W-:Y:S01]  /*49b0*/  FFMA.FTZ R10, R12, R7.reuse, -R29.reuse ;  /* 0x000000070c0a7223 */ /* 0x180fe2000001081d */
[----:B------:R-:W-:Y:S01]  /*49c0*/  UPRMT UR7, UR37, 0x654, UR7 ;  /* 0x0000065425077896 */ /* 0x000fe20008000007 */
[--C-:B------:R-:W-:Y:S01]  /*49d0*/  FFMA.FTZ R13, R14, R7, -R29.reuse ;  /* 0x000000070e0d7223 */ /* 0x100fe2000001081d */
[----:B------:R-:W-:Y:S01]  /*49e0*/  FMNMX.FTZ R5, R54, R5, !PT ;  /* 0x0000000536057209 */ /* 0x000fe20007810000 */
[-CC-:B------:R-:W-:Y:S01]  /*49f0*/  FFMA.FTZ R12, R20, R7.reuse, -R29.reuse ;  /* 0x00000007140c7223 */ /* 0x180fe2000001081d */
[-CC-:B------:R-:W-:Y:S01]  /*4a00*/  FFMA.FTZ R15, R56, R7.reuse, -R29.reuse ;  /* 0x00000007380f7223 */ /* 0x180fe2000001081d */
[--C-:B------:R-:W-:Y:S01]  /*4a10*/  FFMA.FTZ R14, R58, R7, -R29.reuse ;  /* 0x000000073a0e7223 */ /* 0x100fe2000001081d */
[----:B------:R-:W-:Y:S01]  /*4a20*/  FMNMX.FTZ R5, R70, R5, !PT ;  /* 0x0000000546057209 */ /* 0x000fe20007810000 */
[-CC-:B------:R-:W-:Y:S01]  /*4a30*/  FFMA.FTZ R21, R60, R7.reuse, -R29.reuse ;  /* 0x000000073c157223 */ /* 0x180fe2000001081d */
[-CC-:B------:R-:W-:Y:S01]  /*4a40*/  FFMA.FTZ R20, R62, R7.reuse, -R29.reuse ;  /* 0x000000073e147223 */ /* 0x180fe2000001081d */
[-CC-:B------:R-:W-:Y:S01]  /*4a50*/  FFMA.FTZ R155, R64, R7.reuse, -R29.reuse ;  /* 0x00000007409b7223 */ /* 0x180fe2000001081d */
[-CC-:B------:R-:W-:Y:S01]  /*4a60*/  FFMA.FTZ R154, R66, R7.reuse, -R29.reuse ;  /* 0x00000007429a7223 */ /* 0x180fe2000001081d */
[----:B------:R-:W0:Y:S01]  /*4a70*/  SHFL.BFLY PT, R28, R5, 0x2, 0x1f ;  /* 0x0c401f00051c7f89 */ /* 0x000e2200000e0000 */
[-CC-:B------:R-:W-:Y:S01]  /*4a80*/  FFMA.FTZ R173, R68, R7.reuse, -R29.reuse ;  /* 0x0000000744ad7223 */ /* 0x180fe2000001081d */
[-CC-:B------:R-:W-:Y:S01]  /*4a90*/  FFMA.FTZ R172, R52, R7.reuse, -R29.reuse ;  /* 0x0000000734ac7223 */ /* 0x180fe2000001081d */
[----:B------:R-:W-:Y:S01]  /*4aa0*/  FFMA.FTZ R175, R72, R7, -R29 ;  /* 0x0000000748af7223 */ /* 0x000fe2000001081d */
[----:B------:R-:W-:Y:S01]  /*4ab0*/  SYNCS.ARRIVE.TRANS64.RED.A1T0 RZ, [UR7], RZ ;  /* 0x000000ffffff79a7 */ /* 0x000fe20008100407 */
[----:B------:R-:W-:Y:S08]  /*4ac0*/  MUFU.EX2 R6, R6 ;  /* 0x0000000600067308 */ /* 0x000ff00000000800 */
[----:B------:R-:W1:Y:S08]  /*4ad0*/  MUFU.EX2 R9, R9 ;  /* 0x0000000900097308 */ /* 0x000e700000000800 */
[----:B------:R-:W-:Y:S01]  /*4ae0*/  MUFU.EX2 R8, R8 ;  /* 0x0000000800087308 */ /* 0x000fe20000000800 */
[----:B0-----:R-:W-:-:S05]  /*4af0*/  FMNMX.FTZ R28, R5, R28, !PT ;  /* 0x0000001c051c7209 */ /* 0x001fca0007810000 */
[----:B------:R-:W0:Y:S02]  /*4b00*/  SHFL.BFLY PT, R5, R28, 0x1, 0x1f ;  /* 0x0c201f001c057f89 */ /* 0x000e2400000e0000 */
[----:B------:R-:W2:Y:S01]  /*4b10*/  MUFU.EX2 R11, R11 ;  /* 0x0000000b000b7308 */ /* 0x000ea20000000800 */
[----:B-1----:R-:W-:Y:S01]  /*4b20*/  F2FP.BF16.F32.PACK_AB R156, R9, R6 ;  /* 0x00000006099c723e */ /* 0x002fe200000010ff */
[----:B------:R-:W-:-:S06]  /*4b30*/  FADD.FTZ R9, R6, R9 ;  /* 0x0000000906097221 */ /* 0x000fcc0000010000 */
[----:B------:R-:W-:Y:S08]  /*4b40*/  MUFU.EX2 R10, R10 ;  /* 0x0000000a000a7308 */ /* 0x000ff00000000800 */
[----:B------:R-:W1:Y:S01]  /*4b50*/  MUFU.EX2 R13, R13 ;  /* 0x0000000d000d7308 */ /* 0x000e620000000800 */
[----:B--2---:R-:W-:Y:S01]  /*4b60*/  F2FP.BF16.F32.PACK_AB R158, R11, R8 ;  /* 0x000000080b9e723e */ /* 0x004fe200000010ff */
[----:B------:R-:W-:-:S04]  /*4b70*/  FADD.FTZ R8, R8, R9 ;  /* 0x0000000908087221 */ /* 0x000fc80000010000 */
[----:B------:R-:W-:Y:S01]  /*4b80*/  FADD.FTZ R11, R11, R8 ;  /* 0x000000080b0b7221 */ /* 0x000fe20000010000 */
[----:B0-----:R-:W-:Y:S01]  /*4b90*/  FMNMX.FTZ R5, R28, R5, !PT ;  /* 0x000000051c057209 */ /* 0x001fe20007810000 */
[----:B------:R-:W-:Y:S03]  /*4ba0*/  MUFU.EX2 R12, R12 ;  /* 0x0000000c000c7308 */ /* 0x000fe60000000800 */
[C---:B------:R-:W-:Y:S01]  /*4bb0*/  FSETP.NEU.FTZ.AND P1, PT, R5.reuse, -INF , PT ;  /* 0xff8000000500780b */ /* 0x040fe20003f3d000 */
[----:B------:R-:W-:-:S04]  /*4bc0*/  FMUL.FTZ R25, R5, R7 ;  /* 0x0000000705197220 */ /* 0x000fc80000410000 */
[----:B------:R-:W0:Y:S01]  /*4bd0*/  MUFU.EX2 R15, R15 ;  /* 0x0000000f000f7308 */ /* 0x000e220000000800 */
[----:B------:R-:W-:Y:S02]  /*4be0*/  FSEL R25, R25, RZ, P1 ;  /* 0x000000ff19197208 */ /* 0x000fe40000800000 */
[----:B-1----:R-:W-:Y:S01]  /*4bf0*/  F2FP.BF16.F32.PACK_AB R160, R13, R10 ;  /* 0x0000000a0da0723e */ /* 0x002fe200000010ff */
[----:B------:R-:W-:Y:S02]  /*4c00*/  FADD.FTZ R10, R10, R11 ;  /* 0x0000000b0a0a7221 */ /* 0x000fe40000010000 */
[-CC-:B------:R-:W-:Y:S01]  /*4c10*/  FFMA.FTZ R174, R26, R7.reuse, -R25.reuse ;  /* 0x000000071aae7223 */ /* 0x180fe20000010819 */
        /* <DEDUP_REMOVED lines=14> */
[----:B------:R-:W-:Y:S01]  /*4d00*/  FFMA.FTZ R199, R70, R7, -R25 ;  /* 0x0000000746c77223 */ /* 0x000fe20000010819 */
[----:B------:R-:W-:Y:S01]  /*4d10*/  MUFU.EX2 R174, R174 ;  /* 0x000000ae00ae7308 */ /* 0x000fe20000000800 */
[----:B0-----:R-:W-:Y:S01]  /*4d20*/  F2FP.BF16.F32.PACK_AB R162, R15, R12 ;  /* 0x0000000c0fa2723e */ /* 0x001fe200000010ff */
[----:B------:R-:W-:-:S04]  /*4d30*/  FADD.FTZ R13, R13, R10 ;  /* 0x0000000a0d0d7221 */ /* 0x000fc80000010000 */
[----:B------:R-:W-:Y:S02]  /*4d40*/  FADD.FTZ R12, R12, R13 ;  /* 0x0000000d0c0c7221 */ /* 0x000fe40000010000 */
[----:B------:R-:W0:Y:S02]  /*4d50*/  MUFU.EX2 R177, R177 ;  /* 0x000000b100b17308 */ /* 0x000e240000000800 */
[----:B------:R-:W-:-:S06]  /*4d60*/  FADD.FTZ R15, R15, R12 ;  /* 0x0000000c0f0f7221 */ /* 0x000fcc0000010000 */
[----:B------:R-:W-:Y:S08]  /*4d70*/  MUFU.EX2 R176, R176 ;  /* 0x000000b000b07308 */ /* 0x000ff00000000800 */
[----:B------:R-:W1:Y:S01]  /*4d80*/  MUFU.EX2 R179, R179 ;  /* 0x000000b300b37308 */ /* 0x000e620000000800 */
[----:B0-----:R-:W-:Y:S01]  /*4d90*/  F2FP.BF16.F32.PACK_AB R157, R177, R174 ;  /* 0x000000aeb19d723e */ /* 0x001fe200000010ff */
[----:B------:R-:W-:-:S06]  /*4da0*/  FADD.FTZ R177, R174, R177 ;  /* 0x000000b1aeb17221 */ /* 0x000fcc0000010000 */
[----:B------:R-:W-:Y:S08]  /*4db0*/  MUFU.EX2 R178, R178 ;  /* 0x000000b200b27308 */ /* 0x000ff00000000800 */
[----:B------:R-:W0:Y:S01]  /*4dc0*/  MUFU.EX2 R181, R181 ;  /* 0x000000b500b57308 */ /* 0x000e220000000800 */
[----:B-1----:R-:W-:Y:S01]  /*4dd0*/  F2FP.BF16.F32.PACK_AB R159, R179, R176 ;  /* 0x000000b0b39f723e */ /* 0x002fe200000010ff */
[----:B------:R-:W-:Y:S01]  /*4de0*/  BAR.SYNC.DEFER_BLOCKING 0xf, 0x100 ;  /* 0x03c4000000007b1d */ /* 0x000fe20000010000 */
[----:B------:R-:W-:-:S04]  /*4df0*/  FADD.FTZ R176, R176, R177 ;  /* 0x000000b1b0b07221 */ /* 0x000fc80000010000 */
[----:B------:R-:W-:Y:S01]  /*4e00*/  FADD.FTZ R179, R179, R176 ;  /* 0x000000b0b3b37221 */ /* 0x000fe20000010000 */
[----:B------:R-:W-:Y:S08]  /*4e10*/  MUFU.EX2 R180, R180 ;  /* 0x000000b400b47308 */ /* 0x000ff00000000800 */
[----:B------:R-:W1:Y:S01]  /*4e20*/  MUFU.EX2 R183, R183 ;  /* 0x000000b700b77308 */ /* 0x000e620000000800 */
[----:B0-----:R-:W-:Y:S01]  /*4e30*/  F2FP.BF16.F32.PACK_AB R161, R181, R178 ;  /* 0x000000b2b5a1723e */ /* 0x001fe200000010ff */
[----:B------:R-:W-:-:S04]  /*4e40*/  FADD.FTZ R178, R178, R179 ;  /* 0x000000b3b2b27221 */ /* 0x000fc80000010000 */
[----:B------:R-:W-:Y:S02]  /*4e50*/  FADD.FTZ R181, R181, R178 ;  /* 0x000000b2b5b57221 */ /* 0x000fe40000010000 */
[----:B------:R-:W-:Y:S01]  /*4e60*/  MUFU.EX2 R14, R14 ;  /* 0x0000000e000e7308 */ /* 0x000fe20000000800 */
[----:B------:R0:W-:Y:S07]  /*4e70*/  STSM.16.M88.4 [R184+0x36400], R156 ;  /* 0x0364009cb8007844 */ /* 0x0001ee0000000200 */
[----:B------:R-:W2:Y:S01]  /*4e80*/  MUFU.EX2 R21, R21 ;  /* 0x0000001500157308 */ /* 0x000ea20000000800 */
[----:B-1----:R-:W-:Y:S01]  /*4e90*/  F2FP.BF16.F32.PACK_AB R163, R183, R180 ;  /* 0x000000b4b7a3723e */ /* 0x002fe200000010ff */
[----:B------:R-:W-:-:S04]  /*4ea0*/  FADD.FTZ R180, R180, R181 ;  /* 0x000000b5b4b47221 */ /* 0x000fc80000010000 */
[----:B------:R0:W-:Y:S01]  /*4eb0*/  STSM.16.M88.4 [R23], R160 ;  /* 0x000000a017007844 */ /* 0x0001e20000000200 */
[----:B------:R-:W-:Y:S01]  /*4ec0*/  FADD.FTZ R183, R183, R180 ;  /* 0x000000b4b7b77221 */ /* 0x000fe20000010000 */
[----:B------:R-:W-:Y:S08]  /*4ed0*/  MUFU.EX2 R20, R20 ;  /* 0x0000001400147308 */ /* 0x000ff00000000800 */
[----:B------:R-:W1:Y:S01]  /*4ee0*/  MUFU.EX2 R155, R155 ;  /* 0x0000009b009b7308 */ /* 0x000e620000000800 */
[----:B--2---:R-:W-:Y:S01]  /*4ef0*/  F2FP.BF16.F32.PACK_AB R164, R21, R14 ;  /* 0x0000000e15a4723e */ /* 0x004fe200000010ff */
[----:B------:R-:W-:-:S04]  /*4f00*/  FADD.FTZ R14, R14, R15 ;  /* 0x0000000f0e0e7221 */ /* 0x000fc80000010000 */
[----:B------:R-:W-:Y:S02]  /*4f10*/  FADD.FTZ R21, R21, R14 ;  /* 0x0000000e15157221 */ /* 0x000fe40000010000 */
[----:B------:R-:W-:Y:S08]  /*4f20*/  MUFU.EX2 R182, R182 ;  /* 0x000000b600b67308 */ /* 0x000ff00000000800 */
[----:B------:R-:W2:Y:S01]  /*4f30*/  MUFU.EX2 R193, R193 ;  /* 0x000000c100c17308 */ /* 0x000ea20000000800 */
[----:B-1----:R-:W-:Y:S01]  /*4f40*/  F2FP.BF16.F32.PACK_AB R166, R155, R20 ;  /* 0x000000149ba6723e */ /* 0x002fe200000010ff */
[----:B------:R-:W-:-:S04]  /*4f50*/  FADD.FTZ R20, R20, R21 ;  /* 0x0000001514147221 */ /* 0x000fc80000010000 */
[----:B------:R-:W-:Y:S02]  /*4f60*/  FADD.FTZ R155, R155, R20 ;  /* 0x000000149b9b7221 */ /* 0x000fe40000010000 */
        /* <DEDUP_REMOVED lines=9> */
[----:B------:R0:W-:Y:S01]  /*5000*/  STSM.16.M88.4 [R186], R164 ;  /* 0x000000a4ba007844 */ /* 0x0001e20000000200 */
[----:B------:R-:W-:Y:S01]  /*5010*/  FADD.FTZ R195, R195, R194 ;  /* 0x000000c2c3c37221 */ /* 0x000fe20000010000 */
[----:B------:R-:W1:Y:S08]  /*5020*/  MUFU.EX2 R172, R172 ;  /* 0x000000ac00ac7308 */ /* 0x000e700000000800 */
[----:B------:R-:W3:Y:S01]  /*5030*/  MUFU.EX2 R175, R175 ;  /* 0x000000af00af7308 */ /* 0x000ee20000000800 */
[----:B--2---:R-:W-:Y:S01]  /*5040*/  F2FP.BF16.F32.PACK_AB R168, R173, R154 ;  /* 0x0000009aada8723e */ /* 0x004fe200000010ff */
[----:B------:R-:W-:-:S04]  /*5050*/  FADD.FTZ R154, R154, R155 ;  /* 0x0000009b9a9a7221 */ /* 0x000fc80000010000 */
[----:B------:R-:W-:Y:S02]  /*5060*/  FADD.FTZ R173, R173, R154 ;  /* 0x0000009aadad7221 */ /* 0x000fe40000010000 */
[----:B------:R-:W-:Y:S02]  /*5070*/  MUFU.EX2 R196, R196 ;  /* 0x000000c400c47308 */ /* 0x000fe40000000800 */
[----:B-1----:R-:W-:-:S06]  /*5080*/  FADD.FTZ R6, R172, R173 ;  /* 0x000000adac067221 */ /* 0x002fcc0000010000 */
[----:B------:R-:W1:Y:S01]  /*5090*/  MUFU.EX2 R197, R197 ;  /* 0x000000c500c57308 */ /* 0x000e620000000800 */
[C---:B---3--:R-:W-:Y:S01]  /*50a0*/  F2FP.BF16.F32.PACK_AB R170, R175.reuse, R172 ;  /* 0x000000acafaa723e */ /* 0x048fe200000010ff */
[----:B------:R-:W-:-:S06]  /*50b0*/  FADD.FTZ R6, R175, R6 ;  /* 0x00000006af067221 */ /* 0x000fcc0000010000 */
[----:B------:R-:W2:Y:S08]  /*50c0*/  MUFU.EX2 R198, R198 ;  /* 0x000000c600c67308 */ /* 0x000eb00000000800 */
[----:B------:R-:W3:Y:S01]  /*50d0*/  MUFU.EX2 R199, R199 ;  /* 0x000000c700c77308 */ /* 0x000ee20000000800 */
[----:B-1----:R-:W-:Y:S01]  /*50e0*/  F2FP.BF16.F32.PACK_AB R169, R197, R196 ;  /* 0x000000c4c5a9723e */ /* 0x002fe200000010ff */
[----:B------:R-:W-:-:S04]  /*50f0*/  FADD.FTZ R196, R196, R195 ;  /* 0x000000c3c4c47221 */ /* 0x000fc80000010000 */
[----:B------:R-:W-:-:S04]  /*5100*/  FADD.FTZ R197, R197, R196 ;  /* 0x000000c4c5c57221 */ /* 0x000fc80000010000 */
[----:B--2---:R-:W-:Y:S01]  /*5110*/  FADD.FTZ R8, R198, R197 ;  /* 0x000000c5c6087221 */ /* 0x004fe20000010000 */
[----:B---3--:R-:W-:-:S03]  /*5120*/  F2FP.BF16.F32.PACK_AB R171, R199, R198 ;  /* 0x000000c6c7ab723e */ /* 0x008fc600000010ff */
[----:B------:R-:W-:Y:S02]  /*5130*/  FADD.FTZ R8, R199, R8 ;  /* 0x00000008c7087221 */ /* 0x000fe40000010000 */
[----:B------:R0:W-:Y:S01]  /*5140*/  STSM.16.M88.4 [R185], R168 ;  /* 0x000000a8b9007844 */ /* 0x0001e20000000200 */
[----:B------:R-:W-:-:S06]  /*5150*/  WARPGROUP.ARRIVE ;  /* 0x00000000000079c5 */ /* 0x000fcc0000000000 */
[----:B------:R-:W-:Y:S01]  /*5160*/  HGMMA.64x256x16.F32.BF16 R24, R156, gdesc[UR8].tnspB, RZ, !UPT, gsb0 ;  /* 0x43e000089c187df0 */ /* 0x000fe2000c0018ff */
[----:B------:R-:W-:Y:S02]  /*5170*/  UMOV UR11, 0x40000040 ;  /* 0x40000040000b7882 */ /* 0x000fe40000000000 */
[----:B------:R-:W-:Y:S02]  /*5180*/  WARPGROUP.DEPBAR.LE gsb0, 0x0 ;  /* 0x00008000000079c5 */ /* 0x000fe40000010000 */
[----:B------:R-:W-:-:S15]  /*5190*/  WARPGROUP.ARRIVE ;  /* 0x00000000000079c5 */ /* 0x000fde0000000000 */
[----:B------:R-:W-:-:S08]  /*51a0*/  NOP ;  /* 0x0000000000007918 */ /* 0x000fd00000000000 */
[----:B------:R-:W-:Y:S01]  /*51b0*/  HGMMA.64x256x16.F32.BF16 R24, R160, gdesc[UR12].tnspB, R24, gsb0 ;  /* 0x43e0000ca0187df0 */ /* 0x000fe20008001818 */
[----:B------:R-:W-:Y:S01]  /*51c0*/  UIADD3 UR14, UR10, 0x100, URZ ;  /* 0x000001000a0e7890 */ /* 0x000fe2000fffe03f */
[----:B------:R-:W-:Y:S01]  /*51d0*/  UMOV UR15, 0x40000040 ;  /* 0x40000040000f7882 */ /* 0x000fe20000000000 */
[----:B------:R-:W-:Y:S01]  /*51e0*/  UIADD3 UR10, UR10, 0x180, URZ ;  /* 0x000001800a0a7890 */ /* 0x000fe2000fffe03f */
[----:B------:R-:W-:Y:S02]  /*51f0*/  WARPGROUP.DEPBAR.LE gsb0, 0x0 ;  /* 0x00008000000079c5 */ /* 0x000fe40000010000 */
[----:B------:R-:W-:-:S15]  /*5200*/  WARPGROUP.ARRIVE ;  /* 0x00000000000079c5 */ /* 0x000fde0000000000 */
[----:B------:R-:W-:-:S07]  /*5210*/  NOP ;  /* 0x0000000000007918 */ /* 0x000fce0000000000 */
[----:B------:R-:W-:Y:S03]  /*5220*/  HGMMA.64x256x16.F32.BF16 R24, R164, gdesc[UR12].tnspB, R24, gsb0 ;  /* 0x43e0000ca4187df0 */ /* 0x000fe60008001818 */
        /* <DEDUP_REMOVED lines=10> */
[----:B-1----:R-:W1:Y:S02]  /*52d0*/  FENCE.VIEW.ASYNC.S ;  /* 0x00000000000073c6 */ /* 0x002e640000000000 */
[----:B-1----:R-:W-:Y:S01]  /*52e0*/  NOP ;  /* 0x0000000000007918 */ /* 0x002fe20000000000 */
[----:B------:R-:W-:Y:S06]  /*52f0*/  BAR.ARV 0xe, 0x100 ;  /* 0x0384000000007b1d */ /* 0x000fec0000002000 */
[----:B0-----:R-:W-:Y:S05]  /*5300*/  @!P0 BRA `(.L_x_193) ;  /* 0x0000000000048947 */ /* 0x001fea0003800000 */
[----:B------:R-:W-:Y:S01]  /*5310*/  BPT.TRAP 0x1 ;  /* 0x000000040000795c */ /* 0x000fe20000300000 */
.L_x_193:
[----:B------:R-:W-:Y:S02]  /*5320*/  R2UR UR7, R3 ;  /* 0x00000000030772ca */ /* 0x000fe400000e0000 */
[----:B------:R-:W-:-:S11]  /*5330*/  ISETP.GE.AND P1, PT, R152, 0x41, PT ;  /* 0x000000419800780c */ /* 0x000fd60003f26270 */
[----:B------:R-:W-:-:S04]  /*5340*/  UIADD3 UR7, UR7, 0x38860, URZ ;  /* 0x0003886007077890 */ /* 0x000fc8000fffe03f */
[----:B------:R-:W-:-:S09]  /*5350*/  UPRMT UR7, UR37, 0x654, UR7 ;  /* 0x0000065425077896 */ /* 0x000fd20008000007 */
[----:B------:R-:W-:Y:S01]  /*5360*/  SYNCS.ARRIVE.TRANS64.RED.A1T0 RZ, [UR7], RZ ;  /* 0x000000ffffff79a7 */ /* 0x000fe20008100407 */
[----:B------:R-:W-:Y:S05]  /*5370*/  @!P1 BRA `(.L_x_194) ;  /* 0x0000002c00b49947 */ /* 0x000fea0003800000 */
[----:B------:R-:W-:Y:S01]  /*5380*/  VIADD R3, R153, 0xfffffffe ;  /* 0xfffffffe99037836 */ /* 0x000fe20000000000 */
[----:B------:R-:W-:Y:S01]  /*5390*/  UMOV UR10, UR36 ;  /* 0x00000024000a7c82 */ /* 0x000fe20008000000 */
[----:B------:R-:W-:Y:S02]  /*53a0*/  IMAD.MOV.U32 R10, RZ, RZ, R5 ;  /* 0x000000ffff0a7224 */ /* 0x000fe400078e0005 */
[----:B------:R-:W-:-:S07]  /*53b0*/  IMAD.MOV.U32 R11, RZ, RZ, R4 ;  /* 0x000000ffff0b7224 */ /* 0x000fce00078e0004 */
.L_x_205:
[----:B------:R-:W-:Y:S01]  /*53c0*/  UIADD3 UR36, UR10, 0x1, URZ ;  /* 0x000000010a247890 */ /* 0x000fe2000fffe03f */
[C---:B------:R-:W-:Y:S01]  /*53d0*/  ISETP.GT.AND P1, PT, R3.reuse, RZ, PT ;  /* 0x000000ff0300720c */ /* 0x040fe20003f24270 */
[----:B------:R-:W-:Y:S02]  /*53e0*/  VIADD R3, R3, 0xffffffff ;  /* 0xffffffff03037836 */ /* 0x000fe40000000000 */
[----:B------:R-:W-:-:S04]  /*53f0*/  UISETP.NE.AND UP0, UPT, UR36, 0x2, UPT ;  /* 0x000000022400788c */ /* 0x000fc8000bf05270 */
[----:B------:R-:W-:Y:S02]  /*5400*/  USEL UR7, URZ, 0x1, UP0 ;  /* 0x000000013f077887 */ /* 0x000fe40008000000 */
[----:B------:R-:W-:-:S04]  /*5410*/  USEL UR36, UR36, URZ, UP0 ;  /* 0x0000003f24247287 */ /* 0x000fc80008000000 */
[----:B------:R-:W-:Y:S01]  /*5420*/  LOP3.LUT R2, R2, UR7, RZ, 0x3c, !PT ;  /* 0x0000000702027c12 */ /* 0x000fe2000f8e3cff */
[----:B------:R-:W-:Y:S07]  /*5430*/  @!P0 BRA `(.L_x_195) ;  /* 0x0000000000048947 */ /* 0x000fee0003800000 */
[----:B------:R-:W-:Y:S01]  /*5440*/  BPT.TRAP 0x1 ;  /* 0x000000040000795c */ /* 0x000fe20000300000 */
.L_x_195:
[----:B------:R-:W-:Y:S01]  /*5450*/  ULEA UR7, UR36, UR38, 0x3 ;  /* 0x0000002624077291 */ /* 0x000fe2000f8e183f */
[----:B------:R-:W-:-:S08]  /*5460*/  SHF.L.U32 R4, R2, 0x1f, RZ ;  /* 0x0000001f02047819 */ /* 0x000fd000000006ff */
[----:B------:R0:W1:Y:S01]  /*5470*/  SYNCS.PHASECHK.TRANS64.TRYWAIT P2, [UR7+0x38830], R4 ;  /* 0x03883004ff0075a7 */ /* 0x0000620008040147 */
[----:B------:R-:W-:Y:S05]  /*5480*/  @!P0 BRA `(.L_x_196) ;  /* 0x0000000000048947 */ /* 0x000fea0003800000 */
[----:B------:R-:W-:Y:S01]  /*5490*/  BPT.TRAP 0x1 ;  /* 0x000000040000795c */ /* 0x000fe20000300000 */
.L_x_196:
[----:B-1----:R-:W-:Y:S05]  /*54a0*/  @P2 BRA `(.L_x_197) ;  /* 0x0000000000082947 */ /* 0x002fea0003800000 */
[----:B------:R-:W1:Y:S02]  /*54b0*/  SYNCS.PHASECHK.TRANS64.TRYWAIT P2, [UR7+0x38830], R4 ;  /* 0x03883004ff0075a7 */ /* 0x000e640008040147 */
[----:B-1----:R-:W-:Y:S05]  /*54c0*/  @!P2 BRA `(.L_x_198) ;  /* 0x000000a40090a947 */ /* 0x002fea0003800000 */
.L_x_197:
        /* <DEDUP_REMOVED lines=8> */
[----:B------:R-:W-:-:S04]  /*5550*/  ULOP3.LUT UR11, UR11, 0x3fff, URZ, 0xc0, !UPT ;  /* 0x00003fff0b0b7892 */ /* 0x000fc8000f8ec03f */
[----:B------:R-:W-:Y:S02]  /*5560*/  ULEA UR18, UR36, UR18, 0x9 ;  /* 0x0000001224127291 */ /* 0x000fe4000f8e483f */
[----:B------:R-:W-:Y:S02]  /*5570*/  ULOP3.LUT UR20, UR11, 0x10000, URZ, 0xfc, !UPT ;  /* 0x000100000b147892 */ /* 0x000fe4000f8efc3f */
[----:B------:R-:W-:-:S03]  /*5580*/  UIADD3 UR14, UR18, 0x4, URZ ;  /* 0x00000004120e7890 */ /* 0x000fc6000fffe03f */
[----:B------:R-:W-:-:S04]  /*5590*/  UMOV UR22, UR18 ;  /* 0x0000001200167c82 */ /* 0x000fc80008000000 */
[----:B------:R-:W-:Y:S01]  /*55a0*/  HGMMA.64x64x16.F32.BF16 R152, gdesc[UR20], RZ, !UPT, gsb0 ;  /* 0x00e00000149879f0 */ /* 0x000fe2000c0018ff */
[----:B------:R-:W-:Y:S01]  /*55b0*/  UIADD3 UR22, UR18, 0x2, URZ ;  /* 0x0000000212167890 */ /* 0x000fe2000fffe03f */
[----:B------:R-:W-:Y:S01]  /*55c0*/  UMOV UR20, UR8 ;  /* 0x0000000800147c82 */ /* 0x000fe20008000000 */
[----:B------:R-:W-:Y:S01]  /*55d0*/  UMOV UR21, UR9 ;  /* 0x0000000900157c82 */ /* 0x000fe20008000000 */
[----:B------:R-:W-:Y:S01]  /*55e0*/  UMOV UR23, 0x40000040 ;  /* 0x4000004000177882 */ /* 0x000fe20000000000 */
[----:B------:R-:W-:Y:S01]  /*55f0*/  UIADD3 UR18, UR18, 0x6, URZ ;  /* 0x0000000612127890 */ /* 0x000fe2000fffe03f */
        /* <DEDUP_REMOVED lines=12> */
.L_x_199:
[----:B------:R2:W3:Y:S01]  /*56c0*/  SYNCS.PHASECHK.TRANS64.TRYWAIT P2, [UR7+0x38850], R4 ;  /* 0x03885004ff0075a7 */ /* 0x0004e20008040147 */
[----:B------:R-:W-:Y:S05]  /*56d0*/  @!P0 BRA `(.L_x_200) ;  /* 0x0000000000048947 */ /* 0x000fea0003800000 */
[----:B------:R-:W-:Y:S01]  /*56e0*/  BPT.TRAP 0x1 ;  /* 0x000000040000795c */ /* 0x000fe20000300000 */
.L_x_200:
[----:B---3--:R-:W-:Y:S05]  /*56f0*/  @P2 BRA `(.L_x_201) ;  /* 0x0000000000082947 */ /* 0x008fea0003800000 */
[----:B------:R-:W3:Y:S02]  /*5700*/  SYNCS.PHASECHK.TRANS64.TRYWAIT P2, [UR7+0x38850], R4 ;  /* 0x03885004ff0075a7 */ /* 0x000ee40008040147 */
[----:B---3--:R-:W-:Y:S05]  /*5710*/  @!P2 BRA `(.L_x_202) ;  /* 0x000000a40014a947 */ /* 0x008fea0003800000 */
.L_x_201:
[----:B------:R-:W-:Y:S01]  /*5720*/  UIADD3 UR11, UR38, 0x26400, URZ ;  /* 0x00026400260b7890 */ /* 0x000fe2000fffe03f */
[----:B------:R-:W-:Y:S01]  /*5730*/  WARPGROUP.ARRIVE ;  /* 0x00000000000079c5 */ /* 0x000fe20000000000 */
[----:B------:R-:W-:-:S05]  /*5740*/  UIADD3 UR19, UR6, 0x2, URZ ;  /* 0x0000000206137890 */ /* 0x000fca000fffe03f */
[----:B-1----:R-:W1:Y:S01]  /*5750*/  S2R R5, SR_TID.X ;  /* 0x0000000000057919 */ /* 0x002e620000002100 */
[----:B------:R-:W-:Y:S02]  /*5760*/  USHF.R.U32.HI UR11, URZ, 0x4, UR11 ;  /* 0x000000043f0b7899 */ /* 0x000fe4000801160b */
[----:B------:R-:W-:Y:S02]  /*5770*/  UIADD3 UR14, UR6, 0x200, URZ ;  /* 0x00000200060e7890 */ /* 0x000fe4000fffe03f */
[----:B------:R-:W-:Y:S02]  /*5780*/  ULOP3.LUT UR20, UR11, 0x3fff, URZ, 0xc0, !UPT ;  /* 0x00003fff0b147892 */ /* 0x000fe4000f8ec03f */
[----:B------:R-:W-:Y:S02]  /*5790*/  UIADD3 UR15, UR6, 0x6, URZ ;  /* 0x00000006060f7890 */ /* 0x000fe4000fffe03f */
[----:B------:R-:W-:Y:S02]  /*57a0*/  UIADD3 UR18, UR6, 0x4, URZ ;  /* 0x0000000406127890 */ /* 0x000fe4000fffe03f */
[----:B------:R-:W-:-:S02]  /*57b0*/  ULEA UR11, UR36, UR4, 0xc ;  /* 0x00000004240b7291 */ /* 0x000fc4000f8e603f */
[----:B------:R-:W-:Y:S01]  /*57c0*/  ULOP3.LUT UR6, UR20, 0x10000, URZ, 0xfc, !UPT ;  /* 0x0001000014067892 */ /* 0x000fe2000f8efc3f */
[----:B------:R-:W-:Y:S01]  /*57d0*/  UMOV UR23, 0x40000040 ;  /* 0x4000004000177882 */ /* 0x000fe20000000000 */
[----:B------:R-:W-:Y:S02]  /*57e0*/  UMOV UR21, 0x40000040 ;  /* 0x4000004000157882 */ /* 0x000fe40000000000 */
[----:B------:R-:W-:Y:S01]  /*57f0*/  UIADD3 UR24, UR6, 0x800, URZ ;  /* 0x0000080006187890 */ /* 0x000fe2000fffe03f */
[----:B------:R-:W-:Y:S02]  /*5800*/  UMOV UR22, UR11 ;  /* 0x0000000b00167c82 */ /* 0x000fe40008000000 */
[----:B------:R-:W-:Y:S02]  /*5810*/  UMOV UR20, UR6 ;  /* 0x0000000600147c82 */ /* 0x000fe40008000000 */
[----:B------:R-:W-:Y:S01]  /*5820*/  HGMMA.64x64x16.F32.BF16 R152, gdesc[UR20], R152, gsb0 ;  /* 0x00e00000149879f0 */ /* 0x000fe20008001898 */
[----:B------:R-:W-:Y:S01]  /*5830*/  UIADD3 UR22, UR11, 0x2, URZ ;  /* 0x000000020b167890 */ /* 0x000fe2000fffe03f */
[----:B------:R-:W-:Y:S01]  /*5840*/  UMOV UR20, UR19 ;  /* 0x0000001300147c82 */ /* 0x000fe20008000000 */
[----:B------:R-:W-:Y:S01]  /*5850*/  UMOV UR21, 0x40000040 ;  /* 0x4000004000157882 */ /* 0x000fe20000000000 */
[----:B------:R-:W-:Y:S01]  /*5860*/  UMOV UR23, 0x40000040 ;  /* 0x4000004000177882 */ /* 0x000fe20000000000 */
[----:B------:R-:W-:Y:S01]  /*5870*/  UIADD3 UR19, UR11, 0x800, URZ ;  /* 0x000008000b137890 */ /* 0x000fe2000fffe03f */
[----:B-1----:R-:W-:-:S05]  /*5880*/  SHF.R.U32.HI R5, RZ, 0x7, R5 ;  /* 0x00000007ff057819 */ /* 0x002fca0000011605 */
[----:B0-2---:R-:W0:Y:S01]  /*5890*/  SHFL.IDX PT, R4, R5, RZ, 0x1f ;  /* 0x00001fff05047589 */ /* 0x005e2200000e0000 */
[----:B------:R-:W-:Y:S02]  /*58a0*/  WARPGROUP.DEPBAR.LE gsb0, 0x0 ;  /* 0x00008000000079c5 */ /* 0x000fe40000010000 */
[----:B------:R-:W-:-:S06]  /*58b0*/  WARPGROUP.ARRIVE ;  /* 0x00000000000079c5 */ /* 0x000fcc0000000000 */
[----:B------:R-:W-:Y:S01]  /*58c0*/  HGMMA.64x64x16.F32.BF16 R152, gdesc[UR20], R152, gsb0 ;  /* 0x00e00000149879f0 */ /* 0x000fe20008001898 */
[----:B------:R-:W-:Y:S01]  /*58d0*/  UIADD3 UR22, UR11, 0x4, URZ ;  /* 0x000000040b167890 */ /* 0x000fe2000fffe03f */
[----:B------:R-:W-:Y:S01]  /*58e0*/  UMOV UR20, UR18 ;  /* 0x0000001200147c82 */ /* 0x000fe20008000000 */
[----:B------:R-:W-:Y:S01]  /*58f0*/  UMOV UR21, 0x40000040 ;  /* 0x4000004000157882 */ /* 0x000fe20000000000 */
[----:B------:R-:W-:Y:S01]  /*5900*/  UMOV UR23, 0x40000040 ;  /* 0x4000004000177882 */ /* 0x000fe20000000000 */
        /* <DEDUP_REMOVED lines=14> */
[----:B0-----:R-:W-:-:S13]  /*59f0*/  R2UR UR14, R4 ;  /* 0x00000000040e72ca */ /* 0x001fda00000e0000 */
        /* <DEDUP_REMOVED lines=104> */
[----:B------:R-:W-:Y:S02]  /*6080*/  UIADD3 UR24, UR6, 0xa00, URZ ;  /* 0x00000a0006187890 */ /* 0x000fe4000fffe03f */
[----:B------:R-:W-:-:S04]  /*6090*/  USEL UR19, UR19, 0x26, UP0 ;  /* 0x0000002613137887 */ /* 0x000fc80008000000 */
[----:B------:R-:W-:Y:S01]  /*60a0*/  ULOP3.LUT UR19, UR19, 0x6, URZ, 0xc0, !UPT ;  /* 0x0000000613137892 */ /* 0x000fe2000f8ec03f */
[----:B------:R-:W-:Y:S02]  /*60b0*/  WARPGROUP.DEPBAR.LE gsb0, 0x0 ;  /* 0x00008000000079c5 */ /* 0x000fe40000010000 */
[----:B------:R-:W-:-:S06]  /*60c0*/  WARPGROUP.ARRIVE ;  /* 0x00000000000079c5 */ /* 0x000fcc0000000000 */
[----:B------:R-:W-:Y:S01]  /*60d0*/  HGMMA.64x64x16.F32.BF16 R152, gdesc[UR20], R152, gsb0 ;  /* 0x00e00000149879f0 */ /* 0x000fe20008001898 */
[----:B------:R-:W-:Y:S01]  /*60e0*/  UMOV UR20, 0xa00 ;  /* 0x00000a0000147882 */ /* 0x000fe20000000000 */
[----:B------:R-:W-:Y:S01]  /*60f0*/  UMOV UR21, 0x40000040 ;  /* 0x4000004000157882 */ /* 0x000fe20000000000 */
[----:B------:R-:W-:Y:S01]  /*6100*/  USEL UR20, UR20, 0x980, UP0 ;  /* 0x0000098014147887 */ /* 0x000fe20008000000 */
[----:B------:R-:W-:-:S03]  /*6110*/  UMOV UR23, 0x40000040 ;  /* 0x4000004000177882 */ /* 0x000fc60000000000 */
[----:B------:R-:W-:-:S04]  /*6120*/  ULOP3.LUT UR20, UR20, 0xa00, URZ, 0xc0, !UPT ;  /* 0x00000a0014147892 */ /* 0x000fc8000f8ec03f */
[----:B------:R-:W-:Y:S02]  /*6130*/  UIADD3 UR22, UR19, UR20, UR6 ;  /* 0x0000001413167290 */ /* 0x000fe4000fffe006 */
[----:B------:R-:W-:-:S05]  /*6140*/  UIADD3 UR19, UR19, UR20, UR11 ;  /* 0x0000001413137290 */ /* 0x000fca000fffe00b */
[----:B------:R-:W-:Y:S02]  /*6150*/  UMOV UR20, UR22 ;  /* 0x0000001600147c82 */ /* 0x000fe40008000000 */
[----:B------:R-:W-:Y:S01]  /*6160*/  UMOV UR22, UR19 ;  /* 0x0000001300167c82 */ /* 0x000fe20008000000 */
        /* <DEDUP_REMOVED lines=117> */
.L_x_203:
[----:B------:R-:W-:Y:S01]  /*68c0*/  ULDC UR11, c[0x0][0xad0] ;  /* 0x0002b400000b7ab9 */ /* 0x000fe20000000800 */
[----:B------:R-:W-:Y:S01]  /*68d0*/  UMOV UR15, 0x40000040 ;  /* 0x40000040000f7882 */ /* 0x000fe20000000000 */
        /* <DEDUP_REMOVED lines=14> */
[----:B------:R-:W1:Y:S01]  /*69c0*/  MUFU.TANH R194, R194 ;  /* 0x000000c200c27308 */ /* 0x000e620000002400 */
[----:B------:R-:W-:Y:S01]  /*69d0*/  FMUL.FTZ R153, R177, UR11 ;  /* 0x0000000bb1997c20 */ /* 0x000fe20008410000 */
[----:B------:R-:W-:Y:S01]  /*69e0*/  FMUL.FTZ R12, R155, UR11 ;  /* 0x0000000b9b0c7c20 */ /* 0x000fe20008410000 */
[----:B------:R-:W-:Y:S01]  /*69f0*/  FMUL.FTZ R155, R180, UR11 ;  /* 0x0000000bb49b7c20 */ /* 0x000fe20008410000 */
[----:B------:R-:W-:Y:S01]  /*6a00*/  FMUL.FTZ R14, R158, UR11 ;  /* 0x0000000b9e0e7c20 */ /* 0x000fe20008410000 */
[----:B------:R-:W-:Y:S01]  /*6a10*/  FMUL.FTZ R158, R181, UR11 ;  /* 0x0000000bb59e7c20 */ /* 0x000fe20008410000 */
[----:B------:R-:W-:Y:S01]  /*6a20*/  FMUL.FTZ R20, R159, UR11 ;  /* 0x0000000b9f147c20 */ /* 0x000fe20008410000 */
[----:B------:R-:W-:Y:S01]  /*6a30*/  FMUL.FTZ R160, R162, UR11 ;  /* 0x0000000ba2a07c20 */ /* 0x000fe20008410000 */
[----:B------:R-:W2:Y:S01]  /*6a40*/  MUFU.TANH R154, R154 ;  /* 0x0000009a009a7308 */ /* 0x000ea20000002400 */
[----:B0-----:R-:W-:Y:S01]  /*6a50*/  FMNMX.FTZ R5, R152, R11, !PT ;  /* 0x0000000b98057209 */ /* 0x001fe20007810000 */
[----:B------:R-:W-:Y:S01]  /*6a60*/  FMUL.FTZ R162, R163, UR11 ;  /* 0x0000000ba3a27c20 */ /* 0x000fe20008410000 */
[----:B------:R-:W-:Y:S01]  /*6a70*/  FMUL.FTZ R164, R166, UR11 ;  /* 0x0000000ba6a47c20 */ /* 0x000fe20008410000 */
[----:B------:R-:W-:Y:S01]  /*6a80*/  FMUL.FTZ R166, R167, UR11 ;  /* 0x0000000ba7a67c20 */ /* 0x000fe20008410000 */
[----:B------:R-:W-:Y:S01]  /*6a90*/  FMUL.FTZ R180, R171, UR11 ;  /* 0x0000000babb47c20 */ /* 0x000fe20008410000 */
[----:B------:R-:W-:Y:S01]  /*6aa0*/  FMUL.FTZ R196, R174, UR11 ;  /* 0x0000000baec47c20 */ /* 0x000fe20008410000 */
[----:B------:R-:W-:Y:S01]  /*6ab0*/  FMUL.FTZ R228, R175, UR11 ;  /* 0x0000000bafe47c20 */ /* 0x000fe20008410000 */
[----:B------:R-:W0:Y:S01]  /*6ac0*/  MUFU.TANH R156, R156 ;  /* 0x0000009c009c7308 */ /* 0x000e220000002400 */
[----:B-1----:R-:W-:Y:S01]  /*6ad0*/  FMNMX.FTZ R5, R194, R5, !PT ;  /* 0x00000005c2057209 */ /* 0x002fe20007810000 */
[----:B------:R-:W-:Y:S01]  /*6ae0*/  FMUL.FTZ R157, R178, UR11 ;  /* 0x0000000bb29d7c20 */ /* 0x000fe20008410000 */
[----:B------:R-:W-:Y:S01]  /*6af0*/  FMUL.FTZ R159, R179, UR11 ;  /* 0x0000000bb39f7c20 */ /* 0x000fe20008410000 */
[----:B------:R-:W-:Y:S01]  /*6b00*/  FMUL.FTZ R161, R182, UR11 ;  /* 0x0000000bb6a17c20 */ /* 0x000fe20008410000 */
[----:B------:R-:W-:-:S03]  /*6b10*/  FMUL.FTZ R163, R183, UR11 ;  /* 0x0000000bb7a37c20 */ /* 0x000fc60008410000 */
[----:B------:R-:W1:Y:S01]  /*6b20*/  MUFU.TANH R200, R200 ;  /* 0x000000c800c87308 */ /* 0x000e620000002400 */
[----:B--2---:R-:W-:Y:S01]  /*6b30*/  FMNMX.FTZ R7, R154, R5, !PT ;  /* 0x000000059a077209 */ /* 0x004fe20007810000 */
[----:B------:R-:W-:Y:S01]  /*6b40*/  FMUL.FTZ R5, R176, UR11 ;  /* 0x0000000bb0057c20 */ /* 0x000fe20008410000 */
[----:B------:R-:W-:Y:S01]  /*6b50*/  FMUL.FTZ R176, R170, UR11 ;  /* 0x0000000baab07c20 */ /* 0x000fe20008410000 */
[----:B------:R-:W-:-:S04]  /*6b60*/  UIADD3 UR11, UR7, 0x38840, URZ ;  /* 0x00038840070b7890 */ /* 0x000fc8000fffe03f */
[----:B------:R-:W2:Y:S01]  /*6b70*/  MUFU.TANH R202, R202 ;  /* 0x000000ca00ca7308 */ /* 0x000ea20000002400 */
[----:B0-----:R-:W-:Y:S01]  /*6b80*/  FMNMX.FTZ R7, R156, R7, !PT ;  /* 0x000000079c077209 */ /* 0x001fe20007810000 */
[----:B------:R-:W-:-:S06]  /*6b90*/  UPRMT UR11, UR37, 0x654, UR11 ;  /* 0x00000654250b7896 */ /* 0x000fcc000800000b */
[----:B------:R-:W0:Y:S01]  /*6ba0*/  MUFU.TANH R204, R204 ;  /* 0x000000cc00cc7308 */ /* 0x000e220000002400 */
[----:B-1----:R-:W-:Y:S02]  /*6bb0*/  FMNMX.FTZ R7, R200, R7, !PT ;  /* 0x00000007c8077209 */ /* 0x002fe40007810000 */
[----:B------:R-:W-:Y:S01]  /*6bc0*/  SYNCS.ARRIVE.TRANS64.RED.A1T0 RZ, [UR11], RZ ;  /* 0x000000ffffff79a7 */ /* 0x000fe2000810040b */
[----:B------:R-:W-:-:S04]  /*6bd0*/  UMOV UR11, 0x40000040 ;  /* 0x40000040000b7882 */ /* 0x000fc80000000000 */
[----:B------:R-:W1:Y:S01]  /*6be0*/  MUFU.TANH R206, R206 ;  /* 0x000000ce00ce7308 */ /* 0x000e620000002400 */
[----:B--2---:R-:W-:-:S07]  /*6bf0*/  FMNMX.FTZ R7, R202, R7, !PT ;  /* 0x00000007ca077209 */ /* 0x004fce0007810000 */
[----:B------:R-:W2:Y:S01]  /*6c00*/  MUFU.TANH R208, R208 ;  /* 0x000000d000d07308 */ /* 0x000ea20000002400 */
[----:B0-----:R-:W-:-:S07]  /*6c10*/  FMNMX.FTZ R7, R204, R7, !PT ;  /* 0x00000007cc077209 */ /* 0x001fce0007810000 */
[----:B------:R-:W0:Y:S01]  /*6c20*/  MUFU.TANH R210, R210 ;  /* 0x000000d200d27308 */ /* 0x000e220000002400 */
[----:B-1----:R-:W-:-:S07]  /*6c30*/  FMNMX.FTZ R7, R206, R7, !PT ;  /* 0x00000007ce077209 */ /* 0x002fce0007810000 */
        /* <DEDUP_REMOVED lines=15> */
[----:B0-----:R-:W-:-:S05]  /*6d30*/  FMNMX.FTZ R7, R158, R7, !PT ;  /* 0x000000079e077209 */ /* 0x001fca0007810000 */
[----:B------:R-:W0:Y:S02]  /*6d40*/  SHFL.BFLY PT, R4, R7, 0x2, 0x1f ;  /* 0x0c401f0007047f89 */ /* 0x000e2400000e0000 */
[----:B------:R-:W3:Y:S01]  /*6d50*/  MUFU.TANH R14, R14 ;  /* 0x0000000e000e7308 */ /* 0x000ee20000002400 */
[----:B-1----:R-:W-:-:S07]  /*6d60*/  FMNMX.FTZ R13, R9, R10, !PT ;  /* 0x0000000a090d7209 */ /* 0x002fce0007810000 */
[----:B------:R-:W1:Y:S01]  /*6d70*/  MUFU.TANH R20, R20 ;  /* 0x0000001400147308 */ /* 0x000e620000002400 */
[----:B--2---:R-:W-:-:S07]  /*6d80*/  FMNMX.FTZ R13, R12, R13, !PT ;  /* 0x0000000d0c0d7209 */ /* 0x004fce0007810000 */
[----:B------:R-:W2:Y:S01]  /*6d90*/  MUFU.TANH R160, R160 ;  /* 0x000000a000a07308 */ /* 0x000ea20000002400 */
[----:B---3--:R-:W-:Y:S02]  /*6da0*/  FMNMX.FTZ R13, R14, R13, !PT ;  /* 0x0000000d0e0d7209 */ /* 0x008fe40007810000 */
[----:B0-----:R-:W-:-:S05]  /*6db0*/  FMNMX.FTZ R4, R7, R4, !PT ;  /* 0x0000000407047209 */ /* 0x001fca0007810000 */
[----:B------:R-:W0:Y:S01]  /*6dc0*/  MUFU.TANH R162, R162 ;  /* 0x000000a200a27308 */ /* 0x000e220000002400 */
[----:B-1----:R-:W-:Y:S01]  /*6dd0*/  FMNMX.FTZ R13, R20, R13, !PT ;  /* 0x0000000d140d7209 */ /* 0x002fe20007810000 */
[----:B------:R-:W1:Y:S01]  /*6de0*/  LDC R7, c[0x0][0xa80] ;  /* 0x0002a000ff077b82 */ /* 0x000e620000000800 */
[----:B------:R-:W3:Y:S05]  /*6df0*/  SHFL.BFLY PT, R15, R4, 0x1, 0x1f ;  /* 0x0c201f00040f7f89 */ /* 0x000eea00000e0000 */
[----:B------:R-:W4:Y:S01]  /*6e00*/  MUFU.TANH R164, R164 ;  /* 0x000000a400a47308 */ /* 0x000f220000002400 */
[----:B--2---:R-:W-:-:S07]  /*6e10*/  FMNMX.FTZ R13, R160, R13, !PT ;  /* 0x0000000da00d7209 */ /* 0x004fce0007810000 */
[----:B------:R-:W2:Y:S01]  /*6e20*/  MUFU.TANH R166, R166 ;  /* 0x000000a600a67308 */ /* 0x000ea20000002400 */
[----:B0-----:R-:W-:-:S07]  /*6e30*/  FMNMX.FTZ R13, R162, R13, !PT ;  /* 0x0000000da20d7209 */ /* 0x001fce0007810000 */
[----:B------:R-:W0:Y:S01]  /*6e40*/  MUFU.TANH R176, R176 ;  /* 0x000000b000b07308 */ /* 0x000e220000002400 */
[----:B----4-:R-:W-:Y:S02]  /*6e50*/  FMNMX.FTZ R13, R164, R13, !PT ;  /* 0x0000000da40d7209 */ /* 0x010fe40007810000 */
[----:B---3--:R-:W-:-:S05]  /*6e60*/  FMNMX.FTZ R4, R4, R15, !PT ;  /* 0x0000000f04047209 */ /* 0x008fca0007810000 */
[----:B------:R-:W3:Y:S01]  /*6e70*/  MUFU.TANH R180, R180 ;  /* 0x000000b400b47308 */ /* 0x000ee20000002400 */
[----:B--2---:R-:W-:Y:S01]  /*6e80*/  FMNMX.FTZ R13, R166, R13, !PT ;  /* 0x0000000da60d7209 */ /* 0x004fe20007810000 */
[C---:B------:R-:W-:Y:S01]  /*6e90*/  FADD.FTZ R168, -R4.reuse, R11 ;  /* 0x0000000b04a87221 */ /* 0x040fe20000010100 */
[----:B-1----:R-:W-:-:S03]  /*6ea0*/  FMUL.FTZ R165, R4, R7 ;  /* 0x0000000704a57220 */ /* 0x002fc60000410000 */
[-C--:B------:R-:W-:Y:S01]  /*6eb0*/  FMUL.FTZ R11, R168, R7.reuse ;  /* 0x00000007a80b7220 */ /* 0x080fe20000410000 */
[--C-:B------:R-:W-:Y:S01]  /*6ec0*/  FFMA.FTZ R168, R152, R7, -R165.reuse ;  /* 0x0000000798a87223 */ /* 0x100fe200000108a5 */
[----:B------:R-:W1:Y:S01]  /*6ed0*/  MUFU.TANH R196, R196 ;  /* 0x000000c400c47308 */ /* 0x000e620000002400 */
[----:B0-----:R-:W-:Y:S01]  /*6ee0*/  FMNMX.FTZ R13, R176, R13, !PT ;  /* 0x0000000db00d7209 */ /* 0x001fe20007810000 */
[-CC-:B------:R-:W-:Y:S01]  /*6ef0*/  FFMA.FTZ R175, R5, R7.reuse, -R165.reuse ;  /* 0x0000000705af7223 */ /* 0x180fe200000108a5 */
[-CC-:B------:R-:W-:Y:S01]  /*6f00*/  FFMA.FTZ R194, R194, R7.reuse, -R165.reuse ;  /* 0x00000007c2c27223 */ /* 0x180fe200000108a5 */
[-CC-:B------:R-:W-:Y:S01]  /*6f10*/  FFMA.FTZ R177, R155, R7.reuse, -R165.reuse ;  /* 0x000000079bb17223 */ /* 0x180fe200000108a5 */
[----:B------:R-:W-:Y:S02]  /*6f20*/  IMAD.U32 R155, RZ, RZ, UR10 ;  /* 0x0000000aff9b7e24 */ /* 0x000fe4000f8e00ff */
[-CC-:B------:R-:W-:Y:S01]  /*6f30*/  FFMA.FTZ R173, R198, R7.reuse, -R165.reuse ;  /* 0x00000007c6ad7223 */ /* 0x180fe200000108a5 */
[--C-:B------:R-:W-:Y:S01]  /*6f40*/  FFMA.FTZ R15, R154, R7, -R165.reuse ;  /* 0x000000079a0f7223 */ /* 0x100fe200000108a5 */
[----:B------:R-:W0:Y:S01]  /*6f50*/  MUFU.TANH R228, R228 ;  /* 0x000000e400e47308 */ /* 0x000e220000002400 */
[----:B---3--:R-:W-:Y:S01]  /*6f60*/  FMNMX.FTZ R13, R180, R13, !PT ;  /* 0x0000000db40d7209 */ /* 0x008fe20007810000 */
[-CC-:B------:R-:W-:Y:S01]  /*6f70*/  FFMA.FTZ R170, R156, R7.reuse, -R165.reuse ;  /* 0x000000079caa7223 */ /* 0x180fe200000108a5 */
[-CC-:B------:R-:W-:Y:S01]  /*6f80*/  FFMA.FTZ R21, R200, R7.reuse, -R165.reuse ;  /* 0x00000007c8157223 */ /* 0x180fe200000108a5 */
[-CC-:B------:R-:W-:Y:S01]  /*6f90*/  FFMA.FTZ R172, R202, R7.reuse, -R165.reuse ;  /* 0x00000007caac7223 */ /* 0x180fe200000108a5 */
[-CC-:B------:R-:W-:Y:S01]  /*6fa0*/  FFMA.FTZ R169, R204, R7.reuse, -R165.reuse ;  /* 0x00000007cca97223 */ /* 0x180fe200000108a5 */
[-CC-:B------:R-:W-:Y:S01]  /*6fb0*/  FFMA.FTZ R174, R206, R7.reuse, -R165.reuse ;  /* 0x00000007ceae7223 */ /* 0x180fe200000108a5 */
[--C-:B------:R-:W-:Y:S01]  /*6fc0*/  FFMA.FTZ R171, R208, R7, -R165.reuse ;  /* 0x00000007d0ab7223 */ /* 0x100fe200000108a5 */
[----:B------:R-:W2:Y:S01]  /*6fd0*/  MUFU.TANH R157, R157 ;  /* 0x0000009d009d7308 */ /* 0x000ea20000002400 */
[----:B-1----:R-:W-:Y:S01]  /*6fe0*/  FMNMX.FTZ R13, R196, R13, !PT ;  /* 0x0000000dc40d7209 */ /* 0x002fe20007810000 */
[-CC-:B------:R-:W-:Y:S01]  /*6ff0*/  FFMA.FTZ R178, R210, R7.reuse, -R165.reuse ;  /* 0x00000007d2b27223 */ /* 0x180fe200000108a5 */
[-CC-:B------:R-:W-:Y:S01]  /*7000*/  FFMA.FTZ R182, R212, R7.reuse, -R165.reuse ;  /* 0x00000007d4b67223 */ /* 0x180fe200000108a5 */
[----:B------:R-:W-:Y:S01]  /*7010*/  FFMA.FTZ R158, R158, R7, -R165 ;  /* 0x000000079e9e7223 */ /* 0x000fe200000108a5 */
[----:B------:R-:W-:-:S03]  /*7020*/  ULEA UR10, UR36, UR5, 0xc ;  /* 0x00000005240a7291 */ /* 0x000fc6000f8e603f */
[----:B------:R-:W1:Y:S01]  /*7030*/  MUFU.TANH R159, R159 ;  /* 0x0000009f009f7308 */ /* 0x000e620000002400 */
[----:B0-----:R-:W-:Y:S01]  /*7040*/  FMNMX.FTZ R152, R228, R13, !PT ;  /* 0x0000000de4987209 */ /* 0x001fe20007810000 */
[----:B------:R-:W-:-:S06]  /*7050*/  UIADD3 UR14, UR10, 0x80, URZ ;  /* 0x000000800a0e7890 */ /* 0x000fcc000fffe03f */
[----:B------:R-:W0:Y:S01]  /*7060*/  MUFU.TANH R161, R161 ;  /* 0x000000a100a17308 */ /* 0x000e220000002400 */
[----:B--2---:R-:W-:-:S07]  /*7070*/  FMNMX.FTZ R152, R157, R152, !PT ;  /* 0x000000989d987209 */ /* 0x004fce0007810000 */
[----:B------:R-:W2:Y:S01]  /*7080*/  MUFU.TANH R163, R163 ;  /* 0x000000a300a37308 */ /* 0x000ea20000002400 */
[----:B-1----:R-:W-:-:S07]  /*7090*/  FMNMX.FTZ R152, R159, R152, !PT ;  /* 0x000000989f987209 */ /* 0x002fce0007810000 */
[----:B------:R-:W1:Y:S01]  /*70a0*/  MUFU.EX2 R11, R11 ;  /* 0x0000000b000b7308 */ /* 0x000e620000000800 */
[----:B0-----:R-:W-:-:S07]  /*70b0*/  FMNMX.FTZ R152, R161, R152, !PT ;  /* 0x00000098a1987209 */ /* 0x001fce0007810000 */
[----:B------:R0:W-:Y:S01]  /*70c0*/  MUFU.EX2 R13, R194 ;  /* 0x000000c2000d7308 */ /* 0x0001e20000000800 */
[----:B--2---:R-:W-:-:S05]  /*70d0*/  FMNMX.FTZ R152, R163, R152, !PT ;  /* 0x00000098a3987209 */ /* 0x004fca0007810000 */
[----:B------:R-:W2:Y:S02]  /*70e0*/  SHFL.BFLY PT, R167, R152, 0x2, 0x1f ;  /* 0x0c401f0098a77f89 */ /* 0x000ea400000e0000 */
[----:B------:R-:W-:Y:S01]  /*70f0*/  MUFU.EX2 R168, R168 ;  /* 0x000000a800a87308 */ /* 0x000fe20000000800 */
[----:B0-----:R-:W-:Y:S01]  /*7100*/  FFMA.FTZ R194, R153, R7, -R165 ;  /* 0x0000000799c27223 */ /* 0x001fe200000108a5 */
[-C--:B-1----:R-:W-:Y:S01]  /*7110*/  FMUL.FTZ R24, R24, R11.reuse ;  /* 0x0000000b18187220 */ /* 0x082fe20000410000 */
        /* <DEDUP_REMOVED lines=13> */
[----:B------:R-:W0:Y:S01]  /*71f0*/  MUFU.EX2 R170, R170 ;  /* 0x000000aa00aa7308 */ /* 0x000e220000000800 */
[-C--:B------:R-:W-:Y:S01]  /*7200*/  FMUL.FTZ R49, R49, R11.reuse ;  /* 0x0000000b31317220 */ /* 0x080fe20000410000 */
[-C--:B------:R-:W-:Y:S01]  /*7210*/  FMUL.FTZ R52, R52, R11.reuse ;  /* 0x0000000b34347220 */ /* 0x080fe20000410000 */
[-C--:B------:R-:W-:Y:S01]  /*7220*/  FMUL.FTZ R53, R53, R11.reuse ;  /* 0x0000000b35357220 */ /* 0x080fe20000410000 */
[-C--:B------:R-:W-:Y:S01]  /*7230*/  FMUL.FTZ R56, R56, R11.reuse ;  /* 0x0000000b38387220 */ /* 0x080fe20000410000 */
[----:B------:R-:W-:Y:S01]  /*7240*/  FMUL.FTZ R57, R57, R11 ;  /* 0x0000000b39397220 */ /* 0x000fe20000410000 */
[----:B--2---:R-:W-:Y:S01]  /*7250*/  FMNMX.FTZ R167, R152, R167, !PT ;  /* 0x000000a798a77209 */ /* 0x004fe20007810000 */
[-C--:B------:R-:W-:Y:S01]  /*7260*/  FMUL.FTZ R60, R60, R11.reuse ;  /* 0x0000000b3c3c7220 */ /* 0x080fe20000410000 */
[----:B------:R-:W-:Y:S01]  /*7270*/  MUFU.EX2 R21, R21 ;  /* 0x0000001500157308 */ /* 0x000fe20000000800 */
[-C--:B------:R-:W-:Y:S01]  /*7280*/  FMUL.FTZ R61, R61, R11.reuse ;  /* 0x0000000b3d3d7220 */ /* 0x080fe20000410000 */
[-C--:B------:R-:W-:Y:S01]  /*7290*/  FMUL.FTZ R64, R64, R11.reuse ;  /* 0x0000000b40407220 */ /* 0x080fe20000410000 */
[----:B------:R-:W1:Y:S01]  /*72a0*/  SHFL.BFLY PT, R152, R167, 0x1, 0x1f ;  /* 0x0c201f00a7987f89 */ /* 0x000e6200000e0000 */
[-C--:B------:R-:W-:Y:S01]  /*72b0*/  FMUL.FTZ R65, R65, R11.reuse ;  /* 0x0000000b41417220 */ /* 0x080fe20000410000 */
[-C--:B------:R-:W-:Y:S01]  /*72c0*/  FMUL.FTZ R68, R68, R11.reuse ;  /* 0x0000000b44447220 */ /* 0x080fe20000410000 */
[-C--:B------:R-:W-:Y:S01]  /*72d0*/  FMUL.FTZ R69, R69, R11.reuse ;  /* 0x0000000b45457220 */ /* 0x080fe20000410000 */
[----:B------:R-:W-:Y:S01]  /*72e0*/  FMUL.FTZ R72, R72, R11 ;  /* 0x0000000b48487220 */ /* 0x000fe20000410000 */
[----:B------:R-:W2:Y:S01]  /*72f0*/  MUFU.EX2 R172, R172 ;  /* 0x000000ac00ac7308 */ /* 0x000ea20000000800 */
[----:B0-----:R-:W-:Y:S01]  /*7300*/  F2FP.BF16.F32.PACK_AB R154, R170, R15 ;  /* 0x0000000faa9a723e */ /* 0x001fe200000010ff */
        /* <DEDUP_REMOVED lines=13> */
[----:B------:R-:W-:Y:S01]  /*73e0*/  FMUL.FTZ R97, R97, R11 ;  /* 0x0000000b61617220 */ /* 0x000fe20000410000 */
[----:B------:R-:W-:Y:S01]  /*73f0*/  MUFU.EX2 R174, R174 ;  /* 0x000000ae00ae7308 */ /* 0x000fe20000000800 */
[----:B--2---:R-:W-:Y:S01]  /*7400*/  F2FP.BF16.F32.PACK_AB R156, R172, R21 ;  /* 0x00000015ac9c723e */ /* 0x004fe200000010ff */
[-C--:B------:R-:W-:Y:S01]  /*7410*/  FMUL.FTZ R100, R100, R11.reuse ;  /* 0x0000000b64647220 */ /* 0x080fe20000410000 */
[----:B-1----:R-:W-:Y:S01]  /*7420*/  FMNMX.FTZ R5, R167, R152, !PT ;  /* 0x00000098a7057209 */ /* 0x002fe20007810000 */
[-C--:B------:R-:W-:Y:S01]  /*7430*/  FMUL.FTZ R101, R101, R11.reuse ;  /* 0x0000000b65657220 */ /* 0x080fe20000410000 */
[-C--:B------:R-:W-:Y:S01]  /*7440*/  FMUL.FTZ R104, R104, R11.reuse ;  /* 0x0000000b68687220 */ /* 0x080fe20000410000 */
[-C--:B------:R-:W-:Y:S01]  /*7450*/  FMUL.FTZ R105, R105, R11.reuse ;  /* 0x0000000b69697220 */ /* 0x080fe20000410000 */
[----:B------:R-:W-:Y:S01]  /*7460*/  FMUL.FTZ R108, R108, R11 ;  /* 0x0000000b6c6c7220 */ /* 0x000fe20000410000 */
[C---:B------:R-:W-:Y:S01]  /*7470*/  FADD.FTZ R152, -R5.reuse, R10 ;  /* 0x0000000a05987221 */ /* 0x040fe20000010100 */
[----:B------:R-:W-:Y:S01]  /*7480*/  FMUL.FTZ R153, R5, R7 ;  /* 0x0000000705997220 */ /* 0x000fe20000410000 */
[----:B------:R-:W-:Y:S01]  /*7490*/  MUFU.EX2 R171, R171 ;  /* 0x000000ab00ab7308 */ /* 0x000fe20000000800 */
[----:B------:R-:W-:Y:S01]  /*74a0*/  FMUL.FTZ R109, R109, R11 ;  /* 0x0000000b6d6d7220 */ /* 0x000fe20000410000 */
[-C--:B------:R-:W-:Y:S01]  /*74b0*/  FMUL.FTZ R152, R152, R7.reuse ;  /* 0x0000000798987220 */ /* 0x080fe20000410000 */
[-CC-:B------:R-:W-:Y:S01]  /*74c0*/  FFMA.FTZ R198, R9, R7.reuse, -R153.reuse ;  /* 0x0000000709c67223 */ /* 0x180fe20000010899 */
[-CC-:B------:R-:W-:Y:S01]  /*74d0*/  FFMA.FTZ R9, R12, R7.reuse, -R153.reuse ;  /* 0x000000070c097223 */ /* 0x180fe20000010899 */
[-CC-:B------:R-:W-:Y:S01]  /*74e0*/  FFMA.FTZ R12, R14, R7.reuse, -R153.reuse ;  /* 0x000000070e0c7223 */ /* 0x180fe20000010899 */
[-CC-:B------:R-:W-:Y:S01]  /*74f0*/  FFMA.FTZ R181, R20, R7.reuse, -R153.reuse ;  /* 0x0000000714b57223 */ /* 0x180fe20000010899 */
[-CC-:B------:R-:W-:Y:S01]  /*7500*/  FFMA.FTZ R14, R160, R7.reuse, -R153.reuse ;  /* 0x00000007a00e7223 */ /* 0x180fe20000010899 */
[----:B------:R0:W1:Y:S01]  /*7510*/  MUFU.EX2 R179, R152 ;  /* 0x0000009800b37308 */ /* 0x0000620000000800 */
        /* <DEDUP_REMOVED lines=8> */
[----:B0-----:R-:W-:-:S02]  /*75a0*/  IMAD.MOV R152, RZ, RZ, -R22 ;  /* 0x000000ffff987224 */ /* 0x001fc400078e0a16 */
[-CC-:B------:R-:W-:Y:S01]  /*75b0*/  FFMA.FTZ R199, R159, R7.reuse, -R153.reuse ;  /* 0x000000079fc77223 */ /* 0x180fe20000010899 */
[-CC-:B------:R-:W-:Y:S01]  /*75c0*/  FFMA.FTZ R200, R161, R7.reuse, -R153.reuse ;  /* 0x00000007a1c87223 */ /* 0x180fe20000010899 */
[----:B------:R-:W-:Y:S01]  /*75d0*/  FFMA.FTZ R201, R163, R7, -R153 ;  /* 0x00000007a3c97223 */ /* 0x000fe20000010899 */
[----:B------:R-:W-:Y:S01]  /*75e0*/  MUFU.EX2 R198, R198 ;  /* 0x000000c600c67308 */ /* 0x000fe20000000800 */
[----:B------:R-:W-:Y:S01]  /*75f0*/  ISETP.NE.AND P2, PT, R19, R152, PT ;  /* 0x000000981300720c */ /* 0x000fe20003f45270 */
[-C--:B------:R-:W-:Y:S01]  /*7600*/  FMUL.FTZ R112, R112, R11.reuse ;  /* 0x0000000b70707220 */ /* 0x080fe20000410000 */
[----:B------:R-:W-:Y:S01]  /*7610*/  FMUL.FTZ R113, R113, R11 ;  /* 0x0000000b71717220 */ /* 0x000fe20000410000 */
[-C--:B-1----:R-:W-:Y:S01]  /*7620*/  FMUL.FTZ R26, R26, R179.reuse ;  /* 0x000000b31a1a7220 */ /* 0x082fe20000410000 */
        /* <DEDUP_REMOVED lines=8> */
[-C--:B------:R-:W-:Y:S01]  /*76b0*/  FMUL.FTZ R42, R42, R179.reuse ;  /* 0x000000b32a2a7220 */ /* 0x080fe20000410000 */
[----:B------:R-:W-:Y:S01]  /*76c0*/  @!P2 LEA R152, R155, R16, 0x6 ;  /* 0x000000109b98a211 */ /* 0x000fe200078e30ff */
[-C--:B------:R-:W-:Y:S01]  /*76d0*/  FMUL.FTZ R43, R43, R179.reuse ;  /* 0x000000b32b2b7220 */ /* 0x080fe20000410000 */
[----:B------:R-:W-:Y:S01]  /*76e0*/  MUFU.EX2 R12, R12 ;  /* 0x0000000c000c7308 */ /* 0x000fe20000000800 */
[-C--:B------:R-:W-:Y:S01]  /*76f0*/  FMUL.FTZ R46, R46, R179.reuse ;  /* 0x000000b32e2e7220 */ /* 0x080fe20000410000 */
[----:B------:R-:W-:Y:S01]  /*7700*/  @!P2 LEA R152, R152, UR38, 0x2 ;  /* 0x000000269898ac11 */ /* 0x000fe2000f8e10ff */
[-C--:B------:R-:W-:Y:S01]  /*7710*/  FMUL.FTZ R47, R47, R179.reuse ;  /* 0x000000b32f2f7220 */ /* 0x080fe20000410000 */
[-C--:B------:R-:W-:Y:S01]  /*7720*/  FMUL.FTZ R50, R50, R179.reuse ;  /* 0x000000b332327220 */ /* 0x080fe20000410000 */
[-C--:B------:R-:W-:Y:S01]  /*7730*/  FMUL.FTZ R51, R51, R179.reuse ;  /* 0x000000b333337220 */ /* 0x080fe20000410000 */
[-C--:B------:R-:W-:Y:S01]  /*7740*/  FMUL.FTZ R54, R54, R179.reuse ;  /* 0x000000b336367220 */ /* 0x080fe20000410000 */
[----:B------:R-:W-:Y:S01]  /*7750*/  @!P2 STS [R152+0x38400], R11 ;  /* 0x0384000b9800a388 */ /* 0x000fe20000000800 */
[----:B------:R-:W1:Y:S01]  /*7760*/  MUFU.EX2 R181, R181 ;  /* 0x000000b500b57308 */ /* 0x000e620000000800 */
[----:B0-----:R-:W-:Y:S01]  /*7770*/  F2FP.BF16.F32.PACK_AB R153, R9, R198 ;  /* 0x000000c60999723e */ /* 0x001fe200000010ff */
[-C--:B------:R-:W-:Y:S01]  /*7780*/  FMUL.FTZ R55, R55, R179.reuse ;  /* 0x000000b337377220 */ /* 0x080fe20000410000 */
[----:B------:R0:W-:Y:S01]  /*7790*/  @!P2 STS [R152+0x38420], R179 ;  /* 0x038420b39800a388 */ /* 0x0001e20000000800 */
        /* <DEDUP_REMOVED lines=9> */
[----:B0-----:R-:W-:Y:S01]  /*7830*/  F2FP.BF16.F32.PACK_AB R152, R13, R168 ;  /* 0x000000a80d98723e */ /* 0x001fe200000010ff */
[-C--:B------:R-:W-:Y:S01]  /*7840*/  FMUL.FTZ R74, R74, R179.reuse ;  /* 0x000000b34a4a7220 */ /* 0x080fe20000410000 */
[-C--:B------:R-:W-:Y:S01]  /*7850*/  FMUL.FTZ R75, R75, R179.reuse ;  /* 0x000000b34b4b7220 */ /* 0x080fe20000410000 */
[----:B------:R-:W0:Y:S01]  /*7860*/  MUFU.EX2 R183, R183 ;  /* 0x000000b700b77308 */ /* 0x000e220000000800 */
[----:B-1----:R-:W-:Y:S01]  /*7870*/  F2FP.BF16.F32.PACK_AB R155, R181, R12 ;  /* 0x0000000cb59b723e */ /* 0x002fe200000010ff */
[----:B------:R-:W-:Y:S01]  /*7880*/  BAR.SYNC.DEFER_BLOCKING 0xf, 0x100 ;  /* 0x03c4000000007b1d */ /* 0x000fe20000010000 */
        /* <DEDUP_REMOVED lines=13> */
[----:B------:R-:W1:Y:S01]  /*7960*/  MUFU.EX2 R193, R193 ;  /* 0x000000c100c17308 */ /* 0x000e620000000800 */
[----:B0-----:R-:W-:Y:S01]  /*7970*/  F2FP.BF16.F32.PACK_AB R157, R183, R14 ;  /* 0x0000000eb79d723e */ /* 0x001fe200000010ff */
        /* <DEDUP_REMOVED lines=8> */
[----:B------:R-:W-:Y:S01]  /*7a00*/  FMUL.FTZ R115, R115, R179 ;  /* 0x000000b373737220 */ /* 0x000fe20000410000 */
[-C--:B------:R-:W-:Y:S01]  /*7a10*/  FMUL.FTZ R116, R116, R11.reuse ;  /* 0x0000000b74747220 */ /* 0x080fe20000410000 */
[----:B------:R-:W-:Y:S01]  /*7a20*/  FMUL.FTZ R117, R117, R11 ;  /* 0x0000000b75757220 */ /* 0x000fe20000410000 */
[-C--:B------:R-:W-:Y:S01]  /*7a30*/  FMUL.FTZ R118, R118, R179.reuse ;  /* 0x000000b376767220 */ /* 0x080fe20000410000 */
[----:B------:R-:W-:Y:S01]  /*7a40*/  FMUL.FTZ R119, R119, R179 ;  /* 0x000000b377777220 */ /* 0x000fe20000410000 */
[-C--:B------:R-:W-:Y:S01]  /*7a50*/  FMUL.FTZ R120, R120, R11.reuse ;  /* 0x0000000b78787220 */ /* 0x080fe20000410000 */
[----:B------:R-:W-:Y:S01]  /*7a60*/  MUFU.EX2 R173, R173 ;  /* 0x000000ad00ad7308 */ /* 0x000fe20000000800 */
[----:B-1----:R-:W-:Y:S01]  /*7a70*/  F2FP.BF16.F32.PACK_AB R159, R193, R20 ;  /* 0x00000014c19f723e */ /* 0x002fe200000010ff */
[----:B------:R-:W-:Y:S01]  /*7a80*/  FMUL.FTZ R121, R121, R11 ;  /* 0x0000000b79797220 */ /* 0x000fe20000410000 */
[-C--:B------:R-:W-:Y:S01]  /*7a90*/  FMUL.FTZ R122, R122, R179.reuse ;  /* 0x000000b37a7a7220 */ /* 0x080fe20000410000 */
[----:B------:R-:W-:Y:S01]  /*7aa0*/  FMUL.FTZ R123, R123, R179 ;  /* 0x000000b37b7b7220 */ /* 0x000fe20000410000 */
[-C--:B------:R-:W-:Y:S01]  /*7ab0*/  FMUL.FTZ R124, R124, R11.reuse ;  /* 0x0000000b7c7c7220 */ /* 0x080fe20000410000 */
[----:B------:R-:W-:Y:S01]  /*7ac0*/  FMUL.FTZ R125, R125, R11 ;  /* 0x0000000b7d7d7220 */ /* 0x000fe20000410000 */
[----:B------:R-:W-:Y:S01]  /*7ad0*/  FMUL.FTZ R126, R126, R179 ;  /* 0x000000b37e7e7220 */ /* 0x000fe20000410000 */
[----:B------:R-:W1:Y:S01]  /*7ae0*/  MUFU.EX2 R182, R182 ;  /* 0x000000b600b67308 */ /* 0x000e620000000800 */
[----:B0-----:R-:W-:Y:S01]  /*7af0*/  F2FP.BF16.F32.PACK_AB R160, R178, R171 ;  /* 0x000000abb2a0723e */ /* 0x001fe200000010ff */
[----:B------:R-:W-:Y:S01]  /*7b00*/  FMUL.FTZ R127, R127, R179 ;  /* 0x000000b37f7f7220 */ /* 0x000fe20000410000 */
[-C--:B------:R-:W-:Y:S01]  /*7b10*/  FMUL.FTZ R128, R128, R11.reuse ;  /* 0x0000000b80807220 */ /* 0x080fe20000410000 */
[----:B------:R-:W-:Y:S01]  /*7b20*/  FMUL.FTZ R129, R129, R11 ;  /* 0x0000000b81817220 */ /* 0x000fe20000410000 */
[-C--:B------:R-:W-:Y:S01]  /*7b30*/  FMUL.FTZ R130, R130, R179.reuse ;  /* 0x000000b382827220 */ /* 0x080fe20000410000 */
[----:B------:R-:W-:Y:S01]  /*7b40*/  FMUL.FTZ R131, R131, R179 ;  /* 0x000000b383837220 */ /* 0x000fe20000410000 */
[-C--:B------:R-:W-:Y:S01]  /*7b50*/  FMUL.FTZ R132, R132, R11.reuse ;  /* 0x0000000b84847220 */ /* 0x080fe20000410000 */
[----:B------:R-:W-:Y:S01]  /*7b60*/  MUFU.EX2 R176, R176 ;  /* 0x000000b000b07308 */ /* 0x000fe20000000800 */
[----:B------:R-:W-:Y:S01]  /*7b70*/  FMUL.FTZ R133, R133, R11 ;  /* 0x0000000b85857220 */ /* 0x000fe20000410000 */
[-C--:B------:R-:W-:Y:S01]  /*7b80*/  FMUL.FTZ R134, R134, R179.reuse ;  /* 0x000000b386867220 */ /* 0x080fe20000410000 */
[----:B------:R-:W-:Y:S01]  /*7b90*/  FMUL.FTZ R135, R135, R179 ;  /* 0x000000b387877220 */ /* 0x000fe20000410000 */
[-C--:B------:R-:W-:Y:S01]  /*7ba0*/  FMUL.FTZ R136, R136, R11.reuse ;  /* 0x0000000b88887220 */ /* 0x080fe20000410000 */
[----:B------:R-:W-:Y:S01]  /*7bb0*/  FMUL.FTZ R137, R137, R11 ;  /* 0x0000000b89897220 */ /* 0x000fe20000410000 */
[-C--:B------:R-:W-:Y:S01]  /*7bc0*/  FMUL.FTZ R138, R138, R179.reuse ;  /* 0x000000b38a8a7220 */ /* 0x080fe20000410000 */
[----:B------:R-:W-:Y:S01]  /*7bd0*/  FMUL.FTZ R139, R139, R179 ;  /* 0x000000b38b8b7220 */ /* 0x000fe20000410000 */
[----:B------:R-:W0:Y:S01]  /*7be0*/  MUFU.EX2 R195, R195 ;  /* 0x000000c300c37308 */ /* 0x000e220000000800 */
[----:B-1----:R-:W-:Y:S01]  /*7bf0*/  F2FP.BF16.F32.PACK_AB R162, R182, R173 ;  /* 0x000000adb6a2723e */ /* 0x002fe200000010ff */
[-C--:B------:R-:W-:Y:S01]  /*7c00*/  FMUL.FTZ R140, R140, R11.reuse ;  /* 0x0000000b8c8c7220 */ /* 0x080fe20000410000 */
[----:B------:R-:W-:Y:S01]  /*7c10*/  FMUL.FTZ R141, R141, R11 ;  /* 0x0000000b8d8d7220 */ /* 0x000fe20000410000 */
[-C--:B------:R-:W-:Y:S01]  /*7c20*/  FMUL.FTZ R142, R142, R179.reuse ;  /* 0x000000b38e8e7220 */ /* 0x080fe20000410000 */
[----:B------:R-:W-:Y:S01]  /*7c30*/  FMUL.FTZ R143, R143, R179 ;  /* 0x000000b38f8f7220 */ /* 0x000fe20000410000 */
[-C--:B------:R-:W-:Y:S01]  /*7c40*/  FMUL.FTZ R144, R144, R11.reuse ;  /* 0x0000000b90907220 */ /* 0x080fe20000410000 */
[----:B------:R-:W-:Y:S01]  /*7c50*/  FMUL.FTZ R145, R145, R11 ;  /* 0x0000000b91917220 */ /* 0x000fe20000410000 */
[----:B------:R-:W-:Y:S01]  /*7c60*/  MUFU.EX2 R180, R180 ;  /* 0x000000b400b47308 */ /* 0x000fe20000000800 */
[-C--:B------:R-:W-:Y:S01]  /*7c70*/  FMUL.FTZ R146, R146, R179.reuse ;  /* 0x000000b392927220 */ /* 0x080fe20000410000 */
[----:B------:R-:W-:Y:S01]  /*7c80*/  FMUL.FTZ R147, R147, R179 ;  /* 0x000000b393937220 */ /* 0x000fe20000410000 */
[-C--:B------:R-:W-:Y:S01]  /*7c90*/  FMUL.FTZ R148, R148, R11.reuse ;  /* 0x0000000b94947220 */ /* 0x080fe20000410000 */
[----:B------:R-:W-:Y:S01]  /*7ca0*/  FMUL.FTZ R149, R149, R11 ;  /* 0x0000000b95957220 */ /* 0x000fe20000410000 */
[-C--:B------:R-:W-:Y:S01]  /*7cb0*/  FMUL.FTZ R150, R150, R179.reuse ;  /* 0x000000b396967220 */ /* 0x080fe20000410000 */
[----:B------:R-:W-:Y:S01]  /*7cc0*/  FMUL.FTZ R151, R151, R179 ;  /* 0x000000b397977220 */ /* 0x000fe20000410000 */
[----:B------:R1:W-:Y:S01]  /*7cd0*/  STSM.16.M88.4 [R184+0x36400], R152 ;  /* 0x03640098b8007844 */ /* 0x0003e20000000200 */
[----:B------:R-:W2:Y:S01]  /*7ce0*/  MUFU.EX2 R197, R197 ;  /* 0x000000c500c57308 */ /* 0x000ea20000000800 */
[----:B0-----:R-:W-:Y:S01]  /*7cf0*/  F2FP.BF16.F32.PACK_AB R161, R195, R176 ;  /* 0x000000b0c3a1723e */ /* 0x001fe200000010ff */
[----:B------:R-:W-:Y:S01]  /*7d00*/  FFMA.FTZ R6, R11, R6, R168 ;  /* 0x000000060b067223 */ /* 0x000fe200000100a8 */
[----:B------:R-:W-:-:S03]  /*7d10*/  FFMA.FTZ R8, R179, R8, R198 ;  /* 0x00000008b3087223 */ /* 0x000fc600000100c6 */
[----:B------:R-:W-:Y:S01]  /*7d20*/  FADD.FTZ R6, R13, R6 ;  /* 0x000000060d067221 */ /* 0x000fe20000010000 */
[----:B------:R-:W-:Y:S01]  /*7d30*/  FADD.FTZ R9, R9, R8 ;  /* 0x0000000809097221 */ /* 0x000fe20000010000 */
[----:B------:R-:W-:Y:S02]  /*7d40*/  MUFU.EX2 R175, R175 ;  /* 0x000000af00af7308 */ /* 0x000fe40000000800 */
[----:B------:R-:W-:Y:S01]  /*7d50*/  FADD.FTZ R15, R15, R6 ;  /* 0x000000060f0f7221 */ /* 0x000fe20000010000 */
[----:B------:R-:W-:-:S03]  /*7d60*/  FADD.FTZ R12, R12, R9 ;  /* 0x000000090c0c7221 */ /* 0x000fc60000010000 */
[----:B------:R-:W-:Y:S01]  /*7d70*/  FADD.FTZ R170, R170, R15 ;  /* 0x0000000faaaa7221 */ /* 0x000fe20000010000 */
[----:B------:R-:W-:Y:S01]  /*7d80*/  FADD.FTZ R181, R181, R12 ;  /* 0x0000000cb5b57221 */ /* 0x000fe20000010000 */
[----:B------:R-:W0:Y:S01]  /*7d90*/  MUFU.EX2 R194, R194 ;  /* 0x000000c200c27308 */ /* 0x000e220000000800 */
[----:B--2---:R-:W-:Y:S01]  /*7da0*/  F2FP.BF16.F32.PACK_AB R163, R197, R180 ;  /* 0x000000b4c5a3723e */ /* 0x004fe200000010ff */
[----:B------:R-:W-:Y:S01]  /*7db0*/  FADD.FTZ R21, R21, R170 ;  /* 0x000000aa15157221 */ /* 0x000fe20000010000 */
[----:B------:R-:W-:-:S03]  /*7dc0*/  FADD.FTZ R14, R14, R181 ;  /* 0x000000b50e0e7221 */ /* 0x000fc60000010000 */
[----:B------:R-:W-:Y:S01]  /*7dd0*/  FADD.FTZ R172, R172, R21 ;  /* 0x00000015acac7221 */ /* 0x000fe20000010000 */
[----:B------:R-:W-:Y:S01]  /*7de0*/  FADD.FTZ R183, R183, R14 ;  /* 0x0000000eb7b77221 */ /* 0x000fe20000010000 */
[----:B------:R-:W-:Y:S03]  /*7df0*/  MUFU.EX2 R177, R177 ;  /* 0x000000b100b17308 */ /* 0x000fe60000000800 */
[----:B------:R-:W-:-:S04]  /*7e00*/  FADD.FTZ R20, R20, R183 ;  /* 0x000000b714147221 */ /* 0x000fc80000010000 */
[----:B------:R-:W-:Y:S01]  /*7e10*/  FADD.FTZ R193, R193, R20 ;  /* 0x00000014c1c17221 */ /* 0x000fe20000010000 */
[----:B------:R2:W3:Y:S01]  /*7e20*/  MUFU.EX2 R10, R158 ;  /* 0x0000009e000a7308 */ /* 0x0004e20000000800 */
[----:B0-----:R-:W-:Y:S02]  /*7e30*/  F2FP.BF16.F32.PACK_AB R164, R194, R175 ;  /* 0x000000afc2a4723e */ /* 0x001fe400000010ff */
[----:B------:R-:W-:-:S04]  /*7e40*/  FADD.FTZ R176, R176, R193 ;  /* 0x000000c1b0b07221 */ /* 0x000fc80000010000 */
[----:B------:R-:W-:Y:S01]  /*7e50*/  FADD.FTZ R195, R195, R176 ;  /* 0x000000b0c3c37221 */ /* 0x000fe20000010000 */
[----:B------:R-:W-:Y:S01]  /*7e60*/  MUFU.EX2 R196, R196 ;  /* 0x000000c400c47308 */ /* 0x000fe20000000800 */
[----:B--2---:R-:W-:Y:S01]  /*7e70*/  F2FP.BF16.F32.PACK_AB R158, R174, R169 ;  /* 0x000000a9ae9e723e */ /* 0x004fe200000010ff */
[----:B------:R-:W-:Y:S01]  /*7e80*/  FADD.FTZ R169, R169, R172 ;  /* 0x000000aca9a97221 */ /* 0x000fe20000010000 */
[----:B------:R-:W-:-:S03]  /*7e90*/  FADD.FTZ R180, R180, R195 ;  /* 0x000000c3b4b47221 */ /* 0x000fc60000010000 */
[----:B------:R1:W-:Y:S01]  /*7ea0*/  STSM.16.M88.4 [R23], R156 ;  /* 0x0000009c17007844 */ /* 0x0003e20000000200 */
[----:B------:R-:W-:Y:S01]  /*7eb0*/  FADD.FTZ R174, R174, R169 ;  /* 0x000000a9aeae7221 */ /* 0x000fe20000010000 */
[----:B------:R-:W0:Y:S01]  /*7ec0*/  MUFU.EX2 R199, R199 ;  /* 0x000000c700c77308 */ /* 0x000e220000000800 */
[----:B---3--:R-:W-:Y:S01]  /*7ed0*/  F2FP.BF16.F32.PACK_AB R166, R10, R177 ;  /* 0x000000b10aa6723e */ /* 0x008fe200000010ff */
[----:B------:R1:W-:Y:S01]  /*7ee0*/  STSM.16.M88.4 [R186], R160 ;  /* 0x000000a0ba007844 */ /* 0x0003e20000000200 */
[----:B------:R-:W-:Y:S01]  /*7ef0*/  FADD.FTZ R171, R171, R174 ;  /* 0x000000aeabab7221 */ /* 0x000fe20000010000 */
[----:B------:R-:W-:-:S03]  /*7f00*/  FADD.FTZ R197, R197, R180 ;  /* 0x000000b4c5c57221 */ /* 0x000fc60000010000 */
[----:B------:R-:W-:Y:S01]  /*7f10*/  FADD.FTZ R178, R178, R171 ;  /* 0x000000abb2b27221 */ /* 0x000fe20000010000 */
[----:B------:R-:W2:Y:S03]  /*7f20*/  MUFU.EX2 R200, R200 ;  /* 0x000000c800c87308 */ /* 0x000ea60000000800 */
[----:B------:R-:W-:-:S04]  /*7f30*/  FADD.FTZ R173, R173, R178 ;  /* 0x000000b2adad7221 */ /* 0x000fc80000010000 */
[----:B------:R-:W-:Y:S01]  /*7f40*/  FADD.FTZ R182, R182, R173 ;  /* 0x000000adb6b67221 */ /* 0x000fe20000010000 */
[----:B------:R-:W3:Y:S01]  /*7f50*/  MUFU.EX2 R201, R201 ;  /* 0x000000c900c97308 */ /* 0x000ee20000000800 */
[----:B0-----:R-:W-:Y:S01]  /*7f60*/  F2FP.BF16.F32.PACK_AB R165, R199, R196 ;  /* 0x000000c4c7a5723e */ /* 0x001fe200000010ff */
[----:B------:R-:W-:Y:S01]  /*7f70*/  FADD.FTZ R196, R196, R197 ;  /* 0x000000c5c4c47221 */ /* 0x000fe20000010000 */
[----:B------:R-:W-:-:S03]  /*7f80*/  FADD.FTZ R175, R175, R182 ;  /* 0x000000b6afaf7221 */ /* 0x000fc60000010000 */
[----:B------:R-:W-:Y:S01]  /*7f90*/  FADD.FTZ R199, R199, R196 ;  /* 0x000000c4c7c77221 */ /* 0x000fe20000010000 */
[----:B------:R-:W-:-:S03]  /*7fa0*/  FADD.FTZ R194, R194, R175 ;  /* 0x000000afc2c27221 */ /* 0x000fc60000010000 */
[----:B--2---:R-:W-:Y:S01]  /*7fb0*/  FADD.FTZ R8, R200, R199 ;  /* 0x000000c7c8087221 */ /* 0x004fe20000010000 */
[----:B------:R-:W-:-:S04]  /*7fc0*/  FADD.FTZ R177, R177, R194 ;  /* 0x000000c2b1b17221 */ /* 0x000fc80000010000 */
[----:B------:R-:W-:Y:S01]  /*7fd0*/  FADD.FTZ R6, R10, R177 ;  /* 0x000000b10a067221 */ /* 0x000fe20000010000 */
[C---:B---3--:R-:W-:Y:S01]  /*7fe0*/  F2FP.BF16.F32.PACK_AB R167, R201.reuse, R200 ;  /* 0x000000c8c9a7723e */ /* 0x048fe200000010ff */
[----:B------:R-:W-:-:S04]  /*7ff0*/  FADD.FTZ R8, R201, R8 ;  /* 0x00000008c9087221 */ /* 0x000fc80000010000 */
[----:B------:R1:W-:Y:S01]  /*8000*/  STSM.16.M88.4 [R185], R164 ;  /* 0x000000a4b9007844 */ /* 0x0003e20000000200 */
[----:B------:R-:W-:-:S06]  /*8010*/  WARPGROUP.ARRIVE ;  /* 0x00000000000079c5 */ /* 0x000fcc0000000000 */
[----:B------:R-:W-:Y:S01]  /*8020*/  HGMMA.64x256x16.F32.BF16 R24, R152, gdesc[UR8].tnspB, R24, gsb0 ;  /* 0x43e0000898187df0 */ /* 0x000fe20008001818 */
        /* <DEDUP_REMOVED lines=22> */
[----:B0-----:R-:W0:Y:S02]  /*8190*/  FENCE.VIEW.ASYNC.S ;  /* 0x00000000000073c6 */ /* 0x001e240000000000 */
[----:B0-----:R-:W-:Y:S01]  /*81a0*/  NOP ;  /* 0x0000000000007918 */ /* 0x001fe20000000000 */
[----:B------:R-:W-:Y:S06]  /*81b0*/  BAR.ARV 0xe, 0x100 ;  /* 0x0384000000007b1d */ /* 0x000fec0000002000 */
[----:B-1----:R-:W-:Y:S05]  /*81c0*/  @!P0 BRA `(.L_x_204) ;  /* 0x0000000000048947 */ /* 0x002fea0003800000 */
[----:B------:R-:W-:Y:S01]  /*81d0*/  BPT.TRAP 0x1 ;  /* 0x000000040000795c */ /* 0x000fe20000300000 */
.L_x_204:
[----:B------:R-:W-:Y:S01]  /*81e0*/  UIADD3 UR7, UR7, 0x38860, URZ ;  /* 0x0003886007077890 */ /* 0x000fe2000fffe03f */
[----:B------:R-:W-:Y:S01]  /*81f0*/  IMAD.MOV.U32 R10, RZ, RZ, R5 ;  /* 0x000000ffff0a7224 */ /* 0x000fe200078e0005 */
[----:B------:R-:W-:Y:S01]  /*8200*/  UMOV UR10, UR36 ;  /* 0x00000024000a7c82 */ /* 0x000fe20008000000 */
[----:B------:R-:W-:Y:S01]  /*8210*/  IMAD.MOV.U32 R11, RZ, RZ, R4 ;  /* 0x000000ffff0b7224 */ /* 0x000fe200078e0004 */
[----:B------:R-:W-:-:S09]  /*8220*/  UPRMT UR7, UR37, 0x654, UR7 ;  /* 0x0000065425077896 */ /* 0x000fd20008000007 */
[----:B------:R-:W-:Y:S01]  /*8230*/  SYNCS.ARRIVE.TRANS64.RED.A1T0 RZ, [UR7], RZ ;  /* 0x000000ffffff79a7 */ /* 0x000fe20008100407 */
[----:B------:R-:W-:Y:S05]  /*8240*/  @P1 BRA `(.L_x_205) ;  /* 0xffffffd0005c1947 */ /* 0x000fea000383ffff */
.L_x_194:
[----:B------:R-:W0:Y:S01]  /*8250*/  SHFL.BFLY PT, R3, R6, 0x2, 0x1f ;  /* 0x0c401f0006037f89 */ /* 0x000e2200000e0000 */
[----:B------:R-:W-:Y:S02]  /*8260*/  IMAD.MOV R14, RZ, RZ, -R22 ;  /* 0x000000ffff0e7224 */ /* 0x000fe400078e0a16 */
[----:B------:R-:W-:Y:S01]  /*8270*/  IMAD.U32 R13, RZ, RZ, UR36 ;  /* 0x00000024ff0d7e24 */ /* 0x000fe2000f8e00ff */
[----:B------:R-:W1:Y:S01]  /*8280*/  SHFL.BFLY PT, R9, R8, 0x2, 0x1f ;  /* 0x0c401f0008097f89 */ /* 0x000e6200000e0000 */
[----:B------:R-:W-:Y:S01]  /*8290*/  UIADD3 UR36, UR36, 0x1, URZ ;  /* 0x0000000124247890 */ /* 0x000fe2000fffe03f */
[----:B------:R-:W-:Y:S08]  /*82a0*/  BAR.ARV 0x8, 0x100 ;  /* 0x0204000000007b1d */ /* 0x000ff00000002000 */
[----:B------:R-:W-:Y:S01]  /*82b0*/  BAR.SYNC.DEFER_BLOCKING 0xf, 0x100 ;  /* 0x03c4000000007b1d */ /* 0x000fe20000010000 */
[----:B------:R-:W-:Y:S01]  /*82c0*/  ISETP.NE.AND P2, PT, R19, R14, PT ;  /* 0x0000000e1300720c */ /* 0x000fe20003f45270 */
[----:B------:R-:W-:Y:S01]  /*82d0*/  UISETP.NE.AND UP0, UPT, UR36, 0x2, UPT ;  /* 0x000000022400788c */ /* 0x000fe2000bf05270 */
[----:B------:R-:W-:-:S03]  /*82e0*/  VIADD R207, R207, 0x1 ;  /* 0x00000001cfcf7836 */ /* 0x000fc60000000000 */
[----:B------:R-:W-:Y:S01]  /*82f0*/  USEL UR4, URZ, 0x1, UP0 ;  /* 0x000000013f047887 */ /* 0x000fe20008000000 */
[----:B0-----:R-:W-:Y:S01]  /*8300*/  FADD.FTZ R0, R3, R6 ;  /* 0x0000000603007221 */ /* 0x001fe20000010000 */
[----:B------:R-:W-:Y:S01]  /*8310*/  IMAD.MOV.U32 R6, RZ, RZ, RZ ;  /* 0x000000ffff067224 */ /* 0x000fe200078e00ff */
[----:B------:R-:W-:Y:S01]  /*8320*/  USEL UR36, UR36, URZ, UP0 ;  /* 0x0000003f24247287 */ /* 0x000fe20008000000 */
[----:B-1----:R-:W-:Y:S02]  /*8330*/  FADD.FTZ R11, R9, R8 ;  /* 0x00000008090b7221 */ /* 0x002fe40000010000 */
[----:B------:R-:W0:Y:S01]  /*8340*/  SHFL.BFLY PT, R3, R0, 0x1, 0x1f ;  /* 0x0c201f0000037f89 */ /* 0x000e2200000e0000 */
[----:B------:R-:W-:-:S03]  /*8350*/  LOP3.LUT R2, R2, UR4, RZ, 0x3c, !PT ;  /* 0x0000000402027c12 */ /* 0x000fc6000f8e3cff */
[----:B------:R-:W1:Y:S01]  /*8360*/  SHFL.BFLY PT, R12, R11, 0x1, 0x1f ;  /* 0x0c201f000b0c7f89 */ /* 0x000e6200000e0000 */
[----:B0-----:R-:W-:Y:S01]  /*8370*/  FADD.FTZ R10, R0, R3 ;  /* 0x00000003000a7221 */ /* 0x001fe20000010000 */
[----:B------:R-:W-:Y:S02]  /*8380*/  IMAD.MOV.U32 R3, RZ, RZ, RZ ;  /* 0x000000ffff037224 */ /* 0x000fe400078e00ff */
[----:B------:R-:W-:Y:S02]  /*8390*/  @!P2 IMAD R0, R13, 0x40, R16 ;  /* 0x000000400d00a824 */ /* 0x000fe400078e0210 */
[----:B-1----:R-:W-:Y:S01]  /*83a0*/  FADD.FTZ R9, R11, R12 ;  /* 0x0000000c0b097221 */ /* 0x002fe20000010000 */
[----:B------:R-:W-:Y:S02]  /*83b0*/  FSETP.NE.FTZ.AND P0, PT, R10, RZ, PT ;  /* 0x000000ff0a00720b */ /* 0x000fe40003f15000 */
[----:B------:R-:W-:Y:S02]  /*83c0*/  @!P2 LEA R0, R0, UR38, 0x2 ;  /* 0x000000260000ac11 */ /* 0x000fe4000f8e10ff */
[----:B------:R-:W-:-:S09]  /*83d0*/  FSETP.NE.FTZ.AND P1, PT, R9, RZ, PT ;  /* 0x000000ff0900720b */ /* 0x000fd20003f35000 */
[----:B------:R-:W0:Y:S01]  /*83e0*/  @P0 MUFU.RCP R3, R10 ;  /* 0x0000000a00030308 */ /* 0x000e220000001000 */
[----:B------:R-:W-:-:S03]  /*83f0*/  @P0 FMUL.FTZ R8, R7, 0.69314718246459960938 ;  /* 0x3f31721807080820 */ /* 0x000fc60000410000 */
[----:B------:R-:W-:-:S04]  /*8400*/  @P1 FMUL.FTZ R7, R7, 0.69314718246459960938 ;  /* 0x3f31721807071820 */ /* 0x000fc80000410000 */
[----:B------:R-:W1:Y:S08]  /*8410*/  @P1 MUFU.RCP R6, R9 ;  /* 0x0000000900061308 */ /* 0x000e700000001000 */
[----:B------:R-:W2:Y:S01]  /*8420*/  @P0 MUFU.LG2 R10, R10 ;  /* 0x0000000a000a0308 */ /* 0x000ea20000000c00 */
[----:B0-----:R0:W-:Y:S01]  /*8430*/  @!P2 STS [R0+0x38400], R3 ;  /* 0x038400030000a388 */ /* 0x0011e20000000800 */
[-C--:B------:R-:W-:Y:S01]  /*8440*/  FMUL.FTZ R196, R24, R3.reuse ;  /* 0x0000000318c47220 */ /* 0x080fe20000410000 */
[-C--:B------:R-:W-:Y:S01]  /*8450*/  FMUL.FTZ R193, R25, R3.reuse ;  /* 0x0000000319c17220 */ /* 0x080fe20000410000 */
[-C--:B------:R-:W-:Y:S01]  /*8460*/  FMUL.FTZ R183, R28, R3.reuse ;  /* 0x000000031cb77220 */ /* 0x080fe20000410000 */
[-C--:B------:R-:W-:Y:S01]  /*8470*/  FMUL.FTZ R21, R29, R3.reuse ;  /* 0x000000031d157220 */ /* 0x080fe20000410000 */
[-C--:B------:R-:W-:Y:S01]  /*8480*/  FMUL.FTZ R212, R32, R3.reuse ;  /* 0x0000000320d47220 */ /* 0x080fe20000410000 */
[-C--:B------:R-:W-:Y:S01]  /*8490*/  FMUL.FTZ R211, R33, R3.reuse ;  /* 0x0000000321d37220 */ /* 0x080fe20000410000 */
        /* <DEDUP_REMOVED lines=8> */
[-C--:B------:R-:W-:Y:S01]  /*8520*/  FMUL.FTZ R203, R48, R3.reuse ;  /* 0x0000000330cb7220 */ /* 0x080fe20000410000 */
[----:B--2---:R-:W-:Y:S01]  /*8530*/  @P0 FMUL.FTZ R11, R10, 0.69314718246459960938 ;  /* 0x3f3172180a0b0820 */ /* 0x004fe20000410000 */
[-C--:B------:R-:W-:Y:S01]  /*8540*/  FMUL.FTZ R202, R49, R3.reuse ;  /* 0x0000000331ca7220 */ /* 0x080fe20000410000 */
[-C--:B------:R-:W-:Y:S01]  /*8550*/  FMUL.FTZ R201, R52, R3.reuse ;  /* 0x0000000334c97220 */ /* 0x080fe20000410000 */
[-C--:B------:R-:W-:Y:S01]  /*8560*/  FMUL.FTZ R200, R53, R3.reuse ;  /* 0x0000000335c87220 */ /* 0x080fe20000410000 */
[-C--:B------:R-:W-:Y:S01]  /*8570*/  FMUL.FTZ R199, R56, R3.reuse ;  /* 0x0000000338c77220 */ /* 0x080fe20000410000 */
[-C--:B------:R-:W-:Y:S01]  /*8580*/  FMUL.FTZ R198, R57, R3.reuse ;  /* 0x0000000339c67220 */ /* 0x080fe20000410000 */
[-C--:B------:R-:W-:Y:S01]  /*8590*/  FMUL.FTZ R197, R60, R3.reuse ;  /* 0x000000033cc57220 */ /* 0x080fe20000410000 */
[-C--:B------:R-:W-:Y:S01]  /*85a0*/  FMUL.FTZ R195, R61, R3.reuse ;  /* 0x000000033dc37220 */ /* 0x080fe20000410000 */
[----:B---3--:R-:W-:Y:S01]  /*85b0*/  @P1 FMUL.FTZ R10, R9, 0.69314718246459960938 ;  /* 0x3f317218090a1820 */ /* 0x008fe20000410000 */
        /* <DEDUP_REMOVED lines=44> */
[----:B0-----:R-:W-:-:S02]  /*8880*/  IMAD.MOV.U32 R3, RZ, RZ, -0x800000 ;  /* 0xff800000ff037424 */ /* 0x001fc400078e00ff */
[-C--:B------:R-:W-:Y:S01]  /*8890*/  FMUL.FTZ R26, R26, R6.reuse ;  /* 0x000000061a1a7220 */ /* 0x080fe20000410000 */
[----:B-1----:R-:W-:Y:S02]  /*88a0*/  IMAD.MOV.U32 R0, RZ, RZ, -0x800000 ;  /* 0xff800000ff007424 */ /* 0x002fe400078e00ff */
        /* <DEDUP_REMOVED lines=65> */
[----:B------:R-:W-:Y:S06]  /*8cc0*/  BAR.ARV 0xe, 0x100 ;  /* 0x0384000000007b1d */ /* 0x000fec0000002000 */
.L_x_180:
[----:B------:R-:W0:Y:S01]  /*8cd0*/  S2UR UR6, SR_SWINHI ;  /* 0x00000000000679c3 */ /* 0x000e220000002f00 */
[----:B------:R-:W-:-:S07]  /*8ce0*/  IMAD R7, R215, 0x40, R18 ;  /* 0x00000040d7077824 */ /* 0x000fce00078e0212 */
[----:B------:R-:W-:Y:S01]  /*8cf0*/  BAR.SYNC.DEFER_BLOCKING 0x1, 0x100 ;  /* 0x0044000000007b1d */ /* 0x000fe20000010000 */
[----:B------:R-:W-:Y:S02]  /*8d00*/  F2FP.BF16.F32.PACK_AB R104, R105, R104 ;  /* 0x000000686968723e */ /* 0x000fe400000010ff */
[----:B------:R-:W-:Y:S02]  /*8d10*/  F2FP.BF16.F32.PACK_AB R105, R107, R106 ;  /* 0x0000006a6b69723e */ /* 0x000fe400000010ff */
[----:B------:R-:W-:Y:S02]  /*8d20*/  F2FP.BF16.F32.PACK_AB R106, R109, R108 ;  /* 0x0000006c6d6a723e */ /* 0x000fe400000010ff */
        /* <DEDUP_REMOVED lines=12> */
[----:B------:R-:W-:Y:S01]  /*8df0*/  MOV R73, UR5 ;  /* 0x0000000500497c02 */ /* 0x000fe20008000f00 */
[----:B------:R-:W-:Y:S01]  /*8e00*/  ULDC UR4, c[0x0][0xc] ;  /* 0x0000030000047ab9 */ /* 0x000fe20000000800 */
[----:B------:R-:W-:Y:S01]  /*8e10*/  F2FP.BF16.F32.PACK_AB R137, R165, R164 ;  /* 0x000000a4a589723e */ /* 0x000fe200000010ff */
[----:B------:R-:W-:Y:S01]  /*8e20*/  UIADD3 UR39, UR4, UR39, URZ ;  /* 0x0000002704277290 */ /* 0x000fe2000fffe03f */
[----:B------:R-:W-:Y:S01]  /*8e30*/  F2FP.BF16.F32.PACK_AB R145, R147, R146 ;  /* 0x000000929391723e */ /* 0x000fe200000010ff */
[----:B------:R-:W-:Y:S01]  /*8e40*/  IMAD.WIDE R4, R219, 0x2, R72 ;  /* 0x00000002db047825 */ /* 0x000fe200078e0248 */
[----:B------:R-:W-:-:S02]  /*8e50*/  F2FP.BF16.F32.PACK_AB R146, R149, R148 ;  /* 0x000000949592723e */ /* 0x000fc400000010ff */
[----:B------:R-:W-:Y:S01]  /*8e60*/  F2FP.BF16.F32.PACK_AB R147, R151, R150 ;  /* 0x000000969793723e */ /* 0x000fe200000010ff */
[----:B------:R-:W-:Y:S01]  /*8e70*/  IMAD.WIDE R72, R7, 0x2, R72 ;  /* 0x0000000207487825 */ /* 0x000fe200078e0248 */
[C---:B------:R-:W-:Y:S02]  /*8e80*/  IADD3 R36, P1, R4.reuse, 0x20, RZ ;  /* 0x0000002004247810 */ /* 0x040fe40007f3e0ff */
[----:B------:R-:W-:Y:S02]  /*8e90*/  IADD3 R40, P0, R4, 0x40, RZ ;  /* 0x0000004004287810 */ /* 0x000fe40007f1e0ff */
[----:B------:R-:W-:Y:S01]  /*8ea0*/  LOP3.LUT R33, R36, 0x380, RZ, 0xc0, !PT ;  /* 0x0000038024217812 */ /* 0x000fe200078ec0ff */
[--C-:B------:R-:W-:Y:S01]  /*8eb0*/  IMAD.X R119, RZ, RZ, R5.reuse, P1 ;  /* 0x000000ffff777224 */ /* 0x100fe200008e0605 */
[----:B------:R-:W-:Y:S01]  /*8ec0*/  IADD3 R37, P4, R4, 0x60, RZ ;  /* 0x0000006004257810 */ /* 0x000fe20007f9e0ff */
[----:B------:R-:W-:Y:S01]  /*8ed0*/  IMAD.X R123, RZ, RZ, R5, P0 ;  /* 0x000000ffff7b7224 */ /* 0x000fe200000e0605 */
[----:B------:R-:W-:-:S02]  /*8ee0*/  SHF.R.U64 R33, R33, 0x3, RZ ;  /* 0x0000000321217819 */ /* 0x000fc400000012ff */
[----:B------:R-:W-:Y:S01]  /*8ef0*/  IADD3 R48, P6, R4, 0x2020, RZ ;  /* 0x0000202004307810 */ /* 0x000fe20007fde0ff */
[--C-:B------:R-:W-:Y:S01]  /*8f00*/  IMAD.X R127, RZ, RZ, R5.reuse, P4 ;  /* 0x000000ffff7f7224 */ /* 0x100fe200020e0605 */
[----:B------:R-:W-:Y:S02]  /*8f10*/  LOP3.LUT R118, R33, R36, RZ, 0x3c, !PT ;  /* 0x0000002421767212 */ /* 0x000fe400078e3cff */
[----:B------:R-:W-:Y:S01]  /*8f20*/  LOP3.LUT R33, R40, 0x380, RZ, 0xc0, !PT ;  /* 0x0000038028217812 */ /* 0x000fe200078ec0ff */
[--C-:B------:R-:W-:Y:S01]  /*8f30*/  IMAD.X R135, RZ, RZ, R5.reuse, P6 ;  /* 0x000000ffff877224 */ /* 0x100fe200030e0605 */
[----:B------:R-:W-:Y:S02]  /*8f40*/  IADD3 R8, P5, R4, 0x2040, RZ ;  /* 0x0000204004087810 */ /* 0x000fe40007fbe0ff */
[----:B------:R-:W-:Y:S02]  /*8f50*/  SHF.R.U64 R33, R33, 0x3, RZ ;  /* 0x0000000321217819 */ /* 0x000fe400000012ff */
[----:B------:R-:W-:Y:S01]  /*8f60*/  LOP3.LUT R36, R37, 0x380, RZ, 0xc0, !PT ;  /* 0x0000038025247812 */ /* 0x000fe200078ec0ff */
[----:B------:R-:W-:Y:S01]  /*8f70*/  IMAD.X R139, RZ, RZ, R5, P5 ;  /* 0x000000ffff8b7224 */ /* 0x000fe200028e0605 */
[----:B------:R-:W-:-:S02]  /*8f80*/  LOP3.LUT R45, R48, 0x380, RZ, 0xc0, !PT ;  /* 0x00000380302d7812 */ /* 0x000fc400078ec0ff */
[----:B------:R-:W-:Y:S02]  /*8f90*/  LOP3.LUT R122, R33, R40, RZ, 0x3c, !PT ;  /* 0x00000028217a7212 */ /* 0x000fe400078e3cff */
[----:B------:R-:W-:Y:S02]  /*8fa0*/  IADD3 R44, P3, R4, 0x2000, RZ ;  /* 0x00002000042c7810 */ /* 0x000fe40007f7e0ff */
[----:B------:R-:W-:Y:S02]  /*8fb0*/  LOP3.LUT R33, R8, 0x380, RZ, 0xc0, !PT ;  /* 0x0000038008217812 */ /* 0x000fe400078ec0ff */
[----:B------:R-:W-:Y:S01]  /*8fc0*/  SHF.R.U64 R36, R36, 0x3, RZ ;  /* 0x0000000324247819 */ /* 0x000fe200000012ff */
[----:B------:R-:W-:Y:S01]  /*8fd0*/  IMAD.X R131, RZ, RZ, R5, P3 ;  /* 0x000000ffff837224 */ /* 0x000fe200018e0605 */
[----:B------:R-:W-:Y:S02]  /*8fe0*/  SHF.R.U64 R45, R45, 0x3, RZ ;  /* 0x000000032d2d7819 */ /* 0x000fe400000012ff */
[----:B------:R-:W-:-:S02]  /*8ff0*/  IADD3 R28, P2, R4, 0x2060, RZ ;  /* 0x00002060041c7810 */ /* 0x000fc40007f5e0ff */
[----:B------:R-:W-:Y:S02]  /*9000*/  IADD3 R24, P0, R4, 0x4020, RZ ;  /* 0x0000402004187810 */ /* 0x000fe40007f1e0ff */
[----:B------:R-:W-:Y:S01]  /*9010*/  LOP3.LUT R41, R44, 0x380, RZ, 0xc0, !PT ;  /* 0x000003802c297812 */ /* 0x000fe200078ec0ff */
[--C-:B------:R-:W-:Y:S01]  /*9020*/  IMAD.X R9, RZ, RZ, R5.reuse, P2 ;  /* 0x000000ffff097224 */ /* 0x100fe200010e0605 */
[----:B------:R-:W-:Y:S01]  /*9030*/  SHF.R.U64 R33, R33, 0x3, RZ ;  /* 0x0000000321217819 */ /* 0x000fe200000012ff */
[--C-:B------:R-:W-:Y:S01]  /*9040*/  IMAD.X R25, RZ, RZ, R5.reuse, P0 ;  /* 0x000000ffff197224 */ /* 0x100fe200000e0605 */
[----:B------:R-:W-:Y:S02]  /*9050*/  IADD3 R12, P4, R4, 0x4040, RZ ;  /* 0x00004040040c7810 */ /* 0x000fe40007f9e0ff */
[----:B------:R-:W-:Y:S02]  /*9060*/  LOP3.LUT R126, R36, R37, RZ, 0x3c, !PT ;  /* 0x00000025247e7212 */ /* 0x000fe400078e3cff */
[----:B------:R-:W-:Y:S01]  /*9070*/  LOP3.LUT R134, R45, R48, RZ, 0x3c, !PT ;  /* 0x000000302d867212 */ /* 0x000fe200078e3cff */
[----:B------:R-:W-:Y:S01]  /*9080*/  IMAD.X R29, RZ, RZ, R5, P4 ;  /* 0x000000ffff1d7224 */ /* 0x000fe200020e0605 */
[----:B------:R-:W-:-:S02]  /*9090*/  IADD3 R10, P1, R4, 0x4000, RZ ;  /* 0x00004000040a7810 */ /* 0x000fc40007f3e0ff */
[----:B------:R-:W-:Y:S02]  /*90a0*/  SHF.R.U64 R41, R41, 0x3, RZ ;  /* 0x0000000329297819 */ /* 0x000fe400000012ff */
[----:B------:R-:W-:Y:S01]  /*90b0*/  LOP3.LUT R37, R28, 0x380, RZ, 0xc0, !PT ;  /* 0x000003801c257812 */ /* 0x000fe200078ec0ff */
[----:B------:R-:W-:Y:S01]  /*90c0*/  IMAD.X R11, RZ, RZ, R5, P1 ;  /* 0x000000ffff0b7224 */ /* 0x000fe200008e0605 */
[----:B------:R-:W-:Y:S02]  /*90d0*/  LOP3.LUT R45, R24, 0x380, RZ, 0xc0, !PT ;  /* 0x00000380182d7812 */ /* 0x000fe400078ec0ff */
[----:B------:R-:W-:Y:S02]  /*90e0*/  LOP3.LUT R138, R33, R8, RZ, 0x3c, !PT ;  /* 0x00000008218a7212 */ /* 0x000fe400078e3cff */
[----:B------:R-:W-:Y:S02]  /*90f0*/  LOP3.LUT R33, R12, 0x380, RZ, 0xc0, !PT ;  /* 0x000003800c217812 */ /* 0x000fe400078ec0ff */
[----:B------:R-:W-:-:S02]  /*9100*/  LOP3.LUT R130, R41, R44, RZ, 0x3c, !PT ;  /* 0x0000002c29827212 */ /* 0x000fc400078e3cff */
[----:B------:R-:W-:Y:S02]  /*9110*/  SHF.R.U64 R37, R37, 0x3, RZ ;  /* 0x0000000325257819 */ /* 0x000fe400000012ff */
[----:B------:R-:W-:Y:S02]  /*9120*/  SHF.R.U64 R45, R45, 0x3, RZ ;  /* 0x000000032d2d7819 */ /* 0x000fe400000012ff */
[----:B------:R-:W-:Y:S02]  /*9130*/  IADD3 R14, P5, R4, 0x6020, RZ ;  /* 0x00006020040e7810 */ /* 0x000fe40007fbe0ff */
[----:B------:R-:W-:Y:S02]  /*9140*/  LOP3.LUT R41, R10, 0x380, RZ, 0xc0, !PT ;  /* 0x000003800a297812 */ /* 0x000fe400078ec0ff */
[----:B------:R-:W-:Y:S01]  /*9150*/  SHF.R.U64 R33, R33, 0x3, RZ ;  /* 0x0000000321217819 */ /* 0x000fe200000012ff */
[----:B------:R-:W-:Y:S01]  /*9160*/  IMAD.X R115, RZ, RZ, R5, P5 ;  /* 0x000000ffff737224 */ /* 0x000fe200028e0605 */
[----:B------:R-:W-:-:S02]  /*9170*/  IADD3 R6, P1, R4, 0x6060, RZ ;  /* 0x0000606004067810 */ /* 0x000fc40007f3e0ff */
[C---:B------:R-:W-:Y:S02]  /*9180*/  IADD3 R7, P2, R4.reuse, 0x6040, RZ ;  /* 0x0000604004077810 */ /* 0x040fe40007f5e0ff */
[----:B------:R-:W-:Y:S01]  /*9190*/  LOP3.LUT R13, R4, 0x380, RZ, 0xc0, !PT ;  /* 0x00000380040d7812 */ /* 0x000fe200078ec0ff */
[----:B------:R-:W-:Y:S01]  /*91a0*/  IMAD.X R15, RZ, RZ, R5, P1 ;  /* 0x000000ffff0f7224 */ /* 0x000fe200008e0605 */
[----:B------:R-:W-:Y:S02]  /*91b0*/  LOP3.LUT R8, R37, R28, RZ, 0x3c, !PT ;  /* 0x0000001c25087212 */ /* 0x000fe400078e3cff */
[----:B------:R-:W-:Y:S02]  /*91c0*/  LOP3.LUT R24, R45, R24, RZ, 0x3c, !PT ;  /* 0x000000182d187212 */ /* 0x000fe400078e3cff */
[----:B------:R-:W-:Y:S02]  /*91d0*/  SHF.R.U64 R41, R41, 0x3, RZ ;  /* 0x0000000329297819 */ /* 0x000fe400000012ff */
[----:B------:R-:W-:-:S02]  /*91e0*/  LOP3.LUT R45, R14, 0x380, RZ, 0xc0, !PT ;  /* 0x000003800e2d7812 */ /* 0x000fc400078ec0ff */
[----:B------:R-:W-:Y:S02]  /*91f0*/  LOP3.LUT R28, R33, R12, RZ, 0x3c, !PT ;  /* 0x0000000c211c7212 */ /* 0x000fe400078e3cff */
[----:B------:R-:W-:Y:S02]  /*9200*/  IADD3 R32, P6, R4, 0x6000, RZ ;  /* 0x0000600004207810 */ /* 0x000fe40007fde0ff */
[----:B------:R-:W-:Y:S02]  /*9210*/  LOP3.LUT R33, R6, 0x380, RZ, 0xc0, !PT ;  /* 0x0000038006217812 */ /* 0x000fe400078ec0ff */
[----:B------:R-:W-:Y:S01]  /*9220*/  IADD3 R20, P3, R4, 0x4060, RZ ;  /* 0x0000406004147810 */ /* 0x000fe20007f7e0ff */
[----:B------:R-:W-:Y:S01]  /*9230*/  IMAD.X R69, RZ, RZ, R5, P6 ;  /* 0x000000ffff457224 */ /* 0x000fe200030e0605 */
[----:B------:R-:W-:Y:S02]  /*9240*/  LOP3.LUT R12, R7, 0x380, RZ, 0xc0, !PT ;  /* 0x00000380070c7812 */ /* 0x000fe400078ec0ff */
[----:B------:R-:W-:-:S02]  /*9250*/  SHF.R.U64 R13, R13, 0x3, RZ ;  /* 0x000000030d0d7819 */ /* 0x000fc400000012ff */
[----:B------:R-:W-:Y:S02]  /*9260*/  LOP3.LUT R10, R41, R10, RZ, 0x3c, !PT ;  /* 0x0000000a290a7212 */ /* 0x000fe400078e3cff */
[----:B------:R-:W-:Y:S02]  /*9270*/  SHF.R.U64 R45, R45, 0x3, RZ ;  /* 0x000000032d2d7819 */ /* 0x000fe400000012ff */
[----:B------:R-:W-:Y:S02]  /*9280*/  LOP3.LUT R41, R32, 0x380, RZ, 0xc0, !PT ;  /* 0x0000038020297812 */ /* 0x000fe400078ec0ff */
[----:B------:R-:W-:Y:S02]  /*9290*/  SHF.R.U64 R33, R33, 0x3, RZ ;  /* 0x0000000321217819 */ /* 0x000fe400000012ff */
[----:B------:R-:W-:Y:S02]  /*92a0*/  LOP3.LUT R37, R20, 0x380, RZ, 0xc0, !PT ;  /* 0x0000038014257812 */ /* 0x000fe400078ec0ff */
[----:B------:R-:W-:-:S02]  /*92b0*/  SHF.R.U64 R12, R12, 0x3, RZ ;  /* 0x000000030c0c7819 */ /* 0x000fc400000012ff */
[----:B------:R-:W-:Y:S01]  /*92c0*/  LOP3.LUT R4, R13, R4, RZ, 0x3c, !PT ;  /* 0x000000040d047212 */ /* 0x000fe200078e3cff */
[----:B------:R-:W-:Y:S01]  /*92d0*/  IMAD.X R13, RZ, RZ, R5, P2 ;  /* 0x000000ffff0d7224 */ /* 0x000fe200010e0605 */
[----:B------:R-:W-:Y:S02]  /*92e0*/  IADD3.X R53, RZ, R5, RZ, P3, !PT ;  /* 0x00000005ff357210 */ /* 0x000fe40001ffe4ff */
[----:B------:R-:W-:Y:S02]  /*92f0*/  LOP3.LUT R114, R45, R14, RZ, 0x3c, !PT ;  /* 0x0000000e2d727212 */ /* 0x000fe400078e3cff */
[----:B------:R-:W-:Y:S02]  /*9300*/  SHF.R.U64 R41, R41, 0x3, RZ ;  /* 0x0000000329297819 */ /* 0x000fe400000012ff */
[C---:B------:R-:W-:Y:S02]  /*9310*/  IADD3 R49, P2, R72.reuse, 0x1000, RZ ;  /* 0x0000100048317810 */ /* 0x040fe40007f5e0ff */
[----:B------:R-:W-:-:S02]  /*9320*/  IADD3 R45, P3, R72, 0x2000, RZ ;  /* 0x00002000482d7810 */ /* 0x000fc40007f7e0ff */
[----:B------:R-:W-:Y:S02]  /*9330*/  LOP3.LUT R14, R33, R6, RZ, 0x3c, !PT ;  /* 0x00000006210e7212 */ /* 0x000fe400078e3cff */
[----:B------:R-:W-:Y:S02]  /*9340*/  SHF.R.U64 R37, R37, 0x3, RZ ;  /* 0x0000000325257819 */ /* 0x000fe400000012ff */
[----:B------:R-:W-:Y:S02]  /*9350*/  LOP3.LUT R12, R12, R7, RZ, 0x3c, !PT ;  /* 0x000000070c0c7212 */ /* 0x000fe400078e3cff */
[C---:B------:R-:W-:Y:S02]  /*9360*/  IADD3 R33, P6, R72.reuse, 0x5000, RZ ;  /* 0x0000500048217810 */ /* 0x040fe40007fde0ff */
[----:B------:R-:W-:Y:S02]  /*9370*/  IADD3 R7, P0, R72, 0x6000, RZ ;  /* 0x0000600048077810 */ /* 0x000fe40007f1e0ff */
[----:B------:R-:W-:-:S02]  /*9380*/  MOV R57, R4 ;  /* 0x0000000400397202 */ /* 0x000fc40000000f00 */
[----:B------:R-:W-:Y:S02]  /*9390*/  F2FP.BF16.F32.PACK_AB R5, R27, R26 ;  /* 0x0000001a1b05723e */ /* 0x000fe400000010ff */
[----:B------:R-:W-:Y:S01]  /*93a0*/  LOP3.LUT R68, R41, R32, RZ, 0x3c, !PT ;  /* 0x0000002029447212 */ /* 0x000fe200078e3cff */
[----:B------:R-:W0:Y:S01]  /*93b0*/  SHFL.IDX PT, R26, R214, RZ, 0x1f ;  /* 0x00001fffd61a7589 */ /* 0x000e2200000e0000 */
[----:B------:R-:W-:Y:S02]  /*93c0*/  LOP3.LUT R48, R49, 0x380, RZ, 0xc0, !PT ;  /* 0x0000038031307812 */ /* 0x000fe400078ec0ff */
[----:B------:R-:W-:Y:S02]  /*93d0*/  LOP3.LUT R44, R45, 0x380, RZ, 0xc0, !PT ;  /* 0x000003802d2c7812 */ /* 0x000fe400078ec0ff */
[----:B------:R-:W-:Y:S02]  /*93e0*/  LOP3.LUT R52, R37, R20, RZ, 0x3c, !PT ;  /* 0x0000001425347212 */ /* 0x000fe400078e3cff */
[----:B------:R-:W-:-:S02]  /*93f0*/  LOP3.LUT R32, R33, 0x380, RZ, 0xc0, !PT ;  /* 0x0000038021207812 */ /* 0x000fc400078ec0ff */
[----:B------:R-:W-:Y:S02]  /*9400*/  LOP3.LUT R20, R7, 0x380, RZ, 0xc0, !PT ;  /* 0x0000038007147812 */ /* 0x000fe400078ec0ff */
[----:B------:R-:W-:Y:S02]  /*9410*/  SHF.R.U64 R48, R48, 0x3, RZ ;  /* 0x0000000330307819 */ /* 0x000fe400000012ff */
[----:B------:R-:W-:Y:S02]  /*9420*/  SHF.R.U64 R44, R44, 0x3, RZ ;  /* 0x000000032c2c7819 */ /* 0x000fe400000012ff */
[----:B------:R-:W-:Y:S02]  /*9430*/  SHF.R.U64 R32, R32, 0x3, RZ ;  /* 0x0000000320207819 */ /* 0x000fe400000012ff */
[----:B------:R-:W-:Y:S02]  /*9440*/  SHF.R.U64 R20, R20, 0x3, RZ ;  /* 0x0000000314147819 */ /* 0x000fe400000012ff */
[----:B------:R-:W-:Y:S01]  /*9450*/  LOP3.LUT R48, R48, R49, RZ, 0x3c, !PT ;  /* 0x0000003130307212 */ /* 0x000fe200078e3cff */
[--C-:B------:R-:W-:Y:S01]  /*9460*/  IMAD.X R49, RZ, RZ, R73.reuse, P2 ;  /* 0x000000ffff317224 */ /* 0x100fe200010e0649 */
[----:B------:R-:W-:Y:S01]  /*9470*/  LOP3.LUT R44, R44, R45, RZ, 0x3c, !PT ;  /* 0x0000002d2c2c7212 */ /* 0x000fe200078e3cff */
[----:B------:R-:W-:Y:S01]  /*9480*/  IMAD.X R45, RZ, RZ, R73, P3 ;  /* 0x000000ffff2d7224 */ /* 0x000fe200018e0649 */
[----:B------:R-:W-:-:S02]  /*9490*/  LOP3.LUT R32, R32, R33, RZ, 0x3c, !PT ;  /* 0x0000002120207212 */ /* 0x000fc400078e3cff */
[C---:B------:R-:W-:Y:S02]  /*94a0*/  IADD3 R41, P4, R72.reuse, 0x3000, RZ ;  /* 0x0000300048297810 */ /* 0x040fe40007f9e0ff */
[----:B------:R-:W-:Y:S02]  /*94b0*/  IADD3 R37, P5, R72, 0x4000, RZ ;  /* 0x0000400048257810 */ /* 0x000fe40007fbe0ff */
[----:B------:R-:W-:Y:S02]  /*94c0*/  LOP3.LUT R20, R20, R7, RZ, 0x3c, !PT ;  /* 0x0000000714147212 */ /* 0x000fe400078e3cff */
[C---:B------:R-:W-:Y:S02]  /*94d0*/  IADD3 R65, P1, R72.reuse, 0x7000, RZ ;  /* 0x0000700048417810 */ /* 0x040fe40007f3e0ff */
[C---:B------:R-:W-:Y:S02]  /*94e0*/  IADD3 R61, P2, R72.reuse, 0x8000, RZ ;  /* 0x00008000483d7810 */ /* 0x040fe40007f5e0ff */
[----:B------:R-:W-:-:S02]  /*94f0*/  IADD3 R33, P3, R72, 0x9000, RZ ;  /* 0x0000900048217810 */ /* 0x000fc40007f7e0ff */
[----:B------:R-:W-:Y:S02]  /*9500*/  F2FP.BF16.F32.PACK_AB R4, R193, R196 ;  /* 0x000000c4c104723e */ /* 0x000fe400000010ff */
[----:B------:R-:W-:Y:S01]  /*9510*/  F2FP.BF16.F32.PACK_AB R6, R21, R183 ;  /* 0x000000b71506723e */ /* 0x000fe200000010ff */
[----:B------:R-:W-:Y:S01]  /*9520*/  IMAD.X R21, RZ, RZ, R73, P0 ;  /* 0x000000ffff157224 */ /* 0x000fe200000e0649 */
[----:B------:R-:W-:Y:S02]  /*9530*/  F2FP.BF16.F32.PACK_AB R7, R31, R30 ;  /* 0x0000001e1f07723e */ /* 0x000fe400000010ff */
[----:B------:R-:W-:Y:S02]  /*9540*/  LOP3.LUT R40, R41, 0x380, RZ, 0xc0, !PT ;  /* 0x0000038029287812 */ /* 0x000fe400078ec0ff */
[----:B------:R-:W-:Y:S01]  /*9550*/  LOP3.LUT R36, R37, 0x380, RZ, 0xc0, !PT ;  /* 0x0000038025247812 */ /* 0x000fe200078ec0ff */
[----:B------:R1:W-:Y:S01]  /*9560*/  STSM.16.M88.4 [R57], R4 ;  /* 0x0000000439007844 */ /* 0x0003e20000000200 */
[----:B------:R-:W-:-:S02]  /*9570*/  LOP3.LUT R64, R65, 0x380, RZ, 0xc0, !PT ;  /* 0x0000038041407812 */ /* 0x000fc400078ec0ff */
[----:B------:R-:W-:Y:S02]  /*9580*/  LOP3.LUT R60, R61, 0x380, RZ, 0xc0, !PT ;  /* 0x000003803d3c7812 */ /* 0x000fe400078ec0ff */
[----:B------:R-:W-:Y:S02]  /*9590*/  LOP3.LUT R56, R33, 0x380, RZ, 0xc0, !PT ;  /* 0x0000038021387812 */ /* 0x000fe400078ec0ff */
[----:B------:R-:W-:Y:S02]  /*95a0*/  SHF.R.U64 R40, R40, 0x3, RZ ;  /* 0x0000000328287819 */ /* 0x000fe400000012ff */
[----:B------:R-:W-:Y:S02]  /*95b0*/  SHF.R.U64 R36, R36, 0x3, RZ ;  /* 0x0000000324247819 */ /* 0x000fe400000012ff */
[----:B------:R-:W-:Y:S02]  /*95c0*/  SHF.R.U64 R64, R64, 0x3, RZ ;  /* 0x0000000340407819 */ /* 0x000fe400000012ff */
[----:B------:R-:W-:-:S02]  /*95d0*/  SHF.R.U64 R60, R60, 0x3, RZ ;  /* 0x000000033c3c7819 */ /* 0x000fc400000012ff */
[----:B------:R-:W-:Y:S01]  /*95e0*/  SHF.R.U64 R56, R56, 0x3, RZ ;  /* 0x0000000338387819 */ /* 0x000fe200000012ff */
[--C-:B-1----:R-:W-:Y:S01]  /*95f0*/  IMAD.X R57, RZ, RZ, R73.reuse, P3 ;  /* 0x000000ffff397224 */ /* 0x102fe200018e0649 */
[----:B------:R-:W-:Y:S02]  /*9600*/  LOP3.LUT R5, R72, 0x380, RZ, 0xc0, !PT ;  /* 0x0000038048057812 */ /* 0x000fe400078ec0ff */
[----:B------:R-:W-:Y:S01]  /*9610*/  LOP3.LUT R40, R40, R41, RZ, 0x3c, !PT ;  /* 0x0000002928287212 */ /* 0x000fe200078e3cff */
[--C-:B------:R-:W-:Y:S01]  /*9620*/  IMAD.X R41, RZ, RZ, R73.reuse, P4 ;  /* 0x000000ffff297224 */ /* 0x100fe200020e0649 */
[----:B------:R-:W-:Y:S02]  /*9630*/  SHF.R.U64 R5, R5, 0x3, RZ ;  /* 0x0000000305057819 */ /* 0x000fe400000012ff */
[----:B------:R-:W-:Y:S01]  /*9640*/  LOP3.LUT R36, R36, R37, RZ, 0x3c, !PT ;  /* 0x0000002524247212 */ /* 0x000fe200078e3cff */
[--C-:B------:R-:W-:Y:S01]  /*9650*/  IMAD.X R37, RZ, RZ, R73.reuse, P5 ;  /* 0x000000ffff257224 */ /* 0x100fe200028e0649 */
[----:B------:R-:W-:Y:S01]  /*9660*/  LOP3.LUT R64, R64, R65, RZ, 0x3c, !PT ;  /* 0x0000004140407212 */ /* 0x000fe200078e3cff */
[----:B------:R-:W-:Y:S01]  /*9670*/  IMAD.X R65, RZ, RZ, R73, P1 ;  /* 0x000000ffff417224 */ /* 0x000fe200008e0649 */
[----:B------:R-:W-:-:S02]  /*9680*/  LOP3.LUT R60, R60, R61, RZ, 0x3c, !PT ;  /* 0x0000003d3c3c7212 */ /* 0x000fc400078e3cff */
[----:B------:R-:W-:Y:S01]  /*9690*/  LOP3.LUT R56, R56, R33, RZ, 0x3c, !PT ;  /* 0x0000002138387212 */ /* 0x000fe200078e3cff */
[----:B------:R-:W-:Y:S01]  /*96a0*/  IMAD.X R33, RZ, RZ, R73, P6 ;  /* 0x000000ffff217224 */ /* 0x000fe200030e0649 */
[----:B------:R-:W-:Y:S02]  /*96b0*/  IADD3.X R61, RZ, R73, RZ, P2, !PT ;  /* 0x00000049ff3d7210 */ /* 0x000fe400017fe4ff */
[C---:B------:R-:W-:Y:S02]  /*96c0*/  IADD3 R97, P4, R72.reuse, 0xa000, RZ ;  /* 0x0000a00048617810 */ /* 0x040fe40007f9e0ff */
[C---:B------:R-:W-:Y:S02]  /*96d0*/  IADD3 R93, P5, R72.reuse, 0xb000, RZ ;  /* 0x0000b000485d7810 */ /* 0x040fe40007fbe0ff */
[C---:B------:R-:W-:Y:S02]  /*96e0*/  IADD3 R89, P6, R72.reuse, 0xc000, RZ ;  /* 0x0000c00048597810 */ /* 0x040fe40007fde0ff */
[----:B------:R-:W-:-:S02]  /*96f0*/  IADD3 R85, P0, R72, 0xd000, RZ ;  /* 0x0000d00048557810 */ /* 0x000fc40007f1e0ff */
[C---:B------:R-:W-:Y:S02]  /*9700*/  IADD3 R81, P1, R72.reuse, 0xe000, RZ ;  /* 0x0000e00048517810 */ /* 0x040fe40007f3e0ff */
[----:B------:R-:W-:Y:S02]  /*9710*/  IADD3 R77, P2, R72, 0xf000, RZ ;  /* 0x0000f000484d7810 */ /* 0x000fe40007f5e0ff */
[----:B0-----:R-:W-:Y:S02]  /*9720*/  ISETP.NE.AND P3, PT, R26, RZ, PT ;  /* 0x000000ff1a00720c */ /* 0x001fe40003f65270 */
[----:B------:R-:W-:Y:S02]  /*9730*/  MOV R26, R118 ;  /* 0x00000076001a7202 */ /* 0x000fe40000000f00 */
[----:B------:R-:W-:Y:S02]  /*9740*/  MOV R134, R134 ;  /* 0x0000008600867202 */ /* 0x000fe40000000f00 */
[----:B------:R-:W-:-:S02]  /*9750*/  LOP3.LUT R72, R5, R72, RZ, 0x3c, !PT ;  /* 0x0000004805487212 */ /* 0x000fc400078e3cff */
[----:B------:R-:W-:Y:S02]  /*9760*/  MOV R135, R8 ;  /* 0x0000000800877202 */ /* 0x000fe40000000f00 */
[----:B------:R-:W-:Y:S02]  /*9770*/  MOV R118, R10 ;  /* 0x0000000a00767202 */ /* 0x000fe40000000f00 */
[----:B------:R-:W-:Y:S02]  /*9780*/  F2FP.BF16.F32.PACK_AB R4, R211, R212 ;  /* 0x000000d4d304723e */ /* 0x000fe400000010ff */
[----:B------:R-:W-:Y:S02]  /*9790*/  F2FP.BF16.F32.PACK_AB R5, R35, R34 ;  /* 0x000000222305723e */ /* 0x000fe400000010ff */
[----:B------:R-:W-:Y:S02]  /*97a0*/  F2FP.BF16.F32.PACK_AB R6, R209, R210 ;  /* 0x000000d2d106723e */ /* 0x000fe400000010ff */
[----:B------:R-:W-:-:S02]  /*97b0*/  F2FP.BF16.F32.PACK_AB R7, R39, R38 ;  /* 0x000000262707723e */ /* 0x000fc400000010ff */
[----:B------:R-:W-:Y:S02]  /*97c0*/  MOV R27, R122 ;  /* 0x0000007a001b7202 */ /* 0x000fe40000000f00 */
[----:B------:R-:W-:Y:S01]  /*97d0*/  F2FP.BF16.F32.PACK_AB R8, R206, R208 ;  /* 0x000000d0ce08723e */ /* 0x000fe200000010ff */
[----:B------:R0:W-:Y:S01]  /*97e0*/  STSM.16.M88.4 [R26], R4 ;  /* 0x000000041a007844 */ /* 0x0001e20000000200 */
[----:B------:R-:W-:Y:S02]  /*97f0*/  F2FP.BF16.F32.PACK_AB R9, R43, R42 ;  /* 0x0000002a2b09723e */ /* 0x000fe400000010ff */
[----:B------:R-:W-:Y:S02]  /*9800*/  F2FP.BF16.F32.PACK_AB R10, R204, R205 ;  /* 0x000000cdcc0a723e */ /* 0x000fe400000010ff */
[----:B------:R-:W-:Y:S02]  /*9810*/  F2FP.BF16.F32.PACK_AB R11, R47, R46 ;  /* 0x0000002e2f0b723e */ /* 0x000fe400000010ff */
[----:B------:R-:W-:-:S02]  /*9820*/  MOV R34, R12 ;  /* 0x0000000c00227202 */ /* 0x000fc40000000f00 */
[----:B------:R-:W-:Y:S01]  /*9830*/  MOV R35, R14 ;  /* 0x0000000e00237202 */ /* 0x000fe20000000f00 */
[----:B------:R1:W-:Y:S01]  /*9840*/  STSM.16.M88.4 [R27], R8 ;  /* 0x000000081b007844 */ /* 0x0003e20000000200 */
[----:B------:R-:W-:Y:S02]  /*9850*/  MOV R127, R126 ;  /* 0x0000007e007f7202 */ /* 0x000fe40000000f00 */
[----:B------:R-:W-:Y:S02]  /*9860*/  F2FP.BF16.F32.PACK_AB R12, R202, R203 ;  /* 0x000000cbca0c723e */ /* 0x000fe400000010ff */
[----:B------:R-:W-:Y:S02]  /*9870*/  F2FP.BF16.F32.PACK_AB R13, R51, R50 ;  /* 0x00000032330d723e */ /* 0x000fe400000010ff */
[----:B------:R-:W-:Y:S02]  /*9880*/  F2FP.BF16.F32.PACK_AB R14, R200, R201 ;  /* 0x000000c9c80e723e */ /* 0x000fe400000010ff */
[----:B------:R-:W-:-:S02]  /*9890*/  F2FP.BF16.F32.PACK_AB R15, R55, R54 ;  /* 0x00000036370f723e */ /* 0x000fc400000010ff */
[----:B------:R-:W-:Y:S02]  /*98a0*/  MOV R122, R24 ;  /* 0x00000018007a7202 */ /* 0x000fe40000000f00 */
[----:B------:R-:W-:Y:S01]  /*98b0*/  MOV R130, R130 ;  /* 0x0000008200827202 */ /* 0x000fe20000000f00 */
[----:B------:R2:W-:Y:S01]  /*98c0*/  STSM.16.M88.4 [R127], R12 ;  /* 0x0000000c7f007844 */ /* 0x0005e20000000200 */
[----:B------:R-:W-:Y:S02]  /*98d0*/  F2FP.BF16.F32.PACK_AB R24, R198, R199 ;  /* 0x000000c7c618723e */ /* 0x000fe400000010ff */
[----:B------:R-:W-:Y:S02]  /*98e0*/  F2FP.BF16.F32.PACK_AB R25, R59, R58 ;  /* 0x0000003a3b19723e */ /* 0x000fe400000010ff */
[----:B0-----:R-:W-:Y:S02]  /*98f0*/  F2FP.BF16.F32.PACK_AB R26, R195, R197 ;  /* 0x000000c5c31a723e */ /* 0x001fe400000010ff */
[----:B-1----:R-:W-:-:S02]  /*9900*/  F2FP.BF16.F32.PACK_AB R27, R63, R62 ;  /* 0x0000003e3f1b723e */ /* 0x002fc400000010ff */
[----:B------:R-:W-:Y:S02]  /*9910*/  F2FP.BF16.F32.PACK_AB R4, R182, R194 ;  /* 0x000000c2b604723e */ /* 0x000fe400000010ff */
[----:B------:R-:W-:Y:S01]  /*9920*/  F2FP.BF16.F32.PACK_AB R5, R67, R66 ;  /* 0x000000424305723e */ /* 0x000fe200000010ff */
[----:B------:R-:W-:Y:S01]  /*9930*/  STSM.16.M88.4 [R130], R24 ;  /* 0x0000001882007844 */ /* 0x000fe20000000200 */
[----:B------:R-:W-:Y:S02]  /*9940*/  F2FP.BF16.F32.PACK_AB R6, R180, R181 ;  /* 0x000000b5b406723e */ /* 0x000fe400000010ff */
[----:B------:R-:W-:Y:S01]  /*9950*/  F2FP.BF16.F32.PACK_AB R7, R71, R70 ;  /* 0x000000464707723e */ /* 0x000fe200000010ff */
[----:B--2---:R-:W0:Y:S01]  /*9960*/  LDC R13, c[0x0][0xd44] ;  /* 0x00035100ff0d7b82 */ /* 0x004e220000000800 */
[----:B------:R-:W-:Y:S02]  /*9970*/  MOV R138, R138 ;  /* 0x0000008a008a7202 */ /* 0x000fe40000000f00 */
[----:B------:R-:W-:Y:S01]  /*9980*/  MOV R123, R28 ;  /* 0x0000001c007b7202 */ /* 0x000fe20000000f00 */
[----:B------:R1:W-:Y:S01]  /*9990*/  STSM.16.M88.4 [R134], R4 ;  /* 0x0000000486007844 */ /* 0x0003e20000000200 */
[----:B------:R-:W-:-:S02]  /*99a0*/  F2FP.BF16.F32.PACK_AB R8, R178, R179 ;  /* 0x000000b3b208723e */ /* 0x000fc400000010ff */
[----:B------:R-:W-:Y:S02]  /*99b0*/  F2FP.BF16.F32.PACK_AB R9, R75, R74 ;  /* 0x0000004a4b09723e */ /* 0x000fe400000010ff */
[----:B------:R-:W-:Y:S02]  /*99c0*/  F2FP.BF16.F32.PACK_AB R10, R176, R177 ;  /* 0x000000b1b00a723e */ /* 0x000fe400000010ff */
[----:B------:R-:W-:Y:S02]  /*99d0*/  F2FP.BF16.F32.PACK_AB R11, R79, R78 ;  /* 0x0000004e4f0b723e */ /* 0x000fe400000010ff */
[----:B------:R-:W-:Y:S02]  /*99e0*/  MOV R131, R52 ;  /* 0x0000003400837202 */ /* 0x000fe40000000f00 */
[----:B------:R-:W-:Y:S01]  /*99f0*/  F2FP.BF16.F32.PACK_AB R28, R174, R175 ;  /* 0x000000afae1c723e */ /* 0x000fe200000010ff */
[----:B------:R2:W-:Y:S01]  /*9a00*/  STSM.16.M88.4 [R138], R8 ;  /* 0x000000088a007844 */ /* 0x0005e20000000200 */
[----:B------:R-:W-:-:S02]  /*9a10*/  F2FP.BF16.F32.PACK_AB R29, R83, R82 ;  /* 0x00000052531d723e */ /* 0x000fc400000010ff */
[----:B------:R-:W-:Y:S01]  /*9a20*/  F2FP.BF16.F32.PACK_AB R30, R172, R173 ;  /* 0x000000adac1e723e */ /* 0x000fe200000010ff */
[----:B-1----:R-:W-:Y:S01]  /*9a30*/  IMAD.MOV R4, RZ, RZ, -R187 ;  /* 0x000000ffff047224 */ /* 0x002fe200078e0abb */
[----:B------:R-:W-:Y:S02]  /*9a40*/  F2FP.BF16.F32.PACK_AB R31, R87, R86 ;  /* 0x00000056571f723e */ /* 0x000fe400000010ff */
[----:B------:R-:W-:Y:S01]  /*9a50*/  MOV R119, R68 ;  /* 0x0000004400777202 */ /* 0x000fe20000000f00 */
[----:B0-----:R-:W-:Y:S01]  /*9a60*/  IMAD R13, R13, R4, UR40 ;  /* 0x000000280d0d7e24 */ /* 0x001fe2000f8e0204 */
[----:B------:R-:W-:Y:S01]  /*9a70*/  F2FP.BF16.F32.PACK_AB R52, R170, R171 ;  /* 0x000000abaa34723e */ /* 0x000fe200000010ff */
[----:B------:R-:W-:Y:S01]  /*9a80*/  STSM.16.M88.4 [R135], R28 ;  /* 0x0000001c87007844 */ /* 0x000fe20000000200 */
[----:B------:R-:W-:Y:S02]  /*9a90*/  F2FP.BF16.F32.PACK_AB R53, R91, R90 ;  /* 0x0000005a5b35723e */ /* 0x000fe400000010ff */
[----:B------:R-:W-:-:S02]  /*9aa0*/  F2FP.BF16.F32.PACK_AB R54, R168, R169 ;  /* 0x000000a9a836723e */ /* 0x000fc400000010ff */
[----:B------:R-:W-:Y:S02]  /*9ab0*/  F2FP.BF16.F32.PACK_AB R55, R95, R94 ;  /* 0x0000005e5f37723e */ /* 0x000fe400000010ff */
[----:B------:R-:W-:Y:S02]  /*9ac0*/  F2FP.BF16.F32.PACK_AB R68, R166, R167 ;  /* 0x000000a7a644723e */ /* 0x000fe400000010ff */
[----:B------:R-:W-:Y:S01]  /*9ad0*/  F2FP.BF16.F32.PACK_AB R69, R99, R98 ;  /* 0x000000626345723e */ /* 0x000fe200000010ff */
[----:B------:R-:W-:Y:S01]  /*9ae0*/  STSM.16.M88.4 [R118], R52 ;  /* 0x0000003476007844 */ /* 0x000fe20000000200 */
[----:B------:R-:W-:Y:S02]  /*9af0*/  F2FP.BF16.F32.PACK_AB R70, R101, R152 ;  /* 0x000000986546723e */ /* 0x000fe400000010ff */
[----:B------:R-:W-:Y:S02]  /*9b00*/  F2FP.BF16.F32.PACK_AB R71, R103, R102 ;  /* 0x000000666747723e */ /* 0x000fe400000010ff */
[----:B------:R-:W-:-:S02]  /*9b10*/  MOV R126, R114 ;  /* 0x00000072007e7202 */ /* 0x000fc40000000f00 */
[----:B------:R-:W-:Y:S01]  /*9b20*/  F2FP.BF16.F32.PACK_AB R114, R117, R116 ;  /* 0x000000747572723e */ /* 0x000fe200000010ff */
[----:B------:R0:W-:Y:S01]  /*9b30*/  STSM.16.M88.4 [R122], R68 ;  /* 0x000000447a007844 */ /* 0x0001e20000000200 */
[----:B------:R-:W-:Y:S02]  /*9b40*/  F2FP.BF16.F32.PACK_AB R115, R155, R154 ;  /* 0x0000009a9b73723e */ /* 0x000fe400000010ff */
[----:B------:R-:W-:Y:S01]  /*9b50*/  F2FP.BF16.F32.PACK_AB R130, R133, R132 ;  /* 0x000000848582723e */ /* 0x000fe200000010ff */
[----:B------:R1:W-:Y:S01]  /*9b60*/  STSM.16.M88.4 [R123], R104 ;  /* 0x000000687b007844 */ /* 0x0003e20000000200 */
[----:B--2---:R-:W-:Y:S02]  /*9b70*/  F2FP.BF16.F32.PACK_AB R138, R141, R140 ;  /* 0x0000008c8d8a723e */ /* 0x004fe400000010ff */
[----:B------:R-:W-:Y:S01]  /*9b80*/  F2FP.BF16.F32.PACK_AB R139, R143, R142 ;  /* 0x0000008e8f8b723e */ /* 0x000fe200000010ff */
[----:B------:R2:W-:Y:S01]  /*9b90*/  STSM.16.M88.4 [R131], R112 ;  /* 0x0000007083007844 */ /* 0x0005e20000000200 */
[----:B------:R-:W-:-:S02]  /*9ba0*/  LOP3.LUT R96, R97, 0x380, RZ, 0xc0, !PT ;  /* 0x0000038061607812 */ /* 0x000fc400078ec0ff */
[----:B------:R-:W-:Y:S02]  /*9bb0*/  LOP3.LUT R92, R93, 0x380, RZ, 0xc0, !PT ;  /* 0x000003805d5c7812 */ /* 0x000fe400078ec0ff */
[----:B------:R-:W-:Y:S02]  /*9bc0*/  LOP3.LUT R88, R89, 0x380, RZ, 0xc0, !PT ;  /* 0x0000038059587812 */ /* 0x000fe400078ec0ff */
[----:B------:R-:W-:Y:S02]  /*9bd0*/  LOP3.LUT R84, R85, 0x380, RZ, 0xc0, !PT ;  /* 0x0000038055547812 */ /* 0x000fe400078ec0ff */
[----:B0-----:R-:W-:Y:S02]  /*9be0*/  F2FP.BF16.F32.PACK_AB R122, R125, R124 ;  /* 0x0000007c7d7a723e */ /* 0x001fe400000010ff */
[----:B------:R-:W-:Y:S02]  /*9bf0*/  LOP3.LUT R80, R81, 0x380, RZ, 0xc0, !PT ;  /* 0x0000038051507812 */ /* 0x000fe400078ec0ff */
[----:B-1----:R-:W-:-:S02]  /*9c00*/  F2FP.BF16.F32.PACK_AB R123, R159, R158 ;  /* 0x0000009e9f7b723e */ /* 0x002fc400000010ff */
[----:B------:R-:W-:Y:S02]  /*9c10*/  LOP3.LUT R76, R77, 0x380, RZ, 0xc0, !PT ;  /* 0x000003804d4c7812 */ /* 0x000fe400078ec0ff */
[----:B--2---:R-:W-:Y:S01]  /*9c20*/  F2FP.BF16.F32.PACK_AB R131, R163, R162 ;  /* 0x000000a2a383723e */ /* 0x004fe200000010ff */
[----:B------:R0:W-:Y:S01]  /*9c30*/  STSM.16.M88.4 [R119], R120 ;  /* 0x0000007877007844 */ /* 0x0001e20000000200 */
[----:B------:R-:W-:Y:S02]  /*9c40*/  SHF.R.U64 R96, R96, 0x3, RZ ;  /* 0x0000000360607819 */ /* 0x000fe400000012ff */
[----:B------:R-:W-:Y:S01]  /*9c50*/  SHF.R.U64 R92, R92, 0x3, RZ ;  /* 0x000000035c5c7819 */ /* 0x000fe200000012ff */
[----:B------:R0:W-:Y:S01]  /*9c60*/  STSM.16.M88.4 [R126], R128 ;  /* 0x000000807e007844 */ /* 0x0001e20000000200 */
[----:B------:R-:W-:Y:S02]  /*9c70*/  SHF.R.U64 R88, R88, 0x3, RZ ;  /* 0x0000000358587819 */ /* 0x000fe400000012ff */
[----:B------:R-:W-:Y:S01]  /*9c80*/  SHF.R.U64 R84, R84, 0x3, RZ ;  /* 0x0000000354547819 */ /* 0x000fe200000012ff */
[----:B------:R0:W-:Y:S01]  /*9c90*/  STSM.16.M88.4 [R34], R136 ;  /* 0x0000008822007844 */ /* 0x0001e20000000200 */
[----:B------:R-:W-:-:S02]  /*9ca0*/  SHF.R.U64 R80, R80, 0x3, RZ ;  /* 0x0000000350507819 */ /* 0x000fc400000012ff */
[----:B------:R-:W-:Y:S01]  /*9cb0*/  SHF.R.U64 R76, R76, 0x3, RZ ;  /* 0x000000034c4c7819 */ /* 0x000fe200000012ff */
[----:B------:R0:W-:Y:S01]  /*9cc0*/  STSM.16.M88.4 [R35], R144 ;  /* 0x0000009023007844 */ /* 0x0001e20000000200 */
[----:B------:R-:W-:Y:S01]  /*9cd0*/  LOP3.LUT R96, R96, R97, RZ, 0x3c, !PT ;  /* 0x0000006160607212 */ /* 0x000fe200078e3cff */
[--C-:B------:R-:W-:Y:S01]  /*9ce0*/  IMAD.X R97, RZ, RZ, R73.reuse, P4 ;  /* 0x000000ffff617224 */ /* 0x100fe200020e0649 */
        /* <DEDUP_REMOVED lines=10> */
[----:B------:R-:W-:-:S02]  /*9d90*/  SHF.R.S32.HI R14, RZ, 0x1f, R187 ;  /* 0x0000001fff0e7819 */ /* 0x000fc400000114bb */
[----:B------:R-:W-:Y:S01]  /*9da0*/  SHF.R.S32.HI R12, RZ, 0x1f, R13 ;  /* 0x0000001fff0c7819 */ /* 0x000fe2000001140d */
[----:B------:R-:W-:Y:S06]  /*9db0*/  BAR.SYNC.DEFER_BLOCKING 0x1, 0x100 ;  /* 0x0044000000007b1d */ /* 0x000fec0000010000 */
[----:B0-----:R-:W-:Y:S05]  /*9dc0*/  @P3 BRA `(.L_x_206) ;  /* 0x0000000000c03947 */ /* 0x001fea0003800000 */
[----:B------:R-:W0:Y:S01]  /*9dd0*/  LDC R10, c[0x0][0xce8] ;  /* 0x00033a00ff0a7b82 */ /* 0x000e220000000800 */
[----:B------:R-:W-:Y:S01]  /*9de0*/  IMAD R4, RZ, RZ, -UR40 ;  /* 0x80000028ff047e24 */ /* 0x000fe2000f8e02ff */
[----:B------:R-:W-:Y:S01]  /*9df0*/  ULDC.64 UR4, c[0x0][0xc90] ;  /* 0x0003240000047ab9 */ /* 0x000fe20000000a00 */
[----:B------:R-:W-:Y:S02]  /*9e00*/  IMAD.MOV R26, RZ, RZ, -R22 ;  /* 0x000000ffff1a7224 */ /* 0x000fe400078e0a16 */
[----:B------:R-:W-:-:S03]  /*9e10*/  IMAD R6, R12, UR4, RZ ;  /* 0x000000040c067c24 */ /* 0x000fc6000f8e02ff */
[----:B------:R-:W1:Y:S01]  /*9e20*/  LDC R15, c[0x0][0xd38] ;  /* 0x00034e00ff0f7b82 */ /* 0x000e620000000800 */
[----:B------:R-:W-:Y:S01]  /*9e30*/  IMAD R9, R13, UR5, R6 ;  /* 0x000000050d097c24 */ /* 0x000fe2000f8e0206 */
[----:B0-----:R-:W-:Y:S01]  /*9e40*/  ISETP.NE.AND P0, PT, R10, 0x1, PT ;  /* 0x000000010a00780c */ /* 0x001fe20003f05270 */
[----:B-1----:R-:W-:Y:S02]  /*9e50*/  IMAD R15, R15, R4, UR41 ;  /* 0x000000290f0f7e24 */ /* 0x002fe4000f8e0204 */
[----:B------:R-:W-:Y:S01]  /*9e60*/  IMAD.WIDE.U32 R4, R13, UR4, RZ ;  /* 0x000000040d047c25 */ /* 0x000fe2000f8e00ff */
[----:B------:R-:W-:-:S09]  /*9e70*/  ULDC.64 UR4, c[0x0][0xc98] ;  /* 0x0003260000047ab9 */ /* 0x000fd20000000a00 */
[----:B------:R-:W0:Y:S01]  /*9e80*/  @P0 LDC R7, c[0x0][0xcec] ;  /* 0x00033b00ff070b82 */ /* 0x000e220000000800 */
[----:B------:R-:W-:Y:S01]  /*9e90*/  IMAD R8, R15, 0x40, R218 ;  /* 0x000000400f087824 */ /* 0x000fe200078e02da */
[----:B------:R-:W-:Y:S01]  /*9ea0*/  IADD3 R5, R5, R9, RZ ;  /* 0x0000000905057210 */ /* 0x000fe20007ffe0ff */
[----:B------:R-:W-:Y:S02]  /*9eb0*/  IMAD R15, R15, 0x40, R16 ;  /* 0x000000400f0f7824 */ /* 0x000fe400078e0210 */
[----:B------:R-:W-:-:S03]  /*9ec0*/  IMAD.WIDE.U32 R4, R187, UR4, R4 ;  /* 0x00000004bb047c25 */ /* 0x000fc6000f8e0004 */
[----:B------:R-:W1:Y:S01]  /*9ed0*/  @P0 LDC R11, c[0x0][0xcf0] ;  /* 0x00033c00ff0b0b82 */ /* 0x000e620000000800 */
[----:B0-----:R-:W-:-:S04]  /*9ee0*/  @P0 IMAD.HI.U32 R6, R8, R7, RZ ;  /* 0x0000000708060227 */ /* 0x001fc800078e00ff */
[----:B------:R-:W-:Y:S01]  /*9ef0*/  IMAD.MOV.U32 R7, RZ, RZ, R8 ;  /* 0x000000ffff077224 */ /* 0x000fe200078e0008 */
[----:B-1----:R-:W-:Y:S01]  /*9f00*/  @P0 SHF.R.U32.HI R7, RZ, R11, R6 ;  /* 0x0000000bff070219 */ /* 0x002fe20000011606 */
[----:B------:R-:W-:-:S03]  /*9f10*/  IMAD R6, R14, UR4, RZ ;  /* 0x000000040e067c24 */ /* 0x000fc6000f8e02ff */
[--C-:B------:R-:W-:Y:S01]  /*9f20*/  SHF.R.S32.HI R11, RZ, 0x1f, R7.reuse ;  /* 0x0000001fff0b7819 */ /* 0x100fe20000011407 */
[----:B------:R-:W-:Y:S01]  /*9f30*/  IMAD.MOV R9, RZ, RZ, -R7 ;  /* 0x000000ffff097224 */ /* 0x000fe200078e0a07 */
[----:B------:R-:W-:-:S03]  /*9f40*/  IADD3 R4, P0, R7, R4, RZ ;  /* 0x0000000407047210 */ /* 0x000fc60007f1e0ff */
[----:B------:R-:W-:Y:S02]  /*9f50*/  IMAD R9, R10, R9, R8 ;  /* 0x000000090a097224 */ /* 0x000fe400078e0208 */
[----:B------:R-:W-:Y:S01]  /*9f60*/  IMAD R8, R187, UR5, R6 ;  /* 0x00000005bb087c24 */ /* 0x000fe2000f8e0206 */
[----:B------:R-:W-:Y:S02]  /*9f70*/  ULDC.64 UR4, c[0x0][0xc88] ;  /* 0x0003220000047ab9 */ /* 0x000fe40000000a00 */
[----:B------:R-:W-:Y:S02]  /*9f80*/  SHF.R.S32.HI R6, RZ, 0x1f, R9 ;  /* 0x0000001fff067819 */ /* 0x000fe40000011409 */
[----:B------:R-:W-:-:S03]  /*9f90*/  IADD3.X R5, R11, R5, R8, P0, !PT ;  /* 0x000000050b057210 */ /* 0x000fc600007fe408 */
[----:B------:R-:W-:Y:S02]  /*9fa0*/  IMAD R6, R6, UR4, RZ ;  /* 0x0000000406067c24 */ /* 0x000fe4000f8e02ff */
[----:B------:R-:W-:-:S04]  /*9fb0*/  IMAD.WIDE.U32 R4, R9, UR4, R4 ;  /* 0x0000000409047c25 */ /* 0x000fc8000f8e0004 */
[----:B------:R-:W-:Y:S01]  /*9fc0*/  IMAD R9, R9, UR5, R6 ;  /* 0x0000000509097c24 */ /* 0x000fe2000f8e0206 */
[----:B------:R-:W-:Y:S02]  /*9fd0*/  ULDC.64 UR4, c[0x0][0xc50] ;  /* 0x0003140000047ab9 */ /* 0x000fe40000000a00 */
[C---:B------:R-:W-:Y:S01]  /*9fe0*/  LEA R11, P0, R4.reuse, UR4, 0x2 ;  /* 0x00000004040b7c11 */ /* 0x040fe2000f8010ff */
[----:B------:R-:W-:Y:S01]  /*9ff0*/  IMAD.IADD R5, R5, 0x1, R9 ;  /* 0x0000000105057824 */ /* 0x000fe200078e0209 */
[----:B------:R-:W-:Y:S01]  /*a000*/  ULDC UR4, c[0x0][0xb88] ;  /* 0x0002e20000047ab9 */ /* 0x000fe20000000800 */
[----:B------:R-:W-:Y:S02]  /*a010*/  VIADD R9, R15, 0x8 ;  /* 0x000000080f097836 */ /* 0x000fe40000000000 */
[----:B------:R-:W-:Y:S01]  /*a020*/  SHFL.IDX PT, R6, R11, 0x1, 0x1c1f ;  /* 0x003c1f000b067f89 */ /* 0x000fe200000e0000 */
[----:B------:R-:W-:Y:S01]  /*a030*/  LEA.HI.X R24, R4, UR5, R5, 0x2, P0 ;  /* 0x0000000504187c11 */ /* 0x000fe200080f1405 */
[----:B------:R-:W-:Y:S01]  /*a040*/  IMAD R8, R10, UR4, RZ ;  /* 0x000000040a087c24 */ /* 0x000fe2000f8e02ff */
        /* <DEDUP_REMOVED lines=8> */
.L_x_206:
[----:B------:R-:W1:Y:S01]  /*a0d0*/  LDC R24, c[0x0][0xce8] ;  /* 0x00033a00ff187b82 */ /* 0x000e620000000800 */
[----:B------:R-:W-:Y:S01]  /*a0e0*/  ULDC UR8, c[0x0][0xbc8] ;  /* 0x0002f20000087ab9 */ /* 0x000fe20000000800 */
[----:B0-----:R0:W5:Y:S01]  /*a0f0*/  LD.E.128 R4, desc[UR42][R20.64] ;  /* 0x0000002a14047980 */ /* 0x001162000c101d00 */
[----:B------:R-:W-:-:S03]  /*a100*/  ISETP.GE.AND P0, PT, R192, UR8, PT ;  /* 0x00000008c0007c0c */ /* 0x000fc6000bf06270 */
[----:B------:R-:W5:Y:S02]  /*a110*/  LD.E.128 R72, desc[UR42][R72.64] ;  /* 0x0000002a48487980 */ /* 0x000f64000c101d00 */
[----:B------:R-:W2:Y:S01]  /*a120*/  LDC R15, c[0x0][0xd38] ;  /* 0x00034e00ff0f7b82 */ /* 0x000ea20000000800 */
[----:B------:R-:W-:Y:S01]  /*a130*/  SEL R3, RZ, 0xffffffff, P0 ;  /* 0xffffffffff037807 */ /* 0x000fe20000000000 */
[----:B------:R-:W-:Y:S01]  /*a140*/  IMAD R10, RZ, RZ, -UR40 ;  /* 0x80000028ff0a7e24 */ /* 0x000fe2000f8e02ff */
[----:B------:R-:W-:Y:S01]  /*a150*/  ISETP.GE.AND P0, PT, R191, UR8, PT ;  /* 0x00000008bf007c0c */ /* 0x000fe2000bf06270 */
[----:B------:R-:W-:Y:S01]  /*a160*/  ULDC.64 UR4, c[0x0][0xbe8] ;  /* 0x0002fa0000047ab9 */ /* 0x000fe20000000a00 */
[----:B------:R-:W-:Y:S01]  /*a170*/  ISETP.GE.AND P1, PT, R18, UR8, PT ;  /* 0x0000000812007c0c */ /* 0x000fe2000bf26270 */
[----:B------:R-:W-:Y:S01]  /*a180*/  IMAD.SHL.U32 R9, R3, 0x2, RZ ;  /* 0x0000000203097824 */ /* 0x000fe200078e00ff */
[----:B------:R-:W5:Y:S01]  /*a190*/  LD.E.128 R48, desc[UR42][R48.64] ;  /* 0x0000002a30307980 */ /* 0x000f62000c101d00 */
[----:B------:R-:W-:-:S03]  /*a1a0*/  ULDC.64 UR6, c[0x0][0xb80] ;  /* 0x0002e00000067ab9 */ /* 0x000fc60000000a00 */
[----:B------:R-:W5:Y:S04]  /*a1b0*/  LD.E.128 R44, desc[UR42][R44.64] ;  /* 0x0000002a2c2c7980 */ /* 0x000f68000c101d00 */
[----:B------:R-:W5:Y:S01]  /*a1c0*/  LD.E.128 R40, desc[UR42][R40.64] ;  /* 0x0000002a28287980 */ /* 0x000f62000c101d00 */
[----:B-1----:R-:W-:Y:S02]  /*a1d0*/  ISETP.NE.AND P2, PT, R24, 0x1, PT ;  /* 0x000000011800780c */ /* 0x002fe40003f45270 */
[----:B------:R-:W-:Y:S01]  /*a1e0*/  SEL R3, RZ, 0xffffffff, P0 ;  /* 0xffffffffff037807 */ /* 0x000fe20000000000 */
[----:B------:R-:W5:Y:S01]  /*a1f0*/  LD.E.128 R36, desc[UR42][R36.64] ;  /* 0x0000002a24247980 */ /* 0x000f62000c101d00 */
[----:B------:R-:W-:-:S03]  /*a200*/  SEL R0, RZ, 0x1, P1 ;  /* 0x00000001ff007807 */ /* 0x000fc60000800000 */
[----:B------:R-:W-:Y:S01]  /*a210*/  IMAD.SHL.U32 R3, R3, 0x4, RZ ;  /* 0x0000000403037824 */ /* 0x000fe200078e00ff */
[----:B------:R-:W-:Y:S01]  /*a220*/  LOP3.LUT R0, R9, 0x2, R0, 0xe2, !PT ;  /* 0x0000000209007812 */ /* 0x000fe200078ee200 */
[----:B------:R-:W5:Y:S04]  /*a230*/  LD.E.128 R32, desc[UR42][R32.64] ;  /* 0x0000002a20207980 */ /* 0x000f68000c101d00 */
[----:B0-----:R-:W0:Y:S01]  /*a240*/  @P2 LDC R21, c[0x0][0xcec] ;  /* 0x00033b00ff152b82 */ /* 0x001e220000000800 */
[----:B------:R-:W-:Y:S01]  /*a250*/  ISETP.GE.AND P0, PT, R190, UR8, PT ;  /* 0x00000008be007c0c */ /* 0x000fe2000bf06270 */
[----:B------:R-:W5:Y:S01]  /*a260*/  LD.E.128 R64, desc[UR42][R64.64] ;  /* 0x0000002a40407980 */ /* 0x000f62000c101d00 */
[----:B------:R-:W-:Y:S02]  /*a270*/  LOP3.LUT R3, R3, 0x4, R0, 0xe2, !PT ;  /* 0x0000000403037812 */ /* 0x000fe400078ee200 */
[----:B------:R-:W-:Y:S01]  /*a280*/  SEL R0, RZ, 0xffffffff, P0 ;  /* 0xffffffffff007807 */ /* 0x000fe20000000000 */
[----:B------:R-:W5:Y:S02]  /*a290*/  LD.E.128 R60, desc[UR42][R60.64] ;  /* 0x0000002a3c3c7980 */ /* 0x000f64000c101d00 */
[----:B------:R-:W1:Y:S01]  /*a2a0*/  @P2 LDC R25, c[0x0][0xcf0] ;  /* 0x00033c00ff192b82 */ /* 0x000e620000000800 */
[----:B--2---:R-:W-:Y:S01]  /*a2b0*/  IMAD R15, R15, R10, UR41 ;  /* 0x000000290f0f7e24 */ /* 0x004fe2000f8e020a */
[----:B------:R-:W5:Y:S01]  /*a2c0*/  LD.E.128 R56, desc[UR42][R56.64] ;  /* 0x0000002a38387980 */ /* 0x000f62000c101d00 */
[----:B------:R-:W-:-:S02]  /*a2d0*/  IMAD.SHL.U32 R10, R0, 0x8, RZ ;  /* 0x00000008000a7824 */ /* 0x000fc400078e00ff */
[----:B------:R-:W-:Y:S01]  /*a2e0*/  IMAD R0, R213, 0x20, R215 ;  /* 0x00000020d5007824 */ /* 0x000fe200078e02d7 */
[----:B------:R-:W5:Y:S01]  /*a2f0*/  LD.E.128 R96, desc[UR42][R96.64] ;  /* 0x0000002a60607980 */ /* 0x000f62000c101d00 */
[----:B------:R-:W-:Y:S01]  /*a300*/  IMAD R8, R12, UR4, RZ ;  /* 0x000000040c087c24 */ /* 0x000fe2000f8e02ff */
[----:B------:R-:W-:Y:S02]  /*a310*/  ISETP.GE.AND P0, PT, R189, UR8, PT ;  /* 0x00000008bd007c0c */ /* 0x000fe4000bf06270 */
[----:B------:R-:W-:Y:S01]  /*a320*/  LEA R20, R15, R0, 0x6 ;  /* 0x000000000f147211 */ /* 0x000fe200078e30ff */
[C---:B------:R-:W-:Y:S01]  /*a330*/  IMAD R11, R13.reuse, UR5, R8 ;  /* 0x000000050d0b7c24 */ /* 0x040fe2000f8e0208 */
[----:B------:R-:W-:Y:S01]  /*a340*/  LOP3.LUT R10, R10, 0x8, R3, 0xe2, !PT ;  /* 0x000000080a0a7812 */ /* 0x000fe200078ee203 */
[----:B------:R-:W-:Y:S01]  /*a350*/  IMAD.WIDE.U32 R8, R13, UR4, RZ ;  /* 0x000000040d087c25 */ /* 0x000fe2000f8e00ff */
[----:B------:R-:W-:Y:S01]  /*a360*/  SEL R3, RZ, 0xffffffff, P0 ;  /* 0xffffffffff037807 */ /* 0x000fe20000000000 */
[----:B------:R-:W-:Y:S01]  /*a370*/  ULDC.64 UR4, c[0x0][0xbf0] ;  /* 0x0002fc0000047ab9 */ /* 0x000fe20000000a00 */
[----:B------:R-:W5:Y:S01]  /*a380*/  LD.E.128 R92, desc[UR42][R92.64] ;  /* 0x0000002a5c5c7980 */ /* 0x000f62000c101d00 */
[----:B------:R-:W-:-:S02]  /*a390*/  IMAD.IADD R9, R9, 0x1, R11 ;  /* 0x0000000109097824 */ /* 0x000fc400078e020b */
[----:B------:R-:W-:Y:S01]  /*a3a0*/  IMAD R12, R14, UR4, RZ ;  /* 0x000000040e0c7c24 */ /* 0x000fe2000f8e02ff */
[----:B------:R-:W5:Y:S01]  /*a3b0*/  LD.E.128 R88, desc[UR42][R88.64] ;  /* 0x0000002a58587980 */ /* 0x000f62000c101d00 */
[----:B0-----:R-:W-:-:S03]  /*a3c0*/  @P2 IMAD.HI.U32 R0, R20, R21, RZ ;  /* 0x0000001514002227 */ /* 0x001fc600078e00ff */
[----:B------:R-:W5:Y:S01]  /*a3d0*/  LD.E.128 R84, desc[UR42][R84.64] ;  /* 0x0000002a54547980 */ /* 0x000f62000c101d00 */
[----:B------:R-:W-:Y:S02]  /*a3e0*/  IMAD.SHL.U32 R13, R3, 0x10, RZ ;  /* 0x00000010030d7824 */ /* 0x000fe400078e00ff */
[----:B------:R-:W-:Y:S01]  /*a3f0*/  IMAD.MOV.U32 R3, RZ, RZ, R20 ;  /* 0x000000ffff037224 */ /* 0x000fe200078e0014 */
[----:B-1----:R-:W-:Y:S01]  /*a400*/  @P2 SHF.R.U32.HI R3, RZ, R25, R0 ;  /* 0x00000019ff032219 */ /* 0x002fe20000011600 */
[C---:B------:R-:W-:Y:S01]  /*a410*/  IMAD R11, R187.reuse, UR5, R12 ;  /* 0x00000005bb0b7c24 */ /* 0x040fe2000f8e020c */
[----:B------:R-:W5:Y:S01]  /*a420*/  LD.E.128 R80, desc[UR42][R80.64] ;  /* 0x0000002a50507980 */ /* 0x000f62000c101d00 */
[----:B------:R-:W-:Y:S01]  /*a430*/  IMAD.WIDE.U32 R8, R187, UR4, R8 ;  /* 0x00000004bb087c25 */ /* 0x000fe2000f8e0008 */
[----:B------:R-:W-:Y:S01]  /*a440*/  LOP3.LUT R10, R13, 0x10, R10, 0xe2, !PT ;  /* 0x000000100d0a7812 */ /* 0x000fe200078ee20a */
[----:B------:R-:W-:Y:S01]  /*a450*/  ULDC.64 UR4, c[0x0][0xbe0] ;  /* 0x0002f80000047ab9 */ /* 0x000fe20000000a00 */
[----:B------:R-:W5:Y:S01]  /*a460*/  LD.E.128 R76, desc[UR42][R76.64] ;  /* 0x0000002a4c4c7980 */ /* 0x000f62000c101d00 */
[----:B------:R-:W-:Y:S01]  /*a470*/  IMAD.IADD R9, R9, 0x1, R11 ;  /* 0x0000000109097824 */ /* 0x000fe200078e020b */
[--C-:B------:R-:W-:Y:S01]  /*a480*/  SHF.R.S32.HI R11, RZ, 0x1f, R3.reuse ;  /* 0x0000001fff0b7819 */ /* 0x100fe20000011403 */
[----:B------:R-:W-:Y:S01]  /*a490*/  IMAD.MOV R13, RZ, RZ, -R3 ;  /* 0x000000ffff0d7224 */ /* 0x000fe200078e0a03 */
[----:B------:R-:W-:Y:S01]  /*a4a0*/  ISETP.GE.AND P0, PT, R188, UR8, PT ;  /* 0x00000008bc007c0c */ /* 0x000fe2000bf06270 */
[----:B------:R-:W-:Y:S01]  /*a4b0*/  @!PT LDS RZ, [RZ] ;  /* 0x00000000fffff984 */ /* 0x000fe20000000800 */
[----:B------:R-:W-:Y:S01]  /*a4c0*/  @!PT LDS RZ, [RZ] ;  /* 0x00000000fffff984 */ /* 0x000fe20000000800 */
[----:B------:R-:W-:Y:S01]  /*a4d0*/  @!PT LDS RZ, [RZ] ;  /* 0x00000000fffff984 */ /* 0x000fe20000000800 */
[----:B------:R-:W-:Y:S01]  /*a4e0*/  @!PT LDS RZ, [RZ] ;  /* 0x00000000fffff984 */ /* 0x000fe20000000800 */
[----:B------:R0:W-:Y:S06]  /*a4f0*/  MEMBAR.ALL.CTA ;  /* 0x0000000000007992 */ /* 0x0001ec0000008000 */
[----:B0-----:R-:W0:Y:S01]  /*a500*/  FENCE.VIEW.ASYNC.S ;  /* 0x00000000000073c6 */ /* 0x001e220000000000 */
[----:B------:R-:W-:Y:S01]  /*a510*/  IMAD R12, R11, UR4, RZ ;  /* 0x000000040b0c7c24 */ /* 0x000fe2000f8e02ff */
[----:B------:R-:W-:Y:S01]  /*a520*/  SEL R0, RZ, 0xffffffff, P0 ;  /* 0xffffffffff007807 */ /* 0x000fe20000000000 */
[----:B------:R-:W-:-:S04]  /*a530*/  IMAD R11, R24, R13, R20 ;  /* 0x0000000d180b7224 */ /* 0x000fc800078e0214 */
[----:B------:R-:W-:Y:S01]  /*a540*/  IMAD.SHL.U32 R21, R0, 0x20, RZ ;  /* 0x0000002000157824 */ /* 0x000fe200078e00ff */
[----:B------:R-:W-:Y:S01]  /*a550*/  SHF.R.S32.HI R0, RZ, 0x1f, R11 ;  /* 0x0000001fff007819 */ /* 0x000fe2000001140b */
[C---:B------:R-:W-:Y:S02]  /*a560*/  IMAD R13, R3.reuse, UR5, R12 ;  /* 0x00000005030d7c24 */ /* 0x040fe4000f8e020c */
[----:B------:R-:W-:Y:S01]  /*a570*/  IMAD.WIDE.U32 R8, R3, UR4, R8 ;  /* 0x0000000403087c25 */ /* 0x000fe2000f8e0008 */
[----:B------:R-:W-:Y:S01]  /*a580*/  ULDC.64 UR4, c[0x0][0xbd8] ;  /* 0x0002f60000047ab9 */ /* 0x000fe20000000a00 */
[----:B------:R-:W-:Y:S02]  /*a590*/  ISETP.GE.AND P0, PT, R217, UR8, PT ;  /* 0x00000008d9007c0c */ /* 0x000fe4000bf06270 */
[----:B------:R-:W-:Y:S02]  /*a5a0*/  IMAD R0, R0, UR4, RZ ;  /* 0x0000000400007c24 */ /* 0x000fe4000f8e02ff */
[----:B------:R-:W-:-:S02]  /*a5b0*/  IMAD.IADD R9, R9, 0x1, R13 ;  /* 0x0000000109097824 */ /* 0x000fc400078e020d */
[----:B------:R-:W-:Y:S01]  /*a5c0*/  IMAD R13, R11, UR5, R0 ;  /* 0x000000050b0d7c24 */ /* 0x000fe2000f8e0200 */
[----:B------:R-:W-:Y:S01]  /*a5d0*/  ULDC UR5, c[0x0][0xb88] ;  /* 0x0002e20000057ab9 */ /* 0x000fe20000000800 */
[----:B------:R-:W-:Y:S01]  /*a5e0*/  SEL R3, RZ, 0x40, P0 ;  /* 0x00000040ff037807 */ /* 0x000fe20000000000 */
[----:B------:R-:W-:Y:S01]  /*a5f0*/  IMAD R29, R24, UR5, RZ ;  /* 0x00000005181d7c24 */ /* 0x000fe2000f8e02ff */
[----:B------:R-:W-:Y:S01]  /*a600*/  ISETP.GE.AND P0, PT, R216, UR8, PT ;  /* 0x00000008d8007c0c */ /* 0x000fe2000bf06270 */
[----:B------:R-:W-:Y:S02]  /*a610*/  IMAD R28, R15, 0x40, R215 ;  /* 0x000000400f1c7824 */ /* 0x000fe400078e02d7 */
[----:B------:R-:W-:Y:S01]  /*a620*/  IMAD.WIDE.U32 R8, R11, UR4, R8 ;  /* 0x000000040b087c25 */ /* 0x000fe2000f8e0008 */
[----:B------:R-:W-:Y:S01]  /*a630*/  SEL R0, RZ, 0x80, P0 ;  /* 0x00000080ff007807 */ /* 0x000fe20000000000 */
[----:B------:R-:W-:Y:S01]  /*a640*/  UIADD3 UR4, UR38, 0x38820, URZ ;  /* 0x0003882026047890 */ /* 0x000fe2000fffe03f */
[----:B------:R-:W-:Y:S01]  /*a650*/  ISETP.GE.AND P0, PT, R28, R29, PT ;  /* 0x0000001d1c00720c */ /* 0x000fe20003f06270 */
[----:B------:R-:W-:Y:S01]  /*a660*/  IMAD.IADD R9, R9, 0x1, R13 ;  /* 0x0000000109097824 */ /* 0x000fe200078e020d */
[----:B------:R-:W-:Y:S01]  /*a670*/  LEA R26, P1, R8, UR6, 0x1 ;  /* 0x00000006081a7c11 */ /* 0x000fe2000f8208ff */
[----:B------:R-:W-:Y:S01]  /*a680*/  UPRMT UR4, URZ, 0x654, UR4 ;  /* 0x000006543f047896 */ /* 0x000fe20008000004 */
[----:B------:R-:W-:-:S02]  /*a690*/  LOP3.LUT R10, R21, 0x20, R10, 0xe2, !PT ;  /* 0x00000020150a7812 */ /* 0x000fc400078ee20a */
[----:B------:R-:W-:Y:S01]  /*a6a0*/  LEA.HI.X R27, R8, UR7, R9, 0x1, P1 ;  /* 0x00000007081b7c11 */ /* 0x000fe200088f0c09 */
[----:B------:R-:W-:Y:S01]  /*a6b0*/  BSSY B0, `(.L_x_207) ;  /* 0x0000026000007945 */ /* 0x000fe20003800000 */
[----:B------:R-:W-:Y:S02]  /*a6c0*/  LOP3.LUT R3, R10, R3, RZ, 0xfc, !PT ;  /* 0x000000030a037212 */ /* 0x000fe400078efcff */
[----:B0-----:R0:W1:Y:S02]  /*a6d0*/  SHFL.IDX PT, R10, R26, RZ, 0x181f ;  /* 0x00181fff1a0a7589 */ /* 0x00106400000e0000 */
[----:B------:R-:W-:Y:S02]  /*a6e0*/  SYNCS.ARRIVE.TRANS64.RED.A1T0 RZ, [UR4], RZ ;  /* 0x000000ffffff79a7 */ /* 0x000fe40008100404 */
[----:B------:R0:W2:Y:S01]  /*a6f0*/  SHFL.IDX PT, R11, R27, RZ, 0x181f ;  /* 0x00181fff1b0b7589 */ /* 0x0000a200000e0000 */
[----:B------:R-:W-:Y:S01]  /*a700*/  LOP3.LUT R0, R3, R0, RZ, 0xfc, !PT ;  /* 0x0000000003007212 */ /* 0x000fe200078efcff */
[----:B------:R-:W-:Y:S06]  /*a710*/  @P0 BRA `(.L_x_208) ;  /* 0x00000000007c0947 */ /* 0x000fec0003800000 */
[----:B------:R-:W-:Y:S02]  /*a720*/  ISETP.GE.AND P1, PT, R192, UR8, PT ;  /* 0x00000008c0007c0c */ /* 0x000fe4000bf26270 */
[----:B------:R-:W-:Y:S02]  /*a730*/  ISETP.GE.AND P0, PT, R18, UR8, PT ;  /* 0x0000000812007c0c */ /* 0x000fe4000bf06270 */
[----:B------:R-:W-:Y:S02]  /*a740*/  ISETP.GE.AND P5, PT, R191, UR8, PT ;  /* 0x00000008bf007c0c */ /* 0x000fe4000bfa6270 */
[----:B------:R-:W-:-:S07]  /*a750*/  ISETP.GE.AND P3, PT, R190, UR8, PT ;  /* 0x00000008be007c0c */ /* 0x000fce000bf66270 */
[-C--:B-1----:R-:W-:Y:S02]  /*a760*/  @!P1 LEA R12, P2, R192, R10.reuse, 0x1 ;  /* 0x0000000ac00c9211 */ /* 0x082fe400078408ff */
        /* <DEDUP_REMOVED lines=16> */
[-C--:B--2---:R-:W-:Y:S02]  /*a870*/  @!P1 LEA R12, P6, R188, R10.reuse, 0x1 ;  /* 0x0000000abc0c9211 */ /* 0x084fe400078c08ff */
        /* <DEDUP_REMOVED lines=9> */
.L_x_208:
[----:B------:R-:W-:Y:S05]  /*a910*/  BSYNC B0 ;  /* 0x0000000000007941 */ /* 0x000fea0003800000 */
.L_x_207:
[----:B---3-5:R-:W-:Y:S01]  /*a920*/  VIADD R4, R28, 0x20 ;  /* 0x000000201c047836 */ /* 0x028fe20000000000 */
[----:B------:R3:W4:Y:S01]  /*a930*/  SHFL.IDX PT, R7, R27, 0x1, 0x181f ;  /* 0x00381f001b077f89 */ /* 0x00072200000e0000 */
[----:B------:R-:W-:Y:S03]  /*a940*/  BSSY B0, `(.L_x_209) ;  /* 0x0000023000007945 */ /* 0x000fe60003800000 */
[----:B------:R-:W-:Y:S01]  /*a950*/  ISETP.GE.AND P0, PT, R4, R29, PT ;  /* 0x0000001d0400720c */ /* 0x000fe20003f06270 */
[----:B------:R3:W0:-:S12]  /*a960*/  SHFL.IDX PT, R6, R26, 0x1, 0x181f ;  /* 0x00381f001a067f89 */ /* 0x00061800000e0000 */
[----:B---3--:R-:W-:Y:S05]  /*a970*/  @P0 BRA `(.L_x_210) ;  /* 0x00000000007c0947 */ /* 0x008fea0003800000 */
[----:B------:R-:W-:Y:S02]  /*a980*/  ISETP.GE.AND P2, PT, R192, UR8, PT ;  /* 0x00000008c0007c0c */ /* 0x000fe4000bf46270 */
[----:B------:R-:W-:Y:S02]  /*a990*/  ISETP.GE.AND P3, PT, R18, UR8, PT ;  /* 0x0000000812007c0c */ /* 0x000fe4000bf66270 */
[----:B------:R-:W-:Y:S02]  /*a9a0*/  ISETP.GE.AND P5, PT, R191, UR8, PT ;  /* 0x00000008bf007c0c */ /* 0x000fe4000bfa6270 */
[----:B------:R-:W-:Y:S02]  /*a9b0*/  ISETP.GE.AND P4, PT, R190, UR8, PT ;  /* 0x00000008be007c0c */ /* 0x000fe4000bf86270 */
[----:B------:R-:W-:-:S05]  /*a9c0*/  LOP3.LUT P1, RZ, R3, 0x40, RZ, 0xc0, !PT ;  /* 0x0000004003ff7812 */ /* 0x000fca000782c0ff */
[-C--:B0-----:R-:W-:Y:S02]  /*a9d0*/  @!P2 LEA R8, P0, R192, R6.reuse, 0x1 ;  /* 0x00000006c008a211 */ /* 0x081fe400078008ff */
[----:B----4-:R-:W-:Y:S02]  /*a9e0*/  @!P3 IMAD.WIDE R4, R18, 0x2, R6 ;  /* 0x000000021204b825 */ /* 0x010fe400078e0206 */
[-C--:B------:R-:W-:Y:S02]  /*a9f0*/  @!P2 LEA.HI.X R9, R192, R7.reuse, R226, 0x1, P0 ;  /* 0x00000007c009a211 */ /* 0x080fe400000f0ce2 */
[----:B-1----:R-:W-:Y:S01]  /*aa00*/  @!P5 LEA R10, P0, R191, R6, 0x1 ;  /* 0x00000006bf0ad211 */ /* 0x002fe200078008ff */
[----:B------:R0:W-:Y:S01]  /*aa10*/  @!P3 ST.E.128 desc[UR42][R4.64], R48 ;  /* 0x000000300400b985 */ /* 0x0001e2000c101d2a */
[----:B------:R-:W-:Y:S02]  /*aa20*/  ISETP.GE.AND P3, PT, R189, UR8, PT ;  /* 0x00000008bd007c0c */ /* 0x000fe4000bf66270 */
[----:B--2---:R-:W-:Y:S01]  /*aa30*/  @!P5 LEA.HI.X R11, R191, R7, R225, 0x1, P0 ;  /* 0x00000007bf0bd211 */ /* 0x004fe200000f0ce1 */
        /* <DEDUP_REMOVED lines=8> */
[-C--:B0-----:R-:W-:Y:S02]  /*aac0*/  @!P2 LEA R4, P6, R188, R6.reuse, 0x1 ;  /* 0x00000006bc04a211 */ /* 0x081fe400078c08ff */
        /* <DEDUP_REMOVED lines=10> */
.L_x_210:
[----:B------:R-:W-:Y:S05]  /*ab70*/  BSYNC B0 ;  /* 0x0000000000007941 */ /* 0x000fea0003800000 */
.L_x_209:
[----:B------:R-:W5:Y:S02]  /*ab80*/  LDC R0, c[0x0][0xd34] ;  /* 0x00034d00ff007b82 */ /* 0x000f640000000800 */
[----:B-----5:R-:W-:-:S13]  /*ab90*/  ISETP.LE.AND P0, PT, R0, UR39, PT ;  /* 0x0000002700007c0c */ /* 0x020fda000bf03270 */
[----:B------:R-:W-:Y:S05]  /*aba0*/  @!P0 BRA `(.L_x_211) ;  /* 0xffffff6000e08947 */ /* 0x000fea000383ffff */
[----:B------:R-:W-:Y:S05]  /*abb0*/  EXIT ;  /* 0x000000000000794d */ /* 0x000fea0003800000 */
.L_x_173:
[----:B------:R-:W-:-:S08]  /*abc0*/  NOP ;  /* 0x0000000000007918 */ /* 0x000fd00000000000 */
[----:B------:R-:W0:-:S00]  /*abd0*/  USETMAXREG.DEALLOC.CTAPOOL 0x28 ;  /* 0x00000028000079c8 */ /* 0x000e0000080e0500 */
[----:B------:R-:W1:Y:S01]  /*abe0*/  S2UR UR8, SR_CTAID.X ;  /* 0x00000000000879c3 */ /* 0x000e620000002500 */
[----:B0-----:R-:W-:Y:S01]  /*abf0*/  IMAD.MOV.U32 R0, RZ, RZ, 0x1 ;  /* 0x00000001ff007424 */ /* 0x001fe200078e00ff */
[----:B------:R-:W-:Y:S01]  /*ac00*/  MOV R23, 0x1 ;  /* 0x0000000100177802 */ /* 0x000fe20000000f00 */
[----:B------:R-:W-:-:S05]  /*ac10*/  IMAD.MOV.U32 R18, RZ, RZ, RZ ;  /* 0x000000ffff127224 */ /* 0x000fca00078e00ff */
[----:B------:R-:W1:Y:S02]  /*ac20*/  LDC R2, c[0x0][0xd34] ;  /* 0x00034d00ff027b82 */ /* 0x000e640000000800 */
[----:B-1----:R-:W-:-:S13]  /*ac30*/  ISETP.LE.AND P0, PT, R2, UR8, PT ;  /* 0x0000000802007c0c */ /* 0x002fda000bf03270 */
[----:B------:R-:W-:Y:S05]  /*ac40*/  @P0 BRA `(.L_x_212) ;  /* 0x0000004800880947 */ /* 0x000fea0003800000 */
[----:B------:R-:W-:Y:S01]  /*ac50*/  IMAD.SHL.U32 R29, R4, 0x8, RZ ;  /* 0x00000008041d7824 */ /* 0x000fe200078e00ff */
[----:B------:R-:W-:Y:S01]  /*ac60*/  ULDC UR6, c[0x0][0x320] ;  /* 0x0000c80000067ab9 */ /* 0x000fe20000000800 */
[----:B------:R-:W-:Y:S01]  /*ac70*/  ULDC UR7, c[0x0][0x3b8] ;  /* 0x0000ee0000077ab9 */ /* 0x000fe20000000800 */
[----:B------:R-:W-:Y:S01]  /*ac80*/  LOP3.LUT R16, R16, 0xffffffdf, RZ, 0xc0, !PT ;  /* 0xffffffdf10107812 */ /* 0x000fe200078ec0ff */
[----:B------:R-:W-:Y:S01]  /*ac90*/  ULDC.64 UR4, c[0x0][0x418] ;  /* 0x0001060000047ab9 */ /* 0x000fe20000000a00 */
[----:B------:R-:W-:Y:S01]  /*aca0*/  LOP3.LUT R19, R29, 0x38, RZ, 0xc0, !PT ;  /* 0x000000381d137812 */ /* 0x000fe200078ec0ff */
[----:B------:R-:W-:Y:S01]  /*acb0*/  UISETP.NE.U32.AND UP0, UPT, UR4, URZ, UPT ;  /* 0x0000003f0400728c */ /* 0x000fe2000bf05070 */
[----:B------:R-:W-:Y:S01]  /*acc0*/  IMAD.SHL.U32 R24, R4, 0x10, RZ ;  /* 0x0000001004187824 */ /* 0x000fe200078e00ff */
[----:B------:R-:W-:Y:S01]  /*acd0*/  LOP3.LUT R17, R17, 0xfffdffff, RZ, 0xc0, !PT ;  /* 0xfffdffff11117812 */ /* 0x000fe200078ec0ff */
[----:B------:R-:W-:Y:S01]  /*ace0*/  ULDC UR4, c[0x0][0x424] ;  /* 0x0001090000047ab9 */ /* 0x000fe20000000800 */
[C---:B------:R-:W-:Y:S01]  /*acf0*/  LOP3.LUT R0, R19.reuse, 0x40, RZ, 0xfc, !PT ;  /* 0x0000004013007812 */ /* 0x040fe200078efcff */
[----:B------:R-:W-:Y:S01]  /*ad00*/  UISETP.NE.AND.EX UP0, UPT, UR5, URZ, UPT, UP0 ;  /* 0x0000003f0500728c */ /* 0x000fe2000bf05300 */
[C---:B------:R-:W-:Y:S01]  /*ad10*/  LOP3.LUT R2, R19.reuse, 0x80, RZ, 0xfc, !PT ;  /* 0x0000008013027812 */ /* 0x040fe200078efcff */
[----:B------:R-:W0:Y:S01]  /*ad20*/  S2UR UR5, SR_CgaCtaId ;  /* 0x00000000000579c3 */ /* 0x000e220000008800 */
[C---:B------:R-:W-:Y:S01]  /*ad30*/  ISETP.GE.AND P0, PT, R0.reuse, UR6, PT ;  /* 0x0000000600007c0c */ /* 0x040fe2000bf06270 */
[----:B------:R-:W-:Y:S01]  /*ad40*/  USEL UR4, UR4, 0x1, UP0 ;  /* 0x0000000104047887 */ /* 0x000fe20008000000 */
[----:B------:R-:W-:Y:S01]  /*ad50*/  ISETP.GE.AND P5, PT, R0, UR7, PT ;  /* 0x0000000700007c0c */ /* 0x000fe2000bfa6270 */
[----:B------:R-:W-:Y:S01]  /*ad60*/  UMOV UR37, 0x400 ;  /* 0x0000040000257882 */ /* 0x000fe20000000000 */
[C---:B------:R-:W-:Y:S01]  /*ad70*/  ISETP.GE.AND P4, PT, R2.reuse, UR6, PT ;  /* 0x0000000602007c0c */ /* 0x040fe2000bf86270 */
[----:B------:R-:W-:Y:S01]  /*ad80*/  IMAD.MOV.U32 R23, RZ, RZ, 0x1 ;  /* 0x00000001ff177424 */ /* 0x000fe200078e00ff */
[----:B------:R-:W-:Y:S01]  /*ad90*/  ISETP.GE.AND P3, PT, R2, UR7, PT ;  /* 0x0000000702007c0c */ /* 0x000fe2000bf66270 */
[----:B------:R-:W-:Y:S01]  /*ada0*/  ULDC UR36, c[0x0][0x448] ;  /* 0x0001120000247ab9 */ /* 0x000fe20000000800 */
[C---:B------:R-:W-:Y:S01]  /*adb0*/  LOP3.LUT R3, R19.reuse, 0x180, RZ, 0xfc, !PT ;  /* 0x0000018013037812 */ /* 0x040fe200078efcff */
[----:B------:R-:W-:Y:S01]  /*adc0*/  ULDC UR38, c[0x0][0xc] ;  /* 0x0000030000267ab9 */ /* 0x000fe20000000800 */
[----:B------:R-:W-:-:S02]  /*add0*/  ISETP.GE.AND P6, PT, R19, UR6, PT ;  /* 0x0000000613007c0c */ /* 0x000fc4000bfc6270 */
[C---:B------:R-:W-:Y:S02]  /*ade0*/  ISETP.GE.AND P2, PT, R3.reuse, UR7, PT ;  /* 0x0000000703007c0c */ /* 0x040fe4000bf46270 */
[----:B------:R-:W-:Y:S02]  /*adf0*/  @P0 LOP3.LUT R16, R16, 0x20, RZ, 0xfc, !PT ;  /* 0x0000002010100812 */ /* 0x000fe400078efcff */
[----:B------:R-:W-:Y:S02]  /*ae00*/  SEL R6, RZ, 0x40, P2 ;  /* 0x00000040ff067807 */ /* 0x000fe40001000000 */
[----:B------:R-:W-:Y:S02]  /*ae10*/  LOP3.LUT R16, R16, 0xffbfffff, RZ, 0xc0, !PT ;  /* 0xffbfffff10107812 */ /* 0x000fe400078ec0ff */
[----:B------:R-:W-:Y:S02]  /*ae20*/  ISETP.GE.AND P2, PT, R0, UR6, PT ;  /* 0x0000000600007c0c */ /* 0x000fe4000bf46270 */
[----:B------:R-:W-:Y:S01]  /*ae30*/  @P5 LOP3.LUT R16, R16, 0x400000, RZ, 0xfc, !PT ;  /* 0x0040000010105812 */ /* 0x000fe200078efcff */
[----:B0-----:R-:W-:Y:S01]  /*ae40*/  ULEA UR37, UR5, UR37, 0x18 ;  /* 0x0000002505257291 */ /* 0x001fe2000f8ec03f */
[----:B------:R-:W-:-:S02]  /*ae50*/  ISETP.GE.AND P0, PT, R3, UR6, PT ;  /* 0x0000000603007c0c */ /* 0x000fc4000bf06270 */
[----:B------:R-:W-:Y:S02]  /*ae60*/  LOP3.LUT R16, R16, 0xffffffef, RZ, 0xc0, !PT ;  /* 0xffffffef10107812 */ /* 0x000fe400078ec0ff */
[C---:B------:R-:W-:Y:S02]  /*ae70*/  LOP3.LUT R5, R19.reuse, 0x1c0, RZ, 0xfc, !PT ;  /* 0x000001c013057812 */ /* 0x040fe400078efcff */
[----:B------:R-:W-:Y:S02]  /*ae80*/  @P4 LOP3.LUT R16, R16, 0x10, RZ, 0xfc, !PT ;  /* 0x0000001010104812 */ /* 0x000fe400078efcff */
[----:B------:R-:W-:Y:S02]  /*ae90*/  SEL R3, RZ, 0xffffffff, P2 ;  /* 0xffffffffff037807 */ /* 0x000fe40001000000 */
[----:B------:R-:W-:Y:S02]  /*aea0*/  LOP3.LUT R16, R16, 0xffdfffff, RZ, 0xc0, !PT ;  /* 0xffdfffff10107812 */ /* 0x000fe400078ec0ff */
[----:B------:R-:W-:Y:S01]  /*aeb0*/  ISETP.GE.AND P2, PT, R19, UR7, PT ;  /* 0x0000000713007c0c */ /* 0x000fe2000bf46270 */
[----:B------:R-:W-:Y:S01]  /*aec0*/  IMAD.SHL.U32 R9, R3, 0x2, RZ ;  /* 0x0000000203097824 */ /* 0x000fe200078e00ff */
[----:B------:R-:W-:-:S02]  /*aed0*/  @P3 LOP3.LUT R16, R16, 0x200000, RZ, 0xfc, !PT ;  /* 0x0020000010103812 */ /* 0x000fc400078efcff */
[----:B------:R-:W-:Y:S02]  /*aee0*/  ISETP.GE.AND P1, PT, R5, UR6, PT ;  /* 0x0000000605007c0c */ /* 0x000fe4000bf26270 */
[----:B------:R-:W-:Y:S02]  /*aef0*/  LOP3.LUT R16, R16, 0xfffffdff, RZ, 0xc0, !PT ;  /* 0xfffffdff10107812 */ /* 0x000fe400078ec0ff */
[----:B------:R-:W-:Y:S02]  /*af00*/  LOP3.LUT R11, R19, 0xc0, RZ, 0xfc, !PT ;  /* 0x000000c0130b7812 */ /* 0x000fe400078efcff */
[----:B------:R-:W-:Y:S02]  /*af10*/  @P6 LOP3.LUT R16, R16, 0x200, RZ, 0xfc, !PT ;  /* 0x0000020010106812 */ /* 0x000fe400078efcff */
[----:B------:R-:W-:Y:S02]  /*af20*/  SEL R7, RZ, 0x40, P0 ;  /* 0x00000040ff077807 */ /* 0x000fe40000000000 */
[----:B------:R-:W-:-:S02]  /*af30*/  SEL R0, RZ, 0x80, P1 ;  /* 0x00000080ff007807 */ /* 0x000fc40000800000 */
[----:B------:R-:W-:Y:S02]  /*af40*/  ISETP.GE.AND P0, PT, R5, UR7, PT ;  /* 0x0000000705007c0c */ /* 0x000fe4000bf06270 */
[----:B------:R-:W-:Y:S02]  /*af50*/  ISETP.GE.AND P1, PT, R11, UR6, PT ;  /* 0x000000060b007c0c */ /* 0x000fe4000bf26270 */
[----:B------:R-:W-:Y:S02]  /*af60*/  SEL R5, RZ, 0xffffffff, P5 ;  /* 0xffffffffff057807 */ /* 0x000fe40002800000 */
[----:B------:R-:W-:Y:S02]  /*af70*/  LOP3.LUT R16, R16, 0xff7fffff, RZ, 0xc0, !PT ;  /* 0xff7fffff10107812 */ /* 0x000fe400078ec0ff */
[----:B------:R-:W-:Y:S01]  /*af80*/  SEL R2, RZ, 0x1, P6 ;  /* 0x00000001ff027807 */ /* 0x000fe20003000000 */
[----:B------:R-:W-:Y:S01]  /*af90*/  IMAD.SHL.U32 R8, R5, 0x2, RZ ;  /* 0x0000000205087824 */ /* 0x000fe200078e00ff */
[----:B------:R-:W-:-:S02]  /*afa0*/  @P2 LOP3.LUT R16, R16, 0x800000, RZ, 0xfc, !PT ;  /* 0x0080000010102812 */ /* 0x000fc400078efcff */
[----:B------:R-:W-:Y:S02]  /*afb0*/  SEL R5, RZ, 0xffffff80, P0 ;  /* 0xffffff80ff057807 */ /* 0x000fe40000000000 */
[----:B------:R-:W-:Y:S02]  /*afc0*/  ISETP.GE.AND P0, PT, R11, UR7, PT ;  /* 0x000000070b007c0c */ /* 0x000fe4000bf06270 */
[----:B------:R-:W-:Y:S02]  /*afd0*/  LOP3.LUT R16, R16, 0xfffffff7, RZ, 0xc0, !PT ;  /* 0xfffffff710107812 */ /* 0x000fe400078ec0ff */
[----:B------:R-:W-:Y:S02]  /*afe0*/  SEL R3, RZ, 0x1, P2 ;  /* 0x00000001ff037807 */ /* 0x000fe40001000000 */
[----:B------:R-:W-:Y:S02]  /*aff0*/  @P1 LOP3.LUT R16, R16, 0x8, RZ, 0xfc, !PT ;  /* 0x0000000810101812 */ /* 0x000fe400078efcff */
[----:B------:R-:W-:-:S02]  /*b000*/  LOP3.LUT R13, R19, 0x100, RZ, 0xfc, !PT ;  /* 0x00000100130d7812 */ /* 0x000fc400078efcff */
[----:B------:R-:W-:Y:S02]  /*b010*/  LOP3.LUT R16, R16, 0xffefffff, RZ, 0xc0, !PT ;  /* 0xffefffff10107812 */ /* 0x000fe400078ec0ff */
[----:B------:R-:W-:Y:S02]  /*b020*/  LOP3.LUT R2, R9, 0x2, R2, 0xe2, !PT ;  /* 0x0000000209027812 */ /* 0x000fe400078ee202 */
[----:B------:R-:W-:Y:S02]  /*b030*/  LOP3.LUT R9, R8, 0x2, R3, 0xe2, !PT ;  /* 0x0000000208097812 */ /* 0x000fe400078ee203 */
[----:B------:R-:W-:Y:S02]  /*b040*/  SEL R3, RZ, 0x4, P4 ;  /* 0x00000004ff037807 */ /* 0x000fe40002000000 */
[----:B------:R-:W-:Y:S02]  /*b050*/  @P0 LOP3.LUT R16, R16, 0x100000, RZ, 0xfc, !PT ;  /* 0x0010000010100812 */ /* 0x000fe400078efcff */
[----:B------:R-:W-:-:S02]  /*b060*/  SEL R11, RZ, 0x8, P0 ;  /* 0x00000008ff0b7807 */ /* 0x000fc40000000000 */
[----:B------:R-:W-:Y:S02]  /*b070*/  SEL R8, RZ, 0x8, P1 ;  /* 0x00000008ff087807 */ /* 0x000fe40000800000 */
[----:B------:R-:W-:Y:S02]  /*b080*/  ISETP.GE.AND P0, PT, R13, UR6, PT ;  /* 0x000000060d007c0c */ /* 0x000fe4000bf06270 */
[----:B------:R-:W-:Y:S02]  /*b090*/  LOP3.LUT R8, R8, R2, R3, 0xfe, !PT ;  /* 0x0000000208087212 */ /* 0x000fe400078efe03 */
[----:B------:R-:W0:Y:S01]  /*b0a0*/  LDC.64 R2, c[0x0][0x2f0] ;  /* 0x0000bc00ff027b82 */ /* 0x000e220000000a00 */
[----:B------:R-:W-:Y:S02]  /*b0b0*/  SEL R10, RZ, 0x4, P3 ;  /* 0x00000004ff0a7807 */ /* 0x000fe40001800000 */
[----:B------:R-:W-:Y:S02]  /*b0c0*/  LOP3.LUT R16, R16, 0xfffffffb, RZ, 0xc0, !PT ;  /* 0xfffffffb10107812 */ /* 0x000fe400078ec0ff */
[----:B------:R-:W-:-:S02]  /*b0d0*/  LOP3.LUT R14, R19, 0x140, RZ, 0xfc, !PT ;  /* 0x00000140130e7812 */ /* 0x000fc400078efcff */
[----:B------:R-:W-:Y:S02]  /*b0e0*/  LOP3.LUT R12, R11, R9, R10, 0xfe, !PT ;  /* 0x000000090b0c7212 */ /* 0x000fe400078efe0a */
[----:B------:R-:W-:Y:S02]  /*b0f0*/  @P0 LOP3.LUT R16, R16, 0x4, RZ, 0xfc, !PT ;  /* 0x0000000410100812 */ /* 0x000fe400078efcff */
[----:B------:R-:W-:Y:S02]  /*b100*/  SEL R11, RZ, 0x10, P0 ;  /* 0x00000010ff0b7807 */ /* 0x000fe40000000000 */
[----:B------:R-:W-:Y:S02]  /*b110*/  ISETP.GE.AND P0, PT, R14, UR6, PT ;  /* 0x000000060e007c0c */ /* 0x000fe4000bf06270 */
[----:B------:R-:W-:Y:S02]  /*b120*/  LOP3.LUT R16, R16, 0xfffffffd, RZ, 0xc0, !PT ;  /* 0xfffffffd10107812 */ /* 0x000fe400078ec0ff */
[----:B------:R-:W-:-:S02]  /*b130*/  SEL R10, RZ, 0x20, P0 ;  /* 0x00000020ff0a7807 */ /* 0x000fc40000000000 */
[----:B------:R-:W-:Y:S02]  /*b140*/  LOP3.LUT R9, R29, 0x1f8, RZ, 0xc0, !PT ;  /* 0x000001f81d097812 */ /* 0x000fe400078ec0ff */
[----:B------:R-:W-:Y:S01]  /*b150*/  LOP3.LUT R8, R10, R8, R11, 0xfe, !PT ;  /* 0x000000080a087212 */ /* 0x000fe200078efe0b */
[----:B0-----:R-:W-:Y:S01]  /*b160*/  IMAD R18, R2, UR4, RZ ;  /* 0x0000000402127c24 */ /* 0x001fe2000f8e02ff */
[----:B------:R-:W-:Y:S01]  /*b170*/  LOP3.LUT R2, R9, 0x38, R4, 0x78, !PT ;  /* 0x0000003809027812 */ /* 0x000fe200078e7804 */
[----:B------:R-:W-:Y:S02]  /*b180*/  ULDC UR4, c[0x0][0x288] ;  /* 0x0000a20000047ab9 */ /* 0x000fe40000000800 */
[----:B------:R-:W-:Y:S01]  /*b190*/  @P0 LOP3.LUT R16, R16, 0x2, RZ, 0xfc, !PT ;  /* 0x0000000210100812 */ /* 0x000fe200078efcff */
[----:B------:R-:W-:Y:S01]  /*b1a0*/  VIADD R15, R18, 0x3f ;  /* 0x0000003f120f7836 */ /* 0x000fe20000000000 */
[----:B------:R-:W-:Y:S01]  /*b1b0*/  ISETP.GE.AND P0, PT, R13, UR7, PT ;  /* 0x000000070d007c0c */ /* 0x000fe2000bf06270 */
[----:B------:R-:W-:Y:S01]  /*b1c0*/  STL [R1+0x20], R18 ;  /* 0x0000201201007387 */ /* 0x000fe20000100800 */
[----:B------:R-:W-:Y:S01]  /*b1d0*/  LOP3.LUT R16, R16, 0xfff7ffff, RZ, 0xc0, !PT ;  /* 0xfff7ffff10107812 */ /* 0x000fe200078ec0ff */
[----:B------:R-:W-:Y:S01]  /*b1e0*/  UIMAD UR36, UR36, UR4, URZ ;  /* 0x00000004242472a4 */ /* 0x000fe2000f8e023f */
[----:B------:R-:W-:-:S02]  /*b1f0*/  SHF.R.S32.HI R10, RZ, 0x1f, R15 ;  /* 0x0000001fff0a7819 */ /* 0x000fc4000001140f */
[----:B------:R-:W-:Y:S02]  /*b200*/  LOP3.LUT R29, R2, 0x200, R29, 0xf8, !PT ;  /* 0x00000200021d7812 */ /* 0x000fe400078ef81d */
[----:B------:R-:W-:Y:S02]  /*b210*/  SHF.R.U32.HI R2, RZ, 0x3, R4 ;  /* 0x00000003ff027819 */ /* 0x000fe40000011604 */
[----:B------:R-:W-:Y:S02]  /*b220*/  SEL R13, RZ, 0x10, P0 ;  /* 0x00000010ff0d7807 */ /* 0x000fe40000000000 */
[----:B------:R-:W-:Y:S02]  /*b230*/  LEA.HI R10, R10, R15, RZ, 0x6 ;  /* 0x0000000f0a0a7211 */ /* 0x000fe400078f30ff */
[----:B------:R-:W-:Y:S02]  /*b240*/  @P0 LOP3.LUT R16, R16, 0x80000, RZ, 0xfc, !PT ;  /* 0x0008000010100812 */ /* 0x000fe400078efcff */
[----:B------:R-:W-:Y:S01]  /*b250*/  ISETP.GE.AND P0, PT, R14, UR7, PT ;  /* 0x000000070e007c0c */ /* 0x000fe2000bf06270 */
[----:B------:R-:W-:Y:S01]  /*b260*/  ULDC UR7, c[0x0][0x2b8] ;  /* 0x0000ae0000077ab9 */ /* 0x000fe20000000800 */
[----:B------:R-:W-:Y:S01]  /*b270*/  LOP3.LUT R7, R8, R7, RZ, 0xfc, !PT ;  /* 0x0000000708077212 */ /* 0x000fe200078efcff */
[----:B------:R-:W-:Y:S01]  /*b280*/  IMAD.U32 R8, RZ, RZ, UR8 ;  /* 0x00000008ff087e24 */ /* 0x000fe2000f8e00ff */
[----:B------:R-:W-:-:S02]  /*b290*/  LOP3.LUT R2, R2, 0xf, RZ, 0xc0, !PT ;  /* 0x0000000f02027812 */ /* 0x000fc400078ec0ff */
[----:B------:R-:W-:Y:S02]  /*b2a0*/  LOP3.LUT R4, R37, 0x2, RZ, 0xfc, !PT ;  /* 0x0000000225047812 */ /* 0x000fe400078efcff */
[C---:B------:R-:W-:Y:S01]  /*b2b0*/  LEA.HI.SX32 R4, R10.reuse, 0xfffffffe, 0x1a ;  /* 0xfffffffe0a047811 */ /* 0x040fe200078fd2ff */
[----:B------:R-:W-:Y:S01]  /*b2c0*/  STL [R1+0xc], R8 ;  /* 0x00000c0801007387 */ /* 0x000fe20000100800 */
[----:B------:R-:W-:Y:S02]  /*b2d0*/  LOP3.LUT R9, R10, 0xffffffc0, RZ, 0xc0, !PT ;  /* 0xffffffc00a097812 */ /* 0x000fe400078ec0ff */
[----:B------:R-:W-:Y:S01]  /*b2e0*/  LOP3.LUT R24, R2, 0x70, R24, 0xf8, !PT ;  /* 0x0000007002187812 */ /* 0x000fe200078ef818 */
[----:B------:R0:W-:Y:S01]  /*b2f0*/  STL [R1+0x28], R4 ;  /* 0x0000280401007387 */ /* 0x0001e20000100800 */
[----:B------:R-:W-:Y:S02]  /*b300*/  LOP3.LUT R16, R16, 0xfffbffff, RZ, 0xc0, !PT ;  /* 0xfffbffff10107812 */ /* 0x000fe400078ec0ff */
[----:B------:R-:W-:-:S02]  /*b310*/  SEL R14, RZ, 0x20, P0 ;  /* 0x00000020ff0e7807 */ /* 0x000fc40000000000 */
[----:B------:R-:W-:Y:S02]  /*b320*/  @P0 LOP3.LUT R16, R16, 0x40000, RZ, 0xfc, !PT ;  /* 0x0004000010100812 */ /* 0x000fe400078efcff */
[--C-:B------:R-:W-:Y:S02]  /*b330*/  IADD3 R36, R18, 0x40, -R9.reuse ;  /* 0x0000004012247810 */ /* 0x100fe40007ffe809 */
[----:B------:R-:W-:Y:S02]  /*b340*/  LOP3.LUT R16, R16, 0xffffbfff, RZ, 0xc0, !PT ;  /* 0xffffbfff10107812 */ /* 0x000fe400078ec0ff */
[----:B0-----:R-:W-:Y:S01]  /*b350*/  IADD3 R4, R24, -0x40, R9 ;  /* 0xffffffc018047810 */ /* 0x001fe20007ffe009 */
[----:B------:R-:W-:Y:S01]  /*b360*/  IMAD.IADD R36, R36, 0x1, -R2 ;  /* 0x0000000124247824 */ /* 0x000fe200078e0a02 */
[----:B------:R-:W-:Y:S02]  /*b370*/  LOP3.LUT R0, R7, R0, RZ, 0xfc, !PT ;  /* 0x0000000007007212 */ /* 0x000fe400078efcff */
[----:B------:R-:W-:Y:S01]  /*b380*/  ISETP.GE.AND P0, PT, R4, R18, PT ;  /* 0x000000120400720c */ /* 0x000fe20003f06270 */
[----:B------:R-:W-:Y:S01]  /*b390*/  STL [R1+0x24], R4 ;  /* 0x0000240401007387 */ /* 0x000fe20000100800 */
[----:B------:R-:W-:Y:S01]  /*b3a0*/  LOP3.LUT R13, R14, R12, R13, 0xfe, !PT ;  /* 0x0000000c0e0d7212 */ /* 0x000fe200078efe0d */
[----:B------:R-:W-:Y:S01]  /*b3b0*/  IMAD.MOV.U32 R18, RZ, RZ, RZ ;  /* 0x000000ffff127224 */ /* 0x000fe200078e00ff */
[----:B------:R-:W-:-:S02]  /*b3c0*/  ISETP.LT.U32.AND P1, PT, R24, 0x40, !P0 ;  /* 0x000000401800780c */ /* 0x000fc40004721070 */
[----:B------:R-:W-:Y:S02]  /*b3d0*/  ISETP.GE.AND P0, PT, R19, UR6, PT ;  /* 0x0000000613007c0c */ /* 0x000fe4000bf06270 */
[----:B------:R-:W-:Y:S02]  /*b3e0*/  LOP3.LUT R6, R13, R6, RZ, 0xfc, !PT ;  /* 0x000000060d067212 */ /* 0x000fe400078efcff */
[C---:B------:R-:W-:Y:S02]  /*b3f0*/  ISETP.LT.OR P3, PT, R36.reuse, 0x1, P0 ;  /* 0x000000012400780c */ /* 0x040fe40000761670 */
[----:B------:R-:W-:Y:S02]  /*b400*/  ISETP.LT.OR P2, PT, R36, 0x11, P0 ;  /* 0x000000112400780c */ /* 0x000fe40000741670 */
[C---:B------:R-:W-:Y:S02]  /*b410*/  LOP3.LUT R5, R6.reuse, 0x80, R5, 0xc8, !PT ;  /* 0x0000008006057812 */ /* 0x040fe400078ec805 */
[----:B------:R-:W-:-:S02]  /*b420*/  LOP3.LUT R6, R6, 0x40, RZ, 0xc0, !PT ;  /* 0x0000004006067812 */ /* 0x000fc400078ec0ff */
[----:B------:R-:W-:Y:S02]  /*b430*/  @P1 LOP3.LUT R16, R16, 0x4000, RZ, 0xfc, !PT ;  /* 0x0000400010101812 */ /* 0x000fe400078efcff */
[C---:B------:R-:W-:Y:S02]  /*b440*/  ISETP.LT.OR P1, PT, R36.reuse, 0x21, P0 ;  /* 0x000000212400780c */ /* 0x040fe40000721670 */
[----:B------:R-:W-:Y:S02]  /*b450*/  ISETP.LT.OR P0, PT, R36, 0x31, P0 ;  /* 0x000000312400780c */ /* 0x000fe40000701670 */
[----:B------:R-:W-:Y:S02]  /*b460*/  @P3 LOP3.LUT R17, R17, 0x20000, RZ, 0xfc, !PT ;  /* 0x0002000011113812 */ /* 0x000fe400078efcff */
[----:B------:R-:W-:Y:S02]  /*b470*/  LOP3.LUT R16, R16, 0xdfffffff, RZ, 0xc0, !PT ;  /* 0xdfffffff10107812 */ /* 0x000fe400078ec0ff */
[----:B------:R-:W-:-:S02]  /*b480*/  LOP3.LUT R17, R17, 0xfffeffff, RZ, 0xc0, !PT ;  /* 0xfffeffff11117812 */ /* 0x000fc400078ec0ff */
[----:B------:R-:W-:Y:S02]  /*b490*/  SHF.R.U32.HI R2, RZ, 0x2, R6 ;  /* 0x00000002ff027819 */ /* 0x000fe40000011606 */
[----:B------:R-:W-:Y:S02]  /*b4a0*/  @P2 LOP3.LUT R17, R17, 0x10000, RZ, 0xfc, !PT ;  /* 0x0001000011112812 */ /* 0x000fe400078efcff */
[----:B------:R-:W-:Y:S01]  /*b4b0*/  SHF.R.U32.HI R5, RZ, 0x3, R5 ;  /* 0x00000003ff057819 */ /* 0x000fe20000011605 */
[----:B------:R0:W-:Y:S01]  /*b4c0*/  STL [R1+0x8], R2 ;  /* 0x0000080201007387 */ /* 0x0001e20000100800 */
[----:B------:R-:W-:Y:S02]  /*b4d0*/  LOP3.LUT R17, R17, 0xffff7fff, RZ, 0xc0, !PT ;  /* 0xffff7fff11117812 */ /* 0x000fe400078ec0ff */
[----:B------:R-:W-:Y:S01]  /*b4e0*/  LOP3.LUT R31, R7, 0x40, RZ, 0xc0, !PT ;  /* 0x00000040071f7812 */ /* 0x000fe200078ec0ff */
[----:B------:R1:W-:Y:S01]  /*b4f0*/  STL [R1+0x4], R5 ;  /* 0x0000040501007387 */ /* 0x0003e20000100800 */
[----:B------:R-:W-:-:S02]  /*b500*/  @P1 LOP3.LUT R17, R17, 0x8000, RZ, 0xfc, !PT ;  /* 0x0000800011111812 */ /* 0x000fc400078efcff */
[C---:B------:R-:W-:Y:S01]  /*b510*/  LOP3.LUT R30, R0.reuse, 0x80, RZ, 0xc0, !PT ;  /* 0x00000080001e7812 */ /* 0x040fe200078ec0ff */
[----:B------:R1:W-:Y:S01]  /*b520*/  STL [R1+0x1c], RZ ;  /* 0x00001cff01007387 */ /* 0x0003e20000100800 */
[----:B------:R-:W-:Y:S02]  /*b530*/  LOP3.LUT R17, R17, 0xfdffffff, RZ, 0xc0, !PT ;  /* 0xfdffffff11117812 */ /* 0x000fe400078ec0ff */
[C---:B0-----:R-:W-:Y:S02]  /*b540*/  PRMT R2, R0.reuse, 0x8880, RZ ;  /* 0x0000888000027816 */ /* 0x041fe400000000ff */
[----:B------:R-:W-:Y:S02]  /*b550*/  @P0 LOP3.LUT R17, R17, 0x2000000, RZ, 0xfc, !PT ;  /* 0x0200000011110812 */ /* 0x000fe400078efcff */
[----:B------:R-:W-:Y:S02]  /*b560*/  LOP3.LUT P0, RZ, R0, 0x2, RZ, 0xc0, !PT ;  /* 0x0000000200ff7812 */ /* 0x000fe4000780c0ff */
[----:B------:R-:W-:-:S02]  /*b570*/  LOP3.LUT R17, R17, 0xffffbfff, RZ, 0xc0, !PT ;  /* 0xffffbfff11117812 */ /* 0x000fc400078ec0ff */
[C---:B------:R-:W-:Y:S02]  /*b580*/  ISETP.LT.OR P1, PT, R36.reuse, 0x1, !P0 ;  /* 0x000000012400780c */ /* 0x040fe40004721670 */
[C---:B------:R-:W-:Y:S02]  /*b590*/  ISETP.LT.OR P3, PT, R36.reuse, 0x11, !P0 ;  /* 0x000000112400780c */ /* 0x040fe40004761670 */
[----:B------:R-:W-:Y:S02]  /*b5a0*/  ISETP.LT.OR P2, PT, R36, 0x21, !P0 ;  /* 0x000000212400780c */ /* 0x000fe40004741670 */
[----:B------:R-:W-:Y:S02]  /*b5b0*/  SHF.R.U32.HI R31, RZ, 0x2, R31 ;  /* 0x00000002ff1f7819 */ /* 0x000fe4000001161f */
[----:B------:R-:W-:-:S05]  /*b5c0*/  SHF.R.U32.HI R30, RZ, 0x3, R30 ;  /* 0x00000003ff1e7819 */ /* 0x000fca000001161e */
        /* <DEDUP_REMOVED lines=9> */
[----:B------:R-:W-:-:S04]  /*b660*/  LOP3.LUT R17, R17, 0xfeffffff, RZ, 0xc0, !PT ;  /* 0xfeffffff11117812 */ /* 0x000fc800078ec0ff */
[----:B------:R-:W-:Y:S02]  /*b670*/  @P1 LOP3.LUT R17, R17, 0x1000000, RZ, 0xfc, !PT ;  /* 0x0100000011111812 */ /* 0x000fe400078efcff */
[----:B------:R-:W-:Y:S02]  /*b680*/  ISETP.LT.OR P1, PT, R36, 0x21, !P0 ;  /* 0x000000212400780c */ /* 0x000fe40004721670 */
[----:B------:R-:W-:-:S04]  /*b690*/  LOP3.LUT R17, R17, 0xfffff7ff, RZ, 0xc0, !PT ;  /* 0xfffff7ff11117812 */ /* 0x000fc800078ec0ff */
        /* <DEDUP_REMOVED lines=31> */
[----:B------:R-:W-:-:S02]  /*b890*/  @P1 LOP3.LUT R16, R16, 0x20000000, RZ, 0xfc, !PT ;  /* 0x2000000010101812 */ /* 0x000fc400078efcff */
[C---:B------:R-:W-:Y:S02]  /*b8a0*/  ISETP.LT.OR P1, PT, R36.reuse, 0x1, !P0 ;  /* 0x000000012400780c */ /* 0x040fe40004721670 */
[----:B------:R-:W-:Y:S02]  /*b8b0*/  LOP3.LUT R17, R17, 0xffdfffff, RZ, 0xc0, !PT ;  /* 0xffdfffff11117812 */ /* 0x000fe400078ec0ff */
[C---:B------:R-:W-:Y:S02]  /*b8c0*/  ISETP.LT.OR P3, PT, R36.reuse, 0x11, !P0 ;  /* 0x000000112400780c */ /* 0x040fe40004761670 */
[----:B------:R-:W-:Y:S02]  /*b8d0*/  @P2 LOP3.LUT R17, R17, 0x200000, RZ, 0xfc, !PT ;  /* 0x0020000011112812 */ /* 0x000fe400078efcff */
[----:B------:R-:W-:Y:S02]  /*b8e0*/  ISETP.LT.OR P2, PT, R36, 0x21, !P0 ;  /* 0x000000212400780c */ /* 0x000fe40004741670 */
[----:B------:R-:W-:-:S02]  /*b8f0*/  LOP3.LUT R17, R17, 0xffffffef, RZ, 0xc0, !PT ;  /* 0xffffffef11117812 */ /* 0x000fc400078ec0ff */
[----:B------:R-:W-:Y:S02]  /*b900*/  LOP3.LUT R16, R16, 0xefffffff, RZ, 0xc0, !PT ;  /* 0xefffffff10107812 */ /* 0x000fe400078ec0ff */
[----:B------:R-:W-:Y:S02]  /*b910*/  @P1 LOP3.LUT R17, R17, 0x10, RZ, 0xfc, !PT ;  /* 0x0000001011111812 */ /* 0x000fe400078efcff */
[----:B------:R-:W-:Y:S02]  /*b920*/  ISETP.LT.OR P1, PT, R36, 0x31, !P0 ;  /* 0x000000312400780c */ /* 0x000fe40004721670 */
[----:B------:R-:W-:Y:S02]  /*b930*/  LOP3.LUT R17, R17, 0xfffffffe, RZ, 0xc0, !PT ;  /* 0xfffffffe11117812 */ /* 0x000fe400078ec0ff */
[----:B------:R-:W-:Y:S02]  /*b940*/  LOP3.LUT P0, RZ, R0, 0x40, RZ, 0xc0, !PT ;  /* 0x0000004000ff7812 */ /* 0x000fe4000780c0ff */
[----:B------:R-:W-:-:S02]  /*b950*/  @P3 LOP3.LUT R17, R17, 0x1, RZ, 0xfc, !PT ;  /* 0x0000000111113812 */ /* 0x000fc400078efcff */
[----:B------:R-:W-:Y:S02]  /*b960*/  ISETP.LT.OR P3, PT, R36, 0x11, !P0 ;  /* 0x000000112400780c */ /* 0x000fe40004761670 */
[----:B------:R-:W-:Y:S02]  /*b970*/  LOP3.LUT R17, R17, 0xffefffff, RZ, 0xc0, !PT ;  /* 0xffefffff11117812 */ /* 0x000fe400078ec0ff */
[----:B------:R-:W-:Y:S02]  /*b980*/  @P2 LOP3.LUT R16, R16, 0x10000000, RZ, 0xfc, !PT ;  /* 0x1000000010102812 */ /* 0x000fe400078efcff */
[----:B------:R-:W-:Y:S02]  /*b990*/  @P1 LOP3.LUT R17, R17, 0x100000, RZ, 0xfc, !PT ;  /* 0x0010000011111812 */ /* 0x000fe400078efcff */
[C---:B------:R-:W-:Y:S02]  /*b9a0*/  ISETP.LT.OR P1, PT, R36.reuse, 0x1, !P0 ;  /* 0x000000012400780c */ /* 0x040fe40004721670 */
[----:B------:R-:W-:-:S02]  /*b9b0*/  ISETP.LT.OR P2, PT, R36, 0x21, !P0 ;  /* 0x000000212400780c */ /* 0x000fc40004741670 */
[----:B------:R-:W-:Y:S02]  /*b9c0*/  LOP3.LUT R16, R16, 0x7fffffff, RZ, 0xc0, !PT ;  /* 0x7fffffff10107812 */ /* 0x000fe400078ec0ff */
[----:B------:R-:W-:Y:S02]  /*b9d0*/  LOP3.LUT R17, R17, 0xfffffff7, RZ, 0xc0, !PT ;  /* 0xfffffff711117812 */ /* 0x000fe400078ec0ff */
[----:B------:R-:W-:Y:S02]  /*b9e0*/  @P3 LOP3.LUT R16, R16, 0x80000000, RZ, 0xfc, !PT ;  /* 0x8000000010103812 */ /* 0x000fe400078efcff */
[----:B------:R-:W-:Y:S02]  /*b9f0*/  LEA R0, R29, UR37, 0x1 ;  /* 0x000000251d007c11 */ /* 0x000fe4000f8e08ff */
[----:B------:R-:W-:Y:S02]  /*ba00*/  LOP3.LUT R16, R16, 0xf7ffffff, RZ, 0xc0, !PT ;  /* 0xf7ffffff10107812 */ /* 0x000fe400078ec0ff */
[----:B------:R-:W-:-:S02]  /*ba10*/  @P1 LOP3.LUT R17, R17, 0x8, RZ, 0xfc, !PT ;  /* 0x0000000811111812 */ /* 0x000fc400078efcff */
[----:B------:R-:W-:Y:S02]  /*ba20*/  ISETP.LT.OR P1, PT, R36, 0x31, !P0 ;  /* 0x000000312400780c */ /* 0x000fe40004721670 */
[----:B------:R-:W-:Y:S02]  /*ba30*/  ISETP.GT.AND P0, PT, R2, -0x1, PT ;  /* 0xffffffff0200780c */ /* 0x000fe40003f04270 */
[----:B------:R-:W-:Y:S02]  /*ba40*/  @P2 LOP3.LUT R16, R16, 0x8000000, RZ, 0xfc, !PT ;  /* 0x0800000010102812 */ /* 0x000fe400078efcff */
[----:B------:R-:W-:Y:S02]  /*ba50*/  ISETP.LT.OR P2, PT, R36, 0x11, P0 ;  /* 0x000000112400780c */ /* 0x000fe40000741670 */
[----:B------:R-:W-:Y:S02]  /*ba60*/  LOP3.LUT R17, R17, 0xfff7ffff, RZ, 0xc0, !PT ;  /* 0xfff7ffff11117812 */ /* 0x000fe400078ec0ff */
[----:B------:R-:W-:-:S02]  /*ba70*/  LOP3.LUT R16, R16, 0xbfffffff, RZ, 0xc0, !PT ;  /* 0xbfffffff10107812 */ /* 0x000fc400078ec0ff */
[C---:B------:R-:W-:Y:S02]  /*ba80*/  ISETP.LT.OR P3, PT, R36.reuse, 0x1, P0 ;  /* 0x000000012400780c */ /* 0x040fe40000761670 */
[----:B------:R-:W-:Y:S02]  /*ba90*/  @P1 LOP3.LUT R17, R17, 0x80000, RZ, 0xfc, !PT ;  /* 0x0008000011111812 */ /* 0x000fe400078efcff */
[C---:B------:R-:W-:Y:S02]  /*baa0*/  ISETP.LT.OR P1, PT, R36.reuse, 0x21, P0 ;  /* 0x000000212400780c */ /* 0x040fe40000721670 */
[----:B------:R-:W-:Y:S02]  /*bab0*/  ISETP.LT.OR P0, PT, R36, 0x31, P0 ;  /* 0x000000312400780c */ /* 0x000fe40000701670 */
[----:B------:R-:W-:Y:S02]  /*bac0*/  @P2 LOP3.LUT R16, R16, 0x40000000, RZ, 0xfc, !PT ;  /* 0x4000000010102812 */ /* 0x000fe400078efcff */
[----:B------:R-:W-:-:S02]  /*bad0*/  ISETP.GE.AND P2, PT, R19, R3, PT ;  /* 0x000000031300720c */ /* 0x000fc40003f46270 */
[----:B------:R-:W-:Y:S02]  /*bae0*/  LOP3.LUT R16, R16, 0xfbffffff, RZ, 0xc0, !PT ;  /* 0xfbffffff10107812 */ /* 0x000fe400078ec0ff */
[----:B------:R-:W-:-:S03]  /*baf0*/  LOP3.LUT R17, R17, 0xfffffffb, RZ, 0xc0, !PT ;  /* 0xfffffffb11117812 */ /* 0x000fc600078ec0ff */
[----:B------:R-:W-:Y:S02]  /*bb00*/  @P1 LOP3.LUT R16, R16, 0x4000000, RZ, 0xfc, !PT ;  /* 0x0400000010101812 */ /* 0x000fe400078efcff */
[----:B------:R-:W-:Y:S02]  /*bb10*/  @P3 LOP3.LUT R17, R17, 0x4, RZ, 0xfc, !PT ;  /* 0x0000000411113812 */ /* 0x000fe400078efcff */
[----:B------:R-:W-:Y:S02]  /*bb20*/  ISETP.GE.AND P1, PT, R36, 0x1, PT ;  /* 0x000000012400780c */ /* 0x000fe40003f26270 */
[----:B------:R-:W-:Y:S02]  /*bb30*/  LOP3.LUT R16, R16, 0xfffffffe, RZ, 0xc0, !PT ;  /* 0xfffffffe10107812 */ /* 0x000fe400078ec0ff */
[----:B------:R-:W-:Y:S02]  /*bb40*/  LOP3.LUT R17, R17, 0xfffbffff, RZ, 0xc0, !PT ;  /* 0xfffbffff11117812 */ /* 0x000fe400078ec0ff */
[----:B------:R-:W-:-:S02]  /*bb50*/  @P2 LOP3.LUT R16, R16, 0x1, RZ, 0xfc, !PT ;  /* 0x0000000110102812 */ /* 0x000fc400078efcff */
[----:B------:R-:W-:Y:S02]  /*bb60*/  @P0 LOP3.LUT R17, R17, 0x40000, RZ, 0xfc, !PT ;  /* 0x0004000011110812 */ /* 0x000fe400078efcff */
[----:B------:R-:W-:Y:S02]  /*bb70*/  ISETP.GE.AND P0, PT, R36, 0x11, PT ;  /* 0x000000112400780c */ /* 0x000fe40003f06270 */
[----:B------:R-:W-:Y:S02]  /*bb80*/  LOP3.LUT R16, R16, 0xfffdffff, RZ, 0xc0, !PT ;  /* 0xfffdffff10107812 */ /* 0x000fe400078ec0ff */
[----:B------:R-:W-:Y:S02]  /*bb90*/  ISETP.GE.AND P2, PT, R36, 0x21, PT ;  /* 0x000000212400780c */ /* 0x000fe40003f46270 */
[----:B------:R-:W-:Y:S02]  /*bba0*/  @P1 LOP3.LUT R16, R16, 0x20000, RZ, 0xfc, !PT ;  /* 0x0002000010101812 */ /* 0x000fe400078efcff */
[----:B------:R-:W-:-:S02]  /*bbb0*/  ISETP.GE.AND P1, PT, R36, 0x31, PT ;  /* 0x000000312400780c */ /* 0x000fc40003f26270 */
        /* <DEDUP_REMOVED lines=9> */
.L_x_249:
[----:B------:R-:W2:Y:S01]  /*bc50*/  LDL R2, [R1+0xc] ;  /* 0x00000c0001027983 */ /* 0x000ea20000100800 */
[----:B0-----:R-:W0:Y:S01]  /*bc60*/  LDC R0, c[0x0][0xd38] ;  /* 0x00034e00ff007b82 */ /* 0x001e220000000800 */
[----:B------:R-:W-:Y:S05]  /*bc70*/  YIELD ;  /* 0x0000000000007946 */ /* 0x000fea0003800000 */
[----:B------:R-:W-:Y:S01]  /*bc80*/  ULDC.64 UR4, c[0x0][0xb20] ;  /* 0x0002c80000047ab9 */ /* 0x000fe20000000a00 */
[----:B------:R-:W-:Y:S02]  /*bc90*/  MOV R32, RZ ;  /* 0x000000ff00207202 */ /* 0x000fe40000000f00 */
        /* <DEDUP_REMOVED lines=20> */
[----:B0--3--:R-:W-:Y:S05]  /*bde0*/  @!P0 BRA `(.L_x_213) ;  /* 0x0000000000408947 */ /* 0x009fea0003800000 */
[----:B------:R-:W-:Y:S01]  /*bdf0*/  MOV R2, 0x0 ;  /* 0x0000000000027802 */ /* 0x000fe20000000f00 */
[----:B------:R-:W-:Y:S01]  /*be00*/  ULDC.64 UR6, c[0x4][0x90] ;  /* 0x0100240000067ab9 */ /* 0x000fe20000000a00 */
[----:B------:R-:W-:Y:S01]  /*be10*/  ULDC.64 UR8, c[0x4][0x98] ;  /* 0x0100260000087ab9 */ /* 0x000fe20000000a00 */
[----:B------:R-:W-:Y:S01]  /*be20*/  ULDC.64 UR4, c[0x4][0x8] ;  /* 0x0100020000047ab9 */ /* 0x000fe20000000a00 */
[----:B------:R-:W-:Y:S02]  /*be30*/  IMAD.U32 R4, RZ, RZ, UR6 ;  /* 0x00000006ff047e24 */ /* 0x000fe4000f8e00ff */
[----:B------:R-:W0:Y:S01]  /*be40*/  LDC.64 R2, c[0x4][R2] ;  /* 0x0100000002027b82 */ /* 0x000e220000000a00 */
[----:B------:R-:W-:Y:S02]  /*be50*/  IMAD.U32 R5, RZ, RZ, UR7 ;  /* 0x00000007ff057e24 */ /* 0x000fe4000f8e00ff */
[----:B------:R-:W-:Y:S02]  /*be60*/  IMAD.U32 R6, RZ, RZ, UR8 ;  /* 0x00000008ff067e24 */ /* 0x000fe4000f8e00ff */
[----:B------:R-:W-:-:S02]  /*be70*/  IMAD.U32 R7, RZ, RZ, UR9 ;  /* 0x00000009ff077e24 */ /* 0x000fc4000f8e00ff */
[----:B------:R-:W-:Y:S02]  /*be80*/  IMAD.U32 R10, RZ, RZ, UR4 ;  /* 0x00000004ff0a7e24 */ /* 0x000fe4000f8e00ff */
[----:B------:R-:W-:Y:S02]  /*be90*/  IMAD.U32 R11, RZ, RZ, UR5 ;  /* 0x00000005ff0b7e24 */ /* 0x000fe4000f8e00ff */
[----:B------:R-:W-:Y:S02]  /*bea0*/  IMAD.MOV.U32 R8, RZ, RZ, 0x70 ;  /* 0x00000070ff087424 */ /* 0x000fe400078e00ff */
[----:B------:R-:W-:Y:S02]  /*beb0*/  IMAD.MOV.U32 R12, RZ, RZ, 0x1 ;  /* 0x00000001ff0c7424 */ /* 0x000fe400078e00ff */
[----:B------:R-:W-:-:S07]  /*bec0*/  IMAD.MOV.U32 R13, RZ, RZ, RZ ;  /* 0x000000ffff0d7224 */ /* 0x000fce00078e00ff */
[----:B------:R-:W-:-:S07]  /*bed0*/  LEPC R20, `(.L_x_213) ;  /* 0x000000001014794e */ /* 0x000fce0000000000 */
[----:B0----5:R-:W-:Y:S05]  /*bee0*/  CALL.ABS.NOINC R2 ;  /* 0x0000000002007343 */ /* 0x021fea0003c00000 */
.L_x_213:
        /* <DEDUP_REMOVED lines=11> */
[----:B------:R-:W-:Y:S02]  /*bfa0*/  IMAD.U32 R5, RZ, RZ, UR7 ;  /* 0x00000007ff057e24 */ /* 0x000fe4000f8e00ff */
[----:B------:R-:W-:Y:S02]  /*bfb0*/  IMAD.U32 R7, RZ, RZ, UR9 ;  /* 0x00000009ff077e24 */ /* 0x000fe4000f8e00ff */
[----:B------:R-:W-:-:S02]  /*bfc0*/  IMAD.U32 R10, RZ, RZ, UR4 ;  /* 0x00000004ff0a7e24 */ /* 0x000fc4000f8e00ff */
[----:B------:R-:W-:Y:S02]  /*bfd0*/  IMAD.U32 R11, RZ, RZ, UR5 ;  /* 0x00000005ff0b7e24 */ /* 0x000fe4000f8e00ff */
[----:B------:R-:W-:Y:S02]  /*bfe0*/  IMAD.MOV.U32 R8, RZ, RZ, 0x70 ;  /* 0x00000070ff087424 */ /* 0x000fe400078e00ff */
[----:B------:R-:W-:Y:S02]  /*bff0*/  IMAD.MOV.U32 R12, RZ, RZ, 0x1 ;  /* 0x00000001ff0c7424 */ /* 0x000fe400078e00ff */
[----:B0-----:R-:W-:-:S07]  /*c000*/  IMAD.MOV.U32 R13, RZ, RZ, RZ ;  /* 0x000000ffff0d7224 */ /* 0x001fce00078e00ff */
[----:B------:R-:W-:-:S07]  /*c010*/  LEPC R20, `(.L_x_215) ;  /* 0x000000001014794e */ /* 0x000fce0000000000 */
[----:B-1---5:R-:W-:Y:S05]  /*c020*/  CALL.ABS.NOINC R2 ;  /* 0x0000000002007343 */ /* 0x022fea0003c00000 */
.L_x_215:
[----:B------:R0:W1:Y:S01]  /*c030*/  LDC.64 R2, c[0x4][R19] ;  /* 0x0100000013027b82 */ /* 0x0000620000000a00 */
[----:B------:R-:W-:Y:S01]  /*c040*/  ULDC.64 UR6, c[0x4][0x90] ;  /* 0x0100240000067ab9 */ /* 0x000fe20000000a00 */
[----:B------:R-:W-:Y:S01]  /*c050*/  ULDC.64 UR8, c[0x4][0x98] ;  /* 0x0100260000087ab9 */ /* 0x000fe20000000a00 */
[----:B------:R-:W-:Y:S01]  /*c060*/  ULDC.64 UR4, c[0x4][0x18] ;  /* 0x0100060000047ab9 */ /* 0x000fe20000000a00 */
        /* <DEDUP_REMOVED lines=10> */
[----:B-1----:R-:W-:Y:S05]  /*c110*/  CALL.ABS.NOINC R2 ;  /* 0x0000000002007343 */ /* 0x002fea0003c00000 */
.L_x_214:
        /* <DEDUP_REMOVED lines=13> */
.L_x_267:
[----:B------:R-:W2:Y:S01]  /*c1f0*/  LDL R0, [R1+0x24] ;  /* 0x0000240001007983 */ /* 0x000ea20000100800 */
[----:B------:R-:W-:Y:S01]  /*c200*/  ISETP.NE.AND P0, PT, R10, 0x1, PT ;  /* 0x000000010a00780c */ /* 0x000fe20003f05270 */
[----:B------:R-:W-:Y:S01]  /*c210*/  IMAD.MOV.U32 R35, RZ, RZ, RZ ;  /* 0x000000ffff237224 */ /* 0x000fe200078e00ff */
[C---:B------:R-:W-:Y:S02]  /*c220*/  LOP3.LUT P1, RZ, R16.reuse, 0x4000, RZ, 0xc0, !PT ;  /* 0x0000400010ff7812 */ /* 0x040fe4000782c0ff */
[----:B-----5:R-:W-:Y:S02]  /*c230*/  SHF.R.S32.HI R33, RZ, 0x1f, R28 ;  /* 0x0000001fff217819 */ /* 0x020fe4000001141c */
[----:B------:R-:W-:-:S07]  /*c240*/  LOP3.LUT R16, R16, 0xffffefff, RZ, 0xc0, !PT ;  /* 0xffffefff10107812 */ /* 0x000fce00078ec0ff */
[----:B------:R-:W0:Y:S01]  /*c250*/  @P0 LDC R5, c[0x0][0x434] ;  /* 0x00010d00ff050b82 */ /* 0x000e220000000800 */
[----:B------:R-:W-:-:S07]  /*c260*/  @P0 LOP3.LUT R16, R16, 0x1000, RZ, 0xfc, !PT ;  /* 0x0000100010100812 */ /* 0x000fce00078efcff */
[----:B------:R-:W3:Y:S08]  /*c270*/  @P0 LDC R7, c[0x0][0x438] ;  /* 0x00010e00ff070b82 */ /* 0x000ef00000000800 */
[----:B-1----:R-:W1:Y:S02]  /*c280*/  @P1 LDC.64 R2, c[0x0][0x428] ;  /* 0x00010a00ff021b82 */ /* 0x002e640000000a00 */
[----:B-1----:R-:W-:-:S04]  /*c290*/  @P1 IMAD R8, R33, R2, RZ ;  /* 0x0000000221081224 */ /* 0x002fc800078e02ff */
[----:B------:R-:W-:Y:S02]  /*c2a0*/  @P1 IMAD R8, R28, R3, R8 ;  /* 0x000000031c081224 */ /* 0x000fe400078e0208 */
[----:B--2---:R-:W-:-:S04]  /*c2b0*/  IMAD.IADD R0, R0, 0x1, R32 ;  /* 0x0000000100007824 */ /* 0x004fc800078e0220 */
[----:B0-----:R-:W-:-:S04]  /*c2c0*/  @P0 IMAD.HI.U32 R4, R0, R5, RZ ;  /* 0x0000000500040227 */ /* 0x001fc800078e00ff */
[----:B------:R-:W-:Y:S01]  /*c2d0*/  IMAD.MOV.U32 R6, RZ, RZ, R0 ;  /* 0x000000ffff067224 */ /* 0x000fe200078e0000 */
[----:B---3--:R-:W-:Y:S02]  /*c2e0*/  @P0 SHF.R.U32.HI R6, RZ, R7, R4 ;  /* 0x00000007ff060219 */ /* 0x008fe40000011604 */
[----:B------:R-:W0:Y:S02]  /*c2f0*/  @P1 LDC.64 R4, c[0x0][0x418] ;  /* 0x00010600ff041b82 */ /* 0x000e240000000a00 */
[----:B------:R-:W-:-:S03]  /*c300*/  @P1 SHF.R.S32.HI R7, RZ, 0x1f, R6 ;  /* 0x0000001fff071819 */ /* 0x000fc60000011406 */
[----:B------:R-:W-:-:S04]  /*c310*/  @P1 IMAD.WIDE.U32 R2, R28, R2, R6 ;  /* 0x000000021c021225 */ /* 0x000fc800078e0006 */
[----:B------:R-:W-:Y:S01]  /*c320*/  @P1 IMAD.IADD R8, R3, 0x1, R8 ;  /* 0x0000000103081824 */ /* 0x000fe200078e0208 */
[----:B0-----:R-:W-:-:S04]  /*c330*/  @P1 LEA R4, P0, R2, R4, 0x2 ;  /* 0x0000000402041211 */ /* 0x001fc800078010ff */
[----:B------:R-:W-:-:S05]  /*c340*/  @P1 LEA.HI.X R5, R2, R5, R8, 0x2, P0 ;  /* 0x0000000502051211 */ /* 0x000fca00000f1408 */
[----:B------:R0:W5:Y:S01]  /*c350*/  @P1 LDG.E R35, desc[UR42][R4.64] ;  /* 0x0000002a04231981 */ /* 0x000162000c1e1900 */
[----:B------:R-:W-:Y:S01]  /*c360*/  IMAD.MOV R3, RZ, RZ, -R6 ;  /* 0x000000ffff037224 */ /* 0x000fe200078e0a06 */
[----:B------:R-:W-:Y:S02]  /*c370*/  LOP3.LUT R9, R37, 0x2, RZ, 0xfc, !PT ;  /* 0x0000000225097812 */ /* 0x000fe400078efcff */
[----:B------:R-:W-:Y:S01]  /*c380*/  LOP3.LUT R16, R16, 0xfffffbff, RZ, 0xc0, !PT ;  /* 0xfffffbff10107812 */ /* 0x000fe200078ec0ff */
[----:B------:R-:W-:Y:S01]  /*c390*/  IMAD R0, R10, R3, R0 ;  /* 0x000000030a007224 */ /* 0x000fe200078e0200 */
[----:B------:R-:W-:Y:S02]  /*c3a0*/  ISETP.NE.AND P0, PT, R9, 0x3, PT ;  /* 0x000000030900780c */ /* 0x000fe40003f05270 */
[----:B------:R-:W-:Y:S02]  /*c3b0*/  SHF.R.S32.HI R26, RZ, 0x1f, R19 ;  /* 0x0000001fff1a7819 */ /* 0x000fe40000011413 */
[----:B------:R0:W-:Y:S09]  /*c3c0*/  STL [R1], R0 ;  /* 0x0000000001007387 */ /* 0x0001f20000100800 */
[----:B------:R-:W-:Y:S01]  /*c3d0*/  @P0 LOP3.LUT R16, R16, 0x400, RZ, 0xfc, !PT ;  /* 0x0000040010100812 */ /* 0x000fe200078efcff */
[----:B0-----:R-:W-:Y:S06]  /*c3e0*/  @!P0 BRA `(.L_x_217) ;  /* 0x0000000000048947 */ /* 0x001fec0003800000 */
[----:B------:R-:W-:Y:S01]  /*c3f0*/  BPT.TRAP 0x1 ;  /* 0x000000040000795c */ /* 0x000fe20000300000 */
.L_x_217:
[----:B------:R-:W-:Y:S01]  /*c400*/  LEA R25, R18, UR37, 0x3 ;  /* 0x0000002512197c11 */ /* 0x000fe2000f8e18ff */
[----:B------:R-:W-:Y:S01]  /*c410*/  BSSY B0, `(.L_x_218) ;  /* 0x0000004000007945 */ /* 0x000fe20003800000 */
[----:B------:R-:W-:-:S04]  /*c420*/  SHF.L.U32 R0, R23, 0x1f, RZ ;  /* 0x0000001f17007819 */ /* 0x000fc800000006ff */
[----:B------:R-:W0:Y:S02]  /*c430*/  SYNCS.PHASECHK.TRANS64.TRYWAIT P0, [R25+URZ+0x38840], R0 ;  /* 0x03884000190075a7 */ /* 0x000e24000800017f */
[----:B0-----:R-:W-:Y:S05]  /*c440*/  @!P0 BRA `(.L_x_219) ;  /* 0x0000003800148947 */ /* 0x001fea0003800000 */
.L_x_268:
[----:B------:R-:W-:Y:S05]  /*c450*/  BSYNC B0 ;  /* 0x0000000000007941 */ /* 0x000fea0003800000 */
.L_x_218:
[----:B------:R-:W0:Y:S01]  /*c460*/  LDL R2, [R1] ;  /* 0x0000000001027983 */ /* 0x000e220000100800 */
[----:B------:R-:W-:Y:S01]  /*c470*/  ULDC.64 UR4, c[0x0][0x300] ;  /* 0x0000c00000047ab9 */ /* 0x000fe20000000a00 */
[----:B-----5:R-:W-:Y:S01]  /*c480*/  SHF.R.S32.HI R4, RZ, 0x1f, R35 ;  /* 0x0000001fff047819 */ /* 0x020fe20000011423 */
[----:B------:R-:W-:Y:S01]  /*c490*/  IMAD R5, R18, 0x1000, R29 ;  /* 0x0000100012057824 */ /* 0x000fe200078e021d */
[----:B------:R-:W1:Y:S01]  /*c4a0*/  S2R R7, SR_TID.X ;  /* 0x0000000000077919 */ /* 0x000e620000002100 */
[----:B------:R-:W-:Y:S01]  /*c4b0*/  LOP3.LUT P1, RZ, R16, 0x1, RZ, 0xc0, !PT ;  /* 0x0000000110ff7812 */ /* 0x000fe2000782c0ff */
[----:B-1----:R-:W-:-:S05]  /*c4c0*/  IMAD.SHL.U32 R7, R7, 0x8, RZ ;  /* 0x0000000807077824 */ /* 0x002fca00078e00ff */
[----:B------:R-:W-:Y:S02]  /*c4d0*/  LOP3.LUT R7, R7, 0x38, RZ, 0xc0, !PT ;  /* 0x0000003807077812 */ /* 0x000fe400078ec0ff */
[----:B0-----:R-:W-:-:S05]  /*c4e0*/  SHF.R.S32.HI R0, RZ, 0x1f, R2 ;  /* 0x0000001fff007819 */ /* 0x001fca0000011402 */
[----:B------:R0:W-:Y:S04]  /*c4f0*/  STL [R1+0x14], R0 ;  /* 0x0000140001007387 */ /* 0x0001e80000100800 */
[----:B------:R1:W-:Y:S01]  /*c500*/  STL [R1+0x18], R4 ;  /* 0x0000180401007387 */ /* 0x0003e20000100800 */
[----:B0-----:R-:W-:-:S04]  /*c510*/  IMAD R0, R0, UR4, RZ ;  /* 0x0000000400007c24 */ /* 0x001fc8000f8e02ff */
[C---:B------:R-:W-:Y:S02]  /*c520*/  IMAD R0, R2.reuse, UR5, R0 ;  /* 0x0000000502007c24 */ /* 0x040fe4000f8e0200 */
[----:B------:R-:W-:Y:S01]  /*c530*/  IMAD.WIDE.U32 R2, R2, UR4, RZ ;  /* 0x0000000402027c25 */ /* 0x000fe2000f8e00ff */
[----:B------:R-:W-:-:S03]  /*c540*/  ULDC.64 UR4, c[0x0][0x310] ;  /* 0x0000c40000047ab9 */ /* 0x000fc60000000a00 */
[----:B------:R-:W-:Y:S02]  /*c550*/  IMAD.IADD R3, R3, 0x1, R0 ;  /* 0x0000000103037824 */ /* 0x000fe400078e0200 */
[----:B------:R-:W-:Y:S02]  /*c560*/  IMAD R0, R4, UR4, RZ ;  /* 0x0000000404007c24 */ /* 0x000fe4000f8e02ff */
[----:B------:R-:W-:-:S04]  /*c570*/  IMAD.WIDE.U32 R2, R35, UR4, R2 ;  /* 0x0000000423027c25 */ /* 0x000fc8000f8e0002 */
[----:B------:R-:W-:Y:S01]  /*c580*/  IMAD R0, R35, UR5, R0 ;  /* 0x0000000523007c24 */ /* 0x000fe2000f8e0200 */
[----:B------:R-:W-:-:S04]  /*c590*/  ULDC.64 UR4, c[0x0][0x308] ;  /* 0x0000c20000047ab9 */ /* 0x000fc80000000a00 */
[----:B------:R-:W-:Y:S01]  /*c5a0*/  IADD3 R3, R3, R0, RZ ;  /* 0x0000000003037210 */ /* 0x000fe20007ffe0ff */
[----:B------:R-:W-:-:S04]  /*c5b0*/  IMAD R0, R26, UR4, RZ ;  /* 0x000000041a007c24 */ /* 0x000fc8000f8e02ff */
[C---:B------:R-:W-:Y:S02]  /*c5c0*/  IMAD R0, R19.reuse, UR5, R0 ;  /* 0x0000000513007c24 */ /* 0x040fe4000f8e0200 */
[----:B------:R-:W-:Y:S01]  /*c5d0*/  IMAD.WIDE.U32 R2, R19, UR4, R2 ;  /* 0x0000000413027c25 */ /* 0x000fe2000f8e0002 */
[----:B------:R-:W-:-:S03]  /*c5e0*/  ULDC.64 UR4, c[0x0][0x2e8] ;  /* 0x0000ba0000047ab9 */ /* 0x000fc60000000a00 */
[----:B-1----:R-:W-:Y:S01]  /*c5f0*/  IMAD.IADD R4, R3, 0x1, R0 ;  /* 0x0000000103047824 */ /* 0x002fe200078e0200 */
[----:B------:R-:W-:Y:S01]  /*c600*/  LEA R0, P0, R2, UR4, 0x1 ;  /* 0x0000000402007c11 */ /* 0x000fe2000f8008ff */
[----:B------:R-:W-:-:S03]  /*c610*/  UMOV UR4, 0xffffffff ;  /* 0xffffffff00047882 */ /* 0x000fc60000000000 */
[----:B------:R-:W-:Y:S01]  /*c620*/  LEA.HI.X R4, R2, UR5, R4, 0x1, P0 ;  /* 0x0000000502047c11 */ /* 0x000fe200080f0c04 */
[----:B------:R-:W-:Y:S08]  /*c630*/  BRA.DIV UR4, `(.L_x_220) ;  /* 0x0000003604ac7947 */ /* 0x000ff0000b800000 */
[----:B------:R-:W0:Y:S01]  /*c640*/  SHFL.IDX PT, R3, R0, RZ, 0x181f ;  /* 0x00181fff00037589 */ /* 0x000e2200000e0000 */
[C---:B------:R-:W-:Y:S02]  /*c650*/  ISETP.GE.AND P2, PT, R36.reuse, 0x1, PT ;  /* 0x000000012400780c */ /* 0x040fe40003f46270 */
[----:B------:R-:W-:Y:S01]  /*c660*/  ISETP.GE.AND P3, PT, R36, 0x11, PT ;  /* 0x000000112400780c */ /* 0x000fe20003f66270 */
[----:B------:R-:W1:Y:S10]  /*c670*/  SHFL.IDX PT, R2, R4, RZ, 0x181f ;  /* 0x00181fff04027589 */ /* 0x000e7400000e0000 */
[----:B------:R-:W-:-:S02]  /*c680*/  @P2 LEA R6, R5, UR37, 0x1 ;  /* 0x0000002505062c11 */ /* 0x000fc4000f8e08ff */
[----:B0-----:R-:W-:-:S05]  /*c690*/  @P2 LEA R3, P0, R7, R3, 0x1 ;  /* 0x0000000307032211 */ /* 0x001fca00078008ff */
[----:B-1----:R-:W-:-:S05]  /*c6a0*/  @P2 IMAD.X R2, RZ, RZ, R2, P0 ;  /* 0x000000ffff022224 */ /* 0x002fca00000e0602 */
[----:B------:R-:W-:-:S04]  /*c6b0*/  @P2 LOP3.LUT R3, R3, R2, RZ, 0x3c, !PT ;  /* 0x0000000203032212 */ /* 0x000fc800078e3cff */
[----:B------:R-:W-:-:S04]  /*c6c0*/  @P2 LOP3.LUT R2, R3, R2, RZ, 0x3c, !PT ;  /* 0x0000000203022212 */ /* 0x000fc800078e3cff */
[----:B------:R-:W-:-:S05]  /*c6d0*/  @P2 LOP3.LUT R3, R3, R2, RZ, 0x3c, !PT ;  /* 0x0000000203032212 */ /* 0x000fca00078e3cff */
[----:B------:R-:W-:Y:S01]  /*c6e0*/  @!PT LDS RZ, [RZ] ;  /* 0x00000000fffff984 */ /* 0x000fe20000000800 */
[----:B------:R0:W-:Y:S01]  /*c6f0*/  @P2 LDGSTS.E.BYPASS.LTC128B.128 [R6+0x22400], desc[UR42][R2.64], !P1 ;  /* 0x2240000002062fae */ /* 0x0001e2000c901d6a */
[----:B------:R-:W-:-:S03]  /*c700*/  ISETP.GE.AND P2, PT, R36, 0x21, PT ;  /* 0x000000212400780c */ /* 0x000fc60003f46270 */
[----:B0-----:R-:W0:Y:S01]  /*c710*/  SHFL.IDX PT, R3, R0, 0x1, 0x181f ;  /* 0x00381f0000037f89 */ /* 0x001e2200000e0000 */
[----:B------:R-:W-:-:S03]  /*c720*/  @P3 LEA R6, R5, UR37, 0x1 ;  /* 0x0000002505063c11 */ /* 0x000fc6000f8e08ff */
[----:B------:R-:W1:Y:S01]  /*c730*/  SHFL.IDX PT, R2, R4, 0x1, 0x181f ;  /* 0x00381f0004027f89 */ /* 0x000e6200000e0000 */
[----:B0-----:R-:W-:-:S05]  /*c740*/  @P3 LEA R3, P0, R7, R3, 0x1 ;  /* 0x0000000307033211 */ /* 0x001fca00078008ff */
[----:B-1----:R-:W-:-:S05]  /*c750*/  @P3 IMAD.X R2, RZ, RZ, R2, P0 ;  /* 0x000000ffff023224 */ /* 0x002fca00000e0602 */
[----:B------:R-:W-:-:S04]  /*c760*/  @P3 LOP3.LUT R3, R3, R2, RZ, 0x3c, !PT ;  /* 0x0000000203033212 */ /* 0x000fc800078e3cff */
[----:B------:R-:W-:-:S04]  /*c770*/  @P3 LOP3.LUT R2, R3, R2, RZ, 0x3c, !PT ;  /* 0x0000000203023212 */ /* 0x000fc800078e3cff */
[----:B------:R-:W-:-:S05]  /*c780*/  @P3 LOP3.LUT R3, R3, R2, RZ, 0x3c, !PT ;  /* 0x0000000203033212 */ /* 0x000fca00078e3cff */
[----:B------:R0:W-:Y:S04]  /*c790*/  @P3 LDGSTS.E.BYPASS.LTC128B.128 [R6+0x22c00], desc[UR42][R2.64], !P1 ;  /* 0x22c0000002063fae */ /* 0x0001e8000c901d6a */
[----:B0-----:R-:W0:Y:S01]  /*c7a0*/  SHFL.IDX PT, R3, R0, 0x2, 0x181f ;  /* 0x00581f0000037f89 */ /* 0x001e2200000e0000 */
[----:B------:R-:W-:-:S03]  /*c7b0*/  @P2 LEA R6, R5, UR37, 0x1 ;  /* 0x0000002505062c11 */ /* 0x000fc6000f8e08ff */
[----:B------:R-:W1:Y:S04]  /*c7c0*/  SHFL.IDX PT, R2, R4, 0x2, 0x181f ;  /* 0x00581f0004027f89 */ /* 0x000e6800000e0000 */
[----:B------:R-:W2:Y:S04]  /*c7d0*/  SHFL.IDX PT, R4, R4, 0x3, 0x181f ;  /* 0x00781f0004047f89 */ /* 0x000ea800000e0000 */
[----:B------:R-:W3:Y:S01]  /*c7e0*/  SHFL.IDX PT, R0, R0, 0x3, 0x181f ;  /* 0x00781f0000007f89 */ /* 0x000ee200000e0000 */
[----:B0-----:R-:W-:-:S05]  /*c7f0*/  @P2 LEA R3, P0, R7, R3, 0x1 ;  /* 0x0000000307032211 */ /* 0x001fca00078008ff */
[----:B-1----:R-:W-:-:S05]  /*c800*/  @P2 IMAD.X R2, RZ, RZ, R2, P0 ;  /* 0x000000ffff022224 */ /* 0x002fca00000e0602 */
[----:B------:R-:W-:-:S04]  /*c810*/  @P2 LOP3.LUT R3, R3, R2, RZ, 0x3c, !PT ;  /* 0x0000000203032212 */ /* 0x000fc800078e3cff */
[----:B------:R-:W-:-:S04]  /*c820*/  @P2 LOP3.LUT R2, R3, R2, RZ, 0x3c, !PT ;  /* 0x0000000203022212 */ /* 0x000fc800078e3cff */
[----:B------:R-:W-:-:S05]  /*c830*/  @P2 LOP3.LUT R3, R3, R2, RZ, 0x3c, !PT ;  /* 0x0000000203032212 */ /* 0x000fca00078e3cff */
[----:B--23--:R1:W-:Y:S02]  /*c840*/  @P2 LDGSTS.E.BYPASS.LTC128B.128 [R6+0x23400], desc[UR42][R2.64], !P1 ;  /* 0x2340000002062fae */ /* 0x00c3e4000c901d6a */
.L_x_278:
[----:B------:R-:W-:-:S13]  /*c850*/  ISETP.GE.AND P2, PT, R36, 0x31, PT ;  /* 0x000000312400780c */ /* 0x000fda0003f46270 */
[----:B01----:R-:W-:Y:S02]  /*c860*/  @P2 LEA R2, P0, R7, R0, 0x1 ;  /* 0x0000000007022211 */ /* 0x003fe400078008ff */
[----:B------:R-:W-:-:S03]  /*c870*/  @P2 LEA R5, R5, UR37, 0x1 ;  /* 0x0000002505052c11 */ /* 0x000fc6000f8e08ff */
[----:B------:R-:W-:Y:S01]  /*c880*/  @P2 IMAD.X R3, RZ, RZ, R4, P0 ;  /* 0x000000ffff032224 */ /* 0x000fe200000e0604 */
[----:B------:R-:W-:-:S04]  /*c890*/  PLOP3.LUT P0, PT, PT, PT, PT, 0x80, 0x0 ;  /* 0x000000000000781c */ /* 0x000fc80003f0f070 */
[----:B------:R-:W-:Y:S01]  /*c8a0*/  @!PT LDS RZ, [RZ] ;  /* 0x00000000fffff984 */ /* 0x000fe20000000800 */
[----:B------:R-:W-:Y:S01]  /*c8b0*/  @!PT LDS RZ, [RZ] ;  /* 0x00000000fffff984 */ /* 0x000fe20000000800 */
[----:B------:R-:W-:Y:S01]  /*c8c0*/  @!PT LDS RZ, [RZ] ;  /* 0x00000000fffff984 */ /* 0x000fe20000000800 */
[----:B------:R0:W-:Y:S01]  /*c8d0*/  @P2 LDGSTS.E.BYPASS.LTC128B.128 [R5+0x23c00], desc[UR42][R2.64], !P1 ;  /* 0x23c0000002052fae */ /* 0x0001e2000c901d6a */
[----:B------:R-:W-:-:S08]  /*c8e0*/  NOP ;  /* 0x0000000000007918 */ /* 0x000fd00000000000 */
.L_x_221:
[----:B------:R-:W-:Y:S02]  /*c8f0*/  PLOP3.LUT P1, PT, P1, P0, PT, 0xa2, 0x0 ;  /* 0x000000000000781c */ /* 0x000fe40000f21472 */
[----:B------:R-:W-:-:S08]  /*c900*/  @P0 R2UR P1, UR4, R25 ;  /* 0x00000000190402ca */ /* 0x000fd00000020000 */
[----:B------:R-:W-:-:S05]  /*c910*/  @P0 PLOP3.LUT P0, PT, P1, PT, PT, 0x80, 0x0 ;  /* 0x000000000000081c */ /* 0x000fca0000f0f070 */
[----:B------:R-:W-:Y:S01]  /*c920*/  @!P1 SYNCS.ARRIVE.TRANS64.RED.A0T1 RZ, [UR4+0x38830], RZ ;  /* 0x038830ffffff99a7 */ /* 0x000fe20008200404 */
[----:B------:R-:W-:Y:S07]  /*c930*/  @!P1 ARRIVES.LDGSTSBAR.64.TRANSCNT [UR4+0x38830] ;  /* 0x03883000ff0099b0 */ /* 0x000fee0008000a84 */
[----:B------:R-:W-:Y:S05]  /*c940*/  @P0 BRA.U.ANY `(.L_x_221) ;  /* 0xfffffffd00e80947 */ /* 0x000fea000393ffff */
[----:B------:R-:W-:Y:S01]  /*c950*/  NOP ;  /* 0x0000000000007918 */ /* 0x000fe20000000000 */
[----:B------:R-:W-:-:S04]  /*c960*/  LOP3.LUT R0, R37, 0x2, RZ, 0xfc, !PT ;  /* 0x0000000225007812 */ /* 0x000fc800078efcff */
[----:B------:R-:W-:-:S13]  /*c970*/  ISETP.NE.AND P2, PT, R0, 0x3, PT ;  /* 0x000000030000780c */ /* 0x000fda0003f45270 */
[----:B------:R-:W-:Y:S05]  /*c980*/  @!P2 BRA `(.L_x_222) ;  /* 0x000000000004a947 */ /* 0x000fea0003800000 */
[----:B------:R-:W-:Y:S01]  /*c990*/  BPT.TRAP 0x1 ;  /* 0x000000040000795c */ /* 0x000fe20000300000 */
.L_x_222:
[----:B------:R1:W-:Y:S02]  /*c9a0*/  SYNCS.ARRIVE.TRANS64.A1T0 RZ, [R25+URZ+0x38830], RZ ;  /* 0x038830ff19ff79a7 */ /* 0x0003e4000810003f */
[----:B------:R-:W-:Y:S05]  /*c9b0*/  WARPSYNC.ALL ;  /* 0x0000000000007948 */ /* 0x000fea0003800000 */
[----:B------:R-:W-:Y:S01]  /*c9c0*/  UIADD3 UR4, UR37, 0x20400, URZ ;  /* 0x0002040025047890 */ /* 0x000fe2000fffe03f */
[----:B------:R-:W-:-:S03]  /*c9d0*/  SHF.R.S32.HI R0, RZ, 0x1f, R27 ;  /* 0x0000001fff007819 */ /* 0x000fc6000001141b */
[----:B------:R-:W-:Y:S02]  /*c9e0*/  ULOP3.LUT UP0, URZ, UR4, 0x3ff, URZ, 0xc0, !UPT ;  /* 0x000003ff043f7892 */ /* 0x000fe4000f80c03f */
[----:B------:R2:W-:Y:S01]  /*c9f0*/  STL [R1+0x10], R0 ;  /* 0x0000100001007387 */ /* 0x0005e20000100800 */
[----:B------:R-:W-:Y:S03]  /*ca00*/  BAR.SYNC.DEFER_BLOCKING 0x8, 0x100 ;  /* 0x0204000000007b1d */ /* 0x000fe60000010000 */
[----:B------:R-:W-:-:S13]  /*ca10*/  PLOP3.LUT P0, PT, PT, PT, UP0, 0x80, 0x0 ;  /* 0x000000000000781c */ /* 0x000fda0003f0f008 */
[----:B--2---:R-:W-:Y:S05]  /*ca20*/  @!P0 BRA `(.L_x_223) ;  /* 0x0000000000408947 */ /* 0x004fea0003800000 */
[----:B0-----:R-:W-:Y:S01]  /*ca30*/  MOV R2, 0x0 ;  /* 0x0000000000027802 */ /* 0x001fe20000000f00 */
[----:B------:R-:W-:Y:S01]  /*ca40*/  ULDC.64 UR4, c[0x4][0x90] ;  /* 0x0100240000047ab9 */ /* 0x000fe20000000a00 */
[----:B------:R-:W-:Y:S01]  /*ca50*/  ULDC.64 UR6, c[0x4][0x98] ;  /* 0x0100260000067ab9 */ /* 0x000fe20000000a00 */
[----:B------:R-:W-:Y:S01]  /*ca60*/  ULDC.64 UR8, c[0x4][0x20] ;  /* 0x0100080000087ab9 */ /* 0x000fe20000000a00 */
[----:B------:R-:W-:Y:S01]  /*ca70*/  IMAD.U32 R4, RZ, RZ, UR4 ;  /* 0x00000004ff047e24 */ /* 0x000fe2000f8e00ff */
[----:B------:R-:W-:Y:S01]  /*ca80*/  MOV R10, UR8 ;  /* 0x00000008000a7c02 */ /* 0x000fe20008000f00 */
[----:B------:R-:W0:Y:S01]  /*ca90*/  LDC.64 R2, c[0x4][R2] ;  /* 0x0100000002027b82 */ /* 0x000e220000000a00 */
[----:B------:R-:W-:Y:S02]  /*caa0*/  IMAD.U32 R5, RZ, RZ, UR5 ;  /* 0x00000005ff057e24 */ /* 0x000fe4000f8e00ff */
[----:B------:R-:W-:Y:S02]  /*cab0*/  IMAD.U32 R6, RZ, RZ, UR6 ;  /* 0x00000006ff067e24 */ /* 0x000fe4000f8e00ff */
[----:B------:R-:W-:-:S02]  /*cac0*/  IMAD.U32 R7, RZ, RZ, UR7 ;  /* 0x00000007ff077e24 */ /* 0x000fc4000f8e00ff */
[----:B------:R-:W-:Y:S02]  /*cad0*/  IMAD.U32 R11, RZ, RZ, UR9 ;  /* 0x00000009ff0b7e24 */ /* 0x000fe4000f8e00ff */
[----:B------:R-:W-:Y:S02]  /*cae0*/  IMAD.MOV.U32 R8, RZ, RZ, 0x70 ;  /* 0x00000070ff087424 */ /* 0x000fe400078e00ff */
[----:B------:R-:W-:Y:S02]  /*caf0*/  IMAD.MOV.U32 R12, RZ, RZ, 0x1 ;  /* 0x00000001ff0c7424 */ /* 0x000fe400078e00ff */
[----:B------:R-:W-:-:S07]  /*cb00*/  IMAD.MOV.U32 R13, RZ, RZ, RZ ;  /* 0x000000ffff0d7224 */ /* 0x000fce00078e00ff */
[----:B------:R-:W-:-:S07]  /*cb10*/  LEPC R20, `(.L_x_223) ;  /* 0x000000001014794e */ /* 0x000fce0000000000 */
[----:B01----:R-:W-:Y:S05]  /*cb20*/  CALL.ABS.NOINC R2 ;  /* 0x0000000002007343 */ /* 0x003fea0003c00000 */
.L_x_223:
[----:B0-----:R-:W2:Y:S01]  /*cb30*/  LDL R2, [R1+0x10] ;  /* 0x0000100001027983 */ /* 0x001ea20000100800 */
[----:B------:R-:W0:Y:S03]  /*cb40*/  LDC R3, c[0x0][0x448] ;  /* 0x00011200ff037b82 */ /* 0x000e260000000800 */
[----:B------:R-:W3:Y:S01]  /*cb50*/  LDL R21, [R1+0xc] ;  /* 0x00000c0001157983 */ /* 0x000ee20000100800 */
[----:B------:R-:W-:Y:S01]  /*cb60*/  IMAD.MOV R5, RZ, RZ, -R34 ;  /* 0x000000ffff057224 */ /* 0x000fe200078e0a22 */
[----:B------:R-:W-:Y:S01]  /*cb70*/  ULDC UR4, c[0x0][0xd38] ;  /* 0x00034e0000047ab9 */ /* 0x000fe20000000800 */
[----:B------:R-:W-:Y:S01]  /*cb80*/  LOP3.LUT R16, R16, 0xffffdfff, RZ, 0xc0, !PT ;  /* 0xffffdfff10107812 */ /* 0x000fe200078ec0ff */
[----:B------:R-:W4:Y:S01]  /*cb90*/  S2R R9, SR_TID.X ;  /* 0x0000000000097919 */ /* 0x000f220000002100 */
[----:B------:R-:W-:Y:S01]  /*cba0*/  LEA R8, R29, UR37, 0x1 ;  /* 0x000000251d087c11 */ /* 0x000fe2000f8e08ff */
[----:B------:R-:W5:Y:S01]  /*cbb0*/  S2R R10, SR_TID.X ;  /* 0x00000000000a7919 */ /* 0x000f620000002100 */
[----:B0-----:R-:W-:-:S13]  /*cbc0*/  ISETP.NE.AND P0, PT, R3, 0x1, PT ;  /* 0x000000010300780c */ /* 0x001fda0003f05270 */
[----:B------:R-:W0:Y:S01]  /*cbd0*/  @P0 LDC R0, c[0x0][0x450] ;  /* 0x00011400ff000b82 */ /* 0x000e220000000800 */
[----:B------:R-:W-:Y:S01]  /*cbe0*/  @P0 LOP3.LUT R16, R16, 0x2000, RZ, 0xfc, !PT ;  /* 0x0000200010100812 */ /* 0x000fe200078efcff */
[----:B----4-:R-:W-:-:S03]  /*cbf0*/  IMAD.SHL.U32 R9, R9, 0x8, RZ ;  /* 0x0000000809097824 */ /* 0x010fc600078e00ff */
[----:B------:R-:W-:Y:S02]  /*cc00*/  LOP3.LUT P1, RZ, R16, 0x1000000, RZ, 0xc0, !PT ;  /* 0x0100000010ff7812 */ /* 0x000fe4000782c0ff */
[----:B-----5:R-:W-:Y:S02]  /*cc10*/  SHF.R.U32.HI R10, RZ, 0x3, R10 ;  /* 0x00000003ff0a7819 */ /* 0x020fe4000001160a */
[----:B------:R-:W-:Y:S02]  /*cc20*/  LOP3.LUT R9, R9, 0x38, RZ, 0xc0, !PT ;  /* 0x0000003809097812 */ /* 0x000fe400078ec0ff */
[----:B------:R-:W-:Y:S01]  /*cc30*/  LOP3.LUT R10, R10, 0xf, RZ, 0xc0, !PT ;  /* 0x0000000f0a0a7812 */ /* 0x000fe200078ec0ff */
[----:B--2---:R-:W-:Y:S02]  /*cc40*/  IMAD.MOV.U32 R20, RZ, RZ, R2 ;  /* 0x000000ffff147224 */ /* 0x004fe400078e0002 */
[----:B------:R-:W2:Y:S01]  /*cc50*/  @P0 LDC R2, c[0x0][0x44c] ;  /* 0x00011300ff020b82 */ /* 0x000ea20000000800 */
[----:B---3--:R-:W-:Y:S01]  /*cc60*/  IMAD R5, R5, UR4, R21 ;  /* 0x0000000405057c24 */ /* 0x008fe2000f8e0215 */
[----:B------:R-:W-:-:S02]  /*cc70*/  ULDC.64 UR4, c[0x0][0x2d8] ;  /* 0x0000b60000047ab9 */ /* 0x000fc40000000a00 */
[----:B------:R-:W-:Y:S02]  /*cc80*/  IMAD R6, R26, UR4, RZ ;  /* 0x000000041a067c24 */ /* 0x000fe4000f8e02ff */
[----:B------:R-:W-:Y:S02]  /*cc90*/  IMAD R34, R5, 0x40, R24 ;  /* 0x0000004005227824 */ /* 0x000fe400078e0218 */
[----:B------:R-:W-:Y:S02]  /*cca0*/  IMAD R6, R19, UR5, R6 ;  /* 0x0000000513067c24 */ /* 0x000fe4000f8e0206 */
[----:B------:R-:W-:Y:S02]  /*ccb0*/  IMAD.MOV.U32 R4, RZ, RZ, R34 ;  /* 0x000000ffff047224 */ /* 0x000fe400078e0022 */
[----:B--2---:R-:W-:-:S05]  /*ccc0*/  @P0 IMAD.HI.U32 R2, R34, R2, RZ ;  /* 0x0000000222020227 */ /* 0x004fca00078e00ff */
[----:B0-----:R-:W-:-:S05]  /*ccd0*/  @P0 SHF.R.U32.HI R4, RZ, R0, R2 ;  /* 0x00000000ff040219 */ /* 0x001fca0000011602 */
[----:B------:R-:W-:-:S04]  /*cce0*/  IMAD.MOV R0, RZ, RZ, -R4 ;  /* 0x000000ffff007224 */ /* 0x000fc800078e0a04 */
[----:B------:R-:W-:Y:S02]  /*ccf0*/  IMAD R0, R3, R0, R34 ;  /* 0x0000000003007224 */ /* 0x000fe400078e0222 */
[----:B------:R-:W-:Y:S01]  /*cd00*/  IMAD.WIDE.U32 R2, R19, UR4, RZ ;  /* 0x0000000413027c25 */ /* 0x000fe2000f8e00ff */
[----:B------:R-:W-:-:S03]  /*cd10*/  ULDC.64 UR4, c[0x0][0x2e0] ;  /* 0x0000b80000047ab9 */ /* 0x000fc60000000a00 */
[----:B------:R-:W-:Y:S02]  /*cd20*/  IMAD.IADD R3, R3, 0x1, R6 ;  /* 0x0000000103037824 */ /* 0x000fe400078e0206 */
[----:B------:R-:W-:Y:S02]  /*cd30*/  IMAD R6, R20, UR4, RZ ;  /* 0x0000000414067c24 */ /* 0x000fe4000f8e02ff */
[----:B------:R-:W-:-:S04]  /*cd40*/  IMAD.WIDE.U32 R2, R27, UR4, R2 ;  /* 0x000000041b027c25 */ /* 0x000fc8000f8e0002 */
[----:B------:R-:W-:Y:S01]  /*cd50*/  IMAD R6, R27, UR5, R6 ;  /* 0x000000051b067c24 */ /* 0x000fe2000f8e0206 */
[----:B------:R-:W-:-:S03]  /*cd60*/  ULDC.64 UR4, c[0x0][0x2d0] ;  /* 0x0000b40000047ab9 */ /* 0x000fc60000000a00 */
[----:B------:R-:W-:Y:S01]  /*cd70*/  IMAD.IADD R3, R3, 0x1, R6 ;  /* 0x0000000103037824 */ /* 0x000fe200078e0206 */
[----:B------:R-:W-:Y:S01]  /*cd80*/  SHF.R.S32.HI R6, RZ, 0x1f, R4 ;  /* 0x0000001fff067819 */ /* 0x000fe20000011404 */
[----:B------:R-:W-:-:S04]  /*cd90*/  IMAD.WIDE.U32 R2, R4, UR4, R2 ;  /* 0x0000000404027c25 */ /* 0x000fc8000f8e0002 */
[----:B------:R-:W-:-:S04]  /*cda0*/  IMAD R6, R6, UR4, RZ ;  /* 0x0000000406067c24 */ /* 0x000fc8000f8e02ff */
[----:B------:R-:W-:Y:S01]  /*cdb0*/  IMAD R6, R4, UR5, R6 ;  /* 0x0000000504067c24 */ /* 0x000fe2000f8e0206 */
[----:B------:R-:W-:Y:S01]  /*cdc0*/  SHF.R.S32.HI R4, RZ, 0x1f, R0 ;  /* 0x0000001fff047819 */ /* 0x000fe20000011400 */
[----:B------:R-:W-:-:S03]  /*cdd0*/  ULDC.64 UR4, c[0x0][0x2c8] ;  /* 0x0000b20000047ab9 */ /* 0x000fc60000000a00 */
[----:B------:R-:W-:Y:S01]  /*cde0*/  IADD3 R3, R3, R6, RZ ;  /* 0x0000000603037210 */ /* 0x000fe20007ffe0ff */
        /* <DEDUP_REMOVED lines=9> */
[----:B------:R-:W0:Y:S01]  /*ce80*/  SHFL.IDX PT, R4, R0, RZ, 0x181f ;  /* 0x00181fff00047589 */ /* 0x000e2200000e0000 */
[----:B------:R-:W-:Y:S01]  /*ce90*/  IMAD R5, R5, 0x40, R10 ;  /* 0x0000004005057824 */ /* 0x000fe200078e020a */
[----:B------:R-:W-:Y:S02]  /*cea0*/  LOP3.LUT R16, R16, 0xfffffeff, RZ, 0xc0, !PT ;  /* 0xfffffeff10107812 */ /* 0x000fe400078ec0ff */
[----:B------:R-:W2:Y:S02]  /*ceb0*/  SHFL.IDX PT, R3, R2, RZ, 0x181f ;  /* 0x00181fff02037589 */ /* 0x000ea400000e0000 */
[----:B------:R-:W-:-:S13]  /*cec0*/  ISETP.GE.AND P2, PT, R5, UR36, PT ;  /* 0x0000002405007c0c */ /* 0x000fda000bf46270 */
[----:B------:R-:W-:-:S04]  /*ced0*/  @P2 LOP3.LUT R16, R16, 0x100, RZ, 0xfc, !PT ;  /* 0x0000010010102812 */ /* 0x000fc800078efcff */
[----:B------:R-:W-:Y:S02]  /*cee0*/  LOP3.LUT R16, R16, 0xffffff7f, RZ, 0xc0, !PT ;  /* 0xffffff7f10107812 */ /* 0x000fe400078ec0ff */
[----:B0-----:R-:W-:-:S05]  /*cef0*/  @!P2 LEA R4, P0, R9, R4, 0x1 ;  /* 0x000000040904a211 */ /* 0x001fca00078008ff */
[----:B--2---:R-:W-:Y:S02]  /*cf00*/  @!P2 IMAD.X R3, RZ, RZ, R3, P0 ;  /* 0x000000ffff03a224 */ /* 0x004fe400000e0603 */
[----:B------:R-:W-:Y:S02]  /*cf10*/  @!P2 IMAD.MOV.U32 R6, RZ, RZ, R4 ;  /* 0x000000ffff06a224 */ /* 0x000fe400078e0004 */
[----:B------:R-:W-:Y:S02]  /*cf20*/  @!P2 IMAD.MOV.U32 R7, RZ, RZ, R3 ;  /* 0x000000ffff07a224 */ /* 0x000fe400078e0003 */
[----:B------:R-:W-:-:S03]  /*cf30*/  VIADD R3, R5, 0x10 ;  /* 0x0000001005037836 */ /* 0x000fc60000000000 */
[----:B------:R-:W-:Y:S01]  /*cf40*/  @!PT LDS RZ, [RZ] ;  /* 0x00000000fffff984 */ /* 0x000fe20000000800 */
[----:B------:R0:W-:Y:S02]  /*cf50*/  @!P2 LDGSTS.E.BYPASS.LTC128B.128 [R8+0x20400], desc[UR42][R6.64], !P1 ;  /* 0x204000000608afae */ /* 0x0001e4000c901d6a */
[----:B------:R-:W-:Y:S02]  /*cf60*/  ISETP.GE.AND P2, PT, R3, UR36, PT ;  /* 0x0000002403007c0c */ /* 0x000fe4000bf46270 */
[----:B------:R-:W-:Y:S04]  /*cf70*/  SHFL.IDX PT, R3, R2, 0x1, 0x181f ;  /* 0x00381f0002037f89 */ /* 0x000fe800000e0000 */
[----:B0-----:R-:W0:Y:S07]  /*cf80*/  SHFL.IDX PT, R6, R0, 0x1, 0x181f ;  /* 0x00381f0000067f89 */ /* 0x001e2e00000e0000 */
[----:B------:R-:W-:-:S04]  /*cf90*/  @P2 LOP3.LUT R16, R16, 0x80, RZ, 0xfc, !PT ;  /* 0x0000008010102812 */ /* 0x000fc800078efcff */
[----:B------:R-:W-:Y:S02]  /*cfa0*/  LOP3.LUT R16, R16, 0xffffffbf, RZ, 0xc0, !PT ;  /* 0xffffffbf10107812 */ /* 0x000fe400078ec0ff */
[----:B0-----:R-:W-:-:S05]  /*cfb0*/  @!P2 LEA R6, P0, R9, R6, 0x1 ;  /* 0x000000060906a211 */ /* 0x001fca00078008ff */
[----:B------:R-:W-:-:S04]  /*cfc0*/  @!P2 IMAD.X R3, RZ, RZ, R3, P0 ;  /* 0x000000ffff03a224 */ /* 0x000fc800000e0603 */
[----:B------:R-:W-:Y:S02]  /*cfd0*/  @!P2 IMAD.MOV.U32 R7, RZ, RZ, R3 ;  /* 0x000000ffff07a224 */ /* 0x000fe400078e0003 */
[----:B------:R-:W-:-:S03]  /*cfe0*/  VIADD R3, R5, 0x20 ;  /* 0x0000002005037836 */ /* 0x000fc60000000000 */
[----:B------:R0:W-:Y:S02]  /*cff0*/  @!P2 LDGSTS.E.BYPASS.LTC128B.128 [R8+0x20c00], desc[UR42][R6.64], !P1 ;  /* 0x20c000000608afae */ /* 0x0001e4000c901d6a */
[----:B------:R-:W-:Y:S02]  /*d000*/  ISETP.GE.AND P2, PT, R3, UR36, PT ;  /* 0x0000002403007c0c */ /* 0x000fe4000bf46270 */
[----:B------:R-:W-:Y:S04]  /*d010*/  SHFL.IDX PT, R3, R2, 0x2, 0x181f ;  /* 0x00581f0002037f89 */ /* 0x000fe800000e0000 */
[----:B0-----:R-:W0:Y:S07]  /*d020*/  SHFL.IDX PT, R6, R0, 0x2, 0x181f ;  /* 0x00581f0000067f89 */ /* 0x001e2e00000e0000 */
[----:B------:R-:W-:Y:S01]  /*d030*/  @P2 LOP3.LUT R16, R16, 0x40, RZ, 0xfc, !PT ;  /* 0x0000004010102812 */ /* 0x000fe200078efcff */
[----:B------:R-:W2:Y:S01]  /*d040*/  SHFL.IDX PT, R0, R0, 0x3, 0x181f ;  /* 0x00781f0000007f89 */ /* 0x000ea200000e0000 */
[----:B0-----:R-:W-:-:S05]  /*d050*/  @!P2 LEA R6, P0, R9, R6, 0x1 ;  /* 0x000000060906a211 */ /* 0x001fca00078008ff */
[----:B------:R-:W-:-:S05]  /*d060*/  @!P2 IMAD.X R3, RZ, RZ, R3, P0 ;  /* 0x000000ffff03a224 */ /* 0x000fca00000e0603 */
[----:B------:R-:W-:Y:S02]  /*d070*/  @!P2 MOV R7, R3 ;  /* 0x000000030007a202 */ /* 0x000fe40000000f00 */
[----:B------:R0:W3:Y:S04]  /*d080*/  SHFL.IDX PT, R3, R2, 0x3, 0x181f ;  /* 0x00781f0002037f89 */ /* 0x0000e800000e0000 */
[----:B--2---:R0:W-:Y:S02]  /*d090*/  @!P2 LDGSTS.E.BYPASS.LTC128B.128 [R8+0x21400], desc[UR42][R6.64], !P1 ;  /* 0x214000000608afae */ /* 0x0041e4000c901d6a */
.L_x_287:
[----:B------:R-:W-:Y:S01]  /*d0a0*/  VIADD R5, R5, 0x30 ;  /* 0x0000003005057836 */ /* 0x000fe20000000000 */
[----:B------:R-:W-:-:S04]  /*d0b0*/  LOP3.LUT R16, R16, 0xfffff7ff, RZ, 0xc0, !PT ;  /* 0xfffff7ff10107812 */ /* 0x000fc800078ec0ff */
[----:B------:R-:W-:-:S13]  /*d0c0*/  ISETP.GE.AND P2, PT, R5, UR36, PT ;  /* 0x0000002405007c0c */ /* 0x000fda000bf46270 */
[----:B0-----:R-:W-:Y:S02]  /*d0d0*/  @!P2 LEA R2, P0, R9, R0, 0x1 ;  /* 0x000000000902a211 */ /* 0x001fe400078008ff */
[----:B------:R-:W-:-:S03]  /*d0e0*/  @P2 LOP3.LUT R16, R16, 0x800, RZ, 0xfc, !PT ;  /* 0x0000080010102812 */ /* 0x000fc600078efcff */
[----:B---3--:R-:W-:-:S05]  /*d0f0*/  @!P2 IMAD.X R3, RZ, RZ, R3, P0 ;  /* 0x000000ffff03a224 */ /* 0x008fca00000e0603 */
[----:B------:R-:W-:Y:S01]  /*d100*/  @!PT LDS RZ, [RZ] ;  /* 0x00000000fffff984 */ /* 0x000fe20000000800 */
[----:B------:R-:W-:Y:S01]  /*d110*/  @!PT LDS RZ, [RZ] ;  /* 0x00000000fffff984 */ /* 0x000fe20000000800 */
[----:B------:R-:W-:Y:S01]  /*d120*/  @!PT LDS RZ, [RZ] ;  /* 0x00000000fffff984 */ /* 0x000fe20000000800 */
[----:B------:R0:W-:Y:S01]  /*d130*/  @!P2 LDGSTS.E.BYPASS.LTC128B.128 [R8+0x21c00], desc[UR42][R2.64], !P1 ;  /* 0x21c000000208afae */ /* 0x0001e2000c901d6a */
[----:B------:R-:W-:Y:S01]  /*d140*/  NOP ;  /* 0x0000000000007918 */ /* 0x000fe20000000000 */
[----:B------:R-:W-:Y:S02]  /*d150*/  SYNCS.ARRIVE.TRANS64.RED.A0T1 RZ, [UR37+0x38800], RZ ;  /* 0x038800ffffff79a7 */ /* 0x000fe40008200425 */
[----:B------:R-:W-:Y:S01]  /*d160*/  ARRIVES.LDGSTSBAR.64.TRANSCNT [UR37+0x38800] ;  /* 0x03880000ff0079b0 */ /* 0x000fe20008000aa5 */
[----:B------:R-:W-:Y:S01]  /*d170*/  NOP ;  /* 0x0000000000007918 */ /* 0x000fe20000000000 */
[----:B------:R-:W-:Y:S02]  /*d180*/  UIADD3 UR4, UR37, 0x26400, URZ ;  /* 0x0002640025047890 */ /* 0x000fe4000fffe03f */
[----:B------:R-:W-:Y:S02]  /*d190*/  SYNCS.ARRIVE.TRANS64.A1T0 RZ, [UR37+0x38800], RZ ;  /* 0x038800ffffff79a7 */ /* 0x000fe40008100025 */
[----:B------:R-:W-:-:S06]  /*d1a0*/  ULOP3.LUT UP0, URZ, UR4, 0x3ff, URZ, 0xc0, !UPT ;  /* 0x000003ff043f7892 */ /* 0x000fcc000f80c03f */
[----:B------:R-:W-:-:S13]  /*d1b0*/  PLOP3.LUT P0, PT, PT, PT, UP0, 0x80, 0x0 ;  /* 0x000000000000781c */ /* 0x000fda0003f0f008 */
[----:B0-----:R-:W-:Y:S05]  /*d1c0*/  @!P0 BRA `(.L_x_225) ;  /* 0x0000000000408947 */ /* 0x001fea0003800000 */
        /* <DEDUP_REMOVED lines=15> */
[----:B01----:R-:W-:Y:S05]  /*d2c0*/  CALL.ABS.NOINC R2 ;  /* 0x0000000002007343 */ /* 0x003fea0003c00000 */
.L_x_225:
[----:B------:R-:W2:Y:S01]  /*d2d0*/  LDL.LU R20, [R1+0x10] ;  /* 0x0000100001147983 */ /* 0x000ea20000300800 */
[----:B------:R-:W0:Y:S01]  /*d2e0*/  LDC R2, c[0x0][0x448] ;  /* 0x00011200ff027b82 */ /* 0x000e220000000800 */
[----:B------:R-:W-:Y:S01]  /*d2f0*/  ULDC.64 UR4, c[0x0][0x3d8] ;  /* 0x0000f60000047ab9 */ /* 0x000fe20000000a00 */
[----:B------:R-:W-:Y:S01]  /*d300*/  MOV R0, R34 ;  /* 0x0000002200007202 */ /* 0x000fe20000000f00 */
[----:B------:R3:W5:Y:S01]  /*d310*/  LDL R9, [R1+0x8] ;  /* 0x0000080001097983 */ /* 0x0007620000100800 */
[----:B------:R-:W-:Y:S01]  /*d320*/  IMAD R4, R26, UR4, RZ ;  /* 0x000000041a047c24 */ /* 0x000fe2000f8e02ff */
[C---:B------:R-:W-:Y:S02]  /*d330*/  LOP3.LUT P5, RZ, R16.reuse, 0x200000, RZ, 0xc0, !PT ;  /* 0x0020000010ff7812 */ /* 0x040fe400078ac0ff */
[----:B------:R3:W5:Y:S01]  /*d340*/  LDL R8, [R1+0x4] ;  /* 0x0000040001087983 */ /* 0x0007620000100800 */
[----:B------:R-:W-:Y:S01]  /*d350*/  IMAD R4, R19, UR5, R4 ;  /* 0x0000000513047c24 */ /* 0x000fe2000f8e0204 */
[----:B------:R-:W-:-:S02]  /*d360*/  LOP3.LUT P4, RZ, R16, 0x100000, RZ, 0xc0, !PT ;  /* 0x0010000010ff7812 */ /* 0x000fc4000788c0ff */
[C---:B------:R-:W-:Y:S02]  /*d370*/  LOP3.LUT P3, RZ, R16.reuse, 0x80000, RZ, 0xc0, !PT ;  /* 0x0008000010ff7812 */ /* 0x040fe4000786c0ff */
[----:B------:R-:W-:Y:S02]  /*d380*/  LOP3.LUT P2, RZ, R16, 0x40000, RZ, 0xc0, !PT ;  /* 0x0004000010ff7812 */ /* 0x000fe4000784c0ff */
[----:B0-----:R-:W-:-:S13]  /*d390*/  ISETP.NE.AND P6, PT, R2, 0x1, PT ;  /* 0x000000010200780c */ /* 0x001fda0003fc5270 */
[----:B------:R-:W0:Y:S08]  /*d3a0*/  @P6 LDC R3, c[0x0][0x44c] ;  /* 0x00011300ff036b82 */ /* 0x000e300000000800 */
[----:B------:R-:W4:Y:S01]  /*d3b0*/  @P6 LDC R2, c[0x0][0x450] ;  /* 0x00011400ff026b82 */ /* 0x000f220000000800 */
[----:B0-----:R-:W-:-:S05]  /*d3c0*/  @P6 IMAD.HI.U32 R3, R34, R3, RZ ;  /* 0x0000000322036227 */ /* 0x001fca00078e00ff */
[----:B----4-:R-:W-:Y:S01]  /*d3d0*/  @P6 SHF.R.U32.HI R0, RZ, R2, R3 ;  /* 0x00000002ff006219 */ /* 0x010fe20000011603 */
[----:B------:R-:W-:Y:S01]  /*d3e0*/  IMAD.WIDE.U32 R2, R19, UR4, RZ ;  /* 0x0000000413027c25 */ /* 0x000fe2000f8e00ff */
[----:B------:R-:W-:-:S03]  /*d3f0*/  ULDC.64 UR4, c[0x0][0x3e0] ;  /* 0x0000f80000047ab9 */ /* 0x000fc60000000a00 */
[----:B------:R-:W-:Y:S01]  /*d400*/  IMAD.IADD R3, R3, 0x1, R4 ;  /* 0x0000000103037824 */ /* 0x000fe200078e0204 */
[----:B------:R-:W0:Y:S01]  /*d410*/  S2R R21, SR_TID.X ;  /* 0x0000000000157919 */ /* 0x000e220000002100 */
[----:B------:R-:W-:Y:S01]  /*d420*/  IMAD.WIDE.U32 R2, R27, UR4, R2 ;  /* 0x000000041b027c25 */ /* 0x000fe2000f8e0002 */
[----:B------:R-:W-:-:S03]  /*d430*/  SHF.R.S32.HI R5, RZ, 0x1f, R0 ;  /* 0x0000001fff057819 */ /* 0x000fc60000011400 */
[----:B0-----:R-:W-:-:S05]  /*d440*/  IMAD.SHL.U32 R21, R21, 0x8, RZ ;  /* 0x0000000815157824 */ /* 0x001fca00078e00ff */
[----:B------:R-:W-:Y:S01]  /*d450*/  LOP3.LUT R21, R21, 0x38, RZ, 0xc0, !PT ;  /* 0x0000003815157812 */ /* 0x000fe200078ec0ff */
[----:B--2---:R-:W-:Y:S01]  /*d460*/  IMAD R4, R20, UR4, RZ ;  /* 0x0000000414047c24 */ /* 0x004fe2000f8e02ff */
[----:B------:R-:W-:-:S03]  /*d470*/  ULDC UR4, c[0x0][0x448] ;  /* 0x0001120000047ab9 */ /* 0x000fc60000000800 */
[----:B------:R-:W-:-:S04]  /*d480*/  IMAD R4, R27, UR5, R4 ;  /* 0x000000051b047c24 */ /* 0x000fc8000f8e0204 */
[----:B------:R-:W-:Y:S02]  /*d490*/  IMAD.IADD R3, R3, 0x1, R4 ;  /* 0x0000000103037824 */ /* 0x000fe400078e0204 */
[----:B------:R-:W-:-:S04]  /*d4a0*/  IMAD.MOV R4, RZ, RZ, -R0 ;  /* 0x000000ffff047224 */ /* 0x000fc800078e0a00 */
[----:B------:R-:W-:Y:S01]  /*d4b0*/  IMAD R4, R4, UR4, R34 ;  /* 0x0000000404047c24 */ /* 0x000fe2000f8e0222 */
[----:B------:R-:W-:Y:S02]  /*d4c0*/  ULDC.64 UR4, c[0x0][0x3d0] ;  /* 0x0000f40000047ab9 */ /* 0x000fe40000000a00 */
[----:B------:R-:W-:Y:S02]  /*d4d0*/  IMAD R5, R5, UR4, RZ ;  /* 0x0000000405057c24 */ /* 0x000fe4000f8e02ff */
[----:B------:R-:W-:-:S04]  /*d4e0*/  IMAD.WIDE.U32 R2, R0, UR4, R2 ;  /* 0x0000000400027c25 */ /* 0x000fc8000f8e0002 */
[----:B------:R-:W-:Y:S01]  /*d4f0*/  IMAD R5, R0, UR5, R5 ;  /* 0x0000000500057c24 */ /* 0x000fe2000f8e0205 */
[----:B------:R-:W-:Y:S01]  /*d500*/  SHF.R.S32.HI R0, RZ, 0x1f, R4 ;  /* 0x0000001fff007819 */ /* 0x000fe20000011404 */
[----:B------:R-:W-:Y:S02]  /*d510*/  ULDC.64 UR4, c[0x0][0x3c8] ;  /* 0x0000f20000047ab9 */ /* 0x000fe40000000a00 */
[----:B------:R-:W-:Y:S02]  /*d520*/  IMAD.IADD R3, R3, 0x1, R5 ;  /* 0x0000000103037824 */ /* 0x000fe400078e0205 */
[----:B------:R-:W-:Y:S02]  /*d530*/  IMAD R0, R0, UR4, RZ ;  /* 0x0000000400007c24 */ /* 0x000fe4000f8e02ff */
[----:B------:R-:W-:-:S04]  /*d540*/  IMAD.WIDE.U32 R2, R4, UR4, R2 ;  /* 0x0000000404027c25 */ /* 0x000fc8000f8e0002 */
[----:B------:R-:W-:Y:S01]  /*d550*/  IMAD R0, R4, UR5, R0 ;  /* 0x0000000504007c24 */ /* 0x000fe2000f8e0200 */
[----:B------:R-:W-:-:S03]  /*d560*/  ULDC.64 UR4, c[0x0][0x390] ;  /* 0x0000e40000047ab9 */ /* 0x000fc60000000a00 */
[----:B------:R-:W-:Y:S01]  /*d570*/  IMAD.IADD R4, R3, 0x1, R0 ;  /* 0x0000000103047824 */ /* 0x000fe200078e0200 */
[----:B------:R-:W-:Y:S01]  /*d580*/  LEA R0, P0, R2, UR4, 0x1 ;  /* 0x0000000402007c11 */ /* 0x000fe2000f8008ff */
[----:B------:R-:W-:-:S03]  /*d590*/  UMOV UR4, 0xffffffff ;  /* 0xffffffff00047882 */ /* 0x000fc60000000000 */
[----:B------:R-:W-:Y:S02]  /*d5a0*/  LEA.HI.X R4, R2, UR5, R4, 0x1, P0 ;  /* 0x0000000502047c11 */ /* 0x000fe400080f0c04 */
[----:B------:R-:W-:Y:S01]  /*d5b0*/  LEA R20, R29, UR37, 0x1 ;  /* 0x000000251d147c11 */ /* 0x000fe2000f8e08ff */
[----:B---3--:R-:W-:Y:S06]  /*d5c0*/  BRA.DIV UR4, `(.L_x_226) ;  /* 0x0000003204607947 */ /* 0x008fec000b800000 */
[----:B------:R-:W-:Y:S01]  /*d5d0*/  LOP3.LUT P1, RZ, R16, 0x40, RZ, 0xc0, !PT ;  /* 0x0000004010ff7812 */ /* 0x000fe2000782c0ff */
[----:B------:R-:W0:Y:S01]  /*d5e0*/  SHFL.IDX PT, R3, R0, RZ, 0x181f ;  /* 0x00181fff00037589 */ /* 0x000e2200000e0000 */
[----:B------:R-:W-:Y:S02]  /*d5f0*/  LOP3.LUT R22, R22, 0xfbffffff, RZ, 0xc0, !PT ;  /* 0xfbffffff16167812 */ /* 0x000fe400078ec0ff */
[----:B------:R-:W-:Y:S01]  /*d600*/  LOP3.LUT P6, RZ, R16, 0x400000, RZ, 0xc0, !PT ;  /* 0x0040000010ff7812 */ /* 0x000fe200078cc0ff */
[----:B------:R-:W2:Y:S04]  /*d610*/  SHFL.IDX PT, R2, R4, RZ, 0x181f ;  /* 0x00181fff04027589 */ /* 0x000ea800000e0000 */
[----:B------:R-:W3:Y:S04]  /*d620*/  SHFL.IDX PT, R14, R0, 0x1, 0x181f ;  /* 0x00381f00000e7f89 */ /* 0x000ee800000e0000 */
[----:B------:R-:W-:Y:S01]  /*d630*/  @P1 LOP3.LUT R22, R22, 0x4000000, RZ, 0xfc, !PT ;  /* 0x0400000016161812 */ /* 0x000fe200078efcff */
[----:B------:R-:W4:Y:S01]  /*d640*/  SHFL.IDX PT, R5, R4, 0x1, 0x181f ;  /* 0x00381f0004057f89 */ /* 0x000f2200000e0000 */
[----:B------:R-:W-:-:S02]  /*d650*/  LOP3.LUT P1, RZ, R16, 0x80, RZ, 0xc0, !PT ;  /* 0x0000008010ff7812 */ /* 0x000fc4000782c0ff */
[----:B------:R-:W-:-:S11]  /*d660*/  LOP3.LUT R22, R22, 0xf7ffffff, RZ, 0xc0, !PT ;  /* 0xf7ffffff16167812 */ /* 0x000fd600078ec0ff */
[----:B------:R-:W-:Y:S02]  /*d670*/  @P1 LOP3.LUT R22, R22, 0x8000000, RZ, 0xfc, !PT ;  /* 0x0800000016161812 */ /* 0x000fe400078efcff */
[----:B------:R-:W-:-:S13]  /*d680*/  LOP3.LUT P1, RZ, R16, 0x100, RZ, 0xc0, !PT ;  /* 0x0000010010ff7812 */ /* 0x000fda000782c0ff */
[----:B0-----:R-:W-:-:S05]  /*d690*/  @!P1 LEA R3, P0, R21, R3, 0x1 ;  /* 0x0000000315039211 */ /* 0x001fca00078008ff */
[----:B--2---:R-:W-:Y:S01]  /*d6a0*/  @!P1 IMAD.X R2, RZ, RZ, R2, P0 ;  /* 0x000000ffff029224 */ /* 0x004fe200000e0602 */
[----:B------:R-:W-:-:S04]  /*d6b0*/  LOP3.LUT P0, RZ, R16, 0x800000, RZ, 0xc0, !PT ;  /* 0x0080000010ff7812 */ /* 0x000fc8000780c0ff */
[----:B------:R-:W-:-:S04]  /*d6c0*/  @!P1 LOP3.LUT R3, R3, R2, RZ, 0x3c, !PT ;  /* 0x0000000203039212 */ /* 0x000fc800078e3cff */
[----:B------:R-:W-:-:S04]  /*d6d0*/  @!P1 LOP3.LUT R2, R3, R2, RZ, 0x3c, !PT ;  /* 0x0000000203029212 */ /* 0x000fc800078e3cff */
[----:B------:R-:W-:-:S05]  /*d6e0*/  @!P1 LOP3.LUT R3, R3, R2, RZ, 0x3c, !PT ;  /* 0x0000000203039212 */ /* 0x000fca00078e3cff */
[----:B------:R-:W-:Y:S01]  /*d6f0*/  @!P1 LDGSTS.E.BYPASS.LTC128B.128 [R20+0x26400], desc[UR42][R2.64], !P0 ;  /* 0x2640000002149fae */ /* 0x000fe2000c101d6a */
[----:B-----5:R-:W-:-:S03]  /*d700*/  @!P1 ISETP.NE.U32.AND P0, PT, R9, RZ, PT ;  /* 0x000000ff0900920c */ /* 0x020fc60003f05070 */
[----:B------:R-:W-:Y:S04]  /*d710*/  @!P1 LDGSTS.E.BYPASS.LTC128B.128 [R20+0x28400], desc[UR42][R2.64+0x80], !P6 ;  /* 0x2840008002149fae */ /* 0x000fe8000f101d6a */
[----:B------:R-:W-:Y:S04]  /*d720*/  @!P1 LDGSTS.E.BYPASS.LTC128B.128 [R20+0x2a400], desc[UR42][R2.64+0x100], !P5 ;  /* 0x2a40010002149fae */ /* 0x000fe8000e901d6a */
[----:B------:R-:W-:Y:S04]  /*d730*/  @!P1 LDGSTS.E.BYPASS.LTC128B.128 [R20+0x2c400], desc[UR42][R2.64+0x180], !P4 ;  /* 0x2c40018002149fae */ /* 0x000fe8000e101d6a */
[----:B------:R-:W-:Y:S04]  /*d740*/  @!P1 LDGSTS.E.BYPASS.LTC128B.128 [R20+0x2e400], desc[UR42][R2.64+0x200], !P3 ;  /* 0x2e40020002149fae */ /* 0x000fe8000d901d6a */
[----:B------:R-:W-:Y:S04]  /*d750*/  @!P1 LDGSTS.E.BYPASS.LTC128B.128 [R20+0x30400], desc[UR42][R2.64+0x280], !P2 ;  /* 0x3040028002149fae */ /* 0x000fe8000d101d6a */
[----:B------:R-:W-:Y:S01]  /*d760*/  @!P1 LDGSTS.E.BYPASS.LTC128B.128 [R20+0x32400], desc[UR42][R2.64+0x300], P0 ;  /* 0x3240030002149fae */ /* 0x000fe20008101d6a */
[----:B------:R-:W-:-:S13]  /*d770*/  @!P1 ISETP.NE.U32.AND P0, PT, R8, RZ, PT ;  /* 0x000000ff0800920c */ /* 0x000fda0003f05070 */
[----:B------:R0:W-:Y:S01]  /*d780*/  @!P1 LDGSTS.E.BYPASS.LTC128B.128 [R20+0x34400], desc[UR42][R2.64+0x380], P0 ;  /* 0x3440038002149fae */ /* 0x0001e20008101d6a */
[----:B------:R-:W-:-:S13]  /*d790*/  LOP3.LUT P1, RZ, R22, 0x8000000, RZ, 0xc0, !PT ;  /* 0x0800000016ff7812 */ /* 0x000fda000782c0ff */
[----:B---3--:R-:W-:Y:S02]  /*d7a0*/  @!P1 LEA R6, P0, R21, R14, 0x1 ;  /* 0x0000000e15069211 */ /* 0x008fe400078008ff */
[----:B------:R-:W2:Y:S03]  /*d7b0*/  SHFL.IDX PT, R14, R0, 0x2, 0x181f ;  /* 0x00581f00000e7f89 */ /* 0x000ea600000e0000 */
[----:B----4-:R-:W-:Y:S01]  /*d7c0*/  @!P1 IMAD.X R7, RZ, RZ, R5, P0 ;  /* 0x000000ffff079224 */ /* 0x010fe200000e0605 */
[----:B------:R-:W-:Y:S01]  /*d7d0*/  LOP3.LUT P0, RZ, R16, 0x800000, RZ, 0xc0, !PT ;  /* 0x0080000010ff7812 */ /* 0x000fe2000780c0ff */
[----:B0-----:R-:W-:Y:S01]  /*d7e0*/  @!P1 IMAD.MOV.U32 R2, RZ, RZ, R6 ;  /* 0x000000ffff029224 */ /* 0x001fe200078e0006 */
[----:B------:R-:W0:Y:S01]  /*d7f0*/  SHFL.IDX PT, R5, R4, 0x2, 0x181f ;  /* 0x00581f0004057f89 */ /* 0x000e2200000e0000 */
[----:B------:R-:W-:-:S03]  /*d800*/  @!P1 IMAD.MOV.U32 R3, RZ, RZ, R7 ;  /* 0x000000ffff039224 */ /* 0x000fc600078e0007 */
[----:B------:R-:W3:Y:S07]  /*d810*/  SHFL.IDX PT, R4, R4, 0x3, 0x181f ;  /* 0x00781f0004047f89 */ /* 0x000eee00000e0000 */
[----:B------:R-:W-:Y:S01]  /*d820*/  @!P1 LDGSTS.E.BYPASS.LTC128B.128 [R20+0x26c00], desc[UR42][R2.64], !P0 ;  /* 0x26c0000002149fae */ /* 0x000fe2000c101d6a */
[----:B------:R-:W-:-:S03]  /*d830*/  @!P1 ISETP.NE.U32.AND P0, PT, R9, RZ, PT ;  /* 0x000000ff0900920c */ /* 0x000fc60003f05070 */
        /* <DEDUP_REMOVED lines=9> */
[----:B--2---:R-:W-:Y:S02]  /*d8d0*/  @!P1 LEA R6, P0, R21, R14, 0x1 ;  /* 0x0000000e15069211 */ /* 0x004fe400078008ff */
[----:B------:R2:W1:Y:S02]  /*d8e0*/  SHFL.IDX PT, R14, R0, 0x3, 0x181f ;  /* 0x00781f00000e7f89 */ /* 0x00046400000e0000 */
[----:B----4-:R-:W-:Y:S01]  /*d8f0*/  @!P1 MOV R2, R6 ;  /* 0x0000000600029202 */ /* 0x010fe20000000f00 */
[----:B0-----:R-:W-:Y:S01]  /*d900*/  @!P1 IMAD.X R7, RZ, RZ, R5, P0 ;  /* 0x000000ffff079224 */ /* 0x001fe200000e0605 */
[----:B------:R-:W-:-:S03]  /*d910*/  LOP3.LUT P0, RZ, R16, 0x800000, RZ, 0xc0, !PT ;  /* 0x0080000010ff7812 */ /* 0x000fc6000780c0ff */
[----:B------:R-:W-:-:S10]  /*d920*/  @!P1 IMAD.MOV.U32 R3, RZ, RZ, R7 ;  /* 0x000000ffff039224 */ /* 0x000fd400078e0007 */
[----:B------:R2:W-:Y:S01]  /*d930*/  @!P1 LDGSTS.E.BYPASS.LTC128B.128 [R20+0x27400], desc[UR42][R2.64], !P0 ;  /* 0x2740000002149fae */ /* 0x0005e2000c101d6a */
[----:B------:R-:W-:-:S03]  /*d940*/  @!P1 ISETP.NE.U32.AND P0, PT, R9, RZ, PT ;  /* 0x000000ff0900920c */ /* 0x000fc60003f05070 */
[----:B------:R2:W-:Y:S04]  /*d950*/  @!P1 LDGSTS.E.BYPASS.LTC128B.128 [R20+0x29400], desc[UR42][R2.64+0x80], !P6 ;  /* 0x2940008002149fae */ /* 0x0005e8000f101d6a */
[----:B------:R2:W-:Y:S04]  /*d960*/  @!P1 LDGSTS.E.BYPASS.LTC128B.128 [R20+0x2b400], desc[UR42][R2.64+0x100], !P5 ;  /* 0x2b40010002149fae */ /* 0x0005e8000e901d6a */
[----:B------:R2:W-:Y:S04]  /*d970*/  @!P1 LDGSTS.E.BYPASS.LTC128B.128 [R20+0x2d400], desc[UR42][R2.64+0x180], !P4 ;  /* 0x2d40018002149fae */ /* 0x0005e8000e101d6a */
[----:B------:R2:W-:Y:S04]  /*d980*/  @!P1 LDGSTS.E.BYPASS.LTC128B.128 [R20+0x2f400], desc[UR42][R2.64+0x200], !P3 ;  /* 0x2f40020002149fae */ /* 0x0005e8000d901d6a */
[----:B------:R2:W-:Y:S04]  /*d990*/  @!P1 LDGSTS.E.BYPASS.LTC128B.128 [R20+0x31400], desc[UR42][R2.64+0x280], !P2 ;  /* 0x3140028002149fae */ /* 0x0005e8000d101d6a */
[----:B------:R2:W-:Y:S01]  /*d9a0*/  @!P1 LDGSTS.E.BYPASS.LTC128B.128 [R20+0x33400], desc[UR42][R2.64+0x300], P0 ;  /* 0x3340030002149fae */ /* 0x0005e20008101d6a */
[----:B------:R-:W-:-:S13]  /*d9b0*/  @!P1 ISETP.NE.U32.AND P0, PT, R8, RZ, PT ;  /* 0x000000ff0800920c */ /* 0x000fda0003f05070 */
[----:B-1-3--:R2:W-:Y:S02]  /*d9c0*/  @!P1 LDGSTS.E.BYPASS.LTC128B.128 [R20+0x35400], desc[UR42][R2.64+0x380], P0 ;  /* 0x3540038002149fae */ /* 0x00a5e40008101d6a */
.L_x_297:
[----:B--2---:R-:W2:Y:S01]  /*d9d0*/  LDL R0, [R1+0x1c] ;  /* 0x00001c0001007983 */ /* 0x004ea20000100800 */
[C---:B------:R-:W-:Y:S02]  /*d9e0*/  LOP3.LUT P1, RZ, R16.reuse, 0x800, RZ, 0xc0, !PT ;  /* 0x0000080010ff7812 */ /* 0x040fe4000782c0ff */
[----:B------:R-:W-:-:S11]  /*d9f0*/  LOP3.LUT P6, RZ, R16, 0x400000, RZ, 0xc0, !PT ;  /* 0x0040000010ff7812 */ /* 0x000fd600078cc0ff */
[----:B0-----:R-:W-:-:S05]  /*da00*/  @!P1 LEA R2, P0, R21, R14, 0x1 ;  /* 0x0000000e15029211 */ /* 0x001fca00078008ff */
[----:B------:R-:W-:Y:S01]  /*da10*/  @!P1 IMAD.X R3, RZ, RZ, R4, P0 ;  /* 0x000000ffff039224 */ /* 0x000fe200000e0604 */
[----:B------:R-:W-:-:S13]  /*da20*/  LOP3.LUT P0, RZ, R16, 0x800000, RZ, 0xc0, !PT ;  /* 0x0080000010ff7812 */ /* 0x000fda000780c0ff */
[----:B------:R-:W-:Y:S01]  /*da30*/  @!PT LDS RZ, [RZ] ;  /* 0x00000000fffff984 */ /* 0x000fe20000000800 */
[----:B------:R-:W-:Y:S01]  /*da40*/  @!PT LDS RZ, [RZ] ;  /* 0x00000000fffff984 */ /* 0x000fe20000000800 */
[----:B------:R-:W-:Y:S01]  /*da50*/  @!PT LDS RZ, [RZ] ;  /* 0x00000000fffff984 */ /* 0x000fe20000000800 */
        /* <DEDUP_REMOVED lines=9> */
[----:B------:R0:W-:Y:S01]  /*daf0*/  @!P1 LDGSTS.E.BYPASS.LTC128B.128 [R20+0x35c00], desc[UR42][R2.64+0x380], P0 ;  /* 0x35c0038002149fae */ /* 0x0001e20008101d6a */
        /* <DEDUP_REMOVED lines=8> */
[----:B------:R-:W1:Y:S03]  /*db80*/  SYNCS.PHASECHK.TRANS64.TRYWAIT P0, [UR37+0x38820], R0 ;  /* 0x03882000ff0075a7 */ /* 0x000e660008000165 */
[----:B01----:R-:W-:Y:S05]  /*db90*/  @!P0 BRA `(.L_x_228) ;  /* 0x0000003000d48947 */ /* 0x003fea0003800000 */
.L_x_298:
[----:B------:R-:W-:Y:S05]  /*dba0*/  BSYNC B0 ;  /* 0x0000000000007941 */ /* 0x000fea0003800000 */
.L_x_227:
[----:B------:R-:W-:-:S04]  /*dbb0*/  LOP3.LUT R2, R37, 0x2, RZ, 0xfc, !PT ;  /* 0x0000000225027812 */ /* 0x000fc800078efcff */
[----:B------:R-:W-:-:S13]  /*dbc0*/  ISETP.NE.AND P0, PT, R2, 0x3, PT ;  /* 0x000000030200780c */ /* 0x000fda0003f05270 */
[----:B------:R-:W-:Y:S05]  /*dbd0*/  @!P0 BRA `(.L_x_229) ;  /* 0x0000000000048947 */ /* 0x000fea0003800000 */
[----:B------:R-:W-:Y:S01]  /*dbe0*/  BPT.TRAP 0x1 ;  /* 0x000000040000795c */ /* 0x000fe20000300000 */
.L_x_229:
[----:B0-----:R-:W-:Y:S01]  /*dbf0*/  SHF.L.U32 R0, R23, 0x1f, RZ ;  /* 0x0000001f17007819 */ /* 0x001fe200000006ff */
[----:B------:R-:W-:Y:S03]  /*dc00*/  BSSY B0, `(.L_x_230) ;  /* 0x0000003000007945 */ /* 0x000fe60003800000 */
[----:B------:R-:W0:Y:S02]  /*dc10*/  SYNCS.PHASECHK.TRANS64.TRYWAIT P0, [R25+URZ+0x38860], R0 ;  /* 0x03886000190075a7 */ /* 0x000e24000800017f */
[----:B0-----:R-:W-:Y:S05]  /*dc20*/  @!P0 BRA `(.L_x_231) ;  /* 0x0000003000c88947 */ /* 0x001fea0003800000 */
.L_x_299:
[----:B------:R-:W-:Y:S05]  /*dc30*/  BSYNC B0 ;  /* 0x0000000000007941 */ /* 0x000fea0003800000 */
.L_x_230:
[----:B------:R-:W0:Y:S01]  /*dc40*/  LDL.LU R3, [R1+0x14] ;  /* 0x0000140001037983 */ /* 0x000e220000300800 */
[----:B------:R-:W-:-:S03]  /*dc50*/  ULDC.64 UR4, c[0x0][0x328] ;  /* 0x0000ca0000047ab9 */ /* 0x000fc60000000a00 */
[----:B------:R-:W2:Y:S04]  /*dc60*/  LDL.LU R2, [R1] ;  /* 0x0000000001027983 */ /* 0x000ea80000300800 */
[----:B------:R-:W3:Y:S01]  /*dc70*/  LDL.LU R4, [R1+0x18] ;  /* 0x0000180001047983 */ /* 0x000ee20000300800 */
[----:B------:R-:W-:Y:S02]  /*dc80*/  IMAD R9, R18, 0x8000, R29 ;  /* 0x0000800012097824 */ /* 0x000fe400078e021d */
[----:B0-----:R-:W-:-:S04]  /*dc90*/  IMAD R0, R3, UR4, RZ ;  /* 0x0000000403007c24 */ /* 0x001fc8000f8e02ff */
[C---:B--2---:R-:W-:Y:S02]  /*dca0*/  IMAD R5, R2.reuse, UR5, R0 ;  /* 0x0000000502057c24 */ /* 0x044fe4000f8e0200 */
[----:B------:R-:W-:Y:S01]  /*dcb0*/  IMAD.WIDE.U32 R2, R2, UR4, RZ ;  /* 0x0000000402027c25 */ /* 0x000fe2000f8e00ff */
[----:B------:R-:W-:-:S03]  /*dcc0*/  ULDC.64 UR4, c[0x0][0x338] ;  /* 0x0000ce0000047ab9 */ /* 0x000fc60000000a00 */
[----:B------:R-:W-:Y:S02]  /*dcd0*/  IMAD.IADD R3, R3, 0x1, R5 ;  /* 0x0000000103037824 */ /* 0x000fe400078e0205 */
[----:B---3--:R-:W-:Y:S02]  /*dce0*/  IMAD R0, R4, UR4, RZ ;  /* 0x0000000404007c24 */ /* 0x008fe4000f8e02ff */
[----:B------:R-:W-:-:S04]  /*dcf0*/  IMAD.WIDE.U32 R2, R35, UR4, R2 ;  /* 0x0000000423027c25 */ /* 0x000fc8000f8e0002 */
[----:B------:R-:W-:Y:S01]  /*dd00*/  IMAD R5, R35, UR5, R0 ;  /* 0x0000000523057c24 */ /* 0x000fe2000f8e0200 */
[----:B------:R-:W-:Y:S02]  /*dd10*/  ULDC.64 UR4, c[0x0][0x330] ;  /* 0x0000cc0000047ab9 */ /* 0x000fe40000000a00 */
[----:B------:R-:W-:Y:S02]  /*dd20*/  IMAD R0, R26, UR4, RZ ;  /* 0x000000041a007c24 */ /* 0x000fe4000f8e02ff */
[----:B------:R-:W-:Y:S02]  /*dd30*/  IMAD.IADD R3, R3, 0x1, R5 ;  /* 0x0000000103037824 */ /* 0x000fe400078e0205 */
[C---:B------:R-:W-:Y:S02]  /*dd40*/  IMAD R5, R19.reuse, UR5, R0 ;  /* 0x0000000513057c24 */ /* 0x040fe4000f8e0200 */
[----:B------:R-:W-:Y:S01]  /*dd50*/  IMAD.WIDE.U32 R2, R19, UR4, R2 ;  /* 0x0000000413027c25 */ /* 0x000fe2000f8e0002 */
[----:B------:R-:W-:-:S03]  /*dd60*/  ULDC.64 UR4, c[0x0][0x318] ;  /* 0x0000c60000047ab9 */ /* 0x000fc60000000a00 */
[----:B------:R-:W-:Y:S01]  /*dd70*/  IMAD.IADD R3, R3, 0x1, R5 ;  /* 0x0000000103037824 */ /* 0x000fe200078e0205 */
[----:B------:R-:W-:Y:S01]  /*dd80*/  LEA R8, P0, R2, UR4, 0x1 ;  /* 0x0000000402087c11 */ /* 0x000fe2000f8008ff */
[----:B------:R-:W-:-:S03]  /*dd90*/  UMOV UR4, 0xffffffff ;  /* 0xffffffff00047882 */ /* 0x000fc60000000000 */
[----:B------:R-:W-:Y:S01]  /*dda0*/  LEA.HI.X R10, R2, UR5, R3, 0x1, P0 ;  /* 0x00000005020a7c11 */ /* 0x000fe200080f0c03 */
[----:B------:R-:W-:Y:S08]  /*ddb0*/  BRA.DIV UR4, `(.L_x_232) ;  /* 0x0000003204787947 */ /* 0x000ff0000b800000 */
[C---:B------:R-:W-:Y:S01]  /*ddc0*/  LOP3.LUT P6, RZ, R17.reuse, 0x200, RZ, 0xc0, !PT ;  /* 0x0000020011ff7812 */ /* 0x040fe200078cc0ff */
[----:B------:R-:W0:Y:S01]  /*ddd0*/  S2R R2, SR_TID.X ;  /* 0x0000000000027919 */ /* 0x000e220000002100 */
[----:B------:R-:W-:Y:S02]  /*dde0*/  LOP3.LUT R17, R17, 0xfbffffff, RZ, 0xc0, !PT ;  /* 0xfbffffff11117812 */ /* 0x000fe400078ec0ff */
[----:B------:R-:W-:Y:S01]  /*ddf0*/  LOP3.LUT R22, R22, 0xfffffffe, RZ, 0xc0, !PT ;  /* 0xfffffffe16167812 */ /* 0x000fe200078ec0ff */
[----:B------:R-:W1:Y:S01]  /*de00*/  SHFL.IDX PT, R14, R8, RZ, 0x181f ;  /* 0x00181fff080e7589 */ /* 0x000e6200000e0000 */
[----:B------:R-:W-:Y:S02]  /*de10*/  LEA R9, R9, UR37, 0x1 ;  /* 0x0000002509097c11 */ /* 0x000fe4000f8e08ff */
[C---:B------:R-:W-:Y:S01]  /*de20*/  LOP3.LUT P4, RZ, R16.reuse, 0x20000000, RZ, 0xc0, !PT ;  /* 0x2000000010ff7812 */ /* 0x040fe2000788c0ff */
[----:B------:R-:W2:Y:S01]  /*de30*/  SHFL.IDX PT, R3, R10, RZ, 0x181f ;  /* 0x00181fff0a037589 */ /* 0x000ea200000e0000 */
[----:B------:R-:W-:-:S02]  /*de40*/  LOP3.LUT P3, RZ, R16, 0x10000000, RZ, 0xc0, !PT ;  /* 0x1000000010ff7812 */ /* 0x000fc4000786c0ff */
[C---:B------:R-:W-:Y:S01]  /*de50*/  LOP3.LUT P2, RZ, R16.reuse, 0x8000000, RZ, 0xc0, !PT ;  /* 0x0800000010ff7812 */ /* 0x040fe2000784c0ff */
[----:B------:R-:W-:Y:S01]  /*de60*/  SHFL.IDX PT, R20, R10, 0x2, 0x181f ;  /* 0x00581f000a147f89 */ /* 0x000fe200000e0000 */
[----:B------:R-:W-:Y:S02]  /*de70*/  @P6 LOP3.LUT R17, R17, 0x4000000, RZ, 0xfc, !PT ;  /* 0x0400000011116812 */ /* 0x000fe400078efcff */
[----:B------:R-:W-:Y:S02]  /*de80*/  LOP3.LUT P1, RZ, R16, 0x4000000, RZ, 0xc0, !PT ;  /* 0x0400000010ff7812 */ /* 0x000fe4000782c0ff */
[C---:B------:R-:W-:Y:S02]  /*de90*/  LOP3.LUT P6, RZ, R17.reuse, 0x8000, RZ, 0xc0, !PT ;  /* 0x0000800011ff7812 */ /* 0x040fe400078cc0ff */
[----:B------:R-:W-:-:S11]  /*dea0*/  LOP3.LUT R17, R17, 0xf7ffffff, RZ, 0xc0, !PT ;  /* 0xf7ffffff11117812 */ /* 0x000fd600078ec0ff */
[----:B------:R-:W-:Y:S02]  /*deb0*/  @P6 LOP3.LUT R17, R17, 0x8000000, RZ, 0xfc, !PT ;  /* 0x0800000011116812 */ /* 0x000fe400078efcff */
[----:B------:R-:W-:Y:S01]  /*dec0*/  LOP3.LUT P6, RZ, R16, 0x40000000, RZ, 0xc0, !PT ;  /* 0x4000000010ff7812 */ /* 0x000fe200078cc0ff */
[----:B0-----:R-:W-:Y:S01]  /*ded0*/  IMAD.SHL.U32 R2, R2, 0x8, RZ ;  /* 0x0000000802027824 */ /* 0x001fe200078e00ff */
[----:B------:R-:W-:-:S04]  /*dee0*/  LOP3.LUT R17, R17, 0xefffffff, RZ, 0xc0, !PT ;  /* 0xefffffff11117812 */ /* 0x000fc800078ec0ff */
[----:B------:R-:W-:-:S05]  /*def0*/  LOP3.LUT R2, R2, 0x38, RZ, 0xc0, !PT ;  /* 0x0000003802027812 */ /* 0x000fca00078ec0ff */
[----:B------:R-:W-:Y:S02]  /*df00*/  IMAD.SHL.U32 R0, R2, 0x2, RZ ;  /* 0x0000000202007824 */ /* 0x000fe400078e00ff */
[----:B------:R-:W-:Y:S01]  /*df10*/  @P6 LOP3.LUT R17, R17, 0x10000000, RZ, 0xfc, !PT ;  /* 0x1000000011116812 */ /* 0x000fe200078efcff */
[----:B------:R-:W0:Y:S01]  /*df20*/  SHFL.IDX PT, R2, R8, 0x1, 0x181f ;  /* 0x00381f0008027f89 */ /* 0x000e2200000e0000 */
[----:B------:R-:W-:Y:S02]  /*df30*/  LOP3.LUT P6, RZ, R16, 0x80000000, RZ, 0xc0, !PT ;  /* 0x8000000010ff7812 */ /* 0x000fe400078cc0ff */
[----:B------:R-:W-:Y:S02]  /*df40*/  LOP3.LUT R17, R17, 0xdfffffff, RZ, 0xc0, !PT ;  /* 0xdfffffff11117812 */ /* 0x000fe400078ec0ff */
[----:B-1----:R-:W-:Y:S02]  /*df50*/  IADD3 R4, P0, R14, R0, RZ ;  /* 0x000000000e047210 */ /* 0x002fe40007f1e0ff */
[----:B------:R-:W-:Y:S03]  /*df60*/  SHFL.IDX PT, R14, R8, 0x2, 0x181f ;  /* 0x00581f00080e7f89 */ /* 0x000fe600000e0000 */
[----:B--2---:R-:W-:-:S02]  /*df70*/  IMAD.X R5, RZ, RZ, R3, P0 ;  /* 0x000000ffff057224 */ /* 0x004fc400000e0603 */
[----:B------:R-:W1:Y:S02]  /*df80*/  SHFL.IDX PT, R3, R10, 0x1, 0x181f ;  /* 0x00381f000a037f89 */ /* 0x000e6400000e0000 */
[----:B------:R-:W-:Y:S02]  /*df90*/  @P6 LOP3.LUT R17, R17, 0x20000000, RZ, 0xfc, !PT ;  /* 0x2000000011116812 */ /* 0x000fe400078efcff */
[----:B------:R-:W2:Y:S02]  /*dfa0*/  SHFL.IDX PT, R10, R10, 0x3, 0x181f ;  /* 0x00781f000a0a7f89 */ /* 0x000ea400000e0000 */
[C---:B------:R-:W-:Y:S02]  /*dfb0*/  LOP3.LUT P6, RZ, R17.reuse, 0x1, RZ, 0xc0, !PT ;  /* 0x0000000111ff7812 */ /* 0x040fe400078cc0ff */
[----:B------:R-:W-:Y:S02]  /*dfc0*/  LOP3.LUT R17, R17, 0xbfffffff, RZ, 0xc0, !PT ;  /* 0xbfffffff11117812 */ /* 0x000fe400078ec0ff */
[----:B0-----:R-:W-:-:S09]  /*dfd0*/  IADD3 R6, P0, R2, R0, RZ ;  /* 0x0000000002067210 */ /* 0x001fd20007f1e0ff */
[----:B------:R-:W-:-:S04]  /*dfe0*/  @P6 LOP3.LUT R17, R17, 0x40000000, RZ, 0xfc, !PT ;  /* 0x4000000011116812 */ /* 0x000fc800078efcff */
[C---:B------:R-:W-:Y:S01]  /*dff0*/  LOP3.LUT P6, RZ, R17.reuse, 0x2, RZ, 0xc0, !PT ;  /* 0x0000000211ff7812 */ /* 0x040fe200078cc0ff */
[----:B-1----:R-:W-:Y:S01]  /*e000*/  IMAD.X R7, RZ, RZ, R3, P0 ;  /* 0x000000ffff077224 */ /* 0x002fe200000e0603 */
[----:B------:R-:W-:-:S11]  /*e010*/  LOP3.LUT R17, R17, 0x7fffffff, RZ, 0xc0, !PT ;  /* 0x7fffffff11117812 */ /* 0x000fd600078ec0ff */
[----:B------:R-:W-:-:S04]  /*e020*/  @P6 LOP3.LUT R17, R17, 0x80000000, RZ, 0xfc, !PT ;  /* 0x8000000011116812 */ /* 0x000fc800078efcff */
[C---:B------:R-:W-:Y:S02]  /*e030*/  LOP3.LUT P6, RZ, R17.reuse, 0x80, RZ, 0xc0, !PT ;  /* 0x0000008011ff7812 */ /* 0x040fe400078cc0ff */
[C---:B------:R-:W-:Y:S02]  /*e040*/  LOP3.LUT P0, RZ, R17.reuse, 0x4, RZ, 0xc0, !PT ;  /* 0x0000000411ff7812 */ /* 0x040fe4000780c0ff */
[----:B------:R-:W-:-:S09]  /*e050*/  LOP3.LUT P5, RZ, R17, 0x40, RZ, 0xc0, !PT ;  /* 0x0000004011ff7812 */ /* 0x000fd200078ac0ff */
[----:B------:R-:W-:Y:S02]  /*e060*/  @P6 LOP3.LUT R22, R22, 0x1, RZ, 0xfc, !PT ;  /* 0x0000000116166812 */ /* 0x000fe400078efcff */
[----:B------:R-:W-:Y:S02]  /*e070*/  LOP3.LUT P6, RZ, R17, 0x400, RZ, 0xc0, !PT ;  /* 0x0000040011ff7812 */ /* 0x000fe400078cc0ff */
[----:B------:R-:W-:-:S11]  /*e080*/  LOP3.LUT R22, R22, 0xfffffffd, RZ, 0xc0, !PT ;  /* 0xfffffffd16167812 */ /* 0x000fd600078ec0ff */
        /* <DEDUP_REMOVED lines=25> */
[----:B------:R-:W-:-:S13]  /*e220*/  LOP3.LUT P6, RZ, R17, 0x20000, RZ, 0xc0, !PT ;  /* 0x0002000011ff7812 */ /* 0x000fda00078cc0ff */
[----:B------:R0:W-:Y:S01]  /*e230*/  LDGSTS.E.BYPASS.LTC128B.128 [R9+0x400], desc[UR42][R4.64], !P6 ;  /* 0x0040000004097fae */ /* 0x0001e2000f101d6a */
        /* <DEDUP_REMOVED lines=12> */
[----:B------:R-:W-:-:S03]  /*e300*/  LOP3.LUT P6, RZ, R22, 0x8, RZ, 0xc0, !PT ;  /* 0x0000000816ff7812 */ /* 0x000fc600078cc0ff */
[----:B------:R0:W-:Y:S01]  /*e310*/  LDGSTS.E.BYPASS.LTC128B.128 [R9+0xe400], desc[UR42][R4.64+0x380], !P0 ;  /* 0x0e40038004097fae */ /* 0x0001e2000c101d6a */
[----:B------:R-:W-:-:S03]  /*e320*/  IADD3 R2, P0, R14, R0, RZ ;  /* 0x000000000e027210 */ /* 0x000fc60007f1e0ff */
[----:B------:R0:W1:Y:S02]  /*e330*/  SHFL.IDX PT, R14, R8, 0x3, 0x181f ;  /* 0x00781f00080e7f89 */ /* 0x00006400000e0000 */
[----:B------:R-:W-:Y:S01]  /*e340*/  IMAD.X R3, RZ, RZ, R20, P0 ;  /* 0x000000ffff037224 */ /* 0x000fe200000e0614 */
[----:B------:R-:W-:-:S03]  /*e350*/  LOP3.LUT P0, RZ, R17, 0x1000, RZ, 0xc0, !PT ;  /* 0x0000100011ff7812 */ /* 0x000fc6000780c0ff */
        /* <DEDUP_REMOVED lines=18> */
[----:B------:R0:W-:Y:S10]  /*e480*/  LDGSTS.E.BYPASS.LTC128B.128 [R9+0x3400], desc[UR42][R2.64+0x80], !P0 ;  /* 0x0340008002097fae */ /* 0x0001f4000c101d6a */
[----:B------:R0:W-:Y:S04]  /*e490*/  LDGSTS.E.BYPASS.LTC128B.128 [R9+0x5400], desc[UR42][R2.64+0x100], !P6 ;  /* 0x0540010002097fae */ /* 0x0001e8000f101d6a */
[----:B------:R0:W-:Y:S04]  /*e4a0*/  LDGSTS.E.BYPASS.LTC128B.128 [R9+0x7400], desc[UR42][R2.64+0x180], !P5 ;  /* 0x0740018002097fae */ /* 0x0001e8000e901d6a */
[----:B------:R0:W-:Y:S04]  /*e4b0*/  LDGSTS.E.BYPASS.LTC128B.128 [R9+0x9400], desc[UR42][R2.64+0x200], !P4 ;  /* 0x0940020002097fae */ /* 0x0001e8000e101d6a */
[----:B------:R0:W-:Y:S04]  /*e4c0*/  LDGSTS.E.BYPASS.LTC128B.128 [R9+0xb400], desc[UR42][R2.64+0x280], !P3 ;  /* 0x0b40028002097fae */ /* 0x0001e8000d901d6a */
[----:B------:R0:W-:Y:S04]  /*e4d0*/  LDGSTS.E.BYPASS.LTC128B.128 [R9+0xd400], desc[UR42][R2.64+0x300], !P2 ;  /* 0x0d40030002097fae */ /* 0x0001e8000d101d6a */
[----:B-12---:R0:W-:Y:S02]  /*e4e0*/  LDGSTS.E.BYPASS.LTC128B.128 [R9+0xf400], desc[UR42][R2.64+0x380], !P1 ;  /* 0x0f40038002097fae */ /* 0x0061e4000c901d6a */
.L_x_309:
[C---:B------:R-:W-:Y:S02]  /*e4f0*/  LOP3.LUT P6, RZ, R17.reuse, 0x800000, RZ, 0xc0, !PT ;  /* 0x0080000011ff7812 */ /* 0x040fe400078cc0ff */
[----:B0-----:R-:W-:Y:S02]  /*e500*/  IADD3 R2, P0, R14, R0, RZ ;  /* 0x000000000e027210 */ /* 0x001fe40007f1e0ff */
[----:B------:R-:W-:Y:S02]  /*e510*/  P2R R4, PR, RZ, 0x40 ;  /* 0x00000040ff047803 */ /* 0x000fe40000000000 */
[C---:B------:R-:W-:Y:S02]  /*e520*/  LOP3.LUT P6, RZ, R17.reuse, 0x2000000, RZ, 0xc0, !PT ;  /* 0x0200000011ff7812 */ /* 0x040fe400078cc0ff */
[----:B------:R-:W-:Y:S02]  /*e530*/  IADD3.X R3, RZ, R10, RZ, P0, !PT ;  /* 0x0000000aff037210 */ /* 0x000fe400007fe4ff */
[----:B------:R-:W-:-:S02]  /*e540*/  LOP3.LUT P0, RZ, R17, 0x1000000, RZ, 0xc0, !PT ;  /* 0x0100000011ff7812 */ /* 0x000fc4000780c0ff */
[C---:B------:R-:W-:Y:S02]  /*e550*/  LOP3.LUT P5, RZ, R17.reuse, 0x400000, RZ, 0xc0, !PT ;  /* 0x0040000011ff7812 */ /* 0x040fe400078ac0ff */
[C---:B------:R-:W-:Y:S02]  /*e560*/  LOP3.LUT P4, RZ, R17.reuse, 0x200000, RZ, 0xc0, !PT ;  /* 0x0020000011ff7812 */ /* 0x040fe4000788c0ff */
[C---:B------:R-:W-:Y:S02]  /*e570*/  LOP3.LUT P3, RZ, R17.reuse, 0x100000, RZ, 0xc0, !PT ;  /* 0x0010000011ff7812 */ /* 0x040fe4000786c0ff */
[C---:B------:R-:W-:Y:S01]  /*e580*/  LOP3.LUT P2, RZ, R17.reuse, 0x80000, RZ, 0xc0, !PT ;  /* 0x0008000011ff7812 */ /* 0x040fe2000784c0ff */
[----:B------:R-:W-:Y:S01]  /*e590*/  @!PT LDS RZ, [RZ] ;  /* 0x00000000fffff984 */ /* 0x000fe20000000800 */
[----:B------:R-:W-:Y:S01]  /*e5a0*/  @!PT LDS RZ, [RZ] ;  /* 0x00000000fffff984 */ /* 0x000fe20000000800 */
[----:B------:R-:W-:Y:S01]  /*e5b0*/  @!PT LDS RZ, [RZ] ;  /* 0x00000000fffff984 */ /* 0x000fe20000000800 */
[----:B------:R0:W-:Y:S01]  /*e5c0*/  LDGSTS.E.BYPASS.LTC128B.128 [R9+0x1c00], desc[UR42][R2.64], !P6 ;  /* 0x01c0000002097fae */ /* 0x0001e2000f101d6a */
[----:B------:R-:W-:Y:S02]  /*e5d0*/  ISETP.NE.AND P6, PT, R4, RZ, PT ;  /* 0x000000ff0400720c */ /* 0x000fe40003fc5270 */
[----:B------:R-:W-:Y:S01]  /*e5e0*/  LOP3.LUT P1, RZ, R17, 0x40000, RZ, 0xc0, !PT ;  /* 0x0004000011ff7812 */ /* 0x000fe2000782c0ff */
        /* <DEDUP_REMOVED lines=9> */
.L_x_233:
[----:B------:R-:W-:Y:S02]  /*e680*/  PLOP3.LUT P1, PT, P1, P0, PT, 0xa2, 0x0 ;  /* 0x000000000000781c */ /* 0x000fe40000f21472 */
[----:B------:R-:W-:-:S08]  /*e690*/  @P0 R2UR P1, UR4, R25 ;  /* 0x00000000190402ca */ /* 0x000fd00000020000 */
[----:B------:R-:W-:-:S05]  /*e6a0*/  @P0 PLOP3.LUT P0, PT, P1, PT, PT, 0x80, 0x0 ;  /* 0x000000000000081c */ /* 0x000fca0000f0f070 */
[----:B------:R-:W-:Y:S01]  /*e6b0*/  @!P1 SYNCS.ARRIVE.TRANS64.RED.A0T1 RZ, [UR4+0x38850], RZ ;  /* 0x038850ffffff99a7 */ /* 0x000fe20008200404 */
[----:B------:R-:W-:Y:S07]  /*e6c0*/  @!P1 ARRIVES.LDGSTSBAR.64.TRANSCNT [UR4+0x38850] ;  /* 0x03885000ff0099b0 */ /* 0x000fee0008000a84 */
[----:B------:R-:W-:Y:S05]  /*e6d0*/  @P0 BRA.U.ANY `(.L_x_233) ;  /* 0xfffffffd00e80947 */ /* 0x000fea000393ffff */
[----:B------:R-:W-:Y:S01]  /*e6e0*/  NOP ;  /* 0x0000000000007918 */ /* 0x000fe20000000000 */
[----:B0-----:R-:W-:-:S04]  /*e6f0*/  LOP3.LUT R2, R37, 0x2, RZ, 0xfc, !PT ;  /* 0x0000000225027812 */ /* 0x001fc800078efcff */
[----:B------:R-:W-:-:S13]  /*e700*/  ISETP.NE.AND P2, PT, R2, 0x3, PT ;  /* 0x000000030200780c */ /* 0x000fda0003f45270 */
[----:B------:R-:W-:Y:S05]  /*e710*/  @!P2 BRA `(.L_x_234) ;  /* 0x000000000004a947 */ /* 0x000fea0003800000 */
[----:B------:R-:W-:Y:S01]  /*e720*/  BPT.TRAP 0x1 ;  /* 0x000000040000795c */ /* 0x000fe20000300000 */
.L_x_234:
[----:B------:R-:W2:Y:S01]  /*e730*/  LDL R3, [R1+0x20] ;  /* 0x0000200001037983 */ /* 0x000ea20000100800 */
[----:B------:R-:W-:Y:S01]  /*e740*/  VIADD R18, R18, 0x1 ;  /* 0x0000000112127836 */ /* 0x000fe20000000000 */
[----:B------:R0:W-:Y:S04]  /*e750*/  SYNCS.ARRIVE.TRANS64.A1T0 RZ, [R25+URZ+0x38850], RZ ;  /* 0x038850ff19ff79a7 */ /* 0x0001e8000810003f */
[----:B------:R-:W-:-:S04]  /*e760*/  ISETP.NE.AND P0, PT, R18, 0x2, PT ;  /* 0x000000021200780c */ /* 0x000fc80003f05270 */
[----:B------:R-:W-:Y:S02]  /*e770*/  SEL R18, R18, RZ, P0 ;  /* 0x000000ff12127207 */ /* 0x000fe40000000000 */
[----:B------:R-:W-:-:S04]  /*e780*/  SEL R2, RZ, 0x1, P0 ;  /* 0x00000001ff027807 */ /* 0x000fc80000000000 */
[----:B------:R-:W-:Y:S02]  /*e790*/  LOP3.LUT R23, R23, R2, RZ, 0x3c, !PT ;  /* 0x0000000217177212 */ /* 0x000fe400078e3cff */
[----:B--2---:R-:W-:-:S13]  /*e7a0*/  ISETP.GE.AND P0, PT, R3, 0x41, PT ;  /* 0x000000410300780c */ /* 0x004fda0003f06270 */
[----:B0-----:R-:W-:Y:S05]  /*e7b0*/  @!P0 BRA `(.L_x_235) ;  /* 0x0000000c00848947 */ /* 0x001fea0003800000 */
[----:B------:R0:W5:Y:S01]  /*e7c0*/  LDL R9, [R1+0x28] ;  /* 0x0000280001097983 */ /* 0x0001620000100800 */
[----:B------:R-:W-:Y:S01]  /*e7d0*/  BSSY B0, `(.L_x_235) ;  /* 0x00000df000007945 */ /* 0x000fe20003800000 */
.L_x_248:
[----:B------:R-:W1:Y:S01]  /*e7e0*/  LDC R2, c[0x0][0x430] ;  /* 0x00010c00ff027b82 */ /* 0x000e620000000800 */
[C---:B------:R-:W-:Y:S01]  /*e7f0*/  ISETP.GT.U32.AND P0, PT, R24.reuse, 0x3f, PT ;  /* 0x0000003f1800780c */ /* 0x040fe20003f04070 */
[----:B-----5:R-:W-:Y:S01]  /*e800*/  IMAD R3, R9, 0x40, R32 ;  /* 0x0000004009037824 */ /* 0x020fe200078e0220 */
[----:B------:R-:W-:Y:S01]  /*e810*/  LOP3.LUT R11, R37, 0x2, RZ, 0xfc, !PT ;  /* 0x00000002250b7812 */ /* 0x000fe200078efcff */
[----:B------:R-:W-:Y:S02]  /*e820*/  ULDC UR4, c[0x0][0x430] ;  /* 0x00010c0000047ab9 */ /* 0x000fe40000000800 */
[----:B---3--:R-:W-:-:S04]  /*e830*/  IMAD.IADD R8, R24, 0x1, R3 ;  /* 0x0000000118087824 */ /* 0x008fc800078e0203 */
[----:B------:R-:W-:-:S04]  /*e840*/  IMAD.MOV.U32 R10, RZ, RZ, R8 ;  /* 0x000000ffff0a7224 */ /* 0x000fc800078e0008 */
[----:B------:R-:W2:Y:S01]  /*e850*/  @!P0 LDC.64 R4, c[0x0][0x428] ;  /* 0x00010a00ff048b82 */ /* 0x000ea20000000a00 */
[----:B-1----:R-:W-:-:S13]  /*e860*/  ISETP.NE.AND P1, PT, R2, 0x1, PT ;  /* 0x000000010200780c */ /* 0x002fda0003f25270 */
[----:B------:R-:W1:Y:S08]  /*e870*/  @P1 LDC R7, c[0x0][0x434] ;  /* 0x00010d00ff071b82 */ /* 0x000e700000000800 */
[----:B------:R-:W3:Y:S01]  /*e880*/  @P1 LDC R2, c[0x0][0x438] ;  /* 0x00010e00ff021b82 */ /* 0x000ee20000000800 */
[----:B-1----:R-:W-:-:S07]  /*e890*/  @P1 IMAD.HI.U32 R3, R8, R7, RZ ;  /* 0x0000000708031227 */ /* 0x002fce00078e00ff */
[----:B------:R-:W1:Y:S01]  /*e8a0*/  @!P0 LDC.64 R6, c[0x0][0x418] ;  /* 0x00010600ff068b82 */ /* 0x000e620000000a00 */
[----:B---3--:R-:W-:Y:S01]  /*e8b0*/  @P1 SHF.R.U32.HI R10, RZ, R2, R3 ;  /* 0x00000002ff0a1219 */ /* 0x008fe20000011603 */
[----:B--2---:R-:W-:-:S03]  /*e8c0*/  @!P0 IMAD R2, R33, R4, RZ ;  /* 0x0000000421028224 */ /* 0x004fc600078e02ff */
[----:B------:R-:W-:Y:S01]  /*e8d0*/  @!P0 SHF.R.S32.HI R3, RZ, 0x1f, R10 ;  /* 0x0000001fff038819 */ /* 0x000fe2000001140a */
[----:B------:R-:W-:Y:S02]  /*e8e0*/  @!P0 IMAD R5, R28, R5, R2 ;  /* 0x000000051c058224 */ /* 0x000fe400078e0202 */
[----:B------:R-:W-:-:S04]  /*e8f0*/  @!P0 IMAD.MOV.U32 R2, RZ, RZ, R10 ;  /* 0x000000ffff028224 */ /* 0x000fc800078e000a */
[----:B------:R-:W-:-:S04]  /*e900*/  @!P0 IMAD.WIDE.U32 R2, R28, R4, R2 ;  /* 0x000000041c028225 */ /* 0x000fc800078e0002 */
[----:B------:R-:W-:Y:S02]  /*e910*/  @!P0 IMAD.IADD R5, R5, 0x1, R3 ;  /* 0x0000000105058824 */ /* 0x000fe400078e0203 */
[----:B------:R-:W-:Y:S01]  /*e920*/  IMAD.MOV.U32 R4, RZ, RZ, RZ ;  /* 0x000000ffff047224 */ /* 0x000fe200078e00ff */
[----:B-1----:R-:W-:-:S04]  /*e930*/  @!P0 LEA R6, P1, R2, R6, 0x2 ;  /* 0x0000000602068211 */ /* 0x002fc800078210ff */
[----:B------:R-:W-:-:S05]  /*e940*/  @!P0 LEA.HI.X R7, R2, R7, R5, 0x2, P1 ;  /* 0x0000000702078211 */ /* 0x000fca00008f1405 */
[----:B------:R1:W5:Y:S01]  /*e950*/  @!P0 LDG.E R4, desc[UR42][R6.64] ;  /* 0x0000002a06048981 */ /* 0x000362000c1e1900 */
[----:B------:R-:W-:Y:S01]  /*e960*/  ISETP.NE.AND P2, PT, R11, 0x3, PT ;  /* 0x000000030b00780c */ /* 0x000fe20003f45270 */
[----:B------:R-:W-:-:S04]  /*e970*/  IMAD.MOV R5, RZ, RZ, -R10 ;  /* 0x000000ffff057224 */ /* 0x000fc800078e0a0a */
[----:B------:R-:W-:-:S08]  /*e980*/  IMAD R5, R5, UR4, R8 ;  /* 0x0000000405057c24 */ /* 0x000fd0000f8e0208 */
[----:B-1----:R-:W-:Y:S05]  /*e990*/  @!P2 BRA `(.L_x_236) ;  /* 0x000000000004a947 */ /* 0x002fea0003800000 */
[----:B------:R-:W-:Y:S01]  /*e9a0*/  BPT.TRAP 0x1 ;  /* 0x000000040000795c */ /* 0x000fe20000300000 */
.L_x_236:
[----:B------:R-:W-:Y:S01]  /*e9b0*/  LEA R8, R18, UR37, 0x3 ;  /* 0x0000002512087c11 */ /* 0x000fe2000f8e18ff */
[----:B------:R-:W-:Y:S01]  /*e9c0*/  BSSY B1, `(.L_x_237) ;  /* 0x0000005000017945 */ /* 0x000fe20003800000 */
[----:B------:R-:W-:Y:S02]  /*e9d0*/  SHF.L.U32 R20, R23, 0x1f, RZ ;  /* 0x0000001f17147819 */ /* 0x000fe400000006ff */
[----:B------:R-:W-:Y:S02]  /*e9e0*/  SHF.R.S32.HI R7, RZ, 0x1f, R5 ;  /* 0x0000001fff077819 */ /* 0x000fe40000011405 */
[----:B------:R-:W1:Y:S02]  /*e9f0*/  SYNCS.PHASECHK.TRANS64.TRYWAIT P0, [R8+URZ+0x38840], R20 ;  /* 0x03884014080075a7 */ /* 0x000e64000800017f */
[----:B-1----:R-:W-:Y:S05]  /*ea00*/  @!P0 BRA `(.L_x_238) ;  /* 0x0000002c00748947 */ /* 0x002fea0003800000 */
.L_x_310:
[----:B------:R-:W-:Y:S05]  /*ea10*/  BSYNC B1 ;  /* 0x0000000000017941 */ /* 0x000fea0003800000 */
.L_x_237:
[----:B------:R-:W-:Y:S01]  /*ea20*/  ULDC.64 UR4, c[0x0][0x300] ;  /* 0x0000c00000047ab9 */ /* 0x000fe20000000a00 */
[----:B-----5:R-:W-:Y:S01]  /*ea30*/  SHF.R.S32.HI R10, RZ, 0x1f, R4 ;  /* 0x0000001fff0a7819 */ /* 0x020fe20000011404 */
[----:B------:R-:W-:Y:S01]  /*ea40*/  IMAD R6, R7, UR4, RZ ;  /* 0x0000000407067c24 */ /* 0x000fe2000f8e02ff */
[----:B------:R-:W-:Y:S01]  /*ea50*/  LOP3.LUT P1, RZ, R16, 0x1, RZ, 0xc0, !PT ;  /* 0x0000000110ff7812 */ /* 0x000fe2000782c0ff */
[----:B------:R-:W-:-:S04]  /*ea60*/  IMAD.WIDE.U32 R2, R5, UR4, RZ ;  /* 0x0000000405027c25 */ /* 0x000fc8000f8e00ff */
[----:B------:R-:W-:Y:S01]  /*ea70*/  IMAD R6, R5, UR5, R6 ;  /* 0x0000000505067c24 */ /* 0x000fe2000f8e0206 */
        /* <DEDUP_REMOVED lines=14> */
[----:B------:R-:W-:Y:S02]  /*eb60*/  LEA.HI.X R27, R2, UR5, R6, 0x1, P0 ;  /* 0x00000005021b7c11 */ /* 0x000fe400080f0c06 */
[----:B------:R-:W-:Y:S01]  /*eb70*/  LEA R6, R18, R29, 0xc ;  /* 0x0000001d12067211 */ /* 0x000fe200078e60ff */
[----:B------:R-:W-:Y:S06]  /*eb80*/  BRA.DIV UR4, `(.L_x_239) ;  /* 0x0000002e04287947 */ /* 0x000fec000b800000 */
[----:B------:R-:W2:Y:S01]  /*eb90*/  SHFL.IDX PT, R2, R21, RZ, 0x181f ;  /* 0x00181fff15027589 */ /* 0x000ea200000e0000 */
[----:B------:R-:W-:-:S03]  /*eba0*/  LEA R25, R6, UR37, 0x1 ;  /* 0x0000002506197c11 */ /* 0x000fc6000f8e08ff */
[----:B------:R-:W3:Y:S01]  /*ebb0*/  SHFL.IDX PT, R3, R27, RZ, 0x181f ;  /* 0x00181fff1b037589 */ /* 0x000ee200000e0000 */
[----:B--2---:R-:W-:-:S05]  /*ebc0*/  IADD3 R2, P0, R2, R0, RZ ;  /* 0x0000000002027210 */ /* 0x004fca0007f1e0ff */
[----:B---3--:R-:W-:-:S05]  /*ebd0*/  IMAD.X R3, RZ, RZ, R3, P0 ;  /* 0x000000ffff037224 */ /* 0x008fca00000e0603 */
[----:B------:R-:W-:Y:S01]  /*ebe0*/  @!PT LDS RZ, [RZ] ;  /* 0x00000000fffff984 */ /* 0x000fe20000000800 */
[----:B------:R2:W-:Y:S04]  /*ebf0*/  LDGSTS.E.BYPASS.LTC128B.128 [R25+0x22400], desc[UR42][R2.64], !P1 ;  /* 0x2240000002197fae */ /* 0x0005e8000c901d6a */
[----:B--2---:R-:W2:Y:S04]  /*ec00*/  SHFL.IDX PT, R2, R21, 0x1, 0x181f ;  /* 0x00381f0015027f89 */ /* 0x004ea800000e0000 */
[----:B------:R-:W3:Y:S01]  /*ec10*/  SHFL.IDX PT, R3, R27, 0x1, 0x181f ;  /* 0x00381f001b037f89 */ /* 0x000ee200000e0000 */
[----:B--2---:R-:W-:-:S05]  /*ec20*/  IADD3 R2, P0, R2, R0, RZ ;  /* 0x0000000002027210 */ /* 0x004fca0007f1e0ff */
[----:B---3--:R-:W-:-:S05]  /*ec30*/  IMAD.X R3, RZ, RZ, R3, P0 ;  /* 0x000000ffff037224 */ /* 0x008fca00000e0603 */
[----:B------:R2:W-:Y:S04]  /*ec40*/  LDGSTS.E.BYPASS.LTC128B.128 [R25+0x22c00], desc[UR42][R2.64], !P1 ;  /* 0x22c0000002197fae */ /* 0x0005e8000c901d6a */
[----:B--2---:R-:W2:Y:S04]  /*ec50*/  SHFL.IDX PT, R2, R21, 0x2, 0x181f ;  /* 0x00581f0015027f89 */ /* 0x004ea800000e0000 */
[----:B------:R-:W3:Y:S04]  /*ec60*/  SHFL.IDX PT, R3, R27, 0x2, 0x181f ;  /* 0x00581f001b037f89 */ /* 0x000ee800000e0000 */
[----:B------:R-:W4:Y:S01]  /*ec70*/  SHFL.IDX PT, R27, R27, 0x3, 0x181f ;  /* 0x00781f001b1b7f89 */ /* 0x000f2200000e0000 */
[----:B--2---:R-:W-:-:S05]  /*ec80*/  IADD3 R2, P0, R2, R0, RZ ;  /* 0x0000000002027210 */ /* 0x004fca0007f1e0ff */
[----:B---3--:R-:W-:-:S05]  /*ec90*/  IMAD.X R3, RZ, RZ, R3, P0 ;  /* 0x000000ffff037224 */ /* 0x008fca00000e0603 */
[----:B------:R2:W-:Y:S04]  /*eca0*/  LDGSTS.E.BYPASS.LTC128B.128 [R25+0x23400], desc[UR42][R2.64], !P1 ;  /* 0x2340000002197fae */ /* 0x0005e8000c901d6a */
[----:B--2-4-:R2:W3:Y:S02]  /*ecb0*/  SHFL.IDX PT, R2, R21, 0x3, 0x181f ;  /* 0x00781f0015027f89 */ /* 0x0144e400000e0000 */
.L_x_320:
[----:B---3--:R-:W-:-:S05]  /*ecc0*/  IADD3 R2, P0, R2, R0, RZ ;  /* 0x0000000002027210 */ /* 0x008fca0007f1e0ff */
[----:B------:R-:W-:Y:S01]  /*ecd0*/  IMAD.X R3, RZ, RZ, R27, P0 ;  /* 0x000000ffff037224 */ /* 0x000fe200000e061b */
[----:B------:R-:W-:-:S04]  /*ece0*/  PLOP3.LUT P0, PT, PT, PT, PT, 0x80, 0x0 ;  /* 0x000000000000781c */ /* 0x000fc80003f0f070 */
[----:B------:R-:W-:Y:S01]  /*ecf0*/  @!PT LDS RZ, [RZ] ;  /* 0x00000000fffff984 */ /* 0x000fe20000000800 */
[----:B------:R-:W-:Y:S01]  /*ed00*/  @!PT LDS RZ, [RZ] ;  /* 0x00000000fffff984 */ /* 0x000fe20000000800 */
[----:B------:R-:W-:Y:S01]  /*ed10*/  @!PT LDS RZ, [RZ] ;  /* 0x00000000fffff984 */ /* 0x000fe20000000800 */
[----:B------:R3:W-:Y:S01]  /*ed20*/  LDGSTS.E.BYPASS.LTC128B.128 [R25+0x23c00], desc[UR42][R2.64], !P1 ;  /* 0x23c0000002197fae */ /* 0x0007e2000c901d6a */
[----:B------:R-:W-:-:S08]  /*ed30*/  NOP ;  /* 0x0000000000007918 */ /* 0x000fd00000000000 */
.L_x_240:
[----:B------:R-:W-:Y:S02]  /*ed40*/  PLOP3.LUT P1, PT, P1, P0, PT, 0xa2, 0x0 ;  /* 0x000000000000781c */ /* 0x000fe40000f21472 */
[----:B------:R-:W-:-:S08]  /*ed50*/  @P0 R2UR P1, UR4, R8 ;  /* 0x00000000080402ca */ /* 0x000fd00000020000 */
[----:B------:R-:W-:-:S05]  /*ed60*/  @P0 PLOP3.LUT P0, PT, P1, PT, PT, 0x80, 0x0 ;  /* 0x000000000000081c */ /* 0x000fca0000f0f070 */
[----:B------:R-:W-:Y:S01]  /*ed70*/  @!P1 SYNCS.ARRIVE.TRANS64.RED.A0T1 RZ, [UR4+0x38830], RZ ;  /* 0x038830ffffff99a7 */ /* 0x000fe20008200404 */
[----:B------:R-:W-:Y:S07]  /*ed80*/  @!P1 ARRIVES.LDGSTSBAR.64.TRANSCNT [UR4+0x38830] ;  /* 0x03883000ff0099b0 */ /* 0x000fee0008000a84 */
[----:B------:R-:W-:Y:S05]  /*ed90*/  @P0 BRA.U.ANY `(.L_x_240) ;  /* 0xfffffffd00e80947 */ /* 0x000fea000393ffff */
[----:B------:R-:W-:Y:S01]  /*eda0*/  NOP ;  /* 0x0000000000007918 */ /* 0x000fe20000000000 */
[----:B---3--:R-:W-:-:S04]  /*edb0*/  LOP3.LUT R2, R37, 0x2, RZ, 0xfc, !PT ;  /* 0x0000000225027812 */ /* 0x008fc800078efcff */
[----:B------:R-:W-:-:S13]  /*edc0*/  ISETP.NE.AND P2, PT, R2, 0x3, PT ;  /* 0x000000030200780c */ /* 0x000fda0003f45270 */
[----:B------:R-:W-:Y:S05]  /*edd0*/  @!P2 BRA `(.L_x_241) ;  /* 0x000000000004a947 */ /* 0x000fea0003800000 */
[----:B------:R-:W-:Y:S01]  /*ede0*/  BPT.TRAP 0x1 ;  /* 0x000000040000795c */ /* 0x000fe20000300000 */
.L_x_241:
[----:B------:R3:W-:Y:S01]  /*edf0*/  SYNCS.ARRIVE.TRANS64.A1T0 RZ, [R8+URZ+0x38830], RZ ;  /* 0x038830ff08ff79a7 */ /* 0x0007e2000810003f */
[----:B------:R-:W-:Y:S05]  /*ee00*/  @!P2 BRA `(.L_x_242) ;  /* 0x000000000004a947 */ /* 0x000fea0003800000 */
[----:B------:R-:W-:Y:S01]  /*ee10*/  BPT.TRAP 0x1 ;  /* 0x000000040000795c */ /* 0x000fe20000300000 */
.L_x_242:
[----:B------:R-:W4:Y:S01]  /*ee20*/  SYNCS.PHASECHK.TRANS64.TRYWAIT P0, [R8+URZ+0x38860], R20 ;  /* 0x03886014080075a7 */ /* 0x000f22000800017f */
[----:B------:R-:W-:Y:S04]  /*ee30*/  BSSY B1, `(.L_x_243) ;  /* 0x0000002000017945 */ /* 0x000fe80003800000 */
[----:B----4-:R-:W-:Y:S05]  /*ee40*/  @!P0 BRA `(.L_x_244) ;  /* 0x0000002c00948947 */ /* 0x010fea0003800000 */
.L_x_321:
[----:B------:R-:W-:Y:S05]  /*ee50*/  BSYNC B1 ;  /* 0x0000000000017941 */ /* 0x000fea0003800000 */
.L_x_243:
[----:B------:R-:W-:Y:S01]  /*ee60*/  ULDC.64 UR4, c[0x0][0x328] ;  /* 0x0000ca0000047ab9 */ /* 0x000fe20000000a00 */
[C---:B------:R-:W-:Y:S01]  /*ee70*/  LOP3.LUT P5, RZ, R16.reuse, 0x8, RZ, 0xc0, !PT ;  /* 0x0000000810ff7812 */ /* 0x040fe200078ac0ff */
[----:B------:R-:W-:Y:S01]  /*ee80*/  IMAD R2, R7, UR4, RZ ;  /* 0x0000000407027c24 */ /* 0x000fe2000f8e02ff */
[----:B------:R-:W-:Y:S01]  /*ee90*/  LOP3.LUT P4, RZ, R16, 0x4, RZ, 0xc0, !PT ;  /* 0x0000000410ff7812 */ /* 0x000fe2000788c0ff */
[----:B--2---:R-:W-:Y:S01]  /*eea0*/  IMAD R21, R18, 0x7000, R6 ;  /* 0x0000700012157824 */ /* 0x004fe200078e0206 */
        /* <DEDUP_REMOVED lines=17> */
[----:B-1--4-:R-:W-:Y:S01]  /*efc0*/  LEA.HI.X R20, R2, UR5, R3, 0x1, P0 ;  /* 0x0000000502147c11 */ /* 0x012fe200080f0c03 */
[----:B------:R-:W-:Y:S08]  /*efd0*/  BRA.DIV UR4, `(.L_x_245) ;  /* 0x0000002e04447947 */ /* 0x000ff0000b800000 */
[----:B------:R-:W1:Y:S01]  /*efe0*/  SHFL.IDX PT, R14, R10, RZ, 0x181f ;  /* 0x00181fff0a0e7589 */ /* 0x000e6200000e0000 */
[C---:B------:R-:W-:Y:S02]  /*eff0*/  LOP3.LUT P1, RZ, R16.reuse, 0x200, RZ, 0xc0, !PT ;  /* 0x0000020010ff7812 */ /* 0x040fe4000782c0ff */
[C---:B------:R-:W-:Y:S01]  /*f000*/  LOP3.LUT P2, RZ, R16.reuse, 0x20, RZ, 0xc0, !PT ;  /* 0x0000002010ff7812 */ /* 0x040fe2000784c0ff */
[----:B------:R-:W2:Y:S01]  /*f010*/  SHFL.IDX PT, R3, R20, RZ, 0x181f ;  /* 0x00181fff14037589 */ /* 0x000ea200000e0000 */
[----:B------:R-:W-:Y:S02]  /*f020*/  LOP3.LUT P6, RZ, R16, 0x10, RZ, 0xc0, !PT ;  /* 0x0000001010ff7812 */ /* 0x000fe400078cc0ff */
[----:B------:R-:W-:Y:S01]  /*f030*/  LEA R21, R21, UR37, 0x1 ;  /* 0x0000002515157c11 */ /* 0x000fe2000f8e08ff */
[----:B------:R-:W4:Y:S01]  /*f040*/  SHFL.IDX PT, R2, R10, 0x1, 0x181f ;  /* 0x00381f000a027f89 */ /* 0x000f2200000e0000 */
[----:B------:R-:W-:-:S09]  /*f050*/  LOP3.LUT R17, R17, 0xf7ffffff, RZ, 0xc0, !PT ;  /* 0xf7ffffff11117812 */ /* 0x000fd200078ec0ff */
[----:B------:R-:W-:Y:S02]  /*f060*/  @P6 LOP3.LUT R17, R17, 0x8000000, RZ, 0xfc, !PT ;  /* 0x0800000011116812 */ /* 0x000fe400078efcff */
[-C--:B-1----:R-:W-:Y:S02]  /*f070*/  IADD3 R4, P0, R14, R0.reuse, RZ ;  /* 0x000000000e047210 */ /* 0x082fe40007f1e0ff */
[----:B------:R-:W1:Y:S03]  /*f080*/  SHFL.IDX PT, R14, R10, 0x2, 0x181f ;  /* 0x00581f000a0e7f89 */ /* 0x000e6600000e0000 */
[----:B--2---:R-:W-:Y:S02]  /*f090*/  IMAD.X R5, RZ, RZ, R3, P0 ;  /* 0x000000ffff057224 */ /* 0x004fe400000e0603 */
[----:B------:R-:W2:Y:S01]  /*f0a0*/  SHFL.IDX PT, R3, R20, 0x1, 0x181f ;  /* 0x00381f0014037f89 */ /* 0x000ea200000e0000 */
[----:B----4-:R-:W-:-:S03]  /*f0b0*/  IADD3 R6, P0, R2, R0, RZ ;  /* 0x0000000002067210 */ /* 0x010fc60007f1e0ff */
[----:B------:R4:W-:Y:S01]  /*f0c0*/  LDGSTS.E.BYPASS.LTC128B.128 [R21+0x400], desc[UR42][R4.64], !P1 ;  /* 0x0040000004157fae */ /* 0x0009e2000c901d6a */
[----:B------:R-:W-:-:S03]  /*f0d0*/  ISETP.NE.U32.AND P1, PT, R30, RZ, PT ;  /* 0x000000ff1e00720c */ /* 0x000fc60003f25070 */
[----:B------:R4:W-:Y:S04]  /*f0e0*/  LDGSTS.E.BYPASS.LTC128B.128 [R21+0x2400], desc[UR42][R4.64+0x80], !P2 ;  /* 0x0240008004157fae */ /* 0x0009e8000d101d6a */
[----:B------:R4:W-:Y:S01]  /*f0f0*/  LDGSTS.E.BYPASS.LTC128B.128 [R21+0x4400], desc[UR42][R4.64+0x100], !P6 ;  /* 0x0440010004157fae */ /* 0x0009e2000f101d6a */
[----:B------:R-:W-:-:S03]  /*f100*/  LOP3.LUT P6, RZ, R16, 0x200, RZ, 0xc0, !PT ;  /* 0x0000020010ff7812 */ /* 0x000fc600078cc0ff */
[----:B------:R4:W-:Y:S01]  /*f110*/  LDGSTS.E.BYPASS.LTC128B.128 [R21+0x6400], desc[UR42][R4.64+0x180], !P5 ;  /* 0x0640018004157fae */ /* 0x0009e2000e901d6a */
[----:B-1----:R-:W-:-:S03]  /*f120*/  IADD3 R2, P2, R14, R0, RZ ;  /* 0x000000000e027210 */ /* 0x002fc60007f5e0ff */
[----:B------:R4:W-:Y:S01]  /*f130*/  LDGSTS.E.BYPASS.LTC128B.128 [R21+0x8400], desc[UR42][R4.64+0x200], !P4 ;  /* 0x0840020004157fae */ /* 0x0009e2000e101d6a */
[----:B--2---:R-:W-:Y:S01]  /*f140*/  IMAD.X R7, RZ, RZ, R3, P0 ;  /* 0x000000ffff077224 */ /* 0x004fe200000e0603 */
[----:B------:R-:W-:Y:S02]  /*f150*/  ISETP.NE.U32.AND P0, PT, R31, RZ, PT ;  /* 0x000000ff1f00720c */ /* 0x000fe40003f05070 */
[----:B------:R-:W1:Y:S04]  /*f160*/  SHFL.IDX PT, R3, R20, 0x2, 0x181f ;  /* 0x00581f0014037f89 */ /* 0x000e6800000e0000 */
[----:B------:R4:W-:Y:S04]  /*f170*/  LDGSTS.E.BYPASS.LTC128B.128 [R21+0xa400], desc[UR42][R4.64+0x280], !P3 ;  /* 0x0a40028004157fae */ /* 0x0009e8000d901d6a */
[----:B------:R4:W2:Y:S04]  /*f180*/  SHFL.IDX PT, R14, R10, 0x3, 0x181f ;  /* 0x00781f000a0e7f89 */ /* 0x0008a800000e0000 */
[----:B------:R4:W-:Y:S04]  /*f190*/  LDGSTS.E.BYPASS.LTC128B.128 [R21+0xc400], desc[UR42][R4.64+0x300], P0 ;  /* 0x0c40030004157fae */ /* 0x0009e80008101d6a */
[----:B------:R4:W-:Y:S04]  /*f1a0*/  LDGSTS.E.BYPASS.LTC128B.128 [R21+0xe400], desc[UR42][R4.64+0x380], P1 ;  /* 0x0e40038004157fae */ /* 0x0009e80008901d6a */
[----:B------:R4:W-:Y:S01]  /*f1b0*/  LDGSTS.E.BYPASS.LTC128B.128 [R21+0xc00], desc[UR42][R6.64], !P6 ;  /* 0x00c0000006157fae */ /* 0x0009e2000f101d6a */
[----:B------:R-:W-:-:S02]  /*f1c0*/  LOP3.LUT P6, RZ, R17, 0x8000000, RZ, 0xc0, !PT ;  /* 0x0800000011ff7812 */ /* 0x000fc400078cc0ff */
[----:B------:R-:W-:Y:S01]  /*f1d0*/  LOP3.LUT R17, R17, 0xfbffffff, RZ, 0xc0, !PT ;  /* 0xfbffffff11117812 */ /* 0x000fe200078ec0ff */
[----:B-1----:R-:W-:Y:S01]  /*f1e0*/  IMAD.X R3, RZ, RZ, R3, P2 ;  /* 0x000000ffff037224 */ /* 0x002fe200010e0603 */
[----:B------:R-:W-:Y:S01]  /*f1f0*/  LOP3.LUT P2, RZ, R16, 0x20, RZ, 0xc0, !PT ;  /* 0x0000002010ff7812 */ /* 0x000fe2000784c0ff */
[----:B------:R-:W1:-:S12]  /*f200*/  SHFL.IDX PT, R20, R20, 0x3, 0x181f ;  /* 0x00781f0014147f89 */ /* 0x000e5800000e0000 */
[----:B------:R4:W-:Y:S01]  /*f210*/  LDGSTS.E.BYPASS.LTC128B.128 [R21+0x2c00], desc[UR42][R6.64+0x80], !P2 ;  /* 0x02c0008006157fae */ /* 0x0009e2000d101d6a */
[----:B------:R-:W-:Y:S02]  /*f220*/  @P2 LOP3.LUT R17, R17, 0x4000000, RZ, 0xfc, !PT ;  /* 0x0400000011112812 */ /* 0x000fe400078efcff */
[----:B------:R-:W-:Y:S01]  /*f230*/  LOP3.LUT P2, RZ, R16, 0x200, RZ, 0xc0, !PT ;  /* 0x0000020010ff7812 */ /* 0x000fe2000784c0ff */
[----:B------:R4:W-:Y:S04]  /*f240*/  LDGSTS.E.BYPASS.LTC128B.128 [R21+0x4c00], desc[UR42][R6.64+0x100], !P6 ;  /* 0x04c0010006157fae */ /* 0x0009e8000f101d6a */
[----:B------:R4:W-:Y:S04]  /*f250*/  LDGSTS.E.BYPASS.LTC128B.128 [R21+0x6c00], desc[UR42][R6.64+0x180], !P5 ;  /* 0x06c0018006157fae */ /* 0x0009e8000e901d6a */
[----:B------:R4:W-:Y:S04]  /*f260*/  LDGSTS.E.BYPASS.LTC128B.128 [R21+0x8c00], desc[UR42][R6.64+0x200], !P4 ;  /* 0x08c0020006157fae */ /* 0x0009e8000e101d6a */
[----:B------:R4:W-:Y:S04]  /*f270*/  LDGSTS.E.BYPASS.LTC128B.128 [R21+0xac00], desc[UR42][R6.64+0x280], !P3 ;  /* 0x0ac0028006157fae */ /* 0x0009e8000d901d6a */
[----:B------:R4:W-:Y:S04]  /*f280*/  LDGSTS.E.BYPASS.LTC128B.128 [R21+0xcc00], desc[UR42][R6.64+0x300], P0 ;  /* 0x0cc0030006157fae */ /* 0x0009e80008101d6a */
[----:B------:R4:W-:Y:S04]  /*f290*/  LDGSTS.E.BYPASS.LTC128B.128 [R21+0xec00], desc[UR42][R6.64+0x380], P1 ;  /* 0x0ec0038006157fae */ /* 0x0009e80008901d6a */
[----:B------:R4:W-:Y:S01]  /*f2a0*/  LDGSTS.E.BYPASS.LTC128B.128 [R21+0x1400], desc[UR42][R2.64], !P2 ;  /* 0x0140000002157fae */ /* 0x0009e2000d101d6a */
[----:B------:R-:W-:-:S13]  /*f2b0*/  LOP3.LUT P2, RZ, R17, 0x4000000, RZ, 0xc0, !PT ;  /* 0x0400000011ff7812 */ /* 0x000fda000784c0ff */
[----:B------:R4:W-:Y:S04]  /*f2c0*/  LDGSTS.E.BYPASS.LTC128B.128 [R21+0x3400], desc[UR42][R2.64+0x80], !P2 ;  /* 0x0340008002157fae */ /* 0x0009e8000d101d6a */
[----:B------:R4:W-:Y:S04]  /*f2d0*/  LDGSTS.E.BYPASS.LTC128B.128 [R21+0x5400], desc[UR42][R2.64+0x100], !P6 ;  /* 0x0540010002157fae */ /* 0x0009e8000f101d6a */
[----:B------:R4:W-:Y:S04]  /*f2e0*/  LDGSTS.E.BYPASS.LTC128B.128 [R21+0x7400], desc[UR42][R2.64+0x180], !P5 ;  /* 0x0740018002157fae */ /* 0x0009e8000e901d6a */
[----:B------:R4:W-:Y:S04]  /*f2f0*/  LDGSTS.E.BYPASS.LTC128B.128 [R21+0x9400], desc[UR42][R2.64+0x200], !P4 ;  /* 0x0940020002157fae */ /* 0x0009e8000e101d6a */
[----:B------:R4:W-:Y:S04]  /*f300*/  LDGSTS.E.BYPASS.LTC128B.128 [R21+0xb400], desc[UR42][R2.64+0x280], !P3 ;  /* 0x0b40028002157fae */ /* 0x0009e8000d901d6a */
[----:B------:R4:W-:Y:S04]  /*f310*/  LDGSTS.E.BYPASS.LTC128B.128 [R21+0xd400], desc[UR42][R2.64+0x300], P0 ;  /* 0x0d40030002157fae */ /* 0x0009e80008101d6a */
[----:B-12---:R4:W-:Y:S02]  /*f320*/  LDGSTS.E.BYPASS.LTC128B.128 [R21+0xf400], desc[UR42][R2.64+0x380], P1 ;  /* 0x0f40038002157fae */ /* 0x0069e40008901d6a */
.L_x_331:
[----:B----4-:R-:W-:Y:S02]  /*f330*/  P2R R4, PR, RZ, 0x2 ;  /* 0x00000002ff047803 */ /* 0x010fe40000000000 */
        /* <DEDUP_REMOVED lines=19> */
.L_x_246:
[----:B------:R-:W-:Y:S02]  /*f470*/  PLOP3.LUT P1, PT, P1, P0, PT, 0xa2, 0x0 ;  /* 0x000000000000781c */ /* 0x000fe40000f21472 */
[----:B------:R-:W-:-:S08]  /*f480*/  @P0 R2UR P1, UR4, R8 ;  /* 0x00000000080402ca */ /* 0x000fd00000020000 */
[----:B------:R-:W-:-:S05]  /*f490*/  @P0 PLOP3.LUT P0, PT, P1, PT, PT, 0x80, 0x0 ;  /* 0x000000000000081c */ /* 0x000fca0000f0f070 */
[----:B------:R-:W-:Y:S01]  /*f4a0*/  @!P1 SYNCS.ARRIVE.TRANS64.RED.A0T1 RZ, [UR4+0x38850], RZ ;  /* 0x038850ffffff99a7 */ /* 0x000fe20008200404 */
[----:B------:R-:W-:Y:S07]  /*f4b0*/  @!P1 ARRIVES.LDGSTSBAR.64.TRANSCNT [UR4+0x38850] ;  /* 0x03885000ff0099b0 */ /* 0x000fee0008000a84 */
[----:B------:R-:W-:Y:S05]  /*f4c0*/  @P0 BRA.U.ANY `(.L_x_246) ;  /* 0xfffffffd00e80947 */ /* 0x000fea000393ffff */
[----:B------:R-:W-:Y:S01]  /*f4d0*/  NOP ;  /* 0x0000000000007918 */ /* 0x000fe20000000000 */
[----:B-1----:R-:W-:-:S04]  /*f4e0*/  LOP3.LUT R2, R37, 0x2, RZ, 0xfc, !PT ;  /* 0x0000000225027812 */ /* 0x002fc800078efcff */
[----:B------:R-:W-:-:S13]  /*f4f0*/  ISETP.NE.AND P2, PT, R2, 0x3, PT ;  /* 0x000000030200780c */ /* 0x000fda0003f45270 */
[----:B------:R-:W-:Y:S05]  /*f500*/  @!P2 BRA `(.L_x_247) ;  /* 0x000000000004a947 */ /* 0x000fea0003800000 */
[----:B------:R-:W-:Y:S01]  /*f510*/  BPT.TRAP 0x1 ;  /* 0x000000040000795c */ /* 0x000fe20000300000 */
.L_x_247:
[----:B------:R-:W-:Y:S01]  /*f520*/  IADD3 R18, R18, 0x1, RZ ;  /* 0x0000000112127810 */ /* 0x000fe20007ffe0ff */
[----:B------:R1:W-:Y:S03]  /*f530*/  SYNCS.ARRIVE.TRANS64.A1T0 RZ, [R8+URZ+0x38850], RZ ;  /* 0x038850ff08ff79a7 */ /* 0x0003e6000810003f */
[----:B------:R-:W-:-:S04]  /*f540*/  ISETP.NE.AND P0, PT, R18, 0x2, PT ;  /* 0x000000021200780c */ /* 0x000fc80003f05270 */
[----:B------:R-:W-:Y:S02]  /*f550*/  SEL R18, R18, RZ, P0 ;  /* 0x000000ff12127207 */ /* 0x000fe40000000000 */
[----:B------:R-:W-:Y:S02]  /*f560*/  SEL R2, RZ, 0x1, P0 ;  /* 0x00000001ff027807 */ /* 0x000fe40000000000 */
[----:B------:R-:W-:Y:S02]  /*f570*/  ISETP.GT.AND P0, PT, R9, RZ, PT ;  /* 0x000000ff0900720c */ /* 0x000fe40003f04270 */
[----:B------:R-:W-:Y:S01]  /*f580*/  LOP3.LUT R23, R23, R2, RZ, 0x3c, !PT ;  /* 0x0000000217177212 */ /* 0x000fe200078e3cff */
[----:B------:R-:W-:-:S04]  /*f590*/  VIADD R2, R9, 0xffffffff ;  /* 0xffffffff09027836 */ /* 0x000fc80000000000 */
[----:B------:R-:W-:-:S06]  /*f5a0*/  IMAD.MOV.U32 R9, RZ, RZ, R2 ;  /* 0x000000ffff097224 */ /* 0x000fcc00078e0002 */
[----:B-1----:R-:W-:Y:S05]  /*f5b0*/  @P0 BRA `(.L_x_248) ;  /* 0xfffffff000880947 */ /* 0x002fea000383ffff */
[----:B------:R-:W-:Y:S05]  /*f5c0*/  BSYNC B0 ;  /* 0x0000000000007941 */ /* 0x000fea0003800000 */
.L_x_235:
[----:B------:R-:W2:Y:S01]  /*f5d0*/  LDL.LU R2, [R1+0xc] ;  /* 0x00000c0001027983 */ /* 0x000ea20000300800 */
[----:B------:R-:W-:-:S03]  /*f5e0*/  ULDC UR4, c[0x0][0xd34] ;  /* 0x00034d0000047ab9 */ /* 0x000fc60000000800 */
[----:B------:R-:W4:Y:S01]  /*f5f0*/  LDL.LU R0, [R1+0x1c] ;  /* 0x00001c0001007983 */ /* 0x000f220000300800 */
[----:B--2---:R-:W-:Y:S02]  /*f600*/  VIADD R2, R2, UR38 ;  /* 0x0000002602027c36 */ /* 0x004fe40008000000 */
[----:B----4-:R-:W-:-:S03]  /*f610*/  VIADD R0, R0, 0x1 ;  /* 0x0000000100007836 */ /* 0x010fc60000000000 */
[----:B------:R1:W-:Y:S01]  /*f620*/  STL [R1+0xc], R2 ;  /* 0x00000c0201007387 */ /* 0x0003e20000100800 */
[----:B------:R-:W-:-:S03]  /*f630*/  ISETP.GE.AND P0, PT, R2, UR4, PT ;  /* 0x0000000402007c0c */ /* 0x000fc6000bf06270 */
[----:B------:R1:W-:Y:S10]  /*f640*/  STL [R1+0x1c], R0 ;  /* 0x00001c0001007387 */ /* 0x0003f40000100800 */
[----:B-1----:R-:W-:Y:S05]  /*f650*/  @!P0 BRA `(.L_x_249) ;  /* 0xffffffc4007c8947 */ /* 0x002fea000383ffff */
[----:B------:R-:W-:-:S07]  /*f660*/  LOP3.LUT R0, R0, 0x1, RZ, 0xc, !PT ;  /* 0x0000000100007812 */ /* 0x000fce00078e0cff */
.L_x_212:
[----:B------:R-:W1:Y:S01]  /*f670*/  S2R R3, SR_CgaCtaId ;  /* 0x0000000000037919 */ /* 0x000e620000008800 */
[----:B------:R-:W-:Y:S01]  /*f680*/  MOV R2, 0x400 ;  /* 0x0000040000027802 */ /* 0x000fe20000000f00 */
[----:B------:R-:W-:Y:S01]  /*f690*/  BSSY B0, `(.L_x_250) ;  /* 0x0000005000007945 */ /* 0x000fe20003800000 */
[----:B------:R-:W-:Y:S02]  /*f6a0*/  SHF.L.U32 R0, R0, 0x1f, RZ ;  /* 0x0000001f00007819 */ /* 0x000fe400000006ff */
[----:B-1----:R-:W-:-:S04]  /*f6b0*/  LEA R5, R3, R2, 0x18 ;  /* 0x0000000203057211 */ /* 0x002fc800078ec0ff */
[----:B------:R-:W1:Y:S02]  /*f6c0*/  SYNCS.PHASECHK.TRANS64.TRYWAIT P0, [R5+URZ+0x38820], R0 ;  /* 0x03882000050075a7 */ /* 0x000e64000800017f */
[----:B-1----:R-:W-:Y:S05]  /*f6d0*/  @!P0 BRA `(.L_x_251) ;  /* 0x0000002c00488947 */ /* 0x002fea0003800000 */
.L_x_332:
[----:B------:R-:W-:Y:S05]  /*f6e0*/  BSYNC B0 ;  /* 0x0000000000007941 */ /* 0x000fea0003800000 */
.L_x_250:
[----:B------:R-:W-:-:S03]  /*f6f0*/  UMOV UR4, 0xffffffff ;  /* 0xffffffff00047882 */ /* 0x000fc60000000000 */
[----:B------:R-:W-:Y:S05]  /*f700*/  BRA.DIV UR4, `(.L_x_252) ;  /* 0x0000002e04507947 */ /* 0x000fea000b800000 */
[----:B-1----:R-:W1:Y:S02]  /*f710*/  S2R R0, SR_TID.X ;  /* 0x0000000000007919 */ /* 0x002e640000002100 */
[----:B-1----:R-:W-:-:S04]  /*f720*/  SHF.R.U32.HI R0, RZ, 0x5, R0 ;  /* 0x00000005ff007819 */ /* 0x002fc80000011600 */
[----:B------:R-:W-:-:S05]  /*f730*/  LOP3.LUT R0, R0, 0x3, RZ, 0xc0, !PT ;  /* 0x0000000300007812 */ /* 0x000fca00078ec0ff */
[----:B------:R1:W2:Y:S02]  /*f740*/  SHFL.IDX PT, R14, R0, RZ, 0x1f ;  /* 0x00001fff000e7589 */ /* 0x0002a400000e0000 */
.L_x_335:
[----:B--2---:R-:W-:Y:S01]  /*f750*/  ISETP.NE.AND P0, PT, R14, RZ, PT ;  /* 0x000000ff0e00720c */ /* 0x004fe20003f05270 */
[----:B------:R-:W-:-:S12]  /*f760*/  BSSY B0, `(.L_x_253) ;  /* 0x0000023000007945 */ /* 0x000fd80003800000 */
[----:B------:R-:W-:Y:S05]  /*f770*/  @P0 BRA `(.L_x_254) ;  /* 0x0000000000840947 */ /* 0x000fea0003800000 */
[----:B------:R-:W-:-:S03]  /*f780*/  UMOV UR4, 0xffffffff ;  /* 0xffffffff00047882 */ /* 0x000fc60000000000 */
[----:B------:R-:W-:Y:S05]  /*f790*/  BRA.DIV UR4, `(.L_x_255) ;  /* 0x0000002e04607947 */ /* 0x000fea000b800000 */
[----:B------:R-:W-:-:S13]  /*f7a0*/  ELECT P6, URZ, PT ;  /* 0x00000000003f782f */ /* 0x000fda00038c0000 */
.L_x_338:
[----:B------:R-:W-:Y:S05]  /*f7b0*/  @!P6 BRA `(.L_x_254) ;  /* 0x000000000074e947 */ /* 0x000fea0003800000 */
[----:B------:R-:W-:-:S04]  /*f7c0*/  LOP3.LUT R37, R37, 0x2, RZ, 0xfc, !PT ;  /* 0x0000000225257812 */ /* 0x000fc800078efcff */
[----:B------:R-:W-:-:S13]  /*f7d0*/  ISETP.NE.AND P0, PT, R37, 0x3, PT ;  /* 0x000000032500780c */ /* 0x000fda0003f05270 */
[----:B------:R-:W-:Y:S05]  /*f7e0*/  @!P0 BRA `(.L_x_256) ;  /* 0x0000000000048947 */ /* 0x000fea0003800000 */
[----:B------:R-:W-:Y:S01]  /*f7f0*/  BPT.TRAP 0x1 ;  /* 0x000000040000795c */ /* 0x000fe20000300000 */
.L_x_256:
[C---:B------:R-:W-:Y:S01]  /*f800*/  IMAD R3, R18.reuse, 0x8, R5 ;  /* 0x0000000812037824 */ /* 0x040fe200078e0205 */
[----:B------:R-:W-:Y:S01]  /*f810*/  SHF.L.U32 R2, R23, 0x1f, RZ ;  /* 0x0000001f17027819 */ /* 0x000fe200000006ff */
[----:B------:R-:W-:-:S03]  /*f820*/  VIADD R18, R18, 0x1 ;  /* 0x0000000112127836 */ /* 0x000fc60000000000 */
[----:B------:R-:W2:Y:S02]  /*f830*/  SYNCS.PHASECHK.TRANS64.TRYWAIT P1, [R3+URZ+0x38840], R2 ;  /* 0x03884002030075a7 */ /* 0x000ea4000802017f */
[----:B------:R-:W-:-:S04]  /*f840*/  ISETP.NE.AND P2, PT, R18, 0x2, PT ;  /* 0x000000021200780c */ /* 0x000fc80003f45270 */
[----:B-1----:R-:W-:Y:S01]  /*f850*/  SEL R0, RZ, 0x1, P2 ;  /* 0x00000001ff007807 */ /* 0x002fe20001000000 */
[----:B--2---:R-:W-:Y:S08]  /*f860*/  @!P1 BRA `(.L_x_257) ;  /* 0x0000002c004c9947 */ /* 0x004ff00003800000 */
.L_x_339:
[----:B------:R-:W-:Y:S02]  /*f870*/  SEL R18, R18, RZ, P2 ;  /* 0x000000ff12127207 */ /* 0x000fe40001000000 */
[----:B------:R-:W-:Y:S01]  /*f880*/  LOP3.LUT R0, R23, R0, RZ, 0x3c, !PT ;  /* 0x0000000017007212 */ /* 0x000fe200078e3cff */
[----:B------:R-:W-:Y:S06]  /*f890*/  @!P0 BRA `(.L_x_258) ;  /* 0x0000000000048947 */ /* 0x000fec0003800000 */
[----:B------:R-:W-:Y:S01]  /*f8a0*/  BPT.TRAP 0x1 ;  /* 0x000000040000795c */ /* 0x000fe20000300000 */
.L_x_258:
[----:B------:R-:W-:Y:S01]  /*f8b0*/  IMAD R5, R18, 0x8, R5 ;  /* 0x0000000812057824 */ /* 0x000fe200078e0205 */
[----:B------:R-:W-:-:S04]  /*f8c0*/  SHF.L.U32 R0, R0, 0x1f, RZ ;  /* 0x0000001f00007819 */ /* 0x000fc800000006ff */
[----:B------:R-:W2:Y:S02]  /*f8d0*/  SYNCS.PHASECHK.TRANS64.TRYWAIT P1, [R5+URZ+0x38840], R0 ;  /* 0x03884000050075a7 */ /* 0x000ea4000802017f */
[----:B--2---:R-:W-:Y:S05]  /*f8e0*/  @!P1 BRA `(.L_x_259) ;  /* 0x0000002c00409947 */ /* 0x004fea0003800000 */
.L_x_340:
[----:B------:R-:W-:Y:S05]  /*f8f0*/  @!P0 BRA `(.L_x_260) ;  /* 0x0000000000048947 */ /* 0x000fea0003800000 */
[----:B------:R-:W-:Y:S01]  /*f900*/  BPT.TRAP 0x1 ;  /* 0x000000040000795c */ /* 0x000fe20000300000 */
.L_x_260:
[----:B------:R-:W4:Y:S02]  /*f910*/  SYNCS.PHASECHK.TRANS64.TRYWAIT P1, [R3+URZ+0x38860], R2 ;  /* 0x03886002030075a7 */ /* 0x000f24000802017f */
[----:B----4-:R-:W-:Y:S05]  /*f920*/  @!P1 BRA `(.L_x_261) ;  /* 0x0000002c00449947 */ /* 0x010fea0003800000 */
.L_x_341:
[----:B------:R-:W-:Y:S05]  /*f930*/  @!P0 BRA `(.L_x_262) ;  /* 0x0000000000048947 */ /* 0x000fea0003800000 */
[----:B------:R-:W-:Y:S01]  /*f940*/  BPT.TRAP 0x1 ;  /* 0x000000040000795c */ /* 0x000fe20000300000 */
.L_x_262:
[----:B------:R0:W0:Y:S02]  /*f950*/  SYNCS.PHASECHK.TRANS64.TRYWAIT P0, [R5+URZ+0x38860], R0 ;  /* 0x03886000050075a7 */ /* 0x000024000800017f */
[----:B0-----:R-:W-:Y:S05]  /*f960*/  @!P0 NANOSLEEP.SYNCS 0x989680 ;  /* 0x009896800000895d */ /* 0x001fea0003900000 */
[----:B------:R-:W0:Y:S02]  /*f970*/  @!P0 SYNCS.PHASECHK.TRANS64 P0, [R5+URZ+0x38860], R0 ;  /* 0x03886000050085a7 */ /* 0x000e24000800007f */
[----:B0-----:R-:W-:Y:S05]  /*f980*/  @!P0 BRA `(.L_x_262) ;  /* 0xfffffffc00f08947 */ /* 0x001fea000383ffff */
.L_x_254:
[----:B------:R-:W-:Y:S05]  /*f990*/  BSYNC B0 ;  /* 0x0000000000007941 */ /* 0x000fea0003800000 */
.L_x_253:
[----:B------:R-:W-:Y:S05]  /*f9a0*/  EXIT ;  /* 0x000000000000794d */ /* 0x000fea0003800000 */
.L_x_182:
[----:B0-----:R-:W-:-:S04]  /*f9b0*/  IMAD.U32 R3, RZ, RZ, UR38 ;  /* 0x00000026ff037e24 */ /* 0x001fc8000f8e00ff */
[----:B------:R0:W1:Y:S03]  /*f9c0*/  SYNCS.PHASECHK.TRANS64.TRYWAIT P1, [R3+URZ+0x38800], R4 ;  /* 0x03880004030075a7 */ /* 0x000066000802017f */
[----:B-1----:R-:W-:Y:S05]  /*f9d0*/  @!P1 NANOSLEEP.SYNCS 0x989680 ;  /* 0x009896800000995d */ /* 0x002fea0003900000 */
[----:B------:R-:W1:Y:S02]  /*f9e0*/  @!P1 SYNCS.PHASECHK.TRANS64 P1, [R3+URZ+0x38800], R4 ;  /* 0x03880004030095a7 */ /* 0x000e64000802007f */
[----:B-1----:R-:W-:Y:S05]  /*f9f0*/  @!P1 BRA `(.L_x_182) ;  /* 0xfffffffc00ec9947 */ /* 0x002fea000383ffff */
[----:B------:R-:W-:Y:S05]  /*fa00*/  BRA `(.L_x_263) ;  /* 0xffffff3000207947 */ /* 0x000fea000383ffff */
.L_x_186:
[----:B-1----:R1:W2:Y:S02]  /*fa10*/  SYNCS.PHASECHK.TRANS64.TRYWAIT P1, [R3+URZ+0x38830], R6 ;  /* 0x03883006030075a7 */ /* 0x0022a4000802017f */
[----:B--2---:R-:W-:Y:S05]  /*fa20*/  @!P1 NANOSLEEP.SYNCS 0x989680 ;  /* 0x009896800000995d */ /* 0x004fea0003900000 */
[----:B------:R-:W2:Y:S02]  /*fa30*/  @!P1 SYNCS.PHASECHK.TRANS64 P1, [R3+URZ+0x38830], R6 ;  /* 0x03883006030095a7 */ /* 0x000ea4000802007f */
[----:B--2---:R-:W-:Y:S05]  /*fa40*/  @!P1 BRA `(.L_x_186) ;  /* 0xfffffffc00f09947 */ /* 0x004fea000383ffff */
[----:B------:R-:W-:Y:S05]  /*fa50*/  BRA `(.L_x_185) ;  /* 0xffffff3000387947 */ /* 0x000fea000383ffff */
.L_x_187:
[----:B--2---:R-:W-:-:S04]  /*fa60*/  IMAD.U32 R5, RZ, RZ, UR38 ;  /* 0x00000026ff057e24 */ /* 0x004fc8000f8e00ff */
[----:B------:R2:W3:Y:S03]  /*fa70*/  SYNCS.PHASECHK.TRANS64.TRYWAIT P1, [R5+URZ+0x38810], R4 ;  /* 0x03881004050075a7 */ /* 0x0004e6000802017f */
[----:B---3--:R-:W-:Y:S05]  /*fa80*/  @!P1 NANOSLEEP.SYNCS 0x989680 ;  /* 0x009896800000995d */ /* 0x008fea0003900000 */
[----:B------:R-:W3:Y:S02]  /*fa90*/  @!P1 SYNCS.PHASECHK.TRANS64 P1, [R5+URZ+0x38810], R4 ;  /* 0x03881004050095a7 */ /* 0x000ee4000802007f */
[----:B---3--:R-:W-:Y:S05]  /*faa0*/  @!P1 BRA `(.L_x_187) ;  /* 0xfffffffc00ec9947 */ /* 0x008fea000383ffff */
[----:B------:R-:W-:Y:S05]  /*fab0*/  BRA `(.L_x_264) ;  /* 0xffffff3000c07947 */ /* 0x000fea000383ffff */
.L_x_191:
[----:B----4-:R4:W0:Y:S02]  /*fac0*/  SYNCS.PHASECHK.TRANS64.TRYWAIT P1, [R3+URZ+0x38850], R6 ;  /* 0x03885006030075a7 */ /* 0x010824000802017f */
[----:B0-----:R-:W-:Y:S05]  /*fad0*/  @!P1 NANOSLEEP.SYNCS 0x989680 ;  /* 0x009896800000995d */ /* 0x001fea0003900000 */
[----:B------:R-:W0:Y:S02]  /*fae0*/  @!P1 SYNCS.PHASECHK.TRANS64 P1, [R3+URZ+0x38850], R6 ;  /* 0x03885006030095a7 */ /* 0x000e24000802007f */
[----:B0-----:R-:W-:Y:S05]  /*faf0*/  @!P1 BRA `(.L_x_191) ;  /* 0xfffffffc00f09947 */ /* 0x001fea000383ffff */
[----:B------:R-:W-:Y:S05]  /*fb00*/  BRA `(.L_x_190) ;  /* 0xffffff3000cc7947 */ /* 0x000fea000383ffff */
.L_x_198:
[----:B-1----:R-:W-:-:S04]  /*fb10*/  IMAD.U32 R5, RZ, RZ, UR7 ;  /* 0x00000007ff057e24 */ /* 0x002fc8000f8e00ff */
[----:B------:R1:W2:Y:S03]  /*fb20*/  SYNCS.PHASECHK.TRANS64.TRYWAIT P2, [R5+URZ+0x38830], R4 ;  /* 0x03883004050075a7 */ /* 0x0002a6000804017f */
[----:B--2---:R-:W-:Y:S05]  /*fb30*/  @!P2 NANOSLEEP.SYNCS 0x989680 ;  /* 0x009896800000a95d */ /* 0x004fea0003900000 */
[----:B------:R-:W2:Y:S02]  /*fb40*/  @!P2 SYNCS.PHASECHK.TRANS64 P2, [R5+URZ+0x38830], R4 ;  /* 0x038830040500a5a7 */ /* 0x000ea4000804007f */
[----:B--2---:R-:W-:Y:S05]  /*fb50*/  @!P2 BRA `(.L_x_198) ;  /* 0xfffffffc00eca947 */ /* 0x004fea000383ffff */
[----:B------:R-:W-:Y:S05]  /*fb60*/  BRA `(.L_x_197) ;  /* 0xffffff5800587947 */ /* 0x000fea000383ffff */
.L_x_202:
[----:B-1----:R-:W-:-:S04]  /*fb70*/  IMAD.U32 R5, RZ, RZ, UR7 ;  /* 0x00000007ff057e24 */ /* 0x002fc8000f8e00ff */
[----:B------:R1:W3:Y:S03]  /*fb80*/  SYNCS.PHASECHK.TRANS64.TRYWAIT P2, [R5+URZ+0x38850], R4 ;  /* 0x03885004050075a7 */ /* 0x0002e6000804017f */
[----:B---3--:R-:W-:Y:S05]  /*fb90*/  @!P2 NANOSLEEP.SYNCS 0x989680 ;  /* 0x009896800000a95d */ /* 0x008fea0003900000 */
[----:B------:R-:W3:Y:S02]  /*fba0*/  @!P2 SYNCS.PHASECHK.TRANS64 P2, [R5+URZ+0x38850], R4 ;  /* 0x038850040500a5a7 */ /* 0x000ee4000804007f */
[----:B---3--:R-:W-:Y:S05]  /*fbb0*/  @!P2 BRA `(.L_x_202) ;  /* 0xfffffffc00eca947 */ /* 0x008fea000383ffff */
[----:B------:R-:W-:Y:S05]  /*fbc0*/  BRA `(.L_x_201) ;  /* 0xffffff5800d47947 */ /* 0x000fea000383ffff */
.L_x_216:
[----:B------:R-:W0:Y:S01]  /*fbd0*/  S2R R20, SR_TID.X ;  /* 0x0000000000147919 */ /* 0x000e220000002100 */
[----:B------:R-:W-:Y:S01]  /*fbe0*/  BSSY B0, `(.L_x_265) ;  /* 0x000000a000007945 */ /* 0x000fe20003800000 */
[----:B------:R-:W-:Y:S02]  /*fbf0*/  IMAD.MOV.U32 R12, RZ, RZ, RZ ;  /* 0x000000ffff0c7224 */ /* 0x000fe400078e00ff */
[----:B------:R-:W-:Y:S02]  /*fc00*/  IMAD.MOV.U32 R11, RZ, RZ, 0x1f ;  /* 0x0000001fff0b7424 */ /* 0x000fe400078e00ff */
[----:B------:R-:W-:Y:S01]  /*fc10*/  IMAD.MOV.U32 R15, RZ, RZ, -0x1 ;  /* 0xffffffffff0f7424 */ /* 0x000fe200078e00ff */
[----:B0-----:R-:W-:-:S04]  /*fc20*/  SHF.R.U32.HI R20, RZ, 0x5, R20 ;  /* 0x00000005ff147819 */ /* 0x001fc80000011614 */
[----:B------:R-:W-:-:S04]  /*fc30*/  LOP3.LUT R20, R20, 0x3, RZ, 0xc0, !PT ;  /* 0x0000000314147812 */ /* 0x000fc800078ec0ff */
[----:B------:R-:W-:-:S07]  /*fc40*/  MOV R13, R20 ;  /* 0x00000014000d7202 */ /* 0x000fce0000000f00 */
[----:B-1---5:R-:W-:Y:S05]  /*fc50*/  WARPSYNC.COLLECTIVE R15, `(.L_x_266) ;  /* 0x000000000f087348 */ /* 0x022fea0003c00000 */
[----:B------:R0:W2:Y:S02]  /*fc60*/  SHFL.IDX P6, R14, R13, R12, R11 ;  /* 0x0000000c0d0e7389 */ /* 0x0000a400000c000b */
[----:B012--5:R-:W-:Y:S01]  /*fc70*/  ENDCOLLECTIVE ;  /* 0x000000000000791b */ /* 0x027fe20003800000 */
.L_x_266:
[----:B------:R-:W-:Y:S05]  /*fc80*/  BSYNC B0 ;  /* 0x0000000000007941 */ /* 0x000fea0003800000 */
.L_x_265:
[----:B------:R-:W-:Y:S05]  /*fc90*/  BRA `(.L_x_267) ;  /* 0xffffffc400547947 */ /* 0x000fea000383ffff */
.L_x_219:
[----:B0-----:R0:W1:Y:S02]  /*fca0*/  SYNCS.PHASECHK.TRANS64.TRYWAIT P0, [R25+URZ+0x38840], R0 ;  /* 0x03884000190075a7 */ /* 0x001064000800017f */
[----:B-1----:R-:W-:Y:S05]  /*fcb0*/  @!P0 NANOSLEEP.SYNCS 0x989680 ;  /* 0x009896800000895d */ /* 0x002fea0003900000 */
[----:B------:R-:W1:Y:S02]  /*fcc0*/  @!P0 SYNCS.PHASECHK.TRANS64 P0, [R25+URZ+0x38840], R0 ;  /* 0x03884000190085a7 */ /* 0x000e64000800007f */
[----:B-1----:R-:W-:Y:S05]  /*fcd0*/  @!P0 BRA `(.L_x_219) ;  /* 0xfffffffc00f08947 */ /* 0x002fea000383ffff */
[----:B------:R-:W-:Y:S05]  /*fce0*/  BRA `(.L_x_268) ;  /* 0xffffffc400d87947 */ /* 0x000fea000383ffff */
.L_x_220:
[----:B------:R-:W-:Y:S01]  /*fcf0*/  BSSY B0, `(.L_x_269) ;  /* 0x0000008000007945 */ /* 0x000fe20003800000 */
[----:B------:R-:W-:Y:S02]  /*fd00*/  IMAD.MOV.U32 R13, RZ, RZ, R4 ;  /* 0x000000ffff0d7224 */ /* 0x000fe400078e0004 */
[----:B------:R-:W-:Y:S02]  /*fd10*/  IMAD.MOV.U32 R12, RZ, RZ, RZ ;  /* 0x000000ffff0c7224 */ /* 0x000fe400078e00ff */
[----:B------:R-:W-:Y:S02]  /*fd20*/  IMAD.MOV.U32 R11, RZ, RZ, 0x181f ;  /* 0x0000181fff0b7424 */ /* 0x000fe400078e00ff */
[----:B------:R-:W-:-:S07]  /*fd30*/  IMAD.MOV.U32 R15, RZ, RZ, -0x1 ;  /* 0xffffffffff0f7424 */ /* 0x000fce00078e00ff */
[----:B------:R-:W-:Y:S05]  /*fd40*/  WARPSYNC.COLLECTIVE R15, `(.L_x_270) ;  /* 0x000000000f087348 */ /* 0x000fea0003c00000 */
[----:B------:R0:W1:Y:S02]  /*fd50*/  SHFL.IDX P6, R14, R13, R12, R11 ;  /* 0x0000000c0d0e7389 */ /* 0x00006400000c000b */
[----:B01----:R-:W-:Y:S01]  /*fd60*/  ENDCOLLECTIVE ;  /* 0x000000000000791b */ /* 0x003fe20003800000 */
.L_x_270:
[----:B------:R-:W-:Y:S05]  /*fd70*/  BSYNC B0 ;  /* 0x0000000000007941 */ /* 0x000fea0003800000 */
.L_x_269:
[----:B------:R-:W-:Y:S01]  /*fd80*/  IMAD.MOV.U32 R13, RZ, RZ, R0 ;  /* 0x000000ffff0d7224 */ /* 0x000fe200078e0000 */
[----:B------:R-:W-:Y:S01]  /*fd90*/  MOV R15, 0xffffffff ;  /* 0xffffffff000f7802 */ /* 0x000fe20000000f00 */
[----:B------:R-:W-:Y:S01]  /*fda0*/  IMAD.MOV.U32 R12, RZ, RZ, RZ ;  /* 0x000000ffff0c7224 */ /* 0x000fe200078e00ff */
[----:B------:R-:W-:Y:S01]  /*fdb0*/  ISETP.GE.AND P2, PT, R36, 0x1, PT ;  /* 0x000000012400780c */ /* 0x000fe20003f46270 */
[----:B------:R-:W-:Y:S02]  /*fdc0*/  IMAD.MOV.U32 R11, RZ, RZ, 0x181f ;  /* 0x0000181fff0b7424 */ /* 0x000fe400078e00ff */
[----:B------:R-:W-:-:S10]  /*fdd0*/  IMAD.MOV.U32 R2, RZ, RZ, R14 ;  /* 0x000000ffff027224 */ /* 0x000fd400078e000e */
[----:B------:R-:W-:Y:S05]  /*fde0*/  WARPSYNC.COLLECTIVE R15, `(.L_x_271) ;  /* 0x000000000f087348 */ /* 0x000fea0003c00000 */
[----:B------:R0:W1:Y:S02]  /*fdf0*/  SHFL.IDX P6, R14, R13, R12, R11 ;  /* 0x0000000c0d0e7389 */ /* 0x00006400000c000b */
[----:B01----:R-:W-:Y:S01]  /*fe00*/  ENDCOLLECTIVE ;  /* 0x000000000000791b */ /* 0x003fe20003800000 */
.L_x_271:
[----:B------:R-:W-:Y:S01]  /*fe10*/  @P2 LEA R6, R5, UR37, 0x1 ;  /* 0x0000002505062c11 */ /* 0x000fe2000f8e08ff */
[----:B------:R-:W-:Y:S02]  /*fe20*/  IMAD.MOV.U32 R13, RZ, RZ, R4 ;  /* 0x000000ffff0d7224 */ /* 0x000fe400078e0004 */
[----:B------:R-:W-:Y:S02]  /*fe30*/  IMAD.MOV.U32 R12, RZ, RZ, 0x1 ;  /* 0x00000001ff0c7424 */ /* 0x000fe400078e00ff */
[----:B------:R-:W-:-:S07]  /*fe40*/  IMAD.MOV.U32 R3, RZ, RZ, R14 ;  /* 0x000000ffff037224 */ /* 0x000fce00078e000e */
[----:B------:R-:W-:Y:S05]  /*fe50*/  WARPSYNC.COLLECTIVE R15, `(.L_x_272) ;  /* 0x000000000f087348 */ /* 0x000fea0003c00000 */
[----:B------:R0:W1:Y:S02]  /*fe60*/  SHFL.IDX P6, R14, R13, R12, R11 ;  /* 0x0000000c0d0e7389 */ /* 0x00006400000c000b */
[----:B01----:R-:W-:Y:S01]  /*fe70*/  ENDCOLLECTIVE ;  /* 0x000000000000791b */ /* 0x003fe20003800000 */
.L_x_272:
[----:B------:R-:W-:-:S05]  /*fe80*/  @P2 LEA R3, P0, R7, R3, 0x1 ;  /* 0x0000000307032211 */ /* 0x000fca00078008ff */
[----:B------:R-:W-:-:S05]  /*fe90*/  @P2 IMAD.X R2, RZ, RZ, R2, P0 ;  /* 0x000000ffff022224 */ /* 0x000fca00000e0602 */
[----:B------:R-:W-:Y:S01]  /*fea0*/  @P2 LOP3.LUT R3, R3, R2, RZ, 0x3c, !PT ;  /* 0x0000000203032212 */ /* 0x000fe200078e3cff */
[----:B------:R-:W-:-:S03]  /*feb0*/  IMAD.MOV.U32 R13, RZ, RZ, R0 ;  /* 0x000000ffff0d7224 */ /* 0x000fc600078e0000 */
[----:B------:R-:W-:-:S04]  /*fec0*/  @P2 LOP3.LUT R2, R3, R2, RZ, 0x3c, !PT ;  /* 0x0000000203022212 */ /* 0x000fc800078e3cff */
[----:B------:R-:W-:-:S05]  /*fed0*/  @P2 LOP3.LUT R3, R3, R2, RZ, 0x3c, !PT ;  /* 0x0000000203032212 */ /* 0x000fca00078e3cff */
[----:B------:R-:W-:Y:S01]  /*fee0*/  @!PT LDS RZ, [RZ] ;  /* 0x00000000fffff984 */ /* 0x000fe20000000800 */
[----:B------:R-:W-:Y:S01]  /*fef0*/  @!PT LDS RZ, [RZ] ;  /* 0x00000000fffff984 */ /* 0x000fe20000000800 */
[----:B------:R-:W-:Y:S01]  /*ff00*/  @!PT LDS RZ, [RZ] ;  /* 0x00000000fffff984 */ /* 0x000fe20000000800 */
[----:B------:R0:W-:Y:S01]  /*ff10*/  @P2 LDGSTS.E.BYPASS.LTC128B.128 [R6+0x22400], desc[UR42][R2.64], !P1 ;  /* 0x2240000002062fae */ /* 0x0001e2000c901d6a */
[----:B------:R-:W-:Y:S01]  /*ff20*/  ISETP.GE.AND P2, PT, R36, 0x11, PT ;  /* 0x000000112400780c */ /* 0x000fe20003f46270 */
[----:B0-----:R-:W-:-:S12]  /*ff30*/  IMAD.MOV.U32 R2, RZ, RZ, R14 ;  /* 0x000000ffff027224 */ /* 0x001fd800078e000e */
[----:B------:R-:W-:Y:S05]  /*ff40*/  WARPSYNC.COLLECTIVE R15, `(.L_x_273) ;  /* 0x000000000f087348 */ /* 0x000fea0003c00000 */
[----:B------:R0:W1:Y:S02]  /*ff50*/  SHFL.IDX P6, R14, R13, R12, R11 ;  /* 0x0000000c0d0e7389 */ /* 0x00006400000c000b */
[----:B01----:R-:W-:Y:S01]  /*ff60*/  ENDCOLLECTIVE ;  /* 0x000000000000791b */ /* 0x003fe20003800000 */
.L_x_273:
[----:B------:R-:W-:Y:S01]  /*ff70*/  @P2 LEA R6, R5, UR37, 0x1 ;  /* 0x0000002505062c11 */ /* 0x000fe2000f8e08ff */
[----:B------:R-:W-:Y:S02]  /*ff80*/  IMAD.MOV.U32 R13, RZ, RZ, R4 ;  /* 0x000000ffff0d7224 */ /* 0x000fe400078e0004 */
[----:B------:R-:W-:Y:S02]  /*ff90*/  IMAD.MOV.U32 R12, RZ, RZ, 0x2 ;  /* 0x00000002ff0c7424 */ /* 0x000fe400078e00ff */
[----:B------:R-:W-:-:S07]  /*ffa0*/  IMAD.MOV.U32 R3, RZ, RZ, R14 ;  /* 0x000000ffff037224 */ /* 0x000fce00078e000e */
[----:B------:R-:W-:Y:S05]  /*ffb0*/  WARPSYNC.COLLECTIVE R15, `(.L_x_274) ;  /* 0x000000000f087348 */ /* 0x000fea0003c00000 */
[----:B------:R0:W1:Y:S02]  /*ffc0*/  SHFL.IDX P6, R14, R13, R12, R11 ;  /* 0x0000000c0d0e7389 */ /* 0x00006400000c000b */
[----:B01----:R-:W-:Y:S01]  /*ffd0*/  ENDCOLLECTIVE ;  /* 0x000000000000791b */ /* 0x003fe20003800000 */
.L_x_274:
[----:B------:R-:W-:-:S05]  /*ffe0*/  @P2 LEA R3, P0, R7, R3, 0x1 ;  /* 0x0000000307032211 */ /* 0x000fca00078008ff */
[----:B------:R-:W-:-:S05]  /*fff0*/  @P2 IMAD.X R2, RZ, RZ, R2, P0 ;  /* 0x000000ffff022224 */ /* 0x000fca00000e0602 */
[----:B------:R-:W-:Y:S02]  /*10000*/  @P2 LOP3.LUT R3, R3, R2, RZ, 0x3c, !PT ;  /* 0x0000000203032212 */ /* 0x000fe400078e3cff */
[----:B------:R-:W-:Y:S02]  /*10010*/  MOV R13, R0 ;  /* 0x00000000000d7202 */ /* 0x000fe40000000f00 */
        /* <DEDUP_REMOVED lines=11> */
.L_x_275:
[----:B------:R-:W-:Y:S01]  /*100d0*/  @P2 LEA R6, R5, UR37, 0x1 ;  /* 0x0000002505062c11 */ /* 0x000fe2000f8e08ff */
[----:B------:R-:W-:Y:S02]  /*100e0*/  IMAD.MOV.U32 R13, RZ, RZ, R4 ;  /* 0x000000ffff0d7224 */ /* 0x000fe400078e0004 */
[----:B------:R-:W-:Y:S02]  /*100f0*/  IMAD.MOV.U32 R12, RZ, RZ, 0x3 ;  /* 0x00000003ff0c7424 */ /* 0x000fe400078e00ff */
[----:B------:R-:W-:-:S07]  /*10100*/  IMAD.MOV.U32 R3, RZ, RZ, R14 ;  /* 0x000000ffff037224 */ /* 0x000fce00078e000e */
[----:B------:R-:W-:Y:S05]  /*10110*/  WARPSYNC.COLLECTIVE R15, `(.L_x_276) ;  /* 0x000000000f087348 */ /* 0x000fea0003c00000 */
[----:B------:R0:W1:Y:S02]  /*10120*/  SHFL.IDX P6, R14, R13, R12, R11 ;  /* 0x0000000c0d0e7389 */ /* 0x00006400000c000b */
[----:B01----:R-:W-:Y:S01]  /*10130*/  ENDCOLLECTIVE ;  /* 0x000000000000791b */ /* 0x003fe20003800000 */
.L_x_276:
[----:B------:R-:W-:-:S05]  /*10140*/  @P2 LEA R3, P0, R7, R3, 0x1 ;  /* 0x0000000307032211 */ /* 0x000fca00078008ff */
[----:B------:R-:W-:-:S05]  /*10150*/  @P2 IMAD.X R2, RZ, RZ, R2, P0 ;  /* 0x000000ffff022224 */ /* 0x000fca00000e0602 */
[----:B------:R-:W-:Y:S01]  /*10160*/  @P2 LOP3.LUT R3, R3, R2, RZ, 0x3c, !PT ;  /* 0x0000000203032212 */ /* 0x000fe200078e3cff */
[----:B------:R-:W-:-:S03]  /*10170*/  IMAD.MOV.U32 R13, RZ, RZ, R0 ;  /* 0x000000ffff0d7224 */ /* 0x000fc600078e0000 */
[----:B------:R-:W-:-:S04]  /*10180*/  @P2 LOP3.LUT R2, R3, R2, RZ, 0x3c, !PT ;  /* 0x0000000203022212 */ /* 0x000fc800078e3cff */
[----:B------:R-:W-:Y:S01]  /*10190*/  @P2 LOP3.LUT R3, R3, R2, RZ, 0x3c, !PT ;  /* 0x0000000203032212 */ /* 0x000fe200078e3cff */
[----:B------:R-:W-:-:S07]  /*101a0*/  IMAD.MOV.U32 R4, RZ, RZ, R14 ;  /* 0x000000ffff047224 */ /* 0x000fce00078e000e */
[----:B------:R-:W-:Y:S05]  /*101b0*/  WARPSYNC.COLLECTIVE R15, `(.L_x_277) ;  /* 0x000000000f087348 */ /* 0x000fea0003c00000 */
[----:B------:R0:W1:Y:S02]  /*101c0*/  SHFL.IDX P6, R14, R13, R12, R11 ;  /* 0x0000000c0d0e7389 */ /* 0x00006400000c000b */
[----:B01----:R-:W-:Y:S01]  /*101d0*/  ENDCOLLECTIVE ;  /* 0x000000000000791b */ /* 0x003fe20003800000 */
.L_x_277:
[----:B------:R-:W-:Y:S01]  /*101e0*/  @!PT LDS RZ, [RZ] ;  /* 0x00000000fffff984 */ /* 0x000fe20000000800 */
[----:B------:R-:W-:Y:S01]  /*101f0*/  @!PT LDS RZ, [RZ] ;  /* 0x00000000fffff984 */ /* 0x000fe20000000800 */
[----:B------:R-:W-:Y:S01]  /*10200*/  @!PT LDS RZ, [RZ] ;  /* 0x00000000fffff984 */ /* 0x000fe20000000800 */
[----:B------:R0:W-:Y:S01]  /*10210*/  @P2 LDGSTS.E.BYPASS.LTC128B.128 [R6+0x23400], desc[UR42][R2.64], !P1 ;  /* 0x2340000002062fae */ /* 0x0001e2000c901d6a */
[----:B------:R-:W-:Y:S01]  /*10220*/  IMAD.MOV.U32 R0, RZ, RZ, R14 ;  /* 0x000000ffff007224 */ /* 0x000fe200078e000e */
[----:B------:R-:W-:Y:S06]  /*10230*/  BRA `(.L_x_278) ;  /* 0xffffffc400847947 */ /* 0x000fec000383ffff */
.L_x_224:
[----:B------:R-:W-:Y:S01]  /*10240*/  IMAD.MOV.U32 R13, RZ, RZ, R2 ;  /* 0x000000ffff0d7224 */ /* 0x000fe200078e0002 */
[----:B------:R-:W-:Y:S01]  /*10250*/  LOP3.LUT R16, R16, 0xfffffeff, RZ, 0xc0, !PT ;  /* 0xfffffeff10107812 */ /* 0x000fe200078ec0ff */
[----:B------:R-:W-:Y:S02]  /*10260*/  IMAD.MOV.U32 R12, RZ, RZ, RZ ;  /* 0x000000ffff0c7224 */ /* 0x000fe400078e00ff */
[----:B------:R-:W-:Y:S02]  /*10270*/  IMAD.MOV.U32 R11, RZ, RZ, 0x181f ;  /* 0x0000181fff0b7424 */ /* 0x000fe400078e00ff */
[----:B------:R-:W-:Y:S02]  /*10280*/  IMAD.MOV.U32 R15, RZ, RZ, -0x1 ;  /* 0xffffffffff0f7424 */ /* 0x000fe400078e00ff */
[----:B------:R-:W-:-:S07]  /*10290*/  IMAD R5, R5, 0x40, R10 ;  /* 0x0000004005057824 */ /* 0x000fce00078e020a */
[----:B-1----:R-:W-:Y:S05]  /*102a0*/  WARPSYNC.COLLECTIVE R15, `(.L_x_279) ;  /* 0x000000000f087348 */ /* 0x002fea0003c00000 */
[----:B------:R0:W2:Y:S02]  /*102b0*/  SHFL.IDX P6, R14, R13, R12, R11 ;  /* 0x0000000c0d0e7389 */ /* 0x0000a400000c000b */
[----:B012---:R-:W-:Y:S01]  /*102c0*/  ENDCOLLECTIVE ;  /* 0x000000000000791b */ /* 0x007fe20003800000 */
.L_x_279:
[----:B------:R-:W-:Y:S01]  /*102d0*/  ISETP.GE.AND P2, PT, R5, UR36, PT ;  /* 0x0000002405007c0c */ /* 0x000fe2000bf46270 */
[----:B------:R-:W-:-:S12]  /*102e0*/  IMAD.MOV.U32 R13, RZ, RZ, R0 ;  /* 0x000000ffff0d7224 */ /* 0x000fd800078e0000 */
[----:B------:R-:W-:-:S04]  /*102f0*/  @P2 LOP3.LUT R16, R16, 0x100, RZ, 0xfc, !PT ;  /* 0x0000010010102812 */ /* 0x000fc800078efcff */
[----:B------:R-:W-:Y:S02]  /*10300*/  LOP3.LUT R16, R16, 0xffffff7f, RZ, 0xc0, !PT ;  /* 0xffffff7f10107812 */ /* 0x000fe400078ec0ff */
[----:B------:R-:W-:-:S07]  /*10310*/  MOV R3, R14 ;  /* 0x0000000e00037202 */ /* 0x000fce0000000f00 */
[----:B------:R-:W-:Y:S05]  /*10320*/  WARPSYNC.COLLECTIVE R15, `(.L_x_280) ;  /* 0x000000000f087348 */ /* 0x000fea0003c00000 */
[----:B------:R0:W1:Y:S02]  /*10330*/  SHFL.IDX P6, R14, R13, R12, R11 ;  /* 0x0000000c0d0e7389 */ /* 0x00006400000c000b */
[----:B01----:R-:W-:Y:S01]  /*10340*/  ENDCOLLECTIVE ;  /* 0x000000000000791b */ /* 0x003fe20003800000 */
.L_x_280:
[----:B------:R-:W-:Y:S02]  /*10350*/  IMAD.MOV.U32 R13, RZ, RZ, R2 ;  /* 0x000000ffff0d7224 */ /* 0x000fe400078e0002 */
[----:B------:R-:W-:Y:S02]  /*10360*/  IMAD.MOV.U32 R12, RZ, RZ, 0x1 ;  /* 0x00000001ff0c7424 */ /* 0x000fe400078e00ff */
[----:B------:R-:W-:-:S07]  /*10370*/  IMAD.MOV.U32 R4, RZ, RZ, R14 ;  /* 0x000000ffff047224 */ /* 0x000fce00078e000e */
[----:B------:R-:W-:Y:S05]  /*10380*/  WARPSYNC.COLLECTIVE R15, `(.L_x_281) ;  /* 0x000000000f087348 */ /* 0x000fea0003c00000 */
[----:B------:R0:W1:Y:S02]  /*10390*/  SHFL.IDX P6, R14, R13, R12, R11 ;  /* 0x0000000c0d0e7389 */ /* 0x00006400000c000b */
[----:B01----:R-:W-:Y:S01]  /*103a0*/  ENDCOLLECTIVE ;  /* 0x000000000000791b */ /* 0x003fe20003800000 */
.L_x_281:
[----:B------:R-:W-:-:S05]  /*103b0*/  @!P2 LEA R4, P0, R9, R4, 0x1 ;  /* 0x000000040904a211 */ /* 0x000fca00078008ff */
[----:B------:R-:W-:Y:S02]  /*103c0*/  @!P2 IMAD.X R3, RZ, RZ, R3, P0 ;  /* 0x000000ffff03a224 */ /* 0x000fe400000e0603 */
[----:B------:R-:W-:Y:S02]  /*103d0*/  @!P2 IMAD.MOV.U32 R6, RZ, RZ, R4 ;  /* 0x000000ffff06a224 */ /* 0x000fe400078e0004 */
[----:B------:R-:W-:Y:S02]  /*103e0*/  @!P2 IMAD.MOV.U32 R7, RZ, RZ, R3 ;  /* 0x000000ffff07a224 */ /* 0x000fe400078e0003 */
[----:B------:R-:W-:Y:S02]  /*103f0*/  VIADD R3, R5, 0x10 ;  /* 0x0000001005037836 */ /* 0x000fe40000000000 */
[----:B------:R-:W-:Y:S01]  /*10400*/  IMAD.MOV.U32 R13, RZ, RZ, R0 ;  /* 0x000000ffff0d7224 */ /* 0x000fe200078e0000 */
[----:B------:R-:W-:Y:S01]  /*10410*/  @!PT LDS RZ, [RZ] ;  /* 0x00000000fffff984 */ /* 0x000fe20000000800 */
[----:B------:R-:W-:Y:S01]  /*10420*/  @!PT LDS RZ, [RZ] ;  /* 0x00000000fffff984 */ /* 0x000fe20000000800 */
[----:B------:R-:W-:Y:S01]  /*10430*/  @!PT LDS RZ, [RZ] ;  /* 0x00000000fffff984 */ /* 0x000fe20000000800 */
[----:B------:R0:W-:Y:S02]  /*10440*/  @!P2 LDGSTS.E.BYPASS.LTC128B.128 [R8+0x20400], desc[UR42][R6.64], !P1 ;  /* 0x204000000608afae */ /* 0x0001e4000c901d6a */
[----:B------:R-:W-:Y:S01]  /*10450*/  ISETP.GE.AND P2, PT, R3, UR36, PT ;  /* 0x0000002403007c0c */ /* 0x000fe2000bf46270 */
[----:B------:R-:W-:-:S12]  /*10460*/  IMAD.MOV.U32 R3, RZ, RZ, R14 ;  /* 0x000000ffff037224 */ /* 0x000fd800078e000e */
[----:B0-----:R-:W-:Y:S05]  /*10470*/  WARPSYNC.COLLECTIVE R15, `(.L_x_282) ;  /* 0x000000000f087348 */ /* 0x001fea0003c00000 */
[----:B------:R1:W2:Y:S02]  /*10480*/  SHFL.IDX P6, R14, R13, R12, R11 ;  /* 0x0000000c0d0e7389 */ /* 0x0002a400000c000b */
[----:B012---:R-:W-:Y:S01]  /*10490*/  ENDCOLLECTIVE ;  /* 0x000000000000791b */ /* 0x007fe20003800000 */
.L_x_282:
[----:B------:R-:W-:-:S04]  /*104a0*/  @P2 LOP3.LUT R16, R16, 0x80, RZ, 0xfc, !PT ;  /* 0x0000008010102812 */ /* 0x000fc800078efcff */
[----:B------:R-:W-:Y:S01]  /*104b0*/  LOP3.LUT R16, R16, 0xffffffbf, RZ, 0xc0, !PT ;  /* 0xffffffbf10107812 */ /* 0x000fe200078ec0ff */
[----:B------:R-:W-:Y:S02]  /*104c0*/  IMAD.MOV.U32 R13, RZ, RZ, R2 ;  /* 0x000000ffff0d7224 */ /* 0x000fe400078e0002 */
[----:B------:R-:W-:Y:S01]  /*104d0*/  IMAD.MOV.U32 R12, RZ, RZ, 0x2 ;  /* 0x00000002ff0c7424 */ /* 0x000fe200078e00ff */
[----:B------:R-:W-:-:S07]  /*104e0*/  MOV R6, R14 ;  /* 0x0000000e00067202 */ /* 0x000fce0000000f00 */
[----:B------:R-:W-:Y:S05]  /*104f0*/  WARPSYNC.COLLECTIVE R15, `(.L_x_283) ;  /* 0x000000000f087348 */ /* 0x000fea0003c00000 */
[----:B------:R0:W1:Y:S02]  /*10500*/  SHFL.IDX P6, R14, R13, R12, R11 ;  /* 0x0000000c0d0e7389 */ /* 0x00006400000c000b */
[----:B01----:R-:W-:Y:S01]  /*10510*/  ENDCOLLECTIVE ;  /* 0x000000000000791b */ /* 0x003fe20003800000 */
.L_x_283:
[----:B------:R-:W-:-:S05]  /*10520*/  @!P2 LEA R6, P0, R9, R6, 0x1 ;  /* 0x000000060906a211 */ /* 0x000fca00078008ff */
[----:B------:R-:W-:-:S04]  /*10530*/  @!P2 IMAD.X R3, RZ, RZ, R3, P0 ;  /* 0x000000ffff03a224 */ /* 0x000fc800000e0603 */
        /* <DEDUP_REMOVED lines=12> */
.L_x_284:
[----:B------:R-:W-:Y:S02]  /*10600*/  @P2 LOP3.LUT R16, R16, 0x40, RZ, 0xfc, !PT ;  /* 0x0000004010102812 */ /* 0x000fe400078efcff */
[----:B------:R-:W-:Y:S01]  /*10610*/  MOV R13, R2 ;  /* 0x00000002000d7202 */ /* 0x000fe20000000f00 */
[----:B------:R-:W-:Y:S02]  /*10620*/  IMAD.MOV.U32 R12, RZ, RZ, 0x3 ;  /* 0x00000003ff0c7424 */ /* 0x000fe400078e00ff */
[----:B------:R-:W-:-:S07]  /*10630*/  IMAD.MOV.U32 R6, RZ, RZ, R14 ;  /* 0x000000ffff067224 */ /* 0x000fce00078e000e */
[----:B------:R-:W-:Y:S05]  /*10640*/  WARPSYNC.COLLECTIVE R15, `(.L_x_285) ;  /* 0x000000000f087348 */ /* 0x000fea0003c00000 */
[----:B------:R0:W1:Y:S02]  /*10650*/  SHFL.IDX P6, R14, R13, R12, R11 ;  /* 0x0000000c0d0e7389 */ /* 0x00006400000c000b */
[----:B01----:R-:W-:Y:S01]  /*10660*/  ENDCOLLECTIVE ;  /* 0x000000000000791b */ /* 0x003fe20003800000 */
.L_x_285:
[----:B------:R-:W-:-:S05]  /*10670*/  @!P2 LEA R6, P0, R9, R6, 0x1 ;  /* 0x000000060906a211 */ /* 0x000fca00078008ff */
[----:B------:R-:W-:-:S04]  /*10680*/  @!P2 IMAD.X R3, RZ, RZ, R3, P0 ;  /* 0x000000ffff03a224 */ /* 0x000fc800000e0603 */
[----:B------:R-:W-:Y:S02]  /*10690*/  @!P2 IMAD.MOV.U32 R7, RZ, RZ, R3 ;  /* 0x000000ffff07a224 */ /* 0x000fe400078e0003 */
[----:B------:R-:W-:-:S03]  /*106a0*/  IMAD.MOV.U32 R13, RZ, RZ, R0 ;  /* 0x000000ffff0d7224 */ /* 0x000fc600078e0000 */
[----:B------:R-:W-:Y:S01]  /*106b0*/  @!PT LDS RZ, [RZ] ;  /* 0x00000000fffff984 */ /* 0x000fe20000000800 */
[----:B------:R-:W-:Y:S01]  /*106c0*/  @!PT LDS RZ, [RZ] ;  /* 0x00000000fffff984 */ /* 0x000fe20000000800 */
[----:B------:R-:W-:Y:S01]  /*106d0*/  @!PT LDS RZ, [RZ] ;  /* 0x00000000fffff984 */ /* 0x000fe20000000800 */
[----:B------:R0:W-:Y:S01]  /*106e0*/  @!P2 LDGSTS.E.BYPASS.LTC128B.128 [R8+0x21400], desc[UR42][R6.64], !P1 ;  /* 0x214000000608afae */ /* 0x0001e2000c901d6a */
[----:B------:R-:W-:-:S07]  /*106f0*/  IMAD.MOV.U32 R3, RZ, RZ, R14 ;  /* 0x000000ffff037224 */ /* 0x000fce00078e000e */
[----:B0-----:R-:W-:Y:S05]  /*10700*/  WARPSYNC.COLLECTIVE R15, `(.L_x_286) ;  /* 0x000000000f087348 */ /* 0x001fea0003c00000 */
[----:B------:R1:W2:Y:S02]  /*10710*/  SHFL.IDX P6, R14, R13, R12, R11 ;  /* 0x0000000c0d0e7389 */ /* 0x0002a400000c000b */
[----:B012---:R-:W-:Y:S01]  /*10720*/  ENDCOLLECTIVE ;  /* 0x000000000000791b */ /* 0x007fe20003800000 */
.L_x_286:
[----:B------:R-:W-:Y:S01]  /*10730*/  IMAD.MOV.U32 R0, RZ, RZ, R14 ;  /* 0x000000ffff007224 */ /* 0x000fe200078e000e */
[----:B------:R-:W-:Y:S06]  /*10740*/  BRA `(.L_x_287) ;  /* 0xffffffc800547947 */ /* 0x000fec000383ffff */
.L_x_226:
[----:B------:R-:W-:Y:S01]  /*10750*/  BSSY B0, `(.L_x_288) ;  /* 0x0000008000007945 */ /* 0x000fe20003800000 */
[----:B------:R-:W-:Y:S02]  /*10760*/  IMAD.MOV.U32 R13, RZ, RZ, R4 ;  /* 0x000000ffff0d7224 */ /* 0x000fe400078e0004 */
[----:B------:R-:W-:Y:S02]  /*10770*/  IMAD.MOV.U32 R12, RZ, RZ, RZ ;  /* 0x000000ffff0c7224 */ /* 0x000fe400078e00ff */
[----:B------:R-:W-:Y:S02]  /*10780*/  IMAD.MOV.U32 R11, RZ, RZ, 0x181f ;  /* 0x0000181fff0b7424 */ /* 0x000fe400078e00ff */
[----:B------:R-:W-:-:S07]  /*10790*/  IMAD.MOV.U32 R15, RZ, RZ, -0x1 ;  /* 0xffffffffff0f7424 */ /* 0x000fce00078e00ff */
[----:B-1---5:R-:W-:Y:S05]  /*107a0*/  WARPSYNC.COLLECTIVE R15, `(.L_x_289) ;  /* 0x000000000f087348 */ /* 0x022fea0003c00000 */
[----:B------:R0:W2:Y:S02]  /*107b0*/  SHFL.IDX P6, R14, R13, R12, R11 ;  /* 0x0000000c0d0e7389 */ /* 0x0000a400000c000b */
[----:B012--5:R-:W-:Y:S01]  /*107c0*/  ENDCOLLECTIVE ;  /* 0x000000000000791b */ /* 0x027fe20003800000 */
.L_x_289:
[----:B------:R-:W-:Y:S05]  /*107d0*/  BSYNC B0 ;  /* 0x0000000000007941 */ /* 0x000fea0003800000 */
.L_x_288:
[----:B------:R-:W-:Y:S01]  /*107e0*/  IMAD.MOV.U32 R13, RZ, RZ, R0 ;  /* 0x000000ffff0d7224 */ /* 0x000fe200078e0000 */
[----:B------:R-:W-:Y:S01]  /*107f0*/  MOV R12, RZ ;  /* 0x000000ff000c7202 */ /* 0x000fe20000000f00 */
[----:B------:R-:W-:Y:S01]  /*10800*/  IMAD.MOV.U32 R11, RZ, RZ, 0x181f ;  /* 0x0000181fff0b7424 */ /* 0x000fe200078e00ff */
[----:B------:R-:W-:Y:S01]  /*10810*/  LOP3.LUT P1, RZ, R16, 0x100, RZ, 0xc0, !PT ;  /* 0x0000010010ff7812 */ /* 0x000fe2000782c0ff */
[----:B------:R-:W-:Y:S01]  /*10820*/  IMAD.MOV.U32 R15, RZ, RZ, -0x1 ;  /* 0xffffffffff0f7424 */ /* 0x000fe200078e00ff */
[----:B------:R-:W-:Y:S01]  /*10830*/  LOP3.LUT R22, R22, 0xfbffffff, RZ, 0xc0, !PT ;  /* 0xfbffffff16167812 */ /* 0x000fe200078ec0ff */
[----:B------:R-:W-:-:S10]  /*10840*/  IMAD.MOV.U32 R2, RZ, RZ, R14 ;  /* 0x000000ffff027224 */ /* 0x000fd400078e000e */
[----:B------:R-:W-:Y:S05]  /*10850*/  WARPSYNC.COLLECTIVE R15, `(.L_x_290) ;  /* 0x000000000f087348 */ /* 0x000fea0003c00000 */
[----:B------:R0:W1:Y:S02]  /*10860*/  SHFL.IDX P6, R14, R13, R12, R11 ;  /* 0x0000000c0d0e7389 */ /* 0x00006400000c000b */
[----:B01----:R-:W-:Y:S01]  /*10870*/  ENDCOLLECTIVE ;  /* 0x000000000000791b */ /* 0x003fe20003800000 */
.L_x_290:
[----:B------:R-:W-:Y:S01]  /*10880*/  @P5 LOP3.LUT R22, R22, 0x4000000, RZ, 0xfc, !PT ;  /* 0x0400000016165812 */ /* 0x000fe200078efcff */
[----:B------:R-:W-:Y:S02]  /*10890*/  IMAD.MOV.U32 R13, RZ, RZ, R4 ;  /* 0x000000ffff0d7224 */ /* 0x000fe400078e0004 */
[----:B------:R-:W-:Y:S02]  /*108a0*/  IMAD.MOV.U32 R12, RZ, RZ, 0x1 ;  /* 0x00000001ff0c7424 */ /* 0x000fe400078e00ff */
[----:B------:R-:W-:Y:S01]  /*108b0*/  IMAD.MOV.U32 R3, RZ, RZ, R14 ;  /* 0x000000ffff037224 */ /* 0x000fe200078e000e */
[----:B------:R-:W-:-:S04]  /*108c0*/  LOP3.LUT P6, RZ, R16, 0x400000, RZ, 0xc0, !PT ;  /* 0x0040000010ff7812 */ /* 0x000fc800078cc0ff */
[----:B------:R-:W-:-:S05]  /*108d0*/  @!P1 LEA R3, P0, R21, R3, 0x1 ;  /* 0x0000000315039211 */ /* 0x000fca00078008ff */
[----:B------:R-:W-:Y:S01]  /*108e0*/  @!P1 IMAD.X R2, RZ, RZ, R2, P0 ;  /* 0x000000ffff029224 */ /* 0x000fe200000e0602 */
[----:B------:R-:W-:-:S04]  /*108f0*/  LOP3.LUT P0, RZ, R16, 0x800000, RZ, 0xc0, !PT ;  /* 0x0080000010ff7812 */ /* 0x000fc8000780c0ff */
[----:B------:R-:W-:-:S04]  /*10900*/  @!P1 LOP3.LUT R3, R3, R2, RZ, 0x3c, !PT ;  /* 0x0000000203039212 */ /* 0x000fc800078e3cff */
[----:B------:R-:W-:-:S04]  /*10910*/  @!P1 LOP3.LUT R2, R3, R2, RZ, 0x3c, !PT ;  /* 0x0000000203029212 */ /* 0x000fc800078e3cff */
[----:B------:R-:W-:-:S05]  /*10920*/  @!P1 LOP3.LUT R3, R3, R2, RZ, 0x3c, !PT ;  /* 0x0000000203039212 */ /* 0x000fca00078e3cff */
[----:B------:R-:W-:Y:S01]  /*10930*/  @!PT LDS RZ, [RZ] ;  /* 0x00000000fffff984 */ /* 0x000fe20000000800 */
[----:B------:R-:W-:Y:S01]  /*10940*/  @!PT LDS RZ, [RZ] ;  /* 0x00000000fffff984 */ /* 0x000fe20000000800 */
[----:B------:R-:W-:Y:S01]  /*10950*/  @!PT LDS RZ, [RZ] ;  /* 0x00000000fffff984 */ /* 0x000fe20000000800 */
[----:B------:R0:W-:Y:S01]  /*10960*/  @!P1 LDGSTS.E.BYPASS.LTC128B.128 [R20+0x26400], desc[UR42][R2.64], !P0 ;  /* 0x2640000002149fae */ /* 0x0001e2000c101d6a */
[----:B------:R-:W-:-:S03]  /*10970*/  @!P1 ISETP.NE.U32.AND P0, PT, R9, RZ, PT ;  /* 0x000000ff0900920c */ /* 0x000fc60003f05070 */
[----:B------:R0:W-:Y:S10]  /*10980*/  @!P1 LDGSTS.E.BYPASS.LTC128B.128 [R20+0x28400], desc[UR42][R2.64+0x80], !P6 ;  /* 0x2840008002149fae */ /* 0x0001f4000f101d6a */
[----:B0-----:R-:W-:Y:S05]  /*10990*/  WARPSYNC.COLLECTIVE R15, `(.L_x_291) ;  /* 0x000000000f087348 */ /* 0x001fea0003c00000 */
[----:B------:R1:W2:Y:S02]  /*109a0*/  SHFL.IDX P6, R14, R13, R12, R11 ;  /* 0x0000000c0d0e7389 */ /* 0x0002a400000c000b */
[----:B012---:R-:W-:Y:S01]  /*109b0*/  ENDCOLLECTIVE ;  /* 0x000000000000791b */ /* 0x007fe20003800000 */
.L_x_291:
[----:B------:R-:W-:Y:S01]  /*109c0*/  @!PT LDS RZ, [RZ] ;  /* 0x00000000fffff984 */ /* 0x000fe20000000800 */
[----:B------:R-:W-:Y:S01]  /*109d0*/  @!PT LDS RZ, [RZ] ;  /* 0x00000000fffff984 */ /* 0x000fe20000000800 */
[----:B------:R-:W-:Y:S01]  /*109e0*/  @!PT LDS RZ, [RZ] ;  /* 0x00000000fffff984 */ /* 0x000fe20000000800 */
[----:B------:R0:W-:Y:S01]  /*109f0*/  @!P1 LDGSTS.E.BYPASS.LTC128B.128 [R20+0x2a400], desc[UR42][R2.64+0x100], !P5 ;  /* 0x2a40010002149fae */ /* 0x0001e2000e901d6a */
[----:B------:R-:W-:-:S03]  /*10a00*/  LOP3.LUT P5, RZ, R16, 0x800000, RZ, 0xc0, !PT ;  /* 0x0080000010ff7812 */ /* 0x000fc600078ac0ff */
[----:B------:R0:W-:Y:S04]  /*10a10*/  @!P1 LDGSTS.E.BYPASS.LTC128B.128 [R20+0x2c400], desc[UR42][R2.64+0x180], !P4 ;  /* 0x2c40018002149fae */ /* 0x0001e8000e101d6a */
[----:B------:R0:W-:Y:S01]  /*10a20*/  @!P1 LDGSTS.E.BYPASS.LTC128B.128 [R20+0x2e400], desc[UR42][R2.64+0x200], !P3 ;  /* 0x2e40020002149fae */ /* 0x0001e2000d901d6a */
[----:B------:R-:W-:-:S03]  /*10a30*/  IMAD.MOV.U32 R13, RZ, RZ, R0 ;  /* 0x000000ffff0d7224 */ /* 0x000fc600078e0000 */
[----:B------:R0:W-:Y:S04]  /*10a40*/  @!P1 LDGSTS.E.BYPASS.LTC128B.128 [R20+0x30400], desc[UR42][R2.64+0x280], !P2 ;  /* 0x3040028002149fae */ /* 0x0001e8000d101d6a */
[----:B------:R0:W-:Y:S01]  /*10a50*/  @!P1 LDGSTS.E.BYPASS.LTC128B.128 [R20+0x32400], desc[UR42][R2.64+0x300], P0 ;  /* 0x3240030002149fae */ /* 0x0001e20008101d6a */
[----:B------:R-:W-:Y:S01]  /*10a60*/  @!P1 ISETP.NE.U32.AND P0, PT, R8, RZ, PT ;  /* 0x000000ff0800920c */ /* 0x000fe20003f05070 */
[----:B------:R-:W-:-:S12]  /*10a70*/  IMAD.MOV.U32 R5, RZ, RZ, R14 ;  /* 0x000000ffff057224 */ /* 0x000fd800078e000e */
[----:B0-----:R-:W-:Y:S05]  /*10a80*/  WARPSYNC.COLLECTIVE R15, `(.L_x_292) ;  /* 0x000000000f087348 */ /* 0x001fea0003c00000 */
[----:B------:R1:W2:Y:S02]  /*10a90*/  SHFL.IDX P6, R14, R13, R12, R11 ;  /* 0x0000000c0d0e7389 */ /* 0x0002a400000c000b */
[----:B012---:R-:W-:Y:S01]  /*10aa0*/  ENDCOLLECTIVE ;  /* 0x000000000000791b */ /* 0x007fe20003800000 */
.L_x_292:
[----:B------:R-:W-:Y:S01]  /*10ab0*/  @!PT LDS RZ, [RZ] ;  /* 0x00000000fffff984 */ /* 0x000fe20000000800 */
[----:B------:R-:W-:Y:S01]  /*10ac0*/  @!PT LDS RZ, [RZ] ;  /* 0x00000000fffff984 */ /* 0x000fe20000000800 */
[----:B------:R-:W-:Y:S01]  /*10ad0*/  @!PT LDS RZ, [RZ] ;  /* 0x00000000fffff984 */ /* 0x000fe20000000800 */
[----:B------:R0:W-:Y:S01]  /*10ae0*/  @!P1 LDGSTS.E.BYPASS.LTC128B.128 [R20+0x34400], desc[UR42][R2.64+0x380], P0 ;  /* 0x3440038002149fae */ /* 0x0001e20008101d6a */
[C---:B------:R-:W-:Y:S01]  /*10af0*/  LOP3.LUT P1, RZ, R16.reuse, 0x40, RZ, 0xc0, !PT ;  /* 0x0000004010ff7812 */ /* 0x040fe2000782c0ff */
[----:B------:R-:W-:Y:S02]  /*10b00*/  IMAD.MOV.U32 R13, RZ, RZ, R4 ;  /* 0x000000ffff0d7224 */ /* 0x000fe400078e0004 */
[----:B------:R-:W-:Y:S01]  /*10b10*/  IMAD.MOV.U32 R12, RZ, RZ, 0x2 ;  /* 0x00000002ff0c7424 */ /* 0x000fe200078e00ff */
[----:B------:R-:W-:-:S13]  /*10b20*/  LOP3.LUT P6, RZ, R16, 0x80, RZ, 0xc0, !PT ;  /* 0x0000008010ff7812 */ /* 0x000fda00078cc0ff */
[----:B------:R-:W-:-:S05]  /*10b30*/  @!P6 LEA R6, P0, R21, R14, 0x1 ;  /* 0x0000000e1506e211 */ /* 0x000fca00078008ff */
[----:B------:R-:W-:Y:S01]  /*10b40*/  @!P6 IMAD.X R7, RZ, RZ, R5, P0 ;  /* 0x000000ffff07e224 */ /* 0x000fe200000e0605 */
[----:B------:R-:W-:Y:S01]  /*10b50*/  LOP3.LUT P0, RZ, R16, 0x400000, RZ, 0xc0, !PT ;  /* 0x0040000010ff7812 */ /* 0x000fe2000780c0ff */
[----:B0-----:R-:W-:-:S03]  /*10b60*/  @!P6 IMAD.MOV.U32 R2, RZ, RZ, R6 ;  /* 0x000000ffff02e224 */ /* 0x001fc600078e0006 */
[----:B------:R-:W-:-:S05]  /*10b70*/  @!P6 MOV R3, R7 ;  /* 0x000000070003e202 */ /* 0x000fca0000000f00 */
[----:B------:R0:W-:Y:S01]  /*10b80*/  @!P6 LDGSTS.E.BYPASS.LTC128B.128 [R20+0x26c00], desc[UR42][R2.64], !P5 ;  /* 0x26c000000214efae */ /* 0x0001e2000e901d6a */
[----:B------:R-:W-:-:S03]  /*10b90*/  LOP3.LUT P5, RZ, R22, 0x4000000, RZ, 0xc0, !PT ;  /* 0x0400000016ff7812 */ /* 0x000fc600078ac0ff */
[----:B------:R0:W-:Y:S01]  /*10ba0*/  @!P6 LDGSTS.E.BYPASS.LTC128B.128 [R20+0x28c00], desc[UR42][R2.64+0x80], !P0 ;  /* 0x28c000800214efae */ /* 0x0001e2000c101d6a */
[----:B------:R-:W-:-:S09]  /*10bb0*/  @!P6 ISETP.NE.U32.AND P0, PT, R9, RZ, PT ;  /* 0x000000ff0900e20c */ /* 0x000fd20003f05070 */
[----:B------:R0:W-:Y:S04]  /*10bc0*/  @!P6 LDGSTS.E.BYPASS.LTC128B.128 [R20+0x2ac00], desc[UR42][R2.64+0x100], !P5 ;  /* 0x2ac001000214efae */ /* 0x0001e8000e901d6a */
[----:B------:R0:W-:Y:S04]  /*10bd0*/  @!P6 LDGSTS.E.BYPASS.LTC128B.128 [R20+0x2cc00], desc[UR42][R2.64+0x180], !P4 ;  /* 0x2cc001800214efae */ /* 0x0001e8000e101d6a */
[----:B------:R0:W-:Y:S04]  /*10be0*/  @!P6 LDGSTS.E.BYPASS.LTC128B.128 [R20+0x2ec00], desc[UR42][R2.64+0x200], !P3 ;  /* 0x2ec002000214efae */ /* 0x0001e8000d901d6a */
[----:B------:R0:W-:Y:S04]  /*10bf0*/  @!P6 LDGSTS.E.BYPASS.LTC128B.128 [R20+0x30c00], desc[UR42][R2.64+0x280], !P2 ;  /* 0x30c002800214efae */ /* 0x0001e8000d101d6a */
[----:B------:R0:W-:Y:S01]  /*10c00*/  @!P6 LDGSTS.E.BYPASS.LTC128B.128 [R20+0x32c00], desc[UR42][R2.64+0x300], P0 ;  /* 0x32c003000214efae */ /* 0x0001e20008101d6a */
[----:B------:R-:W-:-:S13]  /*10c10*/  @!P6 ISETP.NE.U32.AND P0, PT, R8, RZ, PT ;  /* 0x000000ff0800e20c */ /* 0x000fda0003f05070 */
[----:B------:R0:W-:Y:S02]  /*10c20*/  @!P6 LDGSTS.E.BYPASS.LTC128B.128 [R20+0x34c00], desc[UR42][R2.64+0x380], P0 ;  /* 0x34c003800214efae */ /* 0x0001e40008101d6a */
[----:B0-----:R-:W-:Y:S05]  /*10c30*/  WARPSYNC.COLLECTIVE R15, `(.L_x_293) ;  /* 0x000000000f087348 */ /* 0x001fea0003c00000 */
[----:B------:R1:W2:Y:S02]  /*10c40*/  SHFL.IDX P6, R14, R13, R12, R11 ;  /* 0x0000000c0d0e7389 */ /* 0x0002a400000c000b */
[----:B012---:R-:W-:Y:S01]  /*10c50*/  ENDCOLLECTIVE ;  /* 0x000000000000791b */ /* 0x007fe20003800000 */
.L_x_293:
[----:B------:R-:W-:Y:S02]  /*10c60*/  IMAD.MOV.U32 R13, RZ, RZ, R0 ;  /* 0x000000ffff0d7224 */ /* 0x000fe400078e0000 */
[----:B------:R-:W-:-:S07]  /*10c70*/  IMAD.MOV.U32 R5, RZ, RZ, R14 ;  /* 0x000000ffff057224 */ /* 0x000fce00078e000e */
[----:B------:R-:W-:Y:S05]  /*10c80*/  WARPSYNC.COLLECTIVE R15, `(.L_x_294) ;  /* 0x000000000f087348 */ /* 0x000fea0003c00000 */
[----:B------:R0:W1:Y:S02]  /*10c90*/  SHFL.IDX P6, R14, R13, R12, R11 ;  /* 0x0000000c0d0e7389 */ /* 0x00006400000c000b */
[----:B01----:R-:W-:Y:S01]  /*10ca0*/  ENDCOLLECTIVE ;  /* 0x000000000000791b */ /* 0x003fe20003800000 */
.L_x_294:
[----:B------:R-:W-:Y:S02]  /*10cb0*/  IMAD.MOV.U32 R13, RZ, RZ, R4 ;  /* 0x000000ffff0d7224 */ /* 0x000fe400078e0004 */
[----:B------:R-:W-:Y:S01]  /*10cc0*/  IMAD.MOV.U32 R12, RZ, RZ, 0x3 ;  /* 0x00000003ff0c7424 */ /* 0x000fe200078e00ff */
[----:B------:R-:W-:Y:S02]  /*10cd0*/  @!P1 LEA R6, P0, R21, R14, 0x1 ;  /* 0x0000000e15069211 */ /* 0x000fe400078008ff */
[----:B------:R-:W-:-:S03]  /*10ce0*/  LOP3.LUT P6, RZ, R16, 0x400000, RZ, 0xc0, !PT ;  /* 0x0040000010ff7812 */ /* 0x000fc600078cc0ff */
[----:B------:R-:W-:Y:S01]  /*10cf0*/  @!P1 IMAD.X R7, RZ, RZ, R5, P0 ;  /* 0x000000ffff079224 */ /* 0x000fe200000e0605 */
[----:B------:R-:W-:Y:S01]  /*10d00*/  LOP3.LUT P0, RZ, R16, 0x800000, RZ, 0xc0, !PT ;  /* 0x0080000010ff7812 */ /* 0x000fe2000780c0ff */
[----:B------:R-:W-:Y:S02]  /*10d10*/  @!P1 IMAD.MOV.U32 R2, RZ, RZ, R6 ;  /* 0x000000ffff029224 */ /* 0x000fe400078e0006 */
[----:B------:R-:W-:-:S10]  /*10d20*/  @!P1 IMAD.MOV.U32 R3, RZ, RZ, R7 ;  /* 0x000000ffff039224 */ /* 0x000fd400078e0007 */
        /* <DEDUP_REMOVED lines=9> */
.L_x_295:
[----:B------:R-:W-:Y:S01]  /*10dc0*/  @!PT LDS RZ, [RZ] ;  /* 0x00000000fffff984 */ /* 0x000fe20000000800 */
[----:B------:R-:W-:Y:S01]  /*10dd0*/  @!PT LDS RZ, [RZ] ;  /* 0x00000000fffff984 */ /* 0x000fe20000000800 */
[----:B------:R-:W-:Y:S01]  /*10de0*/  @!PT LDS RZ, [RZ] ;  /* 0x00000000fffff984 */ /* 0x000fe20000000800 */
[----:B------:R0:W-:Y:S04]  /*10df0*/  @!P1 LDGSTS.E.BYPASS.LTC128B.128 [R20+0x2b400], desc[UR42][R2.64+0x100], !P5 ;  /* 0x2b40010002149fae */ /* 0x0001e8000e901d6a */
[----:B------:R0:W-:Y:S04]  /*10e00*/  @!P1 LDGSTS.E.BYPASS.LTC128B.128 [R20+0x2d400], desc[UR42][R2.64+0x180], !P4 ;  /* 0x2d40018002149fae */ /* 0x0001e8000e101d6a */
[----:B------:R0:W-:Y:S01]  /*10e10*/  @!P1 LDGSTS.E.BYPASS.LTC128B.128 [R20+0x2f400], desc[UR42][R2.64+0x200], !P3 ;  /* 0x2f40020002149fae */ /* 0x0001e2000d901d6a */
[----:B------:R-:W-:-:S03]  /*10e20*/  MOV R13, R0 ;  /* 0x00000000000d7202 */ /* 0x000fc60000000f00 */
[----:B------:R0:W-:Y:S04]  /*10e30*/  @!P1 LDGSTS.E.BYPASS.LTC128B.128 [R20+0x31400], desc[UR42][R2.64+0x280], !P2 ;  /* 0x3140028002149fae */ /* 0x0001e8000d101d6a */
[----:B------:R0:W-:Y:S01]  /*10e40*/  @!P1 LDGSTS.E.BYPASS.LTC128B.128 [R20+0x33400], desc[UR42][R2.64+0x300], P0 ;  /* 0x3340030002149fae */ /* 0x0001e20008101d6a */
[----:B------:R-:W-:Y:S01]  /*10e50*/  @!P1 ISETP.NE.U32.AND P0, PT, R8, RZ, PT ;  /* 0x000000ff0800920c */ /* 0x000fe20003f05070 */
[----:B------:R-:W-:-:S12]  /*10e60*/  IMAD.MOV.U32 R4, RZ, RZ, R14 ;  /* 0x000000ffff047224 */ /* 0x000fd800078e000e */
[----:B0-----:R-:W-:Y:S05]  /*10e70*/  WARPSYNC.COLLECTIVE R15, `(.L_x_296) ;  /* 0x000000000f087348 */ /* 0x001fea0003c00000 */
[----:B------:R1:W2:Y:S02]  /*10e80*/  SHFL.IDX P6, R14, R13, R12, R11 ;  /* 0x0000000c0d0e7389 */ /* 0x0002a400000c000b */
[----:B012---:R-:W-:Y:S01]  /*10e90*/  ENDCOLLECTIVE ;  /* 0x000000000000791b */ /* 0x007fe20003800000 */
.L_x_296:
[----:B------:R-:W-:Y:S01]  /*10ea0*/  @!PT LDS RZ, [RZ] ;  /* 0x00000000fffff984 */ /* 0x000fe20000000800 */
[----:B------:R-:W-:Y:S01]  /*10eb0*/  @!PT LDS RZ, [RZ] ;  /* 0x00000000fffff984 */ /* 0x000fe20000000800 */
[----:B------:R-:W-:Y:S01]  /*10ec0*/  @!PT LDS RZ, [RZ] ;  /* 0x00000000fffff984 */ /* 0x000fe20000000800 */
[----:B------:R0:W-:Y:S01]  /*10ed0*/  @!P1 LDGSTS.E.BYPASS.LTC128B.128 [R20+0x35400], desc[UR42][R2.64+0x380], P0 ;  /* 0x3540038002149fae */ /* 0x0001e20008101d6a */
[----:B------:R-:W-:Y:S05]  /*10ee0*/  BRA `(.L_x_297) ;  /* 0xffffffc800b87947 */ /* 0x000fea000383ffff */
.L_x_228:
[----:B0-----:R-:W-:-:S04]  /*10ef0*/  IMAD.U32 R3, RZ, RZ, UR37 ;  /* 0x00000025ff037e24 */ /* 0x001fc8000f8e00ff */
[----:B------:R0:W1:Y:S03]  /*10f00*/  SYNCS.PHASECHK.TRANS64.TRYWAIT P0, [R3+URZ+0x38820], R0 ;  /* 0x03882000030075a7 */ /* 0x000066000800017f */
[----:B-1----:R-:W-:Y:S05]  /*10f10*/  @!P0 NANOSLEEP.SYNCS 0x989680 ;  /* 0x009896800000895d */ /* 0x002fea0003900000 */
[----:B------:R-:W1:Y:S02]  /*10f20*/  @!P0 SYNCS.PHASECHK.TRANS64 P0, [R3+URZ+0x38820], R0 ;  /* 0x03882000030085a7 */ /* 0x000e64000800007f */
[----:B-1----:R-:W-:Y:S05]  /*10f30*/  @!P0 BRA `(.L_x_228) ;  /* 0xfffffffc00ec8947 */ /* 0x002fea000383ffff */
[----:B------:R-:W-:Y:S05]  /*10f40*/  BRA `(.L_x_298) ;  /* 0xffffffcc00147947 */ /* 0x000fea000383ffff */
.L_x_231:
[----:B0-----:R0:W1:Y:S02]  /*10f50*/  SYNCS.PHASECHK.TRANS64.TRYWAIT P0, [R25+URZ+0x38860], R0 ;  /* 0x03886000190075a7 */ /* 0x001064000800017f */
[----:B-1----:R-:W-:Y:S05]  /*10f60*/  @!P0 NANOSLEEP.SYNCS 0x989680 ;  /* 0x009896800000895d */ /* 0x002fea0003900000 */
[----:B------:R-:W1:Y:S02]  /*10f70*/  @!P0 SYNCS.PHASECHK.TRANS64 P0, [R25+URZ+0x38860], R0 ;  /* 0x03886000190085a7 */ /* 0x000e64000800007f */
[----:B-1----:R-:W-:Y:S05]  /*10f80*/  @!P0 BRA `(.L_x_231) ;  /* 0xfffffffc00f08947 */ /* 0x002fea000383ffff */
[----:B------:R-:W-:Y:S05]  /*10f90*/  BRA `(.L_x_299) ;  /* 0xffffffcc00247947 */ /* 0x000fea000383ffff */
.L_x_232:
        /* <DEDUP_REMOVED lines=8> */
.L_x_301:
[----:B------:R-:W-:Y:S05]  /*11020*/  BSYNC B0 ;  /* 0x0000000000007941 */ /* 0x000fea0003800000 */
.L_x_300:
[----:B------:R-:W0:Y:S01]  /*11030*/  S2R R6, SR_TID.X ;  /* 0x0000000000067919 */ /* 0x000e220000002100 */
[----:B------:R-:W-:Y:S01]  /*11040*/  IMAD.MOV.U32 R13, RZ, RZ, R8 ;  /* 0x000000ffff0d7224 */ /* 0x000fe200078e0008 */
[----:B------:R-:W-:Y:S01]  /*11050*/  LOP3.LUT P5, RZ, R17, 0x100, RZ, 0xc0, !PT ;  /* 0x0000010011ff7812 */ /* 0x000fe200078ac0ff */
[----:B------:R-:W-:Y:S01]  /*11060*/  IMAD.MOV.U32 R12, RZ, RZ, RZ ;  /* 0x000000ffff0c7224 */ /* 0x000fe200078e00ff */
[----:B------:R-:W-:Y:S01]  /*11070*/  LEA R9, R9, UR37, 0x1 ;  /* 0x0000002509097c11 */ /* 0x000fe2000f8e08ff */
[----:B------:R-:W-:Y:S01]  /*11080*/  IMAD.MOV.U32 R11, RZ, RZ, 0x181f ;  /* 0x0000181fff0b7424 */ /* 0x000fe200078e00ff */
[----:B------:R-:W-:Y:S01]  /*11090*/  P2R R4, PR, RZ, 0x20 ;  /* 0x00000020ff047803 */ /* 0x000fe20000000000 */
[----:B------:R-:W-:Y:S01]  /*110a0*/  IMAD.MOV.U32 R15, RZ, RZ, -0x1 ;  /* 0xffffffffff0f7424 */ /* 0x000fe200078e00ff */
[C---:B------:R-:W-:Y:S01]  /*110b0*/  LOP3.LUT P5, RZ, R17.reuse, 0x20000, RZ, 0xc0, !PT ;  /* 0x0002000011ff7812 */ /* 0x040fe200078ac0ff */
[----:B------:R-:W-:Y:S01]  /*110c0*/  IMAD.MOV.U32 R3, RZ, RZ, R14 ;  /* 0x000000ffff037224 */ /* 0x000fe200078e000e */
[----:B------:R-:W-:-:S13]  /*110d0*/  LOP3.LUT P4, RZ, R17, 0x20, RZ, 0xc0, !PT ;  /* 0x0000002011ff7812 */ /* 0x000fda000788c0ff */
[----:B0-----:R-:W-:Y:S05]  /*110e0*/  WARPSYNC.COLLECTIVE R15, `(.L_x_302) ;  /* 0x000000000f087348 */ /* 0x001fea0003c00000 */
[----:B------:R1:W2:Y:S02]  /*110f0*/  SHFL.IDX P6, R14, R13, R12, R11 ;  /* 0x0000000c0d0e7389 */ /* 0x0002a400000c000b */
[----:B012---:R-:W-:Y:S01]  /*11100*/  ENDCOLLECTIVE ;  /* 0x000000000000791b */ /* 0x007fe20003800000 */
.L_x_302:
[C---:B------:R-:W-:Y:S02]  /*11110*/  LOP3.LUT P3, RZ, R17.reuse, 0x10, RZ, 0xc0, !PT ;  /* 0x0000001011ff7812 */ /* 0x040fe4000786c0ff */
[C---:B------:R-:W-:Y:S02]  /*11120*/  LOP3.LUT P2, RZ, R17.reuse, 0x8, RZ, 0xc0, !PT ;  /* 0x0000000811ff7812 */ /* 0x040fe4000784c0ff */
[----:B------:R-:W-:Y:S01]  /*11130*/  LOP3.LUT P1, RZ, R17, 0x4, RZ, 0xc0, !PT ;  /* 0x0000000411ff7812 */ /* 0x000fe2000782c0ff */
[----:B------:R-:W-:Y:S02]  /*11140*/  IMAD.MOV.U32 R13, RZ, RZ, R10 ;  /* 0x000000ffff0d7224 */ /* 0x000fe400078e000a */
[----:B------:R-:W-:Y:S01]  /*11150*/  IMAD.MOV.U32 R12, RZ, RZ, 0x1 ;  /* 0x00000001ff0c7424 */ /* 0x000fe200078e00ff */
[----:B------:R-:W-:-:S04]  /*11160*/  SHF.L.U32 R6, R6, 0x3, RZ ;  /* 0x0000000306067819 */ /* 0x000fc800000006ff */
        /* <DEDUP_REMOVED lines=16> */
.L_x_303:
[----:B------:R-:W-:Y:S01]  /*11270*/  @!PT LDS RZ, [RZ] ;  /* 0x00000000fffff984 */ /* 0x000fe20000000800 */
[----:B------:R-:W-:Y:S01]  /*11280*/  @!PT LDS RZ, [RZ] ;  /* 0x00000000fffff984 */ /* 0x000fe20000000800 */
[----:B------:R-:W-:Y:S01]  /*11290*/  @!PT LDS RZ, [RZ] ;  /* 0x00000000fffff984 */ /* 0x000fe20000000800 */
[----:B------:R-:W-:Y:S01]  /*112a0*/  LDGSTS.E.BYPASS.LTC128B.128 [R9+0x6400], desc[UR42][R2.64+0x180], !P5 ;  /* 0x0640018002097fae */ /* 0x000fe2000e901d6a */
[----:B------:R-:W-:-:S03]  /*112b0*/  LOP3.LUT P5, RZ, R17, 0x80, RZ, 0xc0, !PT ;  /* 0x0000008011ff7812 */ /* 0x000fc600078ac0ff */
[----:B------:R-:W-:Y:S01]  /*112c0*/  LDGSTS.E.BYPASS.LTC128B.128 [R9+0x8400], desc[UR42][R2.64+0x200], !P4 ;  /* 0x0840020002097fae */ /* 0x000fe2000e101d6a */
[----:B------:R-:W-:Y:S02]  /*112d0*/  P2R R4, PR, RZ, 0x20 ;  /* 0x00000020ff047803 */ /* 0x000fe40000000000 */
[C---:B------:R-:W-:Y:S01]  /*112e0*/  LOP3.LUT P5, RZ, R17.reuse, 0x10000, RZ, 0xc0, !PT ;  /* 0x0001000011ff7812 */ /* 0x040fe200078ac0ff */
[----:B------:R-:W-:Y:S01]  /*112f0*/  LDGSTS.E.BYPASS.LTC128B.128 [R9+0xa400], desc[UR42][R2.64+0x280], !P3 ;  /* 0x0a40028002097fae */ /* 0x000fe2000d901d6a */
[C---:B------:R-:W-:Y:S01]  /*11300*/  LOP3.LUT P4, RZ, R17.reuse, 0x2, RZ, 0xc0, !PT ;  /* 0x0000000211ff7812 */ /* 0x040fe2000788c0ff */
[----:B------:R-:W-:Y:S01]  /*11310*/  IMAD.MOV.U32 R13, RZ, RZ, R8 ;  /* 0x000000ffff0d7224 */ /* 0x000fe200078e0008 */
[----:B------:R-:W-:Y:S01]  /*11320*/  LOP3.LUT P3, RZ, R17, 0x1, RZ, 0xc0, !PT ;  /* 0x0000000111ff7812 */ /* 0x000fe2000786c0ff */
        /* <DEDUP_REMOVED lines=8> */
.L_x_304:
[----:B------:R-:W-:Y:S02]  /*113b0*/  IMAD.MOV.U32 R13, RZ, RZ, R10 ;  /* 0x000000ffff0d7224 */ /* 0x000fe400078e000a */
        /* <DEDUP_REMOVED lines=16> */
.L_x_305:
[----:B------:R-:W-:Y:S01]  /*114c0*/  @!PT LDS RZ, [RZ] ;  /* 0x00000000fffff984 */ /* 0x000fe20000000800 */
[----:B------:R-:W-:Y:S01]  /*114d0*/  @!PT LDS RZ, [RZ] ;  /* 0x00000000fffff984 */ /* 0x000fe20000000800 */
[----:B------:R-:W-:Y:S01]  /*114e0*/  @!PT LDS RZ, [RZ] ;  /* 0x00000000fffff984 */ /* 0x000fe20000000800 */
[----:B------:R0:W-:Y:S01]  /*114f0*/  LDGSTS.E.BYPASS.LTC128B.128 [R9+0x6c00], desc[UR42][R2.64+0x180], !P5 ;  /* 0x06c0018002097fae */ /* 0x0001e2000e901d6a */
[----:B------:R-:W-:-:S03]  /*11500*/  LOP3.LUT P5, RZ, R17, 0x40, RZ, 0xc0, !PT ;  /* 0x0000004011ff7812 */ /* 0x000fc600078ac0ff */
[----:B------:R0:W-:Y:S01]  /*11510*/  LDGSTS.E.BYPASS.LTC128B.128 [R9+0x8c00], desc[UR42][R2.64+0x200], !P4 ;  /* 0x08c0020002097fae */ /* 0x0001e2000e101d6a */
[----:B------:R-:W-:Y:S02]  /*11520*/  P2R R4, PR, RZ, 0x20 ;  /* 0x00000020ff047803 */ /* 0x000fe40000000000 */
[----:B------:R-:W-:Y:S01]  /*11530*/  LOP3.LUT P5, RZ, R17, 0x8000, RZ, 0xc0, !PT ;  /* 0x0000800011ff7812 */ /* 0x000fe200078ac0ff */
[----:B------:R0:W-:Y:S01]  /*11540*/  LDGSTS.E.BYPASS.LTC128B.128 [R9+0xac00], desc[UR42][R2.64+0x280], !P3 ;  /* 0x0ac0028002097fae */ /* 0x0001e2000d901d6a */
[C---:B------:R-:W-:Y:S01]  /*11550*/  LOP3.LUT P4, RZ, R16.reuse, 0x20000000, RZ, 0xc0, !PT ;  /* 0x2000000010ff7812 */ /* 0x040fe2000788c0ff */
[----:B------:R-:W-:Y:S01]  /*11560*/  IMAD.MOV.U32 R13, RZ, RZ, R8 ;  /* 0x000000ffff0d7224 */ /* 0x000fe200078e0008 */
[C---:B------:R-:W-:Y:S01]  /*11570*/  LOP3.LUT P3, RZ, R16.reuse, 0x10000000, RZ, 0xc0, !PT ;  /* 0x1000000010ff7812 */ /* 0x040fe2000786c0ff */
[----:B------:R0:W-:Y:S01]  /*11580*/  LDGSTS.E.BYPASS.LTC128B.128 [R9+0xcc00], desc[UR42][R2.64+0x300], !P2 ;  /* 0x0cc0030002097fae */ /* 0x0001e2000d101d6a */
[----:B------:R-:W-:-:S03]  /*11590*/  LOP3.LUT P2, RZ, R16, 0x8000000, RZ, 0xc0, !PT ;  /* 0x0800000010ff7812 */ /* 0x000fc6000784c0ff */
[----:B------:R0:W-:Y:S01]  /*115a0*/  LDGSTS.E.BYPASS.LTC128B.128 [R9+0xec00], desc[UR42][R2.64+0x380], !P1 ;  /* 0x0ec0038002097fae */ /* 0x0001e2000c901d6a */
[----:B------:R-:W-:Y:S02]  /*115b0*/  LOP3.LUT P1, RZ, R16, 0x4000000, RZ, 0xc0, !PT ;  /* 0x0400000010ff7812 */ /* 0x000fe4000782c0ff */
[----:B------:R-:W-:-:S11]  /*115c0*/  MOV R20, R14 ;  /* 0x0000000e00147202 */ /* 0x000fd60000000f00 */
[----:B0-----:R-:W-:Y:S05]  /*115d0*/  WARPSYNC.COLLECTIVE R15, `(.L_x_306) ;  /* 0x000000000f087348 */ /* 0x001fea0003c00000 */
[----:B------:R1:W2:Y:S02]  /*115e0*/  SHFL.IDX P6, R14, R13, R12, R11 ;  /* 0x0000000c0d0e7389 */ /* 0x0002a400000c000b */
[----:B012---:R-:W-:Y:S01]  /*115f0*/  ENDCOLLECTIVE ;  /* 0x000000000000791b */ /* 0x007fe20003800000 */
.L_x_306:
        /* <DEDUP_REMOVED lines=16> */
.L_x_307:
        /* <DEDUP_REMOVED lines=13> */
.L_x_308:
[----:B------:R-:W-:Y:S05]  /*117d0*/  BRA `(.L_x_309) ;  /* 0xffffffcc00447947 */ /* 0x000fea000383ffff */
.L_x_238:
[----:B-1----:R1:W2:Y:S02]  /*117e0*/  SYNCS.PHASECHK.TRANS64.TRYWAIT P0, [R8+URZ+0x38840], R20 ;  /* 0x03884014080075a7 */ /* 0x0022a4000800017f */
[----:B--2---:R-:W-:Y:S05]  /*117f0*/  @!P0 NANOSLEEP.SYNCS 0x989680 ;  /* 0x009896800000895d */ /* 0x004fea0003900000 */
[----:B------:R-:W2:Y:S02]  /*11800*/  @!P0 SYNCS.PHASECHK.TRANS64 P0, [R8+URZ+0x38840], R20 ;  /* 0x03884014080085a7 */ /* 0x000ea4000800007f */
[----:B--2---:R-:W-:Y:S05]  /*11810*/  @!P0 BRA `(.L_x_238) ;  /* 0xfffffffc00f08947 */ /* 0x004fea000383ffff */
[----:B------:R-:W-:Y:S05]  /*11820*/  BRA `(.L_x_310) ;  /* 0xffffffd000787947 */ /* 0x000fea000383ffff */
.L_x_239:
[----:B------:R-:W-:Y:S01]  /*11830*/  BSSY B1, `(.L_x_311) ;  /* 0x0000008000017945 */ /* 0x000fe20003800000 */
[----:B------:R-:W-:Y:S02]  /*11840*/  IMAD.MOV.U32 R13, RZ, RZ, R27 ;  /* 0x000000ffff0d7224 */ /* 0x000fe400078e001b */
[----:B------:R-:W-:Y:S02]  /*11850*/  IMAD.MOV.U32 R12, RZ, RZ, RZ ;  /* 0x000000ffff0c7224 */ /* 0x000fe400078e00ff */
[----:B------:R-:W-:Y:S02]  /*11860*/  IMAD.MOV.U32 R11, RZ, RZ, 0x181f ;  /* 0x0000181fff0b7424 */ /* 0x000fe400078e00ff */
[----:B------:R-:W-:-:S07]  /*11870*/  IMAD.MOV.U32 R15, RZ, RZ, -0x1 ;  /* 0xffffffffff0f7424 */ /* 0x000fce00078e00ff */
[----:B01----:R-:W-:Y:S05]  /*11880*/  WARPSYNC.COLLECTIVE R15, `(.L_x_312) ;  /* 0x000000000f087348 */ /* 0x003fea0003c00000 */
[----:B------:R2:W3:Y:S02]  /*11890*/  SHFL.IDX P6, R14, R13, R12, R11 ;  /* 0x0000000c0d0e7389 */ /* 0x0004e400000c000b */
[----:B0123--:R-:W-:Y:S01]  /*118a0*/  ENDCOLLECTIVE ;  /* 0x000000000000791b */ /* 0x00ffe20003800000 */
.L_x_312:
[----:B------:R-:W-:Y:S05]  /*118b0*/  BSYNC B1 ;  /* 0x0000000000017941 */ /* 0x000fea0003800000 */
.L_x_311:
[----:B------:R-:W-:Y:S01]  /*118c0*/  IMAD.MOV.U32 R13, RZ, RZ, R21 ;  /* 0x000000ffff0d7224 */ /* 0x000fe200078e0015 */
[----:B------:R-:W-:Y:S01]  /*118d0*/  MOV R3, R14 ;  /* 0x0000000e00037202 */ /* 0x000fe20000000f00 */
[----:B------:R-:W-:Y:S01]  /*118e0*/  IMAD.MOV.U32 R12, RZ, RZ, RZ ;  /* 0x000000ffff0c7224 */ /* 0x000fe200078e00ff */
[----:B------:R-:W-:Y:S01]  /*118f0*/  LEA R25, R6, UR37, 0x1 ;  /* 0x0000002506197c11 */ /* 0x000fe2000f8e08ff */
[----:B------:R-:W-:Y:S02]  /*11900*/  IMAD.MOV.U32 R11, RZ, RZ, 0x181f ;  /* 0x0000181fff0b7424 */ /* 0x000fe400078e00ff */
[----:B------:R-:W-:-:S07]  /*11910*/  IMAD.MOV.U32 R15, RZ, RZ, -0x1 ;  /* 0xffffffffff0f7424 */ /* 0x000fce00078e00ff */
[----:B------:R-:W-:Y:S05]  /*11920*/  WARPSYNC.COLLECTIVE R15, `(.L_x_313) ;  /* 0x000000000f087348 */ /* 0x000fea0003c00000 */
[----:B------:R0:W1:Y:S02]  /*11930*/  SHFL.IDX P6, R14, R13, R12, R11 ;  /* 0x0000000c0d0e7389 */ /* 0x00006400000c000b */
[----:B01----:R-:W-:Y:S01]  /*11940*/  ENDCOLLECTIVE ;  /* 0x000000000000791b */ /* 0x003fe20003800000 */
.L_x_313:
[----:B------:R-:W-:Y:S02]  /*11950*/  IMAD.MOV.U32 R13, RZ, RZ, R27 ;  /* 0x000000ffff0d7224 */ /* 0x000fe400078e001b */
[----:B------:R-:W-:Y:S02]  /*11960*/  IMAD.MOV.U32 R12, RZ, RZ, 0x1 ;  /* 0x00000001ff0c7424 */ /* 0x000fe400078e00ff */
[----:B------:R-:W-:-:S07]  /*11970*/  IMAD.MOV.U32 R2, RZ, RZ, R14 ;  /* 0x000000ffff027224 */ /* 0x000fce00078e000e */
[----:B------:R-:W-:Y:S05]  /*11980*/  WARPSYNC.COLLECTIVE R15, `(.L_x_314) ;  /* 0x000000000f087348 */ /* 0x000fea0003c00000 */
[----:B------:R0:W1:Y:S02]  /*11990*/  SHFL.IDX P6, R14, R13, R12, R11 ;  /* 0x0000000c0d0e7389 */ /* 0x00006400000c000b */
[----:B01----:R-:W-:Y:S01]  /*119a0*/  ENDCOLLECTIVE ;  /* 0x000000000000791b */ /* 0x003fe20003800000 */
.L_x_314:
        /* <DEDUP_REMOVED lines=11> */
.L_x_315:
[----:B------:R-:W-:Y:S02]  /*11a60*/  IMAD.MOV.U32 R13, RZ, RZ, R27 ;  /* 0x000000ffff0d7224 */ /* 0x000fe400078e001b */
[----:B------:R-:W-:Y:S01]  /*11a70*/  IMAD.MOV.U32 R12, RZ, RZ, 0x2 ;  /* 0x00000002ff0c7424 */ /* 0x000fe200078e00ff */
[----:B------:R-:W-:-:S07]  /*11a80*/  MOV R2, R14 ;  /* 0x0000000e00027202 */ /* 0x000fce0000000f00 */
[----:B------:R-:W-:Y:S05]  /*11a90*/  WARPSYNC.COLLECTIVE R15, `(.L_x_316) ;  /* 0x000000000f087348 */ /* 0x000fea0003c00000 */
[----:B------:R0:W1:Y:S02]  /*11aa0*/  SHFL.IDX P6, R14, R13, R12, R11 ;  /* 0x0000000c0d0e7389 */ /* 0x00006400000c000b */
[----:B01----:R-:W-:Y:S01]  /*11ab0*/  ENDCOLLECTIVE ;  /* 0x000000000000791b */ /* 0x003fe20003800000 */
.L_x_316:
        /* <DEDUP_REMOVED lines=11> */
.L_x_317:
[----:B------:R-:W-:Y:S02]  /*11b70*/  IMAD.MOV.U32 R13, RZ, RZ, R27 ;  /* 0x000000ffff0d7224 */ /* 0x000fe400078e001b */
[----:B------:R-:W-:Y:S02]  /*11b80*/  IMAD.MOV.U32 R12, RZ, RZ, 0x3 ;  /* 0x00000003ff0c7424 */ /* 0x000fe400078e00ff */
[----:B------:R-:W-:-:S07]  /*11b90*/  IMAD.MOV.U32 R2, RZ, RZ, R14 ;  /* 0x000000ffff027224 */ /* 0x000fce00078e000e */
[----:B------:R-:W-:Y:S05]  /*11ba0*/  WARPSYNC.COLLECTIVE R15, `(.L_x_318) ;  /* 0x000000000f087348 */ /* 0x000fea0003c00000 */
[----:B------:R0:W1:Y:S02]  /*11bb0*/  SHFL.IDX P6, R14, R13, R12, R11 ;  /* 0x0000000c0d0e7389 */ /* 0x00006400000c000b */
[----:B01----:R-:W-:Y:S01]  /*11bc0*/  ENDCOLLECTIVE ;  /* 0x000000000000791b */ /* 0x003fe20003800000 */
.L_x_318:
[----:B------:R-:W-:-:S05]  /*11bd0*/  IADD3 R2, P0, R2, R0, RZ ;  /* 0x0000000002027210 */ /* 0x000fca0007f1e0ff */
[----:B------:R-:W-:-:S05]  /*11be0*/  IMAD.X R3, RZ, RZ, R3, P0 ;  /* 0x000000ffff037224 */ /* 0x000fca00000e0603 */
[----:B------:R-:W-:Y:S01]  /*11bf0*/  @!PT LDS RZ, [RZ] ;  /* 0x00000000fffff984 */ /* 0x000fe20000000800 */
[----:B------:R-:W-:Y:S01]  /*11c00*/  @!PT LDS RZ, [RZ] ;  /* 0x00000000fffff984 */ /* 0x000fe20000000800 */
[----:B------:R-:W-:Y:S01]  /*11c10*/  @!PT LDS RZ, [RZ] ;  /* 0x00000000fffff984 */ /* 0x000fe20000000800 */
[----:B------:R0:W-:Y:S01]  /*11c20*/  LDGSTS.E.BYPASS.LTC128B.128 [R25+0x23400], desc[UR42][R2.64], !P1 ;  /* 0x2340000002197fae */ /* 0x0001e2000c901d6a */
[----:B------:R-:W-:Y:S01]  /*11c30*/  MOV R13, R21 ;  /* 0x00000015000d7202 */ /* 0x000fe20000000f00 */
[----:B------:R-:W-:-:S07]  /*11c40*/  IMAD.MOV.U32 R27, RZ, RZ, R14 ;  /* 0x000000ffff1b7224 */ /* 0x000fce00078e000e */
[----:B0-----:R-:W-:Y:S05]  /*11c50*/  WARPSYNC.COLLECTIVE R15, `(.L_x_319) ;  /* 0x000000000f087348 */ /* 0x001fea0003c00000 */
[----:B------:R1:W2:Y:S02]  /*11c60*/  SHFL.IDX P6, R14, R13, R12, R11 ;  /* 0x0000000c0d0e7389 */ /* 0x0002a400000c000b */
[----:B012---:R-:W-:Y:S01]  /*11c70*/  ENDCOLLECTIVE ;  /* 0x000000000000791b */ /* 0x007fe20003800000 */
.L_x_319:
[----:B------:R-:W-:Y:S01]  /*11c80*/  IMAD.MOV.U32 R2, RZ, RZ, R14 ;  /* 0x000000ffff027224 */ /* 0x000fe200078e000e */
[----:B------:R-:W-:Y:S06]  /*11c90*/  BRA `(.L_x_320) ;  /* 0xffffffd000087947 */ /* 0x000fec000383ffff */
.L_x_244:
[----:B----4-:R4:W0:Y:S02]  /*11ca0*/  SYNCS.PHASECHK.TRANS64.TRYWAIT P0, [R8+URZ+0x38860], R20 ;  /* 0x03886014080075a7 */ /* 0x010824000800017f */
[----:B0-----:R-:W-:Y:S05]  /*11cb0*/  @!P0 NANOSLEEP.SYNCS 0x989680 ;  /* 0x009896800000895d */ /* 0x001fea0003900000 */
[----:B------:R-:W0:Y:S02]  /*11cc0*/  @!P0 SYNCS.PHASECHK.TRANS64 P0, [R8+URZ+0x38860], R20 ;  /* 0x03886014080085a7 */ /* 0x000e24000800007f */
[----:B0-----:R-:W-:Y:S05]  /*11cd0*/  @!P0 BRA `(.L_x_244) ;  /* 0xfffffffc00f08947 */ /* 0x001fea000383ffff */
[----:B------:R-:W-:Y:S05]  /*11ce0*/  BRA `(.L_x_321) ;  /* 0xffffffd000587947 */ /* 0x000fea000383ffff */
.L_x_245:
[----:B------:R-:W-:Y:S01]  /*11cf0*/  BSSY B1, `(.L_x_322) ;  /* 0x0000008000017945 */ /* 0x000fe20003800000 */
[----:B------:R-:W-:Y:S02]  /*11d00*/  IMAD.MOV.U32 R13, RZ, RZ, R20 ;  /* 0x000000ffff0d7224 */ /* 0x000fe400078e0014 */
[----:B------:R-:W-:Y:S02]  /*11d10*/  IMAD.MOV.U32 R12, RZ, RZ, RZ ;  /* 0x000000ffff0c7224 */ /* 0x000fe400078e00ff */
[----:B------:R-:W-:Y:S02]  /*11d20*/  IMAD.MOV.U32 R11, RZ, RZ, 0x181f ;  /* 0x0000181fff0b7424 */ /* 0x000fe400078e00ff */
[----:B------:R-:W-:-:S07]  /*11d30*/  IMAD.MOV.U32 R15, RZ, RZ, -0x1 ;  /* 0xffffffffff0f7424 */ /* 0x000fce00078e00ff */
[----:B0--3--:R-:W-:Y:S05]  /*11d40*/  WARPSYNC.COLLECTIVE R15, `(.L_x_323) ;  /* 0x000000000f087348 */ /* 0x009fea0003c00000 */
[----:B------:R1:W2:Y:S02]  /*11d50*/  SHFL.IDX P6, R14, R13, R12, R11 ;  /* 0x0000000c0d0e7389 */ /* 0x0002a400000c000b */
[----:B0123--:R-:W-:Y:S01]  /*11d60*/  ENDCOLLECTIVE ;  /* 0x000000000000791b */ /* 0x00ffe20003800000 */
.L_x_323:
[----:B------:R-:W-:Y:S05]  /*11d70*/  BSYNC B1 ;  /* 0x0000000000017941 */ /* 0x000fea0003800000 */
.L_x_322:
[----:B------:R-:W-:Y:S01]  /*11d80*/  IMAD.MOV.U32 R13, RZ, RZ, R10 ;  /* 0x000000ffff0d7224 */ /* 0x000fe200078e000a */
[----:B------:R-:W-:Y:S01]  /*11d90*/  LEA R21, R21, UR37, 0x1 ;  /* 0x0000002515157c11 */ /* 0x000fe2000f8e08ff */
[----:B------:R-:W-:Y:S01]  /*11da0*/  IMAD.MOV.U32 R12, RZ, RZ, RZ ;  /* 0x000000ffff0c7224 */ /* 0x000fe200078e00ff */
[C---:B------:R-:W-:Y:S01]  /*11db0*/  LOP3.LUT P2, RZ, R16.reuse, 0x20, RZ, 0xc0, !PT ;  /* 0x0000002010ff7812 */ /* 0x040fe2000784c0ff */
[----:B------:R-:W-:Y:S01]  /*11dc0*/  IMAD.MOV.U32 R11, RZ, RZ, 0x181f ;  /* 0x0000181fff0b7424 */ /* 0x000fe200078e00ff */
[----:B------:R-:W-:Y:S01]  /*11dd0*/  LOP3.LUT P1, RZ, R16, 0x10, RZ, 0xc0, !PT ;  /* 0x0000001010ff7812 */ /* 0x000fe2000782c0ff */
[----:B------:R-:W-:Y:S01]  /*11de0*/  IMAD.MOV.U32 R15, RZ, RZ, -0x1 ;  /* 0xffffffffff0f7424 */ /* 0x000fe200078e00ff */
[----:B------:R-:W-:Y:S01]  /*11df0*/  P2R R4, PR, RZ, 0x20 ;  /* 0x00000020ff047803 */ /* 0x000fe20000000000 */
[----:B------:R-:W-:-:S10]  /*11e00*/  IMAD.MOV.U32 R3, RZ, RZ, R14 ;  /* 0x000000ffff037224 */ /* 0x000fd400078e000e */
[----:B------:R-:W-:Y:S05]  /*11e10*/  WARPSYNC.COLLECTIVE R15, `(.L_x_324) ;  /* 0x000000000f087348 */ /* 0x000fea0003c00000 */
[----:B------:R0:W1:Y:S02]  /*11e20*/  SHFL.IDX P6, R14, R13, R12, R11 ;  /* 0x0000000c0d0e7389 */ /* 0x00006400000c000b */
[----:B01----:R-:W-:Y:S01]  /*11e30*/  ENDCOLLECTIVE ;  /* 0x000000000000791b */ /* 0x003fe20003800000 */
.L_x_324:
[----:B------:R-:W-:Y:S02]  /*11e40*/  IMAD.MOV.U32 R13, RZ, RZ, R20 ;  /* 0x000000ffff0d7224 */ /* 0x000fe400078e0014 */
[----:B------:R-:W-:Y:S01]  /*11e50*/  IMAD.MOV.U32 R12, RZ, RZ, 0x1 ;  /* 0x00000001ff0c7424 */ /* 0x000fe200078e00ff */
[----:B------:R-:W-:Y:S02]  /*11e60*/  LOP3.LUT P6, RZ, R16, 0x200, RZ, 0xc0, !PT ;  /* 0x0000020010ff7812 */ /* 0x000fe400078cc0ff */
[----:B------:R-:W-:-:S04]  /*11e70*/  IADD3 R2, P0, R14, R0, RZ ;  /* 0x000000000e027210 */ /* 0x000fc80007f1e0ff */
[----:B------:R-:W-:Y:S02]  /*11e80*/  IADD3.X R3, RZ, R3, RZ, P0, !PT ;  /* 0x00000003ff037210 */ /* 0x000fe400007fe4ff */
        /* <DEDUP_REMOVED lines=8> */
.L_x_325:
        /* <DEDUP_REMOVED lines=17> */
.L_x_326:
        /* <DEDUP_REMOVED lines=11> */
[----:B------:R-:W-:-:S04]  /*120d0*/  ISETP.NE.AND P5, PT, R4, RZ, PT ;  /* 0x000000ff0400720c */ /* 0x000fc80003fa5270 */
[----:B------:R-:W-:-:S04]  /*120e0*/  P2R R4, PR, RZ, 0x20 ;  /* 0x00000020ff047803 */ /* 0x000fc80000000000 */
[----:B------:R0:W-:Y:S04]  /*120f0*/  LDGSTS.E.BYPASS.LTC128B.128 [R21+0x2c00], desc[UR42][R2.64+0x80], !P2 ;  /* 0x02c0008002157fae */ /* 0x0001e8000d101d6a */
[----:B------:R0:W-:Y:S02]  /*12100*/  LDGSTS.E.BYPASS.LTC128B.128 [R21+0x4c00], desc[UR42][R2.64+0x100], !P6 ;  /* 0x04c0010002157fae */ /* 0x0001e4000f101d6a */
[----:B0-----:R-:W-:Y:S05]  /*12110*/  WARPSYNC.COLLECTIVE R15, `(.L_x_327) ;  /* 0x000000000f087348 */ /* 0x001fea0003c00000 */
[----:B------:R1:W2:Y:S02]  /*12120*/  SHFL.IDX P6, R14, R13, R12, R11 ;  /* 0x0000000c0d0e7389 */ /* 0x0002a400000c000b */
[----:B012---:R-:W-:Y:S01]  /*12130*/  ENDCOLLECTIVE ;  /* 0x000000000000791b */ /* 0x007fe20003800000 */
.L_x_327:
[----:B------:R-:W-:Y:S01]  /*12140*/  @!PT LDS RZ, [RZ] ;  /* 0x00000000fffff984 */ /* 0x000fe20000000800 */
[----:B------:R-:W-:Y:S01]  /*12150*/  @!PT LDS RZ, [RZ] ;  /* 0x00000000fffff984 */ /* 0x000fe20000000800 */
[----:B------:R-:W-:Y:S01]  /*12160*/  @!PT LDS RZ, [RZ] ;  /* 0x00000000fffff984 */ /* 0x000fe20000000800 */
[----:B------:R-:W-:Y:S01]  /*12170*/  LDGSTS.E.BYPASS.LTC128B.128 [R21+0x6c00], desc[UR42][R2.64+0x180], !P5 ;  /* 0x06c0018002157fae */ /* 0x000fe2000e901d6a */
[----:B------:R-:W-:-:S03]  /*12180*/  LOP3.LUT P5, RZ, R16, 0x200, RZ, 0xc0, !PT ;  /* 0x0000020010ff7812 */ /* 0x000fc600078ac0ff */
[----:B------:R-:W-:Y:S04]  /*12190*/  LDGSTS.E.BYPASS.LTC128B.128 [R21+0x8c00], desc[UR42][R2.64+0x200], !P4 ;  /* 0x08c0020002157fae */ /* 0x000fe8000e101d6a */
[----:B------:R-:W-:Y:S01]  /*121a0*/  LDGSTS.E.BYPASS.LTC128B.128 [R21+0xac00], desc[UR42][R2.64+0x280], !P3 ;  /* 0x0ac0028002157fae */ /* 0x000fe2000d901d6a */
[----:B------:R-:W-:-:S03]  /*121b0*/  IMAD.MOV.U32 R13, RZ, RZ, R10 ;  /* 0x000000ffff0d7224 */ /* 0x000fc600078e000a */
[----:B------:R-:W-:Y:S04]  /*121c0*/  LDGSTS.E.BYPASS.LTC128B.128 [R21+0xcc00], desc[UR42][R2.64+0x300], P0 ;  /* 0x0cc0030002157fae */ /* 0x000fe80008101d6a */
[----:B------:R0:W-:Y:S02]  /*121d0*/  LDGSTS.E.BYPASS.LTC128B.128 [R21+0xec00], desc[UR42][R2.64+0x380], P1 ;  /* 0x0ec0038002157fae */ /* 0x0001e40008901d6a */
[----:B0-----:R-:W-:-:S07]  /*121e0*/  IMAD.MOV.U32 R3, RZ, RZ, R14 ;  /* 0x000000ffff037224 */ /* 0x001fce00078e000e */
[----:B------:R-:W-:Y:S05]  /*121f0*/  WARPSYNC.COLLECTIVE R15, `(.L_x_328) ;  /* 0x000000000f087348 */ /* 0x000fea0003c00000 */
[----:B------:R0:W1:Y:S02]  /*12200*/  SHFL.IDX P6, R14, R13, R12, R11 ;  /* 0x0000000c0d0e7389 */ /* 0x00006400000c000b */
[----:B01----:R-:W-:Y:S01]  /*12210*/  ENDCOLLECTIVE ;  /* 0x000000000000791b */ /* 0x003fe20003800000 */
.L_x_328:
        /* <DEDUP_REMOVED lines=10> */
[----:B------:R-:W-:-:S09]  /*122c0*/  ISETP.NE.AND P5, PT, R4, RZ, PT ;  /* 0x000000ff0400720c */ /* 0x000fd20003fa5270 */
[----:B------:R0:W-:Y:S04]  /*122d0*/  LDGSTS.E.BYPASS.LTC128B.128 [R21+0x3400], desc[UR42][R2.64+0x80], !P2 ;  /* 0x0340008002157fae */ /* 0x0001e8000d101d6a */
[----:B------:R0:W-:Y:S02]  /*122e0*/  LDGSTS.E.BYPASS.LTC128B.128 [R21+0x5400], desc[UR42][R2.64+0x100], !P6 ;  /* 0x0540010002157fae */ /* 0x0001e4000f101d6a */
[----:B0-----:R-:W-:Y:S05]  /*122f0*/  WARPSYNC.COLLECTIVE R15, `(.L_x_329) ;  /* 0x000000000f087348 */ /* 0x001fea0003c00000 */
[----:B------:R1:W2:Y:S02]  /*12300*/  SHFL.IDX P6, R14, R13, R12, R11 ;  /* 0x0000000c0d0e7389 */ /* 0x0002a400000c000b */
[----:B012---:R-:W-:Y:S01]  /*12310*/  ENDCOLLECTIVE ;  /* 0x000000000000791b */ /* 0x007fe20003800000 */
.L_x_329:
        /* <DEDUP_REMOVED lines=9> */
[----:B------:R-:W-:-:S07]  /*123b0*/  IMAD.MOV.U32 R20, RZ, RZ, R14 ;  /* 0x000000ffff147224 */ /* 0x000fce00078e000e */
[----:B0-----:R-:W-:Y:S05]  /*123c0*/  WARPSYNC.COLLECTIVE R15, `(.L_x_330) ;  /* 0x000000000f087348 */ /* 0x001fea0003c00000 */
[----:B------:R1:W2:Y:S02]  /*123d0*/  SHFL.IDX P6, R14, R13, R12, R11 ;  /* 0x0000000c0d0e7389 */ /* 0x0002a400000c000b */
[----:B012---:R-:W-:Y:S01]  /*123e0*/  ENDCOLLECTIVE ;  /* 0x000000000000791b */ /* 0x007fe20003800000 */
.L_x_330:
[----:B------:R-:W-:Y:S05]  /*123f0*/  BRA `(.L_x_331) ;  /* 0xffffffcc00cc7947 */ /* 0x000fea000383ffff */
.L_x_251:
[----:B-1----:R1:W2:Y:S02]  /*12400*/  SYNCS.PHASECHK.TRANS64.TRYWAIT P0, [R5+URZ+0x38820], R0 ;  /* 0x03882000050075a7 */ /* 0x0022a4000800017f */
[----:B--2---:R-:W-:Y:S05]  /*12410*/  @!P0 NANOSLEEP.SYNCS 0x989680 ;  /* 0x009896800000895d */ /* 0x004fea0003900000 */
[----:B------:R-:W2:Y:S02]  /*12420*/  @!P0 SYNCS.PHASECHK.TRANS64 P0, [R5+URZ+0x38820], R0 ;  /* 0x03882000050085a7 */ /* 0x000ea4000800007f */
[----:B--2---:R-:W-:Y:S05]  /*12430*/  @!P0 BRA `(.L_x_251) ;  /* 0xfffffffc00f08947 */ /* 0x004fea000383ffff */
[----:B------:R-:W-:Y:S05]  /*12440*/  BRA `(.L_x_332) ;  /* 0xffffffd000a47947 */ /* 0x000fea000383ffff */
.L_x_252:
[----:B------:R-:W2:Y:S01]  /*12450*/  S2R R2, SR_TID.X ;  /* 0x0000000000027919 */ /* 0x000ea20000002100 */
[----:B------:R-:W-:Y:S01]  /*12460*/  BSSY B0, `(.L_x_333) ;  /* 0x000000a000007945 */ /* 0x000fe20003800000 */
[----:B------:R-:W-:Y:S02]  /*12470*/  IMAD.MOV.U32 R12, RZ, RZ, RZ ;  /* 0x000000ffff0c7224 */ /* 0x000fe400078e00ff */
[----:B------:R-:W-:Y:S02]  /*12480*/  IMAD.MOV.U32 R11, RZ, RZ, 0x1f ;  /* 0x0000001fff0b7424 */ /* 0x000fe400078e00ff */
[----:B------:R-:W-:Y:S01]  /*12490*/  IMAD.MOV.U32 R15, RZ, RZ, -0x1 ;  /* 0xffffffffff0f7424 */ /* 0x000fe200078e00ff */
[----:B--2---:R-:W-:-:S04]  /*124a0*/  SHF.R.U32.HI R2, RZ, 0x5, R2 ;  /* 0x00000005ff027819 */ /* 0x004fc80000011602 */
[----:B------:R-:W-:-:S05]  /*124b0*/  LOP3.LUT R2, R2, 0x3, RZ, 0xc0, !PT ;  /* 0x0000000302027812 */ /* 0x000fca00078ec0ff */
[----:B------:R-:W-:-:S07]  /*124c0*/  IMAD.MOV.U32 R13, RZ, RZ, R2 ;  /* 0x000000ffff0d7224 */ /* 0x000fce00078e0002 */
[----:B01-3--:R-:W-:Y:S05]  /*124d0*/  WARPSYNC.COLLECTIVE R15, `(.L_x_334) ;  /* 0x000000000f087348 */ /* 0x00bfea0003c00000 */
[----:B------:R2:W4:Y:S02]  /*124e0*/  SHFL.IDX P6, R14, R13, R12, R11 ;  /* 0x0000000c0d0e7389 */ /* 0x00052400000c000b */
[----:B01234-:R-:W-:Y:S01]  /*124f0*/  ENDCOLLECTIVE ;  /* 0x000000000000791b */ /* 0x01ffe20003800000 */
.L_x_334:
[----:B------:R-:W-:Y:S05]  /*12500*/  BSYNC B0 ;  /* 0x0000000000007941 */ /* 0x000fea0003800000 */
.L_x_333:
[----:B------:R-:W-:Y:S05]  /*12510*/  BRA `(.L_x_335) ;  /* 0xffffffd0008c7947 */ /* 0x000fea000383ffff */
.L_x_255:
[----:B------:R-:W-:Y:S01]  /*12520*/  BSSY B1, `(.L_x_336) ;  /* 0x0000006000017945 */ /* 0x000fe20003800000 */
[----:B------:R-:W-:-:S07]  /*12530*/  IMAD.MOV.U32 R15, RZ, RZ, -0x1 ;  /* 0xffffffffff0f7424 */ /* 0x000fce00078e00ff */
[----:B01-3--:R-:W-:Y:S05]  /*12540*/  WARPSYNC.COLLECTIVE R15, `(.L_x_337) ;  /* 0x000000000f0c7348 */ /* 0x00bfea0003c00000 */
[----:B------:R-:W-:Y:S02]  /*12550*/  ELECT P6, UR62, PT ;  /* 0x00000000003e782f */ /* 0x000fe400038c0000 */
[----:B------:R-:W-:Y:S01]  /*12560*/  MOV R14, UR62 ;  /* 0x0000003e000e7c02 */ /* 0x000fe20008000f00 */
[----:B01-3--:R-:W-:Y:S10]  /*12570*/  ENDCOLLECTIVE ;  /* 0x000000000000791b */ /* 0x00bff40003800000 */
.L_x_337:
[----:B------:R-:W-:Y:S05]  /*12580*/  BSYNC B1 ;  /* 0x0000000000017941 */ /* 0x000fea0003800000 */
.L_x_336:
[----:B------:R-:W-:Y:S05]  /*12590*/  BRA `(.L_x_338) ;  /* 0xffffffd000847947 */ /* 0x000fea000383ffff */
.L_x_257:
[----:B-1----:R1:W2:Y:S02]  /*125a0*/  SYNCS.PHASECHK.TRANS64.TRYWAIT P1, [R3+URZ+0x38840], R2 ;  /* 0x03884002030075a7 */ /* 0x0022a4000802017f */
[----:B--2---:R-:W-:Y:S05]  /*125b0*/  @!P1 NANOSLEEP.SYNCS 0x989680 ;  /* 0x009896800000995d */ /* 0x004fea0003900000 */
[----:B------:R-:W2:Y:S02]  /*125c0*/  @!P1 SYNCS.PHASECHK.TRANS64 P1, [R3+URZ+0x38840], R2 ;  /* 0x03884002030095a7 */ /* 0x000ea4000802007f */
[----:B--2---:R-:W-:Y:S05]  /*125d0*/  @!P1 BRA `(.L_x_257) ;  /* 0xfffffffc00f09947 */ /* 0x004fea000383ffff */
[----:B------:R-:W-:Y:S05]  /*125e0*/  BRA `(.L_x_339) ;  /* 0xffffffd000a07947 */ /* 0x000fea000383ffff */
.L_x_259:
[----:B--2---:R2:W4:Y:S02]  /*125f0*/  SYNCS.PHASECHK.TRANS64.TRYWAIT P1, [R5+URZ+0x38840], R0 ;  /* 0x03884000050075a7 */ /* 0x004524000802017f */
[----:B----4-:R-:W-:Y:S05]  /*12600*/  @!P1 NANOSLEEP.SYNCS 0x989680 ;  /* 0x009896800000995d */ /* 0x010fea0003900000 */
[----:B------:R-:W4:Y:S02]  /*12610*/  @!P1 SYNCS.PHASECHK.TRANS64 P1, [R5+URZ+0x38840], R0 ;  /* 0x03884000050095a7 */ /* 0x000f24000802007f */
[----:B----4-:R-:W-:Y:S05]  /*12620*/  @!P1 BRA `(.L_x_259) ;  /* 0xfffffffc00f09947 */ /* 0x010fea000383ffff */
[----:B------:R-:W-:Y:S05]  /*12630*/  BRA `(.L_x_340) ;  /* 0xffffffd000ac7947 */ /* 0x000fea000383ffff */
.L_x_261:
[----:B----4-:R4:W0:Y:S02]  /*12640*/  SYNCS.PHASECHK.TRANS64.TRYWAIT P1, [R3+URZ+0x38860], R2 ;  /* 0x03886002030075a7 */ /* 0x010824000802017f */
[----:B0-----:R-:W-:Y:S05]  /*12650*/  @!P1 NANOSLEEP.SYNCS 0x989680 ;  /* 0x009896800000995d */ /* 0x001fea0003900000 */
[----:B------:R-:W0:Y:S02]  /*12660*/  @!P1 SYNCS.PHASECHK.TRANS64 P1, [R3+URZ+0x38860], R2 ;  /* 0x03886002030095a7 */ /* 0x000e24000802007f */
[----:B0-----:R-:W-:Y:S05]  /*12670*/  @!P1 BRA `(.L_x_261) ;  /* 0xfffffffc00f09947 */ /* 0x001fea000383ffff */
[----:B------:R-:W-:Y:S05]  /*12680*/  BRA `(.L_x_341) ;  /* 0xffffffd000a87947 */ /* 0x000fea000383ffff */
.L_x_342:
        /* <DEDUP_REMOVED lines=15> */
.L_x_5804:


//--------------------- .text._ZN7cutlass13device_kernelIN5flash11enable_sm90INS1_16FlashAttnFwdSm90INS1_25CollectiveMainloopFwdSm90ILi2EN4cute5tupleIJNS5_1CILi1EEES8_S8_EEENS6_IJNS7_ILi64EEESA_SA_EEELi512ENS_10bfloat16_tEfNS_4arch4Sm90ELb0ELb0ELb1ELb1ELb1ELb0ELb0ELb0ELb0ELb1ELb0ELb0EEENS1_21CollectiveEpilogueFwdINS6_IJSA_NS7_ILi512EEESA_EEES9_SC_SE_Li256ELb1ELb1ELb0ELb0EEENS1_36VarlenDynamicPersistentTileSchedulerILi64ELi64ELi256ELi128ELb0ELb1ELb1ELb0ELb1ELb1EEEEEEEEEvNT_6ParamsE --------------------------
	.section	.text._ZN7cutlass13device_kernelIN5flash11enable_sm90INS1_16FlashAttnFwdSm90INS1_25CollectiveMainloopFwdSm90ILi2EN4cute5tupleIJNS5_1CILi1EEES8_S8_EEENS6_IJNS7_ILi64EEESA_SA_EEELi512ENS_10bfloat16_tEfNS_4arch4Sm90ELb0ELb0ELb1ELb1ELb1ELb0ELb0ELb0ELb0ELb1ELb0ELb0EEENS1_21CollectiveEpilogueFwdINS6_IJSA_NS7_ILi512EEESA_EEES9_SC_SE_Li256ELb1ELb1ELb0ELb0EEENS1_36VarlenDynamicPersistentTileSchedulerILi64ELi64ELi256ELi128ELb0ELb1ELb1ELb0ELb1ELb1EEEEEEEEEvNT_6ParamsE,"ax",@progbits
	.align	128
.text._ZN7cutlass13device_kernelIN5flash11enable_sm90INS1_16FlashAttnFwdSm90INS1_25CollectiveMainloopFwdSm90ILi2EN4cute5tupleIJNS5_1CILi1EEES8_S8_EEENS6_IJNS7_ILi64EEESA_SA_EEELi512ENS_10bfloat16_tEfNS_4arch4Sm90ELb0ELb0ELb1ELb1ELb1ELb0ELb0ELb0ELb0ELb1ELb0ELb0EEENS1_21CollectiveEpilogueFwdINS6_IJSA_NS7_ILi512EEESA_EEES9_SC_SE_Li256ELb1ELb1ELb0ELb0EEENS1_36VarlenDynamicPersistentTileSchedulerILi64ELi64ELi256ELi128ELb0ELb1ELb1ELb0ELb1ELb1EEEEEEEEEvNT_6ParamsE:
        .type           _ZN7cutlass13device_kernelIN5flash11enable_sm90INS1_16FlashAttnFwdSm90INS1_25CollectiveMainloopFwdSm90ILi2EN4cute5tupleIJNS5_1CILi1EEES8_S8_EEENS6_IJNS7_ILi64EEESA_SA_EEELi512ENS_10bfloat16_tEfNS_4arch4Sm90ELb0ELb0ELb1ELb1ELb1ELb0ELb0ELb0ELb0ELb1ELb0ELb0EEENS1_21CollectiveEpilogueFwdINS6_IJSA_NS7_ILi512EEESA_EEES9_SC_SE_Li256ELb1ELb1ELb0ELb0EEENS1_36VarlenDynamicPersistentTileSchedulerILi64ELi64ELi256ELi128ELb0ELb1ELb1ELb0ELb1ELb1EEEEEEEEEvNT_6ParamsE,@function
        .size           _ZN7cutlass13device_kernelIN5flash11enable_sm90INS1_16FlashAttnFwdSm90INS1_25CollectiveMainloopFwdSm90ILi2EN4cute5tupleIJNS5_1CILi1EEES8_S8_EEENS6_IJNS7_ILi64EEESA_SA_EEELi512ENS_10bfloat16_tEfNS_4arch4Sm90ELb0ELb0ELb1ELb1ELb1ELb0ELb0ELb0ELb0ELb1ELb0ELb0EEENS1_21CollectiveEpilogueFwdINS6_IJSA_NS7_ILi512EEESA_EEES9_SC_SE_Li256ELb1ELb1ELb0ELb0EEENS1_36VarlenDynamicPersistentTileSchedulerILi64ELi64ELi256ELi128ELb0ELb1ELb1ELb0ELb1ELb1EEEEEEEEEvNT_6ParamsE,(.L_x_5805 - _ZN7cutlass13device_kernelIN5flash11enable_sm90INS1_16FlashAttnFwdSm90INS1_25CollectiveMainloopFwdSm90ILi2EN4cute5tupleIJNS5_1CILi1EEES8_S8_EEENS6_IJNS7_ILi64EEESA_SA_EEELi512ENS_10bfloat16_tEfNS_4arch4Sm90ELb0ELb0ELb1ELb1ELb1ELb0ELb0ELb0ELb0ELb1ELb0ELb0EEENS1_21CollectiveEpilogueFwdINS6_IJSA_NS7_ILi512EEESA_EEES9_SC_SE_Li256ELb1ELb1ELb0ELb0EEENS1_36VarlenDynamicPersistentTileSchedulerILi64ELi64ELi256ELi128ELb0ELb1ELb1ELb0ELb1ELb1EEEEEEEEEvNT_6ParamsE)
        .other          _ZN7cutlass13device_kernelIN5flash11enable_sm90INS1_16FlashAttnFwdSm90INS1_25CollectiveMainloopFwdSm90ILi2EN4cute5tupleIJNS5_1CILi1EEES8_S8_EEENS6_IJNS7_ILi64EEESA_SA_EEELi512ENS_10bfloat16_tEfNS_4arch4Sm90ELb0ELb0ELb1ELb1ELb1ELb0ELb0ELb0ELb0ELb1ELb0ELb0EEENS1_21CollectiveEpilogueFwdINS6_IJSA_NS7_ILi512EEESA_EEES9_SC_SE_Li256ELb1ELb1ELb0ELb0EEENS1_36VarlenDynamicPersistentTileSchedulerILi64ELi64ELi256ELi128ELb0ELb1ELb1ELb0ELb1ELb1EEEEEEEEEvNT_6ParamsE,@"STO_CUDA_ENTRY STV_DEFAULT"
_ZN7cutlass13device_kernelIN5flash11enable_sm90INS1_16FlashAttnFwdSm90INS1_25CollectiveMainloopFwdSm90ILi2EN4cute5tupleIJNS5_1CILi1EEES8_S8_EEENS6_IJNS7_ILi64EEESA_SA_EEELi512ENS_10bfloat16_tEfNS_4arch4Sm90ELb0ELb0ELb1ELb1ELb1ELb0ELb0ELb0ELb0ELb1ELb0ELb0EEENS1_21CollectiveEpilogueFwdINS6_IJSA_NS7_ILi512EEESA_EEES9_SC_SE_Li256ELb1ELb1ELb0ELb0EEENS1_36VarlenDynamicPersistentTileSchedulerILi64ELi64ELi256ELi128ELb0ELb1ELb1ELb0ELb1ELb1EEEEEEEEEvNT_6ParamsE:
        /* <DEDUP_REMOVED lines=41> */
.L_x_343:
        /* <DEDUP_REMOVED lines=22> */
.L_x_344:
        /* <DEDUP_REMOVED lines=18> */
.L_x_345:
        /* <DEDUP_REMOVED lines=22> */
.L_x_346:
        /* <DEDUP_REMOVED lines=23> */
.L_x_347:
        /* <DEDUP_REMOVED lines=8> */
.L_x_349:
[----:B------:R-:W-:-:S08]  /*0860*/  NOP ;  /* 0x0000000000007918 */ /* 0x000fd00000000000 */
[----:B------:R-:W0:Y:S02]  /*0870*/  USETMAXREG.TRY_ALLOC.CTAPOOL UP0, 0xe8 ;  /* 0x000000e8000079c8 */ /* 0x000e240008000600 */
[----:B0-----:R-:W-:-:S13]  /*0880*/  PLOP3.LUT P0, PT, PT, PT, UP0, 0x80, 0x0 ;  /* 0x000000000000781c */ /* 0x001fda0003f0f008 */
[----:B------:R-:W-:Y:S05]  /*0890*/  @!P0 BRA `(.L_x_349) ;  /* 0xfffffffc00f08947 */ /* 0x000fea000383ffff */
[----:B------:R-:W0:Y:S01]  /*08a0*/  S2R R2, SR_TID.X ;  /* 0x0000000000027919 */ /* 0x000e220000002100 */
[----:B------:R-:W1:Y:S01]  /*08b0*/  S2UR UR40, SR_CgaCtaId ;  /* 0x00000000002879c3 */ /* 0x000e620000008800 */
[----:B------:R-:W-:Y:S01]  /*08c0*/  UMOV UR41, 0x400 ;  /* 0x0000040000297882 */ /* 0x000fe20000000000 */
[----:B------:R-:W-:Y:S01]  /*08d0*/  ULDC UR4, c[0x0][0xc3c] ;  /* 0x00030f0000047ab9 */ /* 0x000fe20000000800 */
[----:B-1----:R-:W-:Y:S01]  /*08e0*/  ULEA UR41, UR40, UR41, 0x18 ;  /* 0x0000002928297291 */ /* 0x002fe2000f8ec03f */
[----:B0-----:R-:W-:-:S04]  /*08f0*/  LOP3.LUT R0, R2, 0xffffff80, RZ, 0xc0, !PT ;  /* 0xffffff8002007812 */ /* 0x001fc800078ec0ff */
[----:B------:R-:W-:-:S13]  /*0900*/  ISETP.NE.AND P0, PT, R0, 0x80, PT ;  /* 0x000000800000780c */ /* 0x000fda0003f05270 */
[----:B------:R-:W-:Y:S06]  /*0910*/  @!P0 BAR.ARV 0x8, 0x100 ;  /* 0x0204000000008b1d */ /* 0x000fec0000002000 */
[----:B------:R-:W-:-:S13]  /*0920*/  ISETP.GE.U32.AND P0, PT, R2, 0x100, PT ;  /* 0x000001000200780c */ /* 0x000fda0003f06070 */
[----:B------:R-:W-:Y:S08]  /*0930*/  @P0 BAR.ARV 0xf, 0x100 ;  /* 0x03c4000000000b1d */ /* 0x000ff00000002000 */
[----:B------:R-:W-:Y:S06]  /*0940*/  BAR.SYNC.DEFER_BLOCKING 0x5, 0x180 ;  /* 0x0146000000007b1d */ /* 0x000fec0000010000 */
[----:B------:R-:W0:Y:S02]  /*0950*/  LDS.128 R4, [UR41+0x28cd0] ;  /* 0x028cd029ff047984 */ /* 0x000e240008000c00 */
[----:B------:R-:W-:Y:S06]  /*0960*/  BAR.ARV 0x4, 0x180 ;  /* 0x0106000000007b1d */ /* 0x000fec0000002000 */
[----:B0-----:R-:W-:-:S13]  /*0970*/  ISETP.GE.AND P0, PT, R7, UR4, PT ;  /* 0x0000000407007c0c */ /* 0x001fda000bf06270 */
[----:B------:R-:W-:Y:S05]  /*0980*/  @P0 EXIT ;  /* 0x000000000000094d */ /* 0x000fea0003800000 */
[----:B------:R-:W-:Y:S01]  /*0990*/  VIADD R197, R2, 0xffffff80 ;  /* 0xffffff8002c57836 */ /* 0x000fe20000000000 */
[----:B------:R-:W-:Y:S01]  /*09a0*/  R2UR UR5, R5 ;  /* 0x00000000050572ca */ /* 0x000fe200000e0000 */
[----:B------:R-:W-:Y:S01]  /*09b0*/  IMAD.MOV.U32 R23, RZ, RZ, 0x40 ;  /* 0x00000040ff177424 */ /* 0x000fe200078e00ff */
[----:B------:R-:W-:Y:S01]  /*09c0*/  R2UR UR7, R7 ;  /* 0x00000000070772ca */ /* 0x000fe200000e0000 */
[----:B------:R-:W-:Y:S01]  /*09d0*/  ULOP3.LUT UR46, UR39, 0x1, URZ, 0xfc, !UPT ;  /* 0x00000001272e7892 */ /* 0x000fe2000f8efc3f */
[----:B------:R-:W-:Y:S01]  /*09e0*/  SHF.R.S32.HI R0, RZ, 0x1f, R197 ;  /* 0x0000001fff007819 */ /* 0x000fe200000114c5 */
[----:B------:R-:W-:Y:S01]  /*09f0*/  UMOV UR36, URZ ;  /* 0x0000003f00247c82 */ /* 0x000fe20008000000 */
[----:B------:R-:W-:Y:S01]  /*0a00*/  R2UR UR6, R6 ;  /* 0x00000000060672ca */ /* 0x000fe200000e0000 */
[----:B------:R-:W-:Y:S01]  /*0a10*/  UMOV UR37, URZ ;  /* 0x0000003f00257c82 */ /* 0x000fe20008000000 */
[CC--:B------:R-:W-:Y:S01]  /*0a20*/  LEA.HI R2, R0.reuse, R197.reuse, RZ, 0x4 ;  /* 0x000000c500027211 */ /* 0x0c0fe200078f20ff */
[----:B------:R-:W-:Y:S01]  /*0a30*/  UMOV UR38, URZ ;  /* 0x0000003f00267c82 */ /* 0x000fe20008000000 */
[----:B------:R-:W-:-:S02]  /*0a40*/  LEA.HI R5, R0, R197, RZ, 0x5 ;  /* 0x000000c500057211 */ /* 0x000fc400078f28ff */
[----:B------:R-:W-:Y:S02]  /*0a50*/  SHF.R.S32.HI R3, RZ, 0x4, R2 ;  /* 0x00000004ff037819 */ /* 0x000fe40000011402 */
[----:B------:R-:W-:Y:S02]  /*0a60*/  LEA.HI R7, R0, R197, RZ, 0x2 ;  /* 0x000000c500077211 */ /* 0x000fe400078f10ff */
[----:B------:R-:W-:Y:S02]  /*0a70*/  LEA.HI R4, R2, R3, RZ, 0x1 ;  /* 0x0000000302047211 */ /* 0x000fe400078f08ff */
[--C-:B------:R-:W-:Y:S02]  /*0a80*/  SHF.R.S32.HI R11, RZ, 0x5, R5.reuse ;  /* 0x00000005ff0b7819 */ /* 0x100fe40000011405 */
[----:B------:R-:W-:Y:S02]  /*0a90*/  LOP3.LUT R4, R4, 0x1ffffffe, RZ, 0xc0, !PT ;  /* 0x1ffffffe04047812 */ /* 0x000fe400078ec0ff */
[----:B------:R-:W-:-:S02]  /*0aa0*/  SHF.R.S32.HI R6, RZ, 0x1f, R5 ;  /* 0x0000001fff067819 */ /* 0x000fc40000011405 */
[----:B------:R-:W-:Y:S01]  /*0ab0*/  LOP3.LUT R8, R7, 0xfffffffc, RZ, 0xc0, !PT ;  /* 0xfffffffc07087812 */ /* 0x000fe200078ec0ff */
[----:B------:R-:W-:Y:S01]  /*0ac0*/  IMAD.IADD R9, R3, 0x1, -R4 ;  /* 0x0000000103097824 */ /* 0x000fe200078e0a04 */
[----:B------:R-:W-:Y:S02]  /*0ad0*/  LOP3.LUT R4, R2, 0xfffffff0, RZ, 0xc0, !PT ;  /* 0xfffffff002047812 */ /* 0x000fe400078ec0ff */
[----:B------:R-:W-:Y:S01]  /*0ae0*/  LEA.HI R3, R0, R197, RZ, 0x7 ;  /* 0x000000c500037211 */ /* 0x000fe200078f38ff */
[C---:B------:R-:W-:Y:S01]  /*0af0*/  IMAD.IADD R10, R197.reuse, 0x1, -R8 ;  /* 0x00000001c50a7824 */ /* 0x040fe200078e0a08 */
[----:B------:R-:W-:Y:S01]  /*0b00*/  LEA.HI R6, R6, R11, RZ, 0x2 ;  /* 0x0000000b06067211 */ /* 0x000fe200078f10ff */
[----:B------:R-:W-:Y:S01]  /*0b10*/  IMAD.IADD R7, R197, 0x1, -R4 ;  /* 0x00000001c5077824 */ /* 0x000fe200078e0a04 */
[----:B------:R-:W-:Y:S01]  /*0b20*/  LOP3.LUT R2, R3, 0xffffff80, RZ, 0xc0, !PT ;  /* 0xffffff8003027812 */ /* 0x000fe200078ec0ff */
[----:B------:R-:W-:Y:S01]  /*0b30*/  IMAD.SHL.U32 R9, R9, 0x8, RZ ;  /* 0x0000000809097824 */ /* 0x000fe200078e00ff */
[----:B------:R-:W-:-:S02]  /*0b40*/  SHF.R.S32.HI R192, RZ, 0x7, R3 ;  /* 0x00000007ffc07819 */ /* 0x000fc40000011403 */
[----:B------:R-:W-:Y:S01]  /*0b50*/  SHF.R.S32.HI R4, RZ, 0x1f, R7 ;  /* 0x0000001fff047819 */ /* 0x000fe20000011407 */
[----:B------:R-:W-:Y:S01]  /*0b60*/  IMAD.IADD R2, R197, 0x1, -R2 ;  /* 0x00000001c5027824 */ /* 0x000fe200078e0a02 */
[----:B------:R-:W-:Y:S02]  /*0b70*/  LOP3.LUT R6, R6, 0x3ffffc, RZ, 0xc0, !PT ;  /* 0x003ffffc06067812 */ /* 0x000fe400078ec0ff */
[-C--:B------:R-:W-:Y:S02]  /*0b80*/  LEA R15, R192, R7.reuse, 0x8 ;  /* 0x00000007c00f7211 */ /* 0x080fe400078e40ff */
[----:B------:R-:W-:Y:S02]  /*0b90*/  LEA.HI R12, R10, R10, RZ, 0x1 ;  /* 0x0000000a0a0c7211 */ /* 0x000fe400078f08ff */
[----:B------:R-:W-:Y:S01]  /*0ba0*/  LEA.HI R8, R4, R7, RZ, 0x3 ;  /* 0x0000000704087211 */ /* 0x000fe200078f18ff */
[----:B------:R-:W-:Y:S01]  /*0bb0*/  IMAD.IADD R4, R11, 0x1, -R6 ;  /* 0x000000010b047824 */ /* 0x000fe200078e0a06 */
[----:B------:R-:W-:-:S02]  /*0bc0*/  SHF.R.S32.HI R5, RZ, 0x1f, R2 ;  /* 0x0000001fff057819 */ /* 0x000fc40000011402 */
[----:B------:R-:W-:Y:S01]  /*0bd0*/  LOP3.LUT R13, R12, 0x1ffffffe, RZ, 0xc0, !PT ;  /* 0x1ffffffe0c0d7812 */ /* 0x000fe200078ec0ff */
[----:B------:R-:W-:Y:S01]  /*0be0*/  IMAD R196, R4, 0x10, R15 ;  /* 0x0000001004c47824 */ /* 0x000fe200078e020f */
[C---:B------:R-:W-:Y:S01]  /*0bf0*/  LOP3.LUT R6, R8.reuse, 0xfffffff8, RZ, 0xc0, !PT ;  /* 0xfffffff808067812 */ /* 0x040fe200078ec0ff */
[----:B------:R-:W-:Y:S01]  /*0c00*/  IMAD.SHL.U32 R8, R8, 0x40, RZ ;  /* 0x0000004008087824 */ /* 0x000fe200078e00ff */
[-C--:B------:R-:W-:Y:S01]  /*0c10*/  LEA.HI R4, R5, R2.reuse, RZ, 0x2 ;  /* 0x0000000205047211 */ /* 0x080fe200078f10ff */
[----:B------:R-:W-:Y:S01]  /*0c20*/  IMAD.IADD R195, R10, 0x1, -R13 ;  /* 0x000000010ac37824 */ /* 0x000fe200078e0a0d */
[----:B------:R-:W-:Y:S01]  /*0c30*/  LEA.HI R0, R0, R197, RZ, 0x3 ;  /* 0x000000c500007211 */ /* 0x000fe200078f18ff */
[----:B------:R-:W-:Y:S01]  /*0c40*/  IMAD.IADD R7, R7, 0x1, -R6 ;  /* 0x0000000107077824 */ /* 0x000fe200078e0a06 */
[----:B------:R-:W-:Y:S01]  /*0c50*/  LOP3.LUT R13, R4, 0x7ffffffc, RZ, 0xc0, !PT ;  /* 0x7ffffffc040d7812 */ /* 0x000fe200078ec0ff */
[----:B------:R-:W-:Y:S01]  /*0c60*/  IMAD.U32 R196, R196, 0x40, R9 ;  /* 0x00000040c4c47824 */ /* 0x000fe200078e0009 */
[----:B------:R-:W-:-:S02]  /*0c70*/  LEA.HI R6, R5, R2, RZ, 0x5 ;  /* 0x0000000205067211 */ /* 0x000fc400078f28ff */
[----:B------:R-:W-:Y:S01]  /*0c80*/  LOP3.LUT R8, R8, 0x7ffffe00, RZ, 0xc0, !PT ;  /* 0x7ffffe0008087812 */ /* 0x000fe200078ec0ff */
[----:B------:R-:W-:Y:S01]  /*0c90*/  IMAD.IADD R13, R2, 0x1, -R13 ;  /* 0x00000001020d7824 */ /* 0x000fe200078e0a0d */
[----:B------:R-:W-:Y:S02]  /*0ca0*/  SHF.L.U32 R2, R7, 0x6, RZ ;  /* 0x0000000607027819 */ /* 0x000fe400000006ff */
[----:B------:R-:W-:Y:S01]  /*0cb0*/  SHF.R.S32.HI R5, RZ, 0x2, R4 ;  /* 0x00000002ff057819 */ /* 0x000fe20000011404 */
[----:B------:R-:W-:Y:S01]  /*0cc0*/  IMAD R8, R11, 0x400, R8 ;  /* 0x000004000b087824 */ /* 0x000fe200078e0208 */
[----:B------:R-:W-:Y:S01]  /*0cd0*/  LOP3.LUT R2, R2, 0x1c0, RZ, 0xc0, !PT ;  /* 0x000001c002027812 */ /* 0x000fe200078ec0ff */
[----:B------:R-:W-:Y:S01]  /*0ce0*/  IMAD.SHL.U32 R17, R13, 0x2, RZ ;  /* 0x000000020d117824 */ /* 0x000fe200078e00ff */
[----:B------:R-:W-:Y:S02]  /*0cf0*/  SHF.R.S32.HI R4, RZ, 0x1f, R4 ;  /* 0x0000001fff047819 */ /* 0x000fe40000011404 */
[----:B------:R-:W-:-:S02]  /*0d00*/  LOP3.LUT R9, R2, 0x8, R9, 0xf8, !PT ;  /* 0x0000000802097812 */ /* 0x000fc400078ef809 */
[----:B------:R-:W-:Y:S02]  /*0d10*/  SHF.R.U32.HI R2, RZ, 0x3, R2 ;  /* 0x00000003ff027819 */ /* 0x000fe40000011602 */
[----:B------:R-:W-:Y:S02]  /*0d20*/  R2P PR, R7, 0x6 ;  /* 0x0000000607007804 */ /* 0x000fe40000000000 */
[----:B------:R-:W-:Y:S02]  /*0d30*/  LOP3.LUT R9, R9, R2, RZ, 0x3c, !PT ;  /* 0x0000000209097212 */ /* 0x000fe400078e3cff */
[----:B------:R-:W-:Y:S02]  /*0d40*/  LOP3.LUT R190, R0, 0xfffffff8, RZ, 0xc0, !PT ;  /* 0xfffffff800be7812 */ /* 0x000fe400078ec0ff */
[----:B------:R-:W-:Y:S01]  /*0d50*/  LEA.HI R4, R4, R5, RZ, 0x3 ;  /* 0x0000000504047211 */ /* 0x000fe200078f18ff */
[----:B------:R-:W-:Y:S01]  /*0d60*/  IMAD.IADD R8, R8, 0x1, R9 ;  /* 0x0000000108087824 */ /* 0x000fe200078e0209 */
[----:B------:R-:W-:-:S02]  /*0d70*/  IADD3 R190, R197, -R190, RZ ;  /* 0x800000bec5be7210 */ /* 0x000fc40007ffe0ff */
[----:B------:R-:W-:Y:S02]  /*0d80*/  LOP3.LUT R4, R4, 0xfffffff8, RZ, 0xc0, !PT ;  /* 0xfffffff804047812 */ /* 0x000fe400078ec0ff */
[----:B------:R-:W-:Y:S01]  /*0d90*/  LEA R19, R8, UR41, 0x1 ;  /* 0x0000002908137c11 */ /* 0x000fe2000f8e08ff */
[----:B------:R-:W-:Y:S01]  /*0da0*/  IMAD.SHL.U32 R2, R190, 0x8, RZ ;  /* 0x00000008be027824 */ /* 0x000fe200078e00ff */
[----:B------:R-:W-:Y:S01]  /*0db0*/  LEA.HI R3, R3, R192, RZ, 0x1 ;  /* 0x000000c003037211 */ /* 0x000fe200078f08ff */
[----:B------:R-:W-:Y:S01]  /*0dc0*/  IMAD.IADD R5, R5, 0x1, -R4 ;  /* 0x0000000105057824 */ /* 0x000fe200078e0a04 */
[----:B------:R-:W-:Y:S01]  /*0dd0*/  SHF.R.S32.HI R6, RZ, 0x5, R6 ;  /* 0x00000005ff067819 */ /* 0x000fe20000011406 */
[----:B------:R-:W-:Y:S01]  /*0de0*/  VIADD R184, R19, 0x26800 ;  /* 0x0002680013b87836 */ /* 0x000fe20000000000 */
[----:B------:R-:W-:Y:S01]  /*0df0*/  LOP3.LUT R3, R3, 0xfffffe, RZ, 0xc0, !PT ;  /* 0x00fffffe03037812 */ /* 0x000fe200078ec0ff */
[----:B------:R-:W-:Y:S01]  /*0e00*/  VIADD R22, R19, 0x26820 ;  /* 0x0002682013167836 */ /* 0x000fe20000000000 */
[----:B------:R-:W-:Y:S01]  /*0e10*/  SEL R23, R23, 0xffffffc0, !P2 ;  /* 0xffffffc017177807 */ /* 0x000fe20005000000 */
[----:B------:R-:W-:Y:S01]  /*0e20*/  VIADD R189, R2, 0x40 ;  /* 0x0000004002bd7836 */ /* 0x000fe20000000000 */
[----:B------:R-:W-:Y:S01]  /*0e30*/  @P1 IADD3 R22, R184, -0x20, RZ ;  /* 0xffffffe0b8161810 */ /* 0x000fe20007ffe0ff */
[C---:B------:R-:W-:Y:S01]  /*0e40*/  VIADD R188, R2.reuse, 0x80 ;  /* 0x0000008002bc7836 */ /* 0x040fe20000000000 */
[C---:B------:R-:W-:Y:S01]  /*0e50*/  IADD3 R186, R2.reuse, 0x100, RZ ;  /* 0x0000010002ba7810 */ /* 0x040fe20007ffe0ff */
[C---:B------:R-:W-:Y:S01]  /*0e60*/  VIADD R187, R2.reuse, 0xc0 ;  /* 0x000000c002bb7836 */ /* 0x040fe20000000000 */
[----:B------:R-:W-:Y:S01]  /*0e70*/  SHF.R.S32.HI R191, RZ, 0x3, R0 ;  /* 0x00000003ffbf7819 */ /* 0x000fe20000011400 */
[C---:B------:R-:W-:Y:S01]  /*0e80*/  VIADD R185, R2.reuse, 0x140 ;  /* 0x0000014002b97836 */ /* 0x040fe20000000000 */
[----:B------:R-:W-:Y:S01]  /*0e90*/  SHF.R.S32.HI R204, RZ, 0x1f, R189 ;  /* 0x0000001fffcc7819 */ /* 0x000fe200000114bd */
[C---:B------:R-:W-:Y:S01]  /*0ea0*/  VIADD R194, R2.reuse, 0x180 ;  /* 0x0000018002c27836 */ /* 0x040fe20000000000 */
[----:B------:R-:W-:Y:S01]  /*0eb0*/  SHF.R.S32.HI R203, RZ, 0x1f, R188 ;  /* 0x0000001fffcb7819 */ /* 0x000fe200000114bc */
[----:B------:R-:W-:Y:S01]  /*0ec0*/  VIADD R193, R2, 0x1c0 ;  /* 0x000001c002c17836 */ /* 0x000fe20000000000 */
[----:B------:R-:W-:Y:S01]  /*0ed0*/  SHF.R.S32.HI R202, RZ, 0x1f, R187 ;  /* 0x0000001fffca7819 */ /* 0x000fe200000114bb */
[----:B------:R-:W-:Y:S01]  /*0ee0*/  IMAD R16, R6, 0x10, R5 ;  /* 0x0000001006107824 */ /* 0x000fe200078e0205 */
[----:B------:R-:W-:Y:S01]  /*0ef0*/  SHF.R.S32.HI R201, RZ, 0x1f, R186 ;  /* 0x0000001fffc97819 */ /* 0x000fe200000114ba */
[----:B------:R-:W-:Y:S01]  /*0f00*/  IMAD.IADD R3, R192, 0x1, -R3 ;  /* 0x00000001c0037824 */ /* 0x000fe200078e0a03 */
[----:B------:R-:W-:Y:S01]  /*0f10*/  SHF.R.S32.HI R200, RZ, 0x1f, R185 ;  /* 0x0000001fffc87819 */ /* 0x000fe200000114b9 */
[----:B------:R-:W-:Y:S01]  /*0f20*/  IMAD.IADD R184, R184, 0x1, R23 ;  /* 0x00000001b8b87824 */ /* 0x000fe200078e0217 */
[----:B------:R-:W-:Y:S01]  /*0f30*/  SHF.R.S32.HI R199, RZ, 0x1f, R194 ;  /* 0x0000001fffc77819 */ /* 0x000fe200000114c2 */
[----:B------:R-:W-:Y:S01]  /*0f40*/  IMAD.SHL.U32 R18, R3, 0x100, RZ ;  /* 0x0000010003127824 */ /* 0x000fe200078e00ff */
[----:B------:R-:W-:Y:S01]  /*0f50*/  SHF.R.S32.HI R198, RZ, 0x1f, R193 ;  /* 0x0000001fffc67819 */ /* 0x000fe200000114c1 */
[----:B------:R-:W-:-:S02]  /*0f60*/  IMAD R195, R195, 0x8, R16 ;  /* 0x00000008c3c37824 */ /* 0x000fc400078e0210 */
[----:B------:R-:W-:-:S07]  /*0f70*/  IMAD.IADD R23, R23, 0x1, R22 ;  /* 0x0000000117177824 */ /* 0x000fce00078e0216 */
.L_x_399:
[----:B------:R-:W-:Y:S01]  /*0f80*/  ULDC.64 UR8, c[0x0][0xc88] ;  /* 0x0003220000087ab9 */ /* 0x000fe20000000a00 */
[----:B------:R-:W-:Y:S01]  /*0f90*/  ULDC.64 UR10, c[0x0][0xa20] ;  /* 0x00028800000a7ab9 */ /* 0x000fe20000000a00 */
[----:B------:R-:W-:Y:S01]  /*0fa0*/  UIMAD.WIDE UR8, UR7, 0x4, UR8 ;  /* 0x00000004070878a5 */ /* 0x000fe2000f8e0208 */
[----:B------:R-:W-:-:S05]  /*0fb0*/  ULDC UR4, c[0x0][0x424] ;  /* 0x0001090000047ab9 */ /* 0x000fca0000000800 */
[----:B0-2-4-:R-:W-:Y:S02]  /*0fc0*/  IMAD.U32 R4, RZ, RZ, UR8 ;  /* 0x00000008ff047e24 */ /* 0x015fe4000f8e00ff */
[----:B------:R-:W-:Y:S01]  /*0fd0*/  IMAD.U32 R5, RZ, RZ, UR9 ;  /* 0x00000009ff057e24 */ /* 0x000fe2000f8e00ff */
[----:B------:R-:W-:-:S04]  /*0fe0*/  ULDC.64 UR8, c[0x0][0xa28] ;  /* 0x00028a0000087ab9 */ /* 0x000fc80000000a00 */
[----:B------:R-:W2:Y:S01]  /*0ff0*/  LDG.E R4, desc[UR50][R4.64] ;  /* 0x0000003204047981 */ /* 0x000ea2000c1e1900 */
[----:B------:R-:W-:Y:S02]  /*1000*/  UISETP.NE.U32.AND UP0, UPT, UR8, URZ, UPT ;  /* 0x0000003f0800728c */ /* 0x000fe4000bf05070 */
[----:B------:R-:W-:Y:S02]  /*1010*/  UISETP.NE.U32.AND UP1, UPT, UR10, URZ, UPT ;  /* 0x0000003f0a00728c */ /* 0x000fe4000bf25070 */
[----:B------:R-:W-:Y:S02]  /*1020*/  UISETP.NE.AND.EX UP0, UPT, UR9, URZ, UPT, UP0 ;  /* 0x0000003f0900728c */ /* 0x000fe4000bf05300 */
[----:B------:R-:W-:-:S04]  /*1030*/  UISETP.NE.AND.EX UP1, UPT, UR11, URZ, UPT, UP1 ;  /* 0x0000003f0b00728c */ /* 0x000fc8000bf25310 */
[----:B------:R-:W-:Y:S02]  /*1040*/  PLOP3.LUT P0, PT, PT, PT, UP0, 0x80, 0x0 ;  /* 0x000000000000781c */ /* 0x000fe40003f0f008 */
[----:B------:R-:W-:Y:S02]  /*1050*/  PLOP3.LUT P1, PT, PT, PT, UP1, 0x80, 0x0 ;  /* 0x000000000000781c */ /* 0x000fe40003f2f018 */
[----:B--2---:R-:W-:-:S13]  /*1060*/  R2UR UR42, R4 ;  /* 0x00000000042a72ca */ /* 0x004fda00000e0000 */
[----:B------:R-:W-:Y:S02]  /*1070*/  USHF.R.S32.HI UR43, URZ, 0x1f, UR42 ;  /* 0x0000001f3f2b7899 */ /* 0x000fe4000801142a */
[----:B------:R-:W-:Y:S02]  /*1080*/  @UP0 ULEA UR8, UP2, UR42, UR8, 0x2 ;  /* 0x000000082a080291 */ /* 0x000fe4000f84103f */
[----:B------:R-:W-:Y:S02]  /*1090*/  @UP1 ULEA UR10, UP3, UR42, UR10, 0x2 ;  /* 0x0000000a2a0a1291 */ /* 0x000fe4000f86103f */
[----:B------:R-:W-:Y:S02]  /*10a0*/  @UP0 ULEA.HI.X UR9, UR42, UR9, UR43, 0x2, UP2 ;  /* 0x000000092a090291 */ /* 0x000fe400090f142b */
[----:B------:R-:W-:Y:S01]  /*10b0*/  @UP1 ULEA.HI.X UR11, UR42, UR11, UR43, 0x2, UP3 ;  /* 0x0000000b2a0b1291 */ /* 0x000fe200098f142b */
[----:B------:R-:W-:Y:S01]  /*10c0*/  MOV R4, UR8 ;  /* 0x0000000800047c02 */ /* 0x000fe20008000f00 */
[----:B-1----:R-:W-:-:S02]  /*10d0*/  IMAD.U32 R6, RZ, RZ, UR10 ;  /* 0x0000000aff067e24 */ /* 0x002fc4000f8e00ff */
[----:B------:R-:W-:Y:S01]  /*10e0*/  IMAD.U32 R5, RZ, RZ, UR9 ;  /* 0x00000009ff057e24 */ /* 0x000fe2000f8e00ff */
[----:B------:R-:W-:Y:S01]  /*10f0*/  ULDC.64 UR8, c[0x0][0x418] ;  /* 0x0001060000087ab9 */ /* 0x000fe20000000a00 */
[----:B---3--:R-:W-:-:S03]  /*1100*/  IMAD.U32 R7, RZ, RZ, UR11 ;  /* 0x0000000bff077e24 */ /* 0x008fc6000f8e00ff */
[----:B------:R-:W2:Y:S04]  /*1110*/  @P0 LDG.E R4, desc[UR50][R4.64] ;  /* 0x0000003204040981 */ /* 0x000ea8000c1e1900 */
[----:B------:R-:W3:Y:S01]  /*1120*/  @P1 LDG.E R6, desc[UR50][R6.64] ;  /* 0x0000003206061981 */ /* 0x000ee2000c1e1900 */
[----:B------:R-:W-:Y:S01]  /*1130*/  UISETP.NE.U32.AND UP0, UPT, UR8, URZ, UPT ;  /* 0x0000003f0800728c */ /* 0x000fe2000bf05070 */
[----:B------:R-:W-:Y:S01]  /*1140*/  CS2R R20, SRZ ;  /* 0x0000000000147805 */ /* 0x000fe2000001ff00 */
[----:B------:R-:W-:Y:S01]  /*1150*/  UMOV UR44, UR5 ;  /* 0x00000005002c7c82 */ /* 0x000fe20008000000 */
[----:B------:R-:W-:Y:S01]  /*1160*/  ULDC UR5, c[0x0][0x2f0] ;  /* 0x0000bc0000057ab9 */ /* 0x000fe20000000800 */
[----:B------:R-:W-:Y:S01]  /*1170*/  UISETP.NE.AND.EX UP0, UPT, UR9, URZ, UPT, UP0 ;  /* 0x0000003f0900728c */ /* 0x000fe2000bf05300 */
[----:B------:R-:W-:Y:S01]  /*1180*/  IMAD.MOV.U32 R0, RZ, RZ, RZ ;  /* 0x000000ffff007224 */ /* 0x000fe200078e00ff */
[----:B------:R-:W-:Y:S01]  /*1190*/  UMOV UR49, URZ ;  /* 0x0000003f00317c82 */ /* 0x000fe20008000000 */
[----:B------:R-:W-:Y:S01]  /*11a0*/  UMOV UR45, UR6 ;  /* 0x00000006002d7c82 */ /* 0x000fe20008000000 */
[----:B------:R-:W-:Y:S01]  /*11b0*/  USEL UR4, UR4, 0x1, UP0 ;  /* 0x0000000104047887 */ /* 0x000fe20008000000 */
[----:B------:R-:W-:Y:S01]  /*11c0*/  IMAD.MOV.U32 R150, RZ, RZ, RZ ;  /* 0x000000ffff967224 */ /* 0x000fe200078e00ff */
[----:B------:R-:W-:Y:S01]  /*11d0*/  UISETP.NE.AND UP0, UPT, UR47, 0x1, UPT ;  /* 0x000000012f00788c */ /* 0x000fe2000bf05270 */
[----:B------:R-:W-:Y:S01]  /*11e0*/  CS2R R148, SRZ ;  /* 0x0000000000947805 */ /* 0x000fe2000001ff00 */
[----:B------:R-:W-:Y:S01]  /*11f0*/  UIMAD UR4, UR4, UR5, URZ ;  /* 0x00000005040472a4 */ /* 0x000fe2000f8e023f */
[----:B------:R-:W-:-:S02]  /*1200*/  CS2R R146, SRZ ;  /* 0x0000000000927805 */ /* 0x000fc4000001ff00 */
[----:B------:R-:W-:Y:S02]  /*1210*/  CS2R R144, SRZ ;  /* 0x0000000000907805 */ /* 0x000fe4000001ff00 */
[----:B------:R-:W-:Y:S02]  /*1220*/  CS2R R142, SRZ ;  /* 0x00000000008e7805 */ /* 0x000fe4000001ff00 */
[----:B------:R-:W-:Y:S02]  /*1230*/  CS2R R140, SRZ ;  /* 0x00000000008c7805 */ /* 0x000fe4000001ff00 */
[----:B------:R-:W-:Y:S02]  /*1240*/  CS2R R138, SRZ ;  /* 0x00000000008a7805 */ /* 0x000fe4000001ff00 */
[----:B------:R-:W-:Y:S02]  /*1250*/  CS2R R136, SRZ ;  /* 0x0000000000887805 */ /* 0x000fe4000001ff00 */
        /* <DEDUP_REMOVED lines=46> */
[----:B------:R-:W-:Y:S01]  /*1540*/  CS2R R164, SRZ ;  /* 0x0000000000a47805 */ /* 0x000fe2000001ff00 */
[----:B------:R-:W-:Y:S01]  /*1550*/  IMAD.MOV.U32 R9, RZ, RZ, RZ ;  /* 0x000000ffff097224 */ /* 0x000fe200078e00ff */
[----:B------:R-:W-:Y:S02]  /*1560*/  MOV R168, RZ ;  /* 0x000000ff00a87202 */ /* 0x000fe40000000f00 */
[----:B--2---:R-:W-:-:S02]  /*1570*/  @P0 R2UR UR49, R4 ;  /* 0x00000000043102ca */ /* 0x004fc400000e0000 */
[----:B---3--:R-:W-:Y:S01]  /*1580*/  @P1 R2UR UR4, R6 ;  /* 0x00000000060412ca */ /* 0x008fe200000e0000 */
[----:B------:R-:W-:-:S14]  /*1590*/  @P1 BRA `(.L_x_350) ;  /* 0x0000000000341947 */ /* 0x000fdc0003800000 */
[----:B------:R-:W-:Y:S02]  /*15a0*/  ULDC.64 UR6, c[0x0][0xa08] ;  /* 0x0002820000067ab9 */ /* 0x000fe40000000a00 */
[----:B------:R-:W-:-:S04]  /*15b0*/  ISETP.NE.U32.AND P0, PT, RZ, UR6, PT ;  /* 0x00000006ff007c0c */ /* 0x000fc8000bf05070 */
[----:B------:R-:W-:-:S13]  /*15c0*/  ISETP.NE.AND.EX P0, PT, RZ, UR7, PT, P0 ;  /* 0x00000007ff007c0c */ /* 0x000fda000bf05300 */
[----:B------:R-:W-:Y:S05]  /*15d0*/  @!P0 BRA `(.L_x_350) ;  /* 0x0000000000248947 */ /* 0x000fea0003800000 */
[----:B------:R-:W-:Y:S02]  /*15e0*/  ULDC.64 UR4, c[0x0][0xa08] ;  /* 0x0002820000047ab9 */ /* 0x000fe40000000a00 */
[----:B------:R-:W-:-:S06]  /*15f0*/  UIMAD.WIDE UR4, UR42, 0x4, UR4 ;  /* 0x000000042a0478a5 */ /* 0x000fcc000f8e0204 */
[----:B------:R-:W-:Y:S02]  /*1600*/  IMAD.U32 R4, RZ, RZ, UR4 ;  /* 0x00000004ff047e24 */ /* 0x000fe4000f8e00ff */
[----:B------:R-:W-:-:S05]  /*1610*/  IMAD.U32 R5, RZ, RZ, UR5 ;  /* 0x00000005ff057e24 */ /* 0x000fca000f8e00ff */
[----:B------:R-:W2:Y:S04]  /*1620*/  LDG.E R6, desc[UR50][R4.64] ;  /* 0x0000003204067981 */ /* 0x000ea8000c1e1900 */
[----:B------:R-:W3:Y:S01]  /*1630*/  LDG.E R3, desc[UR50][R4.64+0x4] ;  /* 0x0000043204037981 */ /* 0x000ee2000c1e1900 */
[----:B--2---:R-:W-:Y:S02]  /*1640*/  R2UR UR4, R6 ;  /* 0x00000000060472ca */ /* 0x004fe400000e0000 */
[----:B---3--:R-:W-:-:S13]  /*1650*/  R2UR UR5, R3 ;  /* 0x00000000030572ca */ /* 0x008fda00000e0000 */
[----:B------:R-:W-:-:S12]  /*1660*/  UIADD3 UR4, -UR4, UR5, URZ ;  /* 0x0000000504047290 */ /* 0x000fd8000fffe13f */
.L_x_350:
[----:B------:R-:W-:Y:S01]  /*1670*/  UIADD3 UR49, -UR49, UR4, URZ ;  /* 0x0000000431317290 */ /* 0x000fe2000fffe13f */
[----:B------:R-:W-:Y:S02]  /*1680*/  PLOP3.LUT P0, PT, PT, PT, UP0, 0x80, 0x0 ;  /* 0x000000000000781c */ /* 0x000fe40003f0f008 */
[----:B------:R-:W-:Y:S01]  /*1690*/  CS2R R38, SRZ ;  /* 0x0000000000267805 */ /* 0x000fe2000001ff00 */
[----:B------:R-:W-:Y:S01]  /*16a0*/  IMAD.MOV.U32 R8, RZ, RZ, RZ ;  /* 0x000000ffff087224 */ /* 0x000fe200078e00ff */
[----:B------:R-:W-:Y:S01]  /*16b0*/  UIADD3 UR4, UR49, 0x3f, URZ ;  /* 0x0000003f31047890 */ /* 0x000fe2000fffe03f */
[----:B------:R-:W-:Y:S02]  /*16c0*/  CS2R R166, SRZ ;  /* 0x0000000000a67805 */ /* 0x000fe4000001ff00 */
[----:B------:R-:W-:Y:S01]  /*16d0*/  CS2R R34, SRZ ;  /* 0x0000000000227805 */ /* 0x000fe2000001ff00 */
[----:B------:R-:W-:Y:S01]  /*16e0*/  IMAD.MOV.U32 R169, RZ, RZ, RZ ;  /* 0x000000ffffa97224 */ /* 0x000fe200078e00ff */
[----:B------:R-:W-:Y:S01]  /*16f0*/  USHF.R.S32.HI UR5, URZ, 0x1f, UR4 ;  /* 0x0000001f3f057899 */ /* 0x000fe20008011404 */
[----:B------:R-:W-:Y:S01]  /*1700*/  CS2R R30, SRZ ;  /* 0x00000000001e7805 */ /* 0x000fe2000001ff00 */
[----:B------:R-:W-:Y:S01]  /*1710*/  IMAD.MOV.U32 R28, RZ, RZ, RZ ;  /* 0x000000ffff1c7224 */ /* 0x000fe200078e00ff */
[----:B------:R-:W-:Y:S01]  /*1720*/  CS2R R170, SRZ ;  /* 0x0000000000aa7805 */ /* 0x000fe2000001ff00 */
[----:B------:R-:W-:Y:S01]  /*1730*/  ULEA.HI UR5, UR5, UR4, URZ, 0x6 ;  /* 0x0000000405057291 */ /* 0x000fe2000f8f303f */
[----:B------:R-:W-:Y:S01]  /*1740*/  CS2R R26, SRZ ;  /* 0x00000000001a7805 */ /* 0x000fe2000001ff00 */
[----:B------:R-:W-:-:S02]  /*1750*/  IMAD.MOV.U32 R172, RZ, RZ, RZ ;  /* 0x000000ffffac7224 */ /* 0x000fc400078e00ff */
[----:B------:R-:W-:Y:S01]  /*1760*/  USHF.R.S32.HI UR48, URZ, 0x6, UR5 ;  /* 0x000000063f307899 */ /* 0x000fe20008011405 */
[----:B------:R-:W-:Y:S11]  /*1770*/  @!P0 BRA `(.L_x_351) ;  /* 0x0000001800448947 */ /* 0x000ff60003800000 */
[----:B------:R-:W-:Y:S01]  /*1780*/  UISETP.GE.AND UP0, UPT, UR49, 0x1, UPT ;  /* 0x000000013100788c */ /* 0x000fe2000bf06270 */
[----:B------:R-:W-:-:S05]  /*1790*/  PLOP3.LUT P0, PT, PT, PT, PT, 0x80, 0x0 ;  /* 0x000000000000781c */ /* 0x000fca0003f0f070 */
[----:B------:R-:W-:-:S13]  /*17a0*/  PLOP3.LUT P1, PT, PT, PT, UP0, 0x80, 0x0 ;  /* 0x000000000000781c */ /* 0x000fda0003f2f008 */
[----:B------:R-:W-:Y:S05]  /*17b0*/  @!P1 BRA `(.L_x_352) ;  /* 0x0000005800dc9947 */ /* 0x000fea0003800000 */
        /* <DEDUP_REMOVED lines=14> */
.L_x_353:
[----:B------:R-:W-:Y:S01]  /*18a0*/  ULEA UR16, UR38, UR41, 0x3 ;  /* 0x0000002926107291 */ /* 0x000fe2000f8e183f */
[----:B------:R-:W-:-:S04]  /*18b0*/  MOV R0, UR37 ;  /* 0x0000002500007c02 */ /* 0x000fc80008000f00 */
[----:B------:R-:W-:-:S04]  /*18c0*/  SHF.L.U32 R0, R0, 0x1f, RZ ;  /* 0x0000001f00007819 */ /* 0x000fc800000006ff */
[----:B------:R-:W0:Y:S02]  /*18d0*/  SYNCS.PHASECHK.TRANS64.TRYWAIT P1, [UR16+0x28c50], R0 ;  /* 0x028c5000ff0075a7 */ /* 0x000e240008020150 */
[----:B0-----:R-:W-:Y:S05]  /*18e0*/  @!P1 BRA `(.L_x_354) ;  /* 0x000000dc008c9947 */ /* 0x001fea0003800000 */
.L_x_484:
        /* <DEDUP_REMOVED lines=40> */
.L_x_355:
        /* <DEDUP_REMOVED lines=8> */
.L_x_362:
[----:B------:R-:W-:Y:S01]  /*1bf0*/  BAR.SYNC.DEFER_BLOCKING 0xe, 0x100 ;  /* 0x0384000000007b1d */ /* 0x000fe20000010000 */
[----:B01----:R-:W-:Y:S01]  /*1c00*/  IMAD.U32 R3, RZ, RZ, UR38 ;  /* 0x00000026ff037e24 */ /* 0x003fe2000f8e00ff */
[----:B------:R-:W-:Y:S01]  /*1c10*/  UIADD3 UR38, UR38, 0x1, URZ ;  /* 0x0000000126267890 */ /* 0x000fe2000fffe03f */
[C---:B------:R-:W-:Y:S01]  /*1c20*/  ISETP.GT.AND P2, PT, R0.reuse, RZ, PT ;  /* 0x000000ff0000720c */ /* 0x040fe20003f44270 */
[----:B------:R-:W-:Y:S02]  /*1c30*/  VIADD R0, R0, 0xffffffff ;  /* 0xffffffff00007836 */ /* 0x000fe40000000000 */
        /* <DEDUP_REMOVED lines=138> */
.L_x_357:
[----:B------:R-:W-:Y:S01]  /*24e0*/  ULEA UR21, UR38, UR41, 0x3 ;  /* 0x0000002926157291 */ /* 0x000fe2000f8e183f */
[----:B------:R-:W-:-:S05]  /*24f0*/  IMAD.U32 R3, RZ, RZ, UR37 ;  /* 0x00000025ff037e24 */ /* 0x000fca000f8e00ff */
[----:B------:R-:W-:-:S04]  /*2500*/  SHF.L.U32 R3, R3, 0x1f, RZ ;  /* 0x0000001f03037819 */ /* 0x000fc800000006ff */
[----:B------:R0:W1:Y:S01]  /*2510*/  SYNCS.PHASECHK.TRANS64.TRYWAIT P1, [UR21+0x28c50], R3 ;  /* 0x028c5003ff0075a7 */ /* 0x0000620008020155 */
[----:B------:R-:W-:Y:S05]  /*2520*/  @!P0 BRA `(.L_x_358) ;  /* 0x0000000000048947 */ /* 0x000fea0003800000 */
[----:B------:R-:W-:Y:S01]  /*2530*/  BPT.TRAP 0x1 ;  /* 0x000000040000795c */ /* 0x000fe20000300000 */
.L_x_358:
[----:B-1----:R-:W-:Y:S05]  /*2540*/  @P1 BRA `(.L_x_359) ;  /* 0x0000000000081947 */ /* 0x002fea0003800000 */
[----:B------:R-:W1:Y:S02]  /*2550*/  SYNCS.PHASECHK.TRANS64.TRYWAIT P1, [UR21+0x28c50], R3 ;  /* 0x028c5003ff0075a7 */ /* 0x000e640008020155 */
[----:B-1----:R-:W-:Y:S05]  /*2560*/  @!P1 BRA `(.L_x_360) ;  /* 0x000000d000849947 */ /* 0x002fea0003800000 */
.L_x_359:
        /* <DEDUP_REMOVED lines=31> */
.L_x_361:
[----:B------:R-:W-:-:S04]  /*2760*/  UIADD3 UR6, UR21, 0x28c60, URZ ;  /* 0x00028c6015067890 */ /* 0x000fc8000fffe03f */
[----:B------:R-:W-:-:S09]  /*2770*/  UPRMT UR6, UR40, 0x654, UR6 ;  /* 0x0000065428067896 */ /* 0x000fd20008000006 */
[----:B------:R-:W-:Y:S01]  /*2780*/  SYNCS.ARRIVE.TRANS64.RED.A1T0 RZ, [UR6], RZ ;  /* 0x000000ffffff79a7 */ /* 0x000fe20008100406 */
[----:B------:R-:W-:Y:S05]  /*2790*/  @P2 BRA `(.L_x_362) ;  /* 0xfffffff400142947 */ /* 0x000fea000383ffff */
.L_x_356:
[----:B------:R-:W-:Y:S01]  /*27a0*/  BAR.SYNC.DEFER_BLOCKING 0xe, 0x100 ;  /* 0x0384000000007b1d */ /* 0x000fe20000010000 */
[----:B01----:R-:W-:Y:S01]  /*27b0*/  IMAD.U32 R3, RZ, RZ, UR38 ;  /* 0x00000026ff037e24 */ /* 0x003fe2000f8e00ff */
[----:B------:R-:W-:Y:S01]  /*27c0*/  UIADD3 UR38, UR38, 0x1, URZ ;  /* 0x0000000126267890 */ /* 0x000fe2000fffe03f */
[----:B------:R-:W-:Y:S02]  /*27d0*/  PLOP3.LUT P0, PT, PT, PT, PT, 0x8, 0x0 ;  /* 0x000000000000781c */ /* 0x000fe40003f0e170 */
[----:B------:R-:W-:Y:S02]  /*27e0*/  CS2R R20, SRZ ;  /* 0x0000000000147805 */ /* 0x000fe4000001ff00 */
[----:B------:R-:W-:Y:S01]  /*27f0*/  LEA R0, R3, R16, 0x6 ;  /* 0x0000001003007211 */ /* 0x000fe200078e30ff */
[----:B------:R-:W-:-:S03]  /*2800*/  UISETP.NE.AND UP0, UPT, UR38, 0x2, UPT ;  /* 0x000000022600788c */ /* 0x000fc6000bf05270 */
        /* <DEDUP_REMOVED lines=133> */
[----:B------:R-:W-:Y:S01]  /*3060*/  FMUL.FTZ R0, R151, R0 ;  /* 0x0000000097007220 */ /* 0x000fe20000410000 */
[----:B------:R-:W-:Y:S06]  /*3070*/  BAR.ARV 0xf, 0x100 ;  /* 0x03c4000000007b1d */ /* 0x000fec0000002000 */
[----:B------:R-:W-:Y:S05]  /*3080*/  BRA `(.L_x_352) ;  /* 0x0000004000a87947 */ /* 0x000fea0003800000 */
.L_x_351:
[----:B------:R-:W-:Y:S01]  /*3090*/  UISETP.GE.AND UP0, UPT, UR49, 0x1, UPT ;  /* 0x000000013100788c */ /* 0x000fe2000bf06270 */
[----:B------:R-:W-:-:S05]  /*30a0*/  PLOP3.LUT P0, PT, PT, PT, PT, 0x80, 0x0 ;  /* 0x000000000000781c */ /* 0x000fca0003f0f070 */
[----:B------:R-:W-:-:S13]  /*30b0*/  PLOP3.LUT P1, PT, PT, PT, UP0, 0x80, 0x0 ;  /* 0x000000000000781c */ /* 0x000fda0003f2f008 */
[----:B------:R-:W-:Y:S05]  /*30c0*/  @!P1 BRA `(.L_x_352) ;  /* 0x0000004000989947 */ /* 0x000fea0003800000 */
        /* <DEDUP_REMOVED lines=29> */
.L_x_363:
[----:B------:R-:W-:Y:S01]  /*32a0*/  ULEA.HI UR4, UR36, UR36, URZ, 0x1 ;  /* 0x0000002424047291 */ /* 0x000fe2000f8f083f */
[----:B------:R-:W-:-:S03]  /*32b0*/  IMAD.U32 R3, RZ, RZ, UR46 ;  /* 0x0000002eff037e24 */ /* 0x000fc6000f8e00ff */
[----:B------:R-:W-:Y:S02]  /*32c0*/  ULOP3.LUT UR4, UR4, 0xfffffffe, URZ, 0xc0, !UPT ;  /* 0xfffffffe04047892 */ /* 0x000fe4000f8ec03f */
[----:B------:R-:W-:Y:S02]  /*32d0*/  ISETP.NE.AND P0, PT, R3, 0x3, PT ;  /* 0x000000030300780c */ /* 0x000fe40003f05270 */
[----:B------:R-:W-:-:S06]  /*32e0*/  UIADD3 UR4, UR36, -UR4, URZ ;  /* 0x8000000424047290 */ /* 0x000fcc000fffe03f */
[----:B------:R-:W-:-:S05]  /*32f0*/  IMAD.U32 R0, RZ, RZ, UR4 ;  /* 0x00000004ff007e24 */ /* 0x000fca000f8e00ff */
[----:B------:R-:W-:-:S04]  /*3300*/  SHF.L.U32 R0, R0, 0x1f, RZ ;  /* 0x0000001f00007819 */ /* 0x000fc800000006ff */
[----:B------:R-:W0:Y:S02]  /*3310*/  SYNCS.PHASECHK.TRANS64.TRYWAIT P1, [UR41+0x28c00], R0 ;  /* 0x028c0000ff0075a7 */ /* 0x000e240008020169 */
[----:B0-----:R-:W-:Y:S05]  /*3320*/  @!P1 BRA `(.L_x_364) ;  /* 0x000000c4002c9947 */ /* 0x001fea0003800000 */
.L_x_485:
[----:B------:R-:W-:Y:S05]  /*3330*/  @!P0 BRA `(.L_x_365) ;  /* 0x0000000000048947 */ /* 0x000fea0003800000 */
[----:B------:R-:W-:Y:S01]  /*3340*/  BPT.TRAP 0x1 ;  /* 0x000000040000795c */ /* 0x000fe20000300000 */
.L_x_365:
[----:B------:R-:W-:Y:S02]  /*3350*/  IMAD.U32 R7, RZ, RZ, UR38 ;  /* 0x00000026ff077e24 */ /* 0x000fe4000f8e00ff */
[----:B------:R-:W-:-:S03]  /*3360*/  IMAD.U32 R8, RZ, RZ, UR37 ;  /* 0x00000025ff087e24 */ /* 0x000fc6000f8e00ff */
[----:B------:R-:W-:Y:S02]  /*3370*/  LEA R7, R7, UR41, 0x3 ;  /* 0x0000002907077c11 */ /* 0x000fe4000f8e18ff */
[----:B------:R-:W-:-:S04]  /*3380*/  SHF.L.U32 R8, R8, 0x1f, RZ ;  /* 0x0000001f08087819 */ /* 0x000fc800000006ff */
[----:B------:R1:W2:Y:S01]  /*3390*/  SYNCS.PHASECHK.TRANS64.TRYWAIT P1, [R7+URZ+0x28c30], R8 ;  /* 0x028c3008070075a7 */ /* 0x0002a2000802017f */
[----:B------:R-:W-:Y:S05]  /*33a0*/  @!P0 BRA `(.L_x_366) ;  /* 0x0000000000048947 */ /* 0x000fea0003800000 */
[----:B------:R-:W-:Y:S01]  /*33b0*/  BPT.TRAP 0x1 ;  /* 0x000000040000795c */ /* 0x000fe20000300000 */
.L_x_366:
[----:B--2---:R-:W-:Y:S05]  /*33c0*/  @P1 BRA `(.L_x_367) ;  /* 0x0000000000081947 */ /* 0x004fea0003800000 */
[----:B------:R-:W2:Y:S02]  /*33d0*/  SYNCS.PHASECHK.TRANS64.TRYWAIT P1, [R7+URZ+0x28c30], R8 ;  /* 0x028c3008070075a7 */ /* 0x000ea4000802017f */
[----:B--2---:R-:W-:Y:S05]  /*33e0*/  @!P1 BRA `(.L_x_368) ;  /* 0x000000c400149947 */ /* 0x004fea0003800000 */
.L_x_367:
[----:B------:R-:W-:-:S04]  /*33f0*/  UIADD3 UR4, UR41, 0x22400, URZ ;  /* 0x0002240029047890 */ /* 0x000fc8000fffe03f */
[----:B------:R-:W-:-:S04]  /*3400*/  USHF.R.U32.HI UR4, URZ, 0x4, UR4 ;  /* 0x000000043f047899 */ /* 0x000fc80008011604 */
[----:B------:R-:W-:-:S06]  /*3410*/  ULOP3.LUT UR4, UR4, 0x3fff, URZ, 0xc0, !UPT ;  /* 0x00003fff04047892 */ /* 0x000fcc000f8ec03f */
[----:B0-----:R-:W-:Y:S01]  /*3420*/  MOV R0, UR4 ;  /* 0x0000000400007c02 */ /* 0x001fe20008000f00 */
        /* <DEDUP_REMOVED lines=38> */
.L_x_369:
        /* <DEDUP_REMOVED lines=190> */
[----:B0-----:R-:W-:-:S04]  /*4270*/  FMNMX.FTZ R4, R5, R4, !PT ;  /* 0x0000000405047209 */ /* 0x001fc80007810000 */
[C---:B------:R-:W-:Y:S01]  /*4280*/  FSETP.NEU.FTZ.AND P1, PT, R4.reuse, -INF , PT ;  /* 0xff8000000400780b */ /* 0x040fe20003f3d000 */
[----:B------:R-:W-:Y:S01]  /*4290*/  FMUL.FTZ R5, R4, UR20 ;  /* 0x0000001404057c20 */ /* 0x000fe20008410000 */
[----:B------:R-:W-:Y:S04]  /*42a0*/  MUFU.EX2 R40, R40 ;  /* 0x0000002800287308 */ /* 0x000fe80000000800 */
[----:B------:R-:W-:Y:S02]  /*42b0*/  FSEL R9, R5, RZ, P1 ;  /* 0x000000ff05097208 */ /* 0x000fe40000800000 */
[----:B----4-:R-:W-:Y:S02]  /*42c0*/  F2FP.BF16.F32.PACK_AB R158, R37, R36 ;  /* 0x00000024259e723e */ /* 0x010fe400000010ff */
[----:B------:R0:W-:Y:S01]  /*42d0*/  MUFU.EX2 R5, R6 ;  /* 0x0000000600057308 */ /* 0x0001e20000000800 */
[--C-:B------:R-:W-:Y:S01]  /*42e0*/  FFMA.FTZ R26, R26, UR20, -R9.reuse ;  /* 0x000000141a1a7c23 */ /* 0x100fe20008010809 */
[--C-:B------:R-:W-:Y:S01]  /*42f0*/  FFMA.FTZ R27, R27, UR20, -R9.reuse ;  /* 0x000000141b1b7c23 */ /* 0x100fe20008010809 */
[--C-:B------:R-:W-:Y:S01]  /*4300*/  FFMA.FTZ R30, R30, UR20, -R9.reuse ;  /* 0x000000141e1e7c23 */ /* 0x100fe20008010809 */
[--C-:B------:R-:W-:Y:S01]  /*4310*/  FFMA.FTZ R31, R31, UR20, -R9.reuse ;  /* 0x000000141f1f7c23 */ /* 0x100fe20008010809 */
[--C-:B------:R-:W-:Y:S01]  /*4320*/  FFMA.FTZ R34, R34, UR20, -R9.reuse ;  /* 0x0000001422227c23 */ /* 0x100fe20008010809 */
[--C-:B------:R-:W-:Y:S01]  /*4330*/  FFMA.FTZ R35, R35, UR20, -R9.reuse ;  /* 0x0000001423237c23 */ /* 0x100fe20008010809 */
[----:B------:R-:W-:Y:S01]  /*4340*/  FFMA.FTZ R38, R38, UR20, -R9 ;  /* 0x0000001426267c23 */ /* 0x000fe20008010809 */
[----:B------:R-:W-:Y:S01]  /*4350*/  MUFU.EX2 R26, R26 ;  /* 0x0000001a001a7308 */ /* 0x000fe20000000800 */
[----:B0-----:R-:W-:Y:S01]  /*4360*/  FADD.FTZ R6, R28, R11 ;  /* 0x0000000b1c067221 */ /* 0x001fe20000010000 */
[--C-:B------:R-:W-:Y:S01]  /*4370*/  FFMA.FTZ R39, R39, UR20, -R9.reuse ;  /* 0x0000001427277c23 */ /* 0x100fe20008010809 */
[--C-:B------:R-:W-:Y:S01]  /*4380*/  FFMA.FTZ R42, R42, UR20, -R9.reuse ;  /* 0x000000142a2a7c23 */ /* 0x100fe20008010809 */
[--C-:B------:R-:W-:Y:S01]  /*4390*/  FFMA.FTZ R43, R43, UR20, -R9.reuse ;  /* 0x000000142b2b7c23 */ /* 0x100fe20008010809 */
[----:B------:R-:W-:Y:S01]  /*43a0*/  FADD.FTZ R13, R29, R6 ;  /* 0x000000061d0d7221 */ /* 0x000fe20000010000 */
[--C-:B------:R-:W-:Y:S01]  /*43b0*/  FFMA.FTZ R46, R46, UR20, -R9.reuse ;  /* 0x000000142e2e7c23 */ /* 0x100fe20008010809 */
[----:B------:R-:W-:Y:S01]  /*43c0*/  FFMA.FTZ R47, R47, UR20, -R9 ;  /* 0x000000142f2f7c23 */ /* 0x000fe20008010809 */
[----:B------:R-:W0:Y:S01]  /*43d0*/  MUFU.EX2 R27, R27 ;  /* 0x0000001b001b7308 */ /* 0x000e220000000800 */
[----:B------:R-:W-:Y:S01]  /*43e0*/  FADD.FTZ R10, R32, R13 ;  /* 0x0000000d200a7221 */ /* 0x000fe20000010000 */
[--C-:B------:R-:W-:Y:S01]  /*43f0*/  FFMA.FTZ R50, R50, UR20, -R9.reuse ;  /* 0x0000001432327c23 */ /* 0x100fe20008010809 */
[--C-:B------:R-:W-:Y:S01]  /*4400*/  FFMA.FTZ R51, R51, UR20, -R9.reuse ;  /* 0x0000001433337c23 */ /* 0x100fe20008010809 */
[--C-:B------:R-:W-:Y:S01]  /*4410*/  FFMA.FTZ R54, R54, UR20, -R9.reuse ;  /* 0x0000001436367c23 */ /* 0x100fe20008010809 */
[----:B------:R-:W-:Y:S01]  /*4420*/  FADD.FTZ R13, R33, R10 ;  /* 0x0000000a210d7221 */ /* 0x000fe20000010000 */
[----:B------:R-:W-:-:S02]  /*4430*/  FFMA.FTZ R9, R55, UR20, -R9 ;  /* 0x0000001437097c23 */ /* 0x000fc40008010809 */
[----:B------:R-:W3:Y:S01]  /*4440*/  MUFU.EX2 R30, R30 ;  /* 0x0000001e001e7308 */ /* 0x000ee20000000800 */
[----:B------:R-:W-:-:S04]  /*4450*/  FADD.FTZ R10, R36, R13 ;  /* 0x0000000d240a7221 */ /* 0x000fc80000010000 */
[----:B------:R-:W-:-:S03]  /*4460*/  FADD.FTZ R13, R37, R10 ;  /* 0x0000000a250d7221 */ /* 0x000fc60000010000 */
[----:B------:R-:W4:Y:S01]  /*4470*/  MUFU.EX2 R31, R31 ;  /* 0x0000001f001f7308 */ /* 0x000f220000000800 */
[----:B0-----:R-:W-:Y:S01]  /*4480*/  FADD.FTZ R11, R26, R27 ;  /* 0x0000001b1a0b7221 */ /* 0x001fe20000010000 */
[----:B------:R-:W-:Y:S01]  /*4490*/  FADD.FTZ R10, R40, R13 ;  /* 0x0000000d280a7221 */ /* 0x000fe20000010000 */
[----:B------:R-:W-:-:S05]  /*44a0*/  F2FP.BF16.F32.PACK_AB R153, R27, R26 ;  /* 0x0000001a1b99723e */ /* 0x000fca00000010ff */
[----:B------:R-:W0:Y:S01]  /*44b0*/  MUFU.EX2 R34, R34 ;  /* 0x0000002200227308 */ /* 0x000e220000000800 */
[----:B---3--:R-:W-:-:S07]  /*44c0*/  FADD.FTZ R6, R30, R11 ;  /* 0x0000000b1e067221 */ /* 0x008fce0000010000 */
[----:B------:R-:W3:Y:S01]  /*44d0*/  MUFU.EX2 R35, R35 ;  /* 0x0000002300237308 */ /* 0x000ee20000000800 */
[C---:B----4-:R-:W-:Y:S01]  /*44e0*/  FADD.FTZ R11, R31.reuse, R6 ;  /* 0x000000061f0b7221 */ /* 0x050fe20000010000 */
[----:B------:R-:W-:-:S05]  /*44f0*/  F2FP.BF16.F32.PACK_AB R155, R31, R30 ;  /* 0x0000001e1f9b723e */ /* 0x000fca00000010ff */
[----:B------:R4:W-:Y:S01]  /*4500*/  STSM.16.M88.4 [R19+0x26800], R152 ;  /* 0x0268009813007844 */ /* 0x0009e20000000200 */
[----:B------:R-:W5:Y:S01]  /*4510*/  MUFU.EX2 R38, R38 ;  /* 0x0000002600267308 */ /* 0x000f620000000800 */
[----:B0-----:R-:W-:-:S07]  /*4520*/  FADD.FTZ R6, R34, R11 ;  /* 0x0000000b22067221 */ /* 0x001fce0000010000 */
[----:B------:R-:W0:Y:S01]  /*4530*/  MUFU.EX2 R39, R39 ;  /* 0x0000002700277308 */ /* 0x000e220000000800 */
[C---:B---3--:R-:W-:Y:S01]  /*4540*/  FADD.FTZ R11, R35.reuse, R6 ;  /* 0x00000006230b7221 */ /* 0x048fe20000010000 */
[----:B------:R-:W-:-:S06]  /*4550*/  F2FP.BF16.F32.PACK_AB R157, R35, R34 ;  /* 0x00000022239d723e */ /* 0x000fcc00000010ff */
[----:B------:R-:W3:Y:S01]  /*4560*/  MUFU.EX2 R42, R42 ;  /* 0x0000002a002a7308 */ /* 0x000ee20000000800 */
[----:B-----5:R-:W-:-:S07]  /*4570*/  FADD.FTZ R6, R38, R11 ;  /* 0x0000000b26067221 */ /* 0x020fce0000010000 */
[----:B------:R-:W5:Y:S01]  /*4580*/  MUFU.EX2 R41, R41 ;  /* 0x0000002900297308 */ /* 0x000f620000000800 */
[C---:B0-----:R-:W-:Y:S01]  /*4590*/  FADD.FTZ R11, R39.reuse, R6 ;  /* 0x00000006270b7221 */ /* 0x041fe20000010000 */
[----:B------:R-:W-:-:S05]  /*45a0*/  F2FP.BF16.F32.PACK_AB R159, R39, R38 ;  /* 0x00000026279f723e */ /* 0x000fca00000010ff */
[----:B------:R4:W-:Y:S01]  /*45b0*/  STSM.16.M88.4 [R22], R156 ;  /* 0x0000009c16007844 */ /* 0x0009e20000000200 */
[----:B------:R-:W0:Y:S01]  /*45c0*/  MUFU.EX2 R43, R43 ;  /* 0x0000002b002b7308 */ /* 0x000e220000000800 */
[----:B---3--:R-:W-:-:S07]  /*45d0*/  FADD.FTZ R6, R42, R11 ;  /* 0x0000000b2a067221 */ /* 0x008fce0000010000 */
[----:B------:R-:W3:Y:S01]  /*45e0*/  MUFU.EX2 R44, R44 ;  /* 0x0000002c002c7308 */ /* 0x000ee20000000800 */
[C---:B-----5:R-:W-:Y:S01]  /*45f0*/  FADD.FTZ R13, R41.reuse, R10 ;  /* 0x0000000a290d7221 */ /* 0x060fe20000010000 */
[----:B------:R-:W-:-:S06]  /*4600*/  F2FP.BF16.F32.PACK_AB R160, R41, R40 ;  /* 0x0000002829a0723e */ /* 0x000fcc00000010ff */
[----:B------:R-:W5:Y:S01]  /*4610*/  MUFU.EX2 R46, R46 ;  /* 0x0000002e002e7308 */ /* 0x000f620000000800 */
[C---:B0-----:R-:W-:Y:S01]  /*4620*/  FADD.FTZ R11, R43.reuse, R6 ;  /* 0x000000062b0b7221 */ /* 0x041fe20000010000 */
[----:B------:R-:W-:-:S06]  /*4630*/  F2FP.BF16.F32.PACK_AB R161, R43, R42 ;  /* 0x0000002a2ba1723e */ /* 0x000fcc00000010ff */
[----:B------:R-:W0:Y:S01]  /*4640*/  MUFU.EX2 R45, R45 ;  /* 0x0000002d002d7308 */ /* 0x000e220000000800 */
[----:B---3--:R-:W-:-:S07]  /*4650*/  FADD.FTZ R6, R44, R13 ;  /* 0x0000000d2c067221 */ /* 0x008fce0000010000 */
[----:B------:R-:W3:Y:S01]  /*4660*/  MUFU.EX2 R47, R47 ;  /* 0x0000002f002f7308 */ /* 0x000ee20000000800 */
[----:B-----5:R-:W-:-:S07]  /*4670*/  FADD.FTZ R10, R46, R11 ;  /* 0x0000000b2e0a7221 */ /* 0x020fce0000010000 */
[----:B------:R-:W-:Y:S01]  /*4680*/  MUFU.EX2 R48, R48 ;  /* 0x0000003000307308 */ /* 0x000fe20000000800 */
[C---:B0-----:R-:W-:Y:S01]  /*4690*/  F2FP.BF16.F32.PACK_AB R162, R45.reuse, R44 ;  /* 0x0000002c2da2723e */ /* 0x041fe200000010ff */
[----:B------:R-:W-:-:S06]  /*46a0*/  FADD.FTZ R45, R45, R6 ;  /* 0x000000062d2d7221 */ /* 0x000fcc0000010000 */
[----:B------:R-:W0:Y:S01]  /*46b0*/  MUFU.EX2 R49, R49 ;  /* 0x0000003100317308 */ /* 0x000e220000000800 */
[C---:B---3--:R-:W-:Y:S01]  /*46c0*/  F2FP.BF16.F32.PACK_AB R163, R47.reuse, R46 ;  /* 0x0000002e2fa3723e */ /* 0x048fe200000010ff */
[----:B------:R-:W-:-:S04]  /*46d0*/  FADD.FTZ R47, R47, R10 ;  /* 0x0000000a2f2f7221 */ /* 0x000fc80000010000 */
[----:B------:R4:W-:Y:S02]  /*46e0*/  STSM.16.M88.4 [R184], R160 ;  /* 0x000000a0b8007844 */ /* 0x0009e40000000200 */
[----:B------:R-:W-:Y:S08]  /*46f0*/  MUFU.EX2 R50, R50 ;  /* 0x0000003200327308 */ /* 0x000ff00000000800 */
[----:B------:R-:W3:Y:S01]  /*4700*/  MUFU.EX2 R51, R51 ;  /* 0x0000003300337308 */ /* 0x000ee20000000800 */
[----:B0-----:R-:W-:Y:S01]  /*4710*/  F2FP.BF16.F32.PACK_AB R164, R49, R48 ;  /* 0x0000003031a4723e */ /* 0x001fe200000010ff */
[----:B------:R-:W-:-:S04]  /*4720*/  FADD.FTZ R48, R48, R45 ;  /* 0x0000002d30307221 */ /* 0x000fc80000010000 */
[----:B------:R-:W-:Y:S02]  /*4730*/  FADD.FTZ R49, R49, R48 ;  /* 0x0000003031317221 */ /* 0x000fe40000010000 */
[----:B------:R-:W0:Y:S08]  /*4740*/  MUFU.EX2 R52, R52 ;  /* 0x0000003400347308 */ /* 0x000e300000000800 */
[----:B------:R-:W-:Y:S01]  /*4750*/  MUFU.EX2 R54, R54 ;  /* 0x0000003600367308 */ /* 0x000fe20000000800 */
[----:B---3--:R-:W-:Y:S01]  /*4760*/  F2FP.BF16.F32.PACK_AB R165, R51, R50 ;  /* 0x0000003233a5723e */ /* 0x008fe200000010ff */
[----:B------:R-:W-:-:S04]  /*4770*/  FADD.FTZ R50, R50, R47 ;  /* 0x0000002f32327221 */ /* 0x000fc80000010000 */
[----:B------:R-:W-:Y:S02]  /*4780*/  FADD.FTZ R51, R51, R50 ;  /* 0x0000003233337221 */ /* 0x000fe40000010000 */
[----:B------:R-:W3:Y:S01]  /*4790*/  MUFU.EX2 R9, R9 ;  /* 0x0000000900097308 */ /* 0x000ee20000000800 */
[----:B0-----:R-:W-:Y:S01]  /*47a0*/  F2FP.BF16.F32.PACK_AB R166, R5, R52 ;  /* 0x0000003405a6723e */ /* 0x001fe200000010ff */
[----:B------:R-:W-:-:S04]  /*47b0*/  FADD.FTZ R6, R52, R49 ;  /* 0x0000003134067221 */ /* 0x000fc80000010000 */
[----:B------:R-:W-:Y:S01]  /*47c0*/  FADD.FTZ R6, R5, R6 ;  /* 0x0000000605067221 */ /* 0x000fe20000010000 */
[----:B---3--:R-:W-:Y:S01]  /*47d0*/  F2FP.BF16.F32.PACK_AB R167, R9, R54 ;  /* 0x0000003609a7723e */ /* 0x008fe200000010ff */
[----:B------:R-:W-:-:S04]  /*47e0*/  FADD.FTZ R54, R54, R51 ;  /* 0x0000003336367221 */ /* 0x000fc80000010000 */
[----:B------:R4:W-:Y:S01]  /*47f0*/  STSM.16.M88.4 [R23], R164 ;  /* 0x000000a417007844 */ /* 0x0009e20000000200 */
[----:B------:R-:W-:Y:S01]  /*4800*/  FADD.FTZ R5, R9, R54 ;  /* 0x0000003609057221 */ /* 0x000fe20000010000 */
[----:B------:R-:W-:Y:S06]  /*4810*/  @!P0 BRA `(.L_x_370) ;  /* 0x0000000000048947 */ /* 0x000fec0003800000 */
[----:B------:R-:W-:Y:S01]  /*4820*/  BPT.TRAP 0x1 ;  /* 0x000000040000795c */ /* 0x000fe20000300000 */
.L_x_370:
[----:B------:R0:W3:Y:S01]  /*4830*/  SYNCS.PHASECHK.TRANS64.TRYWAIT P1, [R7+URZ+0x28c50], R8 ;  /* 0x028c5008070075a7 */ /* 0x0000e2000802017f */
[----:B------:R-:W-:Y:S05]  /*4840*/  @!P0 BRA `(.L_x_371) ;  /* 0x0000000000048947 */ /* 0x000fea0003800000 */
[----:B------:R-:W-:Y:S01]  /*4850*/  BPT.TRAP 0x1 ;  /* 0x000000040000795c */ /* 0x000fe20000300000 */
.L_x_371:
[----:B------:R-:W-:Y:S01]  /*4860*/  ULOP3.LUT UR52, UR52, 0x2000000, URZ, 0xfc, !UPT ;  /* 0x0200000034347892 */ /* 0x000fe2000f8efc3f */
[----:B---3--:R-:W-:Y:S11]  /*4870*/  @P1 BRA `(.L_x_372) ;  /* 0x0000000000081947 */ /* 0x008ff60003800000 */
[----:B------:R-:W3:Y:S02]  /*4880*/  SYNCS.PHASECHK.TRANS64.TRYWAIT P1, [R7+URZ+0x28c50], R8 ;  /* 0x028c5008070075a7 */ /* 0x000ee4000802017f */
[----:B---3--:R-:W-:Y:S05]  /*4890*/  @!P1 BRA `(.L_x_373) ;  /* 0x000000ac00fc9947 */ /* 0x008fea0003800000 */
.L_x_372:
        /* <DEDUP_REMOVED lines=34> */
.L_x_374:
[----:B------:R-:W-:Y:S01]  /*4ac0*/  R2UR UR6, R7 ;  /* 0x00000000070672ca */ /* 0x000fe200000e0000 */
[----:B------:R-:W-:-:S06]  /*4ad0*/  UISETP.GE.AND UP0, UPT, UR49, 0x41, UPT ;  /* 0x000000413100788c */ /* 0x000fcc000bf06270 */
[----:B------:R-:W-:-:S06]  /*4ae0*/  PLOP3.LUT P1, PT, PT, PT, UP0, 0x80, 0x0 ;  /* 0x000000000000781c */ /* 0x000fcc0003f2f008 */
[----:B------:R-:W-:-:S04]  /*4af0*/  UIADD3 UR6, UR6, 0x28c60, URZ ;  /* 0x00028c6006067890 */ /* 0x000fc8000fffe03f */
[----:B------:R-:W-:-:S09]  /*4b00*/  UPRMT UR6, UR40, 0x654, UR6 ;  /* 0x0000065428067896 */ /* 0x000fd20008000006 */
[----:B------:R-:W-:Y:S01]  /*4b10*/  SYNCS.ARRIVE.TRANS64.RED.A1T0 RZ, [UR6], RZ ;  /* 0x000000ffffff79a7 */ /* 0x000fe20008100406 */
[----:B------:R-:W-:Y:S05]  /*4b20*/  @!P1 BRA `(.L_x_375) ;  /* 0x0000001c00549947 */ /* 0x000fea0003800000 */
[----:B------:R-:W-:Y:S01]  /*4b30*/  IMAD.MOV.U32 R9, RZ, RZ, R4 ;  /* 0x000000ffff097224 */ /* 0x000fe200078e0004 */
[----:B------:R-:W-:Y:S01]  /*4b40*/  UIADD3 UR48, UR48, -0x2, URZ ;  /* 0xfffffffe30307890 */ /* 0x000fe2000fffe03f */
[----:B------:R-:W-:Y:S01]  /*4b50*/  IMAD.MOV.U32 R206, RZ, RZ, R3 ;  /* 0x000000ffffce7224 */ /* 0x000fe200078e0003 */
[----:B------:R-:W-:Y:S01]  /*4b60*/  UMOV UR22, UR38 ;  /* 0x0000002600167c82 */ /* 0x000fe20008000000 */
[----:B------:R-:W-:Y:S01]  /*4b70*/  ULDC UR23, c[0x0][0x9d8] ;  /* 0x0002760000177ab9 */ /* 0x000fe20000000800 */
[----:B------:R-:W-:-:S08]  /*4b80*/  ULDC UR20, c[0x0][0x988] ;  /* 0x0002620000147ab9 */ /* 0x000fd00000000800 */
.L_x_386:
        /* <DEDUP_REMOVED lines=8> */
[----:B------:R-:W-:Y:S11]  /*4c10*/  @!P0 BRA `(.L_x_376) ;  /* 0x0000000000048947 */ /* 0x000ff60003800000 */
[----:B------:R-:W-:Y:S01]  /*4c20*/  BPT.TRAP 0x1 ;  /* 0x000000040000795c */ /* 0x000fe20000300000 */
.L_x_376:
[----:B------:R-:W-:Y:S01]  /*4c30*/  ULEA UR21, UR38, UR41, 0x3 ;  /* 0x0000002926157291 */ /* 0x000fe2000f8e183f */
[----:B0123--:R-:W-:-:S05]  /*4c40*/  IMAD.U32 R7, RZ, RZ, UR37 ;  /* 0x00000025ff077e24 */ /* 0x00ffca000f8e00ff */
[----:B------:R-:W-:-:S04]  /*4c50*/  SHF.L.U32 R7, R7, 0x1f, RZ ;  /* 0x0000001f07077819 */ /* 0x000fc800000006ff */
[----:B------:R0:W1:Y:S01]  /*4c60*/  SYNCS.PHASECHK.TRANS64.TRYWAIT P2, [UR21+0x28c30], R7 ;  /* 0x028c3007ff0075a7 */ /* 0x0000620008040155 */
[----:B------:R-:W-:Y:S05]  /*4c70*/  @!P0 BRA `(.L_x_377) ;  /* 0x0000000000048947 */ /* 0x000fea0003800000 */
[----:B------:R-:W-:Y:S01]  /*4c80*/  BPT.TRAP 0x1 ;  /* 0x000000040000795c */ /* 0x000fe20000300000 */
.L_x_377:
[----:B-1----:R-:W-:Y:S05]  /*4c90*/  @P2 BRA `(.L_x_378) ;  /* 0x0000000000082947 */ /* 0x002fea0003800000 */
[----:B------:R-:W1:Y:S02]  /*4ca0*/  SYNCS.PHASECHK.TRANS64.TRYWAIT P2, [UR21+0x28c30], R7 ;  /* 0x028c3007ff0075a7 */ /* 0x000e640008040155 */
[----:B-1----:R-:W-:Y:S05]  /*4cb0*/  @!P2 BRA `(.L_x_379) ;  /* 0x000000ac0008a947 */ /* 0x002fea0003800000 */
.L_x_378:
[----:B------:R-:W-:Y:S01]  /*4cc0*/  R2UR UR18, R0 ;  /* 0x00000000001272ca */ /* 0x000fe200000e0000 */
[----:B------:R-:W-:Y:S01]  /*4cd0*/  UIADD3 UR6, UR41, 0x20400, URZ ;  /* 0x0002040029067890 */ /* 0x000fe2000fffe03f */
[----:B----4-:R-:W-:Y:S01]  /*4ce0*/  WARPGROUP.ARRIVE ;  /* 0x00000000000079c5 */ /* 0x010fe20000000000 */
        /* <DEDUP_REMOVED lines=25> */
.L_x_380:
[----:B------:R-:W-:Y:S01]  /*4e80*/  FMUL.FTZ R205, R152, UR23 ;  /* 0x0000001798cd7c20 */ /* 0x000fe20008410000 */
[----:B-1----:R-:W-:Y:S01]  /*4e90*/  FMUL.FTZ R4, R153, UR23 ;  /* 0x0000001799047c20 */ /* 0x002fe20008410000 */
        /* <DEDUP_REMOVED lines=21> */
[----:B-1----:R-:W-:Y:S01]  /*4ff0*/  FMNMX.FTZ R3, R205, R206, !PT ;  /* 0x000000cecd037209 */ /* 0x002fe20007810000 */
[----:B------:R-:W-:Y:S01]  /*5000*/  FMUL.FTZ R152, R170, UR23 ;  /* 0x00000017aa987c20 */ /* 0x000fe20008410000 */
[----:B------:R-:W-:Y:S01]  /*5010*/  FMUL.FTZ R15, R163, UR23 ;  /* 0x00000017a30f7c20 */ /* 0x000fe20008410000 */
[----:B------:R-:W-:Y:S01]  /*5020*/  FMUL.FTZ R21, R167, UR23 ;  /* 0x00000017a7157c20 */ /* 0x000fe20008410000 */
[----:B------:R-:W-:Y:S01]  /*5030*/  FMUL.FTZ R153, R171, UR23 ;  /* 0x00000017ab997c20 */ /* 0x000fe20008410000 */
[----:B------:R-:W-:Y:S01]  /*5040*/  FMUL.FTZ R154, R174, UR23 ;  /* 0x00000017ae9a7c20 */ /* 0x000fe20008410000 */
[----:B------:R-:W-:Y:S01]  /*5050*/  FMUL.FTZ R155, R175, UR23 ;  /* 0x00000017af9b7c20 */ /* 0x000fe20008410000 */
[----:B------:R-:W1:Y:S01]  /*5060*/  MUFU.TANH R208, R208 ;  /* 0x000000d000d07308 */ /* 0x000e620000002400 */
[----:B--2---:R-:W-:Y:S01]  /*5070*/  FMNMX.FTZ R14, R4, R3, !PT ;  /* 0x00000003040e7209 */ /* 0x004fe20007810000 */
[----:B------:R-:W-:Y:S01]  /*5080*/  FMUL.FTZ R157, R179, UR23 ;  /* 0x00000017b39d7c20 */ /* 0x000fe20008410000 */
[----:B------:R-:W-:Y:S01]  /*5090*/  FMUL.FTZ R163, R183, UR23 ;  /* 0x00000017b7a37c20 */ /* 0x000fe20008410000 */
[----:B------:R-:W-:-:S04]  /*50a0*/  UIADD3 UR6, UR21, 0x28c40, URZ ;  /* 0x00028c4015067890 */ /* 0x000fc8000fffe03f */
[----:B------:R-:W2:Y:S01]  /*50b0*/  MUFU.TANH R158, R158 ;  /* 0x0000009e009e7308 */ /* 0x000ea20000002400 */
[----:B---3--:R-:W-:Y:S01]  /*50c0*/  FMNMX.FTZ R3, R207, R14, !PT ;  /* 0x0000000ecf037209 */ /* 0x008fe20007810000 */
[----:B------:R-:W-:-:S06]  /*50d0*/  UPRMT UR6, UR40, 0x654, UR6 ;  /* 0x0000065428067896 */ /* 0x000fcc0008000006 */
[----:B------:R-:W3:Y:S01]  /*50e0*/  MUFU.TANH R159, R159 ;  /* 0x0000009f009f7308 */ /* 0x000ee20000002400 */
[----:B-1----:R-:W-:Y:S02]  /*50f0*/  FMNMX.FTZ R3, R208, R3, !PT ;  /* 0x00000003d0037209 */ /* 0x002fe40007810000 */
[----:B------:R-:W-:Y:S05]  /*5100*/  SYNCS.ARRIVE.TRANS64.RED.A1T0 RZ, [UR6], RZ ;  /* 0x000000ffffff79a7 */ /* 0x000fea0008100406 */
[----:B------:R-:W1:Y:S01]  /*5110*/  MUFU.TANH R161, R161 ;  /* 0x000000a100a17308 */ /* 0x000e620000002400 */
[----:B--2---:R-:W-:-:S07]  /*5120*/  FMNMX.FTZ R14, R158, R3, !PT ;  /* 0x000000039e0e7209 */ /* 0x004fce0007810000 */
[----:B------:R-:W2:Y:S01]  /*5130*/  MUFU.TANH R164, R164 ;  /* 0x000000a400a47308 */ /* 0x000ea20000002400 */
[----:B---3--:R-:W-:-:S07]  /*5140*/  FMNMX.FTZ R14, R159, R14, !PT ;  /* 0x0000000e9f0e7209 */ /* 0x008fce0007810000 */
[----:B------:R-:W3:Y:S01]  /*5150*/  MUFU.TANH R165, R165 ;  /* 0x000000a500a57308 */ /* 0x000ee20000002400 */
[----:B-1----:R-:W-:-:S07]  /*5160*/  FMNMX.FTZ R3, R161, R14, !PT ;  /* 0x0000000ea1037209 */ /* 0x002fce0007810000 */
[----:B------:R-:W1:Y:S01]  /*5170*/  MUFU.TANH R169, R169 ;  /* 0x000000a900a97308 */ /* 0x000e620000002400 */
[----:B--2---:R-:W-:-:S07]  /*5180*/  FMNMX.FTZ R14, R164, R3, !PT ;  /* 0x00000003a40e7209 */ /* 0x004fce0007810000 */
[----:B------:R-:W2:Y:S01]  /*5190*/  MUFU.TANH R168, R168 ;  /* 0x000000a800a87308 */ /* 0x000ea20000002400 */
[----:B---3--:R-:W-:-:S07]  /*51a0*/  FMNMX.FTZ R14, R165, R14, !PT ;  /* 0x0000000ea50e7209 */ /* 0x008fce0007810000 */
[----:B------:R-:W3:Y:S01]  /*51b0*/  MUFU.TANH R209, R209 ;  /* 0x000000d100d17308 */ /* 0x000ee20000002400 */
[----:B-1----:R-:W-:Y:S01]  /*51c0*/  FMNMX.FTZ R3, R169, R14, !PT ;  /* 0x0000000ea9037209 */ /* 0x002fe20007810000 */
[----:B------:R-:W-:-:S06]  /*51d0*/  FMUL.FTZ R14, R162, UR23 ;  /* 0x00000017a20e7c20 */ /* 0x000fcc0008410000 */
        /* <DEDUP_REMOVED lines=9> */
[----:B---3--:R-:W-:Y:S01]  /*5270*/  FMNMX.FTZ R3, R173, R20, !PT ;  /* 0x00000014ad037209 */ /* 0x008fe20007810000 */
[----:B------:R-:W-:-:S06]  /*5280*/  FMUL.FTZ R20, R166, UR23 ;  /* 0x00000017a6147c20 */ /* 0x000fcc0008410000 */
[----:B------:R-:W3:Y:S01]  /*5290*/  MUFU.TANH R10, R10 ;  /* 0x0000000a000a7308 */ /* 0x000ee20000002400 */
[----:B-1----:R-:W-:-:S05]  /*52a0*/  FMNMX.FTZ R3, R160, R3, !PT ;  /* 0x00000003a0037209 */ /* 0x002fca0007810000 */
[----:B------:R-:W1:Y:S02]  /*52b0*/  SHFL.BFLY PT, R156, R3, 0x2, 0x1f ;  /* 0x0c401f00039c7f89 */ /* 0x000e6400000e0000 */
[----:B------:R-:W4:Y:S08]  /*52c0*/  MUFU.TANH R11, R11 ;  /* 0x0000000b000b7308 */ /* 0x000f300000002400 */
[----:B------:R-:W5:Y:S08]  /*52d0*/  MUFU.TANH R12, R12 ;  /* 0x0000000c000c7308 */ /* 0x000f700000002400 */
[----:B------:R-:W0:Y:S01]  /*52e0*/  MUFU.TANH R14, R14 ;  /* 0x0000000e000e7308 */ /* 0x000e220000002400 */
[----:B-1----:R-:W-:Y:S01]  /*52f0*/  FMNMX.FTZ R13, R3, R156, !PT ;  /* 0x0000009c030d7209 */ /* 0x002fe20007810000 */
[----:B------:R-:W-:Y:S01]  /*5300*/  FMUL.FTZ R156, R178, UR23 ;  /* 0x00000017b29c7c20 */ /* 0x000fe20008410000 */
[----:B--2---:R-:W-:-:S05]  /*5310*/  FMNMX.FTZ R3, R8, R9, !PT ;  /* 0x0000000908037209 */ /* 0x004fca0007810000 */
[----:B------:R-:W1:Y:S01]  /*5320*/  MUFU.TANH R15, R15 ;  /* 0x0000000f000f7308 */ /* 0x000e620000002400 */
[----:B------:R-:W2:Y:S01]  /*5330*/  SHFL.BFLY PT, R170, R13, 0x1, 0x1f ;  /* 0x0c201f000daa7f89 */ /* 0x000ea200000e0000 */
[----:B---3--:R-:W-:-:S04]  /*5340*/  FMNMX.FTZ R162, R10, R3, !PT ;  /* 0x000000030aa27209 */ /* 0x008fc80007810000 */
[----:B----4-:R-:W-:Y:S02]  /*5350*/  FMNMX.FTZ R3, R11, R162, !PT ;  /* 0x000000a20b037209 */ /* 0x010fe40007810000 */
[----:B------:R-:W3:Y:S01]  /*5360*/  MUFU.TANH R20, R20 ;  /* 0x0000001400147308 */ /* 0x000ee20000002400 */
[----:B------:R-:W-:Y:S01]  /*5370*/  FMUL.FTZ R162, R182, UR23 ;  /* 0x00000017b6a27c20 */ /* 0x000fe20008410000 */
[----:B-----5:R-:W-:-:S04]  /*5380*/  FMNMX.FTZ R3, R12, R3, !PT ;  /* 0x000000030c037209 */ /* 0x020fc80007810000 */
[----:B0-----:R-:W-:Y:S02]  /*5390*/  FMNMX.FTZ R166, R14, R3, !PT ;  /* 0x000000030ea67209 */ /* 0x001fe40007810000 */
[----:B------:R-:W0:Y:S08]  /*53a0*/  MUFU.TANH R21, R21 ;  /* 0x0000001500157308 */ /* 0x000e300000002400 */
[----:B------:R-:W4:Y:S01]  /*53b0*/  MUFU.TANH R152, R152 ;  /* 0x0000009800987308 */ /* 0x000f220000002400 */
[----:B--2---:R-:W-:-:S02]  /*53c0*/  FMNMX.FTZ R3, R13, R170, !PT ;  /* 0x000000aa0d037209 */ /* 0x004fc40007810000 */
[----:B-1----:R-:W-:-:S03]  /*53d0*/  FMNMX.FTZ R13, R15, R166, !PT ;  /* 0x000000a60f0d7209 */ /* 0x002fc60007810000 */
[C---:B------:R-:W-:Y:S02]  /*53e0*/  FADD.FTZ R167, -R3.reuse, R206 ;  /* 0x000000ce03a77221 */ /* 0x040fe40000010100 */
[----:B------:R-:W1:Y:S01]  /*53f0*/  MUFU.TANH R153, R153 ;  /* 0x0000009900997308 */ /* 0x000e620000002400 */
[----:B---3--:R-:W-:Y:S01]  /*5400*/  FMNMX.FTZ R166, R20, R13, !PT ;  /* 0x0000000d14a67209 */ /* 0x008fe20007810000 */
[----:B------:R-:W-:Y:S01]  /*5410*/  FMUL.FTZ R177, R3, UR20 ;  /* 0x0000001403b17c20 */ /* 0x000fe20008410000 */
[----:B------:R-:W-:Y:S02]  /*5420*/  FMUL.FTZ R13, R167, UR20 ;  /* 0x00000014a70d7c20 */ /* 0x000fe40008410000 */
[----:B0-----:R-:W-:Y:S01]  /*5430*/  FMNMX.FTZ R167, R21, R166, !PT ;  /* 0x000000a615a77209 */ /* 0x001fe20007810000 */
[--C-:B------:R-:W-:Y:S01]  /*5440*/  FFMA.FTZ R174, R169, UR20, -R177.reuse ;  /* 0x00000014a9ae7c23 */ /* 0x100fe200080108b1 */
[--C-:B------:R-:W-:Y:S01]  /*5450*/  FFMA.FTZ R205, R205, UR20, -R177.reuse ;  /* 0x00000014cdcd7c23 */ /* 0x100fe200080108b1 */
[----:B------:R-:W0:Y:S01]  /*5460*/  MUFU.TANH R154, R154 ;  /* 0x0000009a009a7308 */ /* 0x000e220000002400 */
[----:B----4-:R-:W-:Y:S01]  /*5470*/  FMNMX.FTZ R166, R152, R167, !PT ;  /* 0x000000a798a67209 */ /* 0x010fe20007810000 */
[--C-:B------:R-:W-:Y:S01]  /*5480*/  FFMA.FTZ R175, R208, UR20, -R177.reuse ;  /* 0x00000014d0af7c23 */ /* 0x100fe200080108b1 */
[--C-:B------:R-:W-:Y:S01]  /*5490*/  FFMA.FTZ R158, R158, UR20, -R177.reuse ;  /* 0x000000149e9e7c23 */ /* 0x100fe200080108b1 */
[--C-:B------:R-:W-:Y:S01]  /*54a0*/  FFMA.FTZ R164, R164, UR20, -R177.reuse ;  /* 0x00000014a4a47c23 */ /* 0x100fe200080108b1 */
[--C-:B------:R-:W-:Y:S01]  /*54b0*/  FFMA.FTZ R178, R209, UR20, -R177.reuse ;  /* 0x00000014d1b27c23 */ /* 0x100fe200080108b1 */
[----:B------:R-:W-:-:S02]  /*54c0*/  FFMA.FTZ R169, R176, UR20, -R177 ;  /* 0x00000014b0a97c23 */ /* 0x000fc400080108b1 */
[----:B------:R-:W2:Y:S01]  /*54d0*/  MUFU.TANH R155, R155 ;  /* 0x0000009b009b7308 */ /* 0x000ea20000002400 */
[----:B-1----:R-:W-:-:S07]  /*54e0*/  FMNMX.FTZ R167, R153, R166, !PT ;  /* 0x000000a699a77209 */ /* 0x002fce0007810000 */
[----:B------:R-:W1:Y:S01]  /*54f0*/  MUFU.TANH R156, R156 ;  /* 0x0000009c009c7308 */ /* 0x000e620000002400 */
[----:B0-----:R-:W-:Y:S01]  /*5500*/  FMNMX.FTZ R170, R154, R167, !PT ;  /* 0x000000a79aaa7209 */ /* 0x001fe20007810000 */
[----:B------:R-:W-:-:S06]  /*5510*/  FFMA.FTZ R167, R4, UR20, -R177 ;  /* 0x0000001404a77c23 */ /* 0x000fcc00080108b1 */
[----:B------:R-:W0:Y:S01]  /*5520*/  MUFU.TANH R157, R157 ;  /* 0x0000009d009d7308 */ /* 0x000e220000002400 */
[----:B--2---:R-:W-:Y:S01]  /*5530*/  FMNMX.FTZ R171, R155, R170, !PT ;  /* 0x000000aa9bab7209 */ /* 0x004fe20007810000 */
[----:B------:R-:W-:-:S06]  /*5540*/  FFMA.FTZ R170, R207, UR20, -R177 ;  /* 0x00000014cfaa7c23 */ /* 0x000fcc00080108b1 */
[----:B------:R-:W2:Y:S01]  /*5550*/  MUFU.TANH R162, R162 ;  /* 0x000000a200a27308 */ /* 0x000ea20000002400 */
[----:B-1----:R-:W-:-:S07]  /*5560*/  FMNMX.FTZ R4, R156, R171, !PT ;  /* 0x000000ab9c047209 */ /* 0x002fce0007810000 */
[----:B------:R-:W1:Y:S01]  /*5570*/  MUFU.TANH R163, R163 ;  /* 0x000000a300a37308 */ /* 0x000e620000002400 */
[----:B0-----:R-:W-:-:S07]  /*5580*/  FMNMX.FTZ R171, R157, R4, !PT ;  /* 0x000000049dab7209 */ /* 0x001fce0007810000 */
[----:B------:R-:W0:Y:S01]  /*5590*/  MUFU.EX2 R13, R13 ;  /* 0x0000000d000d7308 */ /* 0x000e220000000800 */
[----:B--2---:R-:W-:Y:S01]  /*55a0*/  FMNMX.FTZ R4, R162, R171, !PT ;  /* 0x000000aba2047209 */ /* 0x004fe20007810000 */
[--C-:B------:R-:W-:Y:S01]  /*55b0*/  FFMA.FTZ R171, R159, UR20, -R177.reuse ;  /* 0x000000149fab7c23 */ /* 0x100fe200080108b1 */
[--C-:B------:R-:W-:Y:S01]  /*55c0*/  FFMA.FTZ R159, R161, UR20, -R177.reuse ;  /* 0x00000014a19f7c23 */ /* 0x100fe200080108b1 */
[--C-:B------:R-:W-:Y:S01]  /*55d0*/  FFMA.FTZ R161, R165, UR20, -R177.reuse ;  /* 0x00000014a5a17c23 */ /* 0x100fe200080108b1 */
[--C-:B------:R-:W-:Y:S01]  /*55e0*/  FFMA.FTZ R165, R168, UR20, -R177.reuse ;  /* 0x00000014a8a57c23 */ /* 0x100fe200080108b1 */
[--C-:B------:R-:W-:Y:S01]  /*55f0*/  FFMA.FTZ R168, R172, UR20, -R177.reuse ;  /* 0x00000014aca87c23 */ /* 0x100fe200080108b1 */
[----:B------:R-:W-:Y:S01]  /*5600*/  FFMA.FTZ R172, R173, UR20, -R177 ;  /* 0x00000014adac7c23 */ /* 0x000fe200080108b1 */
[----:B------:R-:W2:Y:S01]  /*5610*/  MUFU.EX2 R166, R205 ;  /* 0x000000cd00a67308 */ /* 0x000ea20000000800 */
[----:B-1----:R-:W-:-:S05]  /*5620*/  FMNMX.FTZ R4, R163, R4, !PT ;  /* 0x00000004a3047209 */ /* 0x002fca0007810000 */
[----:B------:R-:W1:Y:S02]  /*5630*/  SHFL.BFLY PT, R179, R4, 0x2, 0x1f ;  /* 0x0c401f0004b37f89 */ /* 0x000e6400000e0000 */
[----:B------:R-:W3:Y:S01]  /*5640*/  MUFU.EX2 R167, R167 ;  /* 0x000000a700a77308 */ /* 0x000ee20000000800 */
[-C--:B0-----:R-:W-:Y:S01]  /*5650*/  FMUL.FTZ R24, R24, R13.reuse ;  /* 0x0000000d18187220 */ /* 0x081fe20000410000 */
        /* <DEDUP_REMOVED lines=19> */
[----:B------:R-:W-:Y:S01]  /*5790*/  FMUL.FTZ R60, R60, R13 ;  /* 0x0000000d3c3c7220 */ /* 0x000fe20000410000 */
[----:B-1----:R-:W-:Y:S01]  /*57a0*/  FMNMX.FTZ R179, R4, R179, !PT ;  /* 0x000000b304b37209 */ /* 0x002fe20007810000 */
[-C--:B------:R-:W-:Y:S01]  /*57b0*/  FMUL.FTZ R61, R61, R13.reuse ;  /* 0x0000000d3d3d7220 */ /* 0x080fe20000410000 */
[----:B------:R-:W-:Y:S01]  /*57c0*/  MUFU.EX2 R158, R158 ;  /* 0x0000009e009e7308 */ /* 0x000fe20000000800 */
[-C--:B------:R-:W-:Y:S01]  /*57d0*/  FMUL.FTZ R64, R64, R13.reuse ;  /* 0x0000000d40407220 */ /* 0x080fe20000410000 */
[-C--:B------:R-:W-:Y:S01]  /*57e0*/  FMUL.FTZ R65, R65, R13.reuse ;  /* 0x0000000d41417220 */ /* 0x080fe20000410000 */
[----:B------:R-:W0:Y:S01]  /*57f0*/  SHFL.BFLY PT, R4, R179, 0x1, 0x1f ;  /* 0x0c201f00b3047f89 */ /* 0x000e2200000e0000 */
        /* <DEDUP_REMOVED lines=23> */
[----:B0-----:R-:W-:Y:S01]  /*5970*/  FMNMX.FTZ R4, R179, R4, !PT ;  /* 0x00000004b3047209 */ /* 0x001fe20007810000 */
[----:B------:R-:W-:Y:S01]  /*5980*/  FFMA.FTZ R179, R160, UR20, -R177 ;  /* 0x00000014a0b37c23 */ /* 0x000fe200080108b1 */
[-C--:B------:R-:W-:Y:S01]  /*5990*/  FMUL.FTZ R108, R108, R13.reuse ;  /* 0x0000000d6c6c7220 */ /* 0x080fe20000410000 */
[-C--:B------:R-:W-:Y:S01]  /*59a0*/  FMUL.FTZ R109, R109, R13.reuse ;  /* 0x0000000d6d6d7220 */ /* 0x080fe20000410000 */
[-C--:B------:R-:W-:Y:S01]  /*59b0*/  FMUL.FTZ R112, R112, R13.reuse ;  /* 0x0000000d70707220 */ /* 0x080fe20000410000 */
[C---:B------:R-:W-:Y:S01]  /*59c0*/  FMUL.FTZ R177, R4.reuse, UR20 ;  /* 0x0000001404b17c20 */ /* 0x040fe20008410000 */
[----:B------:R-:W-:Y:S01]  /*59d0*/  FADD.FTZ R160, -R4, R9 ;  /* 0x0000000904a07221 */ /* 0x000fe20000010100 */
[----:B------:R-:W-:Y:S01]  /*59e0*/  MUFU.EX2 R161, R161 ;  /* 0x000000a100a17308 */ /* 0x000fe20000000800 */
[----:B------:R-:W-:Y:S01]  /*59f0*/  FMUL.FTZ R113, R113, R13 ;  /* 0x0000000d71717220 */ /* 0x000fe20000410000 */
[--C-:B------:R-:W-:Y:S01]  /*5a00*/  FFMA.FTZ R173, R8, UR20, -R177.reuse ;  /* 0x0000001408ad7c23 */ /* 0x100fe200080108b1 */
[----:B------:R-:W-:Y:S01]  /*5a10*/  FMUL.FTZ R160, R160, UR20 ;  /* 0x00000014a0a07c20 */ /* 0x000fe20008410000 */
[--C-:B------:R-:W-:Y:S01]  /*5a20*/  FFMA.FTZ R180, R12, UR20, -R177.reuse ;  /* 0x000000140cb47c23 */ /* 0x100fe200080108b1 */
[--C-:B------:R-:W-:Y:S01]  /*5a30*/  FFMA.FTZ R12, R20, UR20, -R177.reuse ;  /* 0x00000014140c7c23 */ /* 0x100fe200080108b1 */
[--C-:B------:R-:W-:Y:S01]  /*5a40*/  FFMA.FTZ R8, R10, UR20, -R177.reuse ;  /* 0x000000140a087c23 */ /* 0x100fe200080108b1 */
[----:B------:R-:W-:Y:S01]  /*5a50*/  IMAD.MOV R20, RZ, RZ, -R18 ;  /* 0x000000ffff147224 */ /* 0x000fe200078e0a12 */
[----:B------:R2:W-:Y:S01]  /*5a60*/  MUFU.EX2 R176, R160 ;  /* 0x000000a000b07308 */ /* 0x0005e20000000800 */
[--C-:B------:R-:W-:Y:S01]  /*5a70*/  FFMA.FTZ R10, R11, UR20, -R177.reuse ;  /* 0x000000140b0a7c23 */ /* 0x100fe200080108b1 */
[--C-:B------:R-:W-:Y:S01]  /*5a80*/  FFMA.FTZ R11, R14, UR20, -R177.reuse ;  /* 0x000000140e0b7c23 */ /* 0x100fe200080108b1 */
[--C-:B------:R-:W-:Y:S01]  /*5a90*/  FFMA.FTZ R14, R15, UR20, -R177.reuse ;  /* 0x000000140f0e7c23 */ /* 0x100fe200080108b1 */
[----:B------:R-:W-:Y:S01]  /*5aa0*/  ISETP.NE.AND P2, PT, R17, R20, PT ;  /* 0x000000141100720c */ /* 0x000fe20003f45270 */
[--C-:B------:R-:W-:Y:S01]  /*5ab0*/  FFMA.FTZ R15, R21, UR20, -R177.reuse ;  /* 0x00000014150f7c23 */ /* 0x100fe200080108b1 */
[--C-:B------:R-:W-:Y:S01]  /*5ac0*/  FFMA.FTZ R21, R153, UR20, -R177.reuse ;  /* 0x0000001499157c23 */ /* 0x100fe200080108b1 */
[----:B------:R-:W-:Y:S01]  /*5ad0*/  MOV R153, UR22 ;  /* 0x0000001600997c02 */ /* 0x000fe20008000f00 */
[----:B------:R-:W0:Y:S01]  /*5ae0*/  MUFU.EX2 R173, R173 ;  /* 0x000000ad00ad7308 */ /* 0x000e220000000800 */
[--C-:B------:R-:W-:Y:S01]  /*5af0*/  FFMA.FTZ R20, R152, UR20, -R177.reuse ;  /* 0x0000001498147c23 */ /* 0x100fe200080108b1 */
[----:B--2---:R-:W-:Y:S01]  /*5b00*/  FFMA.FTZ R160, R13, R6, R166 ;  /* 0x000000060da07223 */ /* 0x004fe200000100a6 */
[--C-:B------:R-:W-:Y:S01]  /*5b10*/  FFMA.FTZ R6, R155, UR20, -R177.reuse ;  /* 0x000000149b067c23 */ /* 0x100fe200080108b1 */
[--C-:B------:R-:W-:Y:S01]  /*5b20*/  FFMA.FTZ R154, R154, UR20, -R177.reuse ;  /* 0x000000149a9a7c23 */ /* 0x100fe200080108b1 */
[--C-:B------:R-:W-:Y:S01]  /*5b30*/  FFMA.FTZ R157, R157, UR20, -R177.reuse ;  /* 0x000000149d9d7c23 */ /* 0x100fe200080108b1 */
[----:B---3--:R-:W-:Y:S01]  /*5b40*/  FADD.FTZ R155, R167, R160 ;  /* 0x000000a0a79b7221 */ /* 0x008fe20000010000 */
[----:B------:R-:W-:Y:S01]  /*5b50*/  FFMA.FTZ R162, R162, UR20, -R177 ;  /* 0x00000014a2a27c23 */ /* 0x000fe200080108b1 */
[----:B------:R-:W1:Y:S01]  /*5b60*/  MUFU.EX2 R8, R8 ;  /* 0x0000000800087308 */ /* 0x000e620000000800 */
[----:B------:R-:W-:-:S02]  /*5b70*/  @!P2 IMAD R152, R153, 0x40, R16 ;  /* 0x000000409998a824 */ /* 0x000fc400078e0210 */
[-C--:B------:R-:W-:Y:S01]  /*5b80*/  FMUL.FTZ R116, R116, R13.reuse ;  /* 0x0000000d74747220 */ /* 0x080fe20000410000 */
[-C--:B------:R-:W-:Y:S01]  /*5b90*/  FMUL.FTZ R117, R117, R13.reuse ;  /* 0x0000000d75757220 */ /* 0x080fe20000410000 */
[-C--:B------:R-:W-:Y:S01]  /*5ba0*/  FMUL.FTZ R120, R120, R13.reuse ;  /* 0x0000000d78787220 */ /* 0x080fe20000410000 */
[-C--:B------:R-:W-:Y:S01]  /*5bb0*/  FMUL.FTZ R121, R121, R13.reuse ;  /* 0x0000000d79797220 */ /* 0x080fe20000410000 */
[-C--:B------:R-:W-:Y:S01]  /*5bc0*/  FMUL.FTZ R124, R124, R13.reuse ;  /* 0x0000000d7c7c7220 */ /* 0x080fe20000410000 */
[----:B------:R-:W-:Y:S01]  /*5bd0*/  FMUL.FTZ R125, R125, R13 ;  /* 0x0000000d7d7d7220 */ /* 0x000fe20000410000 */
[----:B------:R-:W2:Y:S01]  /*5be0*/  MUFU.EX2 R10, R10 ;  /* 0x0000000a000a7308 */ /* 0x000ea20000000800 */
[----:B0-----:R-:W-:Y:S01]  /*5bf0*/  FFMA.FTZ R153, R176, R5, R173 ;  /* 0x00000005b0997223 */ /* 0x001fe200000100ad */
[-C--:B------:R-:W-:Y:S01]  /*5c00*/  FMUL.FTZ R128, R128, R13.reuse ;  /* 0x0000000d80807220 */ /* 0x080fe20000410000 */
[-C--:B------:R-:W-:Y:S01]  /*5c10*/  FMUL.FTZ R129, R129, R13.reuse ;  /* 0x0000000d81817220 */ /* 0x080fe20000410000 */
[-C--:B------:R-:W-:Y:S01]  /*5c20*/  FMUL.FTZ R132, R132, R13.reuse ;  /* 0x0000000d84847220 */ /* 0x080fe20000410000 */
[-C--:B------:R-:W-:Y:S01]  /*5c30*/  FMUL.FTZ R133, R133, R13.reuse ;  /* 0x0000000d85857220 */ /* 0x080fe20000410000 */
[-C--:B------:R-:W-:Y:S01]  /*5c40*/  FMUL.FTZ R136, R136, R13.reuse ;  /* 0x0000000d88887220 */ /* 0x080fe20000410000 */
[-C--:B------:R-:W-:Y:S01]  /*5c50*/  FMUL.FTZ R137, R137, R13.reuse ;  /* 0x0000000d89897220 */ /* 0x080fe20000410000 */
[----:B------:R-:W-:Y:S01]  /*5c60*/  MUFU.EX2 R9, R179 ;  /* 0x000000b300097308 */ /* 0x000fe20000000800 */
[----:B-1----:R-:W-:Y:S01]  /*5c70*/  FADD.FTZ R181, R8, R153 ;  /* 0x0000009908b57221 */ /* 0x002fe20000010000 */
[----:B------:R-:W-:Y:S01]  /*5c80*/  FFMA.FTZ R153, R156, UR20, -R177 ;  /* 0x000000149c997c23 */ /* 0x000fe200080108b1 */
[----:B------:R-:W-:Y:S01]  /*5c90*/  FADD.FTZ R156, R170, R155 ;  /* 0x0000009baa9c7221 */ /* 0x000fe20000010000 */
[-C--:B------:R-:W-:Y:S01]  /*5ca0*/  FMUL.FTZ R140, R140, R13.reuse ;  /* 0x0000000d8c8c7220 */ /* 0x080fe20000410000 */
[-C--:B------:R-:W-:Y:S01]  /*5cb0*/  FMUL.FTZ R141, R141, R13.reuse ;  /* 0x0000000d8d8d7220 */ /* 0x080fe20000410000 */
[-C--:B------:R-:W-:Y:S01]  /*5cc0*/  FMUL.FTZ R144, R144, R13.reuse ;  /* 0x0000000d90907220 */ /* 0x080fe20000410000 */
[----:B------:R-:W-:Y:S01]  /*5cd0*/  FADD.FTZ R155, R175, R156 ;  /* 0x0000009caf9b7221 */ /* 0x000fe20000010000 */
[----:B------:R0:W1:Y:S01]  /*5ce0*/  MUFU.EX2 R179, R180 ;  /* 0x000000b400b37308 */ /* 0x0000620000000800 */
[----:B--2---:R-:W-:Y:S01]  /*5cf0*/  FADD.FTZ R160, R10, R181 ;  /* 0x000000b50aa07221 */ /* 0x004fe20000010000 */
[----:B------:R-:W-:Y:S01]  /*5d00*/  @!P2 LEA R156, R152, UR41, 0x2 ;  /* 0x00000029989cac11 */ /* 0x000fe2000f8e10ff */
[-C--:B------:R-:W-:Y:S01]  /*5d10*/  FMUL.FTZ R145, R145, R13.reuse ;  /* 0x0000000d91917220 */ /* 0x080fe20000410000 */
[----:B------:R-:W-:Y:S01]  /*5d20*/  F2FP.BF16.F32.PACK_AB R152, R167, R166 ;  /* 0x000000a6a798723e */ /* 0x000fe200000010ff */
[-C--:B------:R-:W-:Y:S01]  /*5d30*/  FMUL.FTZ R148, R148, R13.reuse ;  /* 0x0000000d94947220 */ /* 0x080fe20000410000 */
[----:B------:R-:W-:Y:S01]  /*5d40*/  FMUL.FTZ R149, R149, R13 ;  /* 0x0000000d95957220 */ /* 0x000fe20000410000 */
[----:B------:R-:W-:Y:S01]  /*5d50*/  @!P2 STS [R156+0x28800], R13 ;  /* 0x0288000d9c00a388 */ /* 0x000fe20000000800 */
[----:B------:R-:W2:Y:S01]  /*5d60*/  MUFU.EX2 R11, R11 ;  /* 0x0000000b000b7308 */ /* 0x000ea20000000800 */
[----:B0-----:R-:W-:Y:S01]  /*5d70*/  FFMA.FTZ R180, R163, UR20, -R177 ;  /* 0x00000014a3b47c23 */ /* 0x001fe200080108b1 */
[-C--:B------:R-:W-:Y:S01]  /*5d80*/  FMUL.FTZ R26, R26, R176.reuse ;  /* 0x000000b01a1a7220 */ /* 0x080fe20000410000 */
[----:B------:R0:W-:Y:S01]  /*5d90*/  @!P2 STS [R156+0x28820], R176 ;  /* 0x028820b09c00a388 */ /* 0x0001e20000000800 */
[-C--:B------:R-:W-:Y:S01]  /*5da0*/  FMUL.FTZ R27, R27, R176.reuse ;  /* 0x000000b01b1b7220 */ /* 0x080fe20000410000 */
[-C--:B------:R-:W-:Y:S01]  /*5db0*/  FMUL.FTZ R30, R30, R176.reuse ;  /* 0x000000b01e1e7220 */ /* 0x080fe20000410000 */
[-C--:B------:R-:W-:Y:S01]  /*5dc0*/  FMUL.FTZ R31, R31, R176.reuse ;  /* 0x000000b01f1f7220 */ /* 0x080fe20000410000 */
[-C--:B------:R-:W-:Y:S01]  /*5dd0*/  FMUL.FTZ R34, R34, R176.reuse ;  /* 0x000000b022227220 */ /* 0x080fe20000410000 */
[----:B------:R-:W3:Y:S01]  /*5de0*/  MUFU.EX2 R14, R14 ;  /* 0x0000000e000e7308 */ /* 0x000ee20000000800 */
[----:B-1----:R-:W-:Y:S01]  /*5df0*/  FADD.FTZ R160, R179, R160 ;  /* 0x000000a0b3a07221 */ /* 0x002fe20000010000 */
[-C--:B------:R-:W-:Y:S01]  /*5e00*/  FMUL.FTZ R35, R35, R176.reuse ;  /* 0x000000b023237220 */ /* 0x080fe20000410000 */
[-C--:B------:R-:W-:Y:S01]  /*5e10*/  FMUL.FTZ R38, R38, R176.reuse ;  /* 0x000000b026267220 */ /* 0x080fe20000410000 */
[----:B------:R-:W-:Y:S01]  /*5e20*/  FMUL.FTZ R39, R39, R176 ;  /* 0x000000b027277220 */ /* 0x000fe20000410000 */
[----:B0-----:R-:W-:Y:S01]  /*5e30*/  F2FP.BF16.F32.PACK_AB R156, R171, R158 ;  /* 0x0000009eab9c723e */ /* 0x001fe200000010ff */
        /* <DEDUP_REMOVED lines=11> */
[-C--:B------:R-:W-:Y:S01]  /*5ef0*/  FMUL.FTZ R59, R59, R176.reuse ;  /* 0x000000b03b3b7220 */ /* 0x080fe20000410000 */
[-C--:B------:R-:W-:Y:S01]  /*5f00*/  FMUL.FTZ R62, R62, R176.reuse ;  /* 0x000000b03e3e7220 */ /* 0x080fe20000410000 */
[-C--:B------:R-:W-:Y:S01]  /*5f10*/  FMUL.FTZ R63, R63, R176.reuse ;  /* 0x000000b03f3f7220 */ /* 0x080fe20000410000 */
[-C--:B------:R-:W-:Y:S01]  /*5f20*/  FMUL.FTZ R66, R66, R176.reuse ;  /* 0x000000b042427220 */ /* 0x080fe20000410000 */
[-C--:B------:R-:W-:Y:S01]  /*5f30*/  FMUL.FTZ R67, R67, R176.reuse ;  /* 0x000000b043437220 */ /* 0x080fe20000410000 */
[-C--:B------:R-:W-:Y:S01]  /*5f40*/  FMUL.FTZ R70, R70, R176.reuse ;  /* 0x000000b046467220 */ /* 0x080fe20000410000 */
[-C--:B------:R-:W-:Y:S01]  /*5f50*/  FMUL.FTZ R71, R71, R176.reuse ;  /* 0x000000b047477220 */ /* 0x080fe20000410000 */
[----:B------:R4:W-:Y:S01]  /*5f60*/  MUFU.EX2 R5, R154 ;  /* 0x0000009a00057308 */ /* 0x0009e20000000800 */
        /* <DEDUP_REMOVED lines=8> */
[----:B----4-:R-:W-:Y:S01]  /*5ff0*/  FADD.FTZ R154, R158, R155 ;  /* 0x0000009b9e9a7221 */ /* 0x010fe20000010000 */
[----:B--2---:R-:W-:Y:S01]  /*6000*/  FADD.FTZ R155, R11, R160 ;  /* 0x000000a00b9b7221 */ /* 0x004fe20000010000 */
[----:B------:R-:W-:Y:S01]  /*6010*/  F2FP.BF16.F32.PACK_AB R158, R164, R159 ;  /* 0x0000009fa49e723e */ /* 0x000fe200000010ff */
[-C--:B------:R-:W-:Y:S01]  /*6020*/  FMUL.FTZ R87, R87, R176.reuse ;  /* 0x000000b057577220 */ /* 0x080fe20000410000 */
[----:B------:R-:W-:Y:S01]  /*6030*/  FADD.FTZ R154, R171, R154 ;  /* 0x0000009aab9a7221 */ /* 0x000fe20000010000 */
[----:B---3--:R-:W-:Y:S01]  /*6040*/  FADD.FTZ R155, R14, R155 ;  /* 0x0000009b0e9b7221 */ /* 0x008fe20000010000 */
[----:B------:R-:W-:Y:S01]  /*6050*/  FMUL.FTZ R90, R90, R176 ;  /* 0x000000b05a5a7220 */ /* 0x000fe20000410000 */
[----:B------:R-:W-:Y:S01]  /*6060*/  MUFU.EX2 R21, R21 ;  /* 0x0000001500157308 */ /* 0x000fe20000000800 */
[----:B------:R-:W-:Y:S01]  /*6070*/  FADD.FTZ R163, R159, R154 ;  /* 0x0000009a9fa37221 */ /* 0x000fe20000010000 */
[----:B0-----:R-:W-:Y:S01]  /*6080*/  FADD.FTZ R154, R12, R155 ;  /* 0x0000009b0c9a7221 */ /* 0x001fe20000010000 */
[----:B-1----:R-:W-:Y:S01]  /*6090*/  F2FP.BF16.F32.PACK_AB R159, R15, R12 ;  /* 0x0000000c0f9f723e */ /* 0x002fe200000010ff */
[----:B------:R-:W-:Y:S01]  /*60a0*/  FMUL.FTZ R91, R91, R176 ;  /* 0x000000b05b5b7220 */ /* 0x000fe20000410000 */
[----:B------:R-:W-:Y:S01]  /*60b0*/  FADD.FTZ R160, R164, R163 ;  /* 0x000000a3a4a07221 */ /* 0x000fe20000010000 */
[----:B------:R-:W-:Y:S01]  /*60c0*/  FADD.FTZ R155, R15, R154 ;  /* 0x0000009a0f9b7221 */ /* 0x000fe20000010000 */
[----:B------:R-:W-:Y:S01]  /*60d0*/  F2FP.BF16.F32.PACK_AB R154, R175, R170 ;  /* 0x000000aaaf9a723e */ /* 0x000fe200000010ff */
[----:B------:R-:W0:Y:S01]  /*60e0*/  MUFU.EX2 R174, R174 ;  /* 0x000000ae00ae7308 */ /* 0x000e220000000800 */
[----:B------:R-:W-:Y:S01]  /*60f0*/  FADD.FTZ R163, R161, R160 ;  /* 0x000000a0a1a37221 */ /* 0x000fe20000010000 */
        /* <DEDUP_REMOVED lines=16> */
[----:B------:R-:W-:Y:S01]  /*6200*/  FMUL.FTZ R119, R119, R176 ;  /* 0x000000b077777220 */ /* 0x000fe20000410000 */
[----:B------:R-:W-:Y:S01]  /*6210*/  F2FP.BF16.F32.PACK_AB R161, R21, R20 ;  /* 0x0000001415a1723e */ /* 0x000fe200000010ff */
        /* <DEDUP_REMOVED lines=11> */
[----:B------:R-:W-:Y:S01]  /*62d0*/  FMUL.FTZ R142, R142, R176 ;  /* 0x000000b08e8e7220 */ /* 0x000fe20000410000 */
[----:B------:R-:W2:Y:S01]  /*62e0*/  MUFU.EX2 R178, R178 ;  /* 0x000000b200b27308 */ /* 0x000ea20000000800 */
[----:B0-----:R-:W-:Y:S01]  /*62f0*/  F2FP.BF16.F32.PACK_AB R153, R8, R173 ;  /* 0x000000ad0899723e */ /* 0x001fe200000010ff */
[----:B------:R-:W-:Y:S01]  /*6300*/  FADD.FTZ R8, R20, R155 ;  /* 0x0000009b14087221 */ /* 0x000fe20000010000 */
[----:B------:R-:W-:Y:S01]  /*6310*/  F2FP.BF16.F32.PACK_AB R155, R179, R10 ;  /* 0x0000000ab39b723e */ /* 0x000fe200000010ff */
[----:B------:R-:W-:Y:S01]  /*6320*/  BAR.SYNC.DEFER_BLOCKING 0xf, 0x100 ;  /* 0x03c4000000007b1d */ /* 0x000fe20000010000 */
[----:B------:R-:W-:Y:S01]  /*6330*/  FADD.FTZ R10, R174, R163 ;  /* 0x000000a3ae0a7221 */ /* 0x000fe20000010000 */
[----:B------:R-:W-:Y:S01]  /*6340*/  FADD.FTZ R8, R21, R8 ;  /* 0x0000000815087221 */ /* 0x000fe20000010000 */
[-C--:B------:R-:W-:Y:S01]  /*6350*/  FMUL.FTZ R143, R143, R176.reuse ;  /* 0x000000b08f8f7220 */ /* 0x080fe20000410000 */
[-C--:B------:R-:W-:Y:S01]  /*6360*/  FMUL.FTZ R146, R146, R176.reuse ;  /* 0x000000b092927220 */ /* 0x080fe20000410000 */
[----:B-1----:R-:W-:Y:S01]  /*6370*/  FADD.FTZ R163, R165, R10 ;  /* 0x0000000aa5a37221 */ /* 0x002fe20000010000 */
[----:B------:R0:W1:Y:S01]  /*6380*/  MUFU.EX2 R166, R157 ;  /* 0x0000009d00a67308 */ /* 0x0000620000000800 */
[-C--:B------:R-:W-:Y:S01]  /*6390*/  FMUL.FTZ R147, R147, R176.reuse ;  /* 0x000000b093937220 */ /* 0x080fe20000410000 */
[-C--:B------:R-:W-:Y:S01]  /*63a0*/  FMUL.FTZ R150, R150, R176.reuse ;  /* 0x000000b096967220 */ /* 0x080fe20000410000 */
[----:B------:R-:W-:Y:S01]  /*63b0*/  FMUL.FTZ R151, R151, R176 ;  /* 0x000000b097977220 */ /* 0x000fe20000410000 */
[----:B--2---:R-:W-:-:S04]  /*63c0*/  FADD.FTZ R163, R178, R163 ;  /* 0x000000a3b2a37221 */ /* 0x004fc80000010000 */
[----:B------:R-:W2:Y:S01]  /*63d0*/  MUFU.EX2 R168, R168 ;  /* 0x000000a800a87308 */ /* 0x000ea20000000800 */
[----:B0-----:R-:W-:Y:S01]  /*63e0*/  F2FP.BF16.F32.PACK_AB R157, R14, R11 ;  /* 0x0000000b0e9d723e */ /* 0x001fe200000010ff */
[----:B------:R-:W-:-:S04]  /*63f0*/  FADD.FTZ R11, R5, R8 ;  /* 0x00000008050b7221 */ /* 0x000fc80000010000 */
[----:B------:R-:W-:Y:S02]  /*6400*/  FADD.FTZ R8, R6, R11 ;  /* 0x0000000b06087221 */ /* 0x000fe40000010000 */
[----:B------:R0:W3:Y:S02]  /*6410*/  MUFU.EX2 R167, R162 ;  /* 0x000000a200a77308 */ /* 0x0000e40000000800 */
[----:B------:R-:W-:Y:S01]  /*6420*/  FADD.FTZ R11, R177, R8 ;  /* 0x00000008b10b7221 */ /* 0x000fe20000010000 */
[----:B------:R4:W-:Y:S03]  /*6430*/  STSM.16.M88.4 [R19+0x26800], R152 ;  /* 0x0268009813007844 */ /* 0x0009e60000000200 */
[----:B-1----:R-:W-:Y:S01]  /*6440*/  FADD.FTZ R8, R166, R11 ;  /* 0x0000000ba6087221 */ /* 0x002fe20000010000 */
[----:B------:R4:W-:Y:S01]  /*6450*/  STSM.16.M88.4 [R22], R156 ;  /* 0x0000009c16007844 */ /* 0x0009e20000000200 */
[----:B------:R-:W1:Y:S01]  /*6460*/  MUFU.EX2 R169, R169 ;  /* 0x000000a900a97308 */ /* 0x000e620000000800 */
[----:B--2---:R-:W-:Y:S01]  /*6470*/  FADD.FTZ R10, R168, R163 ;  /* 0x000000a3a80a7221 */ /* 0x004fe20000010000 */
[----:B0-----:R-:W-:-:S02]  /*6480*/  F2FP.BF16.F32.PACK_AB R162, R178, R165 ;  /* 0x000000a5b2a2723e */ /* 0x001fc400000010ff */
[----:B------:R-:W-:Y:S02]  /*6490*/  F2FP.BF16.F32.PACK_AB R163, R6, R5 ;  /* 0x0000000506a3723e */ /* 0x000fe400000010ff */
[----:B------:R-:W-:Y:S02]  /*64a0*/  F2FP.BF16.F32.PACK_AB R165, R166, R177 ;  /* 0x000000b1a6a5723e */ /* 0x000fe400000010ff */
[----:B------:R-:W0:Y:S01]  /*64b0*/  MUFU.EX2 R172, R172 ;  /* 0x000000ac00ac7308 */ /* 0x000e220000000800 */
[----:B---3--:R-:W-:Y:S01]  /*64c0*/  FADD.FTZ R5, R167, R8 ;  /* 0x00000008a7057221 */ /* 0x008fe20000010000 */
[----:B------:R4:W-:Y:S06]  /*64d0*/  STSM.16.M88.4 [R184], R160 ;  /* 0x000000a0b8007844 */ /* 0x0009ec0000000200 */
[----:B------:R-:W2:Y:S01]  /*64e0*/  MUFU.EX2 R180, R180 ;  /* 0x000000b400b47308 */ /* 0x000ea20000000800 */
[C---:B-1----:R-:W-:Y:S01]  /*64f0*/  FADD.FTZ R15, R169.reuse, R10 ;  /* 0x0000000aa90f7221 */ /* 0x042fe20000010000 */
[----:B------:R-:W-:-:S02]  /*6500*/  F2FP.BF16.F32.PACK_AB R164, R169, R168 ;  /* 0x000000a8a9a4723e */ /* 0x000fc400000010ff */
[----:B0-----:R-:W-:Y:S01]  /*6510*/  F2FP.BF16.F32.PACK_AB R166, R9, R172 ;  /* 0x000000ac09a6723e */ /* 0x001fe200000010ff */
[----:B------:R-:W-:-:S04]  /*6520*/  FADD.FTZ R6, R172, R15 ;  /* 0x0000000fac067221 */ /* 0x000fc80000010000 */
[----:B------:R-:W-:Y:S01]  /*6530*/  FADD.FTZ R6, R9, R6 ;  /* 0x0000000609067221 */ /* 0x000fe20000010000 */
[C---:B--2---:R-:W-:Y:S01]  /*6540*/  F2FP.BF16.F32.PACK_AB R167, R180.reuse, R167 ;  /* 0x000000a7b4a7723e */ /* 0x044fe200000010ff */
[----:B------:R-:W-:-:S04]  /*6550*/  FADD.FTZ R5, R180, R5 ;  /* 0x00000005b4057221 */ /* 0x000fc80000010000 */
[----:B------:R4:W-:Y:S01]  /*6560*/  STSM.16.M88.4 [R23], R164 ;  /* 0x000000a417007844 */ /* 0x0009e20000000200 */
[----:B------:R-:W-:Y:S05]  /*6570*/  @!P0 BRA `(.L_x_381) ;  /* 0x0000000000048947 */ /* 0x000fea0003800000 */
[----:B------:R-:W-:Y:S01]  /*6580*/  BPT.TRAP 0x1 ;  /* 0x000000040000795c */ /* 0x000fe20000300000 */
.L_x_381:
[----:B------:R0:W1:Y:S01]  /*6590*/  SYNCS.PHASECHK.TRANS64.TRYWAIT P2, [UR21+0x28c50], R7 ;  /* 0x028c5007ff0075a7 */ /* 0x0000620008040155 */
[----:B------:R-:W-:Y:S05]  /*65a0*/  @!P0 BRA `(.L_x_382) ;  /* 0x0000000000048947 */ /* 0x000fea0003800000 */
[----:B------:R-:W-:Y:S01]  /*65b0*/  BPT.TRAP 0x1 ;  /* 0x000000040000795c */ /* 0x000fe20000300000 */
.L_x_382:
[----:B-1----:R-:W-:Y:S05]  /*65c0*/  @P2 BRA `(.L_x_383) ;  /* 0x0000000000082947 */ /* 0x002fea0003800000 */
[----:B------:R-:W1:Y:S02]  /*65d0*/  SYNCS.PHASECHK.TRANS64.TRYWAIT P2, [UR21+0x28c50], R7 ;  /* 0x028c5007ff0075a7 */ /* 0x000e640008040155 */
[----:B-1----:R-:W-:Y:S05]  /*65e0*/  @!P2 BRA `(.L_x_384) ;  /* 0x0000009000d4a947 */ /* 0x002fea0003800000 */
.L_x_383:
        /* <DEDUP_REMOVED lines=29> */
[----:B--2---:R-:W2:Y:S02]  /*67c0*/  FENCE.VIEW.ASYNC.S ;  /* 0x00000000000073c6 */ /* 0x004ea40000000000 */
[----:B--2---:R-:W-:Y:S01]  /*67d0*/  NOP ;  /* 0x0000000000007918 */ /* 0x004fe20000000000 */
[----:B------:R-:W-:Y:S06]  /*67e0*/  BAR.ARV 0xe, 0x100 ;  /* 0x0384000000007b1d */ /* 0x000fec0000002000 */
[----:B------:R-:W-:Y:S05]  /*67f0*/  @!P0 BRA `(.L_x_385) ;  /* 0x0000000000048947 */ /* 0x000fea0003800000 */
[----:B------:R-:W-:Y:S01]  /*6800*/  BPT.TRAP 0x1 ;  /* 0x000000040000795c */ /* 0x000fe20000300000 */
.L_x_385:
[----:B------:R-:W-:Y:S01]  /*6810*/  UIADD3 UR21, UR21, 0x28c60, URZ ;  /* 0x00028c6015157890 */ /* 0x000fe2000fffe03f */
[----:B------:R-:W-:Y:S01]  /*6820*/  IMAD.MOV.U32 R9, RZ, RZ, R4 ;  /* 0x000000ffff097224 */ /* 0x000fe200078e0004 */
[----:B------:R-:W-:Y:S01]  /*6830*/  UMOV UR22, UR38 ;  /* 0x0000002600167c82 */ /* 0x000fe20008000000 */
[----:B------:R-:W-:Y:S01]  /*6840*/  IMAD.MOV.U32 R206, RZ, RZ, R3 ;  /* 0x000000ffffce7224 */ /* 0x000fe200078e0003 */
[----:B------:R-:W-:-:S09]  /*6850*/  UPRMT UR21, UR40, 0x654, UR21 ;  /* 0x0000065428157896 */ /* 0x000fd20008000015 */
[----:B------:R-:W-:Y:S01]  /*6860*/  SYNCS.ARRIVE.TRANS64.RED.A1T0 RZ, [UR21], RZ ;  /* 0x000000ffffff79a7 */ /* 0x000fe20008100415 */
[----:B------:R-:W-:Y:S05]  /*6870*/  @P1 BRA `(.L_x_386) ;  /* 0xffffffe000c41947 */ /* 0x000fea000383ffff */
.L_x_375:
[----:B0123--:R-:W0:Y:S01]  /*6880*/  SHFL.BFLY PT, R7, R6, 0x2, 0x1f ;  /* 0x0c401f0006077f89 */ /* 0x00fe2200000e0000 */
[----:B------:R-:W-:Y:S01]  /*6890*/  IMAD.MOV R10, RZ, RZ, -R18 ;  /* 0x000000ffff0a7224 */ /* 0x000fe200078e0a12 */
[----:B------:R-:W-:Y:S01]  /*68a0*/  UIADD3 UR36, UR36, 0x1, URZ ;  /* 0x0000000124247890 */ /* 0x000fe2000fffe03f */
[----:B------:R-:W-:Y:S01]  /*68b0*/  IMAD.MOV.U32 R9, RZ, RZ, RZ ;  /* 0x000000ffff097224 */ /* 0x000fe200078e00ff */
[----:B------:R-:W1:Y:S01]  /*68c0*/  SHFL.BFLY PT, R8, R5, 0x2, 0x1f ;  /* 0x0c401f0005087f89 */ /* 0x000e6200000e0000 */
[----:B------:R-:W-:Y:S01]  /*68d0*/  IMAD.MOV.U32 R21, RZ, RZ, -0x800000 ;  /* 0xff800000ff157424 */ /* 0x000fe200078e00ff */
[----:B------:R-:W-:Y:S08]  /*68e0*/  BAR.ARV 0x8, 0x100 ;  /* 0x0204000000007b1d */ /* 0x000ff00000002000 */
[----:B------:R-:W-:Y:S01]  /*68f0*/  BAR.SYNC.DEFER_BLOCKING 0xf, 0x100 ;  /* 0x03c4000000007b1d */ /* 0x000fe20000010000 */
[----:B------:R-:W-:Y:S01]  /*6900*/  ISETP.NE.AND P0, PT, R17, R10, PT ;  /* 0x0000000a1100720c */ /* 0x000fe20003f05270 */
[----:B------:R-:W-:-:S02]  /*6910*/  IMAD.MOV.U32 R20, RZ, RZ, -0x800000 ;  /* 0xff800000ff147424 */ /* 0x000fc400078e00ff */
[----:B0-----:R-:W-:Y:S01]  /*6920*/  FADD.FTZ R0, R7, R6 ;  /* 0x0000000607007221 */ /* 0x001fe20000010000 */
[----:B-1----:R-:W-:-:S04]  /*6930*/  FADD.FTZ R8, R8, R5 ;  /* 0x0000000508087221 */ /* 0x002fc80000010000 */
[----:B------:R-:W0:Y:S01]  /*6940*/  SHFL.BFLY PT, R7, R0, 0x1, 0x1f ;  /* 0x0c201f0000077f89 */ /* 0x000e2200000e0000 */
[----:B------:R-:W-:Y:S01]  /*6950*/  IMAD.U32 R5, RZ, RZ, UR38 ;  /* 0x00000026ff057e24 */ /* 0x000fe2000f8e00ff */
[----:B------:R-:W-:Y:S02]  /*6960*/  UIADD3 UR38, UR38, 0x1, URZ ;  /* 0x0000000126267890 */ /* 0x000fe4000fffe03f */
[----:B------:R-:W1:Y:S01]  /*6970*/  SHFL.BFLY PT, R11, R8, 0x1, 0x1f ;  /* 0x0c201f00080b7f89 */ /* 0x000e6200000e0000 */
[----:B------:R-:W-:Y:S01]  /*6980*/  @!P0 IMAD R5, R5, 0x40, R16 ;  /* 0x0000004005058824 */ /* 0x000fe200078e0210 */
[----:B------:R-:W-:-:S04]  /*6990*/  UISETP.NE.AND UP0, UPT, UR38, 0x2, UPT ;  /* 0x000000022600788c */ /* 0x000fc8000bf05270 */
[----:B------:R-:W-:Y:S01]  /*69a0*/  @!P0 LEA R5, R5, UR41, 0x2 ;  /* 0x0000002905058c11 */ /* 0x000fe2000f8e10ff */
[----:B------:R-:W-:Y:S02]  /*69b0*/  USEL UR4, URZ, 0x1, UP0 ;  /* 0x000000013f047887 */ /* 0x000fe40008000000 */
[----:B------:R-:W-:Y:S02]  /*69c0*/  USEL UR38, UR38, URZ, UP0 ;  /* 0x0000003f26267287 */ /* 0x000fe40008000000 */
[----:B------:R-:W-:Y:S01]  /*69d0*/  ULOP3.LUT UR37, UR37, UR4, URZ, 0x3c, !UPT ;  /* 0x0000000425257292 */ /* 0x000fe2000f8e3c3f */
[----:B0-----:R-:W-:Y:S01]  /*69e0*/  FADD.FTZ R7, R0, R7 ;  /* 0x0000000700077221 */ /* 0x001fe20000010000 */
[----:B------:R-:W-:Y:S01]  /*69f0*/  MOV R0, RZ ;  /* 0x000000ff00007202 */ /* 0x000fe20000000f00 */
[----:B-1----:R-:W-:-:S03]  /*6a00*/  FADD.FTZ R6, R8, R11 ;  /* 0x0000000b08067221 */ /* 0x002fc60000010000 */
[----:B------:R-:W-:Y:S01]  /*6a10*/  FSETP.NE.FTZ.AND P1, PT, R7, RZ, PT ;  /* 0x000000ff0700720b */ /* 0x000fe20003f35000 */
[----:B------:R-:W-:Y:S01]  /*6a20*/  IMAD.U32 R11, RZ, RZ, UR20 ;  /* 0x00000014ff0b7e24 */ /* 0x000fe2000f8e00ff */
[----:B------:R-:W-:-:S11]  /*6a30*/  FSETP.NE.FTZ.AND P2, PT, R6, RZ, PT ;  /* 0x000000ff0600720b */ /* 0x000fd60003f55000 */
[----:B------:R-:W0:Y:S08]  /*6a40*/  @P1 MUFU.RCP R9, R7 ;  /* 0x0000000700091308 */ /* 0x000e300000001000 */
[----:B------:R-:W1:Y:S08]  /*6a50*/  @P2 MUFU.RCP R0, R6 ;  /* 0x0000000600002308 */ /* 0x000e700000001000 */
[----:B------:R-:W2:Y:S01]  /*6a60*/  @P1 MUFU.LG2 R7, R7 ;  /* 0x0000000700071308 */ /* 0x000ea20000000c00 */
[----:B0-----:R-:W-:Y:S01]  /*6a70*/  @!P0 STS [R5+0x28800], R9 ;  /* 0x0288000905008388 */ /* 0x001fe20000000800 */
[----:B------:R-:W-:Y:S01]  /*6a80*/  FMUL.FTZ R169, R32, R9 ;  /* 0x0000000920a97220 */ /* 0x000fe20000410000 */
[----:B------:R-:W-:-:S02]  /*6a90*/  IMAD.U32 R32, RZ, RZ, UR20 ;  /* 0x00000014ff207e24 */ /* 0x000fc4000f8e00ff */
[-C--:B------:R-:W-:Y:S01]  /*6aa0*/  FMUL.FTZ R172, R24, R9.reuse ;  /* 0x0000000918ac7220 */ /* 0x080fe20000410000 */
[-C--:B------:R-:W-:Y:S01]  /*6ab0*/  FMUL.FTZ R171, R28, R9.reuse ;  /* 0x000000091cab7220 */ /* 0x080fe20000410000 */
[-C--:B------:R-:W-:Y:S01]  /*6ac0*/  FMUL.FTZ R170, R25, R9.reuse ;  /* 0x0000000919aa7220 */ /* 0x080fe20000410000 */
[----:B------:R-:W-:Y:S01]  /*6ad0*/  @P1 FMUL.FTZ R32, R32, 0.69314718246459960938 ;  /* 0x3f31721820201820 */ /* 0x000fe20000410000 */
[----:B------:R-:W0:Y:S01]  /*6ae0*/  @P2 MUFU.LG2 R6, R6 ;  /* 0x0000000600062308 */ /* 0x000e220000000c00 */
[----:B-1----:R1:W-:Y:S01]  /*6af0*/  @!P0 STS [R5+0x28820], R0 ;  /* 0x0288200005008388 */ /* 0x0023e20000000800 */
[-C--:B------:R-:W-:Y:S01]  /*6b00*/  FMUL.FTZ R28, R29, R9.reuse ;  /* 0x000000091d1c7220 */ /* 0x080fe20000410000 */
[-C--:B----4-:R-:W-:Y:S01]  /*6b10*/  FMUL.FTZ R166, R33, R9.reuse ;  /* 0x0000000921a67220 */ /* 0x090fe20000410000 */
[-C--:B------:R-:W-:Y:S01]  /*6b20*/  FMUL.FTZ R167, R36, R9.reuse ;  /* 0x0000000924a77220 */ /* 0x080fe20000410000 */
[-C--:B------:R-:W-:Y:S01]  /*6b30*/  FMUL.FTZ R8, R37, R9.reuse ;  /* 0x0000000925087220 */ /* 0x080fe20000410000 */
[-C--:B------:R-:W-:Y:S01]  /*6b40*/  FMUL.FTZ R168, R40, R9.reuse ;  /* 0x0000000928a87220 */ /* 0x080fe20000410000 */
[-C--:B------:R-:W-:Y:S01]  /*6b50*/  FMUL.FTZ R164, R41, R9.reuse ;  /* 0x0000000929a47220 */ /* 0x080fe20000410000 */
[-C--:B------:R-:W-:Y:S01]  /*6b60*/  FMUL.FTZ R165, R44, R9.reuse ;  /* 0x000000092ca57220 */ /* 0x080fe20000410000 */
[----:B--2---:R-:W-:Y:S01]  /*6b70*/  @P1 FMUL.FTZ R7, R7, 0.69314718246459960938 ;  /* 0x3f31721807071820 */ /* 0x004fe20000410000 */
[-C--:B------:R-:W-:Y:S01]  /*6b80*/  FMUL.FTZ R10, R45, R9.reuse ;  /* 0x000000092d0a7220 */ /* 0x080fe20000410000 */
[----:B-1----:R-:W-:Y:S01]  /*6b90*/  @P2 FMUL.FTZ R5, R11, 0.69314718246459960938 ;  /* 0x3f3172180b052820 */ /* 0x002fe20000410000 */
[-C--:B------:R-:W-:Y:S01]  /*6ba0*/  FMUL.FTZ R156, R48, R9.reuse ;  /* 0x00000009309c7220 */ /* 0x080fe20000410000 */
[-C--:B------:R-:W-:Y:S01]  /*6bb0*/  FMUL.FTZ R12, R49, R9.reuse ;  /* 0x00000009310c7220 */ /* 0x080fe20000410000 */
[-C--:B------:R-:W-:Y:S01]  /*6bc0*/  FMUL.FTZ R153, R52, R9.reuse ;  /* 0x0000000934997220 */ /* 0x080fe20000410000 */
[-C--:B------:R-:W-:Y:S01]  /*6bd0*/  FMUL.FTZ R14, R53, R9.reuse ;  /* 0x00000009350e7220 */ /* 0x080fe20000410000 */
[-C--:B------:R-:W-:Y:S01]  /*6be0*/  FMUL.FTZ R24, R56, R9.reuse ;  /* 0x0000000938187220 */ /* 0x080fe20000410000 */
[----:B0-----:R-:W-:Y:S01]  /*6bf0*/  @P2 FMUL.FTZ R6, R6, 0.69314718246459960938 ;  /* 0x3f31721806062820 */ /* 0x001fe20000410000 */
        /* <DEDUP_REMOVED lines=110> */
[----:B------:R-:W-:Y:S06]  /*72e0*/  BAR.ARV 0xe, 0x100 ;  /* 0x0384000000007b1d */ /* 0x000fec0000002000 */
[----:B------:R-:W-:Y:S01]  /*72f0*/  PLOP3.LUT P0, PT, PT, PT, PT, 0x8, 0x0 ;  /* 0x000000000000781c */ /* 0x000fe20003f0e170 */
[----:B------:R-:W-:Y:S01]  /*7300*/  FMUL.FTZ R0, R151, R0 ;  /* 0x0000000097007220 */ /* 0x000fe20000410000 */
[----:B------:R-:W-:Y:S01]  /*7310*/  @P1 FFMA.FTZ R21, R32, R3, R7 ;  /* 0x0000000320151223 */ /* 0x000fe20000010007 */
[----:B------:R-:W-:-:S10]  /*7320*/  @P2 FFMA.FTZ R20, R5, R4, R6 ;  /* 0x0000000405142223 */ /* 0x000fd40000010006 */
.L_x_352:
[----:B------:R-:W0:Y:S08]  /*7330*/  S2UR UR40, SR_CgaCtaId ;  /* 0x00000000002879c3 */ /* 0x000e300000008800 */
[----:B------:R-:W-:Y:S06]  /*7340*/  BAR.SYNC.DEFER_BLOCKING 0x5, 0x180 ;  /* 0x0146000000007b1d */ /* 0x000fec0000010000 */
[----:B------:R-:W-:Y:S01]  /*7350*/  UMOV UR41, 0x400 ;  /* 0x0000040000297882 */ /* 0x000fe20000000000 */
[----:B------:R-:W-:Y:S01]  /*7360*/  BSSY B0, `(.L_x_387) ;  /* 0x00002f9000007945 */ /* 0x000fe20003800000 */
[----:B0-----:R-:W-:-:S09]  /*7370*/  ULEA UR41, UR40, UR41, 0x18 ;  /* 0x0000002928297291 */ /* 0x001fd2000f8ec03f */
[----:B------:R-:W0:Y:S02]  /*7380*/  LDS.128 R4, [UR41+0x28cd0] ;  /* 0x028cd029ff047984 */ /* 0x000e240008000c00 */
[----:B0-----:R-:W-:Y:S02]  /*7390*/  R2UR UR5, R5 ;  /* 0x00000000050572ca */ /* 0x001fe400000e0000 */
[----:B------:R-:W-:Y:S02]  /*73a0*/  R2UR UR6, R6 ;  /* 0x00000000060672ca */ /* 0x000fe400000e0000 */
[----:B------:R-:W-:Y:S01]  /*73b0*/  R2UR UR7, R7 ;  /* 0x00000000070772ca */ /* 0x000fe200000e0000 */
[----:B------:R-:W-:Y:S06]  /*73c0*/  BAR.ARV 0x4, 0x180 ;  /* 0x0106000000007b1d */ /* 0x000fec0000002000 */
[----:B------:R-:W-:Y:S08]  /*73d0*/  @P0 BRA `(.L_x_388) ;  /* 0x0000002000380947 */ /* 0x000ff00003800000 */
[----:B------:R-:W0:Y:S08]  /*73e0*/  S2UR UR4, SR_SWINHI ;  /* 0x00000000000479c3 */ /* 0x000e300000002f00 */
[----:B------:R-:W-:Y:S01]  /*73f0*/  BAR.SYNC.DEFER_BLOCKING 0x1, 0x100 ;  /* 0x0044000000007b1d */ /* 0x000fe20000010000 */
[----:B------:R-:W-:Y:S01]  /*7400*/  F2FP.BF16.F32.PACK_AB R9, R43, R9 ;  /* 0x000000092b09723e */ /* 0x000fe200000010ff */
[----:B------:R-:W-:Y:S01]  /*7410*/  USHF.L.U32 UR10, UR42, 0x2, URZ ;  /* 0x000000022a0a7899 */ /* 0x000fe2000800063f */
[----:B------:R-:W-:Y:S01]  /*7420*/  F2FP.BF16.F32.PACK_AB R10, R10, R165 ;  /* 0x000000a50a0a723e */ /* 0x000fe200000010ff */
[----:B------:R-:W-:Y:S01]  /*7430*/  USHF.L.U64.HI UR11, UR42, 0x2, UR43 ;  /* 0x000000022a0b7899 */ /* 0x000fe2000801022b */
[----:B------:R-:W-:-:S02]  /*7440*/  F2FP.BF16.F32.PACK_AB R11, R47, R11 ;  /* 0x0000000b2f0b723e */ /* 0x000fc400000010ff */
[----:B------:R-:W-:Y:S02]  /*7450*/  F2FP.BF16.F32.PACK_AB R12, R12, R156 ;  /* 0x0000009c0c0c723e */ /* 0x000fe400000010ff */
[----:B------:R-:W-:Y:S02]  /*7460*/  F2FP.BF16.F32.PACK_AB R13, R51, R13 ;  /* 0x0000000d330d723e */ /* 0x000fe400000010ff */
[----:B------:R-:W-:Y:S02]  /*7470*/  F2FP.BF16.F32.PACK_AB R14, R14, R153 ;  /* 0x000000990e0e723e */ /* 0x000fe400000010ff */
[----:B------:R-:W-:Y:S02]  /*7480*/  F2FP.BF16.F32.PACK_AB R15, R55, R15 ;  /* 0x0000000f370f723e */ /* 0x000fe400000010ff */
[----:B------:R-:W-:Y:S02]  /*7490*/  F2FP.BF16.F32.PACK_AB R64, R65, R64 ;  /* 0x000000404140723e */ /* 0x000fe400000010ff */
[----:B------:R-:W-:-:S02]  /*74a0*/  F2FP.BF16.F32.PACK_AB R24, R57, R24 ;  /* 0x000000183918723e */ /* 0x000fc400000010ff */
[----:B------:R-:W-:Y:S02]  /*74b0*/  F2FP.BF16.F32.PACK_AB R25, R59, R25 ;  /* 0x000000193b19723e */ /* 0x000fe400000010ff */
[----:B------:R-:W-:Y:S01]  /*74c0*/  F2FP.BF16.F32.PACK_AB R65, R67, R66 ;  /* 0x000000424341723e */ /* 0x000fe200000010ff */
[----:B------:R-:W-:Y:S01]  /*74d0*/  UMOV UR8, UR41 ;  /* 0x0000002900087c82 */ /* 0x000fe20008000000 */
[----:B0-----:R-:W-:Y:S01]  /*74e0*/  UMOV UR9, UR4 ;  /* 0x0000000400097c82 */ /* 0x001fe20008000000 */
[----:B------:R-:W-:Y:S01]  /*74f0*/  F2FP.BF16.F32.PACK_AB R72, R73, R72 ;  /* 0x000000484948723e */ /* 0x000fe200000010ff */
[----:B------:R-:W-:Y:S01]  /*7500*/  IMAD.U32 R174, RZ, RZ, UR8 ;  /* 0x00000008ffae7e24 */ /* 0x000fe2000f8e00ff */
[----:B------:R-:W-:Y:S01]  /*7510*/  MOV R175, UR9 ;  /* 0x0000000900af7c02 */ /* 0x000fe20008000f00 */
[----:B------:R-:W-:Y:S01]  /*7520*/  ULDC.64 UR8, c[0x0][0xc00] ;  /* 0x0003000000087ab9 */ /* 0x000fe20000000a00 */
[----:B------:R-:W-:Y:S01]  /*7530*/  F2FP.BF16.F32.PACK_AB R66, R69, R68 ;  /* 0x000000444542723e */ /* 0x000fe200000010ff */
[----:B------:R-:W-:Y:S01]  /*7540*/  UIADD3 UR4, UP1, UR10, UR8, URZ ;  /* 0x000000080a047290 */ /* 0x000fe2000ff3e03f */
[----:B------:R-:W-:Y:S01]  /*7550*/  F2FP.BF16.F32.PACK_AB R67, R71, R70 ;  /* 0x000000464743723e */ /* 0x000fe200000010ff */
[----:B------:R-:W-:Y:S01]  /*7560*/  IMAD.WIDE R4, R196, 0x2, R174 ;  /* 0x00000002c4047825 */ /* 0x000fe200078e02ae */
[----:B------:R-:W-:Y:S01]  /*7570*/  F2FP.BF16.F32.PACK_AB R73, R75, R74 ;  /* 0x0000004a4b49723e */ /* 0x000fe200000010ff */
[----:B------:R-:W-:Y:S01]  /*7580*/  UISETP.NE.U32.AND UP0, UPT, UR8, URZ, UPT ;  /* 0x0000003f0800728c */ /* 0x000fe2000bf05070 */
[----:B------:R-:W-:Y:S01]  /*7590*/  F2FP.BF16.F32.PACK_AB R80, R81, R80 ;  /* 0x000000505150723e */ /* 0x000fe200000010ff */
[----:B------:R-:W-:Y:S01]  /*75a0*/  UIADD3.X UR8, UR11, UR9, URZ, UP1, !UPT ;  /* 0x000000090b087290 */ /* 0x000fe20008ffe43f */
[C---:B------:R-:W-:Y:S01]  /*75b0*/  IADD3 R173, P1, R4.reuse, 0x20, RZ ;  /* 0x0000002004ad7810 */ /* 0x040fe20007f3e0ff */
[----:B------:R-:W-:Y:S01]  /*75c0*/  UISETP.NE.AND.EX UP0, UPT, UR9, URZ, UPT, UP0 ;  /* 0x0000003f0900728c */ /* 0x000fe2000bf05300 */
[----:B------:R-:W-:-:S02]  /*75d0*/  IADD3 R183, P6, R4, 0x2020, RZ ;  /* 0x0000202004b77810 */ /* 0x000fc40007fde0ff */
[C---:B------:R-:W-:Y:S01]  /*75e0*/  IADD3 R177, P0, R4.reuse, 0x40, RZ ;  /* 0x0000004004b17810 */ /* 0x040fe20007f1e0ff */
[--C-:B------:R-:W-:Y:S01]  /*75f0*/  IMAD.X R33, RZ, RZ, R5.reuse, P1 ;  /* 0x000000ffff217224 */ /* 0x100fe200008e0605 */
[----:B------:R-:W-:Y:S01]  /*7600*/  LOP3.LUT R32, R173, 0x380, RZ, 0xc0, !PT ;  /* 0x00000380ad207812 */ /* 0x000fe200078ec0ff */
[--C-:B------:R-:W-:Y:S01]  /*7610*/  IMAD.X R49, RZ, RZ, R5.reuse, P6 ;  /* 0x000000ffff317224 */ /* 0x100fe200030e0605 */
[----:B------:R-:W-:Y:S01]  /*7620*/  IADD3 R7, P6, R4, 0x6000, RZ ;  /* 0x0000600004077810 */ /* 0x000fe20007fde0ff */
[--C-:B------:R-:W-:Y:S01]  /*7630*/  IMAD.X R37, RZ, RZ, R5.reuse, P0 ;  /* 0x000000ffff257224 */ /* 0x100fe200000e0605 */
[----:B------:R-:W-:Y:S02]  /*7640*/  SHF.R.U64 R32, R32, 0x3, RZ ;  /* 0x0000000320207819 */ /* 0x000fe400000012ff */
[C---:B------:R-:W-:Y:S01]  /*7650*/  IADD3 R209, P1, R4.reuse, 0x4000, RZ ;  /* 0x0000400004d17810 */ /* 0x040fe20007f3e0ff */
[----:B------:R-:W-:Y:S01]  /*7660*/  IMAD.X R119, RZ, RZ, R5, P6 ;  /* 0x000000ffff777224 */ /* 0x000fe200030e0605 */
[----:B------:R-:W-:-:S02]  /*7670*/  IADD3 R6, P0, R4, 0x4020, RZ ;  /* 0x0000402004067810 */ /* 0x000fc40007f1e0ff */
[C---:B------:R-:W-:Y:S01]  /*7680*/  LOP3.LUT R29, R4.reuse, 0x380, RZ, 0xc0, !PT ;  /* 0x00000380041d7812 */ /* 0x040fe200078ec0ff */
[--C-:B------:R-:W-:Y:S01]  /*7690*/  IMAD.X R103, RZ, RZ, R5.reuse, P1 ;  /* 0x000000ffff677224 */ /* 0x100fe200008e0605 */
[----:B------:R-:W-:Y:S01]  /*76a0*/  LOP3.LUT R118, R7, 0x380, RZ, 0xc0, !PT ;  /* 0x0000038007767812 */ /* 0x000fe200078ec0ff */
[--C-:B------:R-:W-:Y:S01]  /*76b0*/  IMAD.X R107, RZ, RZ, R5.reuse, P0 ;  /* 0x000000ffff6b7224 */ /* 0x100fe200000e0605 */
[C---:B------:R-:W-:Y:S02]  /*76c0*/  IADD3 R179, P4, R4.reuse, 0x60, RZ ;  /* 0x0000006004b37810 */ /* 0x040fe40007f9e0ff */
[C---:B------:R-:W-:Y:S02]  /*76d0*/  IADD3 R181, P3, R4.reuse, 0x2000, RZ ;  /* 0x0000200004b57810 */ /* 0x040fe40007f7e0ff */
[C---:B------:R-:W-:Y:S01]  /*76e0*/  IADD3 R205, P5, R4.reuse, 0x2040, RZ ;  /* 0x0000204004cd7810 */ /* 0x040fe20007fbe0ff */
[--C-:B------:R-:W-:Y:S01]  /*76f0*/  IMAD.X R41, RZ, RZ, R5.reuse, P4 ;  /* 0x000000ffff297224 */ /* 0x100fe200020e0605 */
[----:B------:R-:W-:Y:S01]  /*7700*/  IADD3 R207, P2, R4, 0x2060, RZ ;  /* 0x0000206004cf7810 */ /* 0x000fe20007f5e0ff */
[--C-:B------:R-:W-:Y:S01]  /*7710*/  IMAD.X R45, RZ, RZ, R5.reuse, P3 ;  /* 0x000000ffff2d7224 */ /* 0x100fe200018e0605 */
[----:B------:R-:W-:Y:S01]  /*7720*/  LOP3.LUT R32, R32, R173, RZ, 0x3c, !PT ;  /* 0x000000ad20207212 */ /* 0x000fe200078e3cff */
[----:B------:R-:W-:Y:S01]  /*7730*/  IMAD.X R53, RZ, RZ, R5, P5 ;  /* 0x000000ffff357224 */ /* 0x000fe200028e0605 */
[----:B------:R-:W-:-:S02]  /*7740*/  LOP3.LUT R173, R6, 0x380, RZ, 0xc0, !PT ;  /* 0x0000038006ad7812 */ /* 0x000fc400078ec0ff */
[----:B------:R-:W-:Y:S02]  /*7750*/  SHF.R.U64 R29, R29, 0x3, RZ ;  /* 0x000000031d1d7819 */ /* 0x000fe400000012ff */
[----:B------:R-:W-:Y:S02]  /*7760*/  SHF.R.U64 R118, R118, 0x3, RZ ;  /* 0x0000000376767819 */ /* 0x000fe400000012ff */
[C---:B------:R-:W-:Y:S02]  /*7770*/  IADD3 R151, P1, R4.reuse, 0x6060, RZ ;  /* 0x0000606004977810 */ /* 0x040fe40007f3e0ff */
[----:B------:R-:W-:Y:S02]  /*7780*/  IADD3.X R99, RZ, R5, RZ, P2, !PT ;  /* 0x00000005ff637210 */ /* 0x000fe400017fe4ff */
[C---:B------:R-:W-:Y:S02]  /*7790*/  IADD3 R110, P4, R4.reuse, 0x4040, RZ ;  /* 0x00004040046e7810 */ /* 0x040fe40007f9e0ff */
[----:B------:R-:W-:-:S02]  /*77a0*/  IADD3 R114, P3, R4, 0x4060, RZ ;  /* 0x0000406004727810 */ /* 0x000fc40007f7e0ff */
[C---:B------:R-:W-:Y:S01]  /*77b0*/  IADD3 R3, P5, R4.reuse, 0x6020, RZ ;  /* 0x0000602004037810 */ /* 0x040fe20007fbe0ff */
[--C-:B------:R-:W-:Y:S01]  /*77c0*/  IMAD.X R111, RZ, RZ, R5.reuse, P4 ;  /* 0x000000ffff6f7224 */ /* 0x100fe200020e0605 */
[----:B------:R-:W-:Y:S01]  /*77d0*/  IADD3 R126, P2, R4, 0x6040, RZ ;  /* 0x00006040047e7810 */ /* 0x000fe20007f5e0ff */
[--C-:B------:R-:W-:Y:S01]  /*77e0*/  IMAD.X R115, RZ, RZ, R5.reuse, P3 ;  /* 0x000000ffff737224 */ /* 0x100fe200018e0605 */
[----:B------:R-:W-:Y:S01]  /*77f0*/  SHF.R.U64 R173, R173, 0x3, RZ ;  /* 0x00000003adad7819 */ /* 0x000fe200000012ff */
[--C-:B------:R-:W-:Y:S01]  /*7800*/  IMAD.X R123, RZ, RZ, R5.reuse, P5 ;  /* 0x000000ffff7b7224 */ /* 0x100fe200028e0605 */
[----:B------:R-:W-:Y:S01]  /*7810*/  LOP3.LUT R4, R29, R4, RZ, 0x3c, !PT ;  /* 0x000000041d047212 */ /* 0x000fe200078e3cff */
[----:B------:R-:W-:Y:S01]  /*7820*/  IMAD.X R29, RZ, RZ, R5, P1 ;  /* 0x000000ffff1d7224 */ /* 0x000fe200008e0605 */
[----:B------:R-:W-:Y:S02]  /*7830*/  LOP3.LUT R36, R177, 0x380, RZ, 0xc0, !PT ;  /* 0x00000380b1247812 */ /* 0x000fe400078ec0ff */
[----:B------:R-:W-:-:S02]  /*7840*/  LOP3.LUT R40, R179, 0x380, RZ, 0xc0, !PT ;  /* 0x00000380b3287812 */ /* 0x000fc400078ec0ff */
[----:B------:R-:W-:Y:S02]  /*7850*/  LOP3.LUT R118, R118, R7, RZ, 0x3c, !PT ;  /* 0x0000000776767212 */ /* 0x000fe400078e3cff */
[----:B------:R-:W-:Y:S02]  /*7860*/  LOP3.LUT R7, R151, 0x380, RZ, 0xc0, !PT ;  /* 0x0000038097077812 */ /* 0x000fe400078ec0ff */
[----:B------:R-:W-:Y:S02]  /*7870*/  LOP3.LUT R44, R181, 0x380, RZ, 0xc0, !PT ;  /* 0x00000380b52c7812 */ /* 0x000fe400078ec0ff */
[----:B------:R-:W-:Y:S02]  /*7880*/  LOP3.LUT R106, R173, R6, RZ, 0x3c, !PT ;  /* 0x00000006ad6a7212 */ /* 0x000fe400078e3cff */
[----:B------:R-:W-:Y:S02]  /*7890*/  IADD3.X R127, RZ, R5, RZ, P2, !PT ;  /* 0x00000005ff7f7210 */ /* 0x000fe400017fe4ff */
[----:B------:R-:W-:-:S02]  /*78a0*/  SHF.R.U64 R36, R36, 0x3, RZ ;  /* 0x0000000324247819 */ /* 0x000fc400000012ff */
[----:B------:R-:W-:Y:S02]  /*78b0*/  SHF.R.U64 R40, R40, 0x3, RZ ;  /* 0x0000000328287819 */ /* 0x000fe400000012ff */
[----:B------:R-:W-:Y:S02]  /*78c0*/  LOP3.LUT R48, R183, 0x380, RZ, 0xc0, !PT ;  /* 0x00000380b7307812 */ /* 0x000fe400078ec0ff */
[----:B------:R-:W-:Y:S02]  /*78d0*/  MOV R173, R4 ;  /* 0x0000000400ad7202 */ /* 0x000fe40000000f00 */
[----:B------:R-:W-:Y:S02]  /*78e0*/  F2FP.BF16.F32.PACK_AB R6, R28, R171 ;  /* 0x000000ab1c06723e */ /* 0x000fe400000010ff */
[----:B------:R-:W-:Y:S02]  /*78f0*/  LOP3.LUT R52, R205, 0x380, RZ, 0xc0, !PT ;  /* 0x00000380cd347812 */ /* 0x000fe400078ec0ff */
[----:B------:R-:W-:-:S02]  /*7900*/  F2FP.BF16.F32.PACK_AB R5, R27, R26 ;  /* 0x0000001a1b05723e */ /* 0x000fc400000010ff */
[----:B------:R-:W-:Y:S02]  /*7910*/  SHF.R.U64 R28, R7, 0x3, RZ ;  /* 0x00000003071c7819 */ /* 0x000fe400000012ff */
[----:B------:R-:W-:Y:S02]  /*7920*/  LOP3.LUT R98, R207, 0x380, RZ, 0xc0, !PT ;  /* 0x00000380cf627812 */ /* 0x000fe400078ec0ff */
[----:B------:R-:W-:Y:S02]  /*7930*/  F2FP.BF16.F32.PACK_AB R4, R170, R172 ;  /* 0x000000acaa04723e */ /* 0x000fe400000010ff */
[----:B------:R-:W-:Y:S02]  /*7940*/  LOP3.LUT R26, R3, 0x380, RZ, 0xc0, !PT ;  /* 0x00000380031a7812 */ /* 0x000fe400078ec0ff */
[----:B------:R-:W-:Y:S02]  /*7950*/  LOP3.LUT R27, R126, 0x380, RZ, 0xc0, !PT ;  /* 0x000003807e1b7812 */ /* 0x000fe400078ec0ff */
[----:B------:R-:W-:-:S02]  /*7960*/  F2FP.BF16.F32.PACK_AB R7, R31, R30 ;  /* 0x0000001e1f07723e */ /* 0x000fc400000010ff */
[----:B------:R-:W-:Y:S02]  /*7970*/  SHF.R.U64 R44, R44, 0x3, RZ ;  /* 0x000000032c2c7819 */ /* 0x000fe400000012ff */
[----:B------:R-:W-:Y:S01]  /*7980*/  LOP3.LUT R102, R209, 0x380, RZ, 0xc0, !PT ;  /* 0x00000380d1667812 */ /* 0x000fe200078ec0ff */
[----:B------:R0:W-:Y:S01]  /*7990*/  STSM.16.M88.4 [R173], R4 ;  /* 0x00000004ad007844 */ /* 0x0001e20000000200 */
[----:B------:R-:W-:Y:S02]  /*79a0*/  LOP3.LUT R36, R36, R177, RZ, 0x3c, !PT ;  /* 0x000000b124247212 */ /* 0x000fe400078e3cff */
[----:B------:R-:W-:Y:S02]  /*79b0*/  LOP3.LUT R40, R40, R179, RZ, 0x3c, !PT ;  /* 0x000000b328287212 */ /* 0x000fe400078e3cff */
[----:B------:R-:W-:Y:S02]  /*79c0*/  SHF.R.U64 R48, R48, 0x3, RZ ;  /* 0x0000000330307819 */ /* 0x000fe400000012ff */
[----:B------:R-:W-:-:S02]  /*79d0*/  SHF.R.U64 R52, R52, 0x3, RZ ;  /* 0x0000000334347819 */ /* 0x000fc400000012ff */
[----:B------:R-:W-:Y:S02]  /*79e0*/  LOP3.LUT R177, R110, 0x380, RZ, 0xc0, !PT ;  /* 0x000003806eb17812 */ /* 0x000fe400078ec0ff */
[----:B------:R-:W-:Y:S02]  /*79f0*/  LOP3.LUT R179, R114, 0x380, RZ, 0xc0, !PT ;  /* 0x0000038072b37812 */ /* 0x000fe400078ec0ff */
[----:B------:R-:W-:Y:S02]  /*7a00*/  SHF.R.U64 R98, R98, 0x3, RZ ;  /* 0x0000000362627819 */ /* 0x000fe400000012ff */
[----:B------:R-:W-:Y:S02]  /*7a10*/  SHF.R.U64 R26, R26, 0x3, RZ ;  /* 0x000000031a1a7819 */ /* 0x000fe400000012ff */
[----:B------:R-:W-:Y:S02]  /*7a20*/  SHF.R.U64 R27, R27, 0x3, RZ ;  /* 0x000000031b1b7819 */ /* 0x000fe400000012ff */
[----:B------:R-:W-:-:S02]  /*7a30*/  LOP3.LUT R44, R44, R181, RZ, 0x3c, !PT ;  /* 0x000000b52c2c7212 */ /* 0x000fc400078e3cff */
[----:B------:R-:W-:Y:S02]  /*7a40*/  SHF.R.U64 R102, R102, 0x3, RZ ;  /* 0x0000000366667819 */ /* 0x000fe400000012ff */
[----:B------:R-:W-:Y:S02]  /*7a50*/  LOP3.LUT R48, R48, R183, RZ, 0x3c, !PT ;  /* 0x000000b730307212 */ /* 0x000fe400078e3cff */
[----:B------:R-:W-:Y:S02]  /*7a60*/  MOV R33, R32 ;  /* 0x0000002000217202 */ /* 0x000fe40000000f00 */
[----:B0-----:R-:W-:Y:S02]  /*7a70*/  F2FP.BF16.F32.PACK_AB R4, R166, R169 ;  /* 0x000000a9a604723e */ /* 0x001fe400000010ff */
[----:B------:R-:W-:Y:S02]  /*7a80*/  F2FP.BF16.F32.PACK_AB R5, R35, R34 ;  /* 0x000000222305723e */ /* 0x000fe400000010ff */
[----:B------:R-:W-:-:S02]  /*7a90*/  F2FP.BF16.F32.PACK_AB R6, R8, R167 ;  /* 0x000000a70806723e */ /* 0x000fc400000010ff */
[----:B------:R-:W-:Y:S02]  /*7aa0*/  F2FP.BF16.F32.PACK_AB R7, R39, R38 ;  /* 0x000000262707723e */ /* 0x000fe400000010ff */
[----:B------:R-:W-:Y:S02]  /*7ab0*/  LOP3.LUT R52, R52, R205, RZ, 0x3c, !PT ;  /* 0x000000cd34347212 */ /* 0x000fe400078e3cff */
[----:B------:R-:W-:Y:S01]  /*7ac0*/  SHF.R.U64 R177, R177, 0x3, RZ ;  /* 0x00000003b1b17819 */ /* 0x000fe200000012ff */
[----:B------:R0:W-:Y:S01]  /*7ad0*/  STSM.16.M88.4 [R33], R4 ;  /* 0x0000000421007844 */ /* 0x0001e20000000200 */
[----:B------:R-:W-:Y:S02]  /*7ae0*/  SHF.R.U64 R179, R179, 0x3, RZ ;  /* 0x00000003b3b37819 */ /* 0x000fe400000012ff */
[----:B------:R-:W-:Y:S02]  /*7af0*/  MOV R36, R36 ;  /* 0x0000002400247202 */ /* 0x000fe40000000f00 */
[----:B------:R-:W-:-:S02]  /*7b00*/  F2FP.BF16.F32.PACK_AB R8, R164, R168 ;  /* 0x000000a8a408723e */ /* 0x000fc400000010ff */
[----:B------:R-:W-:Y:S02]  /*7b10*/  LOP3.LUT R98, R98, R207, RZ, 0x3c, !PT ;  /* 0x000000cf62627212 */ /* 0x000fe400078e3cff */
[----:B------:R-:W-:Y:S01]  /*7b20*/  LOP3.LUT R122, R26, R3, RZ, 0x3c, !PT ;  /* 0x000000031a7a7212 */ /* 0x000fe200078e3cff */
[----:B------:R1:W-:Y:S01]  /*7b30*/  STSM.16.M88.4 [R36], R8 ;  /* 0x0000000824007844 */ /* 0x0003e20000000200 */
[----:B------:R-:W-:Y:S02]  /*7b40*/  LOP3.LUT R126, R27, R126, RZ, 0x3c, !PT ;  /* 0x0000007e1b7e7212 */ /* 0x000fe400078e3cff */
[----:B------:R-:W-:Y:S02]  /*7b50*/  MOV R40, R40 ;  /* 0x0000002800287202 */ /* 0x000fe40000000f00 */
[----:B------:R-:W-:Y:S01]  /*7b60*/  LOP3.LUT R102, R102, R209, RZ, 0x3c, !PT ;  /* 0x000000d166667212 */ /* 0x000fe200078e3cff */
[----:B0-----:R-:W-:Y:S01]  /*7b70*/  IMAD.U32 R5, RZ, RZ, UR8 ;  /* 0x00000008ff057e24 */ /* 0x001fe2000f8e00ff */
[----:B------:R-:W-:Y:S01]  /*7b80*/  MOV R44, R44 ;  /* 0x0000002c002c7202 */ /* 0x000fe20000000f00 */
[----:B------:R0:W-:Y:S01]  /*7b90*/  STSM.16.M88.4 [R40], R12 ;  /* 0x0000000c28007844 */ /* 0x0001e20000000200 */
[----:B------:R-:W-:Y:S01]  /*7ba0*/  F2FP.BF16.F32.PACK_AB R26, R61, R60 ;  /* 0x0000003c3d1a723e */ /* 0x000fe200000010ff */
[----:B------:R-:W-:Y:S01]  /*7bb0*/  ULDC.64 UR8, c[0x0][0xc08] ;  /* 0x0003020000087ab9 */ /* 0x000fe20000000a00 */
[----:B------:R-:W-:Y:S01]  /*7bc0*/  F2FP.BF16.F32.PACK_AB R27, R63, R62 ;  /* 0x0000003e3f1b723e */ /* 0x000fe200000010ff */
[----:B------:R-:W-:Y:S01]  /*7bd0*/  IMAD.U32 R4, RZ, RZ, UR4 ;  /* 0x00000004ff047e24 */ /* 0x000fe2000f8e00ff */
[----:B------:R-:W-:-:S02]  /*7be0*/  MOV R48, R48 ;  /* 0x0000003000307202 */ /* 0x000fc40000000f00 */
[----:B------:R-:W-:Y:S01]  /*7bf0*/  LOP3.LUT R110, R177, R110, RZ, 0x3c, !PT ;  /* 0x0000006eb16e7212 */ /* 0x000fe200078e3cff */
[----:B------:R2:W-:Y:S01]  /*7c00*/  STSM.16.M88.4 [R44], R24 ;  /* 0x000000182c007844 */ /* 0x0005e20000000200 */
[----:B------:R-:W-:Y:S02]  /*7c10*/  LOP3.LUT R114, R179, R114, RZ, 0x3c, !PT ;  /* 0x00000072b3727212 */ /* 0x000fe400078e3cff */
[----:B------:R-:W-:Y:S01]  /*7c20*/  MOV R52, R52 ;  /* 0x0000003400347202 */ /* 0x000fe20000000f00 */
[----:B------:R-:W-:Y:S01]  /*7c30*/  STSM.16.M88.4 [R48], R64 ;  /* 0x0000004030007844 */ /* 0x000fe20000000200 */
[----:B------:R-:W-:Y:S02]  /*7c40*/  F2FP.BF16.F32.PACK_AB R74, R77, R76 ;  /* 0x0000004c4d4a723e */ /* 0x000fe400000010ff */
[----:B------:R-:W-:Y:S02]  /*7c50*/  F2FP.BF16.F32.PACK_AB R75, R79, R78 ;  /* 0x0000004e4f4b723e */ /* 0x000fe400000010ff */
[----:B------:R-:W-:-:S02]  /*7c60*/  F2FP.BF16.F32.PACK_AB R81, R83, R82 ;  /* 0x000000525351723e */ /* 0x000fc400000010ff */
[----:B------:R-:W-:Y:S01]  /*7c70*/  F2FP.BF16.F32.PACK_AB R88, R89, R88 ;  /* 0x000000585958723e */ /* 0x000fe200000010ff */
[----:B------:R-:W-:Y:S01]  /*7c80*/  STSM.16.M88.4 [R52], R72 ;  /* 0x0000004834007844 */ /* 0x000fe20000000200 */
[----:B------:R-:W-:Y:S02]  /*7c90*/  MOV R32, R98 ;  /* 0x0000006200207202 */ /* 0x000fe40000000f00 */
[----:B------:R-:W-:Y:S02]  /*7ca0*/  F2FP.BF16.F32.PACK_AB R82, R85, R84 ;  /* 0x000000545552723e */ /* 0x000fe400000010ff */
[----:B------:R-:W-:Y:S02]  /*7cb0*/  F2FP.BF16.F32.PACK_AB R83, R87, R86 ;  /* 0x000000565753723e */ /* 0x000fe400000010ff */
[----:B------:R-:W-:Y:S02]  /*7cc0*/  F2FP.BF16.F32.PACK_AB R89, R91, R90 ;  /* 0x0000005a5b59723e */ /* 0x000fe400000010ff */
[----:B------:R-:W-:Y:S01]  /*7cd0*/  MOV R102, R102 ;  /* 0x0000006600667202 */ /* 0x000fe20000000f00 */
[----:B------:R-:W-:Y:S01]  /*7ce0*/  STSM.16.M88.4 [R32], R80 ;  /* 0x0000005020007844 */ /* 0x000fe20000000200 */
[----:B------:R-:W-:-:S02]  /*7cf0*/  F2FP.BF16.F32.PACK_AB R90, R93, R92 ;  /* 0x0000005c5d5a723e */ /* 0x000fc400000010ff */
[----:B------:R-:W-:Y:S02]  /*7d00*/  F2FP.BF16.F32.PACK_AB R91, R95, R94 ;  /* 0x0000005e5f5b723e */ /* 0x000fe400000010ff */
[----:B------:R-:W-:Y:S02]  /*7d10*/  F2FP.BF16.F32.PACK_AB R96, R97, R96 ;  /* 0x000000606160723e */ /* 0x000fe400000010ff */
[----:B------:R-:W-:Y:S01]  /*7d20*/  MOV R31, R106 ;  /* 0x0000006a001f7202 */ /* 0x000fe20000000f00 */
[----:B------:R-:W-:Y:S01]  /*7d30*/  STSM.16.M88.4 [R102], R88 ;  /* 0x0000005866007844 */ /* 0x000fe20000000200 */
[----:B------:R-:W-:Y:S02]  /*7d40*/  F2FP.BF16.F32.PACK_AB R97, R46, R42 ;  /* 0x0000002a2e61723e */ /* 0x000fe400000010ff */
[----:B------:R-:W-:Y:S02]  /*7d50*/  F2FP.BF16.F32.PACK_AB R98, R101, R100 ;  /* 0x000000646562723e */ /* 0x000fe400000010ff */
[----:B------:R-:W-:-:S02]  /*7d60*/  F2FP.BF16.F32.PACK_AB R99, R54, R50 ;  /* 0x000000323663723e */ /* 0x000fc400000010ff */
[----:B------:R-:W-:Y:S02]  /*7d70*/  F2FP.BF16.F32.PACK_AB R104, R105, R104 ;  /* 0x000000686968723e */ /* 0x000fe400000010ff */
[----:B------:R-:W-:Y:S01]  /*7d80*/  MOV R110, R110 ;  /* 0x0000006e006e7202 */ /* 0x000fe20000000f00 */
[----:B------:R-:W-:Y:S01]  /*7d90*/  STSM.16.M88.4 [R31], R96 ;  /* 0x000000601f007844 */ /* 0x000fe20000000200 */
[----:B------:R-:W-:Y:S02]  /*7da0*/  MOV R30, R114 ;  /* 0x00000072001e7202 */ /* 0x000fe40000000f00 */
[----:B------:R-:W-:Y:S02]  /*7db0*/  F2FP.BF16.F32.PACK_AB R105, R58, R56 ;  /* 0x000000383a69723e */ /* 0x000fe400000010ff */
[----:B------:R-:W-:Y:S02]  /*7dc0*/  F2FP.BF16.F32.PACK_AB R106, R109, R108 ;  /* 0x0000006c6d6a723e */ /* 0x000fe400000010ff */
[----:B------:R-:W-:-:S02]  /*7dd0*/  F2FP.BF16.F32.PACK_AB R107, R154, R152 ;  /* 0x000000989a6b723e */ /* 0x000fc400000010ff */
[----:B------:R-:W-:Y:S02]  /*7de0*/  F2FP.BF16.F32.PACK_AB R112, R113, R112 ;  /* 0x000000707170723e */ /* 0x000fe400000010ff */
[----:B------:R-:W-:Y:S01]  /*7df0*/  LOP3.LUT R28, R28, R151, RZ, 0x3c, !PT ;  /* 0x000000971c1c7212 */ /* 0x000fe200078e3cff */
[----:B------:R-:W-:Y:S01]  /*7e00*/  STSM.16.M88.4 [R110], R104 ;  /* 0x000000686e007844 */ /* 0x000fe20000000200 */
[----:B------:R-:W-:Y:S02]  /*7e10*/  MOV R3, R122 ;  /* 0x0000007a00037202 */ /* 0x000fe40000000f00 */
[----:B------:R-:W-:Y:S02]  /*7e20*/  F2FP.BF16.F32.PACK_AB R113, R157, R155 ;  /* 0x0000009b9d71723e */ /* 0x000fe400000010ff */
[----:B------:R-:W-:Y:S02]  /*7e30*/  F2FP.BF16.F32.PACK_AB R114, R117, R116 ;  /* 0x000000747572723e */ /* 0x000fe400000010ff */
[----:B------:R-:W-:-:S02]  /*7e40*/  F2FP.BF16.F32.PACK_AB R115, R159, R158 ;  /* 0x0000009e9f73723e */ /* 0x000fc400000010ff */
[----:B------:R-:W-:Y:S02]  /*7e50*/  F2FP.BF16.F32.PACK_AB R120, R121, R120 ;  /* 0x000000787978723e */ /* 0x000fe400000010ff */
[----:B------:R-:W-:Y:S01]  /*7e60*/  F2FP.BF16.F32.PACK_AB R128, R129, R128 ;  /* 0x000000808180723e */ /* 0x000fe200000010ff */
        /* <DEDUP_REMOVED lines=8> */
[----:B------:R-:W-:Y:S02]  /*7ef0*/  F2FP.BF16.F32.PACK_AB R130, R133, R132 ;  /* 0x000000848582723e */ /* 0x000fe400000010ff */
[----:B------:R-:W-:Y:S02]  /*7f00*/  F2FP.BF16.F32.PACK_AB R131, R135, R134 ;  /* 0x000000868783723e */ /* 0x000fe400000010ff */
[----:B------:R-:W-:Y:S02]  /*7f10*/  F2FP.BF16.F32.PACK_AB R137, R139, R138 ;  /* 0x0000008a8b89723e */ /* 0x000fe400000010ff */
[----:B------:R-:W-:Y:S01]  /*7f20*/  F2FP.BF16.F32.PACK_AB R144, R145, R144 ;  /* 0x000000909190723e */ /* 0x000fe200000010ff */
[----:B------:R-:W-:Y:S01]  /*7f30*/  STSM.16.M88.4 [R3], R128 ;  /* 0x0000008003007844 */ /* 0x000fe20000000200 */
[----:B------:R-:W-:-:S02]  /*7f40*/  MOV R126, R126 ;  /* 0x0000007e007e7202 */ /* 0x000fc40000000f00 */
[----:B------:R-:W-:Y:S02]  /*7f50*/  F2FP.BF16.F32.PACK_AB R138, R141, R140 ;  /* 0x0000008c8d8a723e */ /* 0x000fe400000010ff */
[----:B------:R-:W-:Y:S02]  /*7f60*/  F2FP.BF16.F32.PACK_AB R139, R143, R142 ;  /* 0x0000008e8f8b723e */ /* 0x000fe400000010ff */
[----:B------:R-:W-:Y:S02]  /*7f70*/  F2FP.BF16.F32.PACK_AB R145, R147, R146 ;  /* 0x000000929391723e */ /* 0x000fe400000010ff */
[----:B------:R-:W-:Y:S01]  /*7f80*/  MOV R28, R28 ;  /* 0x0000001c001c7202 */ /* 0x000fe20000000f00 */
[----:B------:R-:W-:Y:S01]  /*7f90*/  STSM.16.M88.4 [R126], R136 ;  /* 0x000000887e007844 */ /* 0x000fe20000000200 */
[----:B------:R-:W-:Y:S02]  /*7fa0*/  F2FP.BF16.F32.PACK_AB R146, R149, R148 ;  /* 0x000000949592723e */ /* 0x000fe400000010ff */
[----:B------:R-:W-:Y:S01]  /*7fb0*/  F2FP.BF16.F32.PACK_AB R147, R0, R150 ;  /* 0x000000960093723e */ /* 0x000fe200000010ff */
[----:B------:R-:W-:Y:S01]  /*7fc0*/  UISETP.NE.U32.AND UP1, UPT, UR8, URZ, UPT ;  /* 0x0000003f0800728c */ /* 0x000fe2000bf25070 */
[----:B------:R-:W-:-:S03]  /*7fd0*/  PLOP3.LUT P0, PT, PT, PT, UP0, 0x80, 0x0 ;  /* 0x000000000000781c */ /* 0x000fc60003f0f008 */
[----:B------:R3:W-:Y:S01]  /*7fe0*/  STSM.16.M88.4 [R28], R144 ;  /* 0x000000901c007844 */ /* 0x0007e20000000200 */
[----:B------:R-:W-:Y:S01]  /*7ff0*/  BAR.SYNC.DEFER_BLOCKING 0x1, 0x100 ;  /* 0x0044000000007b1d */ /* 0x000fe20000010000 */
[----:B------:R-:W-:-:S06]  /*8000*/  UISETP.NE.AND.EX UP1, UPT, UR9, URZ, UPT, UP1 ;  /* 0x0000003f0900728c */ /* 0x000fcc000bf25310 */
[----:B------:R-:W-:-:S05]  /*8010*/  PLOP3.LUT P6, PT, PT, PT, UP1, 0x80, 0x0 ;  /* 0x000000000000781c */ /* 0x000fca0003fcf018 */
[----:B------:R-:W-:-:S04]  /*8020*/  @UP1 UIADD3 UR8, UP2, UR10, UR8, URZ ;  /* 0x000000080a081290 */ /* 0x000fc8000ff5e03f */
[----:B------:R-:W-:Y:S01]  /*8030*/  @UP1 UIADD3.X UR9, UR11, UR9, URZ, UP2, !UPT ;  /* 0x000000090b091290 */ /* 0x000fe200097fe43f */
[----:B------:R-:W-:Y:S01]  /*8040*/  ULDC UR4, c[0x0][0xa88] ;  /* 0x0002a20000047ab9 */ /* 0x000fe20000000800 */
[----:B-1----:R-:W-:Y:S02]  /*8050*/  IMAD.U32 R10, RZ, RZ, UR8 ;  /* 0x00000008ff0a7e24 */ /* 0x002fe4000f8e00ff */
[----:B------:R-:W-:Y:S02]  /*8060*/  IMAD.U32 R0, RZ, RZ, UR4 ;  /* 0x00000004ff007e24 */ /* 0x000fe4000f8e00ff */
[----:B------:R-:W-:Y:S01]  /*8070*/  MOV R11, UR9 ;  /* 0x00000009000b7c02 */ /* 0x000fe20008000f00 */
[----:B------:R-:W4:Y:S01]  /*8080*/  @P0 LDG.E R6, desc[UR50][R4.64] ;  /* 0x0000003204060981 */ /* 0x000f22000c1e1900 */
[----:B------:R-:W-:-:S03]  /*8090*/  IMAD R7, R191, 0x40, R2 ;  /* 0x00000040bf077824 */ /* 0x000fc600078e0202 */
[----:B------:R1:W5:Y:S01]  /*80a0*/  @P6 LDG.E R0, desc[UR50][R10.64] ;  /* 0x000000320a006981 */ /* 0x000362000c1e1900 */
[----:B------:R-:W-:-:S03]  /*80b0*/  IMAD.WIDE R174, R7, 0x2, R174 ;  /* 0x0000000207ae7825 */ /* 0x000fc600078e02ae */
[C---:B------:R-:W-:Y:S02]  /*80c0*/  IADD3 R9, P2, R174.reuse, 0x1000, RZ ;  /* 0x00001000ae097810 */ /* 0x040fe40007f5e0ff */
[C---:B0-----:R-:W-:Y:S02]  /*80d0*/  IADD3 R13, P1, R174.reuse, 0x2000, RZ ;  /* 0x00002000ae0d7810 */ /* 0x041fe40007f3e0ff */
[----:B------:R-:W-:Y:S02]  /*80e0*/  P2R R7, PR, RZ, 0x4 ;  /* 0x00000004ff077803 */ /* 0x000fe40000000000 */
[C---:B--2---:R-:W-:Y:S02]  /*80f0*/  IADD3 R25, P2, R174.reuse, 0x3000, RZ ;  /* 0x00003000ae197810 */ /* 0x044fe40007f5e0ff */
[C---:B------:R-:W-:Y:S02]  /*8100*/  IADD3 R29, P3, R174.reuse, 0x4000, RZ ;  /* 0x00004000ae1d7810 */ /* 0x040fe40007f7e0ff */
[----:B------:R-:W-:-:S02]  /*8110*/  IADD3 R33, P4, R174, 0x5000, RZ ;  /* 0x00005000ae217810 */ /* 0x000fc40007f9e0ff */
[----:B------:R-:W-:Y:S02]  /*8120*/  IADD3 R37, P5, R174, 0x6000, RZ ;  /* 0x00006000ae257810 */ /* 0x000fe40007fbe0ff */
[----:B------:R-:W-:Y:S02]  /*8130*/  LOP3.LUT R8, R9, 0x380, RZ, 0xc0, !PT ;  /* 0x0000038009087812 */ /* 0x000fe400078ec0ff */
[----:B------:R-:W-:Y:S02]  /*8140*/  LOP3.LUT R12, R13, 0x380, RZ, 0xc0, !PT ;  /* 0x000003800d0c7812 */ /* 0x000fe400078ec0ff */
[----:B------:R-:W-:Y:S02]  /*8150*/  LOP3.LUT R24, R25, 0x380, RZ, 0xc0, !PT ;  /* 0x0000038019187812 */ /* 0x000fe400078ec0ff */
[----:B---3--:R-:W-:Y:S02]  /*8160*/  LOP3.LUT R28, R29, 0x380, RZ, 0xc0, !PT ;  /* 0x000003801d1c7812 */ /* 0x008fe400078ec0ff */
[----:B------:R-:W-:-:S02]  /*8170*/  LOP3.LUT R32, R33, 0x380, RZ, 0xc0, !PT ;  /* 0x0000038021207812 */ /* 0x000fc400078ec0ff */
[----:B------:R-:W-:Y:S01]  /*8180*/  LOP3.LUT R36, R37, 0x380, RZ, 0xc0, !PT ;  /* 0x0000038025247812 */ /* 0x000fe200078ec0ff */
[----:B------:R-:W-:Y:S01]  /*8190*/  UMOV UR4, URZ ;  /* 0x0000003f00047c82 */ /* 0x000fe20008000000 */
[----:B------:R-:W-:Y:S02]  /*81a0*/  SHF.R.U64 R8, R8, 0x3, RZ ;  /* 0x0000000308087819 */ /* 0x000fe400000012ff */
[----:B------:R-:W-:Y:S02]  /*81b0*/  SHF.R.U64 R12, R12, 0x3, RZ ;  /* 0x000000030c0c7819 */ /* 0x000fe400000012ff */
[----:B------:R-:W-:Y:S02]  /*81c0*/  SHF.R.U64 R24, R24, 0x3, RZ ;  /* 0x0000000318187819 */ /* 0x000fe400000012ff */
[----:B------:R-:W-:Y:S02]  /*81d0*/  SHF.R.U64 R28, R28, 0x3, RZ ;  /* 0x000000031c1c7819 */ /* 0x000fe400000012ff */
[----:B------:R-:W-:-:S02]  /*81e0*/  SHF.R.U64 R32, R32, 0x3, RZ ;  /* 0x0000000320207819 */ /* 0x000fc400000012ff */
[----:B------:R-:W-:Y:S02]  /*81f0*/  SHF.R.U64 R36, R36, 0x3, RZ ;  /* 0x0000000324247819 */ /* 0x000fe400000012ff */
[----:B------:R-:W-:Y:S02]  /*8200*/  LOP3.LUT R8, R8, R9, RZ, 0x3c, !PT ;  /* 0x0000000908087212 */ /* 0x000fe400078e3cff */
[----:B------:R-:W-:Y:S02]  /*8210*/  LOP3.LUT R12, R12, R13, RZ, 0x3c, !PT ;  /* 0x0000000d0c0c7212 */ /* 0x000fe400078e3cff */
[----:B------:R-:W-:Y:S02]  /*8220*/  LOP3.LUT R24, R24, R25, RZ, 0x3c, !PT ;  /* 0x0000001918187212 */ /* 0x000fe400078e3cff */
[----:B------:R-:W-:Y:S02]  /*8230*/  LOP3.LUT R28, R28, R29, RZ, 0x3c, !PT ;  /* 0x0000001d1c1c7212 */ /* 0x000fe400078e3cff */
[----:B------:R-:W-:-:S02]  /*8240*/  LOP3.LUT R32, R32, R33, RZ, 0x3c, !PT ;  /* 0x0000002120207212 */ /* 0x000fc400078e3cff */
[----:B------:R-:W-:Y:S02]  /*8250*/  LOP3.LUT R36, R36, R37, RZ, 0x3c, !PT ;  /* 0x0000002524247212 */ /* 0x000fe400078e3cff */
[----:B----4-:R-:W-:Y:S01]  /*8260*/  @P0 R2UR UR4, R6 ;  /* 0x00000000060402ca */ /* 0x010fe200000e0000 */
[----:B-1----:R-:W-:-:S14]  /*8270*/  @P6 BRA `(.L_x_389) ;  /* 0x0000000000106947 */ /* 0x002fdc0003800000 */
[----:B------:R-:W-:Y:S05]  /*8280*/  @!P0 BRA `(.L_x_389) ;  /* 0x00000000000c8947 */ /* 0x000fea0003800000 */
[----:B------:R-:W2:Y:S04]  /*8290*/  LDG.E R3, desc[UR50][R4.64] ;  /* 0x0000003204037981 */ /* 0x000ea8000c1e1900 */
[----:B-----5:R-:W2:Y:S02]  /*82a0*/  LDG.E R0, desc[UR50][R4.64+0x4] ;  /* 0x0000043204007981 */ /* 0x020ea4000c1e1900 */
[----:B--2---:R-:W-:-:S07]  /*82b0*/  IMAD.IADD R0, R0, 0x1, -R3 ;  /* 0x0000000100007824 */ /* 0x004fce00078e0a03 */
.L_x_389:
[----:B------:R-:W0:Y:S01]  /*82c0*/  SHFL.IDX PT, R3, R192, RZ, 0x1f ;  /* 0x00001fffc0037589 */ /* 0x000e2200000e0000 */
[----:B------:R-:W-:Y:S01]  /*82d0*/  ISETP.NE.AND P6, PT, R7, RZ, PT ;  /* 0x000000ff0700720c */ /* 0x000fe20003fc5270 */
[--C-:B------:R-:W-:Y:S01]  /*82e0*/  IMAD.X R13, RZ, RZ, R175.reuse, P1 ;  /* 0x000000ffff0d7224 */ /* 0x100fe200008e06af */
[C---:B------:R-:W-:Y:S01]  /*82f0*/  IADD3 R41, P0, R174.reuse, 0x7000, RZ ;  /* 0x00007000ae297810 */ /* 0x040fe20007f1e0ff */
[--C-:B------:R-:W-:Y:S01]  /*8300*/  IMAD.X R25, RZ, RZ, R175.reuse, P2 ;  /* 0x000000ffff197224 */ /* 0x100fe200010e06af */
[C---:B------:R-:W-:Y:S01]  /*8310*/  IADD3 R49, P1, R174.reuse, 0x9000, RZ ;  /* 0x00009000ae317810 */ /* 0x040fe20007f3e0ff */
[--C-:B------:R-:W-:Y:S01]  /*8320*/  IMAD.X R9, RZ, RZ, R175.reuse, P6 ;  /* 0x000000ffff097224 */ /* 0x100fe200030e06af */
[----:B------:R-:W-:Y:S01]  /*8330*/  IADD3 R45, P6, R174, 0x8000, RZ ;  /* 0x00008000ae2d7810 */ /* 0x000fe20007fde0ff */
[--C-:B------:R-:W-:Y:S01]  /*8340*/  IMAD.X R29, RZ, RZ, R175.reuse, P3 ;  /* 0x000000ffff1d7224 */ /* 0x100fe200018e06af */
[----:B------:R-:W-:Y:S01]  /*8350*/  LOP3.LUT R40, R41, 0x380, RZ, 0xc0, !PT ;  /* 0x0000038029287812 */ /* 0x000fe200078ec0ff */
[----:B------:R-:W-:Y:S01]  /*8360*/  IMAD.X R33, RZ, RZ, R175, P4 ;  /* 0x000000ffff217224 */ /* 0x000fe200020e06af */
[----:B------:R-:W-:Y:S01]  /*8370*/  LOP3.LUT R44, R45, 0x380, RZ, 0xc0, !PT ;  /* 0x000003802d2c7812 */ /* 0x000fe200078ec0ff */
[----:B------:R-:W-:Y:S01]  /*8380*/  USHF.R.S32.HI UR14, URZ, 0x1f, UR4 ;  /* 0x0000001f3f0e7899 */ /* 0x000fe20008011404 */
[----:B------:R-:W-:Y:S01]  /*8390*/  LOP3.LUT R48, R49, 0x380, RZ, 0xc0, !PT ;  /* 0x0000038031307812 */ /* 0x000fe200078ec0ff */
[----:B------:R-:W-:Y:S01]  /*83a0*/  USHF.R.S32.HI UR15, URZ, 0x1f, UR45 ;  /* 0x0000001f3f0f7899 */ /* 0x000fe2000801142d */
[----:B------:R-:W-:Y:S01]  /*83b0*/  SHF.R.U64 R44, R44, 0x3, RZ ;  /* 0x000000032c2c7819 */ /* 0x000fe200000012ff */
[----:B------:R-:W-:Y:S01]  /*83c0*/  USEL UR42, UR42, URZ, !UP0 ;  /* 0x0000003f2a2a7287 */ /* 0x000fe2000c000000 */
[----:B------:R-:W-:Y:S01]  /*83d0*/  SHF.R.U64 R40, R40, 0x3, RZ ;  /* 0x0000000328287819 */ /* 0x000fe200000012ff */
[----:B------:R-:W-:Y:S01]  /*83e0*/  USEL UR43, UR43, URZ, !UP0 ;  /* 0x0000003f2b2b7287 */ /* 0x000fe2000c000000 */
[----:B------:R-:W-:-:S02]  /*83f0*/  SHF.R.U64 R48, R48, 0x3, RZ ;  /* 0x0000000330307819 */ /* 0x000fc400000012ff */
[----:B------:R-:W-:Y:S01]  /*8400*/  LOP3.LUT R44, R44, R45, RZ, 0x3c, !PT ;  /* 0x0000002d2c2c7212 */ /* 0x000fe200078e3cff */
[--C-:B------:R-:W-:Y:S01]  /*8410*/  IMAD.X R45, RZ, RZ, R175.reuse, P6 ;  /* 0x000000ffff2d7224 */ /* 0x100fe200030e06af */
[----:B------:R-:W-:Y:S01]  /*8420*/  LOP3.LUT R40, R40, R41, RZ, 0x3c, !PT ;  /* 0x0000002928287212 */ /* 0x000fe200078e3cff */
[--C-:B------:R-:W-:Y:S01]  /*8430*/  IMAD.X R41, RZ, RZ, R175.reuse, P0 ;  /* 0x000000ffff297224 */ /* 0x100fe200000e06af */
[----:B0-----:R-:W-:Y:S02]  /*8440*/  ISETP.NE.AND P6, PT, R3, RZ, PT ;  /* 0x000000ff0300720c */ /* 0x001fe40003fc5270 */
[----:B------:R-:W-:Y:S01]  /*8450*/  LOP3.LUT R48, R48, R49, RZ, 0x3c, !PT ;  /* 0x0000003130307212 */ /* 0x000fe200078e3cff */
[----:B------:R-:W-:Y:S01]  /*8460*/  IMAD.X R49, RZ, RZ, R175, P1 ;  /* 0x000000ffff317224 */ /* 0x000fe200008e06af */
[----:B------:R-:W-:Y:S02]  /*8470*/  IADD3.X R37, RZ, R175, RZ, P5, !PT ;  /* 0x000000afff257210 */ /* 0x000fe40002ffe4ff */
[----:B------:R-:W-:-:S02]  /*8480*/  IADD3 R57, P2, R174, 0xa000, RZ ;  /* 0x0000a000ae397810 */ /* 0x000fc40007f5e0ff */
[C---:B------:R-:W-:Y:S02]  /*8490*/  IADD3 R53, P3, R174.reuse, 0xb000, RZ ;  /* 0x0000b000ae357810 */ /* 0x040fe40007f7e0ff */
[C---:B------:R-:W-:Y:S02]  /*84a0*/  IADD3 R65, P4, R174.reuse, 0xc000, RZ ;  /* 0x0000c000ae417810 */ /* 0x040fe40007f9e0ff */
[C---:B------:R-:W-:Y:S02]  /*84b0*/  IADD3 R61, P5, R174.reuse, 0xd000, RZ ;  /* 0x0000d000ae3d7810 */ /* 0x040fe40007fbe0ff */
[C---:B------:R-:W-:Y:S02]  /*84c0*/  IADD3 R73, P0, R174.reuse, 0xe000, RZ ;  /* 0x0000e000ae497810 */ /* 0x040fe40007f1e0ff */
[----:B------:R-:W-:Y:S02]  /*84d0*/  IADD3 R4, P1, R174, 0xf000, RZ ;  /* 0x0000f000ae047810 */ /* 0x000fe40007f3e0ff */
[----:B------:R-:W-:-:S02]  /*84e0*/  LOP3.LUT R56, R57, 0x380, RZ, 0xc0, !PT ;  /* 0x0000038039387812 */ /* 0x000fc400078ec0ff */
[----:B------:R-:W-:Y:S01]  /*84f0*/  LOP3.LUT R52, R53, 0x380, RZ, 0xc0, !PT ;  /* 0x0000038035347812 */ /* 0x000fe200078ec0ff */
[----:B------:R-:W-:Y:S01]  /*8500*/  IMAD.X R69, RZ, RZ, R175, P1 ;  /* 0x000000ffff457224 */ /* 0x000fe200008e06af */
[----:B------:R-:W-:Y:S02]  /*8510*/  LOP3.LUT R64, R65, 0x380, RZ, 0xc0, !PT ;  /* 0x0000038041407812 */ /* 0x000fe400078ec0ff */
[----:B------:R-:W-:Y:S02]  /*8520*/  LOP3.LUT R60, R61, 0x380, RZ, 0xc0, !PT ;  /* 0x000003803d3c7812 */ /* 0x000fe400078ec0ff */
[----:B------:R-:W-:Y:S02]  /*8530*/  LOP3.LUT R72, R73, 0x380, RZ, 0xc0, !PT ;  /* 0x0000038049487812 */ /* 0x000fe400078ec0ff */
[----:B------:R-:W-:Y:S02]  /*8540*/  LOP3.LUT R5, R174, 0x380, RZ, 0xc0, !PT ;  /* 0x00000380ae057812 */ /* 0x000fe400078ec0ff */
[----:B------:R-:W-:-:S02]  /*8550*/  LOP3.LUT R3, R4, 0x380, RZ, 0xc0, !PT ;  /* 0x0000038004037812 */ /* 0x000fc400078ec0ff */
[----:B------:R-:W-:Y:S02]  /*8560*/  SHF.R.U64 R56, R56, 0x3, RZ ;  /* 0x0000000338387819 */ /* 0x000fe400000012ff */
[----:B------:R-:W-:Y:S02]  /*8570*/  SHF.R.U64 R52, R52, 0x3, RZ ;  /* 0x0000000334347819 */ /* 0x000fe400000012ff */
[----:B------:R-:W-:Y:S02]  /*8580*/  SHF.R.U64 R64, R64, 0x3, RZ ;  /* 0x0000000340407819 */ /* 0x000fe400000012ff */
[----:B------:R-:W-:Y:S02]  /*8590*/  SHF.R.U64 R60, R60, 0x3, RZ ;  /* 0x000000033c3c7819 */ /* 0x000fe400000012ff */
[----:B------:R-:W-:Y:S02]  /*85a0*/  SHF.R.U64 R72, R72, 0x3, RZ ;  /* 0x0000000348487819 */ /* 0x000fe400000012ff */
[----:B------:R-:W-:-:S02]  /*85b0*/  SHF.R.U64 R5, R5, 0x3, RZ ;  /* 0x0000000305057819 */ /* 0x000fc400000012ff */
[----:B------:R-:W-:Y:S02]  /*85c0*/  SHF.R.U64 R3, R3, 0x3, RZ ;  /* 0x0000000303037819 */ /* 0x000fe400000012ff */
[----:B------:R-:W-:Y:S01]  /*85d0*/  LOP3.LUT R56, R56, R57, RZ, 0x3c, !PT ;  /* 0x0000003938387212 */ /* 0x000fe200078e3cff */
[--C-:B------:R-:W-:Y:S01]  /*85e0*/  IMAD.X R57, RZ, RZ, R175.reuse, P2 ;  /* 0x000000ffff397224 */ /* 0x100fe200010e06af */
[----:B------:R-:W-:Y:S01]  /*85f0*/  LOP3.LUT R52, R52, R53, RZ, 0x3c, !PT ;  /* 0x0000003534347212 */ /* 0x000fe200078e3cff */
[--C-:B------:R-:W-:Y:S01]  /*8600*/  IMAD.X R53, RZ, RZ, R175.reuse, P3 ;  /* 0x000000ffff357224 */ /* 0x100fe200018e06af */
[----:B------:R-:W-:Y:S01]  /*8610*/  LOP3.LUT R64, R64, R65, RZ, 0x3c, !PT ;  /* 0x0000004140407212 */ /* 0x000fe200078e3cff */
[--C-:B------:R-:W-:Y:S01]  /*8620*/  IMAD.X R65, RZ, RZ, R175.reuse, P4 ;  /* 0x000000ffff417224 */ /* 0x100fe200020e06af */
[----:B------:R-:W-:Y:S02]  /*8630*/  LOP3.LUT R60, R60, R61, RZ, 0x3c, !PT ;  /* 0x0000003d3c3c7212 */ /* 0x000fe400078e3cff */
[----:B------:R-:W-:Y:S01]  /*8640*/  LOP3.LUT R72, R72, R73, RZ, 0x3c, !PT ;  /* 0x0000004948487212 */ /* 0x000fe200078e3cff */
[----:B------:R-:W-:Y:S01]  /*8650*/  IMAD.X R73, RZ, RZ, R175, P0 ;  /* 0x000000ffff497224 */ /* 0x000fe200000e06af */
[----:B------:R-:W-:-:S02]  /*8660*/  IADD3.X R61, RZ, R175, RZ, P5, !PT ;  /* 0x000000afff3d7210 */ /* 0x000fc40002ffe4ff */
[----:B------:R-:W-:Y:S02]  /*8670*/  LOP3.LUT R174, R5, R174, RZ, 0x3c, !PT ;  /* 0x000000ae05ae7212 */ /* 0x000fe400078e3cff */
[----:B------:R-:W-:Y:S01]  /*8680*/  LOP3.LUT R68, R3, R4, RZ, 0x3c, !PT ;  /* 0x0000000403447212 */ /* 0x000fe200078e3cff */
[----:B------:R-:W-:Y:S06]  /*8690*/  @P6 BRA `(.L_x_390) ;  /* 0x0000000000c46947 */ /* 0x000fec0003800000 */
[----:B------:R-:W0:Y:S01]  /*86a0*/  LDC R11, c[0x0][0xbe8] ;  /* 0x0002fa00ff0b7b82 */ /* 0x000e220000000800 */
[----:B------:R-:W-:Y:S01]  /*86b0*/  IMAD.U32 R10, RZ, RZ, UR44 ;  /* 0x0000002cff0a7e24 */ /* 0x000fe2000f8e00ff */
[----:B------:R-:W-:Y:S01]  /*86c0*/  ULDC.64 UR12, c[0x0][0xb90] ;  /* 0x0002e400000c7ab9 */ /* 0x000fe20000000a00 */
[----:B------:R-:W-:Y:S01]  /*86d0*/  UMOV UR8, UR4 ;  /* 0x0000000400087c82 */ /* 0x000fe20008000000 */
[----:B------:R-:W-:Y:S01]  /*86e0*/  UIMAD UR10, UR15, UR12, URZ ;  /* 0x0000000c0f0a72a4 */ /* 0x000fe2000f8e023f */
[----:B------:R-:W-:Y:S01]  /*86f0*/  IMAD R10, R10, 0x40, R195 ;  /* 0x000000400a0a7824 */ /* 0x000fe200078e02c3 */
[----:B------:R-:W-:Y:S01]  /*8700*/  UMOV UR9, UR14 ;  /* 0x0000000e00097c82 */ /* 0x000fe20008000000 */
[----:B------:R-:W-:Y:S01]  /*8710*/  IMAD.U32 R15, RZ, RZ, UR44 ;  /* 0x0000002cff0f7e24 */ /* 0x000fe2000f8e00ff */
[----:B------:R-:W-:Y:S01]  /*8720*/  UIMAD.WIDE.U32 UR8, UR45, UR12, UR8 ;  /* 0x0000000c2d0872a5 */ /* 0x000fe2000f8e0008 */
[----:B------:R-:W-:Y:S01]  /*8730*/  IMAD.MOV.U32 R4, RZ, RZ, R10 ;  /* 0x000000ffff047224 */ /* 0x000fe200078e000a */
[----:B------:R-:W-:Y:S01]  /*8740*/  UIMAD UR10, UR45, UR13, UR10 ;  /* 0x0000000d2d0a72a4 */ /* 0x000fe2000f8e020a */
[----:B------:R-:W-:-:S02]  /*8750*/  IMAD.MOV R30, RZ, RZ, -R18 ;  /* 0x000000ffff1e7224 */ /* 0x000fc400078e0a12 */
[----:B------:R-:W-:Y:S01]  /*8760*/  ULDC.64 UR12, c[0x0][0xb98] ;  /* 0x0002e600000c7ab9 */ /* 0x000fe20000000a00 */
[----:B------:R-:W-:Y:S01]  /*8770*/  UIADD3 UR9, UR9, UR10, URZ ;  /* 0x0000000a09097290 */ /* 0x000fe2000fffe03f */
[----:B------:R-:W-:Y:S01]  /*8780*/  IMAD R15, R15, 0x40, R16 ;  /* 0x000000400f0f7824 */ /* 0x000fe200078e0210 */
[----:B------:R-:W-:Y:S02]  /*8790*/  UIMAD UR11, UR43, UR12, URZ ;  /* 0x0000000c2b0b72a4 */ /* 0x000fe4000f8e023f */
[----:B------:R-:W-:Y:S02]  /*87a0*/  UIMAD.WIDE.U32 UR8, UR42, UR12, UR8 ;  /* 0x0000000c2a0872a5 */ /* 0x000fe4000f8e0008 */
[----:B------:R-:W-:Y:S01]  /*87b0*/  UIMAD UR11, UR42, UR13, UR11 ;  /* 0x0000000d2a0b72a4 */ /* 0x000fe2000f8e020b */
[----:B0-----:R-:W-:Y:S01]  /*87c0*/  ISETP.NE.AND P0, PT, R11, 0x1, PT ;  /* 0x000000010b00780c */ /* 0x001fe20003f05270 */
[----:B-----5:R-:W-:-:S12]  /*87d0*/  IMAD R26, R0, R11, RZ ;  /* 0x0000000b001a7224 */ /* 0x020fd800078e02ff */
[----:B------:R-:W0:Y:S08]  /*87e0*/  @P0 LDC R3, c[0x0][0xbec] ;  /* 0x0002fb00ff030b82 */ /* 0x000e300000000800 */
[----:B------:R-:W1:Y:S01]  /*87f0*/  @P0 LDC R6, c[0x0][0xbf0] ;  /* 0x0002fc00ff060b82 */ /* 0x000e620000000800 */
[----:B0-----:R-:W-:-:S05]  /*8800*/  @P0 IMAD.HI.U32 R3, R10, R3, RZ ;  /* 0x000000030a030227 */ /* 0x001fca00078e00ff */
[----:B-1----:R-:W-:-:S04]  /*8810*/  @P0 SHF.R.U32.HI R4, RZ, R6, R3 ;  /* 0x00000006ff040219 */ /* 0x002fc80000011603 */
[--C-:B------:R-:W-:Y:S01]  /*8820*/  SHF.R.S32.HI R5, RZ, 0x1f, R4.reuse ;  /* 0x0000001fff057819 */ /* 0x100fe20000011404 */
[----:B------:R-:W-:Y:S01]  /*8830*/  IMAD.MOV R6, RZ, RZ, -R4 ;  /* 0x000000ffff067224 */ /* 0x000fe200078e0a04 */
[----:B------:R-:W-:-:S03]  /*8840*/  IADD3 R4, P0, R4, UR8, RZ ;  /* 0x0000000804047c10 */ /* 0x000fc6000ff1e0ff */
[----:B------:R-:W-:Y:S01]  /*8850*/  IMAD R3, R11, R6, R10 ;  /* 0x000000060b037224 */ /* 0x000fe200078e020a */
[----:B------:R-:W-:-:S04]  /*8860*/  MOV R10, UR11 ;  /* 0x0000000b000a7c02 */ /* 0x000fc80008000f00 */
[----:B------:R-:W-:Y:S02]  /*8870*/  SHF.R.S32.HI R6, RZ, 0x1f, R3 ;  /* 0x0000001fff067819 */ /* 0x000fe40000011403 */
[----:B------:R-:W-:Y:S01]  /*8880*/  IADD3.X R5, R5, UR9, R10, P0, !PT ;  /* 0x0000000905057c10 */ /* 0x000fe200087fe40a */
[----:B------:R-:W-:Y:S02]  /*8890*/  ULDC.64 UR8, c[0x0][0xb88] ;  /* 0x0002e20000087ab9 */ /* 0x000fe40000000a00 */
[----:B------:R-:W-:Y:S02]  /*88a0*/  IMAD R6, R6, UR8, RZ ;  /* 0x0000000806067c24 */ /* 0x000fe4000f8e02ff */
[----:B------:R-:W-:-:S04]  /*88b0*/  IMAD.WIDE.U32 R4, R3, UR8, R4 ;  /* 0x0000000803047c25 */ /* 0x000fc8000f8e0004 */
[----:B------:R-:W-:Y:S01]  /*88c0*/  IMAD R3, R3, UR9, R6 ;  /* 0x0000000903037c24 */ /* 0x000fe2000f8e0206 */
[----:B------:R-:W-:Y:S02]  /*88d0*/  ULDC.64 UR8, c[0x0][0xb50] ;  /* 0x0002d40000087ab9 */ /* 0x000fe40000000a00 */
[----:B------:R-:W-:Y:S01]  /*88e0*/  LEA R10, P0, R4, UR8, 0x2 ;  /* 0x00000008040a7c11 */ /* 0x000fe2000f8010ff */
[----:B------:R-:W-:-:S04]  /*88f0*/  IMAD.IADD R3, R5, 0x1, R3 ;  /* 0x0000000105037824 */ /* 0x000fc800078e0203 */
[----:B------:R-:W-:Y:S01]  /*8900*/  SHFL.IDX PT, R6, R10, 0x1, 0x1c1f ;  /* 0x003c1f000a067f89 */ /* 0x000fe200000e0000 */
[----:B------:R-:W-:Y:S01]  /*8910*/  LEA.HI.X R14, R4, UR9, R3, 0x2, P0 ;  /* 0x00000009040e7c11 */ /* 0x000fe200080f1403 */
[----:B------:R-:W-:Y:S01]  /*8920*/  VIADD R3, R15, 0x8 ;  /* 0x000000080f037836 */ /* 0x000fe20000000000 */
        /* <DEDUP_REMOVED lines=8> */
.L_x_390:
[----:B------:R-:W1:Y:S01]  /*89b0*/  LDC R81, c[0x0][0xbe8] ;  /* 0x0002fa00ff517b82 */ /* 0x000e620000000800 */
[----:B------:R-:W-:Y:S01]  /*89c0*/  ULDC UR16, c[0x0][0xac8] ;  /* 0x0002b20000107ab9 */ /* 0x000fe20000000800 */
[----:B------:R-:W-:Y:S01]  /*89d0*/  ULDC.64 UR12, c[0x0][0xaa0] ;  /* 0x0002a800000c7ab9 */ /* 0x000fe20000000a00 */
[----:B------:R-:W-:Y:S01]  /*89e0*/  ISETP.GE.AND P0, PT, R189, UR16, PT ;  /* 0x00000010bd007c0c */ /* 0x000fe2000bf06270 */
[----:B0-----:R0:W5:Y:S01]  /*89f0*/  LD.E.128 R4, desc[UR50][R174.64] ;  /* 0x00000032ae047980 */ /* 0x001162000c101d00 */
[----:B------:R-:W-:Y:S02]  /*8a00*/  ISETP.GE.AND P1, PT, R2, UR16, PT ;  /* 0x0000001002007c0c */ /* 0x000fe4000bf26270 */
[----:B------:R-:W-:Y:S01]  /*8a10*/  SEL R20, RZ, 0xffffffff, P0 ;  /* 0xffffffffff147807 */ /* 0x000fe20000000000 */
[----:B------:R-:W5:Y:S04]  /*8a20*/  LD.E.128 R8, desc[UR50][R8.64] ;  /* 0x0000003208087980 */ /* 0x000f68000c101d00 */
[----:B------:R-:W5:Y:S04]  /*8a30*/  LD.E.128 R12, desc[UR50][R12.64] ;  /* 0x000000320c0c7980 */ /* 0x000f68000c101d00 */
[----:B------:R-:W5:Y:S04]  /*8a40*/  LD.E.128 R24, desc[UR50][R24.64] ;  /* 0x0000003218187980 */ /* 0x000f68000c101d00 */
[----:B------:R-:W5:Y:S01]  /*8a50*/  LD.E.128 R28, desc[UR50][R28.64] ;  /* 0x000000321c1c7980 */ /* 0x000f62000c101d00 */
[----:B-1----:R-:W-:-:S03]  /*8a60*/  ISETP.NE.AND P2, PT, R81, 0x1, PT ;  /* 0x000000015100780c */ /* 0x002fc60003f45270 */
[----:B------:R-:W5:Y:S01]  /*8a70*/  LD.E.128 R32, desc[UR50][R32.64] ;  /* 0x0000003220207980 */ /* 0x000f62000c101d00 */
[----:B------:R-:W-:Y:S01]  /*8a80*/  ISETP.GE.AND P0, PT, R188, UR16, PT ;  /* 0x00000010bc007c0c */ /* 0x000fe2000bf06270 */
[----:B------:R-:W-:Y:S01]  /*8a90*/  IMAD.SHL.U32 R76, R20, 0x2, RZ ;  /* 0x00000002144c7824 */ /* 0x000fe200078e00ff */
[----:B------:R-:W-:Y:S01]  /*8aa0*/  SEL R3, RZ, 0x1, P1 ;  /* 0x00000001ff037807 */ /* 0x000fe20000800000 */
[----:B------:R-:W5:Y:S01]  /*8ab0*/  LD.E.128 R36, desc[UR50][R36.64] ;  /* 0x0000003224247980 */ /* 0x000f62000c101d00 */
[----:B------:R-:W-:-:S03]  /*8ac0*/  SEL R20, RZ, 0xffffffff, P0 ;  /* 0xffffffffff147807 */ /* 0x000fc60000000000 */
[----:B------:R-:W5:Y:S02]  /*8ad0*/  LD.E.128 R40, desc[UR50][R40.64] ;  /* 0x0000003228287980 */ /* 0x000f64000c101d00 */
[----:B------:R-:W1:Y:S01]  /*8ae0*/  @P2 LDC R77, c[0x0][0xbec] ;  /* 0x0002fb00ff4d2b82 */ /* 0x000e620000000800 */
[----:B------:R-:W-:Y:S01]  /*8af0*/  ISETP.GE.AND P0, PT, R187, UR16, PT ;  /* 0x00000010bb007c0c */ /* 0x000fe2000bf06270 */
[----:B------:R-:W-:Y:S01]  /*8b00*/  UIMAD UR10, UR14, UR12, URZ ;  /* 0x0000000c0e0a72a4 */ /* 0x000fe2000f8e023f */
[----:B------:R-:W5:Y:S04]  /*8b10*/  LD.E.128 R44, desc[UR50][R44.64] ;  /* 0x000000322c2c7980 */ /* 0x000f68000c101d00 */
[----:B------:R-:W5:Y:S01]  /*8b20*/  LD.E.128 R48, desc[UR50][R48.64] ;  /* 0x0000003230307980 */ /* 0x000f62000c101d00 */
[----:B------:R-:W2:Y:S01]  /*8b30*/  @P2 LDC R79, c[0x0][0xbf0] ;  /* 0x0002fc00ff4f2b82 */ /* 0x000ea20000000800 */
[----:B------:R-:W-:-:S02]  /*8b40*/  LOP3.LUT R3, R76, 0x2, R3, 0xe2, !PT ;  /* 0x000000024c037812 */ /* 0x000fc400078ee203 */
[----:B------:R-:W-:Y:S01]  /*8b50*/  SHF.L.U32 R20, R20, 0x2, RZ ;  /* 0x0000000214147819 */ /* 0x000fe200000006ff */
[----:B------:R-:W5:Y:S01]  /*8b60*/  LD.E.128 R56, desc[UR50][R56.64] ;  /* 0x0000003238387980 */ /* 0x000f62000c101d00 */
[----:B------:R-:W-:Y:S01]  /*8b70*/  SEL R21, RZ, 0xffffffff, P0 ;  /* 0xffffffffff157807 */ /* 0x000fe20000000000 */
[----:B------:R-:W-:Y:S01]  /*8b80*/  UIMAD.WIDE.U32 UR8, UR4, UR12, URZ ;  /* 0x0000000c040872a5 */ /* 0x000fe2000f8e003f */
[----:B------:R-:W-:Y:S01]  /*8b90*/  LOP3.LUT R20, R20, 0x4, R3, 0xe2, !PT ;  /* 0x0000000414147812 */ /* 0x000fe200078ee203 */
[----:B------:R-:W-:Y:S01]  /*8ba0*/  UIMAD UR10, UR4, UR13, UR10 ;  /* 0x0000000d040a72a4 */ /* 0x000fe2000f8e020a */
[----:B------:R-:W-:Y:S01]  /*8bb0*/  IMAD R3, R190, 0x20, R191 ;  /* 0x00000020be037824 */ /* 0x000fe200078e02bf */
[----:B------:R-:W5:Y:S01]  /*8bc0*/  LD.E.128 R52, desc[UR50][R52.64] ;  /* 0x0000003234347980 */ /* 0x000f62000c101d00 */
[----:B------:R-:W-:Y:S01]  /*8bd0*/  IMAD.U32 R82, RZ, RZ, UR44 ;  /* 0x0000002cff527e24 */ /* 0x000fe2000f8e00ff */
[----:B------:R-:W-:Y:S01]  /*8be0*/  ULDC.64 UR12, c[0x0][0xae8] ;  /* 0x0002ba00000c7ab9 */ /* 0x000fe20000000a00 */
[----:B------:R-:W-:Y:S01]  /*8bf0*/  IMAD.SHL.U32 R21, R21, 0x8, RZ ;  /* 0x0000000815157824 */ /* 0x000fe200078e00ff */
[----:B------:R-:W-:Y:S01]  /*8c00*/  ISETP.GE.AND P0, PT, R186, UR16, PT ;  /* 0x00000010ba007c0c */ /* 0x000fe2000bf06270 */
[----:B------:R-:W-:Y:S01]  /*8c10*/  UIADD3 UR9, UR9, UR10, URZ ;  /* 0x0000000a09097290 */ /* 0x000fe2000fffe03f */
[----:B------:R-:W-:Y:S01]  /*8c20*/  IMAD R82, R82, 0x40, R3 ;  /* 0x0000004052527824 */ /* 0x000fe200078e0203 */
[----:B------:R-:W-:Y:S01]  /*8c30*/  UIMAD UR4, UR15, UR12, URZ ;  /* 0x0000000c0f0472a4 */ /* 0x000fe2000f8e023f */
[----:B------:R-:W-:Y:S01]  /*8c40*/  SEL R3, RZ, 0xffffffff, P0 ;  /* 0xffffffffff037807 */ /* 0x000fe20000000000 */
[----:B------:R-:W-:Y:S01]  /*8c50*/  UIMAD.WIDE.U32 UR8, UR45, UR12, UR8 ;  /* 0x0000000c2d0872a5 */ /* 0x000fe2000f8e0008 */
[----:B------:R-:W-:Y:S01]  /*8c60*/  LOP3.LUT R21, R21, 0x8, R20, 0xe2, !PT ;  /* 0x0000000815157812 */ /* 0x000fe200078ee214 */
[----:B------:R-:W-:Y:S01]  /*8c70*/  UIMAD UR4, UR45, UR13, UR4 ;  /* 0x0000000d2d0472a4 */ /* 0x000fe2000f8e0204 */
[----:B-1----:R-:W-:Y:S01]  /*8c80*/  @P2 IMAD.HI.U32 R20, R82, R77, RZ ;  /* 0x0000004d52142227 */ /* 0x002fe200078e00ff */
[----:B------:R-:W-:Y:S01]  /*8c90*/  ULDC.64 UR10, c[0x0][0xaf0] ;  /* 0x0002bc00000a7ab9 */ /* 0x000fe20000000a00 */
[----:B------:R-:W5:Y:S01]  /*8ca0*/  LD.E.128 R64, desc[UR50][R64.64] ;  /* 0x0000003240407980 */ /* 0x000f62000c101d00 */
[----:B------:R-:W-:Y:S01]  /*8cb0*/  UIMAD UR43, UR43, UR10, URZ ;  /* 0x0000000a2b2b72a4 */ /* 0x000fe2000f8e023f */
[----:B------:R-:W-:Y:S01]  /*8cc0*/  IMAD.SHL.U32 R76, R3, 0x10, RZ ;  /* 0x00000010034c7824 */ /* 0x000fe200078e00ff */
[----:B------:R-:W-:Y:S01]  /*8cd0*/  UIADD3 UR9, UR9, UR4, URZ ;  /* 0x0000000409097290 */ /* 0x000fe2000fffe03f */
[----:B------:R-:W-:Y:S01]  /*8ce0*/  IMAD.MOV.U32 R3, RZ, RZ, R82 ;  /* 0x000000ffff037224 */ /* 0x000fe200078e0052 */
[----:B--2---:R-:W-:Y:S01]  /*8cf0*/  @P2 SHF.R.U32.HI R3, RZ, R79, R20 ;  /* 0x0000004fff032219 */ /* 0x004fe20000011614 */
[----:B------:R-:W-:Y:S01]  /*8d00*/  UIMAD UR4, UR42, UR11, UR43 ;  /* 0x0000000b2a0472a4 */ /* 0x000fe2000f8e022b */
[----:B------:R-:W5:Y:S01]  /*8d10*/  LD.E.128 R60, desc[UR50][R60.64] ;  /* 0x000000323c3c7980 */ /* 0x000f62000c101d00 */
[----:B------:R-:W-:Y:S01]  /*8d20*/  UIMAD.WIDE.U32 UR42, UR42, UR10, UR8 ;  /* 0x0000000a2a2a72a5 */ /* 0x000fe2000f8e0008 */
[--C-:B------:R-:W-:Y:S01]  /*8d30*/  SHF.R.S32.HI R77, RZ, 0x1f, R3.reuse ;  /* 0x0000001fff4d7819 */ /* 0x100fe20000011403 */
[----:B------:R-:W-:Y:S01]  /*8d40*/  IMAD.MOV R79, RZ, RZ, -R3 ;  /* 0x000000ffff4f7224 */ /* 0x000fe200078e0a03 */
[----:B------:R-:W-:Y:S01]  /*8d50*/  ISETP.GE.AND P0, PT, R185, UR16, PT ;  /* 0x00000010b9007c0c */ /* 0x000fe2000bf06270 */
[----:B------:R-:W-:Y:S01]  /*8d60*/  UIADD3 UR4, UR43, UR4, URZ ;  /* 0x000000042b047290 */ /* 0x000fe2000fffe03f */
[----:B------:R-:W5:Y:S01]  /*8d70*/  LD.E.128 R72, desc[UR50][R72.64] ;  /* 0x0000003248487980 */ /* 0x000f62000c101d00 */
[----:B------:R-:W-:Y:S01]  /*8d80*/  ULDC.64 UR8, c[0x0][0xae0] ;  /* 0x0002b80000087ab9 */ /* 0x000fe20000000a00 */
[----:B------:R-:W-:Y:S01]  /*8d90*/  SEL R78, RZ, 0xffffffff, P0 ;  /* 0xffffffffff4e7807 */ /* 0x000fe20000000000 */
[----:B------:R-:W-:Y:S01]  /*8da0*/  IMAD R80, R77, UR8, RZ ;  /* 0x000000084d507c24 */ /* 0x000fe2000f8e02ff */
[----:B------:R-:W-:Y:S01]  /*8db0*/  LOP3.LUT R76, R76, 0x10, R21, 0xe2, !PT ;  /* 0x000000104c4c7812 */ /* 0x000fe200078ee215 */
[----:B------:R-:W-:Y:S01]  /*8dc0*/  IMAD R77, R81, R79, R82 ;  /* 0x0000004f514d7224 */ /* 0x000fe200078e0252 */
[----:B------:R-:W-:Y:S01]  /*8dd0*/  MOV R20, UR42 ;  /* 0x0000002a00147c02 */ /* 0x000fe20008000f00 */
[----:B------:R-:W-:Y:S01]  /*8de0*/  IMAD.U32 R21, RZ, RZ, UR43 ;  /* 0x0000002bff157e24 */ /* 0x000fe2000f8e00ff */
[----:B------:R-:W5:Y:S01]  /*8df0*/  LD.E.128 R68, desc[UR50][R68.64] ;  /* 0x0000003244447980 */ /* 0x000f62000c101d00 */
[----:B------:R-:W-:Y:S01]  /*8e00*/  IMAD.U32 R21, RZ, RZ, UR4 ;  /* 0x00000004ff157e24 */ /* 0x000fe2000f8e00ff */
[----:B------:R-:W-:Y:S01]  /*8e10*/  ISETP.GE.AND P0, PT, R194, UR16, PT ;  /* 0x00000010c2007c0c */ /* 0x000fe2000bf06270 */
[----:B------:R-:W-:Y:S01]  /*8e20*/  IMAD.SHL.U32 R83, R78, 0x20, RZ ;  /* 0x000000204e537824 */ /* 0x000fe200078e00ff */
[----:B------:R-:W-:Y:S01]  /*8e30*/  @!PT LDS RZ, [RZ] ;  /* 0x00000000fffff984 */ /* 0x000fe20000000800 */
[----:B------:R-:W-:Y:S01]  /*8e40*/  @!PT LDS RZ, [RZ] ;  /* 0x00000000fffff984 */ /* 0x000fe20000000800 */
[----:B------:R-:W-:Y:S01]  /*8e50*/  @!PT LDS RZ, [RZ] ;  /* 0x00000000fffff984 */ /* 0x000fe20000000800 */
[----:B------:R-:W-:Y:S01]  /*8e60*/  @!PT LDS RZ, [RZ] ;  /* 0x00000000fffff984 */ /* 0x000fe20000000800 */
[----:B------:R1:W-:Y:S06]  /*8e70*/  MEMBAR.ALL.CTA ;  /* 0x0000000000007992 */ /* 0x0003ec0000008000 */
[----:B-1----:R-:W1:Y:S01]  /*8e80*/  FENCE.VIEW.ASYNC.S ;  /* 0x00000000000073c6 */ /* 0x002e620000000000 */
[----:B------:R-:W-:Y:S01]  /*8e90*/  SHF.R.S32.HI R78, RZ, 0x1f, R77 ;  /* 0x0000001fff4e7819 */ /* 0x000fe2000001144d */
[C---:B------:R-:W-:Y:S01]  /*8ea0*/  IMAD R79, R3.reuse, UR9, R80 ;  /* 0x00000009034f7c24 */ /* 0x040fe2000f8e0250 */
[----:B------:R-:W-:Y:S01]  /*8eb0*/  UIADD3 UR4, UR41, 0x28c20, URZ ;  /* 0x00028c2029047890 */ /* 0x000fe2000fffe03f */
[----:B------:R-:W-:Y:S01]  /*8ec0*/  IMAD.WIDE.U32 R20, R3, UR8, R20 ;  /* 0x0000000803147c25 */ /* 0x000fe2000f8e0014 */
[----:B------:R-:W-:Y:S01]  /*8ed0*/  ULDC.64 UR8, c[0x0][0xad8] ;  /* 0x0002b60000087ab9 */ /* 0x000fe20000000a00 */
[----:B------:R-:W-:Y:S01]  /*8ee0*/  SEL R3, RZ, 0x40, P0 ;  /* 0x00000040ff037807 */ /* 0x000fe20000000000 */
[----:B------:R-:W-:Y:S01]  /*8ef0*/  UPRMT UR4, URZ, 0x654, UR4 ;  /* 0x000006543f047896 */ /* 0x000fe20008000004 */
[----:B------:R-:W-:Y:S01]  /*8f00*/  IMAD.U32 R86, RZ, RZ, UR44 ;  /* 0x0000002cff567e24 */ /* 0x000fe2000f8e00ff */
[----:B------:R-:W-:Y:S01]  /*8f10*/  ISETP.GE.AND P0, PT, R193, UR16, PT ;  /* 0x00000010c1007c0c */ /* 0x000fe2000bf06270 */
[----:B------:R-:W-:Y:S01]  /*8f20*/  IMAD.IADD R21, R21, 0x1, R79 ;  /* 0x0000000115157824 */ /* 0x000fe200078e024f */
[----:B------:R-:W-:Y:S01]  /*8f30*/  LOP3.LUT R76, R83, 0x20, R76, 0xe2, !PT ;  /* 0x00000020534c7812 */ /* 0x000fe200078ee24c */
[----:B------:R-:W-:Y:S01]  /*8f40*/  IMAD R78, R78, UR8, RZ ;  /* 0x000000084e4e7c24 */ /* 0x000fe2000f8e02ff */
[----:B------:R-:W-:Y:S01]  /*8f50*/  LEA R86, R86, R191, 0x6 ;  /* 0x000000bf56567211 */ /* 0x000fe200078e30ff */
[----:B-----5:R-:W-:Y:S01]  /*8f60*/  IMAD R87, R0, R81, RZ ;  /* 0x0000005100577224 */ /* 0x020fe200078e02ff */
[----:B------:R-:W-:Y:S01]  /*8f70*/  SEL R0, RZ, 0x80, P0 ;  /* 0x00000080ff007807 */ /* 0x000fe20000000000 */
[C---:B------:R-:W-:Y:S01]  /*8f80*/  IMAD R79, R77.reuse, UR9, R78 ;  /* 0x000000094d4f7c24 */ /* 0x040fe2000f8e024e */
[----:B------:R-:W-:Y:S01]  /*8f90*/  LOP3.LUT R3, R76, R3, RZ, 0xfc, !PT ;  /* 0x000000034c037212 */ /* 0x000fe200078efcff */
[----:B------:R-:W-:Y:S01]  /*8fa0*/  IMAD.WIDE.U32 R20, R77, UR8, R20 ;  /* 0x000000084d147c25 */ /* 0x000fe2000f8e0014 */
[----:B------:R-:W-:Y:S01]  /*8fb0*/  ISETP.GE.AND P0, PT, R86, R87, PT ;  /* 0x000000575600720c */ /* 0x000fe20003f06270 */
[----:B------:R-:W-:Y:S01]  /*8fc0*/  ULDC.64 UR8, c[0x0][0xa80] ;  /* 0x0002a00000087ab9 */ /* 0x000fe20000000a00 */
[----:B------:R-:W-:Y:S01]  /*8fd0*/  BSSY B1, `(.L_x_391) ;  /* 0x0000028000017945 */ /* 0x000fe20003800000 */
[----:B------:R-:W-:Y:S01]  /*8fe0*/  IMAD.IADD R21, R21, 0x1, R79 ;  /* 0x0000000115157824 */ /* 0x000fe200078e024f */
[----:B------:R-:W-:Y:S01]  /*8ff0*/  LEA R84, P1, R20, UR8, 0x1 ;  /* 0x0000000814547c11 */ /* 0x000fe2000f8208ff */
[----:B-1----:R-:W-:Y:S01]  /*9000*/  SYNCS.ARRIVE.TRANS64.RED.A1T0 RZ, [UR4], RZ ;  /* 0x000000ffffff79a7 */ /* 0x002fe20008100404 */
[----:B------:R-:W-:-:S02]  /*9010*/  LOP3.LUT R0, R3, R0, RZ, 0xfc, !PT ;  /* 0x0000000003007212 */ /* 0x000fc400078efcff */
[----:B------:R-:W-:Y:S01]  /*9020*/  LEA.HI.X R85, R20, UR9, R21, 0x1, P1 ;  /* 0x0000000914557c11 */ /* 0x000fe200088f0c15 */
[----:B------:R0:W1:Y:S04]  /*9030*/  SHFL.IDX PT, R76, R84, RZ, 0x181f ;  /* 0x00181fff544c7589 */ /* 0x00006800000e0000 */
[----:B------:R0:W2:Y:S01]  /*9040*/  SHFL.IDX PT, R77, R85, RZ, 0x181f ;  /* 0x00181fff554d7589 */ /* 0x0000a200000e0000 */
[----:B------:R-:W-:Y:S05]  /*9050*/  @P0 BRA `(.L_x_392) ;  /* 0x00000000007c0947 */ /* 0x000fea0003800000 */
        /* <DEDUP_REMOVED lines=8> */
[----:B------:R1:W-:Y:S01]  /*90e0*/  @!P0 ST.E.128 desc[UR50][R20.64], R4 ;  /* 0x0000000414008985 */ /* 0x0003e2000c101d32 */
        /* <DEDUP_REMOVED lines=11> */
[-C--:B------:R-:W-:Y:S02]  /*91a0*/  @!P1 LEA R6, P6, R185, R76.reuse, 0x1 ;  /* 0x0000004cb9069211 */ /* 0x080fe400078c08ff */
[-C--:B--2---:R-:W-:Y:S02]  /*91b0*/  @P0 LEA R12, P3, R194, R76.reuse, 0x1 ;  /* 0x0000004cc20c0211 */ /* 0x084fe400078608ff */
        /* <DEDUP_REMOVED lines=9> */
.L_x_392:
[----:B------:R-:W-:Y:S05]  /*9250*/  BSYNC B1 ;  /* 0x0000000000017941 */ /* 0x000fea0003800000 */
.L_x_391:
[----:B---3--:R-:W-:Y:S01]  /*9260*/  VIADD R4, R86, 0x20 ;  /* 0x0000002056047836 */ /* 0x008fe20000000000 */
[----:B------:R4:W3:Y:S04]  /*9270*/  SHFL.IDX PT, R7, R85, 0x1, 0x181f ;  /* 0x00381f0055077f89 */ /* 0x0008e800000e0000 */
[----:B------:R-:W-:Y:S01]  /*9280*/  ISETP.GE.AND P0, PT, R4, R87, PT ;  /* 0x000000570400720c */ /* 0x000fe20003f06270 */
[----:B------:R4:W0:-:S12]  /*9290*/  SHFL.IDX PT, R6, R84, 0x1, 0x181f ;  /* 0x00381f0054067f89 */ /* 0x00081800000e0000 */
[----:B----4-:R-:W-:Y:S05]  /*92a0*/  @P0 BRA `(.L_x_393) ;  /* 0x0000001000100947 */ /* 0x010fea0003800000 */
[----:B------:R-:W-:Y:S02]  /*92b0*/  ISETP.GE.AND P0, PT, R2, UR16, PT ;  /* 0x0000001002007c0c */ /* 0x000fe4000bf06270 */
[----:B------:R-:W-:Y:S02]  /*92c0*/  ISETP.GE.AND P5, PT, R189, UR16, PT ;  /* 0x00000010bd007c0c */ /* 0x000fe4000bfa6270 */
[----:B------:R-:W-:Y:S02]  /*92d0*/  ISETP.GE.AND P3, PT, R188, UR16, PT ;  /* 0x00000010bc007c0c */ /* 0x000fe4000bf66270 */
[----:B------:R-:W-:Y:S02]  /*92e0*/  ISETP.GE.AND P2, PT, R187, UR16, PT ;  /* 0x00000010bb007c0c */ /* 0x000fe4000bf46270 */
[----:B------:R-:W-:-:S05]  /*92f0*/  ISETP.GE.AND P1, PT, R186, UR16, PT ;  /* 0x00000010ba007c0c */ /* 0x000fca000bf26270 */
[----:B0--3--:R-:W-:Y:S02]  /*9300*/  @!P0 IMAD.WIDE R4, R2, 0x2, R6 ;  /* 0x0000000202048825 */ /* 0x009fe400078e0206 */
[-C--:B------:R-:W-:Y:S02]  /*9310*/  @!P5 LEA R12, P4, R189, R6.reuse, 0x1 ;  /* 0x00000006bd0cd211 */ /* 0x080fe400078808ff */
[----:B------:R-:W-:Y:S01]  /*9320*/  @!P3 LEA R14, P6, R188, R6, 0x1 ;  /* 0x00000006bc0eb211 */ /* 0x000fe200078c08ff */
[----:B------:R0:W-:Y:S01]  /*9330*/  @!P0 ST.E.128 desc[UR50][R4.64], R8 ;  /* 0x0000000804008985 */ /* 0x0001e2000c101d32 */
[----:B------:R-:W-:Y:S02]  /*9340*/  ISETP.GE.AND P0, PT, R185, UR16, PT ;  /* 0x00000010b9007c0c */ /* 0x000fe4000bf06270 */
[----:B------:R-:W-:Y:S02]  /*9350*/  @!P5 LEA.HI.X R13, R189, R7, R204, 0x1, P4 ;  /* 0x00000007bd0dd211 */ /* 0x000fe400020f0ccc */
[----:B------:R-:W-:-:S02]  /*9360*/  LOP3.LUT P4, RZ, R3, 0x40, RZ, 0xc0, !PT ;  /* 0x0000004003ff7812 */ /* 0x000fc4000788c0ff */
[----:B------:R-:W-:Y:S01]  /*9370*/  @!P3 LEA.HI.X R15, R188, R7, R203, 0x1, P6 ;  /* 0x00000007bc0fb211 */ /* 0x000fe200030f0ccb */
[----:B------:R4:W-:Y:S01]  /*9380*/  @!P5 ST.E.128 desc[UR50][R12.64], R24 ;  /* 0x000000180c00d985 */ /* 0x0009e2000c101d32 */
[----:B------:R-:W-:-:S03]  /*9390*/  @!P2 LEA R20, P5, R187, R6, 0x1 ;  /* 0x00000006bb14a211 */ /* 0x000fc600078a08ff */
[----:B------:R4:W-:Y:S01]  /*93a0*/  @!P3 ST.E.128 desc[UR50][R14.64], R32 ;  /* 0x000000200e00b985 */ /* 0x0009e2000c101d32 */
[----:B------:R-:W-:Y:S02]  /*93b0*/  @!P2 LEA.HI.X R21, R187, R7, R202, 0x1, P5 ;  /* 0x00000007bb15a211 */ /* 0x000fe400028f0cca */
[----:B0-----:R-:W-:-:S03]  /*93c0*/  @!P1 LEA R4, P6, R186, R6, 0x1 ;  /* 0x00000006ba049211 */ /* 0x001fc600078c08ff */
[----:B------:R4:W-:Y:S01]  /*93d0*/  @!P2 ST.E.128 desc[UR50][R20.64], R40 ;  /* 0x000000281400a985 */ /* 0x0009e2000c101d32 */
[CC--:B------:R-:W-:Y:S02]  /*93e0*/  @!P0 LEA R8, P3, R185.reuse, R6.reuse, 0x1 ;  /* 0x00000006b9088211 */ /* 0x0c0fe400078608ff */
[----:B------:R-:W-:Y:S02]  /*93f0*/  @P4 LEA R10, P5, R194, R6, 0x1 ;  /* 0x00000006c20a4211 */ /* 0x000fe400078a08ff */
[-C--:B------:R-:W-:Y:S02]  /*9400*/  @!P1 LEA.HI.X R5, R186, R7.reuse, R201, 0x1, P6 ;  /* 0x00000007ba059211 */ /* 0x080fe400030f0cc9 */
[-C--:B------:R-:W-:Y:S02]  /*9410*/  @!P0 LEA.HI.X R9, R185, R7.reuse, R200, 0x1, P3 ;  /* 0x00000007b9098211 */ /* 0x080fe400018f0cc8 */
[----:B------:R-:W-:Y:S01]  /*9420*/  @P4 LEA.HI.X R11, R194, R7, R199, 0x1, P5 ;  /* 0x00000007c20b4211 */ /* 0x000fe200028f0cc7 */
[----:B------:R4:W-:Y:S04]  /*9430*/  @!P1 ST.E.128 desc[UR50][R4.64], R48 ;  /* 0x0000003004009985 */ /* 0x0009e8000c101d32 */
[----:B------:R4:W-:Y:S01]  /*9440*/  @!P0 ST.E.128 desc[UR50][R8.64], R52 ;  /* 0x0000003408008985 */ /* 0x0009e2000c101d32 */
[----:B------:R-:W-:-:S03]  /*9450*/  LOP3.LUT P0, RZ, R0, 0x80, RZ, 0xc0, !PT ;  /* 0x0000008000ff7812 */ /* 0x000fc6000780c0ff */
[----:B------:R4:W-:Y:S10]  /*9460*/  @P4 ST.E.128 desc[UR50][R10.64], R60 ;  /* 0x0000003c0a004985 */ /* 0x0009f4000c101d32 */
[----:B------:R-:W-:Y:S05]  /*9470*/  @!P0 BRA `(.L_x_393) ;  /* 0x0000000c009c8947 */ /* 0x000fea0003800000 */
[----:B----4-:R-:W-:-:S04]  /*9480*/  LEA R4, P0, R193, R6, 0x1 ;  /* 0x00000006c1047211 */ /* 0x010fc800078008ff */
[----:B------:R-:W-:-:S05]  /*9490*/  LEA.HI.X R5, R193, R7, R198, 0x1, P0 ;  /* 0x00000007c1057211 */ /* 0x000fca00000f0cc6 */
[----:B------:R0:W-:Y:S01]  /*94a0*/  ST.E.128 desc[UR50][R4.64], R68 ;  /* 0x0000004404007985 */ /* 0x0001e2000c101d32 */
[----:B------:R-:W-:Y:S05]  /*94b0*/  BRA `(.L_x_393) ;  /* 0x0000000c008c7947 */ /* 0x000fea0003800000 */
.L_x_388:
[----:B------:R-:W-:Y:S01]  /*94c0*/  ULDC.64 UR8, c[0x0][0xc00] ;  /* 0x0003000000087ab9 */ /* 0x000fe20000000a00 */
[----:B------:R-:W-:Y:S01]  /*94d0*/  ULDC UR4, c[0x0][0xa88] ;  /* 0x0002a20000047ab9 */ /* 0x000fe20000000800 */
[----:B------:R-:W-:Y:S01]  /*94e0*/  UISETP.NE.U32.AND UP0, UPT, UR8, URZ, UPT ;  /* 0x0000003f0800728c */ /* 0x000fe2000bf05070 */
[----:B------:R-:W0:Y:S03]  /*94f0*/  LDC R11, c[0x0][0xbe8] ;  /* 0x0002fa00ff0b7b82 */ /* 0x000e260000000800 */
[----:B------:R-:W-:-:S03]  /*9500*/  UISETP.NE.AND.EX UP0, UPT, UR9, URZ, UPT, UP0 ;  /* 0x0000003f0900728c */ /* 0x000fc6000bf05300 */
[----:B------:R-:W-:Y:S02]  /*9510*/  ULDC.64 UR8, c[0x0][0xc00] ;  /* 0x0003000000087ab9 */ /* 0x000fe40000000a00 */
[----:B------:R-:W-:Y:S01]  /*9520*/  UIMAD.WIDE UR8, UR42, 0x4, UR8 ;  /* 0x000000042a0878a5 */ /* 0x000fe2000f8e0208 */
[----:B------:R-:W-:-:S05]  /*9530*/  PLOP3.LUT P1, PT, PT, PT, UP0, 0x80, 0x0 ;  /* 0x000000000000781c */ /* 0x000fca0003f2f008 */
[----:B------:R-:W-:Y:S02]  /*9540*/  IMAD.U32 R4, RZ, RZ, UR8 ;  /* 0x00000008ff047e24 */ /* 0x000fe4000f8e00ff */
[----:B------:R-:W-:Y:S01]  /*9550*/  IMAD.U32 R5, RZ, RZ, UR9 ;  /* 0x00000009ff057e24 */ /* 0x000fe2000f8e00ff */
[----:B------:R-:W-:Y:S02]  /*9560*/  ULDC.64 UR8, c[0x0][0xc08] ;  /* 0x0003020000087ab9 */ /* 0x000fe40000000a00 */
[----:B------:R-:W-:-:S03]  /*9570*/  UISETP.NE.U32.AND UP1, UPT, UR8, URZ, UPT ;  /* 0x0000003f0800728c */ /* 0x000fc6000bf25070 */
[----:B------:R-:W2:Y:S01]  /*9580*/  @P1 LDG.E R3, desc[UR50][R4.64] ;  /* 0x0000003204031981 */ /* 0x000ea2000c1e1900 */
[----:B------:R-:W-:Y:S01]  /*9590*/  UISETP.NE.AND.EX UP1, UPT, UR9, URZ, UPT, UP1 ;  /* 0x0000003f0900728c */ /* 0x000fe2000bf25310 */
[----:B------:R-:W-:-:S05]  /*95a0*/  IMAD.U32 R0, RZ, RZ, UR4 ;  /* 0x00000004ff007e24 */ /* 0x000fca000f8e00ff */
[----:B------:R-:W-:-:S05]  /*95b0*/  PLOP3.LUT P2, PT, PT, PT, UP1, 0x80, 0x0 ;  /* 0x000000000000781c */ /* 0x000fca0003f4f018 */
[----:B------:R-:W-:Y:S02]  /*95c0*/  @UP1 ULDC.64 UR8, c[0x0][0xc08] ;  /* 0x0003020000081ab9 */ /* 0x000fe40000000a00 */
[----:B------:R-:W-:-:S06]  /*95d0*/  @UP1 UIMAD.WIDE UR8, UR42, 0x4, UR8 ;  /* 0x000000042a0818a5 */ /* 0x000fcc000f8e0208 */
[----:B------:R-:W-:Y:S01]  /*95e0*/  IMAD.U32 R6, RZ, RZ, UR8 ;  /* 0x00000008ff067e24 */ /* 0x000fe2000f8e00ff */
[----:B------:R-:W-:-:S05]  /*95f0*/  MOV R7, UR9 ;  /* 0x0000000900077c02 */ /* 0x000fca0008000f00 */
[----:B------:R1:W5:Y:S01]  /*9600*/  @P2 LDG.E R0, desc[UR50][R6.64] ;  /* 0x0000003206002981 */ /* 0x000362000c1e1900 */
[----:B------:R-:W-:Y:S01]  /*9610*/  UMOV UR4, URZ ;  /* 0x0000003f00047c82 */ /* 0x000fe20008000000 */
[----:B------:R-:W-:Y:S01]  /*9620*/  USHF.R.S32.HI UR12, URZ, 0x1f, UR45 ;  /* 0x0000001f3f0c7899 */ /* 0x000fe2000801142d */
[----:B------:R-:W-:Y:S02]  /*9630*/  ISETP.GE.AND P0, PT, R197, 0x40, PT ;  /* 0x00000040c500780c */ /* 0x000fe40003f06270 */
[----:B--2---:R-:W-:-:S13]  /*9640*/  @P1 R2UR UR4, R3 ;  /* 0x00000000030412ca */ /* 0x004fda00000e0000 */
[----:B------:R-:W-:Y:S01]  /*9650*/  USHF.R.S32.HI UR11, URZ, 0x1f, UR4 ;  /* 0x0000001f3f0b7899 */ /* 0x000fe20008011404 */
[----:B01----:R-:W-:Y:S11]  /*9660*/  @P2 BRA `(.L_x_394) ;  /* 0x0000000000102947 */ /* 0x003ff60003800000 */
[----:B------:R-:W-:Y:S05]  /*9670*/  @!P1 BRA `(.L_x_394) ;  /* 0x00000000000c9947 */ /* 0x000fea0003800000 */
[----:B------:R-:W2:Y:S04]  /*9680*/  LDG.E R3, desc[UR50][R4.64] ;  /* 0x0000003204037981 */ /* 0x000ea8000c1e1900 */
[----:B-----5:R-:W2:Y:S02]  /*9690*/  LDG.E R0, desc[UR50][R4.64+0x4] ;  /* 0x0000043204007981 */ /* 0x020ea4000c1e1900 */
[----:B--2---:R-:W-:-:S07]  /*96a0*/  IMAD.IADD R0, R0, 0x1, -R3 ;  /* 0x0000000100007824 */ /* 0x004fce00078e0a03 */
.L_x_394:
[----:B------:R-:W-:Y:S01]  /*96b0*/  USEL UR42, UR42, URZ, !UP0 ;  /* 0x0000003f2a2a7287 */ /* 0x000fe2000c000000 */
[----:B------:R-:W-:Y:S01]  /*96c0*/  BSSY B1, `(.L_x_395) ;  /* 0x000002d000017945 */ /* 0x000fe20003800000 */
[----:B------:R-:W-:-:S03]  /*96d0*/  USEL UR43, UR43, URZ, !UP0 ;  /* 0x0000003f2b2b7287 */ /* 0x000fc6000c000000 */
[----:B------:R-:W-:Y:S09]  /*96e0*/  @P0 BRA `(.L_x_396) ;  /* 0x0000000000a80947 */ /* 0x000ff20003800000 */
[----:B------:R-:W0:Y:S01]  /*96f0*/  S2R R4, SR_TID.X ;  /* 0x0000000000047919 */ /* 0x000e220000002100 */
[----:B------:R-:W1:Y:S01]  /*9700*/  LDC R6, c[0x0][0xbe8] ;  /* 0x0002fa00ff067b82 */ /* 0x000e620000000800 */
[----:B------:R-:W-:-:S04]  /*9710*/  IMAD.U32 R3, RZ, RZ, UR44 ;  /* 0x0000002cff037e24 */ /* 0x000fc8000f8e00ff */
[----:B0-----:R-:W-:Y:S02]  /*9720*/  IMAD R3, R3, 0x40, R4 ;  /* 0x0000004003037824 */ /* 0x001fe400078e0204 */
[----:B-1---5:R-:W-:Y:S02]  /*9730*/  IMAD R4, R0, R6, RZ ;  /* 0x0000000600047224 */ /* 0x022fe400078e02ff */
[----:B------:R-:W-:-:S05]  /*9740*/  VIADD R5, R3, 0xffffff80 ;  /* 0xffffff8003057836 */ /* 0x000fca0000000000 */
[----:B------:R-:W-:-:S13]  /*9750*/  ISETP.GE.AND P0, PT, R5, R4, PT ;  /* 0x000000040500720c */ /* 0x000fda0003f06270 */
[----:B------:R-:W-:Y:S05]  /*9760*/  @P0 BRA `(.L_x_396) ;  /* 0x0000000000880947 */ /* 0x000fea0003800000 */
[----:B------:R-:W-:Y:S01]  /*9770*/  ISETP.NE.AND P0, PT, R6, 0x1, PT ;  /* 0x000000010600780c */ /* 0x000fe20003f05270 */
[----:B------:R-:W-:Y:S01]  /*9780*/  ULDC.64 UR14, c[0x0][0xb90] ;  /* 0x0002e400000e7ab9 */ /* 0x000fe20000000a00 */
[----:B------:R-:W-:Y:S01]  /*9790*/  UMOV UR8, UR4 ;  /* 0x0000000400087c82 */ /* 0x000fe20008000000 */
[----:B------:R-:W-:Y:S01]  /*97a0*/  UIMAD UR10, UR12, UR14, URZ ;  /* 0x0000000e0c0a72a4 */ /* 0x000fe2000f8e023f */
[----:B------:R-:W-:Y:S02]  /*97b0*/  UMOV UR9, UR11 ;  /* 0x0000000b00097c82 */ /* 0x000fe40008000000 */
[----:B------:R-:W-:Y:S02]  /*97c0*/  UIMAD.WIDE.U32 UR8, UR45, UR14, UR8 ;  /* 0x0000000e2d0872a5 */ /* 0x000fe4000f8e0008 */
[----:B------:R-:W-:-:S03]  /*97d0*/  UIMAD UR10, UR45, UR15, UR10 ;  /* 0x0000000f2d0a72a4 */ /* 0x000fc6000f8e020a */
[----:B------:R-:W-:Y:S02]  /*97e0*/  ULDC.64 UR14, c[0x0][0xb98] ;  /* 0x0002e600000e7ab9 */ /* 0x000fe40000000a00 */
[----:B------:R-:W0:Y:S01]  /*97f0*/  @P0 LDC R4, c[0x0][0xbec] ;  /* 0x0002fb00ff040b82 */ /* 0x000e220000000800 */
[----:B------:R-:W-:Y:S02]  /*9800*/  UIADD3 UR9, UR9, UR10, URZ ;  /* 0x0000000a09097290 */ /* 0x000fe4000fffe03f */
[----:B------:R-:W-:Y:S02]  /*9810*/  UIMAD UR10, UR43, UR14, URZ ;  /* 0x0000000e2b0a72a4 */ /* 0x000fe4000f8e023f */
[----:B------:R-:W-:Y:S02]  /*9820*/  UIMAD.WIDE.U32 UR8, UR42, UR14, UR8 ;  /* 0x0000000e2a0872a5 */ /* 0x000fe4000f8e0008 */
[----:B------:R-:W-:Y:S01]  /*9830*/  UIMAD UR10, UR42, UR15, UR10 ;  /* 0x0000000f2a0a72a4 */ /* 0x000fe2000f8e020a */
[----:B------:R-:W1:Y:S02]  /*9840*/  @P0 LDC R8, c[0x0][0xbf0] ;  /* 0x0002fc00ff080b82 */ /* 0x000e640000000800 */
[----:B------:R-:W-:Y:S01]  /*9850*/  ULDC.64 UR14, c[0x0][0xb88] ;  /* 0x0002e200000e7ab9 */ /* 0x000fe20000000a00 */
[----:B0-----:R-:W-:-:S04]  /*9860*/  @P0 IMAD.HI.U32 R3, R5, R4, RZ ;  /* 0x0000000405030227 */ /* 0x001fc800078e00ff */
[----:B------:R-:W-:Y:S01]  /*9870*/  IMAD.MOV.U32 R4, RZ, RZ, R5 ;  /* 0x000000ffff047224 */ /* 0x000fe200078e0005 */
[----:B-1----:R-:W-:Y:S02]  /*9880*/  @P0 SHF.R.U32.HI R4, RZ, R8, R3 ;  /* 0x00000008ff040219 */ /* 0x002fe40000011603 */
[----:B------:R-:W-:-:S03]  /*9890*/  MOV R8, UR10 ;  /* 0x0000000a00087c02 */ /* 0x000fc60008000f00 */
[----:B------:R-:W-:-:S04]  /*98a0*/  IMAD.MOV R3, RZ, RZ, -R4 ;  /* 0x000000ffff037224 */ /* 0x000fc800078e0a04 */
[----:B------:R-:W-:Y:S01]  /*98b0*/  IMAD R3, R6, R3, R5 ;  /* 0x0000000306037224 */ /* 0x000fe200078e0205 */
[----:B------:R-:W-:Y:S02]  /*98c0*/  SHF.R.S32.HI R5, RZ, 0x1f, R4 ;  /* 0x0000001fff057819 */ /* 0x000fe40000011404 */
[----:B------:R-:W-:Y:S02]  /*98d0*/  IADD3 R4, P0, R4, UR8, RZ ;  /* 0x0000000804047c10 */ /* 0x000fe4000ff1e0ff */
[----:B------:R-:W-:Y:S02]  /*98e0*/  SHF.R.S32.HI R6, RZ, 0x1f, R3 ;  /* 0x0000001fff067819 */ /* 0x000fe40000011403 */
[----:B------:R-:W-:Y:S01]  /*98f0*/  IADD3.X R5, R5, UR9, R8, P0, !PT ;  /* 0x0000000905057c10 */ /* 0x000fe200087fe408 */
[----:B------:R-:W-:Y:S02]  /*9900*/  ULDC.64 UR8, c[0x0][0xb50] ;  /* 0x0002d40000087ab9 */ /* 0x000fe40000000a00 */
[----:B------:R-:W-:-:S02]  /*9910*/  IMAD R6, R6, UR14, RZ ;  /* 0x0000000e06067c24 */ /* 0x000fc4000f8e02ff */
[----:B------:R-:W-:-:S04]  /*9920*/  IMAD.WIDE.U32 R4, R3, UR14, R4 ;  /* 0x0000000e03047c25 */ /* 0x000fc8000f8e0004 */
[----:B------:R-:W-:Y:S01]  /*9930*/  IMAD R7, R3, UR15, R6 ;  /* 0x0000000f03077c24 */ /* 0x000fe2000f8e0206 */
[----:B------:R-:W-:-:S03]  /*9940*/  LEA R6, P0, R4, UR8, 0x2 ;  /* 0x0000000804067c11 */ /* 0x000fc6000f8010ff */
[----:B------:R-:W-:-:S05]  /*9950*/  IMAD.IADD R3, R5, 0x1, R7 ;  /* 0x0000000105037824 */ /* 0x000fca00078e0207 */
[----:B------:R-:W-:Y:S01]  /*9960*/  LEA.HI.X R7, R4, UR9, R3, 0x2, P0 ;  /* 0x0000000904077c11 */ /* 0x000fe200080f1403 */
[----:B------:R-:W-:-:S05]  /*9970*/  IMAD.MOV.U32 R3, RZ, RZ, -0x800000 ;  /* 0xff800000ff037424 */ /* 0x000fca00078e00ff */
[----:B------:R0:W-:Y:S02]  /*9980*/  STG.E desc[UR50][R6.64], R3 ;  /* 0x0000000306007986 */ /* 0x0001e4000c101932 */
.L_x_396:
[----:B------:R-:W-:Y:S05]  /*9990*/  BSYNC B1 ;  /* 0x0000000000017941 */ /* 0x000fea0003800000 */
.L_x_395:
[----:B------:R-:W-:Y:S01]  /*99a0*/  ISETP.NE.AND P0, PT, R11, 0x1, PT ;  /* 0x000000010b00780c */ /* 0x000fe20003f05270 */
[----:B------:R-:W-:Y:S01]  /*99b0*/  ULDC UR13, c[0x0][0xac8] ;  /* 0x0002b200000d7ab9 */ /* 0x000fe20000000800 */
[----:B------:R-:W-:Y:S01]  /*99c0*/  ULDC.64 UR14, c[0x0][0xaa0] ;  /* 0x0002a800000e7ab9 */ /* 0x000fe20000000a00 */
[----:B------:R-:W-:Y:S01]  /*99d0*/  ISETP.GE.AND P1, PT, R189, UR13, PT ;  /* 0x0000000dbd007c0c */ /* 0x000fe2000bf26270 */
[----:B------:R-:W-:Y:S01]  /*99e0*/  UIMAD UR10, UR11, UR14, URZ ;  /* 0x0000000e0b0a72a4 */ /* 0x000fe2000f8e023f */
[----:B------:R-:W-:Y:S01]  /*99f0*/  ISETP.GE.AND P2, PT, R2, UR13, PT ;  /* 0x0000000d02007c0c */ /* 0x000fe2000bf46270 */
[----:B------:R-:W-:Y:S01]  /*9a00*/  UIMAD.WIDE.U32 UR8, UR4, UR14, URZ ;  /* 0x0000000e040872a5 */ /* 0x000fe2000f8e003f */
[----:B------:R-:W-:Y:S01]  /*9a10*/  SEL R4, RZ, 0xffffffff, P1 ;  /* 0xffffffffff047807 */ /* 0x000fe20000800000 */
[----:B------:R-:W-:Y:S01]  /*9a20*/  UIMAD UR10, UR4, UR15, UR10 ;  /* 0x0000000f040a72a4 */ /* 0x000fe2000f8e020a */
[----:B0-----:R-:W-:Y:S01]  /*9a30*/  SEL R3, RZ, 0x1, P2 ;  /* 0x00000001ff037807 */ /* 0x001fe20001000000 */
[----:B------:R-:W-:Y:S01]  /*9a40*/  IMAD.U32 R8, RZ, RZ, UR44 ;  /* 0x0000002cff087e24 */ /* 0x000fe2000f8e00ff */
[----:B------:R-:W-:Y:S01]  /*9a50*/  ULDC.64 UR14, c[0x0][0xae8] ;  /* 0x0002ba00000e7ab9 */ /* 0x000fe20000000a00 */
[----:B------:R-:W-:Y:S01]  /*9a60*/  IMAD.SHL.U32 R4, R4, 0x2, RZ ;  /* 0x0000000204047824 */ /* 0x000fe200078e00ff */
[----:B------:R-:W0:Y:S01]  /*9a70*/  @P0 LDC R5, c[0x0][0xbec] ;  /* 0x0002fb00ff050b82 */ /* 0x000e220000000800 */
[----:B------:R-:W-:Y:S01]  /*9a80*/  ISETP.GE.AND P2, PT, R188, UR13, PT ;  /* 0x0000000dbc007c0c */ /* 0x000fe2000bf46270 */
[----:B------:R-:W-:Y:S01]  /*9a90*/  UIADD3 UR9, UR9, UR10, URZ ;  /* 0x0000000a09097290 */ /* 0x000fe2000fffe03f */
[----:B------:R-:W-:Y:S01]  /*9aa0*/  ISETP.GE.AND P1, PT, R187, UR13, PT ;  /* 0x0000000dbb007c0c */ /* 0x000fe2000bf26270 */
[----:B------:R-:W-:Y:S01]  /*9ab0*/  UIMAD UR4, UR12, UR14, URZ ;  /* 0x0000000e0c0472a4 */ /* 0x000fe2000f8e023f */
[----:B------:R-:W-:Y:S01]  /*9ac0*/  LOP3.LUT R4, R4, 0x2, R3, 0xe2, !PT ;  /* 0x0000000204047812 */ /* 0x000fe200078ee203 */
[----:B------:R-:W-:Y:S01]  /*9ad0*/  IMAD R3, R190, 0x20, R191 ;  /* 0x00000020be037824 */ /* 0x000fe200078e02bf */
[----:B------:R-:W-:Y:S01]  /*9ae0*/  SEL R6, RZ, 0xffffffff, P2 ;  /* 0xffffffffff067807 */ /* 0x000fe20001000000 */
[----:B------:R-:W1:Y:S01]  /*9af0*/  @P0 LDC R7, c[0x0][0xbf0] ;  /* 0x0002fc00ff070b82 */ /* 0x000e620000000800 */
[----:B------:R-:W-:Y:S01]  /*9b00*/  UIMAD UR4, UR45, UR15, UR4 ;  /* 0x0000000f2d0472a4 */ /* 0x000fe2000f8e0204 */
[----:B------:R-:W-:Y:S01]  /*9b10*/  SEL R10, RZ, 0xffffffff, P1 ;  /* 0xffffffffff0a7807 */ /* 0x000fe20000800000 */
[----:B------:R-:W-:Y:S01]  /*9b20*/  UIMAD.WIDE.U32 UR8, UR45, UR14, UR8 ;  /* 0x0000000e2d0872a5 */ /* 0x000fe2000f8e0008 */
[----:B------:R-:W-:Y:S01]  /*9b30*/  LEA R8, R8, R3, 0x6 ;  /* 0x0000000308087211 */ /* 0x000fe200078e30ff */
[----:B------:R-:W-:Y:S01]  /*9b40*/  ULDC.64 UR10, c[0x0][0xaf0] ;  /* 0x0002bc00000a7ab9 */ /* 0x000fe20000000a00 */
[----:B------:R-:W-:Y:S01]  /*9b50*/  IMAD.SHL.U32 R9, R6, 0x4, RZ ;  /* 0x0000000406097824 */ /* 0x000fe200078e00ff */
[----:B------:R-:W-:Y:S01]  /*9b60*/  UIMAD UR43, UR43, UR10, URZ ;  /* 0x0000000a2b2b72a4 */ /* 0x000fe2000f8e023f */
[----:B------:R-:W-:Y:S01]  /*9b70*/  IMAD.SHL.U32 R10, R10, 0x8, RZ ;  /* 0x000000080a0a7824 */ /* 0x000fe200078e00ff */
[----:B------:R-:W-:Y:S01]  /*9b80*/  UIADD3 UR9, UR9, UR4, URZ ;  /* 0x0000000409097290 */ /* 0x000fe2000fffe03f */
[----:B------:R-:W-:Y:S01]  /*9b90*/  IMAD.MOV.U32 R3, RZ, RZ, R8 ;  /* 0x000000ffff037224 */ /* 0x000fe200078e0008 */
[----:B------:R-:W-:Y:S01]  /*9ba0*/  UIMAD UR4, UR42, UR11, UR43 ;  /* 0x0000000b2a0472a4 */ /* 0x000fe2000f8e022b */
[----:B------:R-:W-:Y:S01]  /*9bb0*/  LOP3.LUT R9, R9, 0x4, R4, 0xe2, !PT ;  /* 0x0000000409097812 */ /* 0x000fe200078ee204 */
[----:B------:R-:W-:Y:S01]  /*9bc0*/  UIMAD.WIDE.U32 UR42, UR42, UR10, UR8 ;  /* 0x0000000a2a2a72a5 */ /* 0x000fe2000f8e0008 */
[----:B------:R-:W-:Y:S01]  /*9bd0*/  IMAD.U32 R26, RZ, RZ, UR44 ;  /* 0x0000002cff1a7e24 */ /* 0x000fe2000f8e00ff */
[----:B------:R-:W-:Y:S01]  /*9be0*/  ISETP.GE.AND P2, PT, R193, UR13, PT ;  /* 0x0000000dc1007c0c */ /* 0x000fe2000bf46270 */
[----:B0-----:R-:W-:Y:S01]  /*9bf0*/  @P0 IMAD.HI.U32 R6, R8, R5, RZ ;  /* 0x0000000508060227 */ /* 0x001fe200078e00ff */
[----:B------:R-:W-:Y:S01]  /*9c00*/  UIADD3 UR4, UR43, UR4, URZ ;  /* 0x000000042b047290 */ /* 0x000fe2000fffe03f */
[----:B------:R-:W-:Y:S01]  /*9c10*/  LOP3.LUT R10, R10, 0x8, R9, 0xe2, !PT ;  /* 0x000000080a0a7812 */ /* 0x000fe200078ee209 */
[----:B------:R-:W-:Y:S01]  /*9c20*/  ULDC.64 UR8, c[0x0][0xae0] ;  /* 0x0002b80000087ab9 */ /* 0x000fe20000000a00 */
[----:B------:R-:W-:Y:S01]  /*9c30*/  IMAD.U32 R5, RZ, RZ, UR43 ;  /* 0x0000002bff057e24 */ /* 0x000fe2000f8e00ff */
[----:B------:R-:W-:Y:S01]  /*9c40*/  BSSY B1, `(.L_x_397) ;  /* 0x0000046000017945 */ /* 0x000fe20003800000 */
[----:B------:R-:W-:Y:S01]  /*9c50*/  IMAD.U32 R4, RZ, RZ, UR42 ;  /* 0x0000002aff047e24 */ /* 0x000fe2000f8e00ff */
[----:B-1----:R-:W-:Y:S01]  /*9c60*/  @P0 SHF.R.U32.HI R3, RZ, R7, R6 ;  /* 0x00000007ff030219 */ /* 0x002fe20000011606 */
[----:B------:R-:W-:Y:S01]  /*9c70*/  IMAD.U32 R5, RZ, RZ, UR4 ;  /* 0x00000004ff057e24 */ /* 0x000fe2000f8e00ff */
[----:B------:R-:W-:Y:S01]  /*9c80*/  ISETP.GE.AND P0, PT, R186, UR13, PT ;  /* 0x0000000dba007c0c */ /* 0x000fe2000bf06270 */
[----:B-----5:R-:W-:Y:S01]  /*9c90*/  IMAD R25, R0, R11, RZ ;  /* 0x0000000b00197224 */ /* 0x020fe200078e02ff */
[--C-:B------:R-:W-:Y:S01]  /*9ca0*/  SHF.R.S32.HI R6, RZ, 0x1f, R3.reuse ;  /* 0x0000001fff067819 */ /* 0x100fe20000011403 */
[----:B------:R-:W-:Y:S01]  /*9cb0*/  IMAD.MOV R7, RZ, RZ, -R3 ;  /* 0x000000ffff077224 */ /* 0x000fe200078e0a03 */
[----:B------:R-:W-:Y:S01]  /*9cc0*/  SEL R9, RZ, 0xffffffff, P0 ;  /* 0xffffffffff097807 */ /* 0x000fe20000000000 */
[----:B------:R-:W-:Y:S01]  /*9cd0*/  IMAD.WIDE.U32 R4, R3, UR8, R4 ;  /* 0x0000000803047c25 */ /* 0x000fe2000f8e0004 */
[----:B------:R-:W-:-:S02]  /*9ce0*/  ISETP.GE.AND P0, PT, R185, UR13, PT ;  /* 0x0000000db9007c0c */ /* 0x000fc4000bf06270 */
[----:B------:R-:W-:Y:S01]  /*9cf0*/  SHF.L.U32 R13, R9, 0x4, RZ ;  /* 0x00000004090d7819 */ /* 0x000fe200000006ff */
[----:B------:R-:W-:Y:S02]  /*9d00*/  IMAD R6, R6, UR8, RZ ;  /* 0x0000000806067c24 */ /* 0x000fe4000f8e02ff */
[----:B------:R-:W-:Y:S01]  /*9d10*/  IMAD R7, R11, R7, R8 ;  /* 0x000000070b077224 */ /* 0x000fe200078e0208 */
[----:B------:R-:W-:Y:S01]  /*9d20*/  SEL R8, RZ, 0xffffffff, P0 ;  /* 0xffffffffff087807 */ /* 0x000fe20000000000 */
[----:B------:R-:W-:Y:S01]  /*9d30*/  IMAD R9, R3, UR9, R6 ;  /* 0x0000000903097c24 */ /* 0x000fe2000f8e0206 */
[----:B------:R-:W-:Y:S01]  /*9d40*/  ULDC.64 UR8, c[0x0][0xad8] ;  /* 0x0002b60000087ab9 */ /* 0x000fe20000000a00 */
[----:B------:R-:W-:Y:S01]  /*9d50*/  ISETP.GE.AND P0, PT, R194, UR13, PT ;  /* 0x0000000dc2007c0c */ /* 0x000fe2000bf06270 */
[----:B------:R-:W-:Y:S01]  /*9d60*/  IMAD R26, R26, 0x40, R191 ;  /* 0x000000401a1a7824 */ /* 0x000fe200078e02bf */
[----:B------:R-:W-:Y:S01]  /*9d70*/  SHF.R.S32.HI R3, RZ, 0x1f, R7 ;  /* 0x0000001fff037819 */ /* 0x000fe20000011407 */
[----:B------:R-:W-:Y:S01]  /*9d80*/  IMAD.IADD R5, R5, 0x1, R9 ;  /* 0x0000000105057824 */ /* 0x000fe200078e0209 */
[----:B------:R-:W-:Y:S01]  /*9d90*/  LOP3.LUT R10, R13, 0x10, R10, 0xe2, !PT ;  /* 0x000000100d0a7812 */ /* 0x000fe200078ee20a */
[----:B------:R-:W-:-:S02]  /*9da0*/  IMAD.SHL.U32 R13, R8, 0x20, RZ ;  /* 0x00000020080d7824 */ /* 0x000fc400078e00ff */
[----:B------:R-:W-:Y:S02]  /*9db0*/  IMAD R0, R3, UR8, RZ ;  /* 0x0000000803007c24 */ /* 0x000fe4000f8e02ff */
[----:B------:R-:W-:Y:S01]  /*9dc0*/  IMAD.WIDE.U32 R4, R7, UR8, R4 ;  /* 0x0000000807047c25 */ /* 0x000fe2000f8e0004 */
[----:B------:R-:W-:-:S03]  /*9dd0*/  LOP3.LUT R10, R13, 0x20, R10, 0xe2, !PT ;  /* 0x000000200d0a7812 */ /* 0x000fc600078ee20a */
[----:B------:R-:W-:Y:S01]  /*9de0*/  IMAD R3, R7, UR9, R0 ;  /* 0x0000000907037c24 */ /* 0x000fe2000f8e0200 */
[----:B------:R-:W-:Y:S01]  /*9df0*/  SEL R7, RZ, 0x40, P0 ;  /* 0x00000040ff077807 */ /* 0x000fe20000000000 */
[----:B------:R-:W-:Y:S01]  /*9e00*/  ULDC.64 UR8, c[0x0][0xa80] ;  /* 0x0002a00000087ab9 */ /* 0x000fe20000000a00 */
[----:B------:R-:W-:Y:S01]  /*9e10*/  ISETP.GE.AND P0, PT, R26, R25, PT ;  /* 0x000000191a00720c */ /* 0x000fe20003f06270 */
[----:B------:R-:W-:Y:S01]  /*9e20*/  IMAD.IADD R3, R5, 0x1, R3 ;  /* 0x0000000105037824 */ /* 0x000fe200078e0203 */
[----:B------:R-:W-:Y:S02]  /*9e30*/  LEA R20, P1, R4, UR8, 0x1 ;  /* 0x0000000804147c11 */ /* 0x000fe4000f8208ff */
[----:B------:R-:W-:Y:S02]  /*9e40*/  LOP3.LUT R21, R10, R7, RZ, 0xfc, !PT ;  /* 0x000000070a157212 */ /* 0x000fe400078efcff */
[----:B------:R-:W-:Y:S01]  /*9e50*/  LEA.HI.X R3, R4, UR9, R3, 0x1, P1 ;  /* 0x0000000904037c11 */ /* 0x000fe200088f0c03 */
[----:B------:R0:W1:Y:S01]  /*9e60*/  SHFL.IDX PT, R6, R20, RZ, 0x181f ;  /* 0x00181fff14067589 */ /* 0x00006200000e0000 */
[----:B------:R-:W-:-:S03]  /*9e70*/  SEL R0, RZ, 0x80, P2 ;  /* 0x00000080ff007807 */ /* 0x000fc60001000000 */
[----:B------:R0:W2:Y:S01]  /*9e80*/  SHFL.IDX PT, R7, R3, RZ, 0x181f ;  /* 0x00181fff03077589 */ /* 0x0000a200000e0000 */
        /* <DEDUP_REMOVED lines=9> */
[----:B------:R-:W-:Y:S01]  /*9f20*/  @!P5 LEA R10, P4, R188, R6, 0x1 ;  /* 0x00000006bc0ad211 */ /* 0x000fe200078808ff */
[----:B------:R-:W-:Y:S01]  /*9f30*/  @!P1 ST.E.128 desc[UR50][R4.64], RZ ;  /* 0x000000ff04009985 */ /* 0x000fe2000c101d32 */
[----:B------:R-:W-:Y:S02]  /*9f40*/  ISETP.GE.AND P1, PT, R185, UR13, PT ;  /* 0x0000000db9007c0c */ /* 0x000fe4000bf26270 */
[----:B------:R-:W-:Y:S01]  /*9f50*/  LOP3.LUT P0, RZ, R21, 0x40, RZ, 0xc0, !PT ;  /* 0x0000004015ff7812 */ /* 0x000fe2000780c0ff */
[----:B------:R1:W-:Y:S01]  /*9f60*/  @!P2 ST.E.128 desc[UR50][R8.64], RZ ;  /* 0x000000ff0800a985 */ /* 0x0003e2000c101d32 */
[----:B------:R-:W-:-:S02]  /*9f70*/  ISETP.GE.AND P2, PT, R186, UR13, PT ;  /* 0x0000000dba007c0c */ /* 0x000fc4000bf46270 */
[-C--:B------:R-:W-:Y:S02]  /*9f80*/  @!P5 LEA.HI.X R11, R188, R7.reuse, R203, 0x1, P4 ;  /* 0x00000007bc0bd211 */ /* 0x080fe400020f0ccb */
[----:B------:R-:W-:Y:S02]  /*9f90*/  LOP3.LUT P4, RZ, R24, 0x80, RZ, 0xc0, !PT ;  /* 0x0000008018ff7812 */ /* 0x000fe4000788c0ff */
[CC--:B------:R-:W-:Y:S01]  /*9fa0*/  @!P3 LEA R12, P6, R187.reuse, R6.reuse, 0x1 ;  /* 0x00000006bb0cb211 */ /* 0x0c0fe200078c08ff */
[----:B------:R3:W-:Y:S03]  /*9fb0*/  @!P5 ST.E.128 desc[UR50][R10.64], RZ ;  /* 0x000000ff0a00d985 */ /* 0x0007e6000c101d32 */
[----:B------:R-:W-:Y:S02]  /*9fc0*/  @!P3 LEA.HI.X R13, R187, R7, R202, 0x1, P6 ;  /* 0x00000007bb0db211 */ /* 0x000fe400030f0cca */
[----:B-1----:R-:W-:-:S02]  /*9fd0*/  @!P1 LEA R8, P6, R185, R6, 0x1 ;  /* 0x00000006b9089211 */ /* 0x002fc400078c08ff */
[-C--:B------:R-:W-:Y:S01]  /*9fe0*/  @!P2 LEA R4, P5, R186, R6.reuse, 0x1 ;  /* 0x00000006ba04a211 */ /* 0x080fe200078a08ff */
[----:B------:R3:W-:Y:S01]  /*9ff0*/  @!P3 ST.E.128 desc[UR50][R12.64], RZ ;  /* 0x000000ff0c00b985 */ /* 0x0007e2000c101d32 */
[-C--:B------:R-:W-:Y:S02]  /*a000*/  @P0 LEA R14, P3, R194, R6.reuse, 0x1 ;  /* 0x00000006c20e0211 */ /* 0x080fe400078608ff */
[-C--:B------:R-:W-:Y:S02]  /*a010*/  @!P2 LEA.HI.X R5, R186, R7.reuse, R201, 0x1, P5 ;  /* 0x00000007ba05a211 */ /* 0x080fe400028f0cc9 */
[----:B------:R-:W-:Y:S02]  /*a020*/  @P4 LEA R6, P5, R193, R6, 0x1 ;  /* 0x00000006c1064211 */ /* 0x000fe400078a08ff */
[-C--:B------:R-:W-:Y:S01]  /*a030*/  @!P1 LEA.HI.X R9, R185, R7.reuse, R200, 0x1, P6 ;  /* 0x00000007b9099211 */ /* 0x080fe200030f0cc8 */
[----:B------:R3:W-:Y:S01]  /*a040*/  @!P2 ST.E.128 desc[UR50][R4.64], RZ ;  /* 0x000000ff0400a985 */ /* 0x0007e2000c101d32 */
[----:B------:R-:W-:-:S02]  /*a050*/  @P0 LEA.HI.X R15, R194, R7, R199, 0x1, P3 ;  /* 0x00000007c20f0211 */ /* 0x000fc400018f0cc7 */
[----:B------:R-:W-:Y:S01]  /*a060*/  @P4 LEA.HI.X R7, R193, R7, R198, 0x1, P5 ;  /* 0x00000007c1074211 */ /* 0x000fe200028f0cc6 */
[----:B------:R3:W-:Y:S04]  /*a070*/  @!P1 ST.E.128 desc[UR50][R8.64], RZ ;  /* 0x000000ff08009985 */ /* 0x0007e8000c101d32 */
[----:B------:R3:W-:Y:S04]  /*a080*/  @P0 ST.E.128 desc[UR50][R14.64], RZ ;  /* 0x000000ff0e000985 */ /* 0x0007e8000c101d32 */
[----:B------:R3:W-:Y:S02]  /*a090*/  @P4 ST.E.128 desc[UR50][R6.64], RZ ;  /* 0x000000ff06004985 */ /* 0x0007e4000c101d32 */
.L_x_398:
[----:B------:R-:W-:Y:S05]  /*a0a0*/  BSYNC B1 ;  /* 0x0000000000017941 */ /* 0x000fea0003800000 */
.L_x_397:
[----:B------:R-:W-:Y:S01]  /*a0b0*/  VIADD R0, R26, 0x20 ;  /* 0x000000201a007836 */ /* 0x000fe20000000000 */
[----:B--23--:R2:W3:Y:S04]  /*a0c0*/  SHFL.IDX PT, R7, R3, 0x1, 0x181f ;  /* 0x00381f0003077f89 */ /* 0x00c4e800000e0000 */
        /* <DEDUP_REMOVED lines=12> */
[----:B------:R1:W-:Y:S01]  /*a190*/  @!P3 ST.E.128 desc[UR50][R4.64], RZ ;  /* 0x000000ff0400b985 */ /* 0x0003e2000c101d32 */
[----:B------:R-:W-:Y:S02]  /*a1a0*/  ISETP.GE.AND P3, PT, R186, UR13, PT ;  /* 0x0000000dba007c0c */ /* 0x000fe4000bf66270 */
[----:B------:R-:W-:Y:S01]  /*a1b0*/  @!P5 LEA.HI.X R11, R188, R7, R203, 0x1, P0 ;  /* 0x00000007bc0bd211 */ /* 0x000fe200000f0ccb */
[----:B------:R2:W-:Y:S01]  /*a1c0*/  @!P2 ST.E.128 desc[UR50][R8.64], RZ ;  /* 0x000000ff0800a985 */ /* 0x0005e2000c101d32 */
[----:B------:R-:W-:-:S02]  /*a1d0*/  ISETP.GE.AND P2, PT, R185, UR13, PT ;  /* 0x0000000db9007c0c */ /* 0x000fc4000bf46270 */
[----:B------:R-:W-:Y:S01]  /*a1e0*/  LOP3.LUT P0, RZ, R24, 0x80, RZ, 0xc0, !PT ;  /* 0x0000008018ff7812 */ /* 0x000fe2000780c0ff */
[----:B------:R2:W-:Y:S01]  /*a1f0*/  @!P5 ST.E.128 desc[UR50][R10.64], RZ ;  /* 0x000000ff0a00d985 */ /* 0x0005e2000c101d32 */
[----:B------:R-:W-:-:S04]  /*a200*/  @!P4 LEA R12, P6, R187, R6, 0x1 ;  /* 0x00000006bb0cc211 */ /* 0x000fc800078c08ff */
[----:B------:R-:W-:Y:S02]  /*a210*/  @!P4 LEA.HI.X R13, R187, R7, R202, 0x1, P6 ;  /* 0x00000007bb0dc211 */ /* 0x000fe400030f0cca */
[----:B------:R-:W-:-:S03]  /*a220*/  @!P3 LEA R14, P5, R186, R6, 0x1 ;  /* 0x00000006ba0eb211 */ /* 0x000fc600078a08ff */
[----:B------:R2:W-:Y:S01]  /*a230*/  @!P4 ST.E.128 desc[UR50][R12.64], RZ ;  /* 0x000000ff0c00c985 */ /* 0x0005e2000c101d32 */
[-C--:B-1----:R-:W-:Y:S02]  /*a240*/  @!P2 LEA R4, P6, R185, R6.reuse, 0x1 ;  /* 0x00000006b904a211 */ /* 0x082fe400078c08ff */
[-C--:B0-----:R-:W-:Y:S02]  /*a250*/  @P1 LEA R20, P4, R194, R6.reuse, 0x1 ;  /* 0x00000006c2141211 */ /* 0x081fe400078808ff */
        /* <DEDUP_REMOVED lines=9> */
.L_x_393:
[----:B------:R-:W-:Y:S05]  /*a2f0*/  BSYNC B0 ;  /* 0x0000000000007941 */ /* 0x000fea0003800000 */
.L_x_387:
[----:B------:R-:W-:Y:S02]  /*a300*/  ULDC UR4, c[0x0][0xc3c] ;  /* 0x00030f0000047ab9 */ /* 0x000fe40000000800 */
[----:B------:R-:W-:-:S06]  /*a310*/  UISETP.GE.AND UP0, UPT, UR7, UR4, UPT ;  /* 0x000000040700728c */ /* 0x000fcc000bf06270 */
[----:B------:R-:W-:-:S13]  /*a320*/  PLOP3.LUT P0, PT, PT, PT, UP0, 0x80, 0x0 ;  /* 0x000000000000781c */ /* 0x000fda0003f0f008 */
[----:B------:R-:W-:Y:S05]  /*a330*/  @!P0 BRA `(.L_x_399) ;  /* 0xffffff6c00108947 */ /* 0x000fea000383ffff */
[----:B------:R-:W-:Y:S05]  /*a340*/  EXIT ;  /* 0x000000000000794d */ /* 0x000fea0003800000 */
.L_x_348:
[----:B------:R-:W-:-:S08]  /*a350*/  NOP ;  /* 0x0000000000007918 */ /* 0x000fd00000000000 */
[----:B------:R-:W0:-:S00]  /*a360*/  USETMAXREG.DEALLOC.CTAPOOL 0x28 ;  /* 0x00000028000079c8 */ /* 0x000e0000080e0500 */
[----:B0-----:R-:W-:Y:S02]  /*a370*/  LOP3.LUT R0, R0, 0x3, RZ, 0xc0, !PT ;  /* 0x0000000300007812 */ /* 0x001fe400078ec0ff */
[----:B------:R-:W-:-:S04]  /*a380*/  LOP3.LUT R22, R22, 0xffffdfff, RZ, 0xc0, !PT ;  /* 0xffffdfff16167812 */ /* 0x000fc800078ec0ff */
[----:B------:R-:W0:Y:S02]  /*a390*/  SHFL.IDX PT, R0, R0, RZ, 0x1f ;  /* 0x00001fff00007589 */ /* 0x000e2400000e0000 */
[----:B0-----:R-:W-:Y:S02]  /*a3a0*/  ISETP.NE.AND P0, PT, R0, RZ, PT ;  /* 0x000000ff0000720c */ /* 0x001fe40003f05270 */
[----:B------:R-:W-:-:S11]  /*a3b0*/  MOV R0, RZ ;  /* 0x000000ff00007202 */ /* 0x000fd60000000f00 */
[----:B------:R-:W-:Y:S01]  /*a3c0*/  @P0 LOP3.LUT R22, R22, 0x2000, RZ, 0xfc, !PT ;  /* 0x0000200016160812 */ /* 0x000fe200078efcff */
[----:B------:R-:W-:Y:S06]  /*a3d0*/  @!P0 BRA `(.L_x_400) ;  /* 0x00000000001c8947 */ /* 0x000fec0003800000 */
[----:B------:R-:W0:Y:S08]  /*a3e0*/  S2UR UR5, SR_CgaCtaId ;  /* 0x00000000000579c3 */ /* 0x000e300000008800 */
[----:B------:R-:W-:Y:S06]  /*a3f0*/  BAR.SYNC.DEFER_BLOCKING 0x5, 0x180 ;  /* 0x0146000000007b1d */ /* 0x000fec0000010000 */
[----:B------:R-:W-:-:S02]  /*a400*/  UMOV UR4, 0x400 ;  /* 0x0000040000047882 */ /* 0x000fc40000000000 */
[----:B0-----:R-:W-:-:S09]  /*a410*/  ULEA UR4, UR5, UR4, 0x18 ;  /* 0x0000000405047291 */ /* 0x001fd2000f8ec03f */
[----:B------:R-:W0:Y:S01]  /*a420*/  LDS.128 R16, [UR4+0x28cd0] ;  /* 0x028cd004ff107984 */ /* 0x000e220008000c00 */
[----:B------:R-:W-:Y:S06]  /*a430*/  BAR.ARV 0x4, 0x180 ;  /* 0x0106000000007b1d */ /* 0x000fec0000002000 */
[----:B------:R-:W-:Y:S05]  /*a440*/  BRA `(.L_x_401) ;  /* 0x0000000800007947 */ /* 0x000fea0003800000 */
.L_x_400:
[----:B------:R-:W0:Y:S01]  /*a450*/  S2R R2, SR_TID.X ;  /* 0x0000000000027919 */ /* 0x000e220000002100 */
[----:B------:R-:W-:Y:S01]  /*a460*/  ULDC UR4, c[0x0][0xc3c] ;  /* 0x00030f0000047ab9 */ /* 0x000fe20000000800 */
[----:B------:R-:W1:Y:S01]  /*a470*/  S2UR UR6, SR_CTAID.X ;  /* 0x00000000000679c3 */ /* 0x000e620000002500 */
[----:B------:R-:W-:Y:S01]  /*a480*/  ULDC UR5, c[0x0][0xc38] ;  /* 0x00030e0000057ab9 */ /* 0x000fe20000000800 */
[----:B0-----:R-:W-:-:S04]  /*a490*/  LOP3.LUT R5, R2, 0x1f, RZ, 0xc0, !PT ;  /* 0x0000001f02057812 */ /* 0x001fc800078ec0ff */
[----:B------:R-:W-:-:S04]  /*a4a0*/  ISETP.NE.AND P0, PT, R5, 0x1f, PT ;  /* 0x0000001f0500780c */ /* 0x000fc80003f05270 */
[----:B------:R-:W-:-:S13]  /*a4b0*/  ISETP.GE.OR P1, PT, R5, UR4, !P0 ;  /* 0x0000000405007c0c */ /* 0x000fda000c726670 */
[----:B------:R-:W0:Y:S02]  /*a4c0*/  @!P1 LDC.64 R2, c[0x0][0xc80] ;  /* 0x00032000ff029b82 */ /* 0x000e240000000a00 */
[----:B0-----:R-:W-:-:S05]  /*a4d0*/  @!P1 IMAD.WIDE.U32 R2, R5, 0x4, R2 ;  /* 0x0000000405029825 */ /* 0x001fca00078e0002 */
[----:B------:R-:W2:Y:S01]  /*a4e0*/  @!P1 LDG.E R0, desc[UR50][R2.64] ;  /* 0x0000003202009981 */ /* 0x000ea2000c1e1900 */
[C---:B------:R-:W-:Y:S01]  /*a4f0*/  ISETP.NE.AND P1, PT, R5.reuse, RZ, PT ;  /* 0x000000ff0500720c */ /* 0x040fe20003f25270 */
[----:B------:R-:W-:Y:S01]  /*a500*/  UMOV UR4, URZ ;  /* 0x0000003f00047c82 */ /* 0x000fe20008000000 */
[C---:B------:R-:W-:Y:S01]  /*a510*/  ISETP.GE.U32.AND P2, PT, R5.reuse, 0x2, PT ;  /* 0x000000020500780c */ /* 0x040fe20003f46070 */
[----:B------:R-:W-:Y:S01]  /*a520*/  IMAD.MOV.U32 R16, RZ, RZ, RZ ;  /* 0x000000ffff107224 */ /* 0x000fe200078e00ff */
[C---:B------:R-:W-:Y:S02]  /*a530*/  ISETP.GE.U32.AND P3, PT, R5.reuse, 0x4, PT ;  /* 0x000000040500780c */ /* 0x040fe40003f66070 */
[C---:B------:R-:W-:Y:S02]  /*a540*/  ISETP.GE.U32.AND P4, PT, R5.reuse, 0x8, PT ;  /* 0x000000080500780c */ /* 0x040fe40003f86070 */
[----:B------:R-:W-:Y:S01]  /*a550*/  ISETP.GE.U32.AND P5, PT, R5, 0x10, PT ;  /* 0x000000100500780c */ /* 0x000fe20003fa6070 */
[----:B--2---:R-:W0:Y:S02]  /*a560*/  SHFL.UP PT, R4, R0, 0x1, RZ ;  /* 0x0420000000047989 */ /* 0x004e2400000e00ff */
[----:B0-----:R-:W-:-:S05]  /*a570*/  SEL R7, R4, RZ, P1 ;  /* 0x000000ff04077207 */ /* 0x001fca0000800000 */
[----:B------:R-:W-:-:S05]  /*a580*/  IMAD.IADD R7, R0, 0x1, R7 ;  /* 0x0000000100077824 */ /* 0x000fca00078e0207 */
[----:B------:R-:W0:Y:S02]  /*a590*/  SHFL.UP PT, R4, R7, 0x2, RZ ;  /* 0x0440000007047989 */ /* 0x000e2400000e00ff */
        /* <DEDUP_REMOVED lines=11> */
[----:B------:R-:W0:Y:S02]  /*a650*/  SHFL.IDX PT, R4, R7, 0x1f, 0x1f ;  /* 0x03e01f0007047f89 */ /* 0x000e2400000e0000 */
[----:B0-----:R-:W-:-:S05]  /*a660*/  IMAD R4, R4, UR5, RZ ;  /* 0x0000000504047c24 */ /* 0x001fca000f8e02ff */
[----:B-1----:R-:W-:Y:S02]  /*a670*/  ISETP.GT.AND P6, PT, R4, UR6, PT ;  /* 0x0000000604007c0c */ /* 0x002fe4000bfc4270 */
[----:B------:R-:W-:-:S11]  /*a680*/  MOV R3, R4 ;  /* 0x0000000400037202 */ /* 0x000fd60000000f00 */
[----:B------:R-:W-:Y:S05]  /*a690*/  @P6 BRA `(.L_x_402) ;  /* 0x0000000000946947 */ /* 0x000fea0003800000 */
[----:B------:R-:W-:Y:S01]  /*a6a0*/  IMAD.MOV.U32 R4, RZ, RZ, R3 ;  /* 0x000000ffff047224 */ /* 0x000fe200078e0003 */
[----:B------:R-:W-:Y:S01]  /*a6b0*/  UMOV UR4, URZ ;  /* 0x0000003f00047c82 */ /* 0x000fe20008000000 */
[----:B------:R-:W-:-:S05]  /*a6c0*/  ULDC UR5, c[0x0][0xc38] ;  /* 0x00030e0000057ab9 */ /* 0x000fca0000000800 */
.L_x_406:
[----:B------:R-:W0:Y:S01]  /*a6d0*/  LDC R2, c[0x0][0xc3c] ;  /* 0x00030f00ff027b82 */ /* 0x000e220000000800 */
[----:B------:R-:W-:-:S06]  /*a6e0*/  UIADD3 UR4, UR4, 0x1f, URZ ;  /* 0x0000001f04047890 */ /* 0x000fcc000fffe03f */
[----:B0-----:R-:W-:-:S13]  /*a6f0*/  ISETP.LE.AND P6, PT, R2, UR4, PT ;  /* 0x0000000402007c0c */ /* 0x001fda000bfc3270 */
[----:B------:R-:W-:Y:S05]  /*a700*/  @P6 BRA `(.L_x_403) ;  /* 0x0000000400246947 */ /* 0x000fea0003800000 */
[----:B------:R-:W-:Y:S01]  /*a710*/  VIADD R7, R5, UR4 ;  /* 0x0000000405077c36 */ /* 0x000fe20008000000 */
[----:B------:R-:W-:Y:S01]  /*a720*/  BSSY B0, `(.L_x_404) ;  /* 0x0000007000007945 */ /* 0x000fe20003800000 */
[----:B------:R-:W-:-:S03]  /*a730*/  IMAD.MOV.U32 R0, RZ, RZ, RZ ;  /* 0x000000ffff007224 */ /* 0x000fc600078e00ff */
[----:B------:R-:W-:-:S13]  /*a740*/  ISETP.GE.OR P6, PT, R7, R2, !P0 ;  /* 0x000000020700720c */ /* 0x000fda00047c6670 */
[----:B------:R-:W-:Y:S05]  /*a750*/  @P6 BRA `(.L_x_405) ;  /* 0x00000000000c6947 */ /* 0x000fea0003800000 */
[----:B------:R-:W0:Y:S02]  /*a760*/  LDC.64 R2, c[0x0][0xc80] ;  /* 0x00032000ff027b82 */ /* 0x000e240000000a00 */
[----:B0-----:R-:W-:-:S05]  /*a770*/  IMAD.WIDE R2, R7, 0x4, R2 ;  /* 0x0000000407027825 */ /* 0x001fca00078e0202 */
[----:B------:R0:W5:Y:S02]  /*a780*/  LDG.E R0, desc[UR50][R2.64] ;  /* 0x0000003202007981 */ /* 0x000164000c1e1900 */
.L_x_405:
[----:B------:R-:W-:Y:S05]  /*a790*/  BSYNC B0 ;  /* 0x0000000000007941 */ /* 0x000fea0003800000 */
.L_x_404:
[----:B0----5:R-:W0:Y:S02]  /*a7a0*/  SHFL.UP PT, R2, R0, 0x1, RZ ;  /* 0x0420000000027989 */ /* 0x021e2400000e00ff */
        /* <DEDUP_REMOVED lines=9> */
[----:B0-----:R-:W-:-:S04]  /*a840*/  SEL R6, R6, RZ, P4 ;  /* 0x000000ff06067207 */ /* 0x001fc80002000000 */
[----:B------:R-:W-:-:S05]  /*a850*/  IADD3 R6, R7, R6, RZ ;  /* 0x0000000607067210 */ /* 0x000fca0007ffe0ff */
[----:B------:R-:W0:Y:S02]  /*a860*/  SHFL.UP PT, R8, R6, 0x10, RZ ;  /* 0x0600000006087989 */ /* 0x000e2400000e00ff */
[----:B0-----:R-:W-:-:S05]  /*a870*/  SEL R9, R8, RZ, P5 ;  /* 0x000000ff08097207 */ /* 0x001fca0002800000 */
[----:B------:R-:W-:-:S05]  /*a880*/  IMAD.IADD R9, R6, 0x1, R9 ;  /* 0x0000000106097824 */ /* 0x000fca00078e0209 */
[----:B------:R-:W0:Y:S02]  /*a890*/  SHFL.IDX PT, R3, R9, 0x1f, 0x1f ;  /* 0x03e01f0009037f89 */ /* 0x000e2400000e0000 */
[----:B0-----:R-:W-:-:S04]  /*a8a0*/  IMAD R3, R3, UR5, RZ ;  /* 0x0000000503037c24 */ /* 0x001fc8000f8e02ff */
[----:B------:R-:W-:-:S05]  /*a8b0*/  IMAD.IADD R4, R3, 0x1, R4 ;  /* 0x0000000103047824 */ /* 0x000fca00078e0204 */
[----:B------:R-:W-:-:S13]  /*a8c0*/  ISETP.GT.AND P6, PT, R4, UR6, PT ;  /* 0x0000000604007c0c */ /* 0x000fda000bfc4270 */
[----:B------:R-:W-:Y:S05]  /*a8d0*/  @!P6 BRA `(.L_x_406) ;  /* 0xfffffffc007ce947 */ /* 0x000fea000383ffff */
[----:B------:R-:W-:-:S07]  /*a8e0*/  IMAD.MOV.U32 R7, RZ, RZ, R9 ;  /* 0x000000ffff077224 */ /* 0x000fce00078e0009 */
.L_x_402:
[----:B------:R-:W-:-:S04]  /*a8f0*/  IMAD.IADD R8, R4, 0x1, -R3 ;  /* 0x0000000104087824 */ /* 0x000fc800078e0a03 */
[----:B------:R-:W-:-:S05]  /*a900*/  IMAD R2, R7, UR5, R8 ;  /* 0x0000000507027c24 */ /* 0x000fca000f8e0208 */
[----:B------:R-:W-:-:S13]  /*a910*/  ISETP.GT.AND P0, PT, R2, UR6, PT ;  /* 0x0000000602007c0c */ /* 0x000fda000bf04270 */
[----:B------:R-:W-:-:S04]  /*a920*/  VOTE.ANY R4, PT, !P0 ;  /* 0x0000000000047806 */ /* 0x000fc800040e0100 */
[----:B------:R-:W0:Y:S01]  /*a930*/  POPC R19, R4 ;  /* 0x0000000400137309 */ /* 0x000e220000000000 */
[----:B------:R-:W-:Y:S01]  /*a940*/  ISETP.NE.AND P0, PT, R4, RZ, PT ;  /* 0x000000ff0400720c */ /* 0x000fe20003f05270 */
[----:B0-----:R-:W0:Y:S02]  /*a950*/  SHFL.IDX PT, R10, R0, R19, 0x1f ;  /* 0x00001f13000a7589 */ /* 0x001e2400000e0000 */
[----:B0-----:R-:W-:-:S04]  /*a960*/  IABS R9, R10 ;  /* 0x0000000a00097213 */ /* 0x001fc80000000000 */
[----:B------:R-:W0:Y:S08]  /*a970*/  I2F.RP R6, R9 ;  /* 0x0000000900067306 */ /* 0x000e300000209400 */
[----:B0-----:R-:W0:Y:S02]  /*a980*/  MUFU.RCP R6, R6 ;  /* 0x0000000600067308 */ /* 0x001e240000001000 */
[----:B0-----:R-:W-:-:S06]  /*a990*/  VIADD R2, R6, 0xffffffe ;  /* 0x0ffffffe06027836 */ /* 0x001fcc0000000000 */
[----:B------:R0:W1:Y:S01]  /*a9a0*/  F2I.FTZ.U32.TRUNC.NTZ R3, R2 ;  /* 0x0000000200037305 */ /* 0x000062000021f000 */
[----:B------:R-:W-:Y:S05]  /*a9b0*/  @!P0 BRA `(.L_x_407) ;  /* 0x0000000000088947 */ /* 0x000fea0003800000 */
[----:B------:R-:W-:-:S06]  /*a9c0*/  VIADD R16, R19, 0xffffffff ;  /* 0xffffffff13107836 */ /* 0x000fcc0000000000 */
[----:B------:R2:W3:Y:S02]  /*a9d0*/  SHFL.IDX PT, R16, R7, R16, 0x1f ;  /* 0x00001f1007107589 */ /* 0x0004e400000e0000 */
.L_x_407:
[----:B---3--:R-:W-:Y:S01]  /*a9e0*/  IMAD R16, R16, UR5, R8 ;  /* 0x0000000510107c24 */ /* 0x008fe2000f8e0208 */
[----:B0-----:R-:W-:Y:S01]  /*a9f0*/  IABS R2, R10 ;  /* 0x0000000a00027213 */ /* 0x001fe20000000000 */
[----:B------:R-:W-:Y:S01]  /*aa00*/  VIADD R19, R19, UR4 ;  /* 0x0000000413137c36 */ /* 0x000fe20008000000 */
[----:B-1----:R-:W-:Y:S02]  /*aa10*/  IADD3 R0, RZ, -R3, RZ ;  /* 0x80000003ff007210 */ /* 0x002fe40007ffe0ff */
[----:B------:R-:W-:Y:S01]  /*aa20*/  IADD3 R11, -R16, UR6, RZ ;  /* 0x00000006100b7c10 */ /* 0x000fe2000fffe1ff */
[----:B------:R-:W-:Y:S02]  /*aa30*/  IMAD.MOV R4, RZ, RZ, -R2 ;  /* 0x000000ffff047224 */ /* 0x000fe400078e0a02 */
[----:B--2---:R-:W-:Y:S01]  /*aa40*/  IMAD R7, R0, R9, RZ ;  /* 0x0000000900077224 */ /* 0x004fe200078e02ff */
[----:B------:R-:W-:Y:S01]  /*aa50*/  IABS R0, R11 ;  /* 0x0000000b00007213 */ /* 0x000fe20000000000 */
[----:B------:R-:W-:-:S04]  /*aa60*/  IMAD.MOV.U32 R2, RZ, RZ, RZ ;  /* 0x000000ffff027224 */ /* 0x000fc800078e00ff */
[----:B------:R-:W-:-:S04]  /*aa70*/  IMAD.HI.U32 R2, R3, R7, R2 ;  /* 0x0000000703027227 */ /* 0x000fc800078e0002 */
[----:B------:R-:W-:Y:S02]  /*aa80*/  IMAD.MOV.U32 R3, RZ, RZ, R0 ;  /* 0x000000ffff037224 */ /* 0x000fe400078e0000 */
[----:B------:R-:W-:Y:S02]  /*aa90*/  IMAD.MOV.U32 R0, RZ, RZ, R4 ;  /* 0x000000ffff007224 */ /* 0x000fe400078e0004 */
[----:B------:R-:W-:-:S04]  /*aaa0*/  IMAD.HI.U32 R2, R2, R3, RZ ;  /* 0x0000000302027227 */ /* 0x000fc800078e00ff */
[----:B------:R-:W-:-:S05]  /*aab0*/  IMAD R0, R2, R0, R3 ;  /* 0x0000000002007224 */ /* 0x000fca00078e0203 */
[----:B------:R-:W-:-:S13]  /*aac0*/  ISETP.GT.U32.AND P1, PT, R9, R0, PT ;  /* 0x000000000900720c */ /* 0x000fda0003f24070 */
[----:B------:R-:W-:Y:S02]  /*aad0*/  @!P1 IMAD.IADD R0, R0, 0x1, -R9 ;  /* 0x0000000100009824 */ /* 0x000fe400078e0a09 */
[----:B------:R-:W-:Y:S01]  /*aae0*/  @!P1 VIADD R2, R2, 0x1 ;  /* 0x0000000102029836 */ /* 0x000fe20000000000 */
[----:B------:R-:W-:Y:S02]  /*aaf0*/  ISETP.NE.AND P1, PT, R10, RZ, PT ;  /* 0x000000ff0a00720c */ /* 0x000fe40003f25270 */
[----:B------:R-:W-:Y:S02]  /*ab00*/  ISETP.GE.U32.AND P0, PT, R0, R9, PT ;  /* 0x000000090000720c */ /* 0x000fe40003f06070 */
[----:B------:R-:W-:-:S04]  /*ab10*/  LOP3.LUT R0, R11, R10, RZ, 0x3c, !PT ;  /* 0x0000000a0b007212 */ /* 0x000fc800078e3cff */
[----:B------:R-:W-:-:S07]  /*ab20*/  ISETP.GE.AND P2, PT, R0, RZ, PT ;  /* 0x000000ff0000720c */ /* 0x000fce0003f46270 */
[----:B------:R-:W-:-:S06]  /*ab30*/  @P0 IADD3 R2, R2, 0x1, RZ ;  /* 0x0000000102020810 */ /* 0x000fcc0007ffe0ff */
[----:B------:R-:W-:Y:S01]  /*ab40*/  @!P2 IMAD.MOV R2, RZ, RZ, -R2 ;  /* 0x000000ffff02a224 */ /* 0x000fe200078e0a02 */
[----:B------:R-:W-:-:S05]  /*ab50*/  @!P1 LOP3.LUT R2, RZ, R10, RZ, 0x33, !PT ;  /* 0x0000000aff029212 */ /* 0x000fca00078e33ff */
[--C-:B------:R-:W-:Y:S02]  /*ab60*/  IMAD.MOV R17, RZ, RZ, -R2.reuse ;  /* 0x000000ffff117224 */ /* 0x100fe400078e0a02 */
[----:B------:R-:W-:Y:S02]  /*ab70*/  IMAD.MOV.U32 R18, RZ, RZ, R2 ;  /* 0x000000ffff127224 */ /* 0x000fe400078e0002 */
[----:B------:R-:W-:Y:S01]  /*ab80*/  IMAD R17, R10, R17, R11 ;  /* 0x000000110a117224 */ /* 0x000fe200078e020b */
[----:B------:R-:W-:Y:S06]  /*ab90*/  BRA `(.L_x_408) ;  /* 0x0000000000147947 */ /* 0x000fec0003800000 */
.L_x_403:
[----:B------:R-:W-:Y:S01]  /*aba0*/  ULDC UR4, c[0x0][0xc3c] ;  /* 0x00030f0000047ab9 */ /* 0x000fe20000000800 */
[----:B------:R-:W-:Y:S01]  /*abb0*/  IMAD.MOV.U32 R17, RZ, RZ, RZ ;  /* 0x000000ffff117224 */ /* 0x000fe200078e00ff */
[----:B------:R-:W-:Y:S01]  /*abc0*/  MOV R18, RZ ;  /* 0x000000ff00127202 */ /* 0x000fe20000000f00 */
[----:B------:R-:W-:Y:S02]  /*abd0*/  IMAD.U32 R16, RZ, RZ, UR6 ;  /* 0x00000006ff107e24 */ /* 0x000fe4000f8e00ff */
[----:B------:R-:W-:-:S07]  /*abe0*/  IMAD.U32 R19, RZ, RZ, UR4 ;  /* 0x00000004ff137e24 */ /* 0x000fce000f8e00ff */
.L_x_408:
[----:B------:R-:W-:-:S13]  /*abf0*/  ISETP.NE.AND P0, PT, R5, RZ, PT ;  /* 0x000000ff0500720c */ /* 0x000fda0003f05270 */
[----:B------:R-:W0:Y:S01]  /*ac00*/  @!P0 S2R R3, SR_CgaCtaId ;  /* 0x0000000000038919 */ /* 0x000e220000008800 */
[----:B------:R-:W-:-:S04]  /*ac10*/  @!P0 MOV R0, 0x400 ;  /* 0x0000040000008802 */ /* 0x000fc80000000f00 */
[----:B0-----:R-:W-:-:S05]  /*ac20*/  @!P0 LEA R0, R3, R0, 0x18 ;  /* 0x0000000003008211 */ /* 0x001fca00078ec0ff */
[----:B------:R1:W-:Y:S01]  /*ac30*/  @!P0 STS.128 [R0+0x28cd0], R16 ;  /* 0x028cd01000008388 */ /* 0x0003e20000000c00 */
[----:B------:R-:W-:Y:S06]  /*ac40*/  BAR.ARV 0x5, 0x180 ;  /* 0x0146000000007b1d */ /* 0x000fec0000002000 */
.L_x_401:
[----:B------:R2:W-:Y:S01]  /*ac50*/  STL [R1+0x24], RZ ;  /* 0x000024ff01007387 */ /* 0x0005e20000100800 */
[----:B------:R-:W-:Y:S01]  /*ac60*/  ULDC UR4, c[0x0][0xc3c] ;  /* 0x00030f0000047ab9 */ /* 0x000fe20000000800 */
[----:B------:R-:W-:Y:S01]  /*ac70*/  IMAD.MOV.U32 R25, RZ, RZ, 0x1 ;  /* 0x00000001ff197424 */ /* 0x000fe200078e00ff */
[----:B0-----:R-:W-:Y:S01]  /*ac80*/  ISETP.GE.AND P0, PT, R19, UR4, PT ;  /* 0x0000000413007c0c */ /* 0x001fe2000bf06270 */
[----:B------:R-:W-:-:S12]  /*ac90*/  IMAD.MOV.U32 R24, RZ, RZ, RZ ;  /* 0x000000ffff187224 */ /* 0x000fd800078e00ff */
[----:B--2---:R-:W-:Y:S05]  /*aca0*/  @P0 BRA `(.L_x_409) ;  /* 0x0000004400b40947 */ /* 0x004fea0003800000 */
[----:B------:R-:W0:Y:S01]  /*acb0*/  S2R R4, SR_TID.X ;  /* 0x0000000000047919 */ /* 0x000e220000002100 */
[----:B------:R-:W2:Y:S01]  /*acc0*/  S2UR UR5, SR_CgaCtaId ;  /* 0x00000000000579c3 */ /* 0x000ea20000008800 */
[----:B------:R-:W-:Y:S01]  /*acd0*/  UMOV UR4, 0x400 ;  /* 0x0000040000047882 */ /* 0x000fe20000000000 */
[----:B------:R-:W-:Y:S01]  /*ace0*/  BSSY B8, `(.L_x_409) ;  /* 0x0000469000087945 */ /* 0x000fe20003800000 */
[----:B------:R3:W-:Y:S01]  /*acf0*/  STL [R1+0x24], RZ ;  /* 0x000024ff01007387 */ /* 0x0007e20000100800 */
[----:B------:R-:W-:Y:S01]  /*ad00*/  IMAD.MOV.U32 R25, RZ, RZ, 0x1 ;  /* 0x00000001ff197424 */ /* 0x000fe200078e00ff */
[----:B------:R-:W-:Y:S01]  /*ad10*/  MOV R24, RZ ;  /* 0x000000ff00187202 */ /* 0x000fe20000000f00 */
[----:B------:R-:W-:Y:S01]  /*ad20*/  ULOP3.LUT UR36, UR39, 0x2, URZ, 0xfc, !UPT ;  /* 0x0000000227247892 */ /* 0x000fe2000f8efc3f */
[----:B------:R-:W-:Y:S01]  /*ad30*/  ULDC UR37, c[0x0][0xc] ;  /* 0x0000030000257ab9 */ /* 0x000fe20000000800 */
[----:B--2---:R-:W-:-:S06]  /*ad40*/  ULEA UR4, UR5, UR4, 0x18 ;  /* 0x0000000405047291 */ /* 0x004fcc000f8ec03f */
[----:B------:R-:W-:Y:S01]  /*ad50*/  IMAD.U32 R23, RZ, RZ, UR4 ;  /* 0x00000004ff177e24 */ /* 0x000fe2000f8e00ff */
[C---:B0-----:R-:W-:Y:S01]  /*ad60*/  LOP3.LUT R3, R4.reuse, 0x7f, RZ, 0xc0, !PT ;  /* 0x0000007f04037812 */ /* 0x041fe200078ec0ff */
[----:B-1----:R-:W-:-:S03]  /*ad70*/  IMAD.SHL.U32 R0, R4, 0x8, RZ ;  /* 0x0000000804007824 */ /* 0x002fc600078e00ff */
[----:B------:R-:W-:Y:S02]  /*ad80*/  SHF.R.U32.HI R37, RZ, 0x3, R3 ;  /* 0x00000003ff257819 */ /* 0x000fe40000011603 */
[C---:B------:R-:W-:Y:S02]  /*ad90*/  LOP3.LUT R2, R0.reuse, 0x1f8, RZ, 0xc0, !PT ;  /* 0x000001f800027812 */ /* 0x040fe400078ec0ff */
[----:B------:R-:W-:Y:S02]  /*ada0*/  LOP3.LUT R3, R0, 0x38, RZ, 0xc0, !PT ;  /* 0x0000003800037812 */ /* 0x000fe400078ec0ff */
[----:B------:R-:W-:Y:S01]  /*adb0*/  LOP3.LUT R33, R2, 0x38, R4, 0x78, !PT ;  /* 0x0000003802217812 */ /* 0x000fe200078e7804 */
[----:B------:R-:W-:Y:S01]  /*adc0*/  IMAD.SHL.U32 R2, R4, 0x10, RZ ;  /* 0x0000001004027824 */ /* 0x000fe200078e00ff */
[----:B------:R-:W-:Y:S02]  /*add0*/  LOP3.LUT R4, R3, 0x80, RZ, 0xfc, !PT ;  /* 0x0000008003047812 */ /* 0x000fe400078efcff */
[----:B------:R-:W-:-:S02]  /*ade0*/  LOP3.LUT R33, R33, 0x200, R0, 0xf8, !PT ;  /* 0x0000020021217812 */ /* 0x000fc400078ef800 */
[----:B------:R-:W-:Y:S02]  /*adf0*/  LOP3.LUT R0, R37, 0x70, R2, 0xf8, !PT ;  /* 0x0000007025007812 */ /* 0x000fe400078ef802 */
[C---:B------:R-:W-:Y:S02]  /*ae00*/  LOP3.LUT R0, R3.reuse, 0xc0, RZ, 0xfc, !PT ;  /* 0x000000c003007812 */ /* 0x040fe400078efcff */
[----:B------:R-:W-:Y:S01]  /*ae10*/  LOP3.LUT R0, R3, 0x140, RZ, 0xfc, !PT ;  /* 0x0000014003007812 */ /* 0x000fe200078efcff */
[----:B------:R-:W-:Y:S01]  /*ae20*/  IMAD R0, R33, 0x2, R23 ;  /* 0x0000000221007824 */ /* 0x000fe200078e0217 */
[C---:B------:R-:W-:Y:S02]  /*ae30*/  LOP3.LUT R2, R3.reuse, 0x40, RZ, 0xfc, !PT ;  /* 0x0000004003027812 */ /* 0x040fe400078efcff */
[C---:B------:R-:W-:Y:S02]  /*ae40*/  LOP3.LUT R2, R3.reuse, 0x100, RZ, 0xfc, !PT ;  /* 0x0000010003027812 */ /* 0x040fe400078efcff */
[----:B------:R3:W-:Y:S01]  /*ae50*/  STL [R1+0x2c], R0 ;  /* 0x00002c0001007387 */ /* 0x0007e20000100800 */
[----:B------:R-:W-:-:S02]  /*ae60*/  LOP3.LUT R4, R3, 0x180, RZ, 0xfc, !PT ;  /* 0x0000018003047812 */ /* 0x000fc400078efcff */
[----:B------:R-:W-:-:S07]  /*ae70*/  LOP3.LUT R2, R3, 0x1c0, RZ, 0xfc, !PT ;  /* 0x000001c003027812 */ /* 0x000fce00078efcff */
.L_x_470:
[----:B------:R-:W0:Y:S02]  /*ae80*/  LDC.64 R30, c[0x0][0xc88] ;  /* 0x00032200ff1e7b82 */ /* 0x000e240000000a00 */
[----:B0-----:R-:W-:-:S06]  /*ae90*/  IMAD.WIDE R30, R19, 0x4, R30 ;  /* 0x00000004131e7825 */ /* 0x001fcc00078e021e */
[----:B---3--:R0:W3:Y:S01]  /*aea0*/  LDG.E R30, desc[UR50][R30.64] ;  /* 0x000000321e1e7981 */ /* 0x0080e2000c1e1900 */
[----:B------:R-:W-:Y:S05]  /*aeb0*/  YIELD ;  /* 0x0000000000007946 */ /* 0x000fea0003800000 */
[----:B------:R-:W-:Y:S01]  /*aec0*/  ULDC.64 UR4, c[0x0][0xa28] ;  /* 0x00028a0000047ab9 */ /* 0x000fe20000000a00 */
[----:B------:R-:W-:Y:S01]  /*aed0*/  ULDC.64 UR6, c[0x0][0xa18] ;  /* 0x0002860000067ab9 */ /* 0x000fe20000000a00 */
[----:B------:R-:W-:Y:S01]  /*aee0*/  ISETP.NE.U32.AND P0, PT, RZ, UR4, PT ;  /* 0x00000004ff007c0c */ /* 0x000fe2000bf05070 */
[----:B0-----:R-:W-:-:S03]  /*aef0*/  IMAD.MOV.U32 R31, RZ, RZ, RZ ;  /* 0x000000ffff1f7224 */ /* 0x001fc600078e00ff */
[----:B------:R-:W-:Y:S02]  /*af00*/  ISETP.NE.AND.EX P0, PT, RZ, UR5, PT, P0 ;  /* 0x00000005ff007c0c */ /* 0x000fe4000bf05300 */
[----:B---3--:R-:W-:-:S11]  /*af10*/  SHF.R.S32.HI R0, RZ, 0x1f, R30 ;  /* 0x0000001fff007819 */ /* 0x008fd6000001141e */
[C---:B------:R-:W-:Y:S01]  /*af20*/  @P0 LEA R2, P1, R30.reuse, UR4, 0x2 ;  /* 0x000000041e020c11 */ /* 0x040fe2000f8210ff */
[C---:B------:R-:W-:Y:S01]  /*af30*/  IMAD.SHL.U32 R26, R30.reuse, 0x4, RZ ;  /* 0x000000041e1a7824 */ /* 0x040fe200078e00ff */
[C-C-:B------:R-:W-:Y:S01]  /*af40*/  SHF.L.U64.HI R27, R30.reuse, 0x2, R0.reuse ;  /* 0x000000021e1b7819 */ /* 0x140fe20000010200 */
[----:B------:R0:W-:Y:S01]  /*af50*/  STL [R1+0x8], R0 ;  /* 0x0000080001007387 */ /* 0x0001e20000100800 */
[----:B------:R-:W-:Y:S01]  /*af60*/  @P0 LEA.HI.X R3, R30, UR5, R0, 0x2, P1 ;  /* 0x000000051e030c11 */ /* 0x000fe200088f1400 */
[----:B------:R-:W-:-:S04]  /*af70*/  ULDC.64 UR4, c[0x0][0xa00] ;  /* 0x0002800000047ab9 */ /* 0x000fc80000000a00 */
[----:B-1----:R1:W5:Y:S01]  /*af80*/  @P0 LDG.E R31, desc[UR50][R2.64] ;  /* 0x00000032021f0981 */ /* 0x002362000c1e1900 */
[----:B------:R-:W-:Y:S02]  /*af90*/  ISETP.NE.U32.AND P0, PT, RZ, UR4, PT ;  /* 0x00000004ff007c0c */ /* 0x000fe4000bf05070 */
[----:B------:R-:W-:Y:S01]  /*afa0*/  LOP3.LUT R22, R22, 0xfffffeff, RZ, 0xc0, !PT ;  /* 0xfffffeff16167812 */ /* 0x000fe200078ec0ff */
[----:B0-----:R-:W-:Y:S01]  /*afb0*/  IMAD.MOV.U32 R0, RZ, RZ, RZ ;  /* 0x000000ffff007224 */ /* 0x001fe200078e00ff */
[----:B------:R-:W-:Y:S02]  /*afc0*/  ISETP.NE.AND.EX P2, PT, RZ, UR5, PT, P0 ;  /* 0x00000005ff007c0c */ /* 0x000fe4000bf45300 */
[----:B------:R-:W-:Y:S02]  /*afd0*/  ISETP.NE.U32.AND P0, PT, RZ, UR6, PT ;  /* 0x00000006ff007c0c */ /* 0x000fe4000bf05070 */
[----:B-1----:R-:W-:Y:S02]  /*afe0*/  IADD3 R2, P1, R26, UR4, RZ ;  /* 0x000000041a027c10 */ /* 0x002fe4000ff3e0ff */
[----:B------:R-:W-:-:S02]  /*aff0*/  ISETP.NE.AND.EX P0, PT, RZ, UR7, PT, P0 ;  /* 0x00000007ff007c0c */ /* 0x000fc4000bf05300 */
[----:B------:R-:W-:Y:S01]  /*b000*/  IADD3.X R3, R27, UR5, RZ, P1, !PT ;  /* 0x000000051b037c10 */ /* 0x000fe20008ffe4ff */
[----:B------:R-:W-:-:S04]  /*b010*/  ULDC.64 UR4, c[0x0][0x418] ;  /* 0x0001060000047ab9 */ /* 0x000fc80000000a00 */
[----:B------:R-:W-:Y:S01]  /*b020*/  @P2 LOP3.LUT R22, R22, 0x100, RZ, 0xfc, !PT ;  /* 0x0000010016162812 */ /* 0x000fe200078efcff */
[----:B--2---:R-:W2:Y:S05]  /*b030*/  @P2 LDG.E R0, desc[UR50][R2.64] ;  /* 0x0000003202002981 */ /* 0x004eaa000c1e1900 */
[----:B------:R-:W-:-:S04]  /*b040*/  @P0 IADD3 R4, P1, R26, UR6, RZ ;  /* 0x000000061a040c10 */ /* 0x000fc8000ff3e0ff */
[----:B------:R-:W-:Y:S01]  /*b050*/  @P0 IADD3.X R5, R27, UR7, RZ, P1, !PT ;  /* 0x000000071b050c10 */ /* 0x000fe20008ffe4ff */
[----:B--2---:R0:W-:Y:S04]  /*b060*/  STL [R1], R0 ;  /* 0x0000000001007387 */ /* 0x0041e80000100800 */
[----:B0-----:R-:W2:Y:S01]  /*b070*/  @P0 LDG.E R0, desc[UR50][R4.64] ;  /* 0x0000003204000981 */ /* 0x001ea2000c1e1900 */
[----:B------:R-:W-:-:S03]  /*b080*/  UISETP.NE.U32.AND UP0, UPT, UR4, URZ, UPT ;  /* 0x0000003f0400728c */ /* 0x000fc6000bf05070 */
[----:B------:R-:W-:Y:S01]  /*b090*/  ULDC UR4, c[0x0][0x424] ;  /* 0x0001090000047ab9 */ /* 0x000fe20000000800 */
[----:B------:R-:W-:-:S03]  /*b0a0*/  UISETP.NE.AND.EX UP0, UPT, UR5, URZ, UPT, UP0 ;  /* 0x0000003f0500728c */ /* 0x000fc6000bf05300 */
[----:B------:R-:W-:Y:S01]  /*b0b0*/  ULDC UR5, c[0x0][0x2f0] ;  /* 0x0000bc0000057ab9 */ /* 0x000fe20000000800 */
[----:B------:R-:W-:-:S04]  /*b0c0*/  USEL UR4, UR4, 0x1, UP0 ;  /* 0x0000000104047887 */ /* 0x000fc80008000000 */
[----:B------:R-:W-:-:S06]  /*b0d0*/  UIMAD UR4, UR4, UR5, URZ ;  /* 0x00000005040472a4 */ /* 0x000fcc000f8e023f */
[----:B------:R-:W-:Y:S01]  /*b0e0*/  IMAD.U32 R36, RZ, RZ, UR4 ;  /* 0x00000004ff247e24 */ /* 0x000fe2000f8e00ff */
[----:B--2---:R0:W-:Y:S01]  /*b0f0*/  @P0 STL [R1+0xc], R0 ;  /* 0x00000c0001000387 */ /* 0x0041e20000100800 */
[----:B----4-:R-:W-:Y:S05]  /*b100*/  @P0 BRA `(.L_x_410) ;  /* 0x0000000000200947 */ /* 0x010fea0003800000 */
[----:B------:R-:W-:Y:S02]  /*b110*/  ULDC UR4, c[0x0][0x288] ;  /* 0x0000a20000047ab9 */ /* 0x000fe40000000800 */
[----:B0-----:R-:W-:-:S05]  /*b120*/  MOV R0, UR4 ;  /* 0x0000000400007c02 */ /* 0x001fca0008000f00 */
[----:B------:R1:W-:Y:S01]  /*b130*/  STL [R1+0xc], R0 ;  /* 0x00000c0001007387 */ /* 0x0003e20000100800 */
[----:B------:R-:W-:Y:S05]  /*b140*/  @!P2 BRA `(.L_x_410) ;  /* 0x000000000010a947 */ /* 0x000fea0003800000 */
[----:B------:R-:W2:Y:S04]  /*b150*/  LDG.E R5, desc[UR50][R2.64] ;  /* 0x0000003202057981 */ /* 0x000ea8000c1e1900 */
[----:B-1----:R-:W2:Y:S02]  /*b160*/  LDG.E R0, desc[UR50][R2.64+0x4] ;  /* 0x0000043202007981 */ /* 0x002ea4000c1e1900 */
[----:B--2---:R-:W-:-:S05]  /*b170*/  IMAD.IADD R0, R0, 0x1, -R5 ;  /* 0x0000000100007824 */ /* 0x004fca00078e0a05 */
[----:B------:R2:W-:Y:S02]  /*b180*/  STL [R1+0xc], R0 ;  /* 0x00000c0001007387 */ /* 0x0005e40000100800 */
.L_x_410:
[----:B------:R-:W-:Y:S01]  /*b190*/  ULDC.64 UR4, c[0x0][0xa20] ;  /* 0x0002880000047ab9 */ /* 0x000fe20000000a00 */
[----:B------:R-:W-:Y:S01]  /*b1a0*/  IMAD.MOV.U32 R28, RZ, RZ, R30 ;  /* 0x000000ffff1c7224 */ /* 0x000fe200078e001e */
[----:B------:R-:W-:-:S04]  /*b1b0*/  ISETP.NE.U32.AND P0, PT, RZ, UR4, PT ;  /* 0x00000004ff007c0c */ /* 0x000fc8000bf05070 */
[----:B------:R-:W-:-:S13]  /*b1c0*/  ISETP.NE.AND.EX P0, PT, RZ, UR5, PT, P0 ;  /* 0x00000005ff007c0c */ /* 0x000fda000bf05300 */
[----:B------:R-:W-:Y:S05]  /*b1d0*/  @!P0 BRA `(.L_x_411) ;  /* 0x0000000000108947 */ /* 0x000fea0003800000 */
[----:B------:R-:W-:-:S04]  /*b1e0*/  IADD3 R2, P0, R26, UR4, RZ ;  /* 0x000000041a027c10 */ /* 0x000fc8000ff1e0ff */
[----:B------:R-:W-:-:S05]  /*b1f0*/  IADD3.X R3, R27, UR5, RZ, P0, !PT ;  /* 0x000000051b037c10 */ /* 0x000fca00087fe4ff */
[----:B------:R3:W5:Y:S01]  /*b200*/  LDG.E R36, desc[UR50][R2.64] ;  /* 0x0000003202247981 */ /* 0x000762000c1e1900 */
[----:B------:R-:W-:Y:S05]  /*b210*/  BRA `(.L_x_412) ;  /* 0x0000000000247947 */ /* 0x000fea0003800000 */
.L_x_411:
[----:B------:R-:W-:Y:S02]  /*b220*/  ULDC.64 UR4, c[0x0][0xa08] ;  /* 0x0002820000047ab9 */ /* 0x000fe40000000a00 */
[----:B------:R-:W-:-:S04]  /*b230*/  ISETP.NE.U32.AND P0, PT, RZ, UR4, PT ;  /* 0x00000004ff007c0c */ /* 0x000fc8000bf05070 */
[----:B------:R-:W-:-:S13]  /*b240*/  ISETP.NE.AND.EX P0, PT, RZ, UR5, PT, P0 ;  /* 0x00000005ff007c0c */ /* 0x000fda000bf05300 */
[----:B------:R-:W-:Y:S05]  /*b250*/  @!P0 BRA `(.L_x_412) ;  /* 0x0000000000148947 */ /* 0x000fea0003800000 */
[----:B------:R-:W3:Y:S02]  /*b260*/  LDC.64 R2, c[0x0][0xa08] ;  /* 0x00028200ff027b82 */ /* 0x000ee40000000a00 */
[----:B---3--:R-:W-:-:S05]  /*b270*/  IMAD.WIDE R2, R28, 0x4, R2 ;  /* 0x000000041c027825 */ /* 0x008fca00078e0202 */
[----:B------:R-:W3:Y:S04]  /*b280*/  LDG.E R36, desc[UR50][R2.64] ;  /* 0x0000003202247981 */ /* 0x000ee8000c1e1900 */
[----:B------:R-:W3:Y:S02]  /*b290*/  LDG.E R5, desc[UR50][R2.64+0x4] ;  /* 0x0000043202057981 */ /* 0x000ee4000c1e1900 */
[----:B---3--:R-:W-:-:S07]  /*b2a0*/  IMAD.IADD R36, R5, 0x1, -R36 ;  /* 0x0000000105247824 */ /* 0x008fce00078e0a24 */
.L_x_412:
[----:B-----5:R-:W-:Y:S01]  /*b2b0*/  IMAD.IADD R36, R36, 0x1, -R31 ;  /* 0x0000000124247824 */ /* 0x020fe200078e0a1f */
[----:B------:R-:W-:Y:S03]  /*b2c0*/  BSSY B7, `(.L_x_413) ;  /* 0x000036c000077945 */ /* 0x000fe60003800000 */
[C---:B012---:R-:W-:Y:S01]  /*b2d0*/  VIADD R0, R36.reuse, 0x3f ;  /* 0x0000003f24007836 */ /* 0x047fe20000000000 */
[----:B------:R-:W-:-:S04]  /*b2e0*/  ISETP.GT.AND P0, PT, R36, RZ, PT ;  /* 0x000000ff2400720c */ /* 0x000fc80003f04270 */
[----:B---3--:R-:W-:-:S04]  /*b2f0*/  SHF.R.S32.HI R3, RZ, 0x1f, R0 ;  /* 0x0000001fff037819 */ /* 0x008fc80000011400 */
[----:B------:R-:W-:-:S04]  /*b300*/  LEA.HI R3, R3, R0, RZ, 0x6 ;  /* 0x0000000003037211 */ /* 0x000fc800078f30ff */
[----:B------:R-:W-:-:S05]  /*b310*/  SHF.R.S32.HI R34, RZ, 0x6, R3 ;  /* 0x00000006ff227819 */ /* 0x000fca0000011403 */
[----:B------:R0:W-:Y:S01]  /*b320*/  STL [R1+0x30], R34 ;  /* 0x0000302201007387 */ /* 0x0001e20000100800 */
[----:B------:R-:W-:Y:S05]  /*b330*/  @P0 BRA `(.L_x_414) ;  /* 0x0000000000440947 */ /* 0x000fea0003800000 */
[----:B------:R-:W1:Y:S02]  /*b340*/  S2R R2, SR_TID.X ;  /* 0x0000000000027919 */ /* 0x000e640000002100 */
[----:B-1----:R-:W-:-:S04]  /*b350*/  LOP3.LUT R2, R2, 0x7f, RZ, 0xc0, !PT ;  /* 0x0000007f02027812 */ /* 0x002fc800078ec0ff */
[----:B------:R-:W-:-:S13]  /*b360*/  ISETP.NE.AND P0, PT, R2, RZ, PT ;  /* 0x000000ff0200720c */ /* 0x000fda0003f05270 */
[----:B------:R-:W-:Y:S05]  /*b370*/  @P0 BRA `(.L_x_415) ;  /* 0x0000003400800947 */ /* 0x000fea0003800000 */
[----:B------:R-:W1:Y:S01]  /*b380*/  S2R R5, SR_LANEID ;  /* 0x0000000000057919 */ /* 0x000e620000000000 */
[----:B------:R-:W-:Y:S01]  /*b390*/  VOTEU.ANY UR4, UPT, PT ;  /* 0x0000000000047886 */ /* 0x000fe200038e0100 */
[----:B------:R-:W2:Y:S01]  /*b3a0*/  LDC.64 R2, c[0x0][0xc60] ;  /* 0x00031800ff027b82 */ /* 0x000ea20000000a00 */
[----:B------:R-:W1:Y:S02]  /*b3b0*/  FLO.U32 R0, UR4 ;  /* 0x0000000400007d00 */ /* 0x000e6400080e0000 */
[----:B-1----:R-:W-:-:S06]  /*b3c0*/  ISETP.EQ.U32.AND P0, PT, R0, R5, PT ;  /* 0x000000050000720c */ /* 0x002fcc0003f02070 */
[----:B------:R-:W2:Y:S07]  /*b3d0*/  POPC R5, UR4 ;  /* 0x0000000400057d09 */ /* 0x000eae0008000000 */
[----:B--2---:R-:W2:Y:S01]  /*b3e0*/  @P0 ATOMG.E.ADD.STRONG.GPU PT, R3, desc[UR50][R2.64], R5 ;  /* 0x00000005020309a8 */ /* 0x004ea200081ee1f2 */
[----:B------:R-:W1:Y:S02]  /*b3f0*/  S2R R4, SR_LTMASK ;  /* 0x0000000000047919 */ /* 0x000e640000003900 */
[----:B-1----:R-:W-:-:S04]  /*b400*/  LOP3.LUT R4, R4, UR4, RZ, 0xc0, !PT ;  /* 0x0000000404047c12 */ /* 0x002fc8000f8ec0ff */
[----:B------:R-:W1:Y:S01]  /*b410*/  POPC R7, R4 ;  /* 0x0000000400077309 */ /* 0x000e620000000000 */
[----:B--2---:R-:W1:Y:S02]  /*b420*/  SHFL.IDX PT, R0, R3, R0, 0x1f ;  /* 0x00001f0003007589 */ /* 0x004e6400000e0000 */
[----:B-1----:R-:W-:Y:S01]  /*b430*/  IADD3 R16, R0, UR37, R7 ;  /* 0x0000002500107c10 */ /* 0x002fe2000fffe007 */
[----:B------:R-:W-:Y:S06]  /*b440*/  BRA `(.L_x_415) ;  /* 0x00000034004c7947 */ /* 0x000fec0003800000 */
.L_x_414:
[----:B------:R-:W-:Y:S01]  /*b450*/  VIADD R0, R23, 0x22400 ;  /* 0x0002240017007836 */ /* 0x000fe20000000000 */
[----:B------:R-:W-:Y:S04]  /*b460*/  BSSY B6, `(.L_x_416) ;  /* 0x0000013000067945 */ /* 0x000fe80003800000 */
[----:B------:R-:W-:-:S13]  /*b470*/  LOP3.LUT P0, RZ, R0, 0x3ff, RZ, 0xc0, !PT ;  /* 0x000003ff00ff7812 */ /* 0x000fda000780c0ff */
[----:B------:R-:W-:Y:S05]  /*b480*/  @!P0 BRA `(.L_x_417) ;  /* 0x0000000000408947 */ /* 0x000fea0003800000 */
[----:B------:R-:W-:Y:S01]  /*b490*/  MOV R2, 0x0 ;  /* 0x0000000000027802 */ /* 0x000fe20000000f00 */
[----:B------:R-:W-:Y:S01]  /*b4a0*/  ULDC.64 UR6, c[0x4][0x90] ;  /* 0x0100240000067ab9 */ /* 0x000fe20000000a00 */
[----:B------:R-:W-:Y:S01]  /*b4b0*/  ULDC.64 UR8, c[0x4][0x98] ;  /* 0x0100260000087ab9 */ /* 0x000fe20000000a00 */
[----:B------:R-:W-:Y:S01]  /*b4c0*/  ULDC.64 UR4, c[0x4][0x8] ;  /* 0x0100020000047ab9 */ /* 0x000fe20000000a00 */
[----:B------:R-:W-:Y:S01]  /*b4d0*/  MOV R4, UR6 ;  /* 0x0000000600047c02 */ /* 0x000fe20008000f00 */
[----:B------:R-:W-:Y:S01]  /*b4e0*/  IMAD.U32 R5, RZ, RZ, UR7 ;  /* 0x00000007ff057e24 */ /* 0x000fe2000f8e00ff */
[----:B------:R-:W1:Y:S01]  /*b4f0*/  LDC.64 R2, c[0x4][R2] ;  /* 0x0100000002027b82 */ /* 0x000e620000000a00 */
        /* <DEDUP_REMOVED lines=9> */
.L_x_417:
[----:B------:R-:W-:Y:S05]  /*b590*/  BSYNC B6 ;  /* 0x0000000000067941 */ /* 0x000fea0003800000 */
.L_x_416:
        /* <DEDUP_REMOVED lines=8> */
[----:B------:R1:W2:Y:S01]  /*b620*/  LDC.64 R2, c[0x4][R29] ;  /* 0x010000001d027b82 */ /* 0x0002a20000000a00 */
        /* <DEDUP_REMOVED lines=8> */
[----:B-1----:R-:W-:-:S07]  /*b6b0*/  IMAD.MOV.U32 R13, RZ, RZ, RZ ;  /* 0x000000ffff0d7224 */ /* 0x002fce00078e00ff */
[----:B------:R-:W-:-:S07]  /*b6c0*/  LEPC R20, `(.L_x_420) ;  /* 0x000000001014794e */ /* 0x000fce0000000000 */
[----:B0-2---:R-:W-:Y:S05]  /*b6d0*/  CALL.ABS.NOINC R2 ;  /* 0x0000000002007343 */ /* 0x005fea0003c00000 */
.L_x_420:
        /* <DEDUP_REMOVED lines=15> */
.L_x_419:
[----:B------:R-:W-:Y:S05]  /*b7d0*/  BSYNC B6 ;  /* 0x0000000000067941 */ /* 0x000fea0003800000 */
.L_x_418:
[----:B------:R-:W1:Y:S01]  /*b7e0*/  S2R R21, SR_TID.X ;  /* 0x0000000000157919 */ /* 0x000e620000002100 */
[----:B------:R-:W-:Y:S01]  /*b7f0*/  ULDC.64 UR4, c[0x0][0x9f8] ;  /* 0x00027e0000047ab9 */ /* 0x000fe20000000a00 */
[----:B------:R-:W2:Y:S01]  /*b800*/  LDC R20, c[0x0][0x430] ;  /* 0x00010c00ff147b82 */ /* 0x000ea20000000800 */
[----:B------:R-:W-:Y:S01]  /*b810*/  ISETP.NE.U32.AND P0, PT, RZ, UR4, PT ;  /* 0x00000004ff007c0c */ /* 0x000fe2000bf05070 */
[----:B------:R-:W3:Y:S03]  /*b820*/  S2R R2, SR_TID.X ;  /* 0x0000000000027919 */ /* 0x000ee60000002100 */
[----:B------:R-:W-:-:S13]  /*b830*/  ISETP.NE.AND.EX P0, PT, RZ, UR5, PT, P0 ;  /* 0x00000005ff007c0c */ /* 0x000fda000bf05300 */
[----:B------:R-:W-:Y:S01]  /*b840*/  @P0 IADD3 R26, P1, R26, UR4, RZ ;  /* 0x000000041a1a0c10 */ /* 0x000fe2000ff3e0ff */
[----:B------:R-:W-:-:S03]  /*b850*/  ULDC UR4, c[0x0][0x320] ;  /* 0x0000c80000047ab9 */ /* 0x000fc60000000800 */
[----:B------:R-:W-:-:S05]  /*b860*/  @P0 IADD3.X R27, R27, UR5, RZ, P1, !PT ;  /* 0x000000051b1b0c10 */ /* 0x000fca0008ffe4ff */
[----:B------:R4:W5:Y:S01]  /*b870*/  @P0 LDG.E R28, desc[UR50][R26.64] ;  /* 0x000000321a1c0981 */ /* 0x000962000c1e1900 */
[----:B------:R-:W-:Y:S01]  /*b880*/  LOP3.LUT R22, R22, 0xffffffbf, RZ, 0xc0, !PT ;  /* 0xffffffbf16167812 */ /* 0x000fe200078ec0ff */
[----:B------:R-:W-:Y:S01]  /*b890*/  UMOV UR5, 0xffffffff ;  /* 0xffffffff00057882 */ /* 0x000fe20000000000 */
[----:B-1----:R-:W-:-:S04]  /*b8a0*/  SHF.L.U32 R29, R21, 0x3, RZ ;  /* 0x00000003151d7819 */ /* 0x002fc800000006ff */
[----:B------:R-:W-:Y:S01]  /*b8b0*/  LOP3.LUT R29, R29, 0x38, RZ, 0xc0, !PT ;  /* 0x000000381d1d7812 */ /* 0x000fe200078ec0ff */
[C---:B---3--:R-:W-:Y:S02]  /*b8c0*/  IMAD.SHL.U32 R21, R2.reuse, 0x8, RZ ;  /* 0x0000000802157824 */ /* 0x048fe400078e00ff */
[----:B------:R-:W-:Y:S01]  /*b8d0*/  IMAD.SHL.U32 R9, R2, 0x10, RZ ;  /* 0x0000001002097824 */ /* 0x000fe200078e00ff */
[C---:B------:R-:W-:Y:S02]  /*b8e0*/  LOP3.LUT R35, R29.reuse, 0x40, RZ, 0xfc, !PT ;  /* 0x000000401d237812 */ /* 0x040fe400078efcff */
[----:B------:R-:W-:Y:S02]  /*b8f0*/  LOP3.LUT R32, R29, 0x180, RZ, 0xfc, !PT ;  /* 0x000001801d207812 */ /* 0x000fe400078efcff */
[----:B------:R-:W1:Y:S01]  /*b900*/  S2R R29, SR_TID.X ;  /* 0x00000000001d7919 */ /* 0x000e620000002100 */
[----:B------:R-:W-:Y:S02]  /*b910*/  ISETP.GE.AND P0, PT, R35, UR4, PT ;  /* 0x0000000423007c0c */ /* 0x000fe4000bf06270 */
[----:B------:R-:W-:-:S02]  /*b920*/  ISETP.GE.AND P1, PT, R32, UR4, PT ;  /* 0x0000000420007c0c */ /* 0x000fc4000bf26270 */
[----:B------:R-:W-:Y:S02]  /*b930*/  LOP3.LUT R21, R21, 0x38, RZ, 0xc0, !PT ;  /* 0x0000003815157812 */ /* 0x000fe400078ec0ff */
[----:B------:R-:W-:Y:S02]  /*b940*/  LOP3.LUT R9, R37, 0x70, R9, 0xf8, !PT ;  /* 0x0000007025097812 */ /* 0x000fe400078ef809 */
[C---:B------:R-:W-:Y:S02]  /*b950*/  ISETP.GE.AND P2, PT, R21.reuse, UR4, PT ;  /* 0x0000000415007c0c */ /* 0x040fe4000bf46270 */
[----:B------:R-:W-:Y:S02]  /*b960*/  LOP3.LUT R21, R21, 0x140, RZ, 0xfc, !PT ;  /* 0x0000014015157812 */ /* 0x000fe400078efcff */
[----:B------:R-:W-:Y:S02]  /*b970*/  SEL R0, RZ, 0x40, P1 ;  /* 0x00000040ff007807 */ /* 0x000fe40000800000 */
[----:B------:R-:W-:-:S04]  /*b980*/  @P0 LOP3.LUT R22, R22, 0x40, RZ, 0xfc, !PT ;  /* 0x0000004016160812 */ /* 0x000fc800078efcff */
[----:B------:R-:W-:-:S04]  /*b990*/  LOP3.LUT R22, R22, 0xffffff7f, RZ, 0xc0, !PT ;  /* 0xffffff7f16167812 */ /* 0x000fc800078ec0ff */
[----:B------:R-:W-:Y:S02]  /*b9a0*/  @P2 LOP3.LUT R22, R22, 0x80, RZ, 0xfc, !PT ;  /* 0x0000008016162812 */ /* 0x000fe400078efcff */
[----:B------:R-:W-:Y:S02]  /*b9b0*/  ISETP.GE.AND P2, PT, R21, UR4, PT ;  /* 0x0000000415007c0c */ /* 0x000fe4000bf46270 */
[----:B------:R-:W-:Y:S01]  /*b9c0*/  LOP3.LUT R22, R22, 0xffffffdf, RZ, 0xc0, !PT ;  /* 0xffffffdf16167812 */ /* 0x000fe200078ec0ff */
[C---:B-1----:R-:W-:Y:S02]  /*b9d0*/  IMAD.SHL.U32 R32, R29.reuse, 0x8, RZ ;  /* 0x000000081d207824 */ /* 0x042fe400078e00ff */
[----:B------:R-:W-:-:S03]  /*b9e0*/  IMAD.SHL.U32 R29, R29, 0x8, RZ ;  /* 0x000000081d1d7824 */ /* 0x000fc600078e00ff */
[----:B------:R-:W-:Y:S02]  /*b9f0*/  LOP3.LUT R32, R32, 0x38, RZ, 0xc0, !PT ;  /* 0x0000003820207812 */ /* 0x000fe400078ec0ff */
[----:B------:R-:W-:Y:S02]  /*ba00*/  LOP3.LUT R29, R29, 0x38, RZ, 0xc0, !PT ;  /* 0x000000381d1d7812 */ /* 0x000fe400078ec0ff */
[C---:B------:R-:W-:Y:S02]  /*ba10*/  LOP3.LUT R35, R32.reuse, 0x80, RZ, 0xfc, !PT ;  /* 0x0000008020237812 */ /* 0x040fe400078efcff */
[----:B------:R-:W-:Y:S02]  /*ba20*/  LOP3.LUT R32, R32, 0x1c0, RZ, 0xfc, !PT ;  /* 0x000001c020207812 */ /* 0x000fe400078efcff */
[----:B------:R-:W-:Y:S02]  /*ba30*/  ISETP.GE.AND P5, PT, R35, UR4, PT ;  /* 0x0000000423007c0c */ /* 0x000fe4000bfa6270 */
[----:B------:R-:W-:-:S02]  /*ba40*/  LOP3.LUT R29, R29, 0xc0, RZ, 0xfc, !PT ;  /* 0x000000c01d1d7812 */ /* 0x000fc400078efcff */
[----:B------:R-:W-:Y:S01]  /*ba50*/  ISETP.GE.AND P0, PT, R32, UR4, PT ;  /* 0x0000000420007c0c */ /* 0x000fe2000bf06270 */
[----:B------:R-:W-:Y:S01]  /*ba60*/  IMAD.SHL.U32 R32, R2, 0x8, RZ ;  /* 0x0000000802207824 */ /* 0x000fe200078e00ff */
[----:B------:R-:W-:Y:S02]  /*ba70*/  ISETP.GE.AND P4, PT, R29, UR4, PT ;  /* 0x000000041d007c0c */ /* 0x000fe4000bf86270 */
[----:B------:R-:W-:Y:S02]  /*ba80*/  LEA R29, R34, 0xffffffc0, 0x6 ;  /* 0xffffffc0221d7811 */ /* 0x000fe400078e30ff */
[----:B------:R-:W-:Y:S02]  /*ba90*/  LOP3.LUT R32, R32, 0x38, RZ, 0xc0, !PT ;  /* 0x0000003820207812 */ /* 0x000fe400078ec0ff */
[----:B------:R-:W-:Y:S01]  /*baa0*/  SEL R7, RZ, 0x80, P0 ;  /* 0x00000080ff077807 */ /* 0x000fe20000000000 */
[----:B------:R-:W-:Y:S01]  /*bab0*/  IMAD.IADD R35, R9, 0x1, R29 ;  /* 0x0000000109237824 */ /* 0x000fe200078e021d */
[----:B------:R-:W-:-:S02]  /*bac0*/  @P5 LOP3.LUT R22, R22, 0x20, RZ, 0xfc, !PT ;  /* 0x0000002016165812 */ /* 0x000fc400078efcff */
[----:B------:R-:W-:Y:S02]  /*bad0*/  LOP3.LUT R32, R32, 0x100, RZ, 0xfc, !PT ;  /* 0x0000010020207812 */ /* 0x000fe400078efcff */
[----:B------:R-:W-:Y:S02]  /*bae0*/  LOP3.LUT R22, R22, 0xffffffef, RZ, 0xc0, !PT ;  /* 0xffffffef16167812 */ /* 0x000fe400078ec0ff */
[----:B------:R-:W-:Y:S02]  /*baf0*/  ISETP.GE.AND P3, PT, R32, UR4, PT ;  /* 0x0000000420007c0c */ /* 0x000fe4000bf66270 */
[----:B------:R-:W-:-:S04]  /*bb00*/  @P4 LOP3.LUT R22, R22, 0x10, RZ, 0xfc, !PT ;  /* 0x0000001016164812 */ /* 0x000fc800078efcff */
[----:B------:R-:W-:-:S04]  /*bb10*/  LOP3.LUT R22, R22, 0xfffffffb, RZ, 0xc0, !PT ;  /* 0xfffffffb16167812 */ /* 0x000fc800078ec0ff */
[----:B------:R-:W-:-:S04]  /*bb20*/  LOP3.LUT R22, R22, 0xfffffff7, RZ, 0xc0, !PT ;  /* 0xfffffff716167812 */ /* 0x000fc800078ec0ff */
[----:B------:R-:W-:-:S04]  /*bb30*/  @P3 LOP3.LUT R22, R22, 0x8, RZ, 0xfc, !PT ;  /* 0x0000000816163812 */ /* 0x000fc800078efcff */
[----:B------:R-:W-:Y:S01]  /*bb40*/  @P2 LOP3.LUT R22, R22, 0x4, RZ, 0xfc, !PT ;  /* 0x0000000416162812 */ /* 0x000fe200078efcff */
[----:B--2-4-:R-:W-:Y:S06]  /*bb50*/  BRA.DIV UR5, `(.L_x_421) ;  /* 0x0000003e05907947 */ /* 0x014fec000b800000 */
.L_x_488:
[----:B------:R-:W-:Y:S01]  /*bb60*/  ISETP.NE.AND P1, PT, R20, 0x1, PT ;  /* 0x000000011400780c */ /* 0x000fe20003f25270 */
[----:B0-----:R-:W-:Y:S01]  /*bb70*/  IMAD.MOV.U32 R34, RZ, RZ, RZ ;  /* 0x000000ffff227224 */ /* 0x001fe200078e00ff */
[C---:B------:R-:W-:Y:S02]  /*bb80*/  ISETP.GE.AND P0, PT, R35.reuse, R36, PT ;  /* 0x000000242300720c */ /* 0x040fe40003f06270 */
[----:B------:R-:W-:Y:S02]  /*bb90*/  IADD3 R35, R35, R31, RZ ;  /* 0x0000001f23237210 */ /* 0x000fe40007ffe0ff */
[----:B------:R-:W-:Y:S02]  /*bba0*/  ISETP.GT.U32.OR P0, PT, R9, 0x3f, P0 ;  /* 0x0000003f0900780c */ /* 0x000fe40000704470 */
[----:B-----5:R-:W-:Y:S01]  /*bbb0*/  SHF.R.S32.HI R32, RZ, 0x1f, R28 ;  /* 0x0000001fff207819 */ /* 0x020fe2000001141c */
[----:B------:R-:W-:Y:S01]  /*bbc0*/  IMAD.MOV.U32 R6, RZ, RZ, R35 ;  /* 0x000000ffff067224 */ /* 0x000fe200078e0023 */
[----:B------:R-:W-:-:S02]  /*bbd0*/  LOP3.LUT P6, RZ, R22, 0x80, RZ, 0xc0, !PT ;  /* 0x0000008016ff7812 */ /* 0x000fc400078cc0ff */
[----:B------:R-:W-:Y:S01]  /*bbe0*/  LOP3.LUT R22, R22, 0xfffff7ff, RZ, 0xc0, !PT ;  /* 0xfffff7ff16167812 */ /* 0x000fe200078ec0ff */
[----:B------:R-:W0:Y:S03]  /*bbf0*/  @P1 LDC R3, c[0x0][0x434] ;  /* 0x00010d00ff031b82 */ /* 0x000e260000000800 */
[----:B------:R-:W-:-:S05]  /*bc00*/  @P1 LOP3.LUT R22, R22, 0x800, RZ, 0xfc, !PT ;  /* 0x0000080016161812 */ /* 0x000fca00078efcff */
[----:B------:R-:W1:Y:S08]  /*bc10*/  @P1 LDC R2, c[0x0][0x438] ;  /* 0x00010e00ff021b82 */ /* 0x000e700000000800 */
[----:B------:R-:W2:Y:S01]  /*bc20*/  @!P0 LDC.64 R4, c[0x0][0x428] ;  /* 0x00010a00ff048b82 */ /* 0x000ea20000000a00 */
[----:B0-----:R-:W-:-:S05]  /*bc30*/  @P1 IMAD.HI.U32 R3, R35, R3, RZ ;  /* 0x0000000323031227 */ /* 0x001fca00078e00ff */
[----:B-1----:R-:W-:-:S04]  /*bc40*/  @P1 SHF.R.U32.HI R6, RZ, R2, R3 ;  /* 0x00000002ff061219 */ /* 0x002fc80000011603 */
[--C-:B------:R-:W-:Y:S01]  /*bc50*/  @!P0 SHF.R.S32.HI R3, RZ, 0x1f, R6.reuse ;  /* 0x0000001fff038819 */ /* 0x100fe20000011406 */
[----:B------:R-:W-:Y:S02]  /*bc60*/  @!P0 IMAD.MOV.U32 R2, RZ, RZ, R6 ;  /* 0x000000ffff028224 */ /* 0x000fe400078e0006 */
[-C--:B--2---:R-:W-:Y:S02]  /*bc70*/  @!P0 IMAD R8, R32, R4.reuse, RZ ;  /* 0x0000000420088224 */ /* 0x084fe400078e02ff */
[----:B------:R-:W-:-:S04]  /*bc80*/  @!P0 IMAD.WIDE.U32 R2, R28, R4, R2 ;  /* 0x000000041c028225 */ /* 0x000fc800078e0002 */
[----:B------:R-:W-:Y:S02]  /*bc90*/  @!P0 IMAD R8, R28, R5, R8 ;  /* 0x000000051c088224 */ /* 0x000fe400078e0208 */
[----:B------:R-:W0:Y:S02]  /*bca0*/  @!P0 LDC.64 R4, c[0x0][0x418] ;  /* 0x00010600ff048b82 */ /* 0x000e240000000a00 */
[----:B------:R-:W-:Y:S01]  /*bcb0*/  @!P0 IMAD.IADD R8, R3, 0x1, R8 ;  /* 0x0000000103088824 */ /* 0x000fe200078e0208 */
[----:B------:R-:W-:Y:S02]  /*bcc0*/  SEL R3, RZ, 0x1, P6 ;  /* 0x00000001ff037807 */ /* 0x000fe40003000000 */
[----:B0-----:R-:W-:-:S04]  /*bcd0*/  @!P0 LEA R4, P1, R2, R4, 0x2 ;  /* 0x0000000402048211 */ /* 0x001fc800078210ff */
[----:B------:R-:W-:Y:S02]  /*bce0*/  @!P0 LEA.HI.X R5, R2, R5, R8, 0x2, P1 ;  /* 0x0000000502058211 */ /* 0x000fe400008f1408 */
[----:B------:R-:W-:-:S03]  /*bcf0*/  LOP3.LUT P1, RZ, R22, 0x40, RZ, 0xc0, !PT ;  /* 0x0000004016ff7812 */ /* 0x000fc6000782c0ff */
[----:B------:R0:W5:Y:S01]  /*bd00*/  @!P0 LDG.E R34, desc[UR50][R4.64] ;  /* 0x0000003204228981 */ /* 0x000162000c1e1900 */
[----:B------:R-:W-:Y:S02]  /*bd10*/  SEL R2, RZ, 0xffffffff, P1 ;  /* 0xffffffffff027807 */ /* 0x000fe40000800000 */
[----:B------:R-:W-:Y:S02]  /*bd20*/  ISETP.GT.U32.AND P1, PT, R9, 0x3f, PT ;  /* 0x0000003f0900780c */ /* 0x000fe40003f24070 */
[----:B------:R-:W-:Y:S01]  /*bd30*/  LOP3.LUT R22, R22, 0xfffffbff, RZ, 0xc0, !PT ;  /* 0xfffffbff16167812 */ /* 0x000fe200078ec0ff */
[----:B------:R-:W-:Y:S01]  /*bd40*/  IMAD.SHL.U32 R2, R2, 0x2, RZ ;  /* 0x0000000202027824 */ /* 0x000fe200078e00ff */
[----:B------:R-:W-:Y:S02]  /*bd50*/  SHF.R.S32.HI R26, RZ, 0x1f, R18 ;  /* 0x0000001fff1a7819 */ /* 0x000fe40000011412 */
[----:B0-----:R-:W-:Y:S02]  /*bd60*/  SEL R4, RZ, 0x8, P4 ;  /* 0x00000008ff047807 */ /* 0x001fe40002000000 */
[----:B------:R-:W-:-:S02]  /*bd70*/  LOP3.LUT R2, R2, 0x2, R3, 0xe2, !PT ;  /* 0x0000000202027812 */ /* 0x000fc400078ee203 */
[----:B------:R-:W-:-:S04]  /*bd80*/  SEL R3, RZ, 0x4, P5 ;  /* 0x00000004ff037807 */ /* 0x000fc80002800000 */
[----:B------:R-:W-:Y:S02]  /*bd90*/  LOP3.LUT R2, R4, R2, R3, 0xfe, !PT ;  /* 0x0000000204027212 */ /* 0x000fe400078efe03 */
[----:B------:R-:W-:Y:S02]  /*bda0*/  SEL R3, RZ, 0x10, P3 ;  /* 0x00000010ff037807 */ /* 0x000fe40001800000 */
[----:B------:R-:W-:-:S04]  /*bdb0*/  SEL R4, RZ, 0x20, P2 ;  /* 0x00000020ff047807 */ /* 0x000fc80001000000 */
[----:B------:R-:W-:-:S04]  /*bdc0*/  LOP3.LUT R2, R4, R2, R3, 0xfe, !PT ;  /* 0x0000000204027212 */ /* 0x000fc800078efe03 */
[----:B------:R-:W-:Y:S01]  /*bdd0*/  LOP3.LUT R10, R2, R0, RZ, 0xfc, !PT ;  /* 0x00000000020a7212 */ /* 0x000fe200078efcff */
[----:B------:R-:W-:Y:S01]  /*bde0*/  IMAD.MOV R0, RZ, RZ, -R6 ;  /* 0x000000ffff007224 */ /* 0x000fe200078e0a06 */
[----:B------:R-:W-:-:S03]  /*bdf0*/  MOV R2, UR36 ;  /* 0x0000002400027c02 */ /* 0x000fc60008000f00 */
[----:B------:R-:W-:Y:S01]  /*be00*/  IMAD R35, R20, R0, R35 ;  /* 0x0000000014237224 */ /* 0x000fe200078e0223 */
[----:B------:R-:W-:Y:S01]  /*be10*/  LOP3.LUT R0, R10, R7, RZ, 0xfc, !PT ;  /* 0x000000070a007212 */ /* 0x000fe200078efcff */
[----:B------:R0:W-:Y:S01]  /*be20*/  STL [R1+0x28], R10 ;  /* 0x0000280a01007387 */ /* 0x0001e20000100800 */
[----:B------:R-:W-:-:S03]  /*be30*/  ISETP.NE.AND P0, PT, R2, 0x3, PT ;  /* 0x000000030200780c */ /* 0x000fc60003f05270 */
[----:B------:R0:W-:Y:S10]  /*be40*/  STL [R1+0x4], R0 ;  /* 0x0000040001007387 */ /* 0x0001f40000100800 */
[----:B------:R-:W-:-:S04]  /*be50*/  @P0 LOP3.LUT R22, R22, 0x400, RZ, 0xfc, !PT ;  /* 0x0000040016160812 */ /* 0x000fc800078efcff */
[----:B------:R-:W-:-:S04]  /*be60*/  LOP3.LUT R22, R22, 0xfffffffe, RZ, 0xc0, !PT ;  /* 0xfffffffe16167812 */ /* 0x000fc800078ec0ff */
[----:B------:R-:W-:Y:S01]  /*be70*/  @P1 LOP3.LUT R22, R22, 0x1, RZ, 0xfc, !PT ;  /* 0x0000000116161812 */ /* 0x000fe200078efcff */
[----:B0-----:R-:W-:Y:S06]  /*be80*/  @!P0 BRA `(.L_x_422) ;  /* 0x0000000000048947 */ /* 0x001fec0003800000 */
[----:B------:R-:W-:Y:S01]  /*be90*/  BPT.TRAP 0x1 ;  /* 0x000000040000795c */ /* 0x000fe20000300000 */
.L_x_422:
[----:B------:R-:W-:Y:S01]  /*bea0*/  IMAD R27, R24, 0x8, R23 ;  /* 0x00000008181b7824 */ /* 0x000fe200078e0217 */
[----:B------:R-:W-:Y:S01]  /*beb0*/  SHF.L.U32 R0, R25, 0x1f, RZ ;  /* 0x0000001f19007819 */ /* 0x000fe200000006ff */
[----:B------:R-:W-:Y:S03]  /*bec0*/  BSSY B0, `(.L_x_423) ;  /* 0x0000003000007945 */ /* 0x000fe60003800000 */
[----:B------:R-:W0:Y:S02]  /*bed0*/  SYNCS.PHASECHK.TRANS64.TRYWAIT P0, [R27+URZ+0x28c40], R0 ;  /* 0x028c40001b0075a7 */ /* 0x000e24000800017f */
[----:B0-----:R-:W-:Y:S05]  /*bee0*/  @!P0 BRA `(.L_x_424) ;  /* 0x0000003800dc8947 */ /* 0x001fea0003800000 */
.L_x_489:
[----:B------:R-:W-:Y:S05]  /*bef0*/  BSYNC B0 ;  /* 0x0000000000007941 */ /* 0x000fea0003800000 */
.L_x_423:
[----:B0-----:R-:W-:Y:S01]  /*bf00*/  SHF.R.S32.HI R0, RZ, 0x1f, R35 ;  /* 0x0000001fff007819 */ /* 0x001fe20000011423 */
[----:B------:R-:W-:Y:S01]  /*bf10*/  ULDC.64 UR4, c[0x0][0x300] ;  /* 0x0000c00000047ab9 */ /* 0x000fe20000000a00 */
[----:B-----5:R-:W-:Y:S01]  /*bf20*/  SHF.R.S32.HI R4, RZ, 0x1f, R34 ;  /* 0x0000001fff047819 */ /* 0x020fe20000011422 */
[----:B------:R-:W-:Y:S01]  /*bf30*/  IMAD.WIDE.U32 R2, R35, UR4, RZ ;  /* 0x0000000423027c25 */ /* 0x000fe2000f8e00ff */
[----:B------:R-:W-:Y:S01]  /*bf40*/  IADD3 R29, -R37, R36, -R29 ;  /* 0x00000024251d7210 */ /* 0x000fe20007ffe91d */
[----:B------:R0:W-:Y:S01]  /*bf50*/  STL [R1+0x1c], R0 ;  /* 0x00001c0001007387 */ /* 0x0001e20000100800 */
[----:B------:R-:W-:-:S03]  /*bf60*/  LOP3.LUT R22, R22, 0xfffffffd, RZ, 0xc0, !PT ;  /* 0xfffffffd16167812 */ /* 0x000fc600078ec0ff */
[----:B------:R1:W-:Y:S01]  /*bf70*/  STL [R1+0x20], R4 ;  /* 0x0000200401007387 */ /* 0x0003e20000100800 */
[----:B0-----:R-:W-:-:S04]  /*bf80*/  IMAD R0, R0, UR4, RZ ;  /* 0x0000000400007c24 */ /* 0x001fc8000f8e02ff */
[----:B------:R-:W-:Y:S01]  /*bf90*/  IMAD R0, R35, UR5, R0 ;  /* 0x0000000523007c24 */ /* 0x000fe2000f8e0200 */
[----:B------:R-:W-:-:S03]  /*bfa0*/  ULDC.64 UR4, c[0x0][0x310] ;  /* 0x0000c40000047ab9 */ /* 0x000fc60000000a00 */
[----:B------:R-:W-:Y:S02]  /*bfb0*/  IMAD.IADD R3, R3, 0x1, R0 ;  /* 0x0000000103037824 */ /* 0x000fe400078e0200 */
[----:B------:R-:W-:Y:S02]  /*bfc0*/  IMAD R0, R4, UR4, RZ ;  /* 0x0000000404007c24 */ /* 0x000fe4000f8e02ff */
[----:B-1----:R-:W0:Y:S01]  /*bfd0*/  S2R R4, SR_TID.X ;  /* 0x0000000000047919 */ /* 0x002e220000002100 */
[----:B------:R-:W-:-:S04]  /*bfe0*/  IMAD.WIDE.U32 R2, R34, UR4, R2 ;  /* 0x0000000422027c25 */ /* 0x000fc8000f8e0002 */
[----:B------:R-:W-:Y:S01]  /*bff0*/  IMAD R0, R34, UR5, R0 ;  /* 0x0000000522007c24 */ /* 0x000fe2000f8e0200 */
[----:B------:R-:W-:-:S03]  /*c000*/  ULDC.64 UR4, c[0x0][0x308] ;  /* 0x0000c20000047ab9 */ /* 0x000fc60000000a00 */
[----:B------:R-:W-:Y:S02]  /*c010*/  IMAD.IADD R3, R3, 0x1, R0 ;  /* 0x0000000103037824 */ /* 0x000fe400078e0200 */
[----:B------:R-:W-:Y:S02]  /*c020*/  IMAD R0, R26, UR4, RZ ;  /* 0x000000041a007c24 */ /* 0x000fe4000f8e02ff */
[----:B------:R-:W-:-:S04]  /*c030*/  IMAD.WIDE.U32 R2, R18, UR4, R2 ;  /* 0x0000000412027c25 */ /* 0x000fc8000f8e0002 */
[----:B------:R-:W-:Y:S01]  /*c040*/  IMAD R0, R18, UR5, R0 ;  /* 0x0000000512007c24 */ /* 0x000fe2000f8e0200 */
[----:B------:R-:W-:-:S03]  /*c050*/  ULDC.64 UR4, c[0x0][0x2e8] ;  /* 0x0000ba0000047ab9 */ /* 0x000fc60000000a00 */
[----:B------:R-:W-:Y:S01]  /*c060*/  IMAD.IADD R5, R3, 0x1, R0 ;  /* 0x0000000103057824 */ /* 0x000fe200078e0200 */
[----:B------:R-:W-:Y:S01]  /*c070*/  LEA R0, P0, R2, UR4, 0x1 ;  /* 0x0000000402007c11 */ /* 0x000fe2000f8008ff */
[----:B------:R-:W-:-:S03]  /*c080*/  ULDC UR4, c[0x0][0x2f4] ;  /* 0x0000bd0000047ab9 */ /* 0x000fc60000000800 */
[----:B------:R-:W-:Y:S01]  /*c090*/  LEA.HI.X R5, R2, UR5, R5, 0x1, P0 ;  /* 0x0000000502057c11 */ /* 0x000fe200080f0c05 */
[----:B------:R-:W-:Y:S01]  /*c0a0*/  UMOV UR5, 0xffffffff ;  /* 0xffffffff00057882 */ /* 0x000fe20000000000 */
[----:B------:R-:W-:Y:S01]  /*c0b0*/  ISETP.GE.AND P0, PT, R29, 0x1, PT ;  /* 0x000000011d00780c */ /* 0x000fe20003f06270 */
[----:B0-----:R-:W-:Y:S02]  /*c0c0*/  IMAD.SHL.U32 R7, R4, 0x8, RZ ;  /* 0x0000000804077824 */ /* 0x001fe400078e00ff */
[----:B------:R-:W-:-:S03]  /*c0d0*/  IMAD R4, R24, 0x1000, R33 ;  /* 0x0000100018047824 */ /* 0x000fc600078e0221 */
[----:B------:R-:W-:-:S04]  /*c0e0*/  LOP3.LUT R7, R7, 0x38, RZ, 0xc0, !PT ;  /* 0x0000003807077812 */ /* 0x000fc800078ec0ff */
[----:B------:R-:W-:-:S13]  /*c0f0*/  ISETP.GE.AND P2, PT, R7, UR4, PT ;  /* 0x0000000407007c0c */ /* 0x000fda000bf46270 */
[----:B------:R-:W-:Y:S01]  /*c100*/  @P2 LOP3.LUT R22, R22, 0x2, RZ, 0xfc, !PT ;  /* 0x0000000216162812 */ /* 0x000fe200078efcff */
[----:B------:R-:W-:Y:S06]  /*c110*/  BRA.DIV UR5, `(.L_x_425) ;  /* 0x0000003a05647947 */ /* 0x000fec000b800000 */
[----:B------:R-:W0:Y:S01]  /*c120*/  SHFL.IDX PT, R3, R0, RZ, 0x181f ;  /* 0x00181fff00037589 */ /* 0x000e2200000e0000 */
[----:B------:R-:W-:-:S03]  /*c130*/  @P0 IMAD R6, R4, 0x2, R23 ;  /* 0x0000000204060824 */ /* 0x000fc600078e0217 */
[----:B------:R-:W1:Y:S01]  /*c140*/  SHFL.IDX PT, R2, R5, RZ, 0x181f ;  /* 0x00181fff05027589 */ /* 0x000e6200000e0000 */
[----:B0-----:R-:W-:-:S04]  /*c150*/  @P0 LEA R3, P1, R7, R3, 0x1 ;  /* 0x0000000307030211 */ /* 0x001fc800078208ff */
[----:B-1----:R-:W-:-:S04]  /*c160*/  @P0 IADD3.X R2, RZ, R2, RZ, P1, !PT ;  /* 0x00000002ff020210 */ /* 0x002fc80000ffe4ff */
[----:B------:R-:W-:-:S04]  /*c170*/  @P0 LOP3.LUT R3, R3, R2, RZ, 0x3c, !PT ;  /* 0x0000000203030212 */ /* 0x000fc800078e3cff */
[----:B------:R-:W-:-:S04]  /*c180*/  @P0 LOP3.LUT R2, R3, R2, RZ, 0x3c, !PT ;  /* 0x0000000203020212 */ /* 0x000fc800078e3cff */
[----:B------:R-:W-:-:S05]  /*c190*/  @P0 LOP3.LUT R3, R3, R2, RZ, 0x3c, !PT ;  /* 0x0000000203030212 */ /* 0x000fca00078e3cff */
[----:B------:R-:W-:Y:S01]  /*c1a0*/  @!PT LDS RZ, [RZ] ;  /* 0x00000000fffff984 */ /* 0x000fe20000000800 */
[----:B------:R0:W-:Y:S01]  /*c1b0*/  @P0 LDGSTS.E.BYPASS.LTC128B.128 [R6+0x22400], desc[UR50][R2.64], !P2 ;  /* 0x2240000002060fae */ /* 0x0001e2000d101d72 */
[----:B------:R-:W-:-:S03]  /*c1c0*/  ISETP.GE.AND P0, PT, R29, 0x11, PT ;  /* 0x000000111d00780c */ /* 0x000fc60003f06270 */
[----:B0-----:R-:W0:Y:S10]  /*c1d0*/  SHFL.IDX PT, R3, R0, 0x1, 0x181f ;  /* 0x00381f0000037f89 */ /* 0x001e3400000e0000 */
[----:B------:R-:W-:Y:S01]  /*c1e0*/  @P0 IMAD R6, R4, 0x2, R23 ;  /* 0x0000000204060824 */ /* 0x000fe200078e0217 */
[----:B------:R-:W1:Y:S01]  /*c1f0*/  SHFL.IDX PT, R2, R5, 0x1, 0x181f ;  /* 0x00381f0005027f89 */ /* 0x000e6200000e0000 */
[----:B0-----:R-:W-:-:S05]  /*c200*/  @P0 LEA R3, P1, R7, R3, 0x1 ;  /* 0x0000000307030211 */ /* 0x001fca00078208ff */
[----:B-1----:R-:W-:-:S05]  /*c210*/  @P0 IMAD.X R2, RZ, RZ, R2, P1 ;  /* 0x000000ffff020224 */ /* 0x002fca00008e0602 */
[----:B------:R-:W-:-:S04]  /*c220*/  @P0 LOP3.LUT R3, R3, R2, RZ, 0x3c, !PT ;  /* 0x0000000203030212 */ /* 0x000fc800078e3cff */
[----:B------:R-:W-:-:S04]  /*c230*/  @P0 LOP3.LUT R2, R3, R2, RZ, 0x3c, !PT ;  /* 0x0000000203020212 */ /* 0x000fc800078e3cff */
[----:B------:R-:W-:-:S05]  /*c240*/  @P0 LOP3.LUT R3, R3, R2, RZ, 0x3c, !PT ;  /* 0x0000000203030212 */ /* 0x000fca00078e3cff */
[----:B------:R0:W-:Y:S01]  /*c250*/  @P0 LDGSTS.E.BYPASS.LTC128B.128 [R6+0x22c00], desc[UR50][R2.64], !P2 ;  /* 0x22c0000002060fae */ /* 0x0001e2000d101d72 */
[----:B------:R-:W-:-:S03]  /*c260*/  ISETP.GE.AND P0, PT, R29, 0x21, PT ;  /* 0x000000211d00780c */ /* 0x000fc60003f06270 */
[----:B0-----:R-:W0:Y:S10]  /*c270*/  SHFL.IDX PT, R3, R0, 0x2, 0x181f ;  /* 0x00581f0000037f89 */ /* 0x001e3400000e0000 */
[----:B------:R-:W-:Y:S01]  /*c280*/  @P0 IMAD R6, R4, 0x2, R23 ;  /* 0x0000000204060824 */ /* 0x000fe200078e0217 */
        /* <DEDUP_REMOVED lines=9> */
.L_x_499:
[----:B------:R-:W-:-:S13]  /*c320*/  ISETP.GE.AND P0, PT, R29, 0x31, PT ;  /* 0x000000311d00780c */ /* 0x000fda0003f06270 */
[----:B01----:R-:W-:Y:S02]  /*c330*/  @P0 LEA R2, P1, R7, R0, 0x1 ;  /* 0x0000000007020211 */ /* 0x003fe400078208ff */
[----:B------:R-:W-:-:S03]  /*c340*/  @P0 LEA R4, R4, R23, 0x1 ;  /* 0x0000001704040211 */ /* 0x000fc600078e08ff */
[----:B------:R-:W-:-:S05]  /*c350*/  @P0 IMAD.X R3, RZ, RZ, R5, P1 ;  /* 0x000000ffff030224 */ /* 0x000fca00008e0605 */
[----:B------:R-:W-:Y:S01]  /*c360*/  @!PT LDS RZ, [RZ] ;  /* 0x00000000fffff984 */ /* 0x000fe20000000800 */
[----:B------:R-:W-:Y:S01]  /*c370*/  @!PT LDS RZ, [RZ] ;  /* 0x00000000fffff984 */ /* 0x000fe20000000800 */
[----:B------:R-:W-:Y:S01]  /*c380*/  @!PT LDS RZ, [RZ] ;  /* 0x00000000fffff984 */ /* 0x000fe20000000800 */
[----:B------:R0:W-:Y:S01]  /*c390*/  @P0 LDGSTS.E.BYPASS.LTC128B.128 [R4+0x23c00], desc[UR50][R2.64], !P2 ;  /* 0x23c0000002040fae */ /* 0x0001e2000d101d72 */
[----:B------:R-:W-:Y:S01]  /*c3a0*/  PLOP3.LUT P0, PT, PT, PT, PT, 0x80, 0x0 ;  /* 0x000000000000781c */ /* 0x000fe20003f0f070 */
[----:B------:R-:W-:-:S12]  /*c3b0*/  NOP ;  /* 0x0000000000007918 */ /* 0x000fd80000000000 */
.L_x_426:
        /* <DEDUP_REMOVED lines=11> */
.L_x_427:
[----:B------:R1:W5:Y:S01]  /*c470*/  LDL.LU R0, [R1+0x8] ;  /* 0x0000080001007983 */ /* 0x0003620000300800 */
[----:B------:R-:W-:Y:S01]  /*c480*/  LOP3.LUT P0, RZ, R22, 0x100, RZ, 0xc0, !PT ;  /* 0x0000010016ff7812 */ /* 0x000fe2000780c0ff */
[----:B------:R1:W-:Y:S02]  /*c490*/  SYNCS.ARRIVE.TRANS64.A1T0 RZ, [R27+URZ+0x28c30], RZ ;  /* 0x028c30ff1bff79a7 */ /* 0x0003e4000810003f */
[----:B0-----:R1:W5:Y:S04]  /*c4a0*/  LDL.LU R4, [R1] ;  /* 0x0000000001047983 */ /* 0x0013680000300800 */
[----:B------:R1:W5:Y:S01]  /*c4b0*/  LDL R3, [R1+0x4] ;  /* 0x0000040001037983 */ /* 0x0003620000100800 */
[----:B------:R-:W-:-:S07]  /*c4c0*/  SEL R2, R30, RZ, !P0 ;  /* 0x000000ff1e027207 */ /* 0x000fce0004000000 */
[----:B------:R-:W-:Y:S05]  /*c4d0*/  WARPSYNC.ALL ;  /* 0x0000000000007948 */ /* 0x000fea0003800000 */
[----:B------:R0:W-:Y:S01]  /*c4e0*/  STL [R1+0x18], R2 ;  /* 0x0000180201007387 */ /* 0x0001e20000100800 */
[----:B------:R-:W-:Y:S01]  /*c4f0*/  ULDC.64 UR4, c[0x0][0x298] ;  /* 0x0000a60000047ab9 */ /* 0x000fe20000000a00 */
[----:B------:R-:W-:Y:S01]  /*c500*/  BSSY B6, `(.L_x_428) ;  /* 0x0000020000067945 */ /* 0x000fe20003800000 */
[----:B0-----:R-:W-:Y:S01]  /*c510*/  VIADD R2, R23, 0x20400 ;  /* 0x0002040017027836 */ /* 0x001fe20000000000 */
[----:B------:R-:W-:Y:S01]  /*c520*/  BAR.SYNC.DEFER_BLOCKING 0x8, 0x100 ;  /* 0x0204000000007b1d */ /* 0x000fe20000010000 */
[----:B-----5:R-:W-:-:S03]  /*c530*/  SEL R0, R0, RZ, !P0 ;  /* 0x000000ff00007207 */ /* 0x020fc60004000000 */
[----:B------:R-:W-:Y:S02]  /*c540*/  LOP3.LUT P0, RZ, R2, 0x3ff, RZ, 0xc0, !PT ;  /* 0x000003ff02ff7812 */ /* 0x000fe4000780c0ff */
[----:B------:R0:W-:Y:S01]  /*c550*/  STL [R1+0x8], R0 ;  /* 0x0000080001007387 */ /* 0x0001e20000100800 */
[----:B------:R-:W-:-:S04]  /*c560*/  PRMT R30, R3, 0x8880, RZ ;  /* 0x00008880031e7816 */ /* 0x000fc800000000ff */
[----:B------:R-:W-:Y:S02]  /*c570*/  PRMT R30, R30, 0x7710, RZ ;  /* 0x000077101e1e7816 */ /* 0x000fe400000000ff */
[----:B0-----:R-:W-:-:S05]  /*c580*/  SHF.R.S32.HI R0, RZ, 0x1f, R4 ;  /* 0x0000001fff007819 */ /* 0x001fca0000011404 */
[----:B------:R-:W-:-:S04]  /*c590*/  IMAD R0, R0, UR4, RZ ;  /* 0x0000000400007c24 */ /* 0x000fc8000f8e02ff */
[C---:B------:R-:W-:Y:S02]  /*c5a0*/  IMAD R0, R4.reuse, UR5, R0 ;  /* 0x0000000504007c24 */ /* 0x040fe4000f8e0200 */
[----:B------:R-:W-:-:S04]  /*c5b0*/  IMAD.WIDE.U32 R4, R4, UR4, RZ ;  /* 0x0000000404047c25 */ /* 0x000fc8000f8e00ff */
[----:B------:R-:W-:Y:S01]  /*c5c0*/  IMAD.IADD R0, R5, 0x1, R0 ;  /* 0x0000000105007824 */ /* 0x000fe200078e0200 */
[----:B------:R0:W-:Y:S04]  /*c5d0*/  STL.64 [R1+0x10], R4 ;  /* 0x0000100401007387 */ /* 0x0001e80000100a00 */
[----:B------:R0:W-:Y:S01]  /*c5e0*/  STL [R1], R0 ;  /* 0x0000000001007387 */ /* 0x0001e20000100800 */
[----:B------:R-:W-:Y:S05]  /*c5f0*/  @!P0 BRA `(.L_x_429) ;  /* 0x0000000000408947 */ /* 0x000fea0003800000 */
[----:B------:R-:W-:Y:S01]  /*c600*/  MOV R2, 0x0 ;  /* 0x0000000000027802 */ /* 0x000fe20000000f00 */
[----:B------:R-:W-:Y:S01]  /*c610*/  ULDC.64 UR4, c[0x4][0x90] ;  /* 0x0100240000047ab9 */ /* 0x000fe20000000a00 */
[----:B------:R-:W-:Y:S01]  /*c620*/  ULDC.64 UR6, c[0x4][0x98] ;  /* 0x0100260000067ab9 */ /* 0x000fe20000000a00 */
[----:B------:R-:W-:Y:S01]  /*c630*/  ULDC.64 UR8, c[0x4][0x20] ;  /* 0x0100080000087ab9 */ /* 0x000fe20000000a00 */
[----:B0-----:R-:W-:Y:S01]  /*c640*/  IMAD.U32 R4, RZ, RZ, UR4 ;  /* 0x00000004ff047e24 */ /* 0x001fe2000f8e00ff */
        /* <DEDUP_REMOVED lines=11> */
.L_x_429:
[----:B------:R-:W-:Y:S05]  /*c700*/  BSYNC B6 ;  /* 0x0000000000067941 */ /* 0x000fea0003800000 */
.L_x_428:
[----:B0-----:R-:W2:Y:S01]  /*c710*/  LDL.LU R0, [R1] ;  /* 0x0000000001007983 */ /* 0x001ea20000300800 */
[----:B------:R-:W-:Y:S01]  /*c720*/  ULDC.64 UR4, c[0x0][0x2d8] ;  /* 0x0000b60000047ab9 */ /* 0x000fe20000000a00 */
[----:B------:R-:W0:Y:S02]  /*c730*/  LDC R7, c[0x0][0x448] ;  /* 0x00011200ff077b82 */ /* 0x000e240000000800 */
[----:B------:R-:W2:Y:S04]  /*c740*/  LDL.LU.64 R2, [R1+0x10] ;  /* 0x0000100001027983 */ /* 0x000ea80000300a00 */
[----:B------:R-:W3:Y:S04]  /*c750*/  LDL.LU R21, [R1+0x8] ;  /* 0x0000080001157983 */ /* 0x000ee80000300800 */
[----:B------:R-:W4:Y:S04]  /*c760*/  LDL.LU R20, [R1+0x18] ;  /* 0x0000180001147983 */ /* 0x000f280000300800 */
[----:B------:R0:W5:Y:S04]  /*c770*/  LDL R10, [R1+0xc] ;  /* 0x00000c00010a7983 */ /* 0x0001680000100800 */
[----:B------:R0:W5:Y:S02]  /*c780*/  LDL R8, [R1+0x2c] ;  /* 0x00002c0001087983 */ /* 0x0001640000100800 */
[----:B0-----:R-:W-:-:S13]  /*c790*/  ISETP.NE.AND P0, PT, R7, 0x1, PT ;  /* 0x000000010700780c */ /* 0x001fda0003f05270 */
[----:B------:R-:W0:Y:S01]  /*c7a0*/  @P0 LDC R6, c[0x0][0x44c] ;  /* 0x00011300ff060b82 */ /* 0x000e220000000800 */
[----:B------:R-:W1:Y:S02]  /*c7b0*/  S2R R9, SR_TID.X ;  /* 0x0000000000097919 */ /* 0x000e640000002100 */
[----:B-1----:R-:W-:-:S05]  /*c7c0*/  IMAD.SHL.U32 R9, R9, 0x8, RZ ;  /* 0x0000000809097824 */ /* 0x002fca00078e00ff */
[----:B------:R-:W-:Y:S02]  /*c7d0*/  LOP3.LUT R9, R9, 0x38, RZ, 0xc0, !PT ;  /* 0x0000003809097812 */ /* 0x000fe400078ec0ff */
[----:B--2---:R-:W-:Y:S01]  /*c7e0*/  MOV R3, R0 ;  /* 0x0000000000037202 */ /* 0x004fe20000000f00 */
[----:B------:R-:W-:Y:S02]  /*c7f0*/  IMAD R0, R26, UR4, RZ ;  /* 0x000000041a007c24 */ /* 0x000fe4000f8e02ff */
[----:B------:R-:W-:-:S04]  /*c800*/  IMAD.WIDE.U32 R2, R18, UR4, R2 ;  /* 0x0000000412027c25 */ /* 0x000fc8000f8e0002 */
[----:B------:R-:W-:Y:S01]  /*c810*/  IMAD R0, R18, UR5, R0 ;  /* 0x0000000512007c24 */ /* 0x000fe2000f8e0200 */
[----:B------:R-:W-:-:S03]  /*c820*/  ULDC.64 UR4, c[0x0][0x2e0] ;  /* 0x0000b80000047ab9 */ /* 0x000fc60000000a00 */
[----:B------:R-:W-:Y:S02]  /*c830*/  IMAD.IADD R3, R3, 0x1, R0 ;  /* 0x0000000103037824 */ /* 0x000fe400078e0200 */
[----:B---3--:R-:W-:Y:S02]  /*c840*/  IMAD R0, R21, UR4, RZ ;  /* 0x0000000415007c24 */ /* 0x008fe4000f8e02ff */
[----:B----4-:R-:W-:-:S04]  /*c850*/  IMAD.WIDE.U32 R2, R20, UR4, R2 ;  /* 0x0000000414027c25 */ /* 0x010fc8000f8e0002 */
[----:B------:R-:W-:Y:S01]  /*c860*/  IMAD R0, R20, UR5, R0 ;  /* 0x0000000514007c24 */ /* 0x000fe2000f8e0200 */
[----:B------:R-:W-:Y:S01]  /*c870*/  ULDC.64 UR4, c[0x0][0x2d0] ;  /* 0x0000b40000047ab9 */ /* 0x000fe20000000a00 */
[----:B------:R-:W1:Y:S02]  /*c880*/  S2R R20, SR_TID.X ;  /* 0x0000000000147919 */ /* 0x000e640000002100 */
[----:B------:R-:W-:Y:S02]  /*c890*/  IMAD.IADD R3, R3, 0x1, R0 ;  /* 0x0000000103037824 */ /* 0x000fe400078e0200 */
[----:B------:R-:W2:Y:S01]  /*c8a0*/  @P0 LDC R0, c[0x0][0x450] ;  /* 0x00011400ff000b82 */ /* 0x000ea20000000800 */
[----:B-1----:R-:W-:-:S05]  /*c8b0*/  IMAD.SHL.U32 R20, R20, 0x10, RZ ;  /* 0x0000001014147824 */ /* 0x002fca00078e00ff */
[----:B------:R-:W-:-:S05]  /*c8c0*/  LOP3.LUT R20, R37, 0x70, R20, 0xf8, !PT ;  /* 0x0000007025147812 */ /* 0x000fca00078ef814 */
[----:B------:R-:W-:-:S04]  /*c8d0*/  IMAD R5, R17, 0x40, R20 ;  /* 0x0000004011057824 */ /* 0x000fc800078e0214 */
[----:B0-----:R-:W-:-:S04]  /*c8e0*/  @P0 IMAD.HI.U32 R6, R5, R6, RZ ;  /* 0x0000000605060227 */ /* 0x001fc800078e00ff */
[----:B------:R-:W-:Y:S01]  /*c8f0*/  IMAD.MOV.U32 R4, RZ, RZ, R5 ;  /* 0x000000ffff047224 */ /* 0x000fe200078e0005 */
[----:B--2---:R-:W-:-:S04]  /*c900*/  @P0 SHF.R.U32.HI R4, RZ, R0, R6 ;  /* 0x00000000ff040219 */ /* 0x004fc80000011606 */
[----:B------:R-:W-:-:S05]  /*c910*/  IADD3 R0, -R4, RZ, RZ ;  /* 0x000000ff04007210 */ /* 0x000fca0007ffe1ff */
[----:B------:R-:W-:Y:S01]  /*c920*/  IMAD R0, R7, R0, R5 ;  /* 0x0000000007007224 */ /* 0x000fe200078e0205 */
[----:B------:R-:W-:Y:S01]  /*c930*/  SHF.R.S32.HI R5, RZ, 0x1f, R4 ;  /* 0x0000001fff057819 */ /* 0x000fe20000011404 */
[----:B------:R-:W-:-:S04]  /*c940*/  IMAD.WIDE.U32 R2, R4, UR4, R2 ;  /* 0x0000000404027c25 */ /* 0x000fc8000f8e0002 */
[----:B------:R-:W-:-:S04]  /*c950*/  IMAD R5, R5, UR4, RZ ;  /* 0x0000000405057c24 */ /* 0x000fc8000f8e02ff */
[----:B------:R-:W-:Y:S01]  /*c960*/  IMAD R5, R4, UR5, R5 ;  /* 0x0000000504057c24 */ /* 0x000fe2000f8e0205 */
[----:B------:R-:W-:Y:S01]  /*c970*/  SHF.R.S32.HI R4, RZ, 0x1f, R0 ;  /* 0x0000001fff047819 */ /* 0x000fe20000011400 */
[----:B------:R-:W-:Y:S02]  /*c980*/  ULDC.64 UR4, c[0x0][0x2c8] ;  /* 0x0000b20000047ab9 */ /* 0x000fe40000000a00 */
[----:B------:R-:W-:Y:S02]  /*c990*/  IMAD.IADD R3, R3, 0x1, R5 ;  /* 0x0000000103037824 */ /* 0x000fe400078e0205 */
[----:B------:R-:W-:Y:S02]  /*c9a0*/  IMAD R4, R4, UR4, RZ ;  /* 0x0000000404047c24 */ /* 0x000fe4000f8e02ff */
[----:B------:R-:W-:-:S04]  /*c9b0*/  IMAD.WIDE.U32 R2, R0, UR4, R2 ;  /* 0x0000000400027c25 */ /* 0x000fc8000f8e0002 */
[----:B------:R-:W-:Y:S01]  /*c9c0*/  IMAD R4, R0, UR5, R4 ;  /* 0x0000000500047c24 */ /* 0x000fe2000f8e0204 */
[----:B------:R-:W-:Y:S02]  /*c9d0*/  ULDC.64 UR4, c[0x0][0x280] ;  /* 0x0000a00000047ab9 */ /* 0x000fe40000000a00 */
[----:B------:R-:W-:Y:S01]  /*c9e0*/  LEA R0, P0, R2, UR4, 0x1 ;  /* 0x0000000402007c11 */ /* 0x000fe2000f8008ff */
[----:B------:R-:W-:Y:S01]  /*c9f0*/  IMAD.IADD R4, R3, 0x1, R4 ;  /* 0x0000000103047824 */ /* 0x000fe200078e0204 */
[----:B------:R-:W-:-:S04]  /*ca00*/  ULDC UR4, c[0x0][0x2b8] ;  /* 0x0000ae0000047ab9 */ /* 0x000fc80000000800 */
[----:B------:R-:W-:Y:S01]  /*ca10*/  LEA.HI.X R4, R2, UR5, R4, 0x1, P0 ;  /* 0x0000000502047c11 */ /* 0x000fe200080f0c04 */
[----:B------:R-:W-:Y:S01]  /*ca20*/  UMOV UR5, 0xffffffff ;  /* 0xffffffff00057882 */ /* 0x000fe20000000000 */
[----:B------:R-:W-:Y:S02]  /*ca30*/  ISETP.GE.AND P1, PT, R9, UR4, PT ;  /* 0x0000000409007c0c */ /* 0x000fe4000bf26270 */
[----:B------:R-:W-:Y:S11]  /*ca40*/  BRA.DIV UR5, `(.L_x_430) ;  /* 0x0000003605687947 */ /* 0x000ff6000b800000 */
[----:B------:R-:W0:Y:S01]  /*ca50*/  SHFL.IDX PT, R3, R0, RZ, 0x181f ;  /* 0x00181fff00037589 */ /* 0x000e2200000e0000 */
[----:B-----5:R-:W-:Y:S02]  /*ca60*/  IMAD R5, R10, R7, RZ ;  /* 0x000000070a057224 */ /* 0x020fe400078e02ff */
[----:B------:R-:W-:Y:S01]  /*ca70*/  IMAD R17, R17, 0x40, R37 ;  /* 0x0000004011117824 */ /* 0x000fe200078e0225 */
[----:B------:R-:W1:Y:S04]  /*ca80*/  SHFL.IDX PT, R2, R4, RZ, 0x181f ;  /* 0x00181fff04027589 */ /* 0x000e6800000e0000 */
[----:B------:R-:W-:-:S13]  /*ca90*/  ISETP.GE.AND P0, PT, R17, R5, PT ;  /* 0x000000051100720c */ /* 0x000fda0003f06270 */
[----:B0-----:R-:W-:-:S05]  /*caa0*/  @!P0 LEA R3, P2, R9, R3, 0x1 ;  /* 0x0000000309038211 */ /* 0x001fca00078408ff */
[----:B-1----:R-:W-:-:S05]  /*cab0*/  @!P0 IMAD.X R2, RZ, RZ, R2, P2 ;  /* 0x000000ffff028224 */ /* 0x002fca00010e0602 */
[----:B------:R-:W-:-:S04]  /*cac0*/  @!P0 LOP3.LUT R3, R3, R2, RZ, 0x3c, !PT ;  /* 0x0000000203038212 */ /* 0x000fc800078e3cff */
[----:B------:R-:W-:-:S04]  /*cad0*/  @!P0 LOP3.LUT R2, R3, R2, RZ, 0x3c, !PT ;  /* 0x0000000203028212 */ /* 0x000fc800078e3cff */
[----:B------:R-:W-:-:S05]  /*cae0*/  @!P0 LOP3.LUT R3, R3, R2, RZ, 0x3c, !PT ;  /* 0x0000000203038212 */ /* 0x000fca00078e3cff */
[----:B------:R-:W-:Y:S01]  /*caf0*/  @!PT LDS RZ, [RZ] ;  /* 0x00000000fffff984 */ /* 0x000fe20000000800 */
[----:B------:R0:W-:Y:S02]  /*cb00*/  @!P0 LDGSTS.E.BYPASS.LTC128B.128 [R8+0x20400], desc[UR50][R2.64], !P1 ;  /* 0x2040000002088fae */ /* 0x0001e4000c901d72 */
[----:B0-----:R-:W-:Y:S02]  /*cb10*/  IADD3 R2, R17, 0x10, RZ ;  /* 0x0000001011027810 */ /* 0x001fe40007ffe0ff */
[----:B------:R-:W0:Y:S02]  /*cb20*/  SHFL.IDX PT, R3, R0, 0x1, 0x181f ;  /* 0x00381f0000037f89 */ /* 0x000e2400000e0000 */
[----:B------:R-:W-:Y:S02]  /*cb30*/  ISETP.GE.AND P0, PT, R2, R5, PT ;  /* 0x000000050200720c */ /* 0x000fe40003f06270 */
[----:B------:R-:W1:Y:S11]  /*cb40*/  SHFL.IDX PT, R2, R4, 0x1, 0x181f ;  /* 0x00381f0004027f89 */ /* 0x000e7600000e0000 */
[----:B0-----:R-:W-:-:S05]  /*cb50*/  @!P0 LEA R3, P2, R9, R3, 0x1 ;  /* 0x0000000309038211 */ /* 0x001fca00078408ff */
[----:B-1----:R-:W-:-:S05]  /*cb60*/  @!P0 IMAD.X R2, RZ, RZ, R2, P2 ;  /* 0x000000ffff028224 */ /* 0x002fca00010e0602 */
[----:B------:R-:W-:-:S04]  /*cb70*/  @!P0 LOP3.LUT R3, R3, R2, RZ, 0x3c, !PT ;  /* 0x0000000203038212 */ /* 0x000fc800078e3cff */
[----:B------:R-:W-:-:S04]  /*cb80*/  @!P0 LOP3.LUT R2, R3, R2, RZ, 0x3c, !PT ;  /* 0x0000000203028212 */ /* 0x000fc800078e3cff */
[----:B------:R-:W-:-:S05]  /*cb90*/  @!P0 LOP3.LUT R3, R3, R2, RZ, 0x3c, !PT ;  /* 0x0000000203038212 */ /* 0x000fca00078e3cff */
[----:B------:R0:W-:Y:S02]  /*cba0*/  @!P0 LDGSTS.E.BYPASS.LTC128B.128 [R8+0x20c00], desc[UR50][R2.64], !P1 ;  /* 0x20c0000002088fae */ /* 0x0001e4000c901d72 */
[----:B0-----:R-:W-:Y:S02]  /*cbb0*/  VIADD R2, R17, 0x20 ;  /* 0x0000002011027836 */ /* 0x001fe40000000000 */
[----:B------:R-:W0:Y:S03]  /*cbc0*/  SHFL.IDX PT, R3, R0, 0x2, 0x181f ;  /* 0x00581f0000037f89 */ /* 0x000e2600000e0000 */
[----:B------:R-:W-:Y:S01]  /*cbd0*/  ISETP.GE.AND P0, PT, R2, R5, PT ;  /* 0x000000050200720c */ /* 0x000fe20003f06270 */
[----:B------:R-:W-:Y:S04]  /*cbe0*/  SHFL.IDX PT, R0, R0, 0x3, 0x181f ;  /* 0x00781f0000007f89 */ /* 0x000fe800000e0000 */
[----:B------:R-:W1:Y:S04]  /*cbf0*/  SHFL.IDX PT, R2, R4, 0x2, 0x181f ;  /* 0x00581f0004027f89 */ /* 0x000e6800000e0000 */
[----:B------:R-:W2:Y:S04]  /*cc00*/  SHFL.IDX PT, R4, R4, 0x3, 0x181f ;  /* 0x00781f0004047f89 */ /* 0x000ea800000e0000 */
[----:B0-----:R-:W-:-:S05]  /*cc10*/  @!P0 LEA R3, P2, R9, R3, 0x1 ;  /* 0x0000000309038211 */ /* 0x001fca00078408ff */
[----:B-1----:R-:W-:-:S05]  /*cc20*/  @!P0 IMAD.X R2, RZ, RZ, R2, P2 ;  /* 0x000000ffff028224 */ /* 0x002fca00010e0602 */
[----:B------:R-:W-:-:S04]  /*cc30*/  @!P0 LOP3.LUT R3, R3, R2, RZ, 0x3c, !PT ;  /* 0x0000000203038212 */ /* 0x000fc800078e3cff */
[----:B------:R-:W-:-:S04]  /*cc40*/  @!P0 LOP3.LUT R2, R3, R2, RZ, 0x3c, !PT ;  /* 0x0000000203028212 */ /* 0x000fc800078e3cff */
[----:B------:R-:W-:-:S05]  /*cc50*/  @!P0 LOP3.LUT R3, R3, R2, RZ, 0x3c, !PT ;  /* 0x0000000203038212 */ /* 0x000fca00078e3cff */
[----:B--2---:R0:W-:Y:S02]  /*cc60*/  @!P0 LDGSTS.E.BYPASS.LTC128B.128 [R8+0x21400], desc[UR50][R2.64], !P1 ;  /* 0x2140000002088fae */ /* 0x0041e4000c901d72 */
.L_x_508:
[----:B------:R-:W-:-:S05]  /*cc70*/  VIADD R17, R17, 0x30 ;  /* 0x0000003011117836 */ /* 0x000fca0000000000 */
[----:B------:R-:W-:-:S13]  /*cc80*/  ISETP.GE.AND P0, PT, R17, R5, PT ;  /* 0x000000051100720c */ /* 0x000fda0003f06270 */
[----:B01----:R-:W-:-:S05]  /*cc90*/  @!P0 LEA R2, P2, R9, R0, 0x1 ;  /* 0x0000000009028211 */ /* 0x003fca00078408ff */
[----:B------:R-:W-:-:S05]  /*cca0*/  @!P0 IMAD.X R3, RZ, RZ, R4, P2 ;  /* 0x000000ffff038224 */ /* 0x000fca00010e0604 */
[----:B------:R-:W-:Y:S01]  /*ccb0*/  @!PT LDS RZ, [RZ] ;  /* 0x00000000fffff984 */ /* 0x000fe20000000800 */
[----:B------:R-:W-:Y:S01]  /*ccc0*/  @!PT LDS RZ, [RZ] ;  /* 0x00000000fffff984 */ /* 0x000fe20000000800 */
[----:B------:R-:W-:Y:S01]  /*ccd0*/  @!PT LDS RZ, [RZ] ;  /* 0x00000000fffff984 */ /* 0x000fe20000000800 */
[----:B------:R0:W-:Y:S01]  /*cce0*/  @!P0 LDGSTS.E.BYPASS.LTC128B.128 [R8+0x21c00], desc[UR50][R2.64], !P1 ;  /* 0x21c0000002088fae */ /* 0x0001e2000c901d72 */
[----:B------:R-:W-:Y:S01]  /*ccf0*/  PLOP3.LUT P0, PT, PT, PT, PT, 0x80, 0x0 ;  /* 0x000000000000781c */ /* 0x000fe20003f0f070 */
[----:B------:R-:W-:-:S12]  /*cd00*/  NOP ;  /* 0x0000000000007918 */ /* 0x000fd80000000000 */
.L_x_431:
[----:B------:R-:W-:Y:S02]  /*cd10*/  PLOP3.LUT P1, PT, P1, P0, PT, 0xa2, 0x0 ;  /* 0x000000000000781c */ /* 0x000fe40000f21472 */
[----:B------:R-:W-:-:S08]  /*cd20*/  @P0 R2UR P1, UR4, R23 ;  /* 0x00000000170402ca */ /* 0x000fd00000020000 */
[----:B------:R-:W-:-:S05]  /*cd30*/  @P0 PLOP3.LUT P0, PT, P1, PT, PT, 0x80, 0x0 ;  /* 0x000000000000081c */ /* 0x000fca0000f0f070 */
[----:B------:R-:W-:Y:S01]  /*cd40*/  @!P1 SYNCS.ARRIVE.TRANS64.RED.A0T1 RZ, [UR4+0x28c00], RZ ;  /* 0x028c00ffffff99a7 */ /* 0x000fe20008200404 */
[----:B------:R-:W-:Y:S07]  /*cd50*/  @!P1 ARRIVES.LDGSTSBAR.64.TRANSCNT [UR4+0x28c00] ;  /* 0x028c0000ff0099b0 */ /* 0x000fee0008000a84 */
[----:B------:R-:W-:Y:S05]  /*cd60*/  @P0 BRA.U.ANY `(.L_x_431) ;  /* 0xfffffffd00e80947 */ /* 0x000fea000393ffff */
[----:B0-----:R-:W2:Y:S02]  /*cd70*/  LDL.LU R2, [R1+0x24] ;  /* 0x0000240001027983 */ /* 0x001ea40000300800 */
[----:B--2---:R-:W-:-:S04]  /*cd80*/  IADD3 R2, R2, 0x1, RZ ;  /* 0x0000000102027810 */ /* 0x004fc80007ffe0ff */
[----:B------:R-:W-:Y:S01]  /*cd90*/  LEA.HI R0, R2, R2, RZ, 0x1 ;  /* 0x0000000202007211 */ /* 0x000fe200078f08ff */
[----:B------:R0:W-:Y:S03]  /*cda0*/  STL [R1+0x24], R2 ;  /* 0x0000240201007387 */ /* 0x0001e60000100800 */
[----:B------:R-:W-:-:S05]  /*cdb0*/  LOP3.LUT R0, R0, 0xfffffffe, RZ, 0xc0, !PT ;  /* 0xfffffffe00007812 */ /* 0x000fca00078ec0ff */
[----:B------:R-:W-:-:S05]  /*cdc0*/  IMAD.IADD R0, R2, 0x1, -R0 ;  /* 0x0000000102007824 */ /* 0x000fca00078e0a00 */
[----:B------:R-:W-:Y:S01]  /*cdd0*/  SHF.L.U32 R0, R0, 0x1f, RZ ;  /* 0x0000001f00007819 */ /* 0x000fe200000006ff */
[----:B------:R-:W-:Y:S01]  /*cde0*/  NOP ;  /* 0x0000000000007918 */ /* 0x000fe20000000000 */
[----:B------:R0:W-:Y:S01]  /*cdf0*/  SYNCS.ARRIVE.TRANS64.A1T0 RZ, [R23+URZ+0x28c00], RZ ;  /* 0x028c00ff17ff79a7 */ /* 0x0001e2000810003f */
[----:B------:R-:W-:Y:S01]  /*ce00*/  BSSY B0, `(.L_x_432) ;  /* 0x0000003000007945 */ /* 0x000fe20003800000 */
[----:B------:R-:W1:Y:S03]  /*ce10*/  SYNCS.PHASECHK.TRANS64.TRYWAIT P0, [R23+URZ+0x28c20], R0 ;  /* 0x028c2000170075a7 */ /* 0x000e66000800017f */
[----:B01----:R-:W-:Y:S05]  /*ce20*/  @!P0 BRA `(.L_x_433) ;  /* 0x0000003400b48947 */ /* 0x003fea0003800000 */
.L_x_509:
[----:B------:R-:W-:Y:S05]  /*ce30*/  BSYNC B0 ;  /* 0x0000000000007941 */ /* 0x000fea0003800000 */
.L_x_432:
[----:B------:R-:W-:-:S05]  /*ce40*/  IMAD.U32 R2, RZ, RZ, UR36 ;  /* 0x00000024ff027e24 */ /* 0x000fca000f8e00ff */
[----:B------:R-:W-:-:S13]  /*ce50*/  ISETP.NE.AND P0, PT, R2, 0x3, PT ;  /* 0x000000030200780c */ /* 0x000fda0003f05270 */
[----:B------:R-:W-:Y:S05]  /*ce60*/  @!P0 BRA `(.L_x_434) ;  /* 0x0000000000048947 */ /* 0x000fea0003800000 */
[----:B------:R-:W-:Y:S01]  /*ce70*/  BPT.TRAP 0x1 ;  /* 0x000000040000795c */ /* 0x000fe20000300000 */
.L_x_434:
[----:B0-----:R-:W-:Y:S01]  /*ce80*/  SHF.L.U32 R0, R25, 0x1f, RZ ;  /* 0x0000001f19007819 */ /* 0x001fe200000006ff */
[----:B------:R-:W-:Y:S03]  /*ce90*/  BSSY B0, `(.L_x_435) ;  /* 0x0000003000007945 */ /* 0x000fe60003800000 */
[----:B------:R-:W0:Y:S02]  /*cea0*/  SYNCS.PHASECHK.TRANS64.TRYWAIT P0, [R27+URZ+0x28c60], R0 ;  /* 0x028c60001b0075a7 */ /* 0x000e24000800017f */
[----:B0-----:R-:W-:Y:S05]  /*ceb0*/  @!P0 BRA `(.L_x_436) ;  /* 0x0000003400a48947 */ /* 0x001fea0003800000 */
.L_x_510:
[----:B------:R-:W-:Y:S05]  /*cec0*/  BSYNC B0 ;  /* 0x0000000000007941 */ /* 0x000fea0003800000 */
.L_x_435:
[----:B------:R-:W0:Y:S01]  /*ced0*/  LDL.LU R2, [R1+0x1c] ;  /* 0x00001c0001027983 */ /* 0x000e220000300800 */
[----:B------:R-:W-:-:S03]  /*cee0*/  ULDC.64 UR4, c[0x0][0x328] ;  /* 0x0000ca0000047ab9 */ /* 0x000fc60000000a00 */
[----:B------:R-:W2:Y:S01]  /*cef0*/  LDL.LU R4, [R1+0x20] ;  /* 0x0000200001047983 */ /* 0x000ea20000300800 */
[----:B------:R-:W-:Y:S01]  /*cf00*/  LEA R5, R24, R33, 0xf ;  /* 0x0000002118057211 */ /* 0x000fe200078e78ff */
[----:B0-----:R-:W-:Y:S02]  /*cf10*/  IMAD R0, R2, UR4, RZ ;  /* 0x0000000402007c24 */ /* 0x001fe4000f8e02ff */
[----:B------:R-:W-:-:S04]  /*cf20*/  IMAD.WIDE.U32 R2, R35, UR4, RZ ;  /* 0x0000000423027c25 */ /* 0x000fc8000f8e00ff */
[----:B------:R-:W-:Y:S01]  /*cf30*/  IMAD R0, R35, UR5, R0 ;  /* 0x0000000523007c24 */ /* 0x000fe2000f8e0200 */
[----:B------:R-:W-:-:S03]  /*cf40*/  ULDC.64 UR4, c[0x0][0x338] ;  /* 0x0000ce0000047ab9 */ /* 0x000fc60000000a00 */
[----:B------:R-:W-:Y:S02]  /*cf50*/  IMAD.IADD R3, R3, 0x1, R0 ;  /* 0x0000000103037824 */ /* 0x000fe400078e0200 */
[----:B--2---:R-:W-:Y:S02]  /*cf60*/  IMAD R0, R4, UR4, RZ ;  /* 0x0000000404007c24 */ /* 0x004fe4000f8e02ff */
        /* <DEDUP_REMOVED lines=13> */
[----:B------:R-:W2:Y:S01]  /*d040*/  LDL R3, [R1+0x4] ;  /* 0x0000040001037983 */ /* 0x000ea20000100800 */
[----:B------:R-:W-:Y:S01]  /*d050*/  IMAD R5, R5, 0x2, R23 ;  /* 0x0000000205057824 */ /* 0x000fe200078e0217 */
[C---:B------:R-:W-:Y:S01]  /*d060*/  LOP3.LUT P5, RZ, R30.reuse, 0x2, RZ, 0xc0, !PT ;  /* 0x000000021eff7812 */ /* 0x040fe200078ac0ff */
[----:B------:R-:W0:Y:S01]  /*d070*/  S2R R7, SR_TID.X ;  /* 0x0000000000077919 */ /* 0x000e220000002100 */
[C---:B------:R-:W-:Y:S02]  /*d080*/  LOP3.LUT P4, RZ, R30.reuse, 0x4, RZ, 0xc0, !PT ;  /* 0x000000041eff7812 */ /* 0x040fe4000788c0ff */
[----:B------:R-:W-:Y:S01]  /*d090*/  LOP3.LUT P3, RZ, R30, 0x8, RZ, 0xc0, !PT ;  /* 0x000000081eff7812 */ /* 0x000fe2000786c0ff */
[----:B------:R-:W1:Y:S01]  /*d0a0*/  SHFL.IDX PT, R2, R4, RZ, 0x181f ;  /* 0x00181fff04027589 */ /* 0x000e6200000e0000 */
[----:B------:R-:W-:Y:S02]  /*d0b0*/  LOP3.LUT R22, R22, 0xfffffeff, RZ, 0xc0, !PT ;  /* 0xfffffeff16167812 */ /* 0x000fe400078ec0ff */
[----:B------:R-:W-:Y:S01]  /*d0c0*/  LOP3.LUT P2, RZ, R30, 0x10, RZ, 0xc0, !PT ;  /* 0x000000101eff7812 */ /* 0x000fe2000784c0ff */
[----:B0-----:R-:W-:-:S05]  /*d0d0*/  IMAD.SHL.U32 R7, R7, 0x8, RZ ;  /* 0x0000000807077824 */ /* 0x001fca00078e00ff */
[----:B------:R-:W-:-:S05]  /*d0e0*/  LOP3.LUT R7, R7, 0x38, RZ, 0xc0, !PT ;  /* 0x0000003807077812 */ /* 0x000fca00078ec0ff */
[----:B------:R-:W-:Y:S01]  /*d0f0*/  IMAD.SHL.U32 R0, R7, 0x2, RZ ;  /* 0x0000000207007824 */ /* 0x000fe200078e00ff */
[----:B------:R-:W-:-:S04]  /*d100*/  LOP3.LUT R7, R30, 0x1, RZ, 0xc0, !PT ;  /* 0x000000011e077812 */ /* 0x000fc800078ec0ff */
[----:B-1----:R-:W-:Y:S02]  /*d110*/  IADD3 R2, P0, R2, R0, RZ ;  /* 0x0000000002027210 */ /* 0x002fe40007f1e0ff */
[----:B------:R-:W-:-:S13]  /*d120*/  ISETP.NE.U32.AND P1, PT, R7, 0x1, PT ;  /* 0x000000010700780c */ /* 0x000fda0003f25070 */
[----:B------:R-:W-:-:S04]  /*d130*/  @P1 LOP3.LUT R22, R22, 0x100, RZ, 0xfc, !PT ;  /* 0x0000010016161812 */ /* 0x000fc800078efcff */
[----:B------:R-:W-:Y:S01]  /*d140*/  LOP3.LUT R22, R22, 0xfffffdff, RZ, 0xc0, !PT ;  /* 0xfffffdff16167812 */ /* 0x000fe200078ec0ff */
[----:B--2---:R-:W-:Y:S02]  /*d150*/  IMAD.MOV.U32 R8, RZ, RZ, R3 ;  /* 0x000000ffff087224 */ /* 0x004fe400078e0003 */
[----:B------:R-:W0:Y:S03]  /*d160*/  SHFL.IDX PT, R3, R6, RZ, 0x181f ;  /* 0x00181fff06037589 */ /* 0x000e2600000e0000 */
[----:B------:R-:W-:Y:S01]  /*d170*/  PRMT R7, R8, 0x8880, RZ ;  /* 0x0000888008077816 */ /* 0x000fe200000000ff */
[----:B0-----:R-:W-:Y:S01]  /*d180*/  IMAD.X R3, RZ, RZ, R3, P0 ;  /* 0x000000ffff037224 */ /* 0x001fe200000e0603 */
[----:B------:R-:W-:Y:S02]  /*d190*/  ISETP.LT.OR P0, PT, R29, 0x1, P1 ;  /* 0x000000011d00780c */ /* 0x000fe40000f01670 */
[----:B------:R-:W-:-:S04]  /*d1a0*/  LOP3.LUT P1, RZ, R30, 0x20, RZ, 0xc0, !PT ;  /* 0x000000201eff7812 */ /* 0x000fc8000782c0ff */
[----:B------:R-:W-:-:S07]  /*d1b0*/  ISETP.LT.OR P6, PT, R29, 0x1, !P1 ;  /* 0x000000011d00780c */ /* 0x000fce0004fc1670 */
[----:B------:R-:W-:Y:S01]  /*d1c0*/  @!PT LDS RZ, [RZ] ;  /* 0x00000000fffff984 */ /* 0x000fe20000000800 */
[----:B------:R-:W-:Y:S01]  /*d1d0*/  LDGSTS.E.BYPASS.LTC128B.128 [R5+0x400], desc[UR50][R2.64], !P0 ;  /* 0x0040000002057fae */ /* 0x000fe2000c101d72 */
[----:B------:R-:W-:-:S13]  /*d1e0*/  ISETP.LT.OR P0, PT, R29, 0x1, !P5 ;  /* 0x000000011d00780c */ /* 0x000fda0006f01670 */
[----:B------:R-:W-:Y:S01]  /*d1f0*/  LDGSTS.E.BYPASS.LTC128B.128 [R5+0x2400], desc[UR50][R2.64+0x80], !P0 ;  /* 0x0240008002057fae */ /* 0x000fe2000c101d72 */
[----:B------:R-:W-:-:S13]  /*d200*/  ISETP.LT.OR P0, PT, R29, 0x1, !P4 ;  /* 0x000000011d00780c */ /* 0x000fda0006701670 */
[----:B------:R-:W-:Y:S01]  /*d210*/  LDGSTS.E.BYPASS.LTC128B.128 [R5+0x4400], desc[UR50][R2.64+0x100], !P0 ;  /* 0x0440010002057fae */ /* 0x000fe2000c101d72 */
[----:B------:R-:W-:-:S13]  /*d220*/  ISETP.LT.OR P0, PT, R29, 0x1, !P3 ;  /* 0x000000011d00780c */ /* 0x000fda0005f01670 */
[----:B------:R-:W-:Y:S01]  /*d230*/  LDGSTS.E.BYPASS.LTC128B.128 [R5+0x6400], desc[UR50][R2.64+0x180], !P0 ;  /* 0x0640018002057fae */ /* 0x000fe2000c101d72 */
[----:B------:R-:W-:-:S13]  /*d240*/  ISETP.LT.OR P0, PT, R29, 0x1, !P2 ;  /* 0x000000011d00780c */ /* 0x000fda0005701670 */
[----:B------:R-:W-:Y:S01]  /*d250*/  LDGSTS.E.BYPASS.LTC128B.128 [R5+0x8400], desc[UR50][R2.64+0x200], !P0 ;  /* 0x0840020002057fae */ /* 0x000fe2000c101d72 */
[----:B------:R-:W-:-:S03]  /*d260*/  LOP3.LUT P0, RZ, R30, 0x40, RZ, 0xc0, !PT ;  /* 0x000000401eff7812 */ /* 0x000fc6000780c0ff */
[----:B------:R-:W-:Y:S01]  /*d270*/  LDGSTS.E.BYPASS.LTC128B.128 [R5+0xa400], desc[UR50][R2.64+0x280], !P6 ;  /* 0x0a40028002057fae */ /* 0x000fe2000f101d72 */
[----:B------:R-:W-:-:S13]  /*d280*/  ISETP.LT.OR P6, PT, R29, 0x1, !P0 ;  /* 0x000000011d00780c */ /* 0x000fda00047c1670 */
[----:B------:R-:W-:Y:S01]  /*d290*/  LDGSTS.E.BYPASS.LTC128B.128 [R5+0xc400], desc[UR50][R2.64+0x300], !P6 ;  /* 0x0c40030002057fae */ /* 0x000fe2000f101d72 */
[----:B------:R-:W-:-:S03]  /*d2a0*/  ISETP.GT.AND P6, PT, R7, -0x1, PT ;  /* 0xffffffff0700780c */ /* 0x000fc60003fc4270 */
[----:B------:R-:W-:Y:S10]  /*d2b0*/  SHFL.IDX PT, R7, R6, 0x2, 0x181f ;  /* 0x00581f0006077f89 */ /* 0x000ff400000e0000 */
[----:B------:R-:W-:-:S02]  /*d2c0*/  @P6 LOP3.LUT R22, R22, 0x200, RZ, 0xfc, !PT ;  /* 0x0000020016166812 */ /* 0x000fc400078efcff */
[----:B------:R-:W-:-:S13]  /*d2d0*/  ISETP.LT.OR P6, PT, R29, 0x1, P6 ;  /* 0x000000011d00780c */ /* 0x000fda00037c1670 */
[----:B------:R0:W-:Y:S04]  /*d2e0*/  LDGSTS.E.BYPASS.LTC128B.128 [R5+0xe400], desc[UR50][R2.64+0x380], !P6 ;  /* 0x0e40038002057fae */ /* 0x0001e8000f101d72 */
[----:B0-----:R-:W0:Y:S04]  /*d2f0*/  SHFL.IDX PT, R2, R4, 0x1, 0x181f ;  /* 0x00381f0004027f89 */ /* 0x001e2800000e0000 */
[----:B------:R-:W1:Y:S04]  /*d300*/  SHFL.IDX PT, R3, R6, 0x1, 0x181f ;  /* 0x00381f0006037f89 */ /* 0x000e6800000e0000 */
[----:B------:R-:W-:Y:S01]  /*d310*/  SHFL.IDX PT, R6, R6, 0x3, 0x181f ;  /* 0x00781f0006067f89 */ /* 0x000fe200000e0000 */
[----:B0-----:R-:W-:-:S04]  /*d320*/  IADD3 R2, P6, R2, R0, RZ ;  /* 0x0000000002027210 */ /* 0x001fc80007fde0ff */
[----:B-1----:R-:W-:Y:S02]  /*d330*/  IADD3.X R3, RZ, R3, RZ, P6, !PT ;  /* 0x00000003ff037210 */ /* 0x002fe400037fe4ff */
[----:B------:R-:W-:-:S04]  /*d340*/  LOP3.LUT P6, RZ, R22, 0x100, RZ, 0xc0, !PT ;  /* 0x0000010016ff7812 */ /* 0x000fc800078cc0ff */
[----:B------:R-:W-:-:S13]  /*d350*/  ISETP.LT.OR P6, PT, R29, 0x11, P6 ;  /* 0x000000111d00780c */ /* 0x000fda00037c1670 */
        /* <DEDUP_REMOVED lines=13> */
[----:B------:R-:W-:-:S04]  /*d430*/  LOP3.LUT P6, RZ, R22, 0x200, RZ, 0xc0, !PT ;  /* 0x0000020016ff7812 */ /* 0x000fc800078cc0ff */
[----:B------:R-:W-:-:S13]  /*d440*/  ISETP.LT.OR P6, PT, R29, 0x11, P6 ;  /* 0x000000111d00780c */ /* 0x000fda00037c1670 */
[----:B------:R0:W-:Y:S04]  /*d450*/  LDGSTS.E.BYPASS.LTC128B.128 [R5+0xec00], desc[UR50][R2.64+0x380], !P6 ;  /* 0x0ec0038002057fae */ /* 0x0001e8000f101d72 */
[----:B0-----:R-:W0:Y:S02]  /*d460*/  SHFL.IDX PT, R2, R4, 0x2, 0x181f ;  /* 0x00581f0004027f89 */ /* 0x001e2400000e0000 */
[----:B0-----:R-:W-:-:S05]  /*d470*/  IADD3 R2, P6, R2, R0, RZ ;  /* 0x0000000002027210 */ /* 0x001fca0007fde0ff */
[----:B------:R-:W-:Y:S01]  /*d480*/  IMAD.X R3, RZ, RZ, R7, P6 ;  /* 0x000000ffff037224 */ /* 0x000fe200030e0607 */
        /* <DEDUP_REMOVED lines=18> */
[----:B0-----:R0:W1:Y:S02]  /*d5b0*/  SHFL.IDX PT, R2, R4, 0x3, 0x181f ;  /* 0x00781f0004027f89 */ /* 0x00106400000e0000 */
.L_x_520:
[C---:B------:R-:W-:Y:S02]  /*d5c0*/  LOP3.LUT P6, RZ, R22.reuse, 0x100, RZ, 0xc0, !PT ;  /* 0x0000010016ff7812 */ /* 0x040fe400078cc0ff */
[----:B------:R-:W-:Y:S02]  /*d5d0*/  LOP3.LUT R22, R22, 0xffffefff, RZ, 0xc0, !PT ;  /* 0xffffefff16167812 */ /* 0x000fe400078ec0ff */
[C---:B------:R-:W-:Y:S02]  /*d5e0*/  ISETP.LT.OR P6, PT, R29.reuse, 0x31, P6 ;  /* 0x000000311d00780c */ /* 0x040fe400037c1670 */
[----:B------:R-:W-:-:S11]  /*d5f0*/  ISETP.LT.OR P5, PT, R29, 0x31, !P5 ;  /* 0x000000311d00780c */ /* 0x000fd60006fa1670 */
[----:B------:R-:W-:Y:S02]  /*d600*/  @P6 LOP3.LUT R22, R22, 0x1000, RZ, 0xfc, !PT ;  /* 0x0000100016166812 */ /* 0x000fe400078efcff */
[C---:B------:R-:W-:Y:S02]  /*d610*/  ISETP.LT.OR P6, PT, R29.reuse, 0x31, !P4 ;  /* 0x000000311d00780c */ /* 0x040fe400067c1670 */
[----:B------:R-:W-:Y:S02]  /*d620*/  LOP3.LUT R22, R22, 0xffffbfff, RZ, 0xc0, !PT ;  /* 0xffffbfff16167812 */ /* 0x000fe400078ec0ff */
[C---:B------:R-:W-:Y:S02]  /*d630*/  ISETP.LT.OR P4, PT, R29.reuse, 0x31, !P2 ;  /* 0x000000311d00780c */ /* 0x040fe40005781670 */
[----:B------:R-:W-:Y:S02]  /*d640*/  LOP3.LUT R22, R22, 0xfffffeff, RZ, 0xc0, !PT ;  /* 0xfffffeff16167812 */ /* 0x000fe400078ec0ff */
[----:B------:R-:W-:-:S02]  /*d650*/  ISETP.LT.OR P2, PT, R29, 0x31, !P0 ;  /* 0x000000311d00780c */ /* 0x000fc40004741670 */
[----:B------:R-:W-:Y:S02]  /*d660*/  @P5 LOP3.LUT R22, R22, 0x100, RZ, 0xfc, !PT ;  /* 0x0000010016165812 */ /* 0x000fe400078efcff */
[----:B-1----:R-:W-:Y:S02]  /*d670*/  IADD3 R2, P0, R2, R0, RZ ;  /* 0x0000000002027210 */ /* 0x002fe40007f1e0ff */
[----:B------:R-:W-:Y:S02]  /*d680*/  @P6 LOP3.LUT R22, R22, 0x4000, RZ, 0xfc, !PT ;  /* 0x0000400016166812 */ /* 0x000fe400078efcff */
[----:B------:R-:W-:Y:S01]  /*d690*/  ISETP.LT.OR P5, PT, R29, 0x31, !P3 ;  /* 0x000000311d00780c */ /* 0x000fe20005fa1670 */
[----:B------:R-:W-:Y:S01]  /*d6a0*/  IMAD.X R3, RZ, RZ, R6, P0 ;  /* 0x000000ffff037224 */ /* 0x000fe200000e0606 */
[C---:B------:R-:W-:Y:S02]  /*d6b0*/  LOP3.LUT P6, RZ, R22.reuse, 0x1000, RZ, 0xc0, !PT ;  /* 0x0000100016ff7812 */ /* 0x040fe400078cc0ff */
[----:B------:R-:W-:-:S02]  /*d6c0*/  LOP3.LUT P0, RZ, R22, 0x100, RZ, 0xc0, !PT ;  /* 0x0000010016ff7812 */ /* 0x000fc4000780c0ff */
[----:B------:R-:W-:Y:S02]  /*d6d0*/  ISETP.LT.OR P3, PT, R29, 0x31, !P1 ;  /* 0x000000311d00780c */ /* 0x000fe40004f61670 */
[----:B------:R-:W-:-:S04]  /*d6e0*/  LOP3.LUT P1, RZ, R22, 0x200, RZ, 0xc0, !PT ;  /* 0x0000020016ff7812 */ /* 0x000fc8000782c0ff */
[----:B------:R-:W-:-:S03]  /*d6f0*/  ISETP.LT.OR P1, PT, R29, 0x31, P1 ;  /* 0x000000311d00780c */ /* 0x000fc60000f21670 */
[----:B------:R-:W-:Y:S01]  /*d700*/  @!PT LDS RZ, [RZ] ;  /* 0x00000000fffff984 */ /* 0x000fe20000000800 */
[----:B------:R-:W-:Y:S01]  /*d710*/  @!PT LDS RZ, [RZ] ;  /* 0x00000000fffff984 */ /* 0x000fe20000000800 */
[----:B------:R-:W-:Y:S01]  /*d720*/  @!PT LDS RZ, [RZ] ;  /* 0x00000000fffff984 */ /* 0x000fe20000000800 */
[----:B------:R1:W-:Y:S01]  /*d730*/  LDGSTS.E.BYPASS.LTC128B.128 [R5+0x1c00], desc[UR50][R2.64], !P6 ;  /* 0x01c0000002057fae */ /* 0x0003e2000f101d72 */
[----:B------:R-:W-:-:S03]  /*d740*/  LOP3.LUT P6, RZ, R22, 0x4000, RZ, 0xc0, !PT ;  /* 0x0000400016ff7812 */ /* 0x000fc600078cc0ff */
        /* <DEDUP_REMOVED lines=9> */
.L_x_438:
        /* <DEDUP_REMOVED lines=11> */
.L_x_439:
[----:B------:R-:W-:Y:S01]  /*d890*/  ISETP.GE.AND P0, PT, R36, 0x41, PT ;  /* 0x000000412400780c */ /* 0x000fe20003f06270 */
[----:B------:R1:W-:Y:S01]  /*d8a0*/  SYNCS.ARRIVE.TRANS64.A1T0 RZ, [R27+URZ+0x28c50], RZ ;  /* 0x028c50ff1bff79a7 */ /* 0x0003e2000810003f */
[----:B------:R-:W-:Y:S11]  /*d8b0*/  BSSY B0, `(.L_x_440) ;  /* 0x00000f5000007945 */ /* 0x000ff60003800000 */
[----:B-1----:R-:W-:Y:S05]  /*d8c0*/  @!P0 BRA `(.L_x_441) ;  /* 0x0000000c00cc8947 */ /* 0x002fea0003800000 */
[----:B0-----:R-:W2:Y:S04]  /*d8d0*/  LDL.LU R4, [R1+0x28] ;  /* 0x0000280001047983 */ /* 0x001ea80000300800 */
[----:B------:R-:W3:Y:S04]  /*d8e0*/  LDL.LU R3, [R1+0x4] ;  /* 0x0000040001037983 */ /* 0x000ee80000300800 */
[----:B------:R-:W4:Y:S01]  /*d8f0*/  LDL.LU R2, [R1+0x30] ;  /* 0x0000300001027983 */ /* 0x000f220000300800 */
[----:B--2---:R-:W-:Y:S02]  /*d900*/  LOP3.LUT R30, R4, 0x40, RZ, 0xc0, !PT ;  /* 0x00000040041e7812 */ /* 0x004fe400078ec0ff */
[----:B---3--:R-:W-:-:S02]  /*d910*/  LOP3.LUT R29, R3, 0x80, RZ, 0xc0, !PT ;  /* 0x00000080031d7812 */ /* 0x008fc400078ec0ff */
[----:B------:R-:W-:Y:S01]  /*d920*/  SHF.R.U32.HI R30, RZ, 0x2, R30 ;  /* 0x00000002ff1e7819 */ /* 0x000fe2000001161e */
[----:B----4-:R-:W-:Y:S01]  /*d930*/  VIADD R7, R2, 0xfffffffe ;  /* 0xfffffffe02077836 */ /* 0x010fe20000000000 */
[----:B------:R-:W-:-:S07]  /*d940*/  SHF.R.U32.HI R29, RZ, 0x3, R29 ;  /* 0x00000003ff1d7819 */ /* 0x000fce000001161d */
.L_x_454:
[----:B------:R-:W0:Y:S01]  /*d950*/  S2R R2, SR_TID.X ;  /* 0x0000000000027919 */ /* 0x000e220000002100 */
[----:B-1----:R-:W1:Y:S01]  /*d960*/  LDC R3, c[0x0][0x430] ;  /* 0x00010c00ff037b82 */ /* 0x002e620000000800 */
[----:B--23--:R-:W-:Y:S01]  /*d970*/  LEA R6, R7, R31, 0x6 ;  /* 0x0000001f07067211 */ /* 0x00cfe200078e30ff */
[----:B------:R-:W-:Y:S01]  /*d980*/  IMAD.U32 R11, RZ, RZ, UR36 ;  /* 0x00000024ff0b7e24 */ /* 0x000fe2000f8e00ff */
[----:B------:R-:W-:Y:S01]  /*d990*/  IADD3 R24, R24, 0x1, RZ ;  /* 0x0000000118187810 */ /* 0x000fe20007ffe0ff */
[----:B------:R-:W-:Y:S05]  /*d9a0*/  YIELD ;  /* 0x0000000000007946 */ /* 0x000fea0003800000 */
[----:B------:R-:W-:Y:S01]  /*d9b0*/  ULDC UR4, c[0x0][0x430] ;  /* 0x00010c0000047ab9 */ /* 0x000fe20000000800 */
[----:B-1----:R-:W-:Y:S01]  /*d9c0*/  ISETP.NE.AND P0, PT, R3, 0x1, PT ;  /* 0x000000010300780c */ /* 0x002fe20003f05270 */
[----:B0-----:R-:W-:-:S05]  /*d9d0*/  IMAD.SHL.U32 R4, R2, 0x10, RZ ;  /* 0x0000001002047824 */ /* 0x001fca00078e00ff */
[----:B------:R-:W-:-:S07]  /*d9e0*/  LOP3.LUT R4, R37, 0x70, R4, 0xf8, !PT ;  /* 0x0000007025047812 */ /* 0x000fce00078ef804 */
[----:B------:R-:W0:Y:S01]  /*d9f0*/  @P0 LDC R3, c[0x0][0x434] ;  /* 0x00010d00ff030b82 */ /* 0x000e220000000800 */
[C---:B------:R-:W-:Y:S01]  /*da00*/  ISETP.GT.U32.AND P1, PT, R4.reuse, 0x3f, PT ;  /* 0x0000003f0400780c */ /* 0x040fe20003f24070 */
[----:B------:R-:W-:-:S06]  /*da10*/  IMAD.IADD R6, R4, 0x1, R6 ;  /* 0x0000000104067824 */ /* 0x000fcc00078e0206 */
[----:B------:R-:W1:Y:S01]  /*da20*/  @P0 LDC R2, c[0x0][0x438] ;  /* 0x00010e00ff020b82 */ /* 0x000e620000000800 */
[----:B------:R-:W-:-:S07]  /*da30*/  IMAD.MOV.U32 R10, RZ, RZ, R6 ;  /* 0x000000ffff0a7224 */ /* 0x000fce00078e0006 */
[----:B------:R-:W2:Y:S01]  /*da40*/  @!P1 LDC.64 R4, c[0x0][0x428] ;  /* 0x00010a00ff049b82 */ /* 0x000ea20000000a00 */
[----:B0-----:R-:W-:-:S07]  /*da50*/  @P0 IMAD.HI.U32 R3, R6, R3, RZ ;  /* 0x0000000306030227 */ /* 0x001fce00078e00ff */
[----:B------:R-:W0:Y:S01]  /*da60*/  @!P1 LDC.64 R8, c[0x0][0x418] ;  /* 0x00010600ff089b82 */ /* 0x000e220000000a00 */
[----:B-1----:R-:W-:-:S04]  /*da70*/  @P0 SHF.R.U32.HI R10, RZ, R2, R3 ;  /* 0x00000002ff0a0219 */ /* 0x002fc80000011603 */
[--C-:B------:R-:W-:Y:S01]  /*da80*/  @!P1 SHF.R.S32.HI R3, RZ, 0x1f, R10.reuse ;  /* 0x0000001fff039819 */ /* 0x100fe2000001140a */
[----:B------:R-:W-:-:S04]  /*da90*/  @!P1 IMAD.MOV.U32 R2, RZ, RZ, R10 ;  /* 0x000000ffff029224 */ /* 0x000fc800078e000a */
[----:B--2---:R-:W-:-:S04]  /*daa0*/  @!P1 IMAD.WIDE.U32 R2, R28, R4, R2 ;  /* 0x000000041c029225 */ /* 0x004fc800078e0002 */
[----:B------:R-:W-:-:S04]  /*dab0*/  @!P1 IMAD R4, R32, R4, RZ ;  /* 0x0000000420049224 */ /* 0x000fc800078e02ff */
[----:B------:R-:W-:Y:S01]  /*dac0*/  @!P1 IMAD R5, R28, R5, R4 ;  /* 0x000000051c059224 */ /* 0x000fe200078e0204 */
[----:B0-----:R-:W-:Y:S01]  /*dad0*/  @!P1 LEA R8, P0, R2, R8, 0x2 ;  /* 0x0000000802089211 */ /* 0x001fe200078010ff */
[----:B------:R-:W-:Y:S02]  /*dae0*/  IMAD.MOV.U32 R4, RZ, RZ, RZ ;  /* 0x000000ffff047224 */ /* 0x000fe400078e00ff */
[----:B------:R-:W-:Y:S02]  /*daf0*/  @!P1 IMAD.IADD R3, R5, 0x1, R3 ;  /* 0x0000000105039824 */ /* 0x000fe400078e0203 */
[----:B------:R-:W-:-:S03]  /*db00*/  IMAD.MOV R5, RZ, RZ, -R10 ;  /* 0x000000ffff057224 */ /* 0x000fc600078e0a0a */
[----:B------:R-:W-:Y:S01]  /*db10*/  @!P1 LEA.HI.X R9, R2, R9, R3, 0x2, P0 ;  /* 0x0000000902099211 */ /* 0x000fe200000f1403 */
[----:B------:R-:W-:Y:S01]  /*db20*/  IMAD R5, R5, UR4, R6 ;  /* 0x0000000405057c24 */ /* 0x000fe2000f8e0206 */
[----:B------:R-:W-:-:S03]  /*db30*/  ISETP.NE.AND P0, PT, R24, 0x2, PT ;  /* 0x000000021800780c */ /* 0x000fc60003f05270 */
[----:B------:R0:W5:Y:S01]  /*db40*/  @!P1 LDG.E R4, desc[UR50][R8.64] ;  /* 0x0000003208049981 */ /* 0x000162000c1e1900 */
[----:B------:R-:W-:Y:S02]  /*db50*/  ISETP.NE.AND P1, PT, R11, 0x3, PT ;  /* 0x000000030b00780c */ /* 0x000fe40003f25270 */
[----:B------:R-:W-:Y:S02]  /*db60*/  SEL R2, RZ, 0x1, P0 ;  /* 0x00000001ff027807 */ /* 0x000fe40000000000 */
[----:B------:R-:W-:Y:S02]  /*db70*/  SEL R24, R24, RZ, P0 ;  /* 0x000000ff18187207 */ /* 0x000fe40000000000 */
[----:B------:R-:W-:Y:S01]  /*db80*/  LOP3.LUT R25, R25, R2, RZ, 0x3c, !PT ;  /* 0x0000000219197212 */ /* 0x000fe200078e3cff */
[----:B------:R-:W-:Y:S02]  /*db90*/  IMAD.MOV.U32 R2, RZ, RZ, R7 ;  /* 0x000000ffff027224 */ /* 0x000fe400078e0007 */
[----:B------:R-:W-:-:S03]  /*dba0*/  VIADD R7, R7, 0xffffffff ;  /* 0xffffffff07077836 */ /* 0x000fc60000000000 */
[----:B------:R-:W-:Y:S01]  /*dbb0*/  ISETP.GT.AND P3, PT, R2, RZ, PT ;  /* 0x000000ff0200720c */ /* 0x000fe20003f64270 */
[----:B0-----:R-:W-:-:S12]  /*dbc0*/  @!P1 BRA `(.L_x_442) ;  /* 0x0000000000049947 */ /* 0x001fd80003800000 */
[----:B------:R-:W-:Y:S01]  /*dbd0*/  BPT.TRAP 0x1 ;  /* 0x000000040000795c */ /* 0x000fe20000300000 */
.L_x_442:
[----:B------:R-:W-:Y:S01]  /*dbe0*/  IMAD R6, R24, 0x8, R23 ;  /* 0x0000000818067824 */ /* 0x000fe200078e0217 */
[----:B------:R-:W-:Y:S01]  /*dbf0*/  SHF.L.U32 R17, R25, 0x1f, RZ ;  /* 0x0000001f19117819 */ /* 0x000fe200000006ff */
[----:B------:R-:W-:Y:S01]  /*dc00*/  BSSY B1, `(.L_x_443) ;  /* 0x0000004000017945 */ /* 0x000fe20003800000 */
[----:B------:R-:W-:Y:S02]  /*dc10*/  SHF.R.S32.HI R9, RZ, 0x1f, R5 ;  /* 0x0000001fff097819 */ /* 0x000fe40000011405 */
[----:B------:R-:W0:Y:S02]  /*dc20*/  SYNCS.PHASECHK.TRANS64.TRYWAIT P0, [R6+URZ+0x28c40], R17 ;  /* 0x028c4011060075a7 */ /* 0x000e24000800017f */
[----:B0-----:R-:W-:Y:S05]  /*dc30*/  @!P0 BRA `(.L_x_444) ;  /* 0x0000003000848947 */ /* 0x001fea0003800000 */
.L_x_521:
[----:B------:R-:W-:Y:S05]  /*dc40*/  BSYNC B1 ;  /* 0x0000000000017941 */ /* 0x000fea0003800000 */
.L_x_443:
[----:B------:R-:W-:Y:S01]  /*dc50*/  ULDC.64 UR4, c[0x0][0x300] ;  /* 0x0000c00000047ab9 */ /* 0x000fe20000000a00 */
[----:B-----5:R-:W-:Y:S01]  /*dc60*/  SHF.R.S32.HI R10, RZ, 0x1f, R4 ;  /* 0x0000001fff0a7819 */ /* 0x020fe20000011404 */
[----:B------:R-:W-:Y:S01]  /*dc70*/  IMAD R8, R9, UR4, RZ ;  /* 0x0000000409087c24 */ /* 0x000fe2000f8e02ff */
[----:B------:R-:W-:Y:S01]  /*dc80*/  LOP3.LUT P1, RZ, R22, 0x2, RZ, 0xc0, !PT ;  /* 0x0000000216ff7812 */ /* 0x000fe2000782c0ff */
[----:B------:R-:W-:-:S04]  /*dc90*/  IMAD.WIDE.U32 R2, R5, UR4, RZ ;  /* 0x0000000405027c25 */ /* 0x000fc8000f8e00ff */
[----:B------:R-:W-:Y:S01]  /*dca0*/  IMAD R8, R5, UR5, R8 ;  /* 0x0000000505087c24 */ /* 0x000fe2000f8e0208 */
[----:B------:R-:W-:-:S04]  /*dcb0*/  ULDC.64 UR4, c[0x0][0x310] ;  /* 0x0000c40000047ab9 */ /* 0x000fc80000000a00 */
[----:B------:R-:W-:Y:S01]  /*dcc0*/  IADD3 R3, R3, R8, RZ ;  /* 0x0000000803037210 */ /* 0x000fe20007ffe0ff */
[----:B------:R-:W-:-:S04]  /*dcd0*/  IMAD R8, R10, UR4, RZ ;  /* 0x000000040a087c24 */ /* 0x000fc8000f8e02ff */
[C---:B------:R-:W-:Y:S02]  /*dce0*/  IMAD R8, R4.reuse, UR5, R8 ;  /* 0x0000000504087c24 */ /* 0x040fe4000f8e0208 */
[----:B------:R-:W-:Y:S01]  /*dcf0*/  IMAD.WIDE.U32 R2, R4, UR4, R2 ;  /* 0x0000000404027c25 */ /* 0x000fe2000f8e0002 */
        /* <DEDUP_REMOVED lines=10> */
[----:B------:R-:W-:Y:S01]  /*dda0*/  IMAD R8, R24, 0x1000, R33 ;  /* 0x0000100018087824 */ /* 0x000fe200078e0221 */
[----:B------:R-:W-:Y:S06]  /*ddb0*/  BRA.DIV UR4, `(.L_x_445) ;  /* 0x0000003204387947 */ /* 0x000fec000b800000 */
[----:B------:R-:W1:Y:S01]  /*ddc0*/  SHFL.IDX PT, R2, R20, RZ, 0x181f ;  /* 0x00181fff14027589 */ /* 0x000e6200000e0000 */
[----:B------:R-:W-:-:S03]  /*ddd0*/  IMAD R21, R8, 0x2, R23 ;  /* 0x0000000208157824 */ /* 0x000fc600078e0217 */
[----:B------:R-:W2:Y:S01]  /*dde0*/  SHFL.IDX PT, R3, R27, RZ, 0x181f ;  /* 0x00181fff1b037589 */ /* 0x000ea200000e0000 */
[----:B-1----:R-:W-:-:S05]  /*ddf0*/  IADD3 R2, P0, R2, R0, RZ ;  /* 0x0000000002027210 */ /* 0x002fca0007f1e0ff */
[----:B--2---:R-:W-:-:S05]  /*de00*/  IMAD.X R3, RZ, RZ, R3, P0 ;  /* 0x000000ffff037224 */ /* 0x004fca00000e0603 */
[----:B------:R-:W-:Y:S01]  /*de10*/  @!PT LDS RZ, [RZ] ;  /* 0x00000000fffff984 */ /* 0x000fe20000000800 */
[----:B------:R1:W-:Y:S04]  /*de20*/  LDGSTS.E.BYPASS.LTC128B.128 [R21+0x22400], desc[UR50][R2.64], !P1 ;  /* 0x2240000002157fae */ /* 0x0003e8000c901d72 */
[----:B-1----:R-:W1:Y:S04]  /*de30*/  SHFL.IDX PT, R2, R20, 0x1, 0x181f ;  /* 0x00381f0014027f89 */ /* 0x002e6800000e0000 */
[----:B------:R-:W2:Y:S01]  /*de40*/  SHFL.IDX PT, R3, R27, 0x1, 0x181f ;  /* 0x00381f001b037f89 */ /* 0x000ea200000e0000 */
[----:B-1----:R-:W-:-:S04]  /*de50*/  IADD3 R2, P0, R2, R0, RZ ;  /* 0x0000000002027210 */ /* 0x002fc80007f1e0ff */
[----:B--2---:R-:W-:-:S05]  /*de60*/  IADD3.X R3, RZ, R3, RZ, P0, !PT ;  /* 0x00000003ff037210 */ /* 0x004fca00007fe4ff */
[----:B------:R1:W-:Y:S04]  /*de70*/  LDGSTS.E.BYPASS.LTC128B.128 [R21+0x22c00], desc[UR50][R2.64], !P1 ;  /* 0x22c0000002157fae */ /* 0x0003e8000c901d72 */
[----:B-1----:R-:W1:Y:S04]  /*de80*/  SHFL.IDX PT, R2, R20, 0x2, 0x181f ;  /* 0x00581f0014027f89 */ /* 0x002e6800000e0000 */
[----:B------:R-:W2:Y:S04]  /*de90*/  SHFL.IDX PT, R3, R27, 0x2, 0x181f ;  /* 0x00581f001b037f89 */ /* 0x000ea800000e0000 */
[----:B------:R-:W3:Y:S01]  /*dea0*/  SHFL.IDX PT, R27, R27, 0x3, 0x181f ;  /* 0x00781f001b1b7f89 */ /* 0x000ee200000e0000 */
[----:B-1----:R-:W-:-:S05]  /*deb0*/  IADD3 R2, P0, R2, R0, RZ ;  /* 0x0000000002027210 */ /* 0x002fca0007f1e0ff */
[----:B--2---:R-:W-:-:S05]  /*dec0*/  IMAD.X R3, RZ, RZ, R3, P0 ;  /* 0x000000ffff037224 */ /* 0x004fca00000e0603 */
[----:B------:R1:W-:Y:S04]  /*ded0*/  LDGSTS.E.BYPASS.LTC128B.128 [R21+0x23400], desc[UR50][R2.64], !P1 ;  /* 0x2340000002157fae */ /* 0x0003e8000c901d72 */
[----:B-1-3--:R1:W2:Y:S02]  /*dee0*/  SHFL.IDX PT, R2, R20, 0x3, 0x181f ;  /* 0x00781f0014027f89 */ /* 0x00a2a400000e0000 */
.L_x_531:
        /* <DEDUP_REMOVED lines=8> */
.L_x_446:
[----:B------:R-:W-:Y:S02]  /*df70*/  PLOP3.LUT P1, PT, P1, P0, PT, 0xa2, 0x0 ;  /* 0x000000000000781c */ /* 0x000fe40000f21472 */
[----:B------:R-:W-:-:S08]  /*df80*/  @P0 R2UR P1, UR4, R6 ;  /* 0x00000000060402ca */ /* 0x000fd00000020000 */
[----:B------:R-:W-:-:S05]  /*df90*/  @P0 PLOP3.LUT P0, PT, P1, PT, PT, 0x80, 0x0 ;  /* 0x000000000000081c */ /* 0x000fca0000f0f070 */
[----:B------:R-:W-:Y:S01]  /*dfa0*/  @!P1 SYNCS.ARRIVE.TRANS64.RED.A0T1 RZ, [UR4+0x28c30], RZ ;  /* 0x028c30ffffff99a7 */ /* 0x000fe20008200404 */
[----:B------:R-:W-:Y:S07]  /*dfb0*/  @!P1 ARRIVES.LDGSTSBAR.64.TRANSCNT [UR4+0x28c30] ;  /* 0x028c3000ff0099b0 */ /* 0x000fee0008000a84 */
[----:B------:R-:W-:Y:S05]  /*dfc0*/  @P0 BRA.U.ANY `(.L_x_446) ;  /* 0xfffffffd00e80947 */ /* 0x000fea000393ffff */
[----:B------:R-:W-:Y:S01]  /*dfd0*/  NOP ;  /* 0x0000000000007918 */ /* 0x000fe20000000000 */
[----:B--2---:R-:W-:-:S05]  /*dfe0*/  IMAD.U32 R2, RZ, RZ, UR36 ;  /* 0x00000024ff027e24 */ /* 0x004fca000f8e00ff */
[----:B------:R-:W-:-:S13]  /*dff0*/  ISETP.NE.AND P2, PT, R2, 0x3, PT ;  /* 0x000000030200780c */ /* 0x000fda0003f45270 */
[----:B------:R-:W-:Y:S05]  /*e000*/  @!P2 BRA `(.L_x_447) ;  /* 0x000000000004a947 */ /* 0x000fea0003800000 */
[----:B------:R-:W-:Y:S01]  /*e010*/  BPT.TRAP 0x1 ;  /* 0x000000040000795c */ /* 0x000fe20000300000 */
.L_x_447:
[----:B------:R2:W-:Y:S01]  /*e020*/  SYNCS.ARRIVE.TRANS64.A1T0 RZ, [R6+URZ+0x28c30], RZ ;  /* 0x028c30ff06ff79a7 */ /* 0x0005e2000810003f */
[----:B------:R-:W-:Y:S05]  /*e030*/  @!P2 BRA `(.L_x_448) ;  /* 0x000000000004a947 */ /* 0x000fea0003800000 */
[----:B------:R-:W-:Y:S01]  /*e040*/  BPT.TRAP 0x1 ;  /* 0x000000040000795c */ /* 0x000fe20000300000 */
.L_x_448:
[----:B------:R-:W3:Y:S01]  /*e050*/  SYNCS.PHASECHK.TRANS64.TRYWAIT P0, [R6+URZ+0x28c60], R17 ;  /* 0x028c6011060075a7 */ /* 0x000ee2000800017f */
[----:B------:R-:W-:Y:S04]  /*e060*/  BSSY B1, `(.L_x_449) ;  /* 0x0000002000017945 */ /* 0x000fe80003800000 */
[----:B---3--:R-:W-:Y:S05]  /*e070*/  @!P0 BRA `(.L_x_450) ;  /* 0x0000003000a48947 */ /* 0x008fea0003800000 */
.L_x_532:
[----:B------:R-:W-:Y:S05]  /*e080*/  BSYNC B1 ;  /* 0x0000000000017941 */ /* 0x000fea0003800000 */
.L_x_449:
[----:B------:R-:W-:Y:S01]  /*e090*/  ULDC.64 UR4, c[0x0][0x328] ;  /* 0x0000ca0000047ab9 */ /* 0x000fe20000000a00 */
[C---:B------:R-:W-:Y:S01]  /*e0a0*/  LOP3.LUT P5, RZ, R22.reuse, 0x8, RZ, 0xc0, !PT ;  /* 0x0000000816ff7812 */ /* 0x040fe200078ac0ff */
[----:B------:R-:W-:Y:S01]  /*e0b0*/  IMAD R9, R9, UR4, RZ ;  /* 0x0000000409097c24 */ /* 0x000fe2000f8e02ff */
[----:B------:R-:W-:Y:S01]  /*e0c0*/  LOP3.LUT P4, RZ, R22, 0x4, RZ, 0xc0, !PT ;  /* 0x0000000416ff7812 */ /* 0x000fe2000788c0ff */
[----:B------:R-:W-:-:S04]  /*e0d0*/  IMAD.WIDE.U32 R2, R5, UR4, RZ ;  /* 0x0000000405027c25 */ /* 0x000fc8000f8e00ff */
[----:B------:R-:W-:Y:S01]  /*e0e0*/  IMAD R9, R5, UR5, R9 ;  /* 0x0000000505097c24 */ /* 0x000fe2000f8e0209 */
[----:B------:R-:W-:Y:S01]  /*e0f0*/  ULDC.64 UR4, c[0x0][0x338] ;  /* 0x0000ce0000047ab9 */ /* 0x000fe20000000a00 */
[----:B0--3--:R-:W-:Y:S02]  /*e100*/  IMAD R17, R24, 0x7000, R8 ;  /* 0x0000700018117824 */ /* 0x009fe400078e0208 */
        /* <DEDUP_REMOVED lines=9> */
[----:B------:R-:W-:-:S04]  /*e1a0*/  ULDC.64 UR4, c[0x0][0x318] ;  /* 0x0000c60000047ab9 */ /* 0x000fc80000000a00 */
[----:B------:R-:W-:Y:S02]  /*e1b0*/  IADD3 R4, R4, R3, RZ ;  /* 0x0000000304047210 */ /* 0x000fe40007ffe0ff */
[----:B------:R-:W-:Y:S01]  /*e1c0*/  LEA R9, P0, R2, UR4, 0x1 ;  /* 0x0000000402097c11 */ /* 0x000fe2000f8008ff */
[----:B------:R-:W-:-:S03]  /*e1d0*/  UMOV UR4, 0xffffffff ;  /* 0xffffffff00047882 */ /* 0x000fc60000000000 */
[----:B------:R-:W-:Y:S01]  /*e1e0*/  LEA.HI.X R10, R2, UR5, R4, 0x1, P0 ;  /* 0x00000005020a7c11 */ /* 0x000fe200080f0c04 */
[----:B------:R-:W-:Y:S08]  /*e1f0*/  BRA.DIV UR4, `(.L_x_451) ;  /* 0x0000003204587947 */ /* 0x000ff0000b800000 */
[----:B------:R-:W0:Y:S01]  /*e200*/  SHFL.IDX PT, R2, R9, RZ, 0x181f ;  /* 0x00181fff09027589 */ /* 0x000e2200000e0000 */
[C---:B------:R-:W-:Y:S01]  /*e210*/  LOP3.LUT P1, RZ, R22.reuse, 0x80, RZ, 0xc0, !PT ;  /* 0x0000008016ff7812 */ /* 0x040fe2000782c0ff */
[----:B------:R-:W-:Y:S01]  /*e220*/  IMAD R17, R17, 0x2, R23 ;  /* 0x0000000211117824 */ /* 0x000fe200078e0217 */
[C---:B------:R-:W-:Y:S01]  /*e230*/  LOP3.LUT P2, RZ, R22.reuse, 0x40, RZ, 0xc0, !PT ;  /* 0x0000004016ff7812 */ /* 0x040fe2000784c0ff */
[----:B------:R-:W3:Y:S01]  /*e240*/  SHFL.IDX PT, R3, R10, RZ, 0x181f ;  /* 0x00181fff0a037589 */ /* 0x000ee200000e0000 */
[----:B------:R-:W-:-:S03]  /*e250*/  LOP3.LUT R22, R22, 0xffffbfff, RZ, 0xc0, !PT ;  /* 0xffffbfff16167812 */ /* 0x000fc600078ec0ff */
[----:B------:R-:W4:Y:S01]  /*e260*/  SHFL.IDX PT, R14, R9, 0x1, 0x181f ;  /* 0x00381f00090e7f89 */ /* 0x000f2200000e0000 */
[----:B------:R-:W-:-:S03]  /*e270*/  @P3 LOP3.LUT R22, R22, 0x4000, RZ, 0xfc, !PT ;  /* 0x0000400016163812 */ /* 0x000fc600078efcff */
[----:B------:R-:W5:Y:S01]  /*e280*/  SHFL.IDX PT, R5, R10, 0x1, 0x181f ;  /* 0x00381f000a057f89 */ /* 0x000f6200000e0000 */
[C---:B------:R-:W-:Y:S02]  /*e290*/  LOP3.LUT P3, RZ, R22.reuse, 0x20, RZ, 0xc0, !PT ;  /* 0x0000002016ff7812 */ /* 0x040fe4000786c0ff */
[C---:B------:R-:W-:Y:S01]  /*e2a0*/  LOP3.LUT P6, RZ, R22.reuse, 0x10, RZ, 0xc0, !PT ;  /* 0x0000001016ff7812 */ /* 0x040fe200078cc0ff */
[----:B------:R-:W-:Y:S01]  /*e2b0*/  SHFL.IDX PT, R8, R10, 0x2, 0x181f ;  /* 0x00581f000a087f89 */ /* 0x000fe200000e0000 */
[----:B------:R-:W-:-:S03]  /*e2c0*/  LOP3.LUT R22, R22, 0xfffeffff, RZ, 0xc0, !PT ;  /* 0xfffeffff16167812 */ /* 0x000fc600078ec0ff */
[----:B------:R-:W-:Y:S01]  /*e2d0*/  SHFL.IDX PT, R10, R10, 0x3, 0x181f ;  /* 0x00781f000a0a7f89 */ /* 0x000fe200000e0000 */
[----:B0-----:R-:W-:-:S05]  /*e2e0*/  IADD3 R2, P0, R2, R0, RZ ;  /* 0x0000000002027210 */ /* 0x001fca0007f1e0ff */
[----:B------:R-:W-:Y:S01]  /*e2f0*/  @P3 LOP3.LUT R22, R22, 0x10000, RZ, 0xfc, !PT ;  /* 0x0001000016163812 */ /* 0x000fe200078efcff */
[----:B---3--:R-:W-:Y:S01]  /*e300*/  IMAD.X R3, RZ, RZ, R3, P0 ;  /* 0x000000ffff037224 */ /* 0x008fe200000e0603 */
[----:B------:R-:W-:-:S04]  /*e310*/  ISETP.NE.U32.AND P0, PT, R30, RZ, PT ;  /* 0x000000ff1e00720c */ /* 0x000fc80003f05070 */
[----:B------:R-:W-:Y:S01]  /*e320*/  LDGSTS.E.BYPASS.LTC128B.128 [R17+0x400], desc[UR50][R2.64], !P1 ;  /* 0x0040000002117fae */ /* 0x000fe2000c901d72 */
[----:B------:R-:W-:-:S03]  /*e330*/  ISETP.NE.U32.AND P1, PT, R29, RZ, PT ;  /* 0x000000ff1d00720c */ /* 0x000fc60003f25070 */
[----:B------:R-:W-:Y:S01]  /*e340*/  LDGSTS.E.BYPASS.LTC128B.128 [R17+0x2400], desc[UR50][R2.64+0x80], !P2 ;  /* 0x0240008002117fae */ /* 0x000fe2000d101d72 */
[----:B----4-:R-:W-:-:S03]  /*e350*/  IADD3 R4, P2, R14, R0, RZ ;  /* 0x000000000e047210 */ /* 0x010fc60007f5e0ff */
[----:B------:R-:W-:Y:S01]  /*e360*/  LDGSTS.E.BYPASS.LTC128B.128 [R17+0x4400], desc[UR50][R2.64+0x100], !P3 ;  /* 0x0440010002117fae */ /* 0x000fe2000d901d72 */
[C---:B------:R-:W-:Y:S01]  /*e370*/  LOP3.LUT P3, RZ, R22.reuse, 0x80, RZ, 0xc0, !PT ;  /* 0x0000008016ff7812 */ /* 0x040fe2000786c0ff */
[----:B-----5:R-:W-:Y:S01]  /*e380*/  IMAD.X R5, RZ, RZ, R5, P2 ;  /* 0x000000ffff057224 */ /* 0x020fe200010e0605 */
[C---:B------:R-:W-:Y:S01]  /*e390*/  LOP3.LUT P2, RZ, R22.reuse, 0x40, RZ, 0xc0, !PT ;  /* 0x0000004016ff7812 */ /* 0x040fe2000784c0ff */
[----:B------:R-:W-:Y:S04]  /*e3a0*/  LDGSTS.E.BYPASS.LTC128B.128 [R17+0x6400], desc[UR50][R2.64+0x180], !P6 ;  /* 0x0640018002117fae */ /* 0x000fe8000f101d72 */
[----:B------:R-:W-:Y:S04]  /*e3b0*/  LDGSTS.E.BYPASS.LTC128B.128 [R17+0x8400], desc[UR50][R2.64+0x200], !P5 ;  /* 0x0840020002117fae */ /* 0x000fe8000e901d72 */
[----:B------:R-:W-:Y:S04]  /*e3c0*/  LDGSTS.E.BYPASS.LTC128B.128 [R17+0xa400], desc[UR50][R2.64+0x280], !P4 ;  /* 0x0a40028002117fae */ /* 0x000fe8000e101d72 */
[----:B------:R-:W0:Y:S04]  /*e3d0*/  SHFL.IDX PT, R14, R9, 0x2, 0x181f ;  /* 0x00581f00090e7f89 */ /* 0x000e2800000e0000 */
[----:B------:R-:W-:Y:S04]  /*e3e0*/  LDGSTS.E.BYPASS.LTC128B.128 [R17+0xc400], desc[UR50][R2.64+0x300], P0 ;  /* 0x0c40030002117fae */ /* 0x000fe80008101d72 */
[----:B------:R0:W-:Y:S04]  /*e3f0*/  LDGSTS.E.BYPASS.LTC128B.128 [R17+0xe400], desc[UR50][R2.64+0x380], P1 ;  /* 0x0e40038002117fae */ /* 0x0001e80008901d72 */
[----:B------:R3:W-:Y:S01]  /*e400*/  LDGSTS.E.BYPASS.LTC128B.128 [R17+0xc00], desc[UR50][R4.64], !P3 ;  /* 0x00c0000004117fae */ /* 0x0007e2000d901d72 */
[----:B------:R-:W-:-:S02]  /*e410*/  LOP3.LUT P3, RZ, R22, 0x10000, RZ, 0xc0, !PT ;  /* 0x0001000016ff7812 */ /* 0x000fc4000786c0ff */
[----:B------:R-:W-:Y:S01]  /*e420*/  LOP3.LUT R22, R22, 0xffff7fff, RZ, 0xc0, !PT ;  /* 0xffff7fff16167812 */ /* 0x000fe200078ec0ff */
[----:B------:R3:W-:Y:S01]  /*e430*/  LDGSTS.E.BYPASS.LTC128B.128 [R17+0x2c00], desc[UR50][R4.64+0x80], !P2 ;  /* 0x02c0008004117fae */ /* 0x0007e2000d101d72 */
[----:B0-----:R-:W-:-:S09]  /*e440*/  IADD3 R2, P2, R14, R0, RZ ;  /* 0x000000000e027210 */ /* 0x001fd20007f5e0ff */
[----:B------:R-:W-:Y:S01]  /*e450*/  @P3 LOP3.LUT R22, R22, 0x8000, RZ, 0xfc, !PT ;  /* 0x0000800016163812 */ /* 0x000fe200078efcff */
[----:B------:R3:W-:Y:S01]  /*e460*/  LDGSTS.E.BYPASS.LTC128B.128 [R17+0x4c00], desc[UR50][R4.64+0x100], !P3 ;  /* 0x04c0010004117fae */ /* 0x0007e2000d901d72 */
[----:B------:R-:W-:Y:S02]  /*e470*/  IMAD.X R3, RZ, RZ, R8, P2 ;  /* 0x000000ffff037224 */ /* 0x000fe400010e0608 */
[C---:B------:R-:W-:Y:S01]  /*e480*/  LOP3.LUT P3, RZ, R22.reuse, 0x80, RZ, 0xc0, !PT ;  /* 0x0000008016ff7812 */ /* 0x040fe2000786c0ff */
[----:B------:R3:W-:Y:S01]  /*e490*/  LDGSTS.E.BYPASS.LTC128B.128 [R17+0x6c00], desc[UR50][R4.64+0x180], !P6 ;  /* 0x06c0018004117fae */ /* 0x0007e2000f101d72 */
[----:B------:R-:W-:-:S03]  /*e4a0*/  LOP3.LUT P2, RZ, R22, 0x40, RZ, 0xc0, !PT ;  /* 0x0000004016ff7812 */ /* 0x000fc6000784c0ff */
[----:B------:R3:W-:Y:S04]  /*e4b0*/  LDGSTS.E.BYPASS.LTC128B.128 [R17+0x8c00], desc[UR50][R4.64+0x200], !P5 ;  /* 0x08c0020004117fae */ /* 0x0007e8000e901d72 */
[----:B------:R3:W-:Y:S04]  /*e4c0*/  LDGSTS.E.BYPASS.LTC128B.128 [R17+0xac00], desc[UR50][R4.64+0x280], !P4 ;  /* 0x0ac0028004117fae */ /* 0x0007e8000e101d72 */
[----:B------:R3:W-:Y:S04]  /*e4d0*/  LDGSTS.E.BYPASS.LTC128B.128 [R17+0xcc00], desc[UR50][R4.64+0x300], P0 ;  /* 0x0cc0030004117fae */ /* 0x0007e80008101d72 */
[----:B------:R3:W-:Y:S04]  /*e4e0*/  LDGSTS.E.BYPASS.LTC128B.128 [R17+0xec00], desc[UR50][R4.64+0x380], P1 ;  /* 0x0ec0038004117fae */ /* 0x0007e80008901d72 */
[----:B------:R3:W-:Y:S01]  /*e4f0*/  LDGSTS.E.BYPASS.LTC128B.128 [R17+0x1400], desc[UR50][R2.64], !P3 ;  /* 0x0140000002117fae */ /* 0x0007e2000d901d72 */
[----:B------:R-:W-:-:S03]  /*e500*/  LOP3.LUT P3, RZ, R22, 0x8000, RZ, 0xc0, !PT ;  /* 0x0000800016ff7812 */ /* 0x000fc6000786c0ff */
[----:B------:R3:W-:Y:S04]  /*e510*/  LDGSTS.E.BYPASS.LTC128B.128 [R17+0x3400], desc[UR50][R2.64+0x80], !P2 ;  /* 0x0340008002117fae */ /* 0x0007e8000d101d72 */
[----:B------:R3:W0:Y:S06]  /*e520*/  SHFL.IDX PT, R14, R9, 0x3, 0x181f ;  /* 0x00781f00090e7f89 */ /* 0x00062c00000e0000 */
[----:B------:R3:W-:Y:S01]  /*e530*/  LDGSTS.E.BYPASS.LTC128B.128 [R17+0x5400], desc[UR50][R2.64+0x100], !P3 ;  /* 0x0540010002117fae */ /* 0x0007e2000d901d72 */
[----:B------:R-:W-:-:S03]  /*e540*/  LOP3.LUT P3, RZ, R22, 0x4000, RZ, 0xc0, !PT ;  /* 0x0000400016ff7812 */ /* 0x000fc6000786c0ff */
[----:B------:R3:W-:Y:S04]  /*e550*/  LDGSTS.E.BYPASS.LTC128B.128 [R17+0x7400], desc[UR50][R2.64+0x180], !P6 ;  /* 0x0740018002117fae */ /* 0x0007e8000f101d72 */
[----:B------:R3:W-:Y:S04]  /*e560*/  LDGSTS.E.BYPASS.LTC128B.128 [R17+0x9400], desc[UR50][R2.64+0x200], !P5 ;  /* 0x0940020002117fae */ /* 0x0007e8000e901d72 */
[----:B------:R3:W-:Y:S04]  /*e570*/  LDGSTS.E.BYPASS.LTC128B.128 [R17+0xb400], desc[UR50][R2.64+0x280], !P4 ;  /* 0x0b40028002117fae */ /* 0x0007e8000e101d72 */
[----:B------:R3:W-:Y:S04]  /*e580*/  LDGSTS.E.BYPASS.LTC128B.128 [R17+0xd400], desc[UR50][R2.64+0x300], P0 ;  /* 0x0d40030002117fae */ /* 0x0007e80008101d72 */
[----:B0-----:R3:W-:Y:S02]  /*e590*/  LDGSTS.E.BYPASS.LTC128B.128 [R17+0xf400], desc[UR50][R2.64+0x380], P1 ;  /* 0x0f40038002117fae */ /* 0x0017e40008901d72 */
.L_x_542:
[----:B------:R-:W-:Y:S02]  /*e5a0*/  LOP3.LUT R22, R22, 0xffff7fff, RZ, 0xc0, !PT ;  /* 0xffff7fff16167812 */ /* 0x000fe400078ec0ff */
[----:B---3--:R-:W-:Y:S02]  /*e5b0*/  IADD3 R2, P2, R14, R0, RZ ;  /* 0x000000000e027210 */ /* 0x008fe40007f5e0ff */
[----:B------:R-:W-:-:S03]  /*e5c0*/  @P1 LOP3.LUT R22, R22, 0x8000, RZ, 0xfc, !PT ;  /* 0x0000800016161812 */ /* 0x000fc600078efcff */
[----:B------:R-:W-:Y:S01]  /*e5d0*/  IMAD.X R3, RZ, RZ, R10, P2 ;  /* 0x000000ffff037224 */ /* 0x000fe200010e060a */
[C---:B------:R-:W-:Y:S02]  /*e5e0*/  LOP3.LUT P1, RZ, R22.reuse, 0x80, RZ, 0xc0, !PT ;  /* 0x0000008016ff7812 */ /* 0x040fe4000782c0ff */
[----:B------:R-:W-:-:S04]  /*e5f0*/  LOP3.LUT R22, R22, 0xffffbfff, RZ, 0xc0, !PT ;  /* 0xffffbfff16167812 */ /* 0x000fc800078ec0ff */
[----:B------:R-:W-:-:S04]  /*e600*/  @P3 LOP3.LUT R22, R22, 0x4000, RZ, 0xfc, !PT ;  /* 0x0000400016163812 */ /* 0x000fc800078efcff */
[C---:B------:R-:W-:Y:S02]  /*e610*/  LOP3.LUT P3, RZ, R22.reuse, 0x40, RZ, 0xc0, !PT ;  /* 0x0000004016ff7812 */ /* 0x040fe4000786c0ff */
[C---:B------:R-:W-:Y:S01]  /*e620*/  LOP3.LUT P2, RZ, R22.reuse, 0x20, RZ, 0xc0, !PT ;  /* 0x0000002016ff7812 */ /* 0x040fe2000784c0ff */
[----:B------:R-:W-:Y:S01]  /*e630*/  @!PT LDS RZ, [RZ] ;  /* 0x00000000fffff984 */ /* 0x000fe20000000800 */
[----:B------:R-:W-:Y:S01]  /*e640*/  @!PT LDS RZ, [RZ] ;  /* 0x00000000fffff984 */ /* 0x000fe20000000800 */
[----:B------:R-:W-:Y:S01]  /*e650*/  @!PT LDS RZ, [RZ] ;  /* 0x00000000fffff984 */ /* 0x000fe20000000800 */
[----:B------:R0:W-:Y:S01]  /*e660*/  LDGSTS.E.BYPASS.LTC128B.128 [R17+0x1c00], desc[UR50][R2.64], !P1 ;  /* 0x01c0000002117fae */ /* 0x0001e2000c901d72 */
[C---:B------:R-:W-:Y:S02]  /*e670*/  LOP3.LUT P6, RZ, R22.reuse, 0x10, RZ, 0xc0, !PT ;  /* 0x0000001016ff7812 */ /* 0x040fe400078cc0ff */
[----:B------:R-:W-:-:S07]  /*e680*/  LOP3.LUT P1, RZ, R22, 0x8000, RZ, 0xc0, !PT ;  /* 0x0000800016ff7812 */ /* 0x000fce000782c0ff */
[----:B------:R0:W-:Y:S01]  /*e690*/  LDGSTS.E.BYPASS.LTC128B.128 [R17+0x3c00], desc[UR50][R2.64+0x80], !P3 ;  /* 0x03c0008002117fae */ /* 0x0001e2000d901d72 */
[----:B------:R-:W-:-:S03]  /*e6a0*/  LOP3.LUT P3, RZ, R22, 0x4000, RZ, 0xc0, !PT ;  /* 0x0000400016ff7812 */ /* 0x000fc6000786c0ff */
        /* <DEDUP_REMOVED lines=8> */
.L_x_452:
[----:B------:R-:W-:Y:S02]  /*e730*/  PLOP3.LUT P1, PT, P1, P0, PT, 0xa2, 0x0 ;  /* 0x000000000000781c */ /* 0x000fe40000f21472 */
[----:B------:R-:W-:-:S08]  /*e740*/  @P0 R2UR P1, UR4, R6 ;  /* 0x00000000060402ca */ /* 0x000fd00000020000 */
[----:B------:R-:W-:-:S05]  /*e750*/  @P0 PLOP3.LUT P0, PT, P1, PT, PT, 0x80, 0x0 ;  /* 0x000000000000081c */ /* 0x000fca0000f0f070 */
[----:B------:R-:W-:Y:S01]  /*e760*/  @!P1 SYNCS.ARRIVE.TRANS64.RED.A0T1 RZ, [UR4+0x28c50], RZ ;  /* 0x028c50ffffff99a7 */ /* 0x000fe20008200404 */
[----:B------:R-:W-:Y:S07]  /*e770*/  @!P1 ARRIVES.LDGSTSBAR.64.TRANSCNT [UR4+0x28c50] ;  /* 0x028c5000ff0099b0 */ /* 0x000fee0008000a84 */
[----:B------:R-:W-:Y:S05]  /*e780*/  @P0 BRA.U.ANY `(.L_x_452) ;  /* 0xfffffffd00e80947 */ /* 0x000fea000393ffff */
[----:B------:R-:W-:Y:S01]  /*e790*/  NOP ;  /* 0x0000000000007918 */ /* 0x000fe20000000000 */
[----:B0-----:R-:W-:-:S04]  /*e7a0*/  MOV R2, UR36 ;  /* 0x0000002400027c02 */ /* 0x001fc80008000f00 */
[----:B------:R-:W-:-:S13]  /*e7b0*/  ISETP.NE.AND P2, PT, R2, 0x3, PT ;  /* 0x000000030200780c */ /* 0x000fda0003f45270 */
[----:B------:R-:W-:Y:S05]  /*e7c0*/  @!P2 BRA `(.L_x_453) ;  /* 0x000000000004a947 */ /* 0x000fea0003800000 */
[----:B------:R-:W-:Y:S01]  /*e7d0*/  BPT.TRAP 0x1 ;  /* 0x000000040000795c */ /* 0x000fe20000300000 */
.L_x_453:
[----:B------:R3:W-:Y:S01]  /*e7e0*/  SYNCS.ARRIVE.TRANS64.A1T0 RZ, [R6+URZ+0x28c50], RZ ;  /* 0x028c50ff06ff79a7 */ /* 0x0007e2000810003f */
[----:B------:R-:W-:Y:S05]  /*e7f0*/  @P3 BRA `(.L_x_454) ;  /* 0xfffffff000543947 */ /* 0x000fea000383ffff */
.L_x_441:
[----:B------:R-:W-:Y:S05]  /*e800*/  BSYNC B0 ;  /* 0x0000000000007941 */ /* 0x000fea0003800000 */
.L_x_440:
[----:B------:R-:W4:Y:S01]  /*e810*/  S2R R2, SR_TID.X ;  /* 0x0000000000027919 */ /* 0x000f220000002100 */
[----:B------:R-:W-:Y:S01]  /*e820*/  VIADD R24, R24, 0x1 ;  /* 0x0000000118187836 */ /* 0x000fe20000000000 */
[----:B------:R-:W-:Y:S04]  /*e830*/  BSSY B0, `(.L_x_455) ;  /* 0x0000013000007945 */ /* 0x000fe80003800000 */
[----:B------:R-:W-:-:S04]  /*e840*/  ISETP.NE.AND P0, PT, R24, 0x2, PT ;  /* 0x000000021800780c */ /* 0x000fc80003f05270 */
[----:B------:R-:W-:-:S04]  /*e850*/  SEL R0, RZ, 0x1, P0 ;  /* 0x00000001ff007807 */ /* 0x000fc80000000000 */
[----:B------:R-:W-:Y:S02]  /*e860*/  LOP3.LUT R25, R25, R0, RZ, 0x3c, !PT ;  /* 0x0000000019197212 */ /* 0x000fe400078e3cff */
[----:B----4-:R-:W-:-:S04]  /*e870*/  LOP3.LUT R2, R2, 0x7f, RZ, 0xc0, !PT ;  /* 0x0000007f02027812 */ /* 0x010fc800078ec0ff */
[----:B------:R-:W-:-:S13]  /*e880*/  ISETP.NE.AND P1, PT, R2, RZ, PT ;  /* 0x000000ff0200720c */ /* 0x000fda0003f25270 */
[----:B------:R-:W-:Y:S05]  /*e890*/  @P1 BRA `(.L_x_456) ;  /* 0x0000000000301947 */ /* 0x000fea0003800000 */
[----:B------:R-:W4:Y:S01]  /*e8a0*/  S2R R5, SR_LANEID ;  /* 0x0000000000057919 */ /* 0x000f220000000000 */
[----:B------:R-:W-:Y:S01]  /*e8b0*/  VOTEU.ANY UR4, UPT, PT ;  /* 0x0000000000047886 */ /* 0x000fe200038e0100 */
[----:B------:R-:W5:Y:S01]  /*e8c0*/  LDC.64 R2, c[0x0][0xc60] ;  /* 0x00031800ff027b82 */ /* 0x000f620000000a00 */
[----:B------:R-:W4:Y:S02]  /*e8d0*/  FLO.U32 R0, UR4 ;  /* 0x0000000400007d00 */ /* 0x000f2400080e0000 */
[----:B----4-:R-:W-:-:S06]  /*e8e0*/  ISETP.EQ.U32.AND P1, PT, R0, R5, PT ;  /* 0x000000050000720c */ /* 0x010fcc0003f22070 */
[----:B------:R-:W5:Y:S07]  /*e8f0*/  POPC R5, UR4 ;  /* 0x0000000400057d09 */ /* 0x000f6e0008000000 */
[----:B-----5:R-:W4:Y:S01]  /*e900*/  @P1 ATOMG.E.ADD.STRONG.GPU PT, R3, desc[UR50][R2.64], R5 ;  /* 0x00000005020319a8 */ /* 0x020f2200081ee1f2 */
[----:B0-----:R-:W0:Y:S02]  /*e910*/  S2R R4, SR_LTMASK ;  /* 0x0000000000047919 */ /* 0x001e240000003900 */
[----:B0-----:R-:W-:-:S04]  /*e920*/  LOP3.LUT R4, R4, UR4, RZ, 0xc0, !PT ;  /* 0x0000000404047c12 */ /* 0x001fc8000f8ec0ff */
[----:B------:R-:W0:Y:S01]  /*e930*/  POPC R7, R4 ;  /* 0x0000000400077309 */ /* 0x000e220000000000 */
[----:B----4-:R-:W0:Y:S02]  /*e940*/  SHFL.IDX PT, R0, R3, R0, 0x1f ;  /* 0x00001f0003007589 */ /* 0x010e2400000e0000 */
[----:B0-----:R-:W-:-:S07]  /*e950*/  IADD3 R16, R0, UR37, R7 ;  /* 0x0000002500107c10 */ /* 0x001fce000fffe007 */
.L_x_456:
[----:B------:R-:W-:Y:S05]  /*e960*/  BSYNC B0 ;  /* 0x0000000000007941 */ /* 0x000fea0003800000 */
.L_x_455:
[----:B------:R-:W-:-:S07]  /*e970*/  SEL R24, R24, RZ, P0 ;  /* 0x000000ff18187207 */ /* 0x000fce0000000000 */
.L_x_415:
[----:B------:R-:W-:Y:S05]  /*e980*/  BSYNC B7 ;  /* 0x0000000000077941 */ /* 0x000fea0003800000 */
.L_x_413:
[----:B------:R-:W-:-:S13]  /*e990*/  LOP3.LUT P0, RZ, R22, 0x2000, RZ, 0xc0, !PT ;  /* 0x0000200016ff7812 */ /* 0x000fda000780c0ff */
[----:B------:R-:W-:Y:S05]  /*e9a0*/  @!P0 BRA `(.L_x_457) ;  /* 0x0000000000248947 */ /* 0x000fea0003800000 */
[----:B------:R-:W-:Y:S05]  /*e9b0*/  WARPSYNC.ALL ;  /* 0x0000000000007948 */ /* 0x000fea0003800000 */
[----:B------:R-:W4:Y:S08]  /*e9c0*/  S2UR UR5, SR_CgaCtaId ;  /* 0x00000000000579c3 */ /* 0x000f300000008800 */
[----:B------:R-:W-:Y:S06]  /*e9d0*/  BAR.SYNC.DEFER_BLOCKING 0x5, 0x180 ;  /* 0x0146000000007b1d */ /* 0x000fec0000010000 */
[----:B------:R-:W-:-:S02]  /*e9e0*/  UMOV UR4, 0x400 ;  /* 0x0000040000047882 */ /* 0x000fc40000000000 */
[----:B----4-:R-:W-:-:S06]  /*e9f0*/  ULEA UR4, UR5, UR4, 0x18 ;  /* 0x0000000405047291 */ /* 0x010fcc000f8ec03f */
[----:B------:R-:W-:-:S05]  /*ea00*/  IMAD.U32 R23, RZ, RZ, UR4 ;  /* 0x00000004ff177e24 */ /* 0x000fca000f8e00ff */
[----:B------:R4:W0:Y:S01]  /*ea10*/  LDS.128 R16, [R23+0x28cd0] ;  /* 0x028cd00017107984 */ /* 0x0008220000000c00 */
[----:B------:R-:W-:Y:S06]  /*ea20*/  BAR.ARV 0x4, 0x180 ;  /* 0x0106000000007b1d */ /* 0x000fec0000002000 */
[----:B------:R-:W-:Y:S05]  /*ea30*/  BRA `(.L_x_458) ;  /* 0x0000000800407947 */ /* 0x000fea0003800000 */
.L_x_457:
[----:B------:R-:W4:Y:S01]  /*ea40*/  S2R R0, SR_TID.X ;  /* 0x0000000000007919 */ /* 0x000f220000002100 */
[----:B------:R-:W-:Y:S01]  /*ea50*/  UMOV UR4, 0xffffffff ;  /* 0xffffffff00047882 */ /* 0x000fe20000000000 */
[----:B----4-:R-:W-:-:S04]  /*ea60*/  LOP3.LUT R8, R0, 0x1f, RZ, 0xc0, !PT ;  /* 0x0000001f00087812 */ /* 0x010fc800078ec0ff */
[----:B------:R-:W-:Y:S01]  /*ea70*/  ISETP.NE.AND P0, PT, R8, 0x1f, PT ;  /* 0x0000001f0800780c */ /* 0x000fe20003f05270 */
[----:B------:R-:W-:-:S12]  /*ea80*/  BRA.DIV UR4, `(.L_x_459) ;  /* 0x0000003204107947 */ /* 0x000fd8000b800000 */
[----:B------:R-:W-:Y:S01]  /*ea90*/  IMAD.IADD R5, R19, 0x1, R8 ;  /* 0x0000000113057824 */ /* 0x000fe200078e0208 */
[----:B------:R-:W-:-:S04]  /*eaa0*/  ULDC UR4, c[0x0][0xc3c] ;  /* 0x00030f0000047ab9 */ /* 0x000fc80000000800 */
[----:B------:R-:W-:-:S13]  /*eab0*/  ISETP.GE.OR P1, PT, R5, UR4, !P0 ;  /* 0x0000000405007c0c */ /* 0x000fda000c726670 */
[----:B------:R-:W4:Y:S02]  /*eac0*/  @!P1 LDC.64 R2, c[0x0][0xc80] ;  /* 0x00032000ff029b82 */ /* 0x000f240000000a00 */
[----:B----4-:R-:W-:-:S06]  /*ead0*/  @!P1 IMAD.WIDE R2, R5, 0x4, R2 ;  /* 0x0000000405029825 */ /* 0x010fcc00078e0202 */
[----:B------:R-:W4:Y:S01]  /*eae0*/  @!P1 LDG.E R2, desc[UR50][R2.64] ;  /* 0x0000003202029981 */ /* 0x000f22000c1e1900 */
[----:B------:R-:W-:Y:S01]  /*eaf0*/  IMAD.MOV.U32 R5, RZ, RZ, RZ ;  /* 0x000000ffff057224 */ /* 0x000fe200078e00ff */
[C---:B------:R-:W-:Y:S02]  /*eb00*/  ISETP.GE.U32.AND P2, PT, R8.reuse, 0x2, PT ;  /* 0x000000020800780c */ /* 0x040fe40003f46070 */
[C---:B------:R-:W-:Y:S01]  /*eb10*/  ISETP.GE.U32.AND P3, PT, R8.reuse, 0x4, PT ;  /* 0x000000040800780c */ /* 0x040fe20003f66070 */
[----:B------:R-:W-:Y:S01]  /*eb20*/  SHFL.IDX PT, R0, R16, RZ, 0x1f ;  /* 0x00001fff10007589 */ /* 0x000fe200000e0000 */
[C---:B------:R-:W-:Y:S02]  /*eb30*/  ISETP.GE.U32.AND P4, PT, R8.reuse, 0x8, PT ;  /* 0x000000080800780c */ /* 0x040fe40003f86070 */
[C---:B------:R-:W-:Y:S01]  /*eb40*/  ISETP.GE.U32.AND P5, PT, R8.reuse, 0x10, PT ;  /* 0x000000100800780c */ /* 0x040fe20003fa6070 */
[----:B0-----:R-:W-:Y:S01]  /*eb50*/  SHFL.IDX PT, R4, R16, 0x1, 0x1f ;  /* 0x00201f0010047f89 */ /* 0x001fe200000e0000 */
[----:B----4-:R-:W-:Y:S01]  /*eb60*/  @!P1 IMAD.MOV.U32 R5, RZ, RZ, R2 ;  /* 0x000000ffff059224 */ /* 0x010fe200078e0002 */
[----:B------:R-:W-:-:S04]  /*eb70*/  ISETP.NE.AND P1, PT, R8, RZ, PT ;  /* 0x000000ff0800720c */ /* 0x000fc80003f25270 */
[----:B------:R-:W2:Y:S02]  /*eb80*/  SHFL.UP PT, R14, R5, 0x1, RZ ;  /* 0x04200000050e7989 */ /* 0x000ea400000e00ff */
[----:B--23--:R-:W-:-:S04]  /*eb90*/  SEL R6, R14, RZ, P1 ;  /* 0x000000ff0e067207 */ /* 0x00cfc80000800000 */
[----:B------:R-:W-:-:S05]  /*eba0*/  IADD3 R6, R5, R6, RZ ;  /* 0x0000000605067210 */ /* 0x000fca0007ffe0ff */
        /* <DEDUP_REMOVED lines=12> */
[----:B------:R0:W2:Y:S02]  /*ec70*/  SHFL.IDX PT, R14, R2, 0x1f, 0x1f ;  /* 0x03e01f00020e7f89 */ /* 0x0000a400000e0000 */
.L_x_552:
[----:B------:R-:W-:Y:S02]  /*ec80*/  ULDC UR4, c[0x0][0xc38] ;  /* 0x00030e0000047ab9 */ /* 0x000fe40000000800 */
[----:B------:R-:W-:-:S04]  /*ec90*/  IMAD.U32 R7, RZ, RZ, UR4 ;  /* 0x00000004ff077e24 */ /* 0x000fc8000f8e00ff */
[----:B--2---:R-:W-:-:S05]  /*eca0*/  IMAD R14, R14, R7, RZ ;  /* 0x000000070e0e7224 */ /* 0x004fca00078e02ff */
[----:B------:R-:W-:-:S04]  /*ecb0*/  IADD3 R9, R4, R14, RZ ;  /* 0x0000000e04097210 */ /* 0x000fc80007ffe0ff */
[----:B------:R-:W-:-:S13]  /*ecc0*/  ISETP.GT.AND P6, PT, R9, R0, PT ;  /* 0x000000000900720c */ /* 0x000fda0003fc4270 */
[----:B------:R-:W-:Y:S05]  /*ecd0*/  @P6 BRA `(.L_x_460) ;  /* 0x00000000009c6947 */ /* 0x000fea0003800000 */
.L_x_465:
[----:B0-----:R-:W0:Y:S01]  /*ece0*/  LDC R2, c[0x0][0xc3c] ;  /* 0x00030f00ff027b82 */ /* 0x001e220000000800 */
[----:B------:R-:W-:-:S05]  /*ecf0*/  VIADD R19, R19, 0x1f ;  /* 0x0000001f13137836 */ /* 0x000fca0000000000 */
[----:B0-----:R-:W-:-:S13]  /*ed00*/  ISETP.GE.AND P6, PT, R19, R2, PT ;  /* 0x000000021300720c */ /* 0x001fda0003fc6270 */
[----:B------:R-:W-:Y:S05]  /*ed10*/  @P6 BRA `(.L_x_461) ;  /* 0x0000000400446947 */ /* 0x000fea0003800000 */
[----:B------:R-:W0:Y:S01]  /*ed20*/  S2R R3, SR_TID.X ;  /* 0x0000000000037919 */ /* 0x000e220000002100 */
[----:B------:R-:W-:Y:S01]  /*ed30*/  BSSY B0, `(.L_x_462) ;  /* 0x0000009000007945 */ /* 0x000fe20003800000 */
[----:B------:R-:W-:Y:S01]  /*ed40*/  IMAD.MOV.U32 R5, RZ, RZ, RZ ;  /* 0x000000ffff057224 */ /* 0x000fe200078e00ff */
[----:B0-----:R-:W-:-:S05]  /*ed50*/  LOP3.LUT R3, R3, 0x1f, RZ, 0xc0, !PT ;  /* 0x0000001f03037812 */ /* 0x001fca00078ec0ff */
[----:B------:R-:W-:-:S05]  /*ed60*/  IMAD.IADD R7, R19, 0x1, R3 ;  /* 0x0000000113077824 */ /* 0x000fca00078e0203 */
[----:B------:R-:W-:-:S13]  /*ed70*/  ISETP.GE.OR P6, PT, R7, R2, !P0 ;  /* 0x000000020700720c */ /* 0x000fda00047c6670 */
[----:B------:R-:W-:Y:S05]  /*ed80*/  @P6 BRA `(.L_x_463) ;  /* 0x00000000000c6947 */ /* 0x000fea0003800000 */
[----:B------:R-:W0:Y:S02]  /*ed90*/  LDC.64 R2, c[0x0][0xc80] ;  /* 0x00032000ff027b82 */ /* 0x000e240000000a00 */
[----:B0-----:R-:W-:-:S05]  /*eda0*/  IMAD.WIDE R2, R7, 0x4, R2 ;  /* 0x0000000407027825 */ /* 0x001fca00078e0202 */
[----:B------:R0:W5:Y:S02]  /*edb0*/  LDG.E R5, desc[UR50][R2.64] ;  /* 0x0000003202057981 */ /* 0x000164000c1e1900 */
.L_x_463:
[----:B------:R-:W-:Y:S05]  /*edc0*/  BSYNC B0 ;  /* 0x0000000000007941 */ /* 0x000fea0003800000 */
.L_x_462:
[----:B------:R-:W-:-:S03]  /*edd0*/  UMOV UR4, 0xffffffff ;  /* 0xffffffff00047882 */ /* 0x000fc60000000000 */
[----:B------:R-:W-:Y:S05]  /*ede0*/  BRA.DIV UR4, `(.L_x_464) ;  /* 0x00000032045c7947 */ /* 0x000fea000b800000 */
[----:B-----5:R-:W2:Y:S02]  /*edf0*/  SHFL.UP PT, R14, R5, 0x1, RZ ;  /* 0x04200000050e7989 */ /* 0x020ea400000e00ff */
[----:B--2---:R-:W-:-:S05]  /*ee00*/  SEL R14, R14, RZ, P1 ;  /* 0x000000ff0e0e7207 */ /* 0x004fca0000800000 */
        /* <DEDUP_REMOVED lines=10> */
[----:B------:R-:W0:Y:S02]  /*eeb0*/  SHFL.UP PT, R14, R4, 0x10, RZ ;  /* 0x06000000040e7989 */ /* 0x000e2400000e00ff */
[----:B0-----:R-:W-:-:S05]  /*eec0*/  SEL R7, R14, RZ, P5 ;  /* 0x000000ff0e077207 */ /* 0x001fca0002800000 */
[----:B------:R-:W-:-:S05]  /*eed0*/  IMAD.IADD R2, R4, 0x1, R7 ;  /* 0x0000000104027824 */ /* 0x000fca00078e0207 */
[----:B------:R0:W2:Y:S02]  /*eee0*/  SHFL.IDX PT, R14, R2, 0x1f, 0x1f ;  /* 0x03e01f00020e7f89 */ /* 0x0000a400000e0000 */
.L_x_560:
[----:B------:R-:W-:Y:S02]  /*eef0*/  ULDC UR4, c[0x0][0xc38] ;  /* 0x00030e0000047ab9 */ /* 0x000fe40000000800 */
[----:B------:R-:W-:-:S04]  /*ef00*/  IMAD.U32 R7, RZ, RZ, UR4 ;  /* 0x00000004ff077e24 */ /* 0x000fc8000f8e00ff */
[----:B--2---:R-:W-:-:S04]  /*ef10*/  IMAD R14, R14, R7, RZ ;  /* 0x000000070e0e7224 */ /* 0x004fc800078e02ff */
[----:B------:R-:W-:-:S05]  /*ef20*/  IMAD.IADD R9, R14, 0x1, R9 ;  /* 0x000000010e097824 */ /* 0x000fca00078e0209 */
[----:B------:R-:W-:-:S13]  /*ef30*/  ISETP.GT.AND P6, PT, R9, R0, PT ;  /* 0x000000000900720c */ /* 0x000fda0003fc4270 */
[----:B------:R-:W-:Y:S05]  /*ef40*/  @!P6 BRA `(.L_x_465) ;  /* 0xfffffffc0064e947 */ /* 0x000fea000383ffff */
.L_x_460:
[----:B------:R-:W-:Y:S01]  /*ef50*/  IMAD.IADD R16, R9, 0x1, -R14 ;  /* 0x0000000109107824 */ /* 0x000fe200078e0a0e */
[----:B------:R-:W-:-:S03]  /*ef60*/  UMOV UR4, 0xffffffff ;  /* 0xffffffff00047882 */ /* 0x000fc60000000000 */
[----:B------:R-:W-:-:S05]  /*ef70*/  IMAD R3, R2, R7, R16 ;  /* 0x0000000702037224 */ /* 0x000fca00078e0210 */
[----:B------:R-:W-:Y:S01]  /*ef80*/  ISETP.GT.AND P6, PT, R3, R0, PT ;  /* 0x000000000300720c */ /* 0x000fe20003fc4270 */
[----:B------:R-:W-:-:S12]  /*ef90*/  BRA.DIV UR4, `(.L_x_466) ;  /* 0x0000003204ac7947 */ /* 0x000fd8000b800000 */
[----:B------:R-:W-:-:S04]  /*efa0*/  VOTE.ANY R3, PT, !P6 ;  /* 0x0000000000037806 */ /* 0x000fc800070e0100 */
[----:B------:R-:W2:Y:S02]  /*efb0*/  POPC R4, R3 ;  /* 0x0000000300047309 */ /* 0x000ea40000000000 */
[----:B--2---:R2:W3:Y:S02]  /*efc0*/  SHFL.IDX PT, R5, R5, R4, 0x1f ;  /* 0x00001f0405057589 */ /* 0x0044e400000e0000 */
.L_x_564:
[----:B------:R-:W-:Y:S02]  /*efd0*/  ISETP.NE.AND P0, PT, R3, RZ, PT ;  /* 0x000000ff0300720c */ /* 0x000fe40003f05270 */
[----:B------:R-:W-:-:S11]  /*efe0*/  MOV R14, RZ ;  /* 0x000000ff000e7202 */ /* 0x000fd60000000f00 */
[----:B------:R-:W-:Y:S05]  /*eff0*/  @!P0 BRA `(.L_x_467) ;  /* 0x0000000000108947 */ /* 0x000fea0003800000 */
[----:B------:R-:W-:Y:S01]  /*f000*/  UMOV UR4, 0xffffffff ;  /* 0xffffffff00047882 */ /* 0x000fe20000000000 */
[----:B------:R-:W-:Y:S02]  /*f010*/  VIADD R12, R4, 0xffffffff ;  /* 0xffffffff040c7836 */ /* 0x000fe40000000000 */
[----:B------:R-:W-:Y:S05]  /*f020*/  BRA.DIV UR4, `(.L_x_468) ;  /* 0x0000003204d07947 */ /* 0x000fea000b800000 */
[----:B------:R4:W0:Y:S02]  /*f030*/  SHFL.IDX PT, R14, R2, R12, 0x1f ;  /* 0x00001f0c020e7589 */ /* 0x00082400000e0000 */
.L_x_467:
[----:B---3--:R-:W-:Y:S01]  /*f040*/  IABS R6, R5 ;  /* 0x0000000500067213 */ /* 0x008fe20000000000 */
[----:B0-----:R-:W-:Y:S01]  /*f050*/  IMAD R16, R14, R7, R16 ;  /* 0x000000070e107224 */ /* 0x001fe200078e0210 */
[----:B------:R-:W-:Y:S02]  /*f060*/  IADD3 R19, R4, R19, RZ ;  /* 0x0000001304137210 */ /* 0x000fe40007ffe0ff */
[----:B------:R-:W0:Y:S01]  /*f070*/  I2F.RP R8, R6 ;  /* 0x0000000600087306 */ /* 0x000e220000209400 */
[----:B------:R-:W-:-:S05]  /*f080*/  IMAD.IADD R10, R0, 0x1, -R16 ;  /* 0x00000001000a7824 */ /* 0x000fca00078e0a10 */
[----:B------:R-:W-:Y:S02]  /*f090*/  IABS R0, R10 ;  /* 0x0000000a00007213 */ /* 0x000fe40000000000 */
[----:B0-----:R-:W4:Y:S02]  /*f0a0*/  MUFU.RCP R8, R8 ;  /* 0x0000000800087308 */ /* 0x001f240000001000 */
[----:B----4-:R-:W-:-:S06]  /*f0b0*/  VIADD R2, R8, 0xffffffe ;  /* 0x0ffffffe08027836 */ /* 0x010fcc0000000000 */
[----:B------:R0:W3:Y:S02]  /*f0c0*/  F2I.FTZ.U32.TRUNC.NTZ R3, R2 ;  /* 0x0000000200037305 */ /* 0x0000e4000021f000 */
[----:B0-----:R-:W-:Y:S02]  /*f0d0*/  IMAD.MOV.U32 R2, RZ, RZ, RZ ;  /* 0x000000ffff027224 */ /* 0x001fe400078e00ff */
[----:B---3--:R-:W-:-:S04]  /*f0e0*/  IMAD.MOV R7, RZ, RZ, -R3 ;  /* 0x000000ffff077224 */ /* 0x008fc800078e0a03 */
[----:B------:R-:W-:-:S04]  /*f0f0*/  IMAD R7, R7, R6, RZ ;  /* 0x0000000607077224 */ /* 0x000fc800078e02ff */
[----:B------:R-:W-:Y:S01]  /*f100*/  IMAD.HI.U32 R3, R3, R7, R2 ;  /* 0x0000000703037227 */ /* 0x000fe200078e0002 */
[----:B------:R-:W-:-:S04]  /*f110*/  IABS R7, R5 ;  /* 0x0000000500077213 */ /* 0x000fc80000000000 */
[----:B------:R-:W-:Y:S01]  /*f120*/  IADD3 R7, RZ, -R7, RZ ;  /* 0x80000007ff077210 */ /* 0x000fe20007ffe0ff */
[----:B------:R-:W-:-:S04]  /*f130*/  IMAD.HI.U32 R3, R3, R0, RZ ;  /* 0x0000000003037227 */ /* 0x000fc800078e00ff */
[----:B------:R-:W-:Y:S01]  /*f140*/  IMAD R7, R3, R7, R0 ;  /* 0x0000000703077224 */ /* 0x000fe200078e0200 */
[----:B------:R-:W-:-:S04]  /*f150*/  LOP3.LUT R0, R10, R5, RZ, 0x3c, !PT ;  /* 0x000000050a007212 */ /* 0x000fc800078e3cff */
[----:B------:R-:W-:Y:S02]  /*f160*/  ISETP.GT.U32.AND P1, PT, R6, R7, PT ;  /* 0x000000070600720c */ /* 0x000fe40003f24070 */
[----:B------:R-:W-:-:S11]  /*f170*/  ISETP.GE.AND P2, PT, R0, RZ, PT ;  /* 0x000000ff0000720c */ /* 0x000fd60003f46270 */
[----:B------:R-:W-:Y:S02]  /*f180*/  @!P1 IMAD.IADD R7, R7, 0x1, -R6 ;  /* 0x0000000107079824 */ /* 0x000fe400078e0a06 */
[----:B------:R-:W-:Y:S01]  /*f190*/  @!P1 VIADD R3, R3, 0x1 ;  /* 0x0000000103039836 */ /* 0x000fe20000000000 */
[----:B------:R-:W-:Y:S02]  /*f1a0*/  ISETP.NE.AND P1, PT, R5, RZ, PT ;  /* 0x000000ff0500720c */ /* 0x000fe40003f25270 */
[----:B------:R-:W-:-:S13]  /*f1b0*/  ISETP.GE.U32.AND P0, PT, R7, R6, PT ;  /* 0x000000060700720c */ /* 0x000fda0003f06070 */
[----:B------:R-:W-:-:S04]  /*f1c0*/  @P0 VIADD R3, R3, 0x1 ;  /* 0x0000000103030836 */ /* 0x000fc80000000000 */
[----:B------:R-:W-:Y:S01]  /*f1d0*/  @!P2 IMAD.MOV R3, RZ, RZ, -R3 ;  /* 0x000000ffff03a224 */ /* 0x000fe200078e0a03 */
[----:B------:R-:W-:-:S05]  /*f1e0*/  @!P1 LOP3.LUT R3, RZ, R5, RZ, 0x33, !PT ;  /* 0x00000005ff039212 */ /* 0x000fca00078e33ff */
[--C-:B------:R-:W-:Y:S02]  /*f1f0*/  IMAD.MOV R0, RZ, RZ, -R3.reuse ;  /* 0x000000ffff007224 */ /* 0x100fe400078e0a03 */
[----:B------:R-:W-:Y:S02]  /*f200*/  IMAD.MOV.U32 R18, RZ, RZ, R3 ;  /* 0x000000ffff127224 */ /* 0x000fe400078e0003 */
[----:B------:R-:W-:Y:S01]  /*f210*/  IMAD R17, R5, R0, R10 ;  /* 0x0000000005117224 */ /* 0x000fe200078e020a */
[----:B------:R-:W-:Y:S06]  /*f220*/  BRA `(.L_x_469) ;  /* 0x00000000001c7947 */ /* 0x000fec0003800000 */
.L_x_461:
[----:B------:R-:W-:Y:S01]  /*f230*/  UMOV UR4, URZ ;  /* 0x0000003f00047c82 */ /* 0x000fe20008000000 */
[----:B------:R-:W-:Y:S01]  /*f240*/  UMOV UR5, URZ ;  /* 0x0000003f00057c82 */ /* 0x000fe20008000000 */
[----:B------:R-:W-:Y:S01]  /*f250*/  ULDC UR6, c[0x0][0xc3c] ;  /* 0x00030f0000067ab9 */ /* 0x000fe20000000800 */
[----:B------:R-:W-:Y:S02]  /*f260*/  IMAD.MOV.U32 R16, RZ, RZ, R0 ;  /* 0x000000ffff107224 */ /* 0x000fe400078e0000 */
[----:B------:R-:W-:Y:S02]  /*f270*/  IMAD.U32 R17, RZ, RZ, UR4 ;  /* 0x00000004ff117e24 */ /* 0x000fe4000f8e00ff */
[----:B------:R-:W-:Y:S02]  /*f280*/  IMAD.U32 R18, RZ, RZ, UR5 ;  /* 0x00000005ff127e24 */ /* 0x000fe4000f8e00ff */
[----:B------:R-:W-:-:S07]  /*f290*/  IMAD.U32 R19, RZ, RZ, UR6 ;  /* 0x00000006ff137e24 */ /* 0x000fce000f8e00ff */
.L_x_469:
[----:B------:R-:W0:Y:S01]  /*f2a0*/  S2R R0, SR_TID.X ;  /* 0x0000000000007919 */ /* 0x000e220000002100 */
[----:B------:R-:W-:Y:S05]  /*f2b0*/  WARPSYNC.ALL ;  /* 0x0000000000007948 */ /* 0x000fea0003800000 */
[----:B------:R-:W-:Y:S01]  /*f2c0*/  BAR.SYNC.DEFER_BLOCKING 0x4, 0x180 ;  /* 0x0106000000007b1d */ /* 0x000fe20000010000 */
[----:B0-----:R-:W-:-:S04]  /*f2d0*/  LOP3.LUT R0, R0, 0x1f, RZ, 0xc0, !PT ;  /* 0x0000001f00007812 */ /* 0x001fc800078ec0ff */
[----:B------:R-:W-:-:S13]  /*f2e0*/  ISETP.NE.AND P0, PT, R0, RZ, PT ;  /* 0x000000ff0000720c */ /* 0x000fda0003f05270 */
[----:B------:R-:W0:Y:S01]  /*f2f0*/  @!P0 S2R R3, SR_CgaCtaId ;  /* 0x0000000000038919 */ /* 0x000e220000008800 */
[----:B------:R-:W-:-:S04]  /*f300*/  @!P0 MOV R0, 0x400 ;  /* 0x0000040000008802 */ /* 0x000fc80000000f00 */
[----:B0-----:R-:W-:-:S05]  /*f310*/  @!P0 LEA R23, R3, R0, 0x18 ;  /* 0x0000000003178211 */ /* 0x001fca00078ec0ff */
[----:B------:R0:W-:Y:S01]  /*f320*/  @!P0 STS.128 [R23+0x28cd0], R16 ;  /* 0x028cd01017008388 */ /* 0x0001e20000000c00 */
[----:B------:R-:W-:Y:S06]  /*f330*/  BAR.ARV 0x5, 0x180 ;  /* 0x0146000000007b1d */ /* 0x000fec0000002000 */
.L_x_458:
[----:B------:R-:W-:Y:S02]  /*f340*/  ULDC UR4, c[0x0][0xc3c] ;  /* 0x00030f0000047ab9 */ /* 0x000fe40000000800 */
[----:B0-----:R-:W-:-:S13]  /*f350*/  ISETP.GE.AND P0, PT, R19, UR4, PT ;  /* 0x0000000413007c0c */ /* 0x001fda000bf06270 */
[----:B------:R-:W-:Y:S05]  /*f360*/  @!P0 BRA `(.L_x_470) ;  /* 0xffffffb800c48947 */ /* 0x000fea000383ffff */
[----:B------:R-:W-:Y:S05]  /*f370*/  BSYNC B8 ;  /* 0x0000000000087941 */ /* 0x000fea0003800000 */
.L_x_409:
[----:B-1----:R-:W5:Y:S01]  /*f380*/  LDL.LU R0, [R1+0x24] ;  /* 0x0000240001007983 */ /* 0x002f620000300800 */
[----:B------:R-:W-:Y:S01]  /*f390*/  BSSY B0, `(.L_x_471) ;  /* 0x000000b000007945 */ /* 0x000fe20003800000 */
[----:B------:R-:W0:Y:S01]  /*f3a0*/  S2R R5, SR_CgaCtaId ;  /* 0x0000000000057919 */ /* 0x000e220000008800 */
[----:B-----5:R-:W-:-:S04]  /*f3b0*/  IADD3 R0, R0, 0x1, RZ ;  /* 0x0000000100007810 */ /* 0x020fc80007ffe0ff */
[----:B------:R-:W-:-:S04]  /*f3c0*/  LEA.HI R2, R0, R0, RZ, 0x1 ;  /* 0x0000000000027211 */ /* 0x000fc800078f08ff */
[----:B------:R-:W-:Y:S02]  /*f3d0*/  LOP3.LUT R3, R2, 0xfffffffe, RZ, 0xc0, !PT ;  /* 0xfffffffe02037812 */ /* 0x000fe400078ec0ff */
[----:B------:R-:W-:-:S03]  /*f3e0*/  MOV R2, 0x400 ;  /* 0x0000040000027802 */ /* 0x000fc60000000f00 */
[----:B------:R-:W-:Y:S01]  /*f3f0*/  IMAD.IADD R0, R0, 0x1, -R3 ;  /* 0x0000000100007824 */ /* 0x000fe200078e0a03 */
[----:B0-----:R-:W-:-:S04]  /*f400*/  LEA R5, R5, R2, 0x18 ;  /* 0x0000000205057211 */ /* 0x001fc800078ec0ff */
[----:B------:R-:W-:-:S04]  /*f410*/  SHF.L.U32 R0, R0, 0x1f, RZ ;  /* 0x0000001f00007819 */ /* 0x000fc800000006ff */
[----:B------:R-:W0:Y:S02]  /*f420*/  SYNCS.PHASECHK.TRANS64.TRYWAIT P0, [R5+URZ+0x28c20], R0 ;  /* 0x028c2000050075a7 */ /* 0x000e24000800017f */
[----:B0-----:R-:W-:Y:S05]  /*f430*/  @!P0 BRA `(.L_x_472) ;  /* 0x0000002c00f08947 */ /* 0x001fea0003800000 */
.L_x_567:
[----:B------:R-:W-:Y:S05]  /*f440*/  BSYNC B0 ;  /* 0x0000000000007941 */ /* 0x000fea0003800000 */
.L_x_471:
[----:B------:R-:W-:-:S03]  /*f450*/  UMOV UR4, 0xffffffff ;  /* 0xffffffff00047882 */ /* 0x000fc60000000000 */
[----:B------:R-:W-:Y:S05]  /*f460*/  BRA.DIV UR4, `(.L_x_473) ;  /* 0x0000002e04f87947 */ /* 0x000fea000b800000 */
[----:B0-----:R-:W0:Y:S02]  /*f470*/  S2R R0, SR_TID.X ;  /* 0x0000000000007919 */ /* 0x001e240000002100 */
[----:B0-----:R-:W-:-:S04]  /*f480*/  SHF.R.U32.HI R0, RZ, 0x5, R0 ;  /* 0x00000005ff007819 */ /* 0x001fc80000011600 */
[----:B------:R-:W-:-:S05]  /*f490*/  LOP3.LUT R0, R0, 0x3, RZ, 0xc0, !PT ;  /* 0x0000000300007812 */ /* 0x000fca00078ec0ff */
[----:B------:R0:W1:Y:S02]  /*f4a0*/  SHFL.IDX PT, R14, R0, RZ, 0x1f ;  /* 0x00001fff000e7589 */ /* 0x00006400000e0000 */
.L_x_570:
[----:B-1----:R-:W-:Y:S01]  /*f4b0*/  ISETP.NE.AND P0, PT, R14, RZ, PT ;  /* 0x000000ff0e00720c */ /* 0x002fe20003f05270 */
[----:B------:R-:W-:-:S12]  /*f4c0*/  BSSY B0, `(.L_x_474) ;  /* 0x0000024000007945 */ /* 0x000fd80003800000 */
[----:B------:R-:W-:Y:S05]  /*f4d0*/  @P0 BRA `(.L_x_475) ;  /* 0x0000000000880947 */ /* 0x000fea0003800000 */
[----:B------:R-:W-:-:S03]  /*f4e0*/  UMOV UR4, 0xffffffff ;  /* 0xffffffff00047882 */ /* 0x000fc60000000000 */
[----:B------:R-:W-:Y:S05]  /*f4f0*/  BRA.DIV UR4, `(.L_x_476) ;  /* 0x0000003204087947 */ /* 0x000fea000b800000 */
[----:B------:R-:W-:-:S13]  /*f500*/  ELECT P6, URZ, PT ;  /* 0x00000000003f782f */ /* 0x000fda00038c0000 */
.L_x_573:
[----:B------:R-:W-:Y:S05]  /*f510*/  @!P6 BRA `(.L_x_475) ;  /* 0x000000000078e947 */ /* 0x000fea0003800000 */
[----:B------:R-:W-:-:S06]  /*f520*/  ULOP3.LUT UR4, UR39, 0x2, URZ, 0xfc, !UPT ;  /* 0x0000000227047892 */ /* 0x000fcc000f8efc3f */
[----:B0-----:R-:W-:-:S05]  /*f530*/  IMAD.U32 R0, RZ, RZ, UR4 ;  /* 0x00000004ff007e24 */ /* 0x001fca000f8e00ff */
[----:B------:R-:W-:-:S13]  /*f540*/  ISETP.NE.AND P0, PT, R0, 0x3, PT ;  /* 0x000000030000780c */ /* 0x000fda0003f05270 */
[----:B------:R-:W-:Y:S05]  /*f550*/  @!P0 BRA `(.L_x_477) ;  /* 0x0000000000048947 */ /* 0x000fea0003800000 */
[----:B------:R-:W-:Y:S01]  /*f560*/  BPT.TRAP 0x1 ;  /* 0x000000040000795c */ /* 0x000fe20000300000 */
.L_x_477:
[C---:B------:R-:W-:Y:S01]  /*f570*/  IMAD R3, R24.reuse, 0x8, R5 ;  /* 0x0000000818037824 */ /* 0x040fe200078e0205 */
[----:B------:R-:W-:Y:S01]  /*f580*/  SHF.L.U32 R2, R25, 0x1f, RZ ;  /* 0x0000001f19027819 */ /* 0x000fe200000006ff */
[----:B------:R-:W-:-:S03]  /*f590*/  VIADD R24, R24, 0x1 ;  /* 0x0000000118187836 */ /* 0x000fc60000000000 */
[----:B------:R-:W0:Y:S02]  /*f5a0*/  SYNCS.PHASECHK.TRANS64.TRYWAIT P1, [R3+URZ+0x28c40], R2 ;  /* 0x028c4002030075a7 */ /* 0x000e24000802017f */
[----:B------:R-:W-:-:S04]  /*f5b0*/  ISETP.NE.AND P2, PT, R24, 0x2, PT ;  /* 0x000000021800780c */ /* 0x000fc80003f45270 */
[----:B------:R-:W-:Y:S01]  /*f5c0*/  SEL R0, RZ, 0x1, P2 ;  /* 0x00000001ff007807 */ /* 0x000fe20001000000 */
[----:B0-----:R-:W-:Y:S08]  /*f5d0*/  @!P1 BRA `(.L_x_478) ;  /* 0x0000002c00f09947 */ /* 0x001ff00003800000 */
.L_x_574:
[----:B------:R-:W-:Y:S02]  /*f5e0*/  SEL R24, R24, RZ, P2 ;  /* 0x000000ff18187207 */ /* 0x000fe40001000000 */
[----:B------:R-:W-:Y:S01]  /*f5f0*/  LOP3.LUT R0, R25, R0, RZ, 0x3c, !PT ;  /* 0x0000000019007212 */ /* 0x000fe200078e3cff */
[----:B------:R-:W-:Y:S06]  /*f600*/  @!P0 BRA `(.L_x_479) ;  /* 0x0000000000048947 */ /* 0x000fec0003800000 */
[----:B------:R-:W-:Y:S01]  /*f610*/  BPT.TRAP 0x1 ;  /* 0x000000040000795c */ /* 0x000fe20000300000 */
.L_x_479:
[----:B------:R-:W-:Y:S01]  /*f620*/  IMAD R5, R24, 0x8, R5 ;  /* 0x0000000818057824 */ /* 0x000fe200078e0205 */
[----:B------:R-:W-:-:S04]  /*f630*/  SHF.L.U32 R0, R0, 0x1f, RZ ;  /* 0x0000001f00007819 */ /* 0x000fc800000006ff */
[----:B------:R-:W1:Y:S02]  /*f640*/  SYNCS.PHASECHK.TRANS64.TRYWAIT P1, [R5+URZ+0x28c40], R0 ;  /* 0x028c4000050075a7 */ /* 0x000e64000802017f */
[----:B-1----:R-:W-:Y:S05]  /*f650*/  @!P1 BRA `(.L_x_480) ;  /* 0x0000002c00e49947 */ /* 0x002fea0003800000 */
.L_x_575:
[----:B------:R-:W-:Y:S05]  /*f660*/  @!P0 BRA `(.L_x_481) ;  /* 0x0000000000048947 */ /* 0x000fea0003800000 */
[----:B------:R-:W-:Y:S01]  /*f670*/  BPT.TRAP 0x1 ;  /* 0x000000040000795c */ /* 0x000fe20000300000 */
.L_x_481:
[----:B------:R-:W5:Y:S02]  /*f680*/  SYNCS.PHASECHK.TRANS64.TRYWAIT P1, [R3+URZ+0x28c60], R2 ;  /* 0x028c6002030075a7 */ /* 0x000f64000802017f */
[----:B-----5:R-:W-:Y:S05]  /*f690*/  @!P1 BRA `(.L_x_482) ;  /* 0x0000002c00e89947 */ /* 0x020fea0003800000 */
.L_x_576:
[----:B------:R-:W-:Y:S05]  /*f6a0*/  @!P0 BRA `(.L_x_483) ;  /* 0x0000000000048947 */ /* 0x000fea0003800000 */
[----:B------:R-:W-:Y:S01]  /*f6b0*/  BPT.TRAP 0x1 ;  /* 0x000000040000795c */ /* 0x000fe20000300000 */
.L_x_483:
[----:B------:R0:W0:Y:S02]  /*f6c0*/  SYNCS.PHASECHK.TRANS64.TRYWAIT P0, [R5+URZ+0x28c60], R0 ;  /* 0x028c6000050075a7 */ /* 0x000024000800017f */
[----:B0-----:R-:W-:Y:S05]  /*f6d0*/  @!P0 NANOSLEEP.SYNCS 0x989680 ;  /* 0x009896800000895d */ /* 0x001fea0003900000 */
[----:B------:R-:W0:Y:S02]  /*f6e0*/  @!P0 SYNCS.PHASECHK.TRANS64 P0, [R5+URZ+0x28c60], R0 ;  /* 0x028c6000050085a7 */ /* 0x000e24000800007f */
[----:B0-----:R-:W-:Y:S05]  /*f6f0*/  @!P0 BRA `(.L_x_483) ;  /* 0xfffffffc00f08947 */ /* 0x001fea000383ffff */
.L_x_475:
[----:B------:R-:W-:Y:S05]  /*f700*/  BSYNC B0 ;  /* 0x0000000000007941 */ /* 0x000fea0003800000 */
.L_x_474:
[----:B------:R-:W-:Y:S05]  /*f710*/  EXIT ;  /* 0x000000000000794d */ /* 0x000fea0003800000 */
.L_x_354:
[----:B0-----:R-:W-:-:S04]  /*f720*/  MOV R3, UR16 ;  /* 0x0000001000037c02 */ /* 0x001fc80008000f00 */
[----:B------:R0:W1:Y:S03]  /*f730*/  SYNCS.PHASECHK.TRANS64.TRYWAIT P1, [R3+URZ+0x28c50], R0 ;  /* 0x028c5000030075a7 */ /* 0x000066000802017f */
[----:B-1----:R-:W-:Y:S05]  /*f740*/  @!P1 NANOSLEEP.SYNCS 0x989680 ;  /* 0x009896800000995d */ /* 0x002fea0003900000 */
[----:B------:R-:W1:Y:S02]  /*f750*/  @!P1 SYNCS.PHASECHK.TRANS64 P1, [R3+URZ+0x28c50], R0 ;  /* 0x028c5000030095a7 */ /* 0x000e64000802007f */
[----:B-1----:R-:W-:Y:S05]  /*f760*/  @!P1 BRA `(.L_x_354) ;  /* 0xfffffffc00ec9947 */ /* 0x002fea000383ffff */
[----:B------:R-:W-:Y:S05]  /*f770*/  BRA `(.L_x_484) ;  /* 0xffffff20005c7947 */ /* 0x000fea000383ffff */
.L_x_360:
[----:B-1----:R-:W-:-:S04]  /*f780*/  IMAD.U32 R4, RZ, RZ, UR21 ;  /* 0x00000015ff047e24 */ /* 0x002fc8000f8e00ff */
[----:B------:R1:W2:Y:S03]  /*f790*/  SYNCS.PHASECHK.TRANS64.TRYWAIT P1, [R4+URZ+0x28c50], R3 ;  /* 0x028c5003040075a7 */ /* 0x0002a6000802017f */
[----:B--2---:R-:W-:Y:S05]  /*f7a0*/  @!P1 NANOSLEEP.SYNCS 0x989680 ;  /* 0x009896800000995d */ /* 0x004fea0003900000 */
[----:B------:R-:W2:Y:S02]  /*f7b0*/  @!P1 SYNCS.PHASECHK.TRANS64 P1, [R4+URZ+0x28c50], R3 ;  /* 0x028c5003040095a7 */ /* 0x000ea4000802007f */
[----:B--2---:R-:W-:Y:S05]  /*f7c0*/  @!P1 BRA `(.L_x_360) ;  /* 0xfffffffc00ec9947 */ /* 0x004fea000383ffff */
[----:B------:R-:W-:Y:S05]  /*f7d0*/  BRA `(.L_x_359) ;  /* 0xffffff2c00647947 */ /* 0x000fea000383ffff */
.L_x_364:
[----:B0-----:R-:W-:-:S04]  /*f7e0*/  IMAD.U32 R3, RZ, RZ, UR41 ;  /* 0x00000029ff037e24 */ /* 0x001fc8000f8e00ff */
[----:B------:R0:W1:Y:S03]  /*f7f0*/  SYNCS.PHASECHK.TRANS64.TRYWAIT P1, [R3+URZ+0x28c00], R0 ;  /* 0x028c0000030075a7 */ /* 0x000066000802017f */
[----:B-1----:R-:W-:Y:S05]  /*f800*/  @!P1 NANOSLEEP.SYNCS 0x989680 ;  /* 0x009896800000995d */ /* 0x002fea0003900000 */
[----:B------:R-:W1:Y:S02]  /*f810*/  @!P1 SYNCS.PHASECHK.TRANS64 P1, [R3+URZ+0x28c00], R0 ;  /* 0x028c0000030095a7 */ /* 0x000e64000802007f */
[----:B-1----:R-:W-:Y:S05]  /*f820*/  @!P1 BRA `(.L_x_364) ;  /* 0xfffffffc00ec9947 */ /* 0x002fea000383ffff */
[----:B------:R-:W-:Y:S05]  /*f830*/  BRA `(.L_x_485) ;  /* 0xffffff3800bc7947 */ /* 0x000fea000383ffff */
.L_x_368:
[----:B--2---:R2:W3:Y:S02]  /*f840*/  SYNCS.PHASECHK.TRANS64.TRYWAIT P1, [R7+URZ+0x28c30], R8 ;  /* 0x028c3008070075a7 */ /* 0x0044e4000802017f */
[----:B---3--:R-:W-:Y:S05]  /*f850*/  @!P1 NANOSLEEP.SYNCS 0x989680 ;  /* 0x009896800000995d */ /* 0x008fea0003900000 */
[----:B------:R-:W3:Y:S02]  /*f860*/  @!P1 SYNCS.PHASECHK.TRANS64 P1, [R7+URZ+0x28c30], R8 ;  /* 0x028c3008070095a7 */ /* 0x000ee4000802007f */
[----:B---3--:R-:W-:Y:S05]  /*f870*/  @!P1 BRA `(.L_x_368) ;  /* 0xfffffffc00f09947 */ /* 0x008fea000383ffff */
[----:B------:R-:W-:Y:S05]  /*f880*/  BRA `(.L_x_367) ;  /* 0xffffff3800d87947 */ /* 0x000fea000383ffff */
.L_x_373:
[----:B---3--:R3:W0:Y:S02]  /*f890*/  SYNCS.PHASECHK.TRANS64.TRYWAIT P1, [R7+URZ+0x28c50], R8 ;  /* 0x028c5008070075a7 */ /* 0x008624000802017f */
[----:B0-----:R-:W-:Y:S05]  /*f8a0*/  @!P1 NANOSLEEP.SYNCS 0x989680 ;  /* 0x009896800000995d */ /* 0x001fea0003900000 */
[----:B------:R-:W0:Y:S02]  /*f8b0*/  @!P1 SYNCS.PHASECHK.TRANS64 P1, [R7+URZ+0x28c50], R8 ;  /* 0x028c5008070095a7 */ /* 0x000e24000802007f */
[----:B0-----:R-:W-:Y:S05]  /*f8c0*/  @!P1 BRA `(.L_x_373) ;  /* 0xfffffffc00f09947 */ /* 0x001fea000383ffff */
[----:B------:R-:W-:Y:S05]  /*f8d0*/  BRA `(.L_x_372) ;  /* 0xffffff4c00f07947 */ /* 0x000fea000383ffff */
.L_x_379:
[----:B-1----:R-:W-:-:S04]  /*f8e0*/  IMAD.U32 R4, RZ, RZ, UR21 ;  /* 0x00000015ff047e24 */ /* 0x002fc8000f8e00ff */
[----:B------:R1:W2:Y:S03]  /*f8f0*/  SYNCS.PHASECHK.TRANS64.TRYWAIT P2, [R4+URZ+0x28c30], R7 ;  /* 0x028c3007040075a7 */ /* 0x0002a6000804017f */
[----:B--2---:R-:W-:Y:S05]  /*f900*/  @!P2 NANOSLEEP.SYNCS 0x989680 ;  /* 0x009896800000a95d */ /* 0x004fea0003900000 */
[----:B------:R-:W2:Y:S02]  /*f910*/  @!P2 SYNCS.PHASECHK.TRANS64 P2, [R4+URZ+0x28c30], R7 ;  /* 0x028c30070400a5a7 */ /* 0x000ea4000804007f */
[----:B--2---:R-:W-:Y:S05]  /*f920*/  @!P2 BRA `(.L_x_379) ;  /* 0xfffffffc00eca947 */ /* 0x004fea000383ffff */
[----:B------:R-:W-:Y:S05]  /*f930*/  BRA `(.L_x_378) ;  /* 0xffffff5000e07947 */ /* 0x000fea000383ffff */
.L_x_384:
[----:B-1----:R-:W-:-:S04]  /*f940*/  IMAD.U32 R8, RZ, RZ, UR21 ;  /* 0x00000015ff087e24 */ /* 0x002fc8000f8e00ff */
[----:B------:R1:W2:Y:S03]  /*f950*/  SYNCS.PHASECHK.TRANS64.TRYWAIT P2, [R8+URZ+0x28c50], R7 ;  /* 0x028c5007080075a7 */ /* 0x0002a6000804017f */
[----:B--2---:R-:W-:Y:S05]  /*f960*/  @!P2 NANOSLEEP.SYNCS 0x989680 ;  /* 0x009896800000a95d */ /* 0x004fea0003900000 */
[----:B------:R-:W2:Y:S02]  /*f970*/  @!P2 SYNCS.PHASECHK.TRANS64 P2, [R8+URZ+0x28c50], R7 ;  /* 0x028c50070800a5a7 */ /* 0x000ea4000804007f */
[----:B--2---:R-:W-:Y:S05]  /*f980*/  @!P2 BRA `(.L_x_384) ;  /* 0xfffffffc00eca947 */ /* 0x004fea000383ffff */
[----:B------:R-:W-:Y:S05]  /*f990*/  BRA `(.L_x_383) ;  /* 0xffffff6c00147947 */ /* 0x000fea000383ffff */
.L_x_421:
[----:B------:R-:W-:Y:S01]  /*f9a0*/  SHF.R.U32.HI R2, RZ, 0x5, R2 ;  /* 0x00000005ff027819 */ /* 0x000fe20000011602 */
[----:B------:R-:W-:Y:S01]  /*f9b0*/  BSSY B0, `(.L_x_486) ;  /* 0x0000009000007945 */ /* 0x000fe20003800000 */
[----:B------:R-:W-:Y:S01]  /*f9c0*/  MOV R12, RZ ;  /* 0x000000ff000c7202 */ /* 0x000fe20000000f00 */
[----:B------:R-:W-:Y:S01]  /*f9d0*/  IMAD.MOV.U32 R11, RZ, RZ, 0x1f ;  /* 0x0000001fff0b7424 */ /* 0x000fe200078e00ff */
[----:B------:R-:W-:Y:S01]  /*f9e0*/  LOP3.LUT R2, R2, 0x3, RZ, 0xc0, !PT ;  /* 0x0000000302027812 */ /* 0x000fe200078ec0ff */
[----:B------:R-:W-:-:S04]  /*f9f0*/  IMAD.MOV.U32 R15, RZ, RZ, -0x1 ;  /* 0xffffffffff0f7424 */ /* 0x000fc800078e00ff */
[----:B------:R-:W-:-:S07]  /*fa00*/  IMAD.MOV.U32 R13, RZ, RZ, R2 ;  /* 0x000000ffff0d7224 */ /* 0x000fce00078e0002 */
[----:B0----5:R-:W-:Y:S05]  /*fa10*/  WARPSYNC.COLLECTIVE R15, `(.L_x_487) ;  /* 0x000000000f087348 */ /* 0x021fea0003c00000 */
[----:B------:R1:W2:Y:S02]  /*fa20*/  SHFL.IDX P6, R14, R13, R12, R11 ;  /* 0x0000000c0d0e7389 */ /* 0x0002a400000c000b */
[----:B012--5:R-:W-:Y:S01]  /*fa30*/  ENDCOLLECTIVE ;  /* 0x000000000000791b */ /* 0x027fe20003800000 */
.L_x_487:
[----:B------:R-:W-:Y:S05]  /*fa40*/  BSYNC B0 ;  /* 0x0000000000007941 */ /* 0x000fea0003800000 */
.L_x_486:
[----:B------:R-:W-:Y:S05]  /*fa50*/  BRA `(.L_x_488) ;  /* 0xffffffc000407947 */ /* 0x000fea000383ffff */
.L_x_424:
[----:B0-----:R0:W1:Y:S02]  /*fa60*/  SYNCS.PHASECHK.TRANS64.TRYWAIT P0, [R27+URZ+0x28c40], R0 ;  /* 0x028c40001b0075a7 */ /* 0x001064000800017f */
[----:B-1----:R-:W-:Y:S05]  /*fa70*/  @!P0 NANOSLEEP.SYNCS 0x989680 ;  /* 0x009896800000895d */ /* 0x002fea0003900000 */
[----:B------:R-:W1:Y:S02]  /*fa80*/  @!P0 SYNCS.PHASECHK.TRANS64 P0, [R27+URZ+0x28c40], R0 ;  /* 0x028c40001b0085a7 */ /* 0x000e64000800007f */
[----:B-1----:R-:W-:Y:S05]  /*fa90*/  @!P0 BRA `(.L_x_424) ;  /* 0xfffffffc00f08947 */ /* 0x002fea000383ffff */
[----:B------:R-:W-:Y:S05]  /*faa0*/  BRA `(.L_x_489) ;  /* 0xffffffc400107947 */ /* 0x000fea000383ffff */
.L_x_425:
        /* <DEDUP_REMOVED lines=8> */
.L_x_491:
[----:B------:R-:W-:Y:S05]  /*fb30*/  BSYNC B0 ;  /* 0x0000000000007941 */ /* 0x000fea0003800000 */
.L_x_490:
[----:B------:R-:W-:Y:S02]  /*fb40*/  IMAD.MOV.U32 R13, RZ, RZ, R0 ;  /* 0x000000ffff0d7224 */ /* 0x000fe400078e0000 */
[----:B------:R-:W-:Y:S02]  /*fb50*/  IMAD.MOV.U32 R12, RZ, RZ, RZ ;  /* 0x000000ffff0c7224 */ /* 0x000fe400078e00ff */
[----:B------:R-:W-:Y:S02]  /*fb60*/  IMAD.MOV.U32 R11, RZ, RZ, 0x181f ;  /* 0x0000181fff0b7424 */ /* 0x000fe400078e00ff */
[----:B------:R-:W-:Y:S02]  /*fb70*/  IMAD.MOV.U32 R15, RZ, RZ, -0x1 ;  /* 0xffffffffff0f7424 */ /* 0x000fe400078e00ff */
[----:B------:R-:W-:Y:S02]  /*fb80*/  IMAD.MOV.U32 R2, RZ, RZ, R14 ;  /* 0x000000ffff027224 */ /* 0x000fe400078e000e */
[----:B------:R-:W-:-:S07]  /*fb90*/  @P0 IMAD R6, R4, 0x2, R23 ;  /* 0x0000000204060824 */ /* 0x000fce00078e0217 */
[----:B------:R-:W-:Y:S05]  /*fba0*/  WARPSYNC.COLLECTIVE R15, `(.L_x_492) ;  /* 0x000000000f087348 */ /* 0x000fea0003c00000 */
[----:B------:R0:W1:Y:S02]  /*fbb0*/  SHFL.IDX P6, R14, R13, R12, R11 ;  /* 0x0000000c0d0e7389 */ /* 0x00006400000c000b */
[----:B01----:R-:W-:Y:S01]  /*fbc0*/  ENDCOLLECTIVE ;  /* 0x000000000000791b */ /* 0x003fe20003800000 */
.L_x_492:
[----:B------:R-:W-:Y:S02]  /*fbd0*/  IMAD.MOV.U32 R13, RZ, RZ, R5 ;  /* 0x000000ffff0d7224 */ /* 0x000fe400078e0005 */
[----:B------:R-:W-:Y:S01]  /*fbe0*/  IMAD.MOV.U32 R12, RZ, RZ, 0x1 ;  /* 0x00000001ff0c7424 */ /* 0x000fe200078e00ff */
[----:B------:R-:W-:-:S07]  /*fbf0*/  MOV R3, R14 ;  /* 0x0000000e00037202 */ /* 0x000fce0000000f00 */
[----:B------:R-:W-:Y:S05]  /*fc00*/  WARPSYNC.COLLECTIVE R15, `(.L_x_493) ;  /* 0x000000000f087348 */ /* 0x000fea0003c00000 */
[----:B------:R0:W1:Y:S02]  /*fc10*/  SHFL.IDX P6, R14, R13, R12, R11 ;  /* 0x0000000c0d0e7389 */ /* 0x00006400000c000b */
[----:B01----:R-:W-:Y:S01]  /*fc20*/  ENDCOLLECTIVE ;  /* 0x000000000000791b */ /* 0x003fe20003800000 */
.L_x_493:
        /* <DEDUP_REMOVED lines=15> */
.L_x_494:
[----:B------:R-:W-:Y:S02]  /*fd20*/  @P0 IMAD R6, R4, 0x2, R23 ;  /* 0x0000000204060824 */ /* 0x000fe400078e0217 */
[----:B------:R-:W-:Y:S02]  /*fd30*/  IMAD.MOV.U32 R13, RZ, RZ, R5 ;  /* 0x000000ffff0d7224 */ /* 0x000fe400078e0005 */
[----:B------:R-:W-:Y:S02]  /*fd40*/  IMAD.MOV.U32 R12, RZ, RZ, 0x2 ;  /* 0x00000002ff0c7424 */ /* 0x000fe400078e00ff */
[----:B------:R-:W-:-:S07]  /*fd50*/  IMAD.MOV.U32 R3, RZ, RZ, R14 ;  /* 0x000000ffff037224 */ /* 0x000fce00078e000e */
[----:B------:R-:W-:Y:S05]  /*fd60*/  WARPSYNC.COLLECTIVE R15, `(.L_x_495) ;  /* 0x000000000f087348 */ /* 0x000fea0003c00000 */
[----:B------:R0:W1:Y:S02]  /*fd70*/  SHFL.IDX P6, R14, R13, R12, R11 ;  /* 0x0000000c0d0e7389 */ /* 0x00006400000c000b */
[----:B01----:R-:W-:Y:S01]  /*fd80*/  ENDCOLLECTIVE ;  /* 0x000000000000791b */ /* 0x003fe20003800000 */
.L_x_495:
        /* <DEDUP_REMOVED lines=10> */
[----:B------:R-:W-:Y:S02]  /*fe30*/  ISETP.GE.AND P0, PT, R29, 0x21, PT ;  /* 0x000000211d00780c */ /* 0x000fe40003f06270 */
[----:B0-----:R-:W-:-:S11]  /*fe40*/  MOV R2, R14 ;  /* 0x0000000e00027202 */ /* 0x001fd60000000f00 */
[----:B------:R-:W-:Y:S05]  /*fe50*/  WARPSYNC.COLLECTIVE R15, `(.L_x_496) ;  /* 0x000000000f087348 */ /* 0x000fea0003c00000 */
[----:B------:R0:W1:Y:S02]  /*fe60*/  SHFL.IDX P6, R14, R13, R12, R11 ;  /* 0x0000000c0d0e7389 */ /* 0x00006400000c000b */
[----:B01----:R-:W-:Y:S01]  /*fe70*/  ENDCOLLECTIVE ;  /* 0x000000000000791b */ /* 0x003fe20003800000 */
.L_x_496:
[----:B------:R-:W-:Y:S02]  /*fe80*/  @P0 IMAD R6, R4, 0x2, R23 ;  /* 0x0000000204060824 */ /* 0x000fe400078e0217 */
[----:B------:R-:W-:Y:S01]  /*fe90*/  IMAD.MOV.U32 R13, RZ, RZ, R5 ;  /* 0x000000ffff0d7224 */ /* 0x000fe200078e0005 */
[----:B------:R-:W-:Y:S01]  /*fea0*/  MOV R12, 0x3 ;  /* 0x00000003000c7802 */ /* 0x000fe20000000f00 */
[----:B------:R-:W-:-:S07]  /*feb0*/  IMAD.MOV.U32 R3, RZ, RZ, R14 ;  /* 0x000000ffff037224 */ /* 0x000fce00078e000e */
[----:B------:R-:W-:Y:S05]  /*fec0*/  WARPSYNC.COLLECTIVE R15, `(.L_x_497) ;  /* 0x000000000f087348 */ /* 0x000fea0003c00000 */
[----:B------:R0:W1:Y:S02]  /*fed0*/  SHFL.IDX P6, R14, R13, R12, R11 ;  /* 0x0000000c0d0e7389 */ /* 0x00006400000c000b */
[----:B01----:R-:W-:Y:S01]  /*fee0*/  ENDCOLLECTIVE ;  /* 0x000000000000791b */ /* 0x003fe20003800000 */
.L_x_497:
        /* <DEDUP_REMOVED lines=10> */
.L_x_498:
[----:B------:R-:W-:Y:S01]  /*ff90*/  @!PT LDS RZ, [RZ] ;  /* 0x00000000fffff984 */ /* 0x000fe20000000800 */
[----:B------:R-:W-:Y:S01]  /*ffa0*/  @!PT LDS RZ, [RZ] ;  /* 0x00000000fffff984 */ /* 0x000fe20000000800 */
[----:B------:R-:W-:Y:S01]  /*ffb0*/  @!PT LDS RZ, [RZ] ;  /* 0x00000000fffff984 */ /* 0x000fe20000000800 */
[----:B------:R0:W-:Y:S01]  /*ffc0*/  @P0 LDGSTS.E.BYPASS.LTC128B.128 [R6+0x23400], desc[UR50][R2.64], !P2 ;  /* 0x2340000002060fae */ /* 0x0001e2000d101d72 */
[----:B------:R-:W-:Y:S01]  /*ffd0*/  IMAD.MOV.U32 R0, RZ, RZ, R14 ;  /* 0x000000ffff007224 */ /* 0x000fe200078e000e */
[----:B------:R-:W-:Y:S06]  /*ffe0*/  BRA `(.L_x_499) ;  /* 0xffffffc000cc7947 */ /* 0x000fec000383ffff */
.L_x_430:
[----:B------:R-:W-:Y:S01]  /*fff0*/  IMAD.MOV.U32 R13, RZ, RZ, R4 ;  /* 0x000000ffff0d7224 */ /* 0x000fe200078e0004 */
[----:B------:R-:W-:Y:S01]  /*10000*/  MOV R11, 0x181f ;  /* 0x0000181f000b7802 */ /* 0x000fe20000000f00 */
[----:B------:R-:W-:Y:S02]  /*10010*/  IMAD.MOV.U32 R12, RZ, RZ, RZ ;  /* 0x000000ffff0c7224 */ /* 0x000fe400078e00ff */
[----:B------:R-:W-:Y:S02]  /*10020*/  IMAD.MOV.U32 R15, RZ, RZ, -0x1 ;  /* 0xffffffffff0f7424 */ /* 0x000fe400078e00ff */
[----:B-----5:R-:W-:Y:S02]  /*10030*/  IMAD R5, R10, R7, RZ ;  /* 0x000000070a057224 */ /* 0x020fe400078e02ff */
[----:B------:R-:W-:-:S07]  /*10040*/  IMAD R17, R17, 0x40, R37 ;  /* 0x0000004011117824 */ /* 0x000fce00078e0225 */
[----:B------:R-:W-:Y:S05]  /*10050*/  WARPSYNC.COLLECTIVE R15, `(.L_x_500) ;  /* 0x000000000f087348 */ /* 0x000fea0003c00000 */
[----:B------:R0:W1:Y:S02]  /*10060*/  SHFL.IDX P6, R14, R13, R12, R11 ;  /* 0x0000000c0d0e7389 */ /* 0x00006400000c000b */
[----:B01----:R-:W-:Y:S01]  /*10070*/  ENDCOLLECTIVE ;  /* 0x000000000000791b */ /* 0x003fe20003800000 */
.L_x_500:
[C---:B------:R-:W-:Y:S01]  /*10080*/  VIADD R6, R17.reuse, 0x10 ;  /* 0x0000001011067836 */ /* 0x040fe20000000000 */
[----:B------:R-:W-:Y:S01]  /*10090*/  ISETP.GE.AND P0, PT, R17, R5, PT ;  /* 0x000000051100720c */ /* 0x000fe20003f06270 */
[----:B------:R-:W-:Y:S02]  /*100a0*/  IMAD.MOV.U32 R13, RZ, RZ, R0 ;  /* 0x000000ffff0d7224 */ /* 0x000fe400078e0000 */
[----:B------:R-:W-:-:S10]  /*100b0*/  IMAD.MOV.U32 R2, RZ, RZ, R14 ;  /* 0x000000ffff027224 */ /* 0x000fd400078e000e */
[----:B------:R-:W-:Y:S05]  /*100c0*/  WARPSYNC.COLLECTIVE R15, `(.L_x_501) ;  /* 0x000000000f087348 */ /* 0x000fea0003c00000 */
[----:B------:R0:W1:Y:S02]  /*100d0*/  SHFL.IDX P6, R14, R13, R12, R11 ;  /* 0x0000000c0d0e7389 */ /* 0x00006400000c000b */
[----:B01----:R-:W-:Y:S01]  /*100e0*/  ENDCOLLECTIVE ;  /* 0x000000000000791b */ /* 0x003fe20003800000 */
.L_x_501:
[----:B------:R-:W-:Y:S02]  /*100f0*/  IMAD.MOV.U32 R13, RZ, RZ, R4 ;  /* 0x000000ffff0d7224 */ /* 0x000fe400078e0004 */
[----:B------:R-:W-:Y:S02]  /*10100*/  IMAD.MOV.U32 R12, RZ, RZ, 0x1 ;  /* 0x00000001ff0c7424 */ /* 0x000fe400078e00ff */
[----:B------:R-:W-:-:S07]  /*10110*/  IMAD.MOV.U32 R3, RZ, RZ, R14 ;  /* 0x000000ffff037224 */ /* 0x000fce00078e000e */
[----:B------:R-:W-:Y:S05]  /*10120*/  WARPSYNC.COLLECTIVE R15, `(.L_x_502) ;  /* 0x000000000f087348 */ /* 0x000fea0003c00000 */
[----:B------:R0:W1:Y:S02]  /*10130*/  SHFL.IDX P6, R14, R13, R12, R11 ;  /* 0x0000000c0d0e7389 */ /* 0x00006400000c000b */
[----:B01----:R-:W-:Y:S01]  /*10140*/  ENDCOLLECTIVE ;  /* 0x000000000000791b */ /* 0x003fe20003800000 */
.L_x_502:
[----:B------:R-:W-:-:S04]  /*10150*/  @!P0 LEA R3, P2, R9, R3, 0x1 ;  /* 0x0000000309038211 */ /* 0x000fc800078408ff */
[----:B------:R-:W-:-:S04]  /*10160*/  @!P0 IADD3.X R2, RZ, R2, RZ, P2, !PT ;  /* 0x00000002ff028210 */ /* 0x000fc800017fe4ff */
[----:B------:R-:W-:Y:S01]  /*10170*/  @!P0 LOP3.LUT R3, R3, R2, RZ, 0x3c, !PT ;  /* 0x0000000203038212 */ /* 0x000fe200078e3cff */
[----:B------:R-:W-:-:S03]  /*10180*/  IMAD.MOV.U32 R13, RZ, RZ, R0 ;  /* 0x000000ffff0d7224 */ /* 0x000fc600078e0000 */
[----:B------:R-:W-:-:S04]  /*10190*/  @!P0 LOP3.LUT R2, R3, R2, RZ, 0x3c, !PT ;  /* 0x0000000203028212 */ /* 0x000fc800078e3cff */
[----:B------:R-:W-:-:S05]  /*101a0*/  @!P0 LOP3.LUT R3, R3, R2, RZ, 0x3c, !PT ;  /* 0x0000000203038212 */ /* 0x000fca00078e3cff */
[----:B------:R-:W-:Y:S01]  /*101b0*/  @!PT LDS RZ, [RZ] ;  /* 0x00000000fffff984 */ /* 0x000fe20000000800 */
[----:B------:R-:W-:Y:S01]  /*101c0*/  @!PT LDS RZ, [RZ] ;  /* 0x00000000fffff984 */ /* 0x000fe20000000800 */
[----:B------:R-:W-:Y:S01]  /*101d0*/  @!PT LDS RZ, [RZ] ;  /* 0x00000000fffff984 */ /* 0x000fe20000000800 */
[----:B------:R0:W-:Y:S01]  /*101e0*/  @!P0 LDGSTS.E.BYPASS.LTC128B.128 [R8+0x20400], desc[UR50][R2.64], !P1 ;  /* 0x2040000002088fae */ /* 0x0001e2000c901d72 */
[----:B------:R-:W-:Y:S01]  /*101f0*/  ISETP.GE.AND P0, PT, R6, R5, PT ;  /* 0x000000050600720c */ /* 0x000fe20003f06270 */
[----:B0-----:R-:W-:-:S12]  /*10200*/  IMAD.MOV.U32 R2, RZ, RZ, R14 ;  /* 0x000000ffff027224 */ /* 0x001fd800078e000e */
[----:B------:R-:W-:Y:S05]  /*10210*/  WARPSYNC.COLLECTIVE R15, `(.L_x_503) ;  /* 0x000000000f087348 */ /* 0x000fea0003c00000 */
[----:B------:R0:W1:Y:S02]  /*10220*/  SHFL.IDX P6, R14, R13, R12, R11 ;  /* 0x0000000c0d0e7389 */ /* 0x00006400000c000b */
[----:B01----:R-:W-:Y:S01]  /*10230*/  ENDCOLLECTIVE ;  /* 0x000000000000791b */ /* 0x003fe20003800000 */
.L_x_503:
[----:B------:R-:W-:Y:S02]  /*10240*/  IMAD.MOV.U32 R13, RZ, RZ, R4 ;  /* 0x000000ffff0d7224 */ /* 0x000fe400078e0004 */
[----:B------:R-:W-:Y:S01]  /*10250*/  IMAD.MOV.U32 R12, RZ, RZ, 0x2 ;  /* 0x00000002ff0c7424 */ /* 0x000fe200078e00ff */
[----:B------:R-:W-:-:S07]  /*10260*/  MOV R3, R14 ;  /* 0x0000000e00037202 */ /* 0x000fce0000000f00 */
[----:B------:R-:W-:Y:S05]  /*10270*/  WARPSYNC.COLLECTIVE R15, `(.L_x_504) ;  /* 0x000000000f087348 */ /* 0x000fea0003c00000 */
[----:B------:R0:W1:Y:S02]  /*10280*/  SHFL.IDX P6, R14, R13, R12, R11 ;  /* 0x0000000c0d0e7389 */ /* 0x00006400000c000b */
[----:B01----:R-:W-:Y:S01]  /*10290*/  ENDCOLLECTIVE ;  /* 0x000000000000791b */ /* 0x003fe20003800000 */
.L_x_504:
[----:B------:R-:W-:-:S05]  /*102a0*/  @!P0 LEA R3, P2, R9, R3, 0x1 ;  /* 0x0000000309038211 */ /* 0x000fca00078408ff */
[----:B------:R-:W-:-:S05]  /*102b0*/  @!P0 IMAD.X R2, RZ, RZ, R2, P2 ;  /* 0x000000ffff028224 */ /* 0x000fca00010e0602 */
[----:B------:R-:W-:Y:S02]  /*102c0*/  @!P0 LOP3.LUT R3, R3, R2, RZ, 0x3c, !PT ;  /* 0x0000000203038212 */ /* 0x000fe400078e3cff */
[----:B------:R-:W-:Y:S02]  /*102d0*/  MOV R13, R0 ;  /* 0x00000000000d7202 */ /* 0x000fe40000000f00 */
[----:B------:R-:W-:-:S04]  /*102e0*/  @!P0 LOP3.LUT R2, R3, R2, RZ, 0x3c, !PT ;  /* 0x0000000203028212 */ /* 0x000fc800078e3cff */
[----:B------:R-:W-:-:S05]  /*102f0*/  @!P0 LOP3.LUT R3, R3, R2, RZ, 0x3c, !PT ;  /* 0x0000000203038212 */ /* 0x000fca00078e3cff */
[----:B------:R-:W-:Y:S01]  /*10300*/  @!PT LDS RZ, [RZ] ;  /* 0x00000000fffff984 */ /* 0x000fe20000000800 */
[----:B------:R-:W-:Y:S01]  /*10310*/  @!PT LDS RZ, [RZ] ;  /* 0x00000000fffff984 */ /* 0x000fe20000000800 */
[----:B------:R-:W-:Y:S01]  /*10320*/  @!PT LDS RZ, [RZ] ;  /* 0x00000000fffff984 */ /* 0x000fe20000000800 */
[----:B------:R0:W-:Y:S02]  /*10330*/  @!P0 LDGSTS.E.BYPASS.LTC128B.128 [R8+0x20c00], desc[UR50][R2.64], !P1 ;  /* 0x20c0000002088fae */ /* 0x0001e4000c901d72 */
[----:B0-----:R-:W-:-:S05]  /*10340*/  VIADD R2, R17, 0x20 ;  /* 0x0000002011027836 */ /* 0x001fca0000000000 */
[----:B------:R-:W-:Y:S01]  /*10350*/  ISETP.GE.AND P0, PT, R2, R5, PT ;  /* 0x000000050200720c */ /* 0x000fe20003f06270 */
[----:B------:R-:W-:-:S12]  /*10360*/  IMAD.MOV.U32 R2, RZ, RZ, R14 ;  /* 0x000000ffff027224 */ /* 0x000fd800078e000e */
[----:B------:R-:W-:Y:S05]  /*10370*/  WARPSYNC.COLLECTIVE R15, `(.L_x_505) ;  /* 0x000000000f087348 */ /* 0x000fea0003c00000 */
[----:B------:R0:W1:Y:S02]  /*10380*/  SHFL.IDX P6, R14, R13, R12, R11 ;  /* 0x0000000c0d0e7389 */ /* 0x00006400000c000b */
[----:B01----:R-:W-:Y:S01]  /*10390*/  ENDCOLLECTIVE ;  /* 0x000000000000791b */ /* 0x003fe20003800000 */
.L_x_505:
[----:B------:R-:W-:Y:S02]  /*103a0*/  IMAD.MOV.U32 R13, RZ, RZ, R4 ;  /* 0x000000ffff0d7224 */ /* 0x000fe400078e0004 */
[----:B------:R-:W-:Y:S02]  /*103b0*/  IMAD.MOV.U32 R12, RZ, RZ, 0x3 ;  /* 0x00000003ff0c7424 */ /* 0x000fe400078e00ff */
[----:B------:R-:W-:-:S07]  /*103c0*/  IMAD.MOV.U32 R3, RZ, RZ, R14 ;  /* 0x000000ffff037224 */ /* 0x000fce00078e000e */
[----:B------:R-:W-:Y:S05]  /*103d0*/  WARPSYNC.COLLECTIVE R15, `(.L_x_506) ;  /* 0x000000000f087348 */ /* 0x000fea0003c00000 */
[----:B------:R0:W1:Y:S02]  /*103e0*/  SHFL.IDX P6, R14, R13, R12, R11 ;  /* 0x0000000c0d0e7389 */ /* 0x00006400000c000b */
[----:B01----:R-:W-:Y:S01]  /*103f0*/  ENDCOLLECTIVE ;  /* 0x000000000000791b */ /* 0x003fe20003800000 */
.L_x_506:
[----:B------:R-:W-:-:S05]  /*10400*/  @!P0 LEA R3, P2, R9, R3, 0x1 ;  /* 0x0000000309038211 */ /* 0x000fca00078408ff */
[----:B------:R-:W-:-:S05]  /*10410*/  @!P0 IMAD.X R2, RZ, RZ, R2, P2 ;  /* 0x000000ffff028224 */ /* 0x000fca00010e0602 */
[----:B------:R-:W-:Y:S02]  /*10420*/  @!P0 LOP3.LUT R3, R3, R2, RZ, 0x3c, !PT ;  /* 0x0000000203038212 */ /* 0x000fe400078e3cff */
[----:B------:R-:W-:Y:S02]  /*10430*/  MOV R13, R0 ;  /* 0x00000000000d7202 */ /* 0x000fe40000000f00 */
[----:B------:R-:W-:-:S04]  /*10440*/  @!P0 LOP3.LUT R2, R3, R2, RZ, 0x3c, !PT ;  /* 0x0000000203028212 */ /* 0x000fc800078e3cff */
[----:B------:R-:W-:Y:S01]  /*10450*/  @!P0 LOP3.LUT R3, R3, R2, RZ, 0x3c, !PT ;  /* 0x0000000203038212 */ /* 0x000fe200078e3cff */
[----:B------:R-:W-:-:S07]  /*10460*/  IMAD.MOV.U32 R4, RZ, RZ, R14 ;  /* 0x000000ffff047224 */ /* 0x000fce00078e000e */
[----:B------:R-:W-:Y:S05]  /*10470*/  WARPSYNC.COLLECTIVE R15, `(.L_x_507) ;  /* 0x000000000f087348 */ /* 0x000fea0003c00000 */
[----:B------:R0:W1:Y:S02]  /*10480*/  SHFL.IDX P6, R14, R13, R12, R11 ;  /* 0x0000000c0d0e7389 */ /* 0x00006400000c000b */
[----:B01----:R-:W-:Y:S01]  /*10490*/  ENDCOLLECTIVE ;  /* 0x000000000000791b */ /* 0x003fe20003800000 */
.L_x_507:
[----:B------:R-:W-:Y:S01]  /*104a0*/  @!PT LDS RZ, [RZ] ;  /* 0x00000000fffff984 */ /* 0x000fe20000000800 */
[----:B------:R-:W-:Y:S01]  /*104b0*/  @!PT LDS RZ, [RZ] ;  /* 0x00000000fffff984 */ /* 0x000fe20000000800 */
[----:B------:R-:W-:Y:S01]  /*104c0*/  @!PT LDS RZ, [RZ] ;  /* 0x00000000fffff984 */ /* 0x000fe20000000800 */
[----:B------:R1:W-:Y:S01]  /*104d0*/  @!P0 LDGSTS.E.BYPASS.LTC128B.128 [R8+0x21400], desc[UR50][R2.64], !P1 ;  /* 0x2140000002088fae */ /* 0x0003e2000c901d72 */
[----:B------:R-:W-:Y:S01]  /*104e0*/  IMAD.MOV.U32 R0, RZ, RZ, R14 ;  /* 0x000000ffff007224 */ /* 0x000fe200078e000e */
[----:B------:R-:W-:Y:S06]  /*104f0*/  BRA `(.L_x_508) ;  /* 0xffffffc400dc7947 */ /* 0x000fec000383ffff */
.L_x_433:
[----:B0-----:R0:W1:Y:S02]  /*10500*/  SYNCS.PHASECHK.TRANS64.TRYWAIT P0, [R23+URZ+0x28c20], R0 ;  /* 0x028c2000170075a7 */ /* 0x001064000800017f */
[----:B-1----:R-:W-:Y:S05]  /*10510*/  @!P0 NANOSLEEP.SYNCS 0x989680 ;  /* 0x009896800000895d */ /* 0x002fea0003900000 */
[----:B------:R-:W1:Y:S02]  /*10520*/  @!P0 SYNCS.PHASECHK.TRANS64 P0, [R23+URZ+0x28c20], R0 ;  /* 0x028c2000170085a7 */ /* 0x000e64000800007f */
[----:B-1----:R-:W-:Y:S05]  /*10530*/  @!P0 BRA `(.L_x_433) ;  /* 0xfffffffc00f08947 */ /* 0x002fea000383ffff */
[----:B------:R-:W-:Y:S05]  /*10540*/  BRA `(.L_x_509) ;  /* 0xffffffc800387947 */ /* 0x000fea000383ffff */
.L_x_436:
[----:B0-----:R0:W1:Y:S02]  /*10550*/  SYNCS.PHASECHK.TRANS64.TRYWAIT P0, [R27+URZ+0x28c60], R0 ;  /* 0x028c60001b0075a7 */ /* 0x001064000800017f */
[----:B-1----:R-:W-:Y:S05]  /*10560*/  @!P0 NANOSLEEP.SYNCS 0x989680 ;  /* 0x009896800000895d */ /* 0x002fea0003900000 */
[----:B------:R-:W1:Y:S02]  /*10570*/  @!P0 SYNCS.PHASECHK.TRANS64 P0, [R27+URZ+0x28c60], R0 ;  /* 0x028c60001b0085a7 */ /* 0x000e64000800007f */
[----:B-1----:R-:W-:Y:S05]  /*10580*/  @!P0 BRA `(.L_x_436) ;  /* 0xfffffffc00f08947 */ /* 0x002fea000383ffff */
[----:B------:R-:W-:Y:S05]  /*10590*/  BRA `(.L_x_510) ;  /* 0xffffffc800487947 */ /* 0x000fea000383ffff */
.L_x_437:
        /* <DEDUP_REMOVED lines=8> */
.L_x_512:
[----:B------:R-:W-:Y:S05]  /*10620*/  BSYNC B0 ;  /* 0x0000000000007941 */ /* 0x000fea0003800000 */
.L_x_511:
[----:B------:R0:W5:Y:S01]  /*10630*/  LDL R8, [R1+0x4] ;  /* 0x0000040001087983 */ /* 0x0001620000100800 */
[----:B------:R-:W-:Y:S01]  /*10640*/  IMAD.MOV.U32 R13, RZ, RZ, R4 ;  /* 0x000000ffff0d7224 */ /* 0x000fe200078e0004 */
[----:B------:R-:W-:Y:S01]  /*10650*/  MOV R3, R14 ;  /* 0x0000000e00037202 */ /* 0x000fe20000000f00 */
[----:B------:R-:W-:Y:S01]  /*10660*/  IMAD.MOV.U32 R12, RZ, RZ, RZ ;  /* 0x000000ffff0c7224 */ /* 0x000fe200078e00ff */
[----:B------:R-:W1:Y:S01]  /*10670*/  S2R R7, SR_TID.X ;  /* 0x0000000000077919 */ /* 0x000e620000002100 */
[----:B------:R-:W-:Y:S01]  /*10680*/  IMAD.MOV.U32 R11, RZ, RZ, 0x181f ;  /* 0x0000181fff0b7424 */ /* 0x000fe200078e00ff */
[C---:B------:R-:W-:Y:S01]  /*10690*/  LOP3.LUT P5, RZ, R30.reuse, 0x2, RZ, 0xc0, !PT ;  /* 0x000000021eff7812 */ /* 0x040fe200078ac0ff */
[----:B------:R-:W-:Y:S01]  /*106a0*/  IMAD.MOV.U32 R15, RZ, RZ, -0x1 ;  /* 0xffffffffff0f7424 */ /* 0x000fe200078e00ff */
[C---:B------:R-:W-:Y:S01]  /*106b0*/  LOP3.LUT P4, RZ, R30.reuse, 0x4, RZ, 0xc0, !PT ;  /* 0x000000041eff7812 */ /* 0x040fe2000788c0ff */
[----:B------:R-:W-:Y:S01]  /*106c0*/  IMAD R5, R5, 0x2, R23 ;  /* 0x0000000205057824 */ /* 0x000fe200078e0217 */
[----:B0-----:R-:W-:-:S13]  /*106d0*/  LOP3.LUT P3, RZ, R30, 0x8, RZ, 0xc0, !PT ;  /* 0x000000081eff7812 */ /* 0x001fda000786c0ff */
[----:B-1---5:R-:W-:Y:S05]  /*106e0*/  WARPSYNC.COLLECTIVE R15, `(.L_x_513) ;  /* 0x000000000f087348 */ /* 0x022fea0003c00000 */
[----:B------:R0:W2:Y:S02]  /*106f0*/  SHFL.IDX P6, R14, R13, R12, R11 ;  /* 0x0000000c0d0e7389 */ /* 0x0000a400000c000b */
[----:B012--5:R-:W-:Y:S01]  /*10700*/  ENDCOLLECTIVE ;  /* 0x000000000000791b */ /* 0x027fe20003800000 */
.L_x_513:
[----:B------:R-:W-:Y:S02]  /*10710*/  LOP3.LUT R22, R22, 0xfffffeff, RZ, 0xc0, !PT ;  /* 0xfffffeff16167812 */ /* 0x000fe400078ec0ff */
[----:B------:R-:W-:Y:S01]  /*10720*/  LOP3.LUT P2, RZ, R30, 0x10, RZ, 0xc0, !PT ;  /* 0x000000101eff7812 */ /* 0x000fe2000784c0ff */
[----:B------:R-:W-:Y:S02]  /*10730*/  IMAD.MOV.U32 R13, RZ, RZ, R6 ;  /* 0x000000ffff0d7224 */ /* 0x000fe400078e0006 */
[----:B------:R-:W-:Y:S02]  /*10740*/  IMAD.MOV.U32 R12, RZ, RZ, 0x1 ;  /* 0x00000001ff0c7424 */ /* 0x000fe400078e00ff */
[----:B------:R-:W-:Y:S01]  /*10750*/  IMAD.SHL.U32 R7, R7, 0x8, RZ ;  /* 0x0000000807077824 */ /* 0x000fe200078e00ff */
[----:B------:R-:W-:-:S04]  /*10760*/  MOV R2, R14 ;  /* 0x0000000e00027202 */ /* 0x000fc80000000f00 */
[----:B------:R-:W-:-:S05]  /*10770*/  LOP3.LUT R7, R7, 0x38, RZ, 0xc0, !PT ;  /* 0x0000003807077812 */ /* 0x000fca00078ec0ff */
[----:B------:R-:W-:Y:S01]  /*10780*/  IMAD.SHL.U32 R0, R7, 0x2, RZ ;  /* 0x0000000207007824 */ /* 0x000fe200078e00ff */
[----:B------:R-:W-:-:S04]  /*10790*/  LOP3.LUT R7, R30, 0x1, RZ, 0xc0, !PT ;  /* 0x000000011e077812 */ /* 0x000fc800078ec0ff */
[----:B------:R-:W-:Y:S02]  /*107a0*/  IADD3 R2, P0, R2, R0, RZ ;  /* 0x0000000002027210 */ /* 0x000fe40007f1e0ff */
[----:B------:R-:W-:-:S03]  /*107b0*/  ISETP.NE.U32.AND P1, PT, R7, 0x1, PT ;  /* 0x000000010700780c */ /* 0x000fc60003f25070 */
[----:B------:R-:W-:Y:S01]  /*107c0*/  IMAD.X R3, RZ, RZ, R3, P0 ;  /* 0x000000ffff037224 */ /* 0x000fe200000e0603 */
[----:B------:R-:W-:-:S09]  /*107d0*/  ISETP.LT.OR P0, PT, R29, 0x1, P1 ;  /* 0x000000011d00780c */ /* 0x000fd20000f01670 */
[----:B------:R-:W-:Y:S02]  /*107e0*/  @P1 LOP3.LUT R22, R22, 0x100, RZ, 0xfc, !PT ;  /* 0x0000010016161812 */ /* 0x000fe400078efcff */
[----:B------:R-:W-:Y:S02]  /*107f0*/  LOP3.LUT P1, RZ, R30, 0x20, RZ, 0xc0, !PT ;  /* 0x000000201eff7812 */ /* 0x000fe4000782c0ff */
[----:B------:R-:W-:Y:S01]  /*10800*/  @!PT LDS RZ, [RZ] ;  /* 0x00000000fffff984 */ /* 0x000fe20000000800 */
[----:B------:R-:W-:Y:S01]  /*10810*/  @!PT LDS RZ, [RZ] ;  /* 0x00000000fffff984 */ /* 0x000fe20000000800 */
[----:B------:R-:W-:Y:S01]  /*10820*/  @!PT LDS RZ, [RZ] ;  /* 0x00000000fffff984 */ /* 0x000fe20000000800 */
[----:B------:R0:W-:Y:S01]  /*10830*/  LDGSTS.E.BYPASS.LTC128B.128 [R5+0x400], desc[UR50][R2.64], !P0 ;  /* 0x0040000002057fae */ /* 0x0001e2000c101d72 */
[C---:B------:R-:W-:Y:S02]  /*10840*/  ISETP.LT.OR P0, PT, R29.reuse, 0x1, !P5 ;  /* 0x000000011d00780c */ /* 0x040fe40006f01670 */
[----:B------:R-:W-:Y:S02]  /*10850*/  ISETP.LT.OR P6, PT, R29, 0x1, !P1 ;  /* 0x000000011d00780c */ /* 0x000fe40004fc1670 */
[----:B------:R-:W-:-:S09]  /*10860*/  LOP3.LUT R22, R22, 0xfffffdff, RZ, 0xc0, !PT ;  /* 0xfffffdff16167812 */ /* 0x000fd200078ec0ff */
[----:B------:R0:W-:Y:S01]  /*10870*/  LDGSTS.E.BYPASS.LTC128B.128 [R5+0x2400], desc[UR50][R2.64+0x80], !P0 ;  /* 0x0240008002057fae */ /* 0x0001e2000c101d72 */
[----:B------:R-:W-:-:S13]  /*10880*/  ISETP.LT.OR P0, PT, R29, 0x1, !P4 ;  /* 0x000000011d00780c */ /* 0x000fda0006701670 */
[----:B------:R0:W-:Y:S01]  /*10890*/  LDGSTS.E.BYPASS.LTC128B.128 [R5+0x4400], desc[UR50][R2.64+0x100], !P0 ;  /* 0x0440010002057fae */ /* 0x0001e2000c101d72 */
[----:B------:R-:W-:-:S13]  /*108a0*/  ISETP.LT.OR P0, PT, R29, 0x1, !P3 ;  /* 0x000000011d00780c */ /* 0x000fda0005f01670 */
[----:B------:R0:W-:Y:S01]  /*108b0*/  LDGSTS.E.BYPASS.LTC128B.128 [R5+0x6400], desc[UR50][R2.64+0x180], !P0 ;  /* 0x0640018002057fae */ /* 0x0001e2000c101d72 */
[----:B------:R-:W-:-:S13]  /*108c0*/  ISETP.LT.OR P0, PT, R29, 0x1, !P2 ;  /* 0x000000011d00780c */ /* 0x000fda0005701670 */
[----:B------:R0:W-:Y:S01]  /*108d0*/  LDGSTS.E.BYPASS.LTC128B.128 [R5+0x8400], desc[UR50][R2.64+0x200], !P0 ;  /* 0x0840020002057fae */ /* 0x0001e2000c101d72 */
[----:B------:R-:W-:-:S03]  /*108e0*/  LOP3.LUT P0, RZ, R30, 0x40, RZ, 0xc0, !PT ;  /* 0x000000401eff7812 */ /* 0x000fc6000780c0ff */
[----:B------:R0:W-:Y:S01]  /*108f0*/  LDGSTS.E.BYPASS.LTC128B.128 [R5+0xa400], desc[UR50][R2.64+0x280], !P6 ;  /* 0x0a40028002057fae */ /* 0x0001e2000f101d72 */
[----:B------:R-:W-:-:S13]  /*10900*/  ISETP.LT.OR P6, PT, R29, 0x1, !P0 ;  /* 0x000000011d00780c */ /* 0x000fda00047c1670 */
[----:B------:R0:W-:Y:S01]  /*10910*/  LDGSTS.E.BYPASS.LTC128B.128 [R5+0xc400], desc[UR50][R2.64+0x300], !P6 ;  /* 0x0c40030002057fae */ /* 0x0001e2000f101d72 */
[----:B------:R-:W-:-:S04]  /*10920*/  PRMT R7, R8, 0x8880, RZ ;  /* 0x0000888008077816 */ /* 0x000fc800000000ff */
[----:B------:R-:W-:-:S13]  /*10930*/  ISETP.GT.AND P6, PT, R7, -0x1, PT ;  /* 0xffffffff0700780c */ /* 0x000fda0003fc4270 */
[----:B------:R-:W-:Y:S02]  /*10940*/  @P6 LOP3.LUT R22, R22, 0x200, RZ, 0xfc, !PT ;  /* 0x0000020016166812 */ /* 0x000fe400078efcff */
[----:B------:R-:W-:-:S13]  /*10950*/  ISETP.LT.OR P6, PT, R29, 0x1, P6 ;  /* 0x000000011d00780c */ /* 0x000fda00037c1670 */
[----:B------:R0:W-:Y:S02]  /*10960*/  LDGSTS.E.BYPASS.LTC128B.128 [R5+0xe400], desc[UR50][R2.64+0x380], !P6 ;  /* 0x0e40038002057fae */ /* 0x0001e4000f101d72 */
[----:B0-----:R-:W-:Y:S05]  /*10970*/  WARPSYNC.COLLECTIVE R15, `(.L_x_514) ;  /* 0x000000000f087348 */ /* 0x001fea0003c00000 */
[----:B------:R1:W2:Y:S02]  /*10980*/  SHFL.IDX P6, R14, R13, R12, R11 ;  /* 0x0000000c0d0e7389 */ /* 0x0002a400000c000b */
[----:B012---:R-:W-:Y:S01]  /*10990*/  ENDCOLLECTIVE ;  /* 0x000000000000791b */ /* 0x007fe20003800000 */
.L_x_514:
[----:B------:R-:W-:Y:S01]  /*109a0*/  IMAD.MOV.U32 R13, RZ, RZ, R4 ;  /* 0x000000ffff0d7224 */ /* 0x000fe200078e0004 */
[----:B------:R-:W-:-:S07]  /*109b0*/  MOV R3, R14 ;  /* 0x0000000e00037202 */ /* 0x000fce0000000f00 */
[----:B------:R-:W-:Y:S05]  /*109c0*/  WARPSYNC.COLLECTIVE R15, `(.L_x_515) ;  /* 0x000000000f087348 */ /* 0x000fea0003c00000 */
[----:B------:R0:W1:Y:S02]  /*109d0*/  SHFL.IDX P6, R14, R13, R12, R11 ;  /* 0x0000000c0d0e7389 */ /* 0x00006400000c000b */
[----:B01----:R-:W-:Y:S01]  /*109e0*/  ENDCOLLECTIVE ;  /* 0x000000000000791b */ /* 0x003fe20003800000 */
.L_x_515:
[----:B------:R-:W-:Y:S02]  /*109f0*/  IMAD.MOV.U32 R13, RZ, RZ, R6 ;  /* 0x000000ffff0d7224 */ /* 0x000fe400078e0006 */
[----:B------:R-:W-:Y:S02]  /*10a00*/  IMAD.MOV.U32 R12, RZ, RZ, 0x2 ;  /* 0x00000002ff0c7424 */ /* 0x000fe400078e00ff */
[----:B------:R-:W-:-:S05]  /*10a10*/  IMAD.MOV.U32 R2, RZ, RZ, R14 ;  /* 0x000000ffff027224 */ /* 0x000fca00078e000e */
[----:B------:R-:W-:-:S05]  /*10a20*/  IADD3 R2, P6, R2, R0, RZ ;  /* 0x0000000002027210 */ /* 0x000fca0007fde0ff */
[----:B------:R-:W-:Y:S01]  /*10a30*/  IMAD.X R3, RZ, RZ, R3, P6 ;  /* 0x000000ffff037224 */ /* 0x000fe200030e0603 */
[----:B------:R-:W-:-:S04]  /*10a40*/  LOP3.LUT P6, RZ, R22, 0x100, RZ, 0xc0, !PT ;  /* 0x0000010016ff7812 */ /* 0x000fc800078cc0ff */
[----:B------:R-:W-:-:S13]  /*10a50*/  ISETP.LT.OR P6, PT, R29, 0x11, P6 ;  /* 0x000000111d00780c */ /* 0x000fda00037c1670 */
[----:B------:R-:W-:Y:S01]  /*10a60*/  @!PT LDS RZ, [RZ] ;  /* 0x00000000fffff984 */ /* 0x000fe20000000800 */
[----:B------:R-:W-:Y:S01]  /*10a70*/  @!PT LDS RZ, [RZ] ;  /* 0x00000000fffff984 */ /* 0x000fe20000000800 */
[----:B------:R-:W-:Y:S01]  /*10a80*/  @!PT LDS RZ, [RZ] ;  /* 0x00000000fffff984 */ /* 0x000fe20000000800 */
[----:B------:R0:W-:Y:S01]  /*10a90*/  LDGSTS.E.BYPASS.LTC128B.128 [R5+0xc00], desc[UR50][R2.64], !P6 ;  /* 0x00c0000002057fae */ /* 0x0001e2000f101d72 */
[----:B------:R-:W-:-:S13]  /*10aa0*/  ISETP.LT.OR P6, PT, R29, 0x11, !P5 ;  /* 0x000000111d00780c */ /* 0x000fda0006fc1670 */
        /* <DEDUP_REMOVED lines=11> */
[----:B------:R-:W-:-:S04]  /*10b60*/  LOP3.LUT P6, RZ, R22, 0x200, RZ, 0xc0, !PT ;  /* 0x0000020016ff7812 */ /* 0x000fc800078cc0ff */
[----:B------:R-:W-:-:S13]  /*10b70*/  ISETP.LT.OR P6, PT, R29, 0x11, P6 ;  /* 0x000000111d00780c */ /* 0x000fda00037c1670 */
[----:B------:R0:W-:Y:S02]  /*10b80*/  LDGSTS.E.BYPASS.LTC128B.128 [R5+0xec00], desc[UR50][R2.64+0x380], !P6 ;  /* 0x0ec0038002057fae */ /* 0x0001e4000f101d72 */
[----:B0-----:R-:W-:Y:S05]  /*10b90*/  WARPSYNC.COLLECTIVE R15, `(.L_x_516) ;  /* 0x000000000f087348 */ /* 0x001fea0003c00000 */
[----:B------:R1:W2:Y:S02]  /*10ba0*/  SHFL.IDX P6, R14, R13, R12, R11 ;  /* 0x0000000c0d0e7389 */ /* 0x0002a400000c000b */
[----:B012---:R-:W-:Y:S01]  /*10bb0*/  ENDCOLLECTIVE ;  /* 0x000000000000791b */ /* 0x007fe20003800000 */
.L_x_516:
[----:B------:R-:W-:Y:S01]  /*10bc0*/  IMAD.MOV.U32 R13, RZ, RZ, R4 ;  /* 0x000000ffff0d7224 */ /* 0x000fe200078e0004 */
[----:B------:R-:W-:-:S07]  /*10bd0*/  MOV R7, R14 ;  /* 0x0000000e00077202 */ /* 0x000fce0000000f00 */
[----:B------:R-:W-:Y:S05]  /*10be0*/  WARPSYNC.COLLECTIVE R15, `(.L_x_517) ;  /* 0x000000000f087348 */ /* 0x000fea0003c00000 */
[----:B------:R0:W1:Y:S02]  /*10bf0*/  SHFL.IDX P6, R14, R13, R12, R11 ;  /* 0x0000000c0d0e7389 */ /* 0x00006400000c000b */
[----:B01----:R-:W-:Y:S01]  /*10c00*/  ENDCOLLECTIVE ;  /* 0x000000000000791b */ /* 0x003fe20003800000 */
.L_x_517:
        /* <DEDUP_REMOVED lines=29> */
.L_x_518:
[----:B------:R-:W-:Y:S01]  /*10de0*/  IMAD.MOV.U32 R13, RZ, RZ, R4 ;  /* 0x000000ffff0d7224 */ /* 0x000fe200078e0004 */
[----:B------:R-:W-:-:S07]  /*10df0*/  MOV R6, R14 ;  /* 0x0000000e00067202 */ /* 0x000fce0000000f00 */
[----:B------:R-:W-:Y:S05]  /*10e00*/  WARPSYNC.COLLECTIVE R15, `(.L_x_519) ;  /* 0x000000000f087348 */ /* 0x000fea0003c00000 */
[----:B------:R0:W1:Y:S02]  /*10e10*/  SHFL.IDX P6, R14, R13, R12, R11 ;  /* 0x0000000c0d0e7389 */ /* 0x00006400000c000b */
[----:B01----:R-:W-:Y:S01]  /*10e20*/  ENDCOLLECTIVE ;  /* 0x000000000000791b */ /* 0x003fe20003800000 */
.L_x_519:
[----:B------:R-:W-:Y:S01]  /*10e30*/  IMAD.MOV.U32 R2, RZ, RZ, R14 ;  /* 0x000000ffff027224 */ /* 0x000fe200078e000e */
[----:B------:R-:W-:Y:S06]  /*10e40*/  BRA `(.L_x_520) ;  /* 0xffffffc400dc7947 */ /* 0x000fec000383ffff */
.L_x_444:
[----:B0-----:R0:W1:Y:S02]  /*10e50*/  SYNCS.PHASECHK.TRANS64.TRYWAIT P0, [R6+URZ+0x28c40], R17 ;  /* 0x028c4011060075a7 */ /* 0x001064000800017f */
[----:B-1----:R-:W-:Y:S05]  /*10e60*/  @!P0 NANOSLEEP.SYNCS 0x989680 ;  /* 0x009896800000895d */ /* 0x002fea0003900000 */
[----:B------:R-:W1:Y:S02]  /*10e70*/  @!P0 SYNCS.PHASECHK.TRANS64 P0, [R6+URZ+0x28c40], R17 ;  /* 0x028c4011060085a7 */ /* 0x000e64000800007f */
[----:B-1----:R-:W-:Y:S05]  /*10e80*/  @!P0 BRA `(.L_x_444) ;  /* 0xfffffffc00f08947 */ /* 0x002fea000383ffff */
[----:B------:R-:W-:Y:S05]  /*10e90*/  BRA `(.L_x_521) ;  /* 0xffffffcc00687947 */ /* 0x000fea000383ffff */
.L_x_445:
[----:B------:R-:W-:Y:S01]  /*10ea0*/  BSSY B1, `(.L_x_522) ;  /* 0x0000008000017945 */ /* 0x000fe20003800000 */
[----:B------:R-:W-:Y:S01]  /*10eb0*/  IMAD.MOV.U32 R13, RZ, RZ, R27 ;  /* 0x000000ffff0d7224 */ /* 0x000fe200078e001b */
[----:B------:R-:W-:Y:S01]  /*10ec0*/  MOV R15, 0xffffffff ;  /* 0xffffffff000f7802 */ /* 0x000fe20000000f00 */
[----:B------:R-:W-:Y:S02]  /*10ed0*/  IMAD.MOV.U32 R12, RZ, RZ, RZ ;  /* 0x000000ffff0c7224 */ /* 0x000fe400078e00ff */
[----:B------:R-:W-:-:S07]  /*10ee0*/  IMAD.MOV.U32 R11, RZ, RZ, 0x181f ;  /* 0x0000181fff0b7424 */ /* 0x000fce00078e00ff */
[----:B0-----:R-:W-:Y:S05]  /*10ef0*/  WARPSYNC.COLLECTIVE R15, `(.L_x_523) ;  /* 0x000000000f087348 */ /* 0x001fea0003c00000 */
[----:B------:R1:W2:Y:S02]  /*10f00*/  SHFL.IDX P6, R14, R13, R12, R11 ;  /* 0x0000000c0d0e7389 */ /* 0x0002a400000c000b */
[----:B012---:R-:W-:Y:S01]  /*10f10*/  ENDCOLLECTIVE ;  /* 0x000000000000791b */ /* 0x007fe20003800000 */
.L_x_523:
[----:B------:R-:W-:Y:S05]  /*10f20*/  BSYNC B1 ;  /* 0x0000000000017941 */ /* 0x000fea0003800000 */
.L_x_522:
[----:B------:R-:W-:Y:S02]  /*10f30*/  IMAD.MOV.U32 R13, RZ, RZ, R20 ;  /* 0x000000ffff0d7224 */ /* 0x000fe400078e0014 */
[----:B------:R-:W-:Y:S02]  /*10f40*/  IMAD.MOV.U32 R12, RZ, RZ, RZ ;  /* 0x000000ffff0c7224 */ /* 0x000fe400078e00ff */
[----:B------:R-:W-:Y:S02]  /*10f50*/  IMAD.MOV.U32 R11, RZ, RZ, 0x181f ;  /* 0x0000181fff0b7424 */ /* 0x000fe400078e00ff */
[----:B------:R-:W-:Y:S02]  /*10f60*/  IMAD.MOV.U32 R15, RZ, RZ, -0x1 ;  /* 0xffffffffff0f7424 */ /* 0x000fe400078e00ff */
[----:B------:R-:W-:Y:S02]  /*10f70*/  IMAD.MOV.U32 R3, RZ, RZ, R14 ;  /* 0x000000ffff037224 */ /* 0x000fe400078e000e */
[----:B------:R-:W-:-:S07]  /*10f80*/  IMAD R21, R8, 0x2, R23 ;  /* 0x0000000208157824 */ /* 0x000fce00078e0217 */
[----:B------:R-:W-:Y:S05]  /*10f90*/  WARPSYNC.COLLECTIVE R15, `(.L_x_524) ;  /* 0x000000000f087348 */ /* 0x000fea0003c00000 */
[----:B------:R0:W1:Y:S02]  /*10fa0*/  SHFL.IDX P6, R14, R13, R12, R11 ;  /* 0x0000000c0d0e7389 */ /* 0x00006400000c000b */
[----:B01----:R-:W-:Y:S01]  /*10fb0*/  ENDCOLLECTIVE ;  /* 0x000000000000791b */ /* 0x003fe20003800000 */
.L_x_524:
[----:B------:R-:W-:Y:S02]  /*10fc0*/  IMAD.MOV.U32 R13, RZ, RZ, R27 ;  /* 0x000000ffff0d7224 */ /* 0x000fe400078e001b */
[----:B------:R-:W-:Y:S01]  /*10fd0*/  IMAD.MOV.U32 R12, RZ, RZ, 0x1 ;  /* 0x00000001ff0c7424 */ /* 0x000fe200078e00ff */
[----:B------:R-:W-:-:S07]  /*10fe0*/  MOV R2, R14 ;  /* 0x0000000e00027202 */ /* 0x000fce0000000f00 */
[----:B------:R-:W-:Y:S05]  /*10ff0*/  WARPSYNC.COLLECTIVE R15, `(.L_x_525) ;  /* 0x000000000f087348 */ /* 0x000fea0003c00000 */
[----:B------:R0:W1:Y:S02]  /*11000*/  SHFL.IDX P6, R14, R13, R12, R11 ;  /* 0x0000000c0d0e7389 */ /* 0x00006400000c000b */
[----:B01----:R-:W-:Y:S01]  /*11010*/  ENDCOLLECTIVE ;  /* 0x000000000000791b */ /* 0x003fe20003800000 */
.L_x_525:
[----:B------:R-:W-:-:S05]  /*11020*/  IADD3 R2, P0, R2, R0, RZ ;  /* 0x0000000002027210 */ /* 0x000fca0007f1e0ff */
[----:B------:R-:W-:-:S05]  /*11030*/  IMAD.X R3, RZ, RZ, R3, P0 ;  /* 0x000000ffff037224 */ /* 0x000fca00000e0603 */
[----:B------:R-:W-:Y:S01]  /*11040*/  @!PT LDS RZ, [RZ] ;  /* 0x00000000fffff984 */ /* 0x000fe20000000800 */
[----:B------:R-:W-:Y:S01]  /*11050*/  @!PT LDS RZ, [RZ] ;  /* 0x00000000fffff984 */ /* 0x000fe20000000800 */
[----:B------:R-:W-:Y:S01]  /*11060*/  @!PT LDS RZ, [RZ] ;  /* 0x00000000fffff984 */ /* 0x000fe20000000800 */
[----:B------:R0:W-:Y:S01]  /*11070*/  LDGSTS.E.BYPASS.LTC128B.128 [R21+0x22400], desc[UR50][R2.64], !P1 ;  /* 0x2240000002157fae */ /* 0x0001e2000c901d72 */
[----:B------:R-:W-:Y:S01]  /*11080*/  MOV R13, R20 ;  /* 0x00000014000d7202 */ /* 0x000fe20000000f00 */
[----:B0-----:R-:W-:-:S07]  /*11090*/  IMAD.MOV.U32 R3, RZ, RZ, R14 ;  /* 0x000000ffff037224 */ /* 0x001fce00078e000e */
[----:B------:R-:W-:Y:S05]  /*110a0*/  WARPSYNC.COLLECTIVE R15, `(.L_x_526) ;  /* 0x000000000f087348 */ /* 0x000fea0003c00000 */
[----:B------:R0:W1:Y:S02]  /*110b0*/  SHFL.IDX P6, R14, R13, R12, R11 ;  /* 0x0000000c0d0e7389 */ /* 0x00006400000c000b */
[----:B01----:R-:W-:Y:S01]  /*110c0*/  ENDCOLLECTIVE ;  /* 0x000000000000791b */ /* 0x003fe20003800000 */
.L_x_526:
[----:B------:R-:W-:Y:S02]  /*110d0*/  IMAD.MOV.U32 R13, RZ, RZ, R27 ;  /* 0x000000ffff0d7224 */ /* 0x000fe400078e001b */
[----:B------:R-:W-:Y:S02]  /*110e0*/  IMAD.MOV.U32 R12, RZ, RZ, 0x2 ;  /* 0x00000002ff0c7424 */ /* 0x000fe400078e00ff */
[----:B------:R-:W-:-:S07]  /*110f0*/  IMAD.MOV.U32 R2, RZ, RZ, R14 ;  /* 0x000000ffff027224 */ /* 0x000fce00078e000e */
[----:B------:R-:W-:Y:S05]  /*11100*/  WARPSYNC.COLLECTIVE R15, `(.L_x_527) ;  /* 0x000000000f087348 */ /* 0x000fea0003c00000 */
[----:B------:R0:W1:Y:S02]  /*11110*/  SHFL.IDX P6, R14, R13, R12, R11 ;  /* 0x0000000c0d0e7389 */ /* 0x00006400000c000b */
[----:B01----:R-:W-:Y:S01]  /*11120*/  ENDCOLLECTIVE ;  /* 0x000000000000791b */ /* 0x003fe20003800000 */
.L_x_527:
        /* <DEDUP_REMOVED lines=11> */
.L_x_528:
[----:B------:R-:W-:Y:S02]  /*111e0*/  IMAD.MOV.U32 R13, RZ, RZ, R27 ;  /* 0x000000ffff0d7224 */ /* 0x000fe400078e001b */
[----:B------:R-:W-:Y:S02]  /*111f0*/  IMAD.MOV.U32 R12, RZ, RZ, 0x3 ;  /* 0x00000003ff0c7424 */ /* 0x000fe400078e00ff */
[----:B------:R-:W-:-:S07]  /*11200*/  IMAD.MOV.U32 R2, RZ, RZ, R14 ;  /* 0x000000ffff027224 */ /* 0x000fce00078e000e */
[----:B------:R-:W-:Y:S05]  /*11210*/  WARPSYNC.COLLECTIVE R15, `(.L_x_529) ;  /* 0x000000000f087348 */ /* 0x000fea0003c00000 */
[----:B------:R0:W1:Y:S02]  /*11220*/  SHFL.IDX P6, R14, R13, R12, R11 ;  /* 0x0000000c0d0e7389 */ /* 0x00006400000c000b */
[----:B01----:R-:W-:Y:S01]  /*11230*/  ENDCOLLECTIVE ;  /* 0x000000000000791b */ /* 0x003fe20003800000 */
.L_x_529:
        /* <DEDUP_REMOVED lines=11> */
.L_x_530:
[----:B------:R-:W-:Y:S01]  /*112f0*/  IMAD.MOV.U32 R2, RZ, RZ, R14 ;  /* 0x000000ffff027224 */ /* 0x000fe200078e000e */
[----:B------:R-:W-:Y:S06]  /*11300*/  BRA `(.L_x_531) ;  /* 0xffffffc800f87947 */ /* 0x000fec000383ffff */
.L_x_450:
[----:B---3--:R3:W4:Y:S02]  /*11310*/  SYNCS.PHASECHK.TRANS64.TRYWAIT P0, [R6+URZ+0x28c60], R17 ;  /* 0x028c6011060075a7 */ /* 0x008724000800017f */
[----:B----4-:R-:W-:Y:S05]  /*11320*/  @!P0 NANOSLEEP.SYNCS 0x989680 ;  /* 0x009896800000895d */ /* 0x010fea0003900000 */
[----:B------:R-:W4:Y:S02]  /*11330*/  @!P0 SYNCS.PHASECHK.TRANS64 P0, [R6+URZ+0x28c60], R17 ;  /* 0x028c6011060085a7 */ /* 0x000f24000800007f */
[----:B----4-:R-:W-:Y:S05]  /*11340*/  @!P0 BRA `(.L_x_450) ;  /* 0xfffffffc00f08947 */ /* 0x010fea000383ffff */
[----:B------:R-:W-:Y:S05]  /*11350*/  BRA `(.L_x_532) ;  /* 0xffffffcc00487947 */ /* 0x000fea000383ffff */
.L_x_451:
[----:B------:R-:W-:Y:S01]  /*11360*/  BSSY B1, `(.L_x_533) ;  /* 0x0000008000017945 */ /* 0x000fe20003800000 */
[----:B------:R-:W-:Y:S02]  /*11370*/  IMAD.MOV.U32 R13, RZ, RZ, R10 ;  /* 0x000000ffff0d7224 */ /* 0x000fe400078e000a */
[----:B------:R-:W-:Y:S02]  /*11380*/  IMAD.MOV.U32 R12, RZ, RZ, RZ ;  /* 0x000000ffff0c7224 */ /* 0x000fe400078e00ff */
[----:B------:R-:W-:Y:S02]  /*11390*/  IMAD.MOV.U32 R11, RZ, RZ, 0x181f ;  /* 0x0000181fff0b7424 */ /* 0x000fe400078e00ff */
[----:B------:R-:W-:-:S07]  /*113a0*/  IMAD.MOV.U32 R15, RZ, RZ, -0x1 ;  /* 0xffffffffff0f7424 */ /* 0x000fce00078e00ff */
[----:B-12---:R-:W-:Y:S05]  /*113b0*/  WARPSYNC.COLLECTIVE R15, `(.L_x_534) ;  /* 0x000000000f087348 */ /* 0x006fea0003c00000 */
[----:B------:R0:W3:Y:S02]  /*113c0*/  SHFL.IDX P6, R14, R13, R12, R11 ;  /* 0x0000000c0d0e7389 */ /* 0x0000e400000c000b */
[----:B0123--:R-:W-:Y:S01]  /*113d0*/  ENDCOLLECTIVE ;  /* 0x000000000000791b */ /* 0x00ffe20003800000 */
.L_x_534:
[----:B------:R-:W-:Y:S05]  /*113e0*/  BSYNC B1 ;  /* 0x0000000000017941 */ /* 0x000fea0003800000 */
.L_x_533:
[----:B------:R-:W-:Y:S01]  /*113f0*/  IMAD.MOV.U32 R13, RZ, RZ, R9 ;  /* 0x000000ffff0d7224 */ /* 0x000fe200078e0009 */
[----:B------:R-:W-:Y:S01]  /*11400*/  MOV R3, R14 ;  /* 0x0000000e00037202 */ /* 0x000fe20000000f00 */
[----:B------:R-:W-:Y:S01]  /*11410*/  IMAD.MOV.U32 R12, RZ, RZ, RZ ;  /* 0x000000ffff0c7224 */ /* 0x000fe200078e00ff */
[C---:B------:R-:W-:Y:S01]  /*11420*/  LOP3.LUT P2, RZ, R22.reuse, 0x40, RZ, 0xc0, !PT ;  /* 0x0000004016ff7812 */ /* 0x040fe2000784c0ff */
[----:B------:R-:W-:Y:S01]  /*11430*/  IMAD.MOV.U32 R11, RZ, RZ, 0x181f ;  /* 0x0000181fff0b7424 */ /* 0x000fe200078e00ff */
[C---:B------:R-:W-:Y:S01]  /*11440*/  LOP3.LUT P1, RZ, R22.reuse, 0x20, RZ, 0xc0, !PT ;  /* 0x0000002016ff7812 */ /* 0x040fe2000782c0ff */
[----:B------:R-:W-:Y:S01]  /*11450*/  IMAD.MOV.U32 R15, RZ, RZ, -0x1 ;  /* 0xffffffffff0f7424 */ /* 0x000fe200078e00ff */
[----:B------:R-:W-:Y:S01]  /*11460*/  LOP3.LUT R22, R22, 0xffffbfff, RZ, 0xc0, !PT ;  /* 0xffffbfff16167812 */ /* 0x000fe200078ec0ff */
[----:B------:R-:W-:-:S10]  /*11470*/  IMAD R17, R17, 0x2, R23 ;  /* 0x0000000211117824 */ /* 0x000fd400078e0217 */
[----:B------:R-:W-:Y:S05]  /*11480*/  WARPSYNC.COLLECTIVE R15, `(.L_x_535) ;  /* 0x000000000f087348 */ /* 0x000fea0003c00000 */
[----:B------:R0:W1:Y:S02]  /*11490*/  SHFL.IDX P6, R14, R13, R12, R11 ;  /* 0x0000000c0d0e7389 */ /* 0x00006400000c000b */
[----:B01----:R-:W-:Y:S01]  /*114a0*/  ENDCOLLECTIVE ;  /* 0x000000000000791b */ /* 0x003fe20003800000 */
.L_x_535:
[----:B------:R-:W-:-:S04]  /*114b0*/  @P3 LOP3.LUT R22, R22, 0x4000, RZ, 0xfc, !PT ;  /* 0x0000400016163812 */ /* 0x000fc800078efcff */
[C---:B------:R-:W-:Y:S01]  /*114c0*/  LOP3.LUT P3, RZ, R22.reuse, 0x10, RZ, 0xc0, !PT ;  /* 0x0000001016ff7812 */ /* 0x040fe2000786c0ff */
[----:B------:R-:W-:Y:S02]  /*114d0*/  IMAD.MOV.U32 R13, RZ, RZ, R10 ;  /* 0x000000ffff0d7224 */ /* 0x000fe400078e000a */
[----:B------:R-:W-:Y:S02]  /*114e0*/  IMAD.MOV.U32 R12, RZ, RZ, 0x1 ;  /* 0x00000001ff0c7424 */ /* 0x000fe400078e00ff */
[----:B------:R-:W-:Y:S01]  /*114f0*/  IMAD.MOV.U32 R2, RZ, RZ, R14 ;  /* 0x000000ffff027224 */ /* 0x000fe200078e000e */
[C---:B------:R-:W-:Y:S02]  /*11500*/  LOP3.LUT P6, RZ, R22.reuse, 0x80, RZ, 0xc0, !PT ;  /* 0x0000008016ff7812 */ /* 0x040fe400078cc0ff */
[----:B------:R-:W-:Y:S02]  /*11510*/  LOP3.LUT R22, R22, 0xfffeffff, RZ, 0xc0, !PT ;  /* 0xfffeffff16167812 */ /* 0x000fe400078ec0ff */
[----:B------:R-:W-:-:S03]  /*11520*/  IADD3 R2, P0, R2, R0, RZ ;  /* 0x0000000002027210 */ /* 0x000fc60007f1e0ff */
[----:B------:R-:W-:Y:S02]  /*11530*/  @P3 LOP3.LUT R22, R22, 0x10000, RZ, 0xfc, !PT ;  /* 0x0001000016163812 */ /* 0x000fe400078efcff */
[----:B------:R-:W-:Y:S02]  /*11540*/  IADD3.X R3, RZ, R3, RZ, P0, !PT ;  /* 0x00000003ff037210 */ /* 0x000fe400007fe4ff */
[----:B------:R-:W-:-:S03]  /*11550*/  ISETP.NE.U32.AND P0, PT, R30, RZ, PT ;  /* 0x000000ff1e00720c */ /* 0x000fc60003f05070 */
[----:B------:R-:W-:Y:S01]  /*11560*/  @!PT LDS RZ, [RZ] ;  /* 0x00000000fffff984 */ /* 0x000fe20000000800 */
[----:B------:R-:W-:Y:S01]  /*11570*/  @!PT LDS RZ, [RZ] ;  /* 0x00000000fffff984 */ /* 0x000fe20000000800 */
[----:B------:R-:W-:Y:S01]  /*11580*/  @!PT LDS RZ, [RZ] ;  /* 0x00000000fffff984 */ /* 0x000fe20000000800 */
[----:B------:R0:W-:Y:S10]  /*11590*/  LDGSTS.E.BYPASS.LTC128B.128 [R17+0x400], desc[UR50][R2.64], !P6 ;  /* 0x0040000002117fae */ /* 0x0001f4000f101d72 */
[----:B0-----:R-:W-:Y:S05]  /*115a0*/  WARPSYNC.COLLECTIVE R15, `(.L_x_536) ;  /* 0x000000000f087348 */ /* 0x001fea0003c00000 */
[----:B------:R1:W2:Y:S02]  /*115b0*/  SHFL.IDX P6, R14, R13, R12, R11 ;  /* 0x0000000c0d0e7389 */ /* 0x0002a400000c000b */
[----:B012---:R-:W-:Y:S01]  /*115c0*/  ENDCOLLECTIVE ;  /* 0x000000000000791b */ /* 0x007fe20003800000 */
.L_x_536:
[----:B------:R-:W-:Y:S01]  /*115d0*/  @!PT LDS RZ, [RZ] ;  /* 0x00000000fffff984 */ /* 0x000fe20000000800 */
[----:B------:R-:W-:Y:S01]  /*115e0*/  @!PT LDS RZ, [RZ] ;  /* 0x00000000fffff984 */ /* 0x000fe20000000800 */
[----:B------:R-:W-:Y:S01]  /*115f0*/  @!PT LDS RZ, [RZ] ;  /* 0x00000000fffff984 */ /* 0x000fe20000000800 */
[----:B------:R0:W-:Y:S04]  /*11600*/  LDGSTS.E.BYPASS.LTC128B.128 [R17+0x2400], desc[UR50][R2.64+0x80], !P2 ;  /* 0x0240008002117fae */ /* 0x0001e8000d101d72 */
[----:B------:R0:W-:Y:S01]  /*11610*/  LDGSTS.E.BYPASS.LTC128B.128 [R17+0x4400], desc[UR50][R2.64+0x100], !P1 ;  /* 0x0440010002117fae */ /* 0x0001e2000c901d72 */
[----:B------:R-:W-:-:S03]  /*11620*/  ISETP.NE.U32.AND P1, PT, R29, RZ, PT ;  /* 0x000000ff1d00720c */ /* 0x000fc60003f25070 */
[----:B------:R0:W-:Y:S01]  /*11630*/  LDGSTS.E.BYPASS.LTC128B.128 [R17+0x6400], desc[UR50][R2.64+0x180], !P3 ;  /* 0x0640018002117fae */ /* 0x0001e2000d901d72 */
[----:B------:R-:W-:Y:S01]  /*11640*/  LOP3.LUT P3, RZ, R22, 0x80, RZ, 0xc0, !PT ;  /* 0x0000008016ff7812 */ /* 0x000fe2000786c0ff */
[----:B------:R-:W-:Y:S02]  /*11650*/  IMAD.MOV.U32 R13, RZ, RZ, R9 ;  /* 0x000000ffff0d7224 */ /* 0x000fe400078e0009 */
[----:B------:R0:W-:Y:S04]  /*11660*/  LDGSTS.E.BYPASS.LTC128B.128 [R17+0x8400], desc[UR50][R2.64+0x200], !P5 ;  /* 0x0840020002117fae */ /* 0x0001e8000e901d72 */
[----:B------:R0:W-:Y:S01]  /*11670*/  LDGSTS.E.BYPASS.LTC128B.128 [R17+0xa400], desc[UR50][R2.64+0x280], !P4 ;  /* 0x0a40028002117fae */ /* 0x0001e2000e101d72 */
[----:B------:R-:W-:-:S03]  /*11680*/  IMAD.MOV.U32 R5, RZ, RZ, R14 ;  /* 0x000000ffff057224 */ /* 0x000fc600078e000e */
[----:B------:R0:W-:Y:S04]  /*11690*/  LDGSTS.E.BYPASS.LTC128B.128 [R17+0xc400], desc[UR50][R2.64+0x300], P0 ;  /* 0x0c40030002117fae */ /* 0x0001e80008101d72 */
[----:B0-----:R-:W-:Y:S05]  /*116a0*/  WARPSYNC.COLLECTIVE R15, `(.L_x_537) ;  /* 0x000000000f087348 */ /* 0x001fea0003c00000 */
[----:B------:R1:W2:Y:S02]  /*116b0*/  SHFL.IDX P6, R14, R13, R12, R11 ;  /* 0x0000000c0d0e7389 */ /* 0x0002a400000c000b */
[----:B012---:R-:W-:Y:S01]  /*116c0*/  ENDCOLLECTIVE ;  /* 0x000000000000791b */ /* 0x007fe20003800000 */
.L_x_537:
[----:B------:R-:W-:Y:S01]  /*116d0*/  @!PT LDS RZ, [RZ] ;  /* 0x00000000fffff984 */ /* 0x000fe20000000800 */
[----:B------:R-:W-:Y:S01]  /*116e0*/  @!PT LDS RZ, [RZ] ;  /* 0x00000000fffff984 */ /* 0x000fe20000000800 */
[----:B------:R-:W-:Y:S01]  /*116f0*/  @!PT LDS RZ, [RZ] ;  /* 0x00000000fffff984 */ /* 0x000fe20000000800 */
[----:B------:R0:W-:Y:S01]  /*11700*/  LDGSTS.E.BYPASS.LTC128B.128 [R17+0xe400], desc[UR50][R2.64+0x380], P1 ;  /* 0x0e40038002117fae */ /* 0x0001e20008901d72 */
[----:B------:R-:W-:Y:S02]  /*11710*/  IMAD.MOV.U32 R13, RZ, RZ, R10 ;  /* 0x000000ffff0d7224 */ /* 0x000fe400078e000a */
[----:B------:R-:W-:Y:S01]  /*11720*/  IMAD.MOV.U32 R12, RZ, RZ, 0x2 ;  /* 0x00000002ff0c7424 */ /* 0x000fe200078e00ff */
[----:B0-----:R-:W-:Y:S02]  /*11730*/  IADD3 R2, P2, R14, R0, RZ ;  /* 0x000000000e027210 */ /* 0x001fe40007f5e0ff */
[C---:B------:R-:W-:Y:S02]  /*11740*/  LOP3.LUT P6, RZ, R22.reuse, 0x20, RZ, 0xc0, !PT ;  /* 0x0000002016ff7812 */ /* 0x040fe400078cc0ff */
[----:B------:R-:W-:Y:S02]  /*11750*/  IADD3.X R3, RZ, R5, RZ, P2, !PT ;  /* 0x00000005ff037210 */ /* 0x000fe400017fe4ff */
[----:B------:R-:W-:-:S03]  /*11760*/  LOP3.LUT P2, RZ, R22, 0x40, RZ, 0xc0, !PT ;  /* 0x0000004016ff7812 */ /* 0x000fc6000784c0ff */
[----:B------:R0:W-:Y:S01]  /*11770*/  LDGSTS.E.BYPASS.LTC128B.128 [R17+0xc00], desc[UR50][R2.64], !P3 ;  /* 0x00c0000002117fae */ /* 0x0001e2000d901d72 */
[C---:B------:R-:W-:Y:S02]  /*11780*/  LOP3.LUT P3, RZ, R22.reuse, 0x10000, RZ, 0xc0, !PT ;  /* 0x0001000016ff7812 */ /* 0x040fe4000786c0ff */
[----:B------:R-:W-:-:S07]  /*11790*/  LOP3.LUT R22, R22, 0xffff7fff, RZ, 0xc0, !PT ;  /* 0xffff7fff16167812 */ /* 0x000fce00078ec0ff */
[----:B------:R0:W-:Y:S04]  /*117a0*/  LDGSTS.E.BYPASS.LTC128B.128 [R17+0x2c00], desc[UR50][R2.64+0x80], !P2 ;  /* 0x02c0008002117fae */ /* 0x0001e8000d101d72 */
[----:B------:R0:W-:Y:S01]  /*117b0*/  LDGSTS.E.BYPASS.LTC128B.128 [R17+0x4c00], desc[UR50][R2.64+0x100], !P6 ;  /* 0x04c0010002117fae */ /* 0x0001e2000f101d72 */
[----:B------:R-:W-:-:S07]  /*117c0*/  @P3 LOP3.LUT R22, R22, 0x8000, RZ, 0xfc, !PT ;  /* 0x0000800016163812 */ /* 0x000fce00078efcff */
[----:B0-----:R-:W-:Y:S05]  /*117d0*/  WARPSYNC.COLLECTIVE R15, `(.L_x_538) ;  /* 0x000000000f087348 */ /* 0x001fea0003c00000 */
[----:B------:R1:W2:Y:S02]  /*117e0*/  SHFL.IDX P6, R14, R13, R12, R11 ;  /* 0x0000000c0d0e7389 */ /* 0x0002a400000c000b */
[----:B012---:R-:W-:Y:S01]  /*117f0*/  ENDCOLLECTIVE ;  /* 0x000000000000791b */ /* 0x007fe20003800000 */
.L_x_538:
[----:B------:R-:W-:Y:S01]  /*11800*/  @!PT LDS RZ, [RZ] ;  /* 0x00000000fffff984 */ /* 0x000fe20000000800 */
[----:B------:R-:W-:Y:S01]  /*11810*/  @!PT LDS RZ, [RZ] ;  /* 0x00000000fffff984 */ /* 0x000fe20000000800 */
[----:B------:R-:W-:Y:S01]  /*11820*/  @!PT LDS RZ, [RZ] ;  /* 0x00000000fffff984 */ /* 0x000fe20000000800 */
[----:B------:R0:W-:Y:S01]  /*11830*/  LDGSTS.E.BYPASS.LTC128B.128 [R17+0x6c00], desc[UR50][R2.64+0x180], !P3 ;  /* 0x06c0018002117fae */ /* 0x0001e2000d901d72 */
[----:B------:R-:W-:-:S03]  /*11840*/  LOP3.LUT P3, RZ, R22, 0x80, RZ, 0xc0, !PT ;  /* 0x0000008016ff7812 */ /* 0x000fc6000786c0ff */
        /* <DEDUP_REMOVED lines=9> */
.L_x_539:
[----:B------:R-:W-:Y:S01]  /*118e0*/  MOV R13, R10 ;  /* 0x0000000a000d7202 */ /* 0x000fe20000000f00 */
        /* <DEDUP_REMOVED lines=9> */
[----:B------:R-:W-:-:S08]  /*11980*/  LOP3.LUT P3, RZ, R22, 0x8000, RZ, 0xc0, !PT ;  /* 0x0000800016ff7812 */ /* 0x000fd0000786c0ff */
[----:B------:R0:W-:Y:S04]  /*11990*/  LDGSTS.E.BYPASS.LTC128B.128 [R17+0x3400], desc[UR50][R2.64+0x80], !P2 ;  /* 0x0340008002117fae */ /* 0x0001e8000d101d72 */
[----:B------:R0:W-:Y:S02]  /*119a0*/  LDGSTS.E.BYPASS.LTC128B.128 [R17+0x5400], desc[UR50][R2.64+0x100], !P6 ;  /* 0x0540010002117fae */ /* 0x0001e4000f101d72 */
[----:B0-----:R-:W-:Y:S05]  /*119b0*/  WARPSYNC.COLLECTIVE R15, `(.L_x_540) ;  /* 0x000000000f087348 */ /* 0x001fea0003c00000 */
[----:B------:R1:W2:Y:S02]  /*119c0*/  SHFL.IDX P6, R14, R13, R12, R11 ;  /* 0x0000000c0d0e7389 */ /* 0x0002a400000c000b */
[----:B012---:R-:W-:Y:S01]  /*119d0*/  ENDCOLLECTIVE ;  /* 0x000000000000791b */ /* 0x007fe20003800000 */
.L_x_540:
        /* <DEDUP_REMOVED lines=14> */
.L_x_541:
[----:B------:R-:W-:Y:S05]  /*11ac0*/  BRA `(.L_x_542) ;  /* 0xffffffc800b47947 */ /* 0x000fea000383ffff */
.L_x_459:
[----:B------:R-:W-:Y:S01]  /*11ad0*/  BSSY B0, `(.L_x_543) ;  /* 0x0000008000007945 */ /* 0x000fe20003800000 */
[----:B------:R-:W-:Y:S01]  /*11ae0*/  IMAD.MOV.U32 R13, RZ, RZ, R16 ;  /* 0x000000ffff0d7224 */ /* 0x000fe200078e0010 */
[----:B------:R-:W-:Y:S01]  /*11af0*/  MOV R11, 0x1f ;  /* 0x0000001f000b7802 */ /* 0x000fe20000000f00 */
[----:B------:R-:W-:Y:S02]  /*11b00*/  IMAD.MOV.U32 R12, RZ, RZ, RZ ;  /* 0x000000ffff0c7224 */ /* 0x000fe400078e00ff */
[----:B------:R-:W-:-:S07]  /*11b10*/  IMAD.MOV.U32 R15, RZ, RZ, -0x1 ;  /* 0xffffffffff0f7424 */ /* 0x000fce00078e00ff */
[----:B0123--:R-:W-:Y:S05]  /*11b20*/  WARPSYNC.COLLECTIVE R15, `(.L_x_544) ;  /* 0x000000000f087348 */ /* 0x00ffea0003c00000 */
[----:B------:R4:W0:Y:S02]  /*11b30*/  SHFL.IDX P6, R14, R13, R12, R11 ;  /* 0x0000000c0d0e7389 */ /* 0x00082400000c000b */
[----:B01234-:R-:W-:Y:S01]  /*11b40*/  ENDCOLLECTIVE ;  /* 0x000000000000791b */ /* 0x01ffe20003800000 */
.L_x_544:
[----:B------:R-:W-:Y:S05]  /*11b50*/  BSYNC B0 ;  /* 0x0000000000007941 */ /* 0x000fea0003800000 */
.L_x_543:
[----:B------:R-:W-:Y:S01]  /*11b60*/  IMAD.MOV.U32 R13, RZ, RZ, R16 ;  /* 0x000000ffff0d7224 */ /* 0x000fe200078e0010 */
[----:B------:R-:W-:Y:S01]  /*11b70*/  MOV R15, 0xffffffff ;  /* 0xffffffff000f7802 */ /* 0x000fe20000000f00 */
[----:B------:R-:W-:Y:S02]  /*11b80*/  IMAD.MOV.U32 R12, RZ, RZ, 0x1 ;  /* 0x00000001ff0c7424 */ /* 0x000fe400078e00ff */
[----:B------:R-:W-:Y:S02]  /*11b90*/  IMAD.MOV.U32 R11, RZ, RZ, 0x1f ;  /* 0x0000001fff0b7424 */ /* 0x000fe400078e00ff */
[----:B------:R-:W-:Y:S02]  /*11ba0*/  IMAD.IADD R5, R19, 0x1, R8 ;  /* 0x0000000113057824 */ /* 0x000fe400078e0208 */
[----:B------:R-:W-:-:S07]  /*11bb0*/  IMAD.MOV.U32 R0, RZ, RZ, R14 ;  /* 0x000000ffff007224 */ /* 0x000fce00078e000e */
[----:B------:R-:W-:Y:S05]  /*11bc0*/  WARPSYNC.COLLECTIVE R15, `(.L_x_545) ;  /* 0x000000000f087348 */ /* 0x000fea0003c00000 */
[----:B------:R0:W1:Y:S02]  /*11bd0*/  SHFL.IDX P6, R14, R13, R12, R11 ;  /* 0x0000000c0d0e7389 */ /* 0x00006400000c000b */
[----:B01----:R-:W-:Y:S01]  /*11be0*/  ENDCOLLECTIVE ;  /* 0x000000000000791b */ /* 0x003fe20003800000 */
.L_x_545:
[----:B------:R-:W-:Y:S02]  /*11bf0*/  ULDC UR4, c[0x0][0xc3c] ;  /* 0x00030f0000047ab9 */ /* 0x000fe40000000800 */
[----:B------:R-:W-:-:S13]  /*11c00*/  ISETP.GE.OR P1, PT, R5, UR4, !P0 ;  /* 0x0000000405007c0c */ /* 0x000fda000c726670 */
[----:B------:R-:W0:Y:S01]  /*11c10*/  @!P1 LDC.64 R2, c[0x0][0xc80] ;  /* 0x00032000ff029b82 */ /* 0x000e220000000a00 */
[----:B------:R-:W-:Y:S01]  /*11c20*/  MOV R11, RZ ;  /* 0x000000ff000b7202 */ /* 0x000fe20000000f00 */
[----:B------:R-:W-:Y:S02]  /*11c30*/  IMAD.MOV.U32 R4, RZ, RZ, R14 ;  /* 0x000000ffff047224 */ /* 0x000fe400078e000e */
[----:B0-----:R-:W-:-:S06]  /*11c40*/  @!P1 IMAD.WIDE R2, R5, 0x4, R2 ;  /* 0x0000000405029825 */ /* 0x001fcc00078e0202 */
[----:B------:R-:W2:Y:S01]  /*11c50*/  @!P1 LDG.E R2, desc[UR50][R2.64] ;  /* 0x0000003202029981 */ /* 0x000ea2000c1e1900 */
[----:B------:R-:W-:Y:S01]  /*11c60*/  IMAD.MOV.U32 R5, RZ, RZ, RZ ;  /* 0x000000ffff057224 */ /* 0x000fe200078e00ff */
[C---:B------:R-:W-:Y:S02]  /*11c70*/  ISETP.GE.U32.AND P2, PT, R8.reuse, 0x2, PT ;  /* 0x000000020800780c */ /* 0x040fe40003f46070 */
[C---:B------:R-:W-:Y:S02]  /*11c80*/  ISETP.GE.U32.AND P3, PT, R8.reuse, 0x4, PT ;  /* 0x000000040800780c */ /* 0x040fe40003f66070 */
[C---:B------:R-:W-:Y:S02]  /*11c90*/  ISETP.GE.U32.AND P4, PT, R8.reuse, 0x8, PT ;  /* 0x000000080800780c */ /* 0x040fe40003f86070 */
[C---:B------:R-:W-:Y:S01]  /*11ca0*/  ISETP.GE.U32.AND P5, PT, R8.reuse, 0x10, PT ;  /* 0x000000100800780c */ /* 0x040fe20003fa6070 */
[----:B--2---:R-:W-:Y:S01]  /*11cb0*/  @!P1 IMAD.MOV.U32 R5, RZ, RZ, R2 ;  /* 0x000000ffff059224 */ /* 0x004fe200078e0002 */
[----:B------:R-:W-:-:S03]  /*11cc0*/  ISETP.NE.AND P1, PT, R8, RZ, PT ;  /* 0x000000ff0800720c */ /* 0x000fc60003f25270 */
[----:B------:R-:W-:-:S10]  /*11cd0*/  IMAD.MOV.U32 R13, RZ, RZ, R5 ;  /* 0x000000ffff0d7224 */ /* 0x000fd400078e0005 */
[----:B------:R-:W-:Y:S05]  /*11ce0*/  WARPSYNC.COLLECTIVE R15, `(.L_x_546) ;  /* 0x000000000f087348 */ /* 0x000fea0003c00000 */
[----:B------:R0:W1:Y:S02]  /*11cf0*/  SHFL.UP P6, R14, R13, R12, R11 ;  /* 0x0400000c0d0e7389 */ /* 0x00006400000c000b */
[----:B01----:R-:W-:Y:S01]  /*11d00*/  ENDCOLLECTIVE ;  /* 0x000000000000791b */ /* 0x003fe20003800000 */
.L_x_546:
[----:B------:R-:W-:Y:S01]  /*11d10*/  IMAD.MOV.U32 R12, RZ, RZ, 0x2 ;  /* 0x00000002ff0c7424 */ /* 0x000fe200078e00ff */
[----:B------:R-:W-:-:S05]  /*11d20*/  SEL R6, R14, RZ, P1 ;  /* 0x000000ff0e067207 */ /* 0x000fca0000800000 */
[----:B------:R-:W-:-:S04]  /*11d30*/  IMAD.IADD R6, R5, 0x1, R6 ;  /* 0x0000000105067824 */ /* 0x000fc800078e0206 */
[----:B------:R-:W-:-:S07]  /*11d40*/  IMAD.MOV.U32 R13, RZ, RZ, R6 ;  /* 0x000000ffff0d7224 */ /* 0x000fce00078e0006 */
[----:B------:R-:W-:Y:S05]  /*11d50*/  WARPSYNC.COLLECTIVE R15, `(.L_x_547) ;  /* 0x000000000f087348 */ /* 0x000fea0003c00000 */
[----:B------:R0:W1:Y:S02]  /*11d60*/  SHFL.UP P6, R14, R13, R12, R11 ;  /* 0x0400000c0d0e7389 */ /* 0x00006400000c000b */
[----:B01----:R-:W-:Y:S01]  /*11d70*/  ENDCOLLECTIVE ;  /* 0x000000000000791b */ /* 0x003fe20003800000 */
.L_x_547:
[----:B------:R-:W-:Y:S02]  /*11d80*/  MOV R12, 0x4 ;  /* 0x00000004000c7802 */ /* 0x000fe40000000f00 */
[----:B------:R-:W-:-:S05]  /*11d90*/  SEL R7, R14, RZ, P2 ;  /* 0x000000ff0e077207 */ /* 0x000fca0001000000 */
[----:B------:R-:W-:-:S04]  /*11da0*/  IMAD.IADD R7, R6, 0x1, R7 ;  /* 0x0000000106077824 */ /* 0x000fc800078e0207 */
[----:B------:R-:W-:-:S07]  /*11db0*/  IMAD.MOV.U32 R13, RZ, RZ, R7 ;  /* 0x000000ffff0d7224 */ /* 0x000fce00078e0007 */
[----:B------:R-:W-:Y:S05]  /*11dc0*/  WARPSYNC.COLLECTIVE R15, `(.L_x_548) ;  /* 0x000000000f087348 */ /* 0x000fea0003c00000 */
[----:B------:R0:W1:Y:S02]  /*11dd0*/  SHFL.UP P6, R14, R13, R12, R11 ;  /* 0x0400000c0d0e7389 */ /* 0x00006400000c000b */
[----:B01----:R-:W-:Y:S01]  /*11de0*/  ENDCOLLECTIVE ;  /* 0x000000000000791b */ /* 0x003fe20003800000 */
.L_x_548:
[----:B------:R-:W-:Y:S01]  /*11df0*/  IMAD.MOV.U32 R12, RZ, RZ, 0x8 ;  /* 0x00000008ff0c7424 */ /* 0x000fe200078e00ff */
[----:B------:R-:W-:-:S05]  /*11e00*/  SEL R2, R14, RZ, P3 ;  /* 0x000000ff0e027207 */ /* 0x000fca0001800000 */
[----:B------:R-:W-:-:S04]  /*11e10*/  IMAD.IADD R2, R7, 0x1, R2 ;  /* 0x0000000107027824 */ /* 0x000fc800078e0202 */
[----:B------:R-:W-:-:S07]  /*11e20*/  IMAD.MOV.U32 R13, RZ, RZ, R2 ;  /* 0x000000ffff0d7224 */ /* 0x000fce00078e0002 */
[----:B------:R-:W-:Y:S05]  /*11e30*/  WARPSYNC.COLLECTIVE R15, `(.L_x_549) ;  /* 0x000000000f087348 */ /* 0x000fea0003c00000 */
[----:B------:R0:W1:Y:S02]  /*11e40*/  SHFL.UP P6, R14, R13, R12, R11 ;  /* 0x0400000c0d0e7389 */ /* 0x00006400000c000b */
[----:B01----:R-:W-:Y:S01]  /*11e50*/  ENDCOLLECTIVE ;  /* 0x000000000000791b */ /* 0x003fe20003800000 */
.L_x_549:
[----:B------:R-:W-:Y:S02]  /*11e60*/  MOV R12, 0x10 ;  /* 0x00000010000c7802 */ /* 0x000fe40000000f00 */
[----:B------:R-:W-:-:S05]  /*11e70*/  SEL R3, R14, RZ, P4 ;  /* 0x000000ff0e037207 */ /* 0x000fca0002000000 */
[----:B------:R-:W-:-:S04]  /*11e80*/  IMAD.IADD R3, R2, 0x1, R3 ;  /* 0x0000000102037824 */ /* 0x000fc800078e0203 */
[----:B------:R-:W-:-:S07]  /*11e90*/  IMAD.MOV.U32 R13, RZ, RZ, R3 ;  /* 0x000000ffff0d7224 */ /* 0x000fce00078e0003 */
[----:B------:R-:W-:Y:S05]  /*11ea0*/  WARPSYNC.COLLECTIVE R15, `(.L_x_550) ;  /* 0x000000000f087348 */ /* 0x000fea0003c00000 */
[----:B------:R0:W1:Y:S02]  /*11eb0*/  SHFL.UP P6, R14, R13, R12, R11 ;  /* 0x0400000c0d0e7389 */ /* 0x00006400000c000b */
[----:B01----:R-:W-:Y:S01]  /*11ec0*/  ENDCOLLECTIVE ;  /* 0x000000000000791b */ /* 0x003fe20003800000 */
.L_x_550:
[----:B------:R-:W-:Y:S02]  /*11ed0*/  IMAD.MOV.U32 R12, RZ, RZ, 0x1f ;  /* 0x0000001fff0c7424 */ /* 0x000fe400078e00ff */
[----:B------:R-:W-:Y:S01]  /*11ee0*/  IMAD.MOV.U32 R11, RZ, RZ, 0x1f ;  /* 0x0000001fff0b7424 */ /* 0x000fe200078e00ff */
[----:B------:R-:W-:-:S05]  /*11ef0*/  SEL R2, R14, RZ, P5 ;  /* 0x000000ff0e027207 */ /* 0x000fca0002800000 */
[----:B------:R-:W-:-:S04]  /*11f00*/  IMAD.IADD R2, R3, 0x1, R2 ;  /* 0x0000000103027824 */ /* 0x000fc800078e0202 */
[----:B------:R-:W-:-:S07]  /*11f10*/  IMAD.MOV.U32 R13, RZ, RZ, R2 ;  /* 0x000000ffff0d7224 */ /* 0x000fce00078e0002 */
[----:B------:R-:W-:Y:S05]  /*11f20*/  WARPSYNC.COLLECTIVE R15, `(.L_x_551) ;  /* 0x000000000f087348 */ /* 0x000fea0003c00000 */
[----:B------:R0:W1:Y:S02]  /*11f30*/  SHFL.IDX P6, R14, R13, R12, R11 ;  /* 0x0000000c0d0e7389 */ /* 0x00006400000c000b */
[----:B01----:R-:W-:Y:S01]  /*11f40*/  ENDCOLLECTIVE ;  /* 0x000000000000791b */ /* 0x003fe20003800000 */
.L_x_551:
[----:B------:R-:W-:Y:S05]  /*11f50*/  BRA `(.L_x_552) ;  /* 0xffffffcc00487947 */ /* 0x000fea000383ffff */
.L_x_464:
[----:B------:R-:W-:Y:S01]  /*11f60*/  BSSY B0, `(.L_x_553) ;  /* 0x0000008000007945 */ /* 0x000fe20003800000 */
[----:B-----5:R-:W-:Y:S01]  /*11f70*/  IMAD.MOV.U32 R13, RZ, RZ, R5 ;  /* 0x000000ffff0d7224 */ /* 0x020fe200078e0005 */
[----:B------:R-:W-:Y:S01]  /*11f80*/  MOV R12, 0x1 ;  /* 0x00000001000c7802 */ /* 0x000fe20000000f00 */
[----:B------:R-:W-:Y:S02]  /*11f90*/  IMAD.MOV.U32 R11, RZ, RZ, RZ ;  /* 0x000000ffff0b7224 */ /* 0x000fe400078e00ff */
[----:B------:R-:W-:-:S07]  /*11fa0*/  IMAD.MOV.U32 R15, RZ, RZ, -0x1 ;  /* 0xffffffffff0f7424 */ /* 0x000fce00078e00ff */
[----:B01----:R-:W-:Y:S05]  /*11fb0*/  WARPSYNC.COLLECTIVE R15, `(.L_x_554) ;  /* 0x000000000f087348 */ /* 0x003fea0003c00000 */
[----:B------:R2:W3:Y:S02]  /*11fc0*/  SHFL.UP P6, R14, R13, R12, R11 ;  /* 0x0400000c0d0e7389 */ /* 0x0004e400000c000b */
[----:B0123--:R-:W-:Y:S01]  /*11fd0*/  ENDCOLLECTIVE ;  /* 0x000000000000791b */ /* 0x00ffe20003800000 */
.L_x_554:
[----:B------:R-:W-:Y:S05]  /*11fe0*/  BSYNC B0 ;  /* 0x0000000000007941 */ /* 0x000fea0003800000 */
.L_x_553:
[----:B------:R-:W-:Y:S01]  /*11ff0*/  SEL R14, R14, RZ, P1 ;  /* 0x000000ff0e0e7207 */ /* 0x000fe20000800000 */
[----:B------:R-:W-:Y:S01]  /*12000*/  IMAD.MOV.U32 R12, RZ, RZ, 0x2 ;  /* 0x00000002ff0c7424 */ /* 0x000fe200078e00ff */
[----:B------:R-:W-:Y:S01]  /*12010*/  MOV R15, 0xffffffff ;  /* 0xffffffff000f7802 */ /* 0x000fe20000000f00 */
[----:B------:R-:W-:Y:S02]  /*12020*/  IMAD.MOV.U32 R11, RZ, RZ, RZ ;  /* 0x000000ffff0b7224 */ /* 0x000fe400078e00ff */
[----:B------:R-:W-:-:S07]  /*12030*/  IMAD.IADD R13, R5, 0x1, R14 ;  /* 0x00000001050d7824 */ /* 0x000fce00078e020e */
[----:B------:R-:W-:Y:S05]  /*12040*/  WARPSYNC.COLLECTIVE R15, `(.L_x_555) ;  /* 0x000000000f087348 */ /* 0x000fea0003c00000 */
[----:B------:R0:W1:Y:S02]  /*12050*/  SHFL.UP P6, R14, R13, R12, R11 ;  /* 0x0400000c0d0e7389 */ /* 0x00006400000c000b */
[----:B01----:R-:W-:Y:S01]  /*12060*/  ENDCOLLECTIVE ;  /* 0x000000000000791b */ /* 0x003fe20003800000 */
.L_x_555:
[----:B------:R-:W-:Y:S01]  /*12070*/  IMAD.MOV.U32 R12, RZ, RZ, 0x4 ;  /* 0x00000004ff0c7424 */ /* 0x000fe200078e00ff */
[----:B------:R-:W-:-:S05]  /*12080*/  SEL R2, R14, RZ, P2 ;  /* 0x000000ff0e027207 */ /* 0x000fca0001000000 */
[----:B------:R-:W-:-:S04]  /*12090*/  IMAD.IADD R2, R13, 0x1, R2 ;  /* 0x000000010d027824 */ /* 0x000fc800078e0202 */
[----:B------:R-:W-:-:S07]  /*120a0*/  IMAD.MOV.U32 R13, RZ, RZ, R2 ;  /* 0x000000ffff0d7224 */ /* 0x000fce00078e0002 */
[----:B------:R-:W-:Y:S05]  /*120b0*/  WARPSYNC.COLLECTIVE R15, `(.L_x_556) ;  /* 0x000000000f087348 */ /* 0x000fea0003c00000 */
[----:B------:R0:W1:Y:S02]  /*120c0*/  SHFL.UP P6, R14, R13, R12, R11 ;  /* 0x0400000c0d0e7389 */ /* 0x00006400000c000b */
[----:B01----:R-:W-:Y:S01]  /*120d0*/  ENDCOLLECTIVE ;  /* 0x000000000000791b */ /* 0x003fe20003800000 */
.L_x_556:
[----:B------:R-:W-:Y:S02]  /*120e0*/  MOV R12, 0x8 ;  /* 0x00000008000c7802 */ /* 0x000fe40000000f00 */
[----:B------:R-:W-:-:S05]  /*120f0*/  SEL R3, R14, RZ, P3 ;  /* 0x000000ff0e037207 */ /* 0x000fca0001800000 */
[----:B------:R-:W-:-:S04]  /*12100*/  IMAD.IADD R3, R2, 0x1, R3 ;  /* 0x0000000102037824 */ /* 0x000fc800078e0203 */
[----:B------:R-:W-:-:S07]  /*12110*/  IMAD.MOV.U32 R13, RZ, RZ, R3 ;  /* 0x000000ffff0d7224 */ /* 0x000fce00078e0003 */
[----:B------:R-:W-:Y:S05]  /*12120*/  WARPSYNC.COLLECTIVE R15, `(.L_x_557) ;  /* 0x000000000f087348 */ /* 0x000fea0003c00000 */
[----:B------:R0:W1:Y:S02]  /*12130*/  SHFL.UP P6, R14, R13, R12, R11 ;  /* 0x0400000c0d0e7389 */ /* 0x00006400000c000b */
[----:B01----:R-:W-:Y:S01]  /*12140*/  ENDCOLLECTIVE ;  /* 0x000000000000791b */ /* 0x003fe20003800000 */
.L_x_557:
[----:B------:R-:W-:Y:S01]  /*12150*/  IMAD.MOV.U32 R12, RZ, RZ, 0x10 ;  /* 0x00000010ff0c7424 */ /* 0x000fe200078e00ff */
[----:B------:R-:W-:-:S05]  /*12160*/  SEL R4, R14, RZ, P4 ;  /* 0x000000ff0e047207 */ /* 0x000fca0002000000 */
[----:B------:R-:W-:-:S04]  /*12170*/  IMAD.IADD R4, R3, 0x1, R4 ;  /* 0x0000000103047824 */ /* 0x000fc800078e0204 */
[----:B------:R-:W-:-:S07]  /*12180*/  IMAD.MOV.U32 R13, RZ, RZ, R4 ;  /* 0x000000ffff0d7224 */ /* 0x000fce00078e0004 */
[----:B------:R-:W-:Y:S05]  /*12190*/  WARPSYNC.COLLECTIVE R15, `(.L_x_558) ;  /* 0x000000000f087348 */ /* 0x000fea0003c00000 */
[----:B------:R0:W1:Y:S02]  /*121a0*/  SHFL.UP P6, R14, R13, R12, R11 ;  /* 0x0400000c0d0e7389 */ /* 0x00006400000c000b */
[----:B01----:R-:W-:Y:S01]  /*121b0*/  ENDCOLLECTIVE ;  /* 0x000000000000791b */ /* 0x003fe20003800000 */
.L_x_558:
[----:B------:R-:W-:Y:S01]  /*121c0*/  MOV R12, 0x1f ;  /* 0x0000001f000c7802 */ /* 0x000fe20000000f00 */
[----:B------:R-:W-:Y:S01]  /*121d0*/  IMAD.MOV.U32 R11, RZ, RZ, 0x1f ;  /* 0x0000001fff0b7424 */ /* 0x000fe200078e00ff */
[----:B------:R-:W-:-:S05]  /*121e0*/  SEL R3, R14, RZ, P5 ;  /* 0x000000ff0e037207 */ /* 0x000fca0002800000 */
[----:B------:R-:W-:-:S04]  /*121f0*/  IMAD.IADD R2, R4, 0x1, R3 ;  /* 0x0000000104027824 */ /* 0x000fc800078e0203 */
[----:B------:R-:W-:-:S07]  /*12200*/  IMAD.MOV.U32 R13, RZ, RZ, R2 ;  /* 0x000000ffff0d7224 */ /* 0x000fce00078e0002 */
[----:B------:R-:W-:Y:S05]  /*12210*/  WARPSYNC.COLLECTIVE R15, `(.L_x_559) ;  /* 0x000000000f087348 */ /* 0x000fea0003c00000 */
[----:B------:R0:W1:Y:S02]  /*12220*/  SHFL.IDX P6, R14, R13, R12, R11 ;  /* 0x0000000c0d0e7389 */ /* 0x00006400000c000b */
[----:B01----:R-:W-:Y:S01]  /*12230*/  ENDCOLLECTIVE ;  /* 0x000000000000791b */ /* 0x003fe20003800000 */
.L_x_559:
[----:B------:R-:W-:Y:S05]  /*12240*/  BRA `(.L_x_560) ;  /* 0xffffffcc00287947 */ /* 0x000fea000383ffff */
.L_x_466:
[----:B------:R-:W-:Y:S01]  /*12250*/  BSSY B0, `(.L_x_561) ;  /* 0x0000006000007945 */ /* 0x000fe20003800000 */
[----:B------:R-:W-:Y:S01]  /*12260*/  PLOP3.LUT P6, PT, P6, PT, PT, 0x8, 0x0 ;  /* 0x000000000000781c */ /* 0x000fe200037ce170 */
[----:B------:R-:W-:-:S12]  /*12270*/  IMAD.MOV.U32 R15, RZ, RZ, -0x1 ;  /* 0xffffffffff0f7424 */ /* 0x000fd800078e00ff */
[----:B01----:R-:W-:Y:S05]  /*12280*/  WARPSYNC.COLLECTIVE R15, `(.L_x_562) ;  /* 0x000000000f087348 */ /* 0x003fea0003c00000 */
[----:B------:R-:W-:Y:S01]  /*12290*/  VOTE.ANY R14, PT, P6 ;  /* 0x00000000000e7806 */ /* 0x000fe200030e0100 */
[----:B01----:R-:W-:Y:S06]  /*122a0*/  ENDCOLLECTIVE ;  /* 0x000000000000791b */ /* 0x003fec0003800000 */
.L_x_562:
[----:B------:R-:W-:Y:S05]  /*122b0*/  BSYNC B0 ;  /* 0x0000000000007941 */ /* 0x000fea0003800000 */
.L_x_561:
[----:B------:R-:W-:Y:S01]  /*122c0*/  IMAD.MOV.U32 R3, RZ, RZ, R14 ;  /* 0x000000ffff037224 */ /* 0x000fe200078e000e */
[----:B------:R-:W-:Y:S01]  /*122d0*/  MOV R11, 0x1f ;  /* 0x0000001f000b7802 */ /* 0x000fe20000000f00 */
[----:B------:R-:W-:Y:S02]  /*122e0*/  IMAD.MOV.U32 R13, RZ, RZ, R5 ;  /* 0x000000ffff0d7224 */ /* 0x000fe400078e0005 */
[----:B------:R-:W0:Y:S01]  /*122f0*/  POPC R4, R3 ;  /* 0x0000000300047309 */ /* 0x000e220000000000 */
[----:B------:R-:W-:Y:S02]  /*12300*/  IMAD.MOV.U32 R15, RZ, RZ, -0x1 ;  /* 0xffffffffff0f7424 */ /* 0x000fe400078e00ff */
[----:B0-----:R-:W-:-:S07]  /*12310*/  IMAD.MOV.U32 R12, RZ, RZ, R4 ;  /* 0x000000ffff0c7224 */ /* 0x001fce00078e0004 */
[----:B------:R-:W-:Y:S05]  /*12320*/  WARPSYNC.COLLECTIVE R15, `(.L_x_563) ;  /* 0x000000000f087348 */ /* 0x000fea0003c00000 */
[----:B------:R0:W1:Y:S02]  /*12330*/  SHFL.IDX P6, R14, R13, R12, R11 ;  /* 0x0000000c0d0e7389 */ /* 0x00006400000c000b */
[----:B01----:R-:W-:Y:S01]  /*12340*/  ENDCOLLECTIVE ;  /* 0x000000000000791b */ /* 0x003fe20003800000 */
.L_x_563:
[----:B------:R-:W-:Y:S01]  /*12350*/  IMAD.MOV.U32 R5, RZ, RZ, R14 ;  /* 0x000000ffff057224 */ /* 0x000fe200078e000e */
[----:B------:R-:W-:Y:S06]  /*12360*/  BRA `(.L_x_564) ;  /* 0xffffffcc00187947 */ /* 0x000fec000383ffff */
.L_x_468:
[----:B------:R-:W-:Y:S01]  /*12370*/  BSSY B0, `(.L_x_565) ;  /* 0x0000007000007945 */ /* 0x000fe20003800000 */
[----:B------:R-:W-:Y:S02]  /*12380*/  IMAD.MOV.U32 R13, RZ, RZ, R2 ;  /* 0x000000ffff0d7224 */ /* 0x000fe400078e0002 */
[----:B------:R-:W-:Y:S02]  /*12390*/  IMAD.MOV.U32 R11, RZ, RZ, 0x1f ;  /* 0x0000001fff0b7424 */ /* 0x000fe400078e00ff */
[----:B------:R-:W-:-:S07]  /*123a0*/  IMAD.MOV.U32 R15, RZ, RZ, -0x1 ;  /* 0xffffffffff0f7424 */ /* 0x000fce00078e00ff */
[----:B0123--:R-:W-:Y:S05]  /*123b0*/  WARPSYNC.COLLECTIVE R15, `(.L_x_566) ;  /* 0x000000000f087348 */ /* 0x00ffea0003c00000 */
[----:B------:R4:W0:Y:S02]  /*123c0*/  SHFL.IDX P6, R14, R13, R12, R11 ;  /* 0x0000000c0d0e7389 */ /* 0x00082400000c000b */
[----:B01234-:R-:W-:Y:S01]  /*123d0*/  ENDCOLLECTIVE ;  /* 0x000000000000791b */ /* 0x01ffe20003800000 */
.L_x_566:
[----:B------:R-:W-:Y:S05]  /*123e0*/  BSYNC B0 ;  /* 0x0000000000007941 */ /* 0x000fea0003800000 */
.L_x_565:
[----:B------:R-:W-:Y:S05]  /*123f0*/  BRA `(.L_x_467) ;  /* 0xffffffcc00107947 */ /* 0x000fea000383ffff */
.L_x_472:
[----:B0-----:R0:W1:Y:S02]  /*12400*/  SYNCS.PHASECHK.TRANS64.TRYWAIT P0, [R5+URZ+0x28c20], R0 ;  /* 0x028c2000050075a7 */ /* 0x001064000800017f */
[----:B-1----:R-:W-:Y:S05]  /*12410*/  @!P0 NANOSLEEP.SYNCS 0x989680 ;  /* 0x009896800000895d */ /* 0x002fea0003900000 */
[----:B------:R-:W1:Y:S02]  /*12420*/  @!P0 SYNCS.PHASECHK.TRANS64 P0, [R5+URZ+0x28c20], R0 ;  /* 0x028c2000050085a7 */ /* 0x000e64000800007f */
[----:B-1----:R-:W-:Y:S05]  /*12430*/  @!P0 BRA `(.L_x_472) ;  /* 0xfffffffc00f08947 */ /* 0x002fea000383ffff */
[----:B------:R-:W-:Y:S05]  /*12440*/  BRA `(.L_x_567) ;  /* 0xffffffcc00fc7947 */ /* 0x000fea000383ffff */
.L_x_473:
[----:B------:R-:W1:Y:S01]  /*12450*/  S2R R2, SR_TID.X ;  /* 0x0000000000027919 */ /* 0x000e620000002100 */
[----:B------:R-:W-:Y:S01]  /*12460*/  BSSY B0, `(.L_x_568) ;  /* 0x000000a000007945 */ /* 0x000fe20003800000 */
[----:B------:R-:W-:Y:S02]  /*12470*/  IMAD.MOV.U32 R12, RZ, RZ, RZ ;  /* 0x000000ffff0c7224 */ /* 0x000fe400078e00ff */
[----:B------:R-:W-:Y:S02]  /*12480*/  IMAD.MOV.U32 R11, RZ, RZ, 0x1f ;  /* 0x0000001fff0b7424 */ /* 0x000fe400078e00ff */
[----:B------:R-:W-:Y:S01]  /*12490*/  IMAD.MOV.U32 R15, RZ, RZ, -0x1 ;  /* 0xffffffffff0f7424 */ /* 0x000fe200078e00ff */
[----:B-1----:R-:W-:-:S04]  /*124a0*/  SHF.R.U32.HI R2, RZ, 0x5, R2 ;  /* 0x00000005ff027819 */ /* 0x002fc80000011602 */
[----:B------:R-:W-:-:S04]  /*124b0*/  LOP3.LUT R2, R2, 0x3, RZ, 0xc0, !PT ;  /* 0x0000000302027812 */ /* 0x000fc800078ec0ff */
[----:B------:R-:W-:-:S07]  /*124c0*/  MOV R13, R2 ;  /* 0x00000002000d7202 */ /* 0x000fce0000000f00 */
[----:B0-234-:R-:W-:Y:S05]  /*124d0*/  WARPSYNC.COLLECTIVE R15, `(.L_x_569) ;  /* 0x000000000f087348 */ /* 0x01dfea0003c00000 */
[----:B------:R1:W0:Y:S02]  /*124e0*/  SHFL.IDX P6, R14, R13, R12, R11 ;  /* 0x0000000c0d0e7389 */ /* 0x00022400000c000b */
[----:B01234-:R-:W-:Y:S01]  /*124f0*/  ENDCOLLECTIVE ;  /* 0x000000000000791b */ /* 0x01ffe20003800000 */
.L_x_569:
[----:B------:R-:W-:Y:S05]  /*12500*/  BSYNC B0 ;  /* 0x0000000000007941 */ /* 0x000fea0003800000 */
.L_x_568:
[----:B------:R-:W-:Y:S05]  /*12510*/  BRA `(.L_x_570) ;  /* 0xffffffcc00e47947 */ /* 0x000fea000383ffff */
.L_x_476:
[----:B------:R-:W-:Y:S01]  /*12520*/  BSSY B1, `(.L_x_571) ;  /* 0x0000006000017945 */ /* 0x000fe20003800000 */
[----:B------:R-:W-:-:S07]  /*12530*/  IMAD.MOV.U32 R15, RZ, RZ, -0x1 ;  /* 0xffffffffff0f7424 */ /* 0x000fce00078e00ff */
[----:B0-234-:R-:W-:Y:S05]  /*12540*/  WARPSYNC.COLLECTIVE R15, `(.L_x_572) ;  /* 0x000000000f0c7348 */ /* 0x01dfea0003c00000 */
[----:B------:R-:W-:Y:S02]  /*12550*/  ELECT P6, UR62, PT ;  /* 0x00000000003e782f */ /* 0x000fe400038c0000 */
[----:B------:R-:W-:Y:S01]  /*12560*/  MOV R14, UR62 ;  /* 0x0000003e000e7c02 */ /* 0x000fe20008000f00 */
[----:B0-234-:R-:W-:Y:S10]  /*12570*/  ENDCOLLECTIVE ;  /* 0x000000000000791b */ /* 0x01dff40003800000 */
.L_x_572:
[----:B------:R-:W-:Y:S05]  /*12580*/  BSYNC B1 ;  /* 0x0000000000017941 */ /* 0x000fea0003800000 */
.L_x_571:
[----:B------:R-:W-:Y:S05]  /*12590*/  BRA `(.L_x_573) ;  /* 0xffffffcc00dc7947 */ /* 0x000fea000383ffff */
.L_x_478:
[----:B0-----:R0:W1:Y:S02]  /*125a0*/  SYNCS.PHASECHK.TRANS64.TRYWAIT P1, [R3+URZ+0x28c40], R2 ;  /* 0x028c4002030075a7 */ /* 0x001064000802017f */
[----:B-1----:R-:W-:Y:S05]  /*125b0*/  @!P1 NANOSLEEP.SYNCS 0x989680 ;  /* 0x009896800000995d */ /* 0x002fea0003900000 */
[----:B------:R-:W1:Y:S02]  /*125c0*/  @!P1 SYNCS.PHASECHK.TRANS64 P1, [R3+URZ+0x28c40], R2 ;  /* 0x028c4002030095a7 */ /* 0x000e64000802007f */
[----:B-1----:R-:W-:Y:S05]  /*125d0*/  @!P1 BRA `(.L_x_478) ;  /* 0xfffffffc00f09947 */ /* 0x002fea000383ffff */
[----:B------:R-:W-:Y:S05]  /*125e0*/  BRA `(.L_x_574) ;  /* 0xffffffcc00fc7947 */ /* 0x000fea000383ffff */
.L_x_480:
[----:B-1----:R1:W0:Y:S02]  /*125f0*/  SYNCS.PHASECHK.TRANS64.TRYWAIT P1, [R5+URZ+0x28c40], R0 ;  /* 0x028c4000050075a7 */ /* 0x002224000802017f */
[----:B0-----:R-:W-:Y:S05]  /*12600*/  @!P1 NANOSLEEP.SYNCS 0x989680 ;  /* 0x009896800000995d */ /* 0x001fea0003900000 */
[----:B------:R-:W0:Y:S02]  /*12610*/  @!P1 SYNCS.PHASECHK.TRANS64 P1, [R5+URZ+0x28c40], R0 ;  /* 0x028c4000050095a7 */ /* 0x000e24000802007f */
[----:B0-----:R-:W-:Y:S05]  /*12620*/  @!P1 BRA `(.L_x_480) ;  /* 0xfffffffc00f09947 */ /* 0x001fea000383ffff */
[----:B------:R-:W-:Y:S05]  /*12630*/  BRA `(.L_x_575) ;  /* 0xffffffd000087947 */ /* 0x000fea000383ffff */
.L_x_482:
[----:B------:R0:W0:Y:S02]  /*12640*/  SYNCS.PHASECHK.TRANS64.TRYWAIT P1, [R3+URZ+0x28c60], R2 ;  /* 0x028c6002030075a7 */ /* 0x000024000802017f */
[----:B0-----:R-:W-:Y:S05]  /*12650*/  @!P1 NANOSLEEP.SYNCS 0x989680 ;  /* 0x009896800000995d */ /* 0x001fea0003900000 */
[----:B------:R-:W0:Y:S02]  /*12660*/  @!P1 SYNCS.PHASECHK.TRANS64 P1, [R3+URZ+0x28c60], R2 ;  /* 0x028c6002030095a7 */ /* 0x000e24000802007f */
[----:B0-----:R-:W-:Y:S05]  /*12670*/  @!P1 BRA `(.L_x_482) ;  /* 0xfffffffc00f09947 */ /* 0x001fea000383ffff */
[----:B------:R-:W-:Y:S05]  /*12680*/  BRA `(.L_x_576) ;  /* 0xffffffd000047947 */ /* 0x000fea000383ffff */
.L_x_577:
        /* <DEDUP_REMOVED lines=15> */
.L_x_5805:


//--------------------- .text._ZN7cutlass13device_kernelIN5flash11enable_sm90INS1_16FlashAttnFwdSm90INS1_25CollectiveMainloopFwdSm90ILi2EN4cute5tupleIJNS5_1CILi1EEES8_S8_EEENS6_IJNS7_ILi64EEESA_SA_EEELi512ENS_10bfloat16_tEfNS_4arch4Sm90ELb0ELb0ELb1ELb1ELb1ELb1ELb0ELb0ELb0ELb1ELb0ELb0EEENS1_21CollectiveEpilogueFwdINS6_IJSA_NS7_ILi512EEESA_EEES9_SC_SE_Li256ELb1ELb1ELb0ELb0EEENS1_36VarlenDynamicPersistentTileSchedulerILi64ELi64ELi256ELi128ELb0ELb1ELb1ELb0ELb1ELb1EEEEEEEEEvNT_6ParamsE --------------------------
	.section	.text._ZN7cutlass13device_kernelIN5flash11enable_sm90INS1_16FlashAttnFwdSm90INS1_25CollectiveMainloopFwdSm90ILi2EN4cute5tupleIJNS5_1CILi1EEES8_S8_EEENS6_IJNS7_ILi64EEESA_SA_EEELi512ENS_10bfloat16_tEfNS_4arch4Sm90ELb0ELb0ELb1ELb1ELb1ELb1ELb0ELb0ELb0ELb1ELb0ELb0EEENS1_21CollectiveEpilogueFwdINS6_IJSA_NS7_ILi512EEESA_EEES9_SC_SE_Li256ELb1ELb1ELb0ELb0EEENS1_36VarlenDynamicPersistentTileSchedulerILi64ELi64ELi256ELi128ELb0ELb1ELb1ELb0ELb1ELb1EEEEEEEEEvNT_6ParamsE,"ax",@progbits
	.align	128
.text._ZN7cutlass13device_kernelIN5flash11enable_sm90INS1_16FlashAttnFwdSm90INS1_25CollectiveMainloopFwdSm90ILi2EN4cute5tupleIJNS5_1CILi1EEES8_S8_EEENS6_IJNS7_ILi64EEESA_SA_EEELi512ENS_10bfloat16_tEfNS_4arch4Sm90ELb0ELb0ELb1ELb1ELb1ELb1ELb0ELb0ELb0ELb1ELb0ELb0EEENS1_21CollectiveEpilogueFwdINS6_IJSA_NS7_ILi512EEESA_EEES9_SC_SE_Li256ELb1ELb1ELb0ELb0EEENS1_36VarlenDynamicPersistentTileSchedulerILi64ELi64ELi256ELi128ELb0ELb1ELb1ELb0ELb1ELb1EEEEEEEEEvNT_6ParamsE:
        .type           _ZN7cutlass13device_kernelIN5flash11enable_sm90INS1_16FlashAttnFwdSm90INS1_25CollectiveMainloopFwdSm90ILi2EN4cute5tupleIJNS5_1CILi1EEES8_S8_EEENS6_IJNS7_ILi64EEESA_SA_EEELi512ENS_10bfloat16_tEfNS_4arch4Sm90ELb0ELb0ELb1ELb1ELb1ELb1ELb0ELb0ELb0ELb1ELb0ELb0EEENS1_21CollectiveEpilogueFwdINS6_IJSA_NS7_ILi512EEESA_EEES9_SC_SE_Li256ELb1ELb1ELb0ELb0EEENS1_36VarlenDynamicPersistentTileSchedulerILi64ELi64ELi256ELi128ELb0ELb1ELb1ELb0ELb1ELb1EEEEEEEEEvNT_6ParamsE,@function
        .size           _ZN7cutlass13device_kernelIN5flash11enable_sm90INS1_16FlashAttnFwdSm90INS1_25CollectiveMainloopFwdSm90ILi2EN4cute5tupleIJNS5_1CILi1EEES8_S8_EEENS6_IJNS7_ILi64EEESA_SA_EEELi512ENS_10bfloat16_tEfNS_4arch4Sm90ELb0ELb0ELb1ELb1ELb1ELb1ELb0ELb0ELb0ELb1ELb0ELb0EEENS1_21CollectiveEpilogueFwdINS6_IJSA_NS7_ILi512EEESA_EEES9_SC_SE_Li256ELb1ELb1ELb0ELb0EEENS1_36VarlenDynamicPersistentTileSchedulerILi64ELi64ELi256ELi128ELb0ELb1ELb1ELb0ELb1ELb1EEEEEEEEEvNT_6ParamsE,(.L_x_5806 - _ZN7cutlass13device_kernelIN5flash11enable_sm90INS1_16FlashAttnFwdSm90INS1_25CollectiveMainloopFwdSm90ILi2EN4cute5tupleIJNS5_1CILi1EEES8_S8_EEENS6_IJNS7_ILi64EEESA_SA_EEELi512ENS_10bfloat16_tEfNS_4arch4Sm90ELb0ELb0ELb1ELb1ELb1ELb1ELb0ELb0ELb0ELb1ELb0ELb0EEENS1_21CollectiveEpilogueFwdINS6_IJSA_NS7_ILi512EEESA_EEES9_SC_SE_Li256ELb1ELb1ELb0ELb0EEENS1_36VarlenDynamicPersistentTileSchedulerILi64ELi64ELi256ELi128ELb0ELb1ELb1ELb0ELb1ELb1EEEEEEEEEvNT_6ParamsE)
        .other          _ZN7cutlass13device_kernelIN5flash11enable_sm90INS1_16FlashAttnFwdSm90INS1_25CollectiveMainloopFwdSm90ILi2EN4cute5tupleIJNS5_1CILi1EEES8_S8_EEENS6_IJNS7_ILi64EEESA_SA_EEELi512ENS_10bfloat16_tEfNS_4arch4Sm90ELb0ELb0ELb1ELb1ELb1ELb1ELb0ELb0ELb0ELb1ELb0ELb0EEENS1_21CollectiveEpilogueFwdINS6_IJSA_NS7_ILi512EEESA_EEES9_SC_SE_Li256ELb1ELb1ELb0ELb0EEENS1_36VarlenDynamicPersistentTileSchedulerILi64ELi64ELi256ELi128ELb0ELb1ELb1ELb0ELb1ELb1EEEEEEEEEvNT_6ParamsE,@"STO_CUDA_ENTRY STV_DEFAULT"
_ZN7cutlass13device_kernelIN5flash11enable_sm90INS1_16FlashAttnFwdSm90INS1_25CollectiveMainloopFwdSm90ILi2EN4cute5tupleIJNS5_1CILi1EEES8_S8_EEENS6_IJNS7_ILi64EEESA_SA_EEELi512ENS_10bfloat16_tEfNS_4arch4Sm90ELb0ELb0ELb1ELb1ELb1ELb1ELb0ELb0ELb0ELb1ELb0ELb0EEENS1_21CollectiveEpilogueFwdINS6_IJSA_NS7_ILi512EEESA_EEES9_SC_SE_Li256ELb1ELb1ELb0ELb0EEENS1_36VarlenDynamicPersistentTileSchedulerILi64ELi64ELi256ELi128ELb0ELb1ELb1ELb0ELb1ELb1EEEEEEEEEvNT_6ParamsE:
[----:B------:R-:W0:Y:S02]  /*0000*/  LDC R1, c[0x0][0x28] ;  /* 0x00000a00ff017b82 */ /* 0x000e240000000800 */
[----:B0-----:R-:W-:Y:S01]  /*0010*/  VIADD R1, R1, 0xffffffa0 ;  /* 0xffffffa001017836 */ /* 0x001fe20000000000 */
[----:B------:R-:W0:Y:S01]  /*0020*/  S2R R0, SR_TID.X ;  /* 0x0000000000007919 */ /* 0x000e220000002100 */
[----:B------:R-:W-:Y:S01]  /*0030*/  ELECT P0, URZ, PT ;  /* 0x00000000003f782f */ /* 0x000fe20003800000 */
[----:B------:R-:W-:Y:S01]  /*0040*/  BSSY B0, `(.L_x_578) ;  /* 0x000000d000007945 */ /* 0x000fe20003800000 */
[----:B0-----:R-:W-:-:S05]  /*0050*/  SHF.R.U32.HI R2, RZ, 0x5, R0 ;  /* 0x00000005ff027819 */ /* 0x001fca0000011600 */
[----:B------:R-:W0:Y:S02]  /*0060*/  SHFL.IDX PT, R3, R2, RZ, 0x1f ;  /* 0x00001fff02037589 */ /* 0x000e2400000e0000 */
[----:B0-----:R-:W-:-:S13]  /*0070*/  ISETP.EQ.AND P0, PT, R3, RZ, P0 ;  /* 0x000000ff0300720c */ /* 0x001fda0000702270 */
[----:B------:R-:W-:Y:S05]  /*0080*/  @!P0 BRA `(.L_x_579) ;  /* 0x0000000000208947 */ /* 0x000fea0003800000 */
[----:B------:R-:W-:Y:S02]  /*0090*/  ULDC.64 UR4, c[0x0][0x198] ;  /* 0x0000660000047ab9 */ /* 0x000fe40000000a00 */
[----:B------:R-:W-:Y:S02]  /*00a0*/  UIADD3 UR6, UP0, UR4, 0x570, URZ ;  /* 0x0000057004067890 */ /* 0x000fe4000ff1e03f */
[----:B------:R-:W-:Y:S02]  /*00b0*/  UIADD3 UR4, UP1, UR4, 0x670, URZ ;  /* 0x0000067004047890 */ /* 0x000fe4000ff3e03f */
[----:B------:R-:W-:Y:S02]  /*00c0*/  UIADD3.X UR7, URZ, UR5, URZ, UP0, !UPT ;  /* 0x000000053f077290 */ /* 0x000fe400087fe43f */
[----:B------:R-:W-:-:S07]  /*00d0*/  UIADD3.X UR5, URZ, UR5, URZ, UP1, !UPT ;  /* 0x000000053f057290 */ /* 0x000fce0008ffe43f */
[----:B------:R0:W-:Y:S02]  /*00e0*/  UTMACCTL.PF [UR6] ;  /* 0x00000000060079b9 */ /* 0x0001e40008040000 */
[----:B------:R0:W-:Y:S02]  /*00f0*/  UTMACCTL.PF [UR4] ;  /* 0x00000000040079b9 */ /* 0x0001e40008040000 */
[----:B0-----:R-:W-:Y:S01]  /*0100*/  NOP ;  /* 0x0000000000007918 */ /* 0x001fe20000000000 */
.L_x_579:
[----:B------:R-:W-:Y:S05]  /*0110*/  BSYNC B0 ;  /* 0x0000000000007941 */ /* 0x000fea0003800000 */
.L_x_578:
[----:B------:R-:W-:Y:S01]  /*0120*/  SHF.R.U32.HI R4, RZ, 0x7, R0 ;  /* 0x00000007ff047819 */ /* 0x000fe20000011600 */
[----:B------:R-:W-:Y:S01]  /*0130*/  VOTEU.ANY UP0, P0 ;  /* 0x00000000003f7886 */ /* 0x000fe20000000100 */
[----:B------:R-:W0:Y:S01]  /*0140*/  SHFL.IDX PT, R3, R2, RZ, 0x1f ;  /* 0x00001fff02037589 */ /* 0x000e2200000e0000 */
[----:B------:R-:W-:Y:S01]  /*0150*/  UMOV UR4, 0x80 ;  /* 0x0000008000047882 */ /* 0x000fe20000000000 */
[----:B------:R-:W-:Y:S01]  /*0160*/  UMOV UR7, 0x100 ;  /* 0x0000010000077882 */ /* 0x000fe20000000000 */
[----:B------:R-:W-:Y:S01]  /*0170*/  VOTEU.ANY UP1, P0 ;  /* 0x00000000003f7886 */ /* 0x000fe20000020100 */
[----:B------:R-:W1:Y:S01]  /*0180*/  SHFL.IDX PT, R4, R4, RZ, 0x1f ;  /* 0x00001fff04047589 */ /* 0x000e6200000e0000 */
[----:B------:R-:W2:Y:S01]  /*0190*/  @UP0 S2UR UR8, SR_CgaCtaId ;  /* 0x00000000000809c3 */ /* 0x000ea20000008800 */
[----:B------:R-:W-:Y:S01]  /*01a0*/  @UP0 UMOV UR6, 0x400 ;  /* 0x0000040000060882 */ /* 0x000fe20000000000 */
[----:B------:R-:W-:-:S04]  /*01b0*/  @UP0 UIADD3 UR4, -UR4, 0x100000, URZ ;  /* 0x0010000004040890 */ /* 0x000fc8000fffe13f */
[----:B------:R-:W-:Y:S02]  /*01c0*/  @UP0 USHF.L.U32 UR5, UR4, 0xb, URZ ;  /* 0x0000000b04050899 */ /* 0x000fe4000800063f */
[----:B------:R-:W-:Y:S01]  /*01d0*/  @UP0 USHF.L.U32 UR4, UR4, 0x1, URZ ;  /* 0x0000000104040899 */ /* 0x000fe2000800063f */
[----:B0-----:R-:W-:Y:S01]  /*01e0*/  ISETP.NE.AND P1, PT, R3, RZ, PT ;  /* 0x000000ff0300720c */ /* 0x001fe20003f25270 */
[----:B-1----:R0:W-:Y:S01]  /*01f0*/  STL [R1+0x50], R4 ;  /* 0x0000500401007387 */ /* 0x0021e20000100800 */
[----:B--2---:R-:W-:Y:S02]  /*0200*/  @UP0 ULEA UR8, UR8, UR6, 0x18 ;  /* 0x0000000608080291 */ /* 0x004fe4000f8ec03f */
[----:B------:R-:W-:-:S04]  /*0210*/  @UP0 UIADD3 UR6, -UR7, 0x100000, URZ ;  /* 0x0010000007060890 */ /* 0x000fc8000fffe13f */
[----:B------:R-:W-:Y:S02]  /*0220*/  @UP0 USHF.L.U32 UR7, UR6, 0xb, URZ ;  /* 0x0000000b06070899 */ /* 0x000fe4000800063f */
[----:B------:R-:W-:Y:S01]  /*0230*/  @UP0 USHF.L.U32 UR6, UR6, 0x1, URZ ;  /* 0x0000000106060899 */ /* 0x000fe2000800063f */
[----:B------:R-:W-:Y:S01]  /*0240*/  VOTEU.ANY UP0, P0 ;  /* 0x00000000003f7886 */ /* 0x000fe20000000100 */
[----:B------:R-:W1:Y:S04]  /*0250*/  FENCE.VIEW.ASYNC.S ;  /* 0x00000000000073c6 */ /* 0x000e680000000000 */
[----:B-1----:R0:W1:Y:S06]  /*0260*/  @UP0 SYNCS.EXCH.64 URZ, [UR8+0x28c00], UR4 ;  /* 0x028c0004083f05b2 */ /* 0x00206c0008000100 */
[----:B------:R0:W2:Y:S02]  /*0270*/  @UP1 SYNCS.EXCH.64 URZ, [UR8+0x28c20], UR6 ;  /* 0x028c2006083f15b2 */ /* 0x0000a40008000100 */
        /* <DEDUP_REMOVED lines=10> */
[----:B0-----:R0:W3:Y:S01]  /*0320*/  SYNCS.EXCH.64 URZ, [UR6+0x28c30], UR4 ;  /* 0x028c3004063f75b2 */ /* 0x0010e20008000100 */
[----:B------:R0:W4:Y:S01]  /*0330*/  SYNCS.EXCH.64 URZ, [UR6+0x28c40], UR4 ;  /* 0x028c4004063f75b2 */ /* 0x0001220008000100 */
[----:B------:R0:W0:Y:S01]  /*0340*/  SYNCS.EXCH.64 URZ, [UR6+0x28c38], UR4 ;  /* 0x028c3804063f75b2 */ /* 0x0000220008000100 */
[----:B------:R0:W0:Y:S01]  /*0350*/  SYNCS.EXCH.64 URZ, [UR6+0x28c48], UR4 ;  /* 0x028c4804063f75b2 */ /* 0x0000220008000100 */
[----:B------:R-:W-:Y:S01]  /*0360*/  NOP ;  /* 0x0000000000007918 */ /* 0x000fe20000000000 */
.L_x_580:
        /* <DEDUP_REMOVED lines=22> */
.L_x_581:
        /* <DEDUP_REMOVED lines=18> */
.L_x_582:
        /* <DEDUP_REMOVED lines=22> */
.L_x_583:
        /* <DEDUP_REMOVED lines=22> */
.L_x_584:
[----:B------:R-:W-:Y:S01]  /*08b0*/  ISETP.NE.AND P0, PT, R4, RZ, PT ;  /* 0x000000ff0400720c */ /* 0x000fe20003f05270 */
[----:B------:R-:W-:Y:S01]  /*08c0*/  IMAD.MOV.U32 R37, RZ, RZ, 0x1 ;  /* 0x00000001ff257424 */ /* 0x000fe200078e00ff */
[----:B------:R-:W-:Y:S01]  /*08d0*/  NOP ;  /* 0x0000000000007918 */ /* 0x000fe20000000000 */
[----:B------:R-:W-:Y:S01]  /*08e0*/  ULDC.64 UR40, c[0x0][0x208] ;  /* 0x0000820000287ab9 */ /* 0x000fe20000000a00 */
[----:B------:R-:W-:Y:S02]  /*08f0*/  BSSY B9, `(.L_x_585) ;  /* 0x00016d0000097945 */ /* 0x000fe40003800000 */
[----:B------:R-:W-:Y:S01]  /*0900*/  SEL R37, R37, 0x2, !P0 ;  /* 0x0000000225257807 */ /* 0x000fe20004000000 */
[----:B01234-:R-:W-:Y:S06]  /*0910*/  BAR.SYNC.DEFER_BLOCKING 0x0 ;  /* 0x0000000000007b1d */ /* 0x01ffec0000010000 */
[----:B------:R-:W-:Y:S05]  /*0920*/  @!P0 BRA `(.L_x_586) ;  /* 0x000000fc00308947 */ /* 0x000fea0003800000 */
.L_x_587:
[----:B------:R-:W-:-:S08]  /*0930*/  NOP ;  /* 0x0000000000007918 */ /* 0x000fd00000000000 */
[----:B------:R-:W0:Y:S02]  /*0940*/  USETMAXREG.TRY_ALLOC.CTAPOOL UP0, 0xe8 ;  /* 0x000000e8000079c8 */ /* 0x000e240008000600 */
[----:B0-----:R-:W-:-:S13]  /*0950*/  PLOP3.LUT P0, PT, PT, PT, UP0, 0x80, 0x0 ;  /* 0x000000000000781c */ /* 0x001fda0003f0f008 */
[----:B------:R-:W-:Y:S05]  /*0960*/  @!P0 BRA `(.L_x_587) ;  /* 0xfffffffc00f08947 */ /* 0x000fea000383ffff */
[----:B------:R-:W-:Y:S01]  /*0970*/  SHF.R.U32.HI R2, RZ, 0x7, R0 ;  /* 0x00000007ff027819 */ /* 0x000fe20000011600 */
[----:B------:R-:W0:Y:S03]  /*0980*/  S2UR UR4, SR_CgaCtaId ;  /* 0x00000000000479c3 */ /* 0x000e260000008800 */
[----:B------:R-:W-:Y:S02]  /*0990*/  ISETP.NE.AND P0, PT, R2, 0x1, PT ;  /* 0x000000010200780c */ /* 0x000fe40003f05270 */
[----:B------:R-:W-:-:S11]  /*09a0*/  MOV R2, 0x400 ;  /* 0x0000040000027802 */ /* 0x000fd60000000f00 */
[----:B------:R-:W-:Y:S06]  /*09b0*/  @!P0 BAR.ARV 0x8, 0x100 ;  /* 0x0204000000008b1d */ /* 0x000fec0000002000 */
[----:B------:R-:W-:Y:S01]  /*09c0*/  ISETP.GE.U32.AND P0, PT, R0, 0x100, PT ;  /* 0x000001000000780c */ /* 0x000fe20003f06070 */
[----:B0-----:R-:W-:Y:S01]  /*09d0*/  IMAD.U32 R189, RZ, RZ, UR4 ;  /* 0x00000004ffbd7e24 */ /* 0x001fe2000f8e00ff */
[----:B------:R-:W-:-:S04]  /*09e0*/  ULDC UR4, c[0x0][0xc3c] ;  /* 0x00030f0000047ab9 */ /* 0x000fc80000000800 */
[----:B------:R-:W-:-:S07]  /*09f0*/  LEA R2, R189, R2, 0x18 ;  /* 0x00000002bd027211 */ /* 0x000fce00078ec0ff */
[----:B------:R-:W-:Y:S08]  /*0a00*/  @P0 BAR.ARV 0xf, 0x100 ;  /* 0x03c4000000000b1d */ /* 0x000ff00000002000 */
[----:B------:R-:W-:Y:S06]  /*0a10*/  BAR.SYNC.DEFER_BLOCKING 0x5, 0x180 ;  /* 0x0146000000007b1d */ /* 0x000fec0000010000 */
[----:B------:R-:W0:Y:S02]  /*0a20*/  LDS.128 R24, [R2+0x28cd0] ;  /* 0x028cd00002187984 */ /* 0x000e240000000c00 */
[----:B------:R-:W-:Y:S06]  /*0a30*/  BAR.ARV 0x4, 0x180 ;  /* 0x0106000000007b1d */ /* 0x000fec0000002000 */
[----:B0-----:R-:W-:-:S13]  /*0a40*/  ISETP.GE.AND P0, PT, R27, UR4, PT ;  /* 0x000000041b007c0c */ /* 0x001fda000bf06270 */
[----:B------:R-:W-:Y:S05]  /*0a50*/  @P0 BRA `(.L_x_588) ;  /* 0x0000016800e40947 */ /* 0x000fea0003800000 */
[----:B------:R-:W-:Y:S01]  /*0a60*/  VIADD R19, R0, 0xffffff80 ;  /* 0xffffff8000137836 */ /* 0x000fe20000000000 */
[----:B------:R-:W-:Y:S01]  /*0a70*/  LOP3.LUT R185, R37, 0x1, RZ, 0xfc, !PT ;  /* 0x0000000125b97812 */ /* 0x000fe200078efcff */
[----:B------:R-:W-:Y:S01]  /*0a80*/  IMAD.MOV.U32 R214, RZ, RZ, 0x40 ;  /* 0x00000040ffd67424 */ /* 0x000fe200078e00ff */
[----:B------:R-:W-:Y:S01]  /*0a90*/  CS2R R22, SRZ ;  /* 0x0000000000167805 */ /* 0x000fe2000001ff00 */
[----:B------:R-:W-:Y:S01]  /*0aa0*/  IMAD.MOV.U32 R188, RZ, RZ, RZ ;  /* 0x000000ffffbc7224 */ /* 0x000fe200078e00ff */
[----:B------:R-:W-:Y:S02]  /*0ab0*/  SHF.R.S32.HI R0, RZ, 0x1f, R19 ;  /* 0x0000001fff007819 */ /* 0x000fe40000011413 */
[----:B------:R-:W-:Y:S02]  /*0ac0*/  MOV R18, RZ ;  /* 0x000000ff00127202 */ /* 0x000fe40000000f00 */
[CC--:B------:R-:W-:Y:S02]  /*0ad0*/  LEA.HI R3, R0.reuse, R19.reuse, RZ, 0x7 ;  /* 0x0000001300037211 */ /* 0x0c0fe400078f38ff */
[----:B------:R-:W-:-:S02]  /*0ae0*/  LEA.HI R6, R0, R19, RZ, 0x4 ;  /* 0x0000001300067211 */ /* 0x000fc400078f20ff */
[----:B------:R-:W-:Y:S02]  /*0af0*/  LOP3.LUT R4, R3, 0xffffff80, RZ, 0xc0, !PT ;  /* 0xffffff8003047812 */ /* 0x000fe400078ec0ff */
[----:B------:R-:W-:Y:S02]  /*0b00*/  LOP3.LUT R5, R6, 0xfffffff0, RZ, 0xc0, !PT ;  /* 0xfffffff006057812 */ /* 0x000fe400078ec0ff */
[----:B------:R-:W-:Y:S01]  /*0b10*/  LEA.HI R7, R0, R19, RZ, 0x5 ;  /* 0x0000001300077211 */ /* 0x000fe200078f28ff */
[C---:B------:R-:W-:Y:S01]  /*0b20*/  IMAD.IADD R4, R19.reuse, 0x1, -R4 ;  /* 0x0000000113047824 */ /* 0x040fe200078e0a04 */
[----:B------:R-:W-:Y:S01]  /*0b30*/  SHF.R.S32.HI R11, RZ, 0x4, R6 ;  /* 0x00000004ff0b7819 */ /* 0x000fe20000011406 */
[----:B------:R-:W-:Y:S01]  /*0b40*/  IMAD.IADD R9, R19, 0x1, -R5 ;  /* 0x0000000113097824 */ /* 0x000fe200078e0a05 */
[----:B------:R-:W-:Y:S02]  /*0b50*/  SHF.R.S32.HI R209, RZ, 0x5, R7 ;  /* 0x00000005ffd17819 */ /* 0x000fe40000011407 */
[----:B------:R-:W-:-:S02]  /*0b60*/  SHF.R.S32.HI R5, RZ, 0x1f, R4 ;  /* 0x0000001fff057819 */ /* 0x000fc40000011404 */
[----:B------:R-:W-:Y:S02]  /*0b70*/  SHF.R.S32.HI R12, RZ, 0x1f, R7 ;  /* 0x0000001fff0c7819 */ /* 0x000fe40000011407 */
[----:B------:R-:W-:Y:S02]  /*0b80*/  SHF.R.S32.HI R8, RZ, 0x1f, R9 ;  /* 0x0000001fff087819 */ /* 0x000fe40000011409 */
[----:B------:R-:W-:Y:S02]  /*0b90*/  LEA.HI R7, R6, R11, RZ, 0x1 ;  /* 0x0000000b06077211 */ /* 0x000fe400078f08ff */
[----:B------:R-:W-:Y:S02]  /*0ba0*/  LEA.HI R6, R5, R4, RZ, 0x2 ;  /* 0x0000000405067211 */ /* 0x000fe400078f10ff */
[----:B------:R-:W-:Y:S02]  /*0bb0*/  LEA.HI R13, R12, R209, RZ, 0x2 ;  /* 0x000000d10c0d7211 */ /* 0x000fe400078f10ff */
[----:B------:R-:W-:-:S02]  /*0bc0*/  LEA.HI R10, R8, R9, RZ, 0x3 ;  /* 0x00000009080a7211 */ /* 0x000fc400078f18ff */
[----:B------:R-:W-:Y:S02]  /*0bd0*/  LOP3.LUT R14, R7, 0x1ffffffe, RZ, 0xc0, !PT ;  /* 0x1ffffffe070e7812 */ /* 0x000fe400078ec0ff */
[--C-:B------:R-:W-:Y:S02]  /*0be0*/  SHF.R.S32.HI R7, RZ, 0x2, R6.reuse ;  /* 0x00000002ff077819 */ /* 0x100fe40000011406 */
[----:B------:R-:W-:Y:S01]  /*0bf0*/  SHF.R.S32.HI R8, RZ, 0x1f, R6 ;  /* 0x0000001fff087819 */ /* 0x000fe20000011406 */
[----:B------:R-:W-:Y:S01]  /*0c00*/  IMAD.IADD R14, R11, 0x1, -R14 ;  /* 0x000000010b0e7824 */ /* 0x000fe200078e0a0e */
[----:B------:R-:W-:Y:S02]  /*0c10*/  SHF.R.S32.HI R15, RZ, 0x7, R3 ;  /* 0x00000007ff0f7819 */ /* 0x000fe40000011403 */
[----:B------:R-:W-:Y:S01]  /*0c20*/  LOP3.LUT R16, R13, 0x3ffffc, RZ, 0xc0, !PT ;  /* 0x003ffffc0d107812 */ /* 0x000fe200078ec0ff */
[----:B------:R-:W-:Y:S01]  /*0c30*/  IMAD.SHL.U32 R14, R14, 0x8, RZ ;  /* 0x000000080e0e7824 */ /* 0x000fe200078e00ff */
[----:B------:R-:W-:Y:S01]  /*0c40*/  LEA.HI R8, R8, R7, RZ, 0x3 ;  /* 0x0000000708087211 */ /* 0x000fe200078f18ff */
[----:B------:R-:W-:Y:S01]  /*0c50*/  IMAD R13, R15, 0x100, R9 ;  /* 0x000001000f0d7824 */ /* 0x000fe200078e0209 */
[----:B------:R-:W-:Y:S01]  /*0c60*/  LOP3.LUT R12, R10, 0xfffffff8, RZ, 0xc0, !PT ;  /* 0xfffffff80a0c7812 */ /* 0x000fe200078ec0ff */
[----:B------:R-:W-:Y:S01]  /*0c70*/  IMAD.IADD R16, R209, 0x1, -R16 ;  /* 0x00000001d1107824 */ /* 0x000fe200078e0a10 */
[----:B------:R-:W-:Y:S01]  /*0c80*/  LOP3.LUT R8, R8, 0xfffffff8, RZ, 0xc0, !PT ;  /* 0xfffffff808087812 */ /* 0x000fe200078ec0ff */
[----:B------:R-:W-:Y:S01]  /*0c90*/  IMAD.SHL.U32 R10, R10, 0x40, RZ ;  /* 0x000000400a0a7824 */ /* 0x000fe200078e00ff */
[----:B------:R-:W-:Y:S01]  /*0ca0*/  LEA.HI R5, R5, R4, RZ, 0x5 ;  /* 0x0000000405057211 */ /* 0x000fe200078f28ff */
[----:B------:R-:W-:Y:S01]  /*0cb0*/  IMAD R13, R16, 0x10, R13 ;  /* 0x00000010100d7824 */ /* 0x000fe200078e020d */
[----:B------:R-:W-:Y:S01]  /*0cc0*/  LEA.HI R3, R3, R15, RZ, 0x1 ;  /* 0x0000000f03037211 */ /* 0x000fe200078f08ff */
[----:B------:R-:W-:Y:S01]  /*0cd0*/  IMAD.IADD R8, R7, 0x1, -R8 ;  /* 0x0000000107087824 */ /* 0x000fe200078e0a08 */
[----:B------:R-:W-:Y:S01]  /*0ce0*/  SHF.R.S32.HI R5, RZ, 0x5, R5 ;  /* 0x00000005ff057819 */ /* 0x000fe20000011405 */
[----:B------:R-:W-:Y:S01]  /*0cf0*/  IMAD.U32 R7, R13, 0x40, R14 ;  /* 0x000000400d077824 */ /* 0x000fe200078e000e */
[----:B------:R-:W-:Y:S01]  /*0d00*/  LOP3.LUT R10, R10, 0x7ffffe00, RZ, 0xc0, !PT ;  /* 0x7ffffe000a0a7812 */ /* 0x000fe200078ec0ff */
[----:B------:R-:W-:Y:S01]  /*0d10*/  IMAD.IADD R12, R9, 0x1, -R12 ;  /* 0x00000001090c7824 */ /* 0x000fe200078e0a0c */
[----:B------:R-:W-:Y:S01]  /*0d20*/  LOP3.LUT R3, R3, 0xfffffe, RZ, 0xc0, !PT ;  /* 0x00fffffe03037812 */ /* 0x000fe200078ec0ff */
[----:B------:R-:W-:Y:S01]  /*0d30*/  IMAD R194, R5, 0x10, R8 ;  /* 0x0000001005c27824 */ /* 0x000fe200078e0208 */
[----:B------:R0:W-:Y:S01]  /*0d40*/  STL [R1+0x5c], R7 ;  /* 0x00005c0701007387 */ /* 0x0001e20000100800 */
[C---:B------:R-:W-:Y:S01]  /*0d50*/  IMAD.SHL.U32 R9, R12.reuse, 0x40, RZ ;  /* 0x000000400c097824 */ /* 0x040fe200078e00ff */
[----:B------:R-:W-:Y:S01]  /*0d60*/  R2P PR, R12, 0x6 ;  /* 0x000000060c007804 */ /* 0x000fe20000000000 */
[----:B------:R-:W-:Y:S01]  /*0d70*/  IMAD R10, R209, 0x400, R10 ;  /* 0x00000400d10a7824 */ /* 0x000fe200078e020a */
[----:B------:R-:W-:Y:S01]  /*0d80*/  STL [R1+0x34], RZ ;  /* 0x000034ff01007387 */ /* 0x000fe20000100800 */
[----:B------:R-:W-:Y:S01]  /*0d90*/  IMAD.IADD R3, R15, 0x1, -R3 ;  /* 0x000000010f037824 */ /* 0x000fe200078e0a03 */
[----:B------:R-:W-:-:S02]  /*0da0*/  LOP3.LUT R9, R9, 0x1c0, RZ, 0xc0, !PT ;  /* 0x000001c009097812 */ /* 0x000fc400078ec0ff */
[----:B------:R-:W-:Y:S01]  /*0db0*/  SEL R214, R214, 0xffffffc0, !P2 ;  /* 0xffffffc0d6d67807 */ /* 0x000fe20005000000 */
[----:B------:R-:W-:Y:S01]  /*0dc0*/  IMAD.SHL.U32 R211, R3, 0x100, RZ ;  /* 0x0000010003d37824 */ /* 0x000fe200078e00ff */
[----:B0-----:R-:W-:Y:S02]  /*0dd0*/  LOP3.LUT R7, R6, 0x7ffffffc, RZ, 0xc0, !PT ;  /* 0x7ffffffc06077812 */ /* 0x001fe400078ec0ff */
[----:B------:R-:W-:Y:S02]  /*0de0*/  LOP3.LUT R14, R9, 0x8, R14, 0xf8, !PT ;  /* 0x00000008090e7812 */ /* 0x000fe400078ef80e */
[----:B------:R-:W-:Y:S01]  /*0df0*/  SHF.R.U32.HI R9, RZ, 0x3, R9 ;  /* 0x00000003ff097819 */ /* 0x000fe20000011609 */
[----:B------:R-:W-:Y:S01]  /*0e00*/  IMAD.IADD R7, R4, 0x1, -R7 ;  /* 0x0000000104077824 */ /* 0x000fe200078e0a07 */
[CC--:B------:R-:W-:Y:S02]  /*0e10*/  LEA.HI R4, R0.reuse, R19.reuse, RZ, 0x3 ;  /* 0x0000001300047211 */ /* 0x0c0fe400078f18ff */
[----:B------:R-:W-:Y:S01]  /*0e20*/  LEA.HI R0, R0, R19, RZ, 0x2 ;  /* 0x0000001300007211 */ /* 0x000fe200078f10ff */
[----:B------:R-:W-:Y:S01]  /*0e30*/  IMAD.SHL.U32 R210, R7, 0x2, RZ ;  /* 0x0000000207d27824 */ /* 0x000fe200078e00ff */
[----:B------:R-:W-:-:S02]  /*0e40*/  SHF.R.S32.HI R5, RZ, 0x3, R4 ;  /* 0x00000003ff057819 */ /* 0x000fc40000011404 */
[----:B------:R-:W-:Y:S02]  /*0e50*/  LOP3.LUT R4, R4, 0xfffffff8, RZ, 0xc0, !PT ;  /* 0xfffffff804047812 */ /* 0x000fe400078ec0ff */
[----:B------:R-:W-:Y:S02]  /*0e60*/  LOP3.LUT R9, R14, R9, RZ, 0x3c, !PT ;  /* 0x000000090e097212 */ /* 0x000fe400078e3cff */
[----:B------:R-:W-:Y:S01]  /*0e70*/  SHF.R.S32.HI R184, RZ, 0x2, R0 ;  /* 0x00000002ffb87819 */ /* 0x000fe20000011400 */
[----:B------:R-:W-:Y:S01]  /*0e80*/  IMAD.IADD R11, R19, 0x1, -R4 ;  /* 0x00000001130b7824 */ /* 0x000fe200078e0a04 */
[----:B------:R-:W-:Y:S01]  /*0e90*/  SHF.R.S32.HI R5, RZ, 0x1f, R0 ;  /* 0x0000001fff057819 */ /* 0x000fe20000011400 */
[----:B------:R-:W-:Y:S01]  /*0ea0*/  IMAD.IADD R9, R10, 0x1, R9 ;  /* 0x000000010a097824 */ /* 0x000fe200078e0209 */
[----:B------:R-:W-:Y:S01]  /*0eb0*/  LOP3.LUT R0, R0, 0xfffffffc, RZ, 0xc0, !PT ;  /* 0xfffffffc00007812 */ /* 0x000fe200078ec0ff */
[----:B------:R-:W-:Y:S01]  /*0ec0*/  IMAD.SHL.U32 R192, R11, 0x8, RZ ;  /* 0x000000080bc07824 */ /* 0x000fe200078e00ff */
[----:B------:R-:W-:Y:S01]  /*0ed0*/  LEA.HI R5, R5, R184, RZ, 0x3 ;  /* 0x000000b805057211 */ /* 0x000fe200078f18ff */
[----:B------:R-:W-:-:S02]  /*0ee0*/  VIADD R10, R184, 0x20 ;  /* 0x00000020b80a7836 */ /* 0x000fc40000000000 */
[----:B------:R-:W-:Y:S01]  /*0ef0*/  IMAD.IADD R8, R19, 0x1, -R0 ;  /* 0x0000000113087824 */ /* 0x000fe200078e0a00 */
[----:B------:R-:W-:Y:S01]  /*0f00*/  LOP3.LUT R5, R5, 0xfffffff8, RZ, 0xc0, !PT ;  /* 0xfffffff805057812 */ /* 0x000fe200078ec0ff */
[C---:B------:R-:W-:Y:S01]  /*0f10*/  VIADD R30, R192.reuse, 0x40 ;  /* 0x00000040c01e7836 */ /* 0x040fe20000000000 */
[----:B------:R-:W-:Y:S01]  /*0f20*/  SHF.R.S32.HI R6, RZ, 0x1f, R10 ;  /* 0x0000001fff067819 */ /* 0x000fe2000001140a */
[----:B------:R-:W-:Y:S01]  /*0f30*/  VIADD R29, R192, 0x80 ;  /* 0x00000080c01d7836 */ /* 0x000fe20000000000 */
[----:B------:R-:W-:Y:S01]  /*0f40*/  LEA.HI R0, R8, R8, RZ, 0x1 ;  /* 0x0000000808007211 */ /* 0x000fe200078f08ff */
[C---:B------:R-:W-:Y:S01]  /*0f50*/  VIADD R28, R192.reuse, 0xc0 ;  /* 0x000000c0c01c7836 */ /* 0x040fe20000000000 */
[----:B------:R-:W-:Y:S01]  /*0f60*/  SHF.R.S32.HI R31, RZ, 0x1f, R30 ;  /* 0x0000001fff1f7819 */ /* 0x000fe2000001141e */
[----:B------:R-:W-:Y:S01]  /*0f70*/  VIADD R24, R192, 0x100 ;  /* 0x00000100c0187836 */ /* 0x000fe20000000000 */
[----:B------:R-:W-:Y:S01]  /*0f80*/  SHF.R.S32.HI R30, RZ, 0x1f, R29 ;  /* 0x0000001fff1e7819 */ /* 0x000fe2000001141d */
[----:B------:R-:W-:Y:S01]  /*0f90*/  IMAD.SHL.U32 R4, R10, 0x40, RZ ;  /* 0x000000400a047824 */ /* 0x000fe200078e00ff */
[----:B------:R-:W-:Y:S01]  /*0fa0*/  LOP3.LUT R0, R0, 0x1ffffffe, RZ, 0xc0, !PT ;  /* 0x1ffffffe00007812 */ /* 0x000fe200078ec0ff */
[----:B------:R-:W-:Y:S01]  /*0fb0*/  IMAD.SHL.U32 R186, R8, 0x4, RZ ;  /* 0x0000000408ba7824 */ /* 0x000fe200078e00ff */
[----:B------:R-:W-:Y:S01]  /*0fc0*/  LEA.HI R6, R6, R10, RZ, 0x3 ;  /* 0x0000000a06067211 */ /* 0x000fe200078f18ff */
[----:B------:R-:W-:Y:S01]  /*0fd0*/  VIADD R21, R192, 0x140 ;  /* 0x00000140c0157836 */ /* 0x000fe20000000000 */
[----:B------:R-:W-:Y:S01]  /*0fe0*/  SHF.R.S32.HI R29, RZ, 0x1f, R28 ;  /* 0x0000001fff1d7819 */ /* 0x000fe2000001141c */
[----:B------:R-:W-:Y:S01]  /*0ff0*/  IMAD.SHL.U32 R16, R8, 0x8, RZ ;  /* 0x0000000808107824 */ /* 0x000fe200078e00ff */
[----:B------:R-:W-:Y:S01]  /*1000*/  SHF.R.S32.HI R28, RZ, 0x1f, R24 ;  /* 0x0000001fff1c7819 */ /* 0x000fe20000011418 */
[----:B------:R-:W-:Y:S01]  /*1010*/  VIADD R20, R192, 0x180 ;  /* 0x00000180c0147836 */ /* 0x000fe20000000000 */
[----:B------:R-:W-:Y:S01]  /*1020*/  LOP3.LUT R4, R4, 0x1c0, RZ, 0xc0, !PT ;  /* 0x000001c004047812 */ /* 0x000fe200078ec0ff */
[----:B------:R-:W-:Y:S01]  /*1030*/  VIADD R15, R192, 0x1c0 ;  /* 0x000001c0c00f7836 */ /* 0x000fe20000000000 */
[----:B------:R-:W-:Y:S01]  /*1040*/  SHF.R.S32.HI R24, RZ, 0x1f, R21 ;  /* 0x0000001fff187819 */ /* 0x000fe20000011415 */
[----:B------:R-:W-:Y:S01]  /*1050*/  VIADD R193, R186, 0x10 ;  /* 0x00000010bac17836 */ /* 0x000fe20000000000 */
[----:B------:R-:W-:Y:S01]  /*1060*/  SHF.R.S32.HI R21, RZ, 0x1f, R20 ;  /* 0x0000001fff157819 */ /* 0x000fe20000011414 */
[C---:B------:R-:W-:Y:S01]  /*1070*/  VIADD R204, R16.reuse, 0x80 ;  /* 0x0000008010cc7836 */ /* 0x040fe20000000000 */
[----:B------:R-:W-:Y:S01]  /*1080*/  SHF.R.S32.HI R20, RZ, 0x1f, R15 ;  /* 0x0000001fff147819 */ /* 0x000fe2000001140f */
[C---:B------:R-:W-:Y:S01]  /*1090*/  VIADD R197, R16.reuse, 0x160 ;  /* 0x0000016010c57836 */ /* 0x040fe20000000000 */
[----:B------:R-:W-:Y:S01]  /*10a0*/  SHF.R.U32.HI R14, RZ, 0x3, R4 ;  /* 0x00000003ff0e7819 */ /* 0x000fe20000011604 */
[C---:B------:R-:W-:Y:S01]  /*10b0*/  VIADD R196, R16.reuse, 0x180 ;  /* 0x0000018010c47836 */ /* 0x040fe20000000000 */
[----:B------:R-:W-:Y:S01]  /*10c0*/  IADD3 R207, R16, 0x1e0, RZ ;  /* 0x000001e010cf7810 */ /* 0x000fe20007ffe0ff */
[----:B------:R-:W-:Y:S01]  /*10d0*/  IMAD.IADD R3, R8, 0x1, -R0 ;  /* 0x0000000108037824 */ /* 0x000fe200078e0a00 */
[----:B------:R-:W-:Y:S01]  /*10e0*/  LOP3.LUT R0, R4, 0x38, R16, 0xf8, !PT ;  /* 0x0000003804007812 */ /* 0x000fe200078ef810 */
[----:B------:R-:W-:Y:S01]  /*10f0*/  IMAD.SHL.U32 R6, R6, 0x40, RZ ;  /* 0x0000004006067824 */ /* 0x000fe200078e00ff */
[----:B------:R-:W-:Y:S01]  /*1100*/  SHF.R.S32.HI R4, RZ, 0x1f, R197 ;  /* 0x0000001fff047819 */ /* 0x000fe200000114c5 */
[----:B------:R-:W-:Y:S01]  /*1110*/  IMAD.SHL.U32 R15, R193, 0x2, RZ ;  /* 0x00000002c10f7824 */ /* 0x000fe200078e00ff */
[----:B------:R-:W-:Y:S01]  /*1120*/  SHF.R.S32.HI R11, RZ, 0x1f, R196 ;  /* 0x0000001fff0b7819 */ /* 0x000fe200000114c4 */
[----:B------:R-:W-:Y:S01]  /*1130*/  IMAD.IADD R190, R184, 0x1, -R5 ;  /* 0x00000001b8be7824 */ /* 0x000fe200078e0a05 */
[----:B------:R-:W-:Y:S01]  /*1140*/  SHF.R.S32.HI R5, RZ, 0x1f, R204 ;  /* 0x0000001fff057819 */ /* 0x000fe200000114cc */
[----:B------:R-:W-:Y:S01]  /*1150*/  VIADD R195, R16, 0x1a0 ;  /* 0x000001a010c37836 */ /* 0x000fe20000000000 */
[----:B------:R-:W-:Y:S01]  /*1160*/  LOP3.LUT R6, R6, 0xfffffe00, RZ, 0xc0, !PT ;  /* 0xfffffe0006067812 */ /* 0x000fe200078ec0ff */
[----:B------:R-:W-:Y:S01]  /*1170*/  VIADD R208, R16, 0x1c0 ;  /* 0x000001c010d07836 */ /* 0x000fe20000000000 */
[----:B------:R0:W-:Y:S01]  /*1180*/  STL [R1+0x48], R15 ;  /* 0x0000480f01007387 */ /* 0x0001e20000100800 */
[----:B------:R-:W-:Y:S01]  /*1190*/  SHF.L.U64.HI R220, R204, 0x1, R5 ;  /* 0x00000001ccdc7819 */ /* 0x000fe20000010205 */
[----:B------:R-:W-:Y:S01]  /*11a0*/  IMAD R212, R9, 0x2, R2 ;  /* 0x0000000209d47824 */ /* 0x000fe200078e0202 */
[----:B------:R-:W-:Y:S01]  /*11b0*/  SHF.R.S32.HI R8, RZ, 0x1f, R195 ;  /* 0x0000001fff087819 */ /* 0x000fe200000114c3 */
[----:B------:R-:W-:Y:S01]  /*11c0*/  STL [R1+0x54], R6 ;  /* 0x0000540601007387 */ /* 0x000fe20000100800 */
[----:B------:R-:W-:Y:S01]  /*11d0*/  SHF.L.U64.HI R5, R196, 0x1, R11 ;  /* 0x00000001c4057819 */ /* 0x000fe2000001020b */
[C---:B------:R-:W-:Y:S01]  /*11e0*/  VIADD R206, R16.reuse, 0x40 ;  /* 0x0000004010ce7836 */ /* 0x040fe20000000000 */
[----:B------:R-:W-:Y:S01]  /*11f0*/  SHF.R.S32.HI R13, RZ, 0x1f, R208 ;  /* 0x0000001fff0d7819 */ /* 0x000fe200000114d0 */
[C---:B------:R-:W-:Y:S01]  /*1200*/  VIADD R205, R16.reuse, 0x60 ;  /* 0x0000006010cd7836 */ /* 0x040fe20000000000 */
[----:B------:R-:W-:Y:S01]  /*1210*/  SHF.R.S32.HI R10, RZ, 0x1f, R207 ;  /* 0x0000001fff0a7819 */ /* 0x000fe200000114cf */
[C---:B------:R-:W-:Y:S01]  /*1220*/  VIADD R203, R16.reuse, 0xa0 ;  /* 0x000000a010cb7836 */ /* 0x040fe20000000000 */
[----:B0-----:R-:W-:Y:S01]  /*1230*/  SHF.L.U64.HI R15, R197, 0x1, R4 ;  /* 0x00000001c50f7819 */ /* 0x001fe20000010204 */
[C---:B------:R-:W-:Y:S01]  /*1240*/  VIADD R202, R16.reuse, 0xc0 ;  /* 0x000000c010ca7836 */ /* 0x040fe20000000000 */
[----:B------:R-:W-:Y:S01]  /*1250*/  SHF.L.U64.HI R4, R195, 0x1, R8 ;  /* 0x00000001c3047819 */ /* 0x000fe20000010208 */
[----:B------:R-:W-:Y:S01]  /*1260*/  VIADD R201, R16, 0xe0 ;  /* 0x000000e010c97836 */ /* 0x000fe20000000000 */
[----:B------:R-:W-:Y:S01]  /*1270*/  SHF.L.U64.HI R8, R208, 0x1, R13 ;  /* 0x00000001d0087819 */ /* 0x000fe2000001020d */
[----:B------:R-:W-:Y:S01]  /*1280*/  STL [R1], R15 ;  /* 0x0000000f01007387 */ /* 0x000fe20000100800 */
[----:B------:R-:W-:Y:S01]  /*1290*/  SHF.R.S32.HI R12, RZ, 0x1f, R193 ;  /* 0x0000001fff0c7819 */ /* 0x000fe200000114c1 */
[C---:B------:R-:W-:Y:S01]  /*12a0*/  VIADD R200, R16.reuse, 0x100 ;  /* 0x0000010010c87836 */ /* 0x040fe20000000000 */
[----:B------:R-:W-:Y:S01]  /*12b0*/  SHF.R.S32.HI R217, RZ, 0x1f, R206 ;  /* 0x0000001fffd97819 */ /* 0x000fe200000114ce */
[----:B------:R0:W-:Y:S01]  /*12c0*/  STL [R1+0x4], R5 ;  /* 0x0000040501007387 */ /* 0x0001e20000100800 */
[C---:B------:R-:W-:Y:S01]  /*12d0*/  VIADD R199, R16.reuse, 0x120 ;  /* 0x0000012010c77836 */ /* 0x040fe20000000000 */
[----:B------:R-:W-:Y:S01]  /*12e0*/  SHF.R.S32.HI R218, RZ, 0x1f, R205 ;  /* 0x0000001fffda7819 */ /* 0x000fe200000114cd */
[----:B------:R-:W-:Y:S01]  /*12f0*/  VIADD R198, R16, 0x140 ;  /* 0x0000014010c67836 */ /* 0x000fe20000000000 */
[----:B------:R1:W-:Y:S01]  /*1300*/  STL [R1+0x8], R4 ;  /* 0x0000080401007387 */ /* 0x0003e20000100800 */
[----:B------:R-:W-:Y:S01]  /*1310*/  VIADD R215, R212, 0x26800 ;  /* 0x00026800d4d77836 */ /* 0x000fe20000000000 */
[----:B------:R-:W-:Y:S01]  /*1320*/  SHF.R.S32.HI R224, RZ, 0x1f, R203 ;  /* 0x0000001fffe07819 */ /* 0x000fe200000114cb */
[----:B------:R-:W-:Y:S01]  /*1330*/  VIADD R19, R16, 0x20 ;  /* 0x0000002010137836 */ /* 0x000fe20000000000 */
[----:B------:R-:W-:Y:S01]  /*1340*/  STL [R1+0xc], R8 ;  /* 0x00000c0801007387 */ /* 0x000fe20000100800 */
[----:B------:R-:W-:Y:S01]  /*1350*/  VIADD R213, R212, 0x26820 ;  /* 0x00026820d4d57836 */ /* 0x000fe20000000000 */
[----:B0-----:R-:W-:Y:S01]  /*1360*/  SHF.L.U64.HI R5, R207, 0x1, R10 ;  /* 0x00000001cf057819 */ /* 0x001fe2000001020a */
[C---:B------:R-:W-:Y:S01]  /*1370*/  @P1 VIADD R213, R215.reuse, 0xffffffe0 ;  /* 0xffffffe0d7d51836 */ /* 0x040fe20000000000 */
[----:B------:R-:W-:Y:S01]  /*1380*/  SHF.R.S32.HI R225, RZ, 0x1f, R202 ;  /* 0x0000001fffe17819 */ /* 0x000fe200000114ca */
[----:B------:R-:W-:Y:S01]  /*1390*/  IMAD.IADD R215, R215, 0x1, R214 ;  /* 0x00000001d7d77824 */ /* 0x000fe200078e02d6 */
[----:B-1----:R-:W-:Y:S01]  /*13a0*/  SHF.L.U64.HI R4, R193, 0x1, R12 ;  /* 0x00000001c1047819 */ /* 0x002fe2000001020c */
[----:B------:R0:W-:Y:S01]  /*13b0*/  STL [R1+0x10], R5 ;  /* 0x0000100501007387 */ /* 0x0001e20000100800 */
[----:B------:R-:W-:Y:S01]  /*13c0*/  SHF.R.S32.HI R226, RZ, 0x1f, R201 ;  /* 0x0000001fffe27819 */ /* 0x000fe200000114c9 */
[----:B------:R-:W-:Y:S01]  /*13d0*/  IMAD.IADD R214, R214, 0x1, R213 ;  /* 0x00000001d6d67824 */ /* 0x000fe200078e02d5 */
[----:B------:R-:W-:Y:S01]  /*13e0*/  SHF.R.S32.HI R227, RZ, 0x1f, R200 ;  /* 0x0000001fffe37819 */ /* 0x000fe200000114c8 */
[----:B------:R1:W-:Y:S01]  /*13f0*/  STL [R1+0x44], R4 ;  /* 0x0000440401007387 */ /* 0x0003e20000100800 */
[----:B------:R-:W-:-:S02]  /*1400*/  SHF.R.S32.HI R228, RZ, 0x1f, R199 ;  /* 0x0000001fffe47819 */ /* 0x000fc400000114c7 */
[----:B------:R-:W-:Y:S02]  /*1410*/  SHF.R.S32.HI R229, RZ, 0x1f, R198 ;  /* 0x0000001fffe57819 */ /* 0x000fe400000114c6 */
[----:B------:R-:W-:Y:S02]  /*1420*/  SHF.R.S32.HI R17, RZ, 0x1f, R16 ;  /* 0x0000001fff117819 */ /* 0x000fe40000011410 */
[----:B0-----:R-:W-:Y:S01]  /*1430*/  LOP3.LUT R5, R6, R0, R14, 0xf6, !PT ;  /* 0x0000000006057212 */ /* 0x001fe200078ef60e */
[----:B------:R-:W-:Y:S01]  /*1440*/  IMAD R0, R3, 0x8, R194 ;  /* 0x0000000803007824 */ /* 0x000fe200078e02c2 */
[----:B------:R-:W-:Y:S02]  /*1450*/  SHF.R.S32.HI R191, RZ, 0x1f, R19 ;  /* 0x0000001fffbf7819 */ /* 0x000fe40000011413 */
[----:B------:R-:W-:Y:S01]  /*1460*/  SHF.L.U64.HI R217, R206, 0x1, R217 ;  /* 0x00000001ced97819 */ /* 0x000fe200000102d9 */
[----:B-1----:R-:W-:Y:S01]  /*1470*/  IMAD R4, R5, 0x2, R2 ;  /* 0x0000000205047824 */ /* 0x002fe200078e0202 */
[----:B------:R-:W-:-:S02]  /*1480*/  SHF.L.U64.HI R218, R205, 0x1, R218 ;  /* 0x00000001cdda7819 */ /* 0x000fc400000102da */
[----:B------:R-:W-:Y:S02]  /*1490*/  SHF.L.U64.HI R224, R203, 0x1, R224 ;  /* 0x00000001cbe07819 */ /* 0x000fe400000102e0 */
[----:B------:R0:W-:Y:S01]  /*14a0*/  STL [R1+0x4c], R4 ;  /* 0x00004c0401007387 */ /* 0x0001e20000100800 */
[----:B------:R-:W-:Y:S02]  /*14b0*/  SHF.L.U64.HI R225, R202, 0x1, R225 ;  /* 0x00000001cae17819 */ /* 0x000fe400000102e1 */
[----:B------:R-:W-:Y:S01]  /*14c0*/  SHF.L.U64.HI R226, R201, 0x1, R226 ;  /* 0x00000001c9e27819 */ /* 0x000fe200000102e2 */
[----:B------:R0:W-:Y:S01]  /*14d0*/  STL [R1+0x58], R0 ;  /* 0x0000580001007387 */ /* 0x0001e20000100800 */
[----:B------:R-:W-:Y:S02]  /*14e0*/  SHF.L.U64.HI R227, R200, 0x1, R227 ;  /* 0x00000001c8e37819 */ /* 0x000fe400000102e3 */
[----:B------:R-:W-:Y:S02]  /*14f0*/  SHF.L.U64.HI R228, R199, 0x1, R228 ;  /* 0x00000001c7e47819 */ /* 0x000fe400000102e4 */
[----:B------:R-:W-:-:S07]  /*1500*/  SHF.L.U64.HI R229, R198, 0x1, R229 ;  /* 0x00000001c6e57819 */ /* 0x000fce00000102e5 */
.L_x_716:
[----:B0-2-4-:R-:W0:Y:S01]  /*1510*/  LDC.64 R4, c[0x0][0xc88] ;  /* 0x00032200ff047b82 */ /* 0x015e220000000a00 */
[----:B------:R-:W-:Y:S01]  /*1520*/  ULDC.64 UR4, c[0x0][0xa28] ;  /* 0x00028a0000047ab9 */ /* 0x000fe20000000a00 */
[----:B------:R-:W-:Y:S01]  /*1530*/  ULDC.64 UR8, c[0x0][0xa18] ;  /* 0x0002860000087ab9 */ /* 0x000fe20000000a00 */
[----:B------:R-:W-:Y:S01]  /*1540*/  ULDC.64 UR6, c[0x0][0xa08] ;  /* 0x0002820000067ab9 */ /* 0x000fe20000000a00 */
[----:B0-----:R-:W-:-:S05]  /*1550*/  IMAD.WIDE R4, R27, 0x4, R4 ;  /* 0x000000041b047825 */ /* 0x001fca00078e0204 */
[----:B------:R-:W2:Y:S01]  /*1560*/  LDG.E R0, desc[UR40][R4.64] ;  /* 0x0000002804007981 */ /* 0x000ea2000c1e1900 */
[----:B------:R-:W-:Y:S01]  /*1570*/  ISETP.NE.U32.AND P2, PT, RZ, UR4, PT ;  /* 0x00000004ff007c0c */ /* 0x000fe2000bf45070 */
[----:B------:R-:W-:Y:S01]  /*1580*/  IMAD.MOV.U32 R29, RZ, RZ, RZ ;  /* 0x000000ffff1d7224 */ /* 0x000fe200078e00ff */
[----:B------:R-:W-:Y:S02]  /*1590*/  ISETP.NE.U32.AND P1, PT, RZ, UR8, PT ;  /* 0x00000008ff007c0c */ /* 0x000fe4000bf25070 */
[----:B------:R-:W-:Y:S02]  /*15a0*/  ISETP.NE.AND.EX P2, PT, RZ, UR5, PT, P2 ;  /* 0x00000005ff007c0c */ /* 0x000fe4000bf45320 */
[----:B------:R-:W-:Y:S02]  /*15b0*/  ISETP.NE.AND.EX P1, PT, RZ, UR9, PT, P1 ;  /* 0x00000009ff007c0c */ /* 0x000fe4000bf25310 */
[----:B------:R-:W-:-:S04]  /*15c0*/  ISETP.NE.U32.AND P0, PT, RZ, UR6, PT ;  /* 0x00000006ff007c0c */ /* 0x000fc8000bf05070 */
[----:B------:R-:W-:Y:S02]  /*15d0*/  ISETP.NE.AND.EX P0, PT, RZ, UR7, PT, P0 ;  /* 0x00000007ff007c0c */ /* 0x000fe4000bf05300 */
[----:B--2---:R-:W-:Y:S01]  /*15e0*/  SHF.R.S32.HI R3, RZ, 0x1f, R0 ;  /* 0x0000001fff037819 */ /* 0x004fe20000011400 */
[----:B------:R-:W-:Y:S02]  /*15f0*/  STL [R1+0x20], R0 ;  /* 0x0000200001007387 */ /* 0x000fe40000100800 */
[C---:B------:R-:W-:Y:S02]  /*1600*/  @P2 LEA R4, P3, R0.reuse, UR4, 0x2 ;  /* 0x0000000400042c11 */ /* 0x040fe4000f8610ff */
[C-C-:B------:R-:W-:Y:S01]  /*1610*/  SHF.L.U64.HI R30, R0.reuse, 0x2, R3.reuse ;  /* 0x00000002001e7819 */ /* 0x140fe20000010203 */
[----:B------:R0:W-:Y:S01]  /*1620*/  STL [R1+0x40], R3 ;  /* 0x0000400301007387 */ /* 0x0001e20000100800 */
[C---:B------:R-:W-:Y:S02]  /*1630*/  @P2 LEA.HI.X R5, R0.reuse, UR5, R3, 0x2, P3 ;  /* 0x0000000500052c11 */ /* 0x040fe400098f1403 */
[----:B------:R-:W-:Y:S01]  /*1640*/  SHF.L.U32 R31, R0, 0x2, RZ ;  /* 0x00000002001f7819 */ /* 0x000fe200000006ff */
[----:B------:R-:W-:-:S03]  /*1650*/  ULDC UR4, c[0x0][0x288] ;  /* 0x0000a20000047ab9 */ /* 0x000fc60000000800 */
[----:B------:R-:W-:Y:S01]  /*1660*/  IADD3 R8, P4, R31, UR6, RZ ;  /* 0x000000061f087c10 */ /* 0x000fe2000ff9e0ff */
[----:B0-----:R-:W-:-:S03]  /*1670*/  IMAD.MOV.U32 R3, RZ, RZ, RZ ;  /* 0x000000ffff037224 */ /* 0x001fc600078e00ff */
[----:B------:R-:W-:Y:S01]  /*1680*/  IADD3.X R9, R30, UR7, RZ, P4, !PT ;  /* 0x000000071e097c10 */ /* 0x000fe2000a7fe4ff */
[----:B------:R-:W-:Y:S01]  /*1690*/  IMAD.U32 R24, RZ, RZ, UR4 ;  /* 0x00000004ff187e24 */ /* 0x000fe2000f8e00ff */
[----:B------:R0:W-:Y:S01]  /*16a0*/  STL [R1+0x18], R31 ;  /* 0x0000181f01007387 */ /* 0x0001e20000100800 */
[----:B------:R-:W-:-:S03]  /*16b0*/  ULDC.64 UR4, c[0x0][0x418] ;  /* 0x0001060000047ab9 */ /* 0x000fc60000000a00 */
[----:B------:R0:W5:Y:S01]  /*16c0*/  @P2 LDG.E R3, desc[UR40][R4.64] ;  /* 0x0000002804032981 */ /* 0x000162000c1e1900 */
[----:B------:R-:W-:-:S03]  /*16d0*/  @P1 IADD3 R6, P2, R31, UR8, RZ ;  /* 0x000000081f061c10 */ /* 0x000fc6000ff5e0ff */
[----:B------:R0:W5:Y:S01]  /*16e0*/  @P0 LDG.E R29, desc[UR40][R8.64] ;  /* 0x00000028081d0981 */ /* 0x000162000c1e1900 */
[----:B---3--:R-:W-:-:S03]  /*16f0*/  @P1 IADD3.X R7, R30, UR9, RZ, P2, !PT ;  /* 0x000000091e071c10 */ /* 0x008fc600097fe4ff */
[----:B------:R0:W-:Y:S01]  /*1700*/  STL [R1+0x1c], R30 ;  /* 0x00001c1e01007387 */ /* 0x0001e20000100800 */
[----:B------:R-:W-:Y:S01]  /*1710*/  UISETP.NE.U32.AND UP0, UPT, UR4, URZ, UPT ;  /* 0x0000003f0400728c */ /* 0x000fe2000bf05070 */
[----:B------:R-:W-:Y:S02]  /*1720*/  ULDC.64 UR8, c[0x0][0xa20] ;  /* 0x0002880000087ab9 */ /* 0x000fe40000000a00 */
[----:B------:R0:W5:Y:S04]  /*1730*/  @P1 LDG.E R24, desc[UR40][R6.64] ;  /* 0x0000002806181981 */ /* 0x000168000c1e1900 */
[----:B------:R0:W-:Y:S01]  /*1740*/  STL [R1+0x38], R25 ;  /* 0x0000381901007387 */ /* 0x0001e20000100800 */
[----:B------:R-:W-:-:S03]  /*1750*/  ULDC UR4, c[0x0][0x424] ;  /* 0x0001090000047ab9 */ /* 0x000fc60000000800 */
[----:B------:R0:W-:Y:S01]  /*1760*/  STL [R1+0x14], R26 ;  /* 0x0000141a01007387 */ /* 0x0001e20000100800 */
[----:B------:R-:W-:Y:S01]  /*1770*/  UISETP.NE.AND.EX UP0, UPT, UR5, URZ, UPT, UP0 ;  /* 0x0000003f0500728c */ /* 0x000fe2000bf05300 */
[----:B------:R-:W-:Y:S02]  /*1780*/  ISETP.NE.U32.AND P2, PT, RZ, UR8, PT ;  /* 0x00000008ff007c0c */ /* 0x000fe4000bf45070 */
[----:B------:R-:W-:Y:S01]  /*1790*/  ULDC UR5, c[0x0][0x2f0] ;  /* 0x0000bc0000057ab9 */ /* 0x000fe20000000800 */
[----:B------:R-:W-:Y:S01]  /*17a0*/  USEL UR4, UR4, 0x1, UP0 ;  /* 0x0000000104047887 */ /* 0x000fe20008000000 */
[----:B------:R-:W-:-:S03]  /*17b0*/  ISETP.NE.AND.EX P2, PT, RZ, UR9, PT, P2 ;  /* 0x00000009ff007c0c */ /* 0x000fc6000bf45320 */
[----:B------:R-:W-:-:S03]  /*17c0*/  UIMAD UR4, UR4, UR5, URZ ;  /* 0x00000005040472a4 */ /* 0x000fc6000f8e023f */
[----:B------:R-:W-:Y:S01]  /*17d0*/  ULDC UR5, c[0x0][0x348] ;  /* 0x0000d20000057ab9 */ /* 0x000fe20000000800 */
[----:B------:R-:W-:Y:S01]  /*17e0*/  IMAD.MOV.U32 R41, RZ, RZ, R0 ;  /* 0x000000ffff297224 */ /* 0x000fe200078e0000 */
[----:B01----:R-:W-:Y:S07]  /*17f0*/  @P1 BRA `(.L_x_589) ;  /* 0x0000000000241947 */ /* 0x003fee0003800000 */
[----:B------:R-:W-:Y:S02]  /*1800*/  ULDC.64 UR6, c[0x0][0xa00] ;  /* 0x0002800000067ab9 */ /* 0x000fe40000000a00 */
[----:B------:R-:W-:-:S04]  /*1810*/  ISETP.NE.U32.AND P1, PT, RZ, UR6, PT ;  /* 0x00000006ff007c0c */ /* 0x000fc8000bf25070 */
[----:B------:R-:W-:-:S13]  /*1820*/  ISETP.NE.AND.EX P1, PT, RZ, UR7, PT, P1 ;  /* 0x00000007ff007c0c */ /* 0x000fda000bf25310 */
[----:B------:R-:W-:Y:S05]  /*1830*/  @!P1 BRA `(.L_x_589) ;  /* 0x0000000000149947 */ /* 0x000fea0003800000 */
[----:B------:R-:W0:Y:S02]  /*1840*/  LDC.64 R4, c[0x0][0xa00] ;  /* 0x00028000ff047b82 */ /* 0x000e240000000a00 */
[----:B0-----:R-:W-:-:S05]  /*1850*/  IMAD.WIDE R4, R41, 0x4, R4 ;  /* 0x0000000429047825 */ /* 0x001fca00078e0204 */
[----:B-----5:R-:W2:Y:S04]  /*1860*/  LDG.E R24, desc[UR40][R4.64] ;  /* 0x0000002804187981 */ /* 0x020ea8000c1e1900 */
[----:B------:R-:W2:Y:S02]  /*1870*/  LDG.E R7, desc[UR40][R4.64+0x4] ;  /* 0x0000042804077981 */ /* 0x000ea4000c1e1900 */
[----:B--2---:R-:W-:-:S07]  /*1880*/  IMAD.IADD R24, R7, 0x1, -R24 ;  /* 0x0000000107187824 */ /* 0x004fce00078e0a18 */
.L_x_589:
[----:B------:R-:W-:Y:S02]  /*1890*/  IMAD.U32 R40, RZ, RZ, UR5 ;  /* 0x00000005ff287e24 */ /* 0x000fe4000f8e00ff */
[----:B------:R-:W-:Y:S01]  /*18a0*/  IMAD.U32 R28, RZ, RZ, UR4 ;  /* 0x00000004ff1c7e24 */ /* 0x000fe2000f8e00ff */
[----:B------:R-:W-:Y:S06]  /*18b0*/  @!P2 BRA `(.L_x_590) ;  /* 0x000000000010a947 */ /* 0x000fec0003800000 */
[----:B------:R-:W-:-:S04]  /*18c0*/  IADD3 R4, P0, R31, UR8, RZ ;  /* 0x000000081f047c10 */ /* 0x000fc8000ff1e0ff */
[----:B------:R-:W-:-:S05]  /*18d0*/  IADD3.X R5, R30, UR9, RZ, P0, !PT ;  /* 0x000000091e057c10 */ /* 0x000fca00087fe4ff */
[----:B------:R0:W5:Y:S01]  /*18e0*/  LDG.E R28, desc[UR40][R4.64] ;  /* 0x00000028041c7981 */ /* 0x000162000c1e1900 */
[----:B------:R-:W-:Y:S05]  /*18f0*/  BRA `(.L_x_591) ;  /* 0x0000000000107947 */ /* 0x000fea0003800000 */
.L_x_590:
[----:B------:R-:W-:Y:S05]  /*1900*/  @!P0 BRA `(.L_x_591) ;  /* 0x00000000000c8947 */ /* 0x000fea0003800000 */
[----:B------:R-:W2:Y:S04]  /*1910*/  LDG.E R5, desc[UR40][R8.64] ;  /* 0x0000002808057981 */ /* 0x000ea8000c1e1900 */
[----:B------:R-:W2:Y:S02]  /*1920*/  LDG.E R28, desc[UR40][R8.64+0x4] ;  /* 0x00000428081c7981 */ /* 0x000ea4000c1e1900 */
[----:B--2---:R-:W-:-:S07]  /*1930*/  IMAD.IADD R28, R28, 0x1, -R5 ;  /* 0x000000011c1c7824 */ /* 0x004fce00078e0a05 */
.L_x_591:
[----:B------:R-:W-:Y:S02]  /*1940*/  ULDC.64 UR4, c[0x0][0xa10] ;  /* 0x0002840000047ab9 */ /* 0x000fe40000000a00 */
[----:B------:R-:W-:-:S04]  /*1950*/  ISETP.NE.U32.AND P0, PT, RZ, UR4, PT ;  /* 0x00000004ff007c0c */ /* 0x000fc8000bf05070 */
[----:B------:R-:W-:Y:S01]  /*1960*/  ISETP.NE.AND.EX P0, PT, RZ, UR5, PT, P0 ;  /* 0x00000005ff007c0c */ /* 0x000fe2000bf05300 */
[----:B-----5:R-:W-:Y:S01]  /*1970*/  IMAD.IADD R11, R28, 0x1, -R3 ;  /* 0x000000011c0b7824 */ /* 0x020fe200078e0a03 */
[----:B------:R-:W-:-:S11]  /*1980*/  ULDC.64 UR4, c[0x0][0xa30] ;  /* 0x00028c0000047ab9 */ /* 0x000fd60000000a00 */
[----:B0-----:R-:W0:Y:S02]  /*1990*/  @P0 LDC.64 R4, c[0x0][0xa10] ;  /* 0x00028400ff040b82 */ /* 0x001e240000000a00 */
[----:B0-----:R-:W-:-:S05]  /*19a0*/  @P0 IMAD.WIDE R4, R41, 0x4, R4 ;  /* 0x0000000429040825 */ /* 0x001fca00078e0204 */
[----:B------:R-:W2:Y:S04]  /*19b0*/  @P0 LDG.E R0, desc[UR40][R4.64] ;  /* 0x0000002804000981 */ /* 0x000ea8000c1e1900 */
[----:B------:R-:W2:Y:S01]  /*19c0*/  @P0 LDG.E R9, desc[UR40][R4.64+0x4] ;  /* 0x0000042804090981 */ /* 0x000ea2000c1e1900 */
[----:B------:R-:W-:Y:S01]  /*19d0*/  IMAD.MOV R39, RZ, RZ, -R11 ;  /* 0x000000ffff277224 */ /* 0x000fe200078e0a0b */
[----:B------:R-:W-:Y:S01]  /*19e0*/  ISETP.NE.U32.AND P1, PT, RZ, UR4, PT ;  /* 0x00000004ff007c0c */ /* 0x000fe2000bf25070 */
[----:B------:R-:W-:-:S03]  /*19f0*/  IMAD.MOV.U32 R27, RZ, RZ, R28 ;  /* 0x000000ffff1b7224 */ /* 0x000fc600078e001c */
[----:B------:R-:W-:Y:S02]  /*1a00*/  VIMNMX R39, RZ, R39, !PT ;  /* 0x00000027ff277248 */ /* 0x000fe40007fe0100 */
[----:B------:R-:W-:-:S13]  /*1a10*/  ISETP.NE.AND.EX P1, PT, RZ, UR5, PT, P1 ;  /* 0x00000005ff007c0c */ /* 0x000fda000bf25310 */
[----:B------:R-:W-:-:S04]  /*1a20*/  @P1 IADD3 R6, P2, R31, UR4, RZ ;  /* 0x000000041f061c10 */ /* 0x000fc8000ff5e0ff */
[----:B------:R-:W-:-:S05]  /*1a30*/  @P1 IADD3.X R7, R30, UR5, RZ, P2, !PT ;  /* 0x000000051e071c10 */ /* 0x000fca00097fe4ff */
[----:B------:R0:W5:Y:S01]  /*1a40*/  @P1 LDG.E R27, desc[UR40][R6.64] ;  /* 0x00000028061b1981 */ /* 0x000162000c1e1900 */
[----:B--2---:R-:W-:-:S04]  /*1a50*/  @P0 IMAD.IADD R40, R9, 0x1, -R0 ;  /* 0x0000000109280824 */ /* 0x004fc800078e0a00 */
[----:B------:R-:W-:-:S04]  /*1a60*/  IMAD.IADD R171, R11, 0x1, R40 ;  /* 0x000000010bab7824 */ /* 0x000fc800078e0228 */
[----:B------:R-:W-:-:S05]  /*1a70*/  VIADD R0, R171, 0x3f ;  /* 0x0000003fab007836 */ /* 0x000fca0000000000 */
[----:B------:R-:W-:-:S04]  /*1a80*/  SHF.R.S32.HI R3, RZ, 0x1f, R0 ;  /* 0x0000001fff037819 */ /* 0x000fc80000011400 */
[----:B------:R-:W-:-:S04]  /*1a90*/  LEA.HI R3, R3, R0, RZ, 0x6 ;  /* 0x0000000003037211 */ /* 0x000fc800078f30ff */
[----:B------:R-:W-:Y:S02]  /*1aa0*/  LOP3.LUT R5, R3, 0xffffffc0, RZ, 0xc0, !PT ;  /* 0xffffffc003057812 */ /* 0x000fe400078ec0ff */
[----:B------:R-:W-:Y:S02]  /*1ab0*/  SHF.R.S32.HI R172, RZ, 0x6, R3 ;  /* 0x00000006ffac7819 */ /* 0x000fe40000011403 */
[----:B------:R-:W-:-:S04]  /*1ac0*/  VIADDMNMX R0, R5, -R11, R40, PT ;  /* 0x8000000b05007246 */ /* 0x000fc80003800128 */
[----:B------:R-:W-:Y:S02]  /*1ad0*/  ISETP.GT.AND P0, PT, R0, R39, PT ;  /* 0x000000270000720c */ /* 0x000fe40003f04270 */
[----:B------:R-:W-:-:S05]  /*1ae0*/  SHF.R.U32.HI R39, RZ, 0x6, R39 ;  /* 0x00000006ff277819 */ /* 0x000fca0000011627 */
[----:B------:R-:W-:-:S06]  /*1af0*/  IMAD.MOV.U32 R38, RZ, RZ, R39 ;  /* 0x000000ffff267224 */ /* 0x000fcc00078e0027 */
[----:B------:R-:W-:-:S05]  /*1b00*/  @P0 VIADD R0, R0, 0x3f ;  /* 0x0000003f00000836 */ /* 0x000fca0000000000 */
[----:B------:R-:W-:-:S04]  /*1b10*/  @P0 SHF.R.S32.HI R5, RZ, 0x1f, R0 ;  /* 0x0000001fff050819 */ /* 0x000fc80000011400 */
[----:B------:R-:W-:-:S04]  /*1b20*/  @P0 LEA.HI R5, R5, R0, RZ, 0x6 ;  /* 0x0000000005050211 */ /* 0x000fc800078f30ff */
[----:B------:R-:W-:Y:S02]  /*1b30*/  @P0 SHF.R.S32.HI R38, RZ, 0x6, R5 ;  /* 0x00000006ff260819 */ /* 0x000fe40000011405 */
[----:B------:R-:W-:Y:S02]  /*1b40*/  PLOP3.LUT P0, PT, PT, PT, PT, 0x80, 0x0 ;  /* 0x000000000000781c */ /* 0x000fe40003f0f070 */
[----:B------:R-:W-:-:S13]  /*1b50*/  ISETP.GT.AND P1, PT, R38, R39, PT ;  /* 0x000000272600720c */ /* 0x000fda0003f24270 */
[----:B0-----:R-:W-:Y:S05]  /*1b60*/  @!P1 BRA `(.L_x_592) ;  /* 0x0000002c008c9947 */ /* 0x001fea0003800000 */
[----:B------:R-:W-:Y:S01]  /*1b70*/  VIADD R0, R2, 0x22400 ;  /* 0x0002240002007836 */ /* 0x000fe20000000000 */
[----:B------:R-:W-:Y:S04]  /*1b80*/  BSSY B6, `(.L_x_593) ;  /* 0x0000013000067945 */ /* 0x000fe80003800000 */
[----:B------:R-:W-:-:S13]  /*1b90*/  LOP3.LUT P0, RZ, R0, 0x3ff, RZ, 0xc0, !PT ;  /* 0x000003ff00ff7812 */ /* 0x000fda000780c0ff */
        /* <DEDUP_REMOVED lines=16> */
[----:B-1---5:R-:W-:Y:S05]  /*1ca0*/  CALL.ABS.NOINC R14 ;  /* 0x000000000e007343 */ /* 0x022fea0003c00000 */
.L_x_594:
[----:B------:R-:W-:Y:S05]  /*1cb0*/  BSYNC B6 ;  /* 0x0000000000067941 */ /* 0x000fea0003800000 */
.L_x_593:
        /* <DEDUP_REMOVED lines=20> */
.L_x_596:
[----:B------:R-:W-:Y:S05]  /*1e00*/  BSYNC B6 ;  /* 0x0000000000067941 */ /* 0x000fea0003800000 */
.L_x_595:
[----:B------:R-:W-:Y:S01]  /*1e10*/  ULDC.64 UR4, c[0x0][0x9f8] ;  /* 0x00027e0000047ab9 */ /* 0x000fe20000000a00 */
[----:B------:R-:W0:Y:S01]  /*1e20*/  LDC.64 R4, c[0x0][0x3f8] ;  /* 0x0000fe00ff047b82 */ /* 0x000e220000000a00 */
[----:B------:R-:W-:-:S04]  /*1e30*/  ISETP.NE.U32.AND P0, PT, RZ, UR4, PT ;  /* 0x00000004ff007c0c */ /* 0x000fc8000bf05070 */
[----:B------:R-:W-:-:S03]  /*1e40*/  ISETP.NE.AND.EX P0, PT, RZ, UR5, PT, P0 ;  /* 0x00000005ff007c0c */ /* 0x000fc6000bf05300 */
[----:B------:R-:W1:Y:S08]  /*1e50*/  LDC.64 R46, c[0x0][0x408] ;  /* 0x00010200ff2e7b82 */ /* 0x000e700000000a00 */
[----:B------:R-:W2:Y:S02]  /*1e60*/  LDC R51, c[0x0][0x3f4] ;  /* 0x0000fd00ff337b82 */ /* 0x000ea40000000800 */
[----:B------:R-:W-:-:S02]  /*1e70*/  @P0 IADD3 R6, P1, R31, UR4, RZ ;  /* 0x000000041f060c10 */ /* 0x000fc4000ff3e0ff */
[----:B------:R-:W-:Y:S01]  /*1e80*/  SHF.R.S32.HI R3, RZ, 0x1f, R184 ;  /* 0x0000001fff037819 */ /* 0x000fe200000114b8 */
[----:B------:R-:W3:Y:S01]  /*1e90*/  S2R R12, SR_TID.X ;  /* 0x00000000000c7919 */ /* 0x000ee20000002100 */
[----:B------:R-:W-:Y:S02]  /*1ea0*/  @P0 IADD3.X R7, R30, UR5, RZ, P1, !PT ;  /* 0x000000051e070c10 */ /* 0x000fe40008ffe4ff */
[----:B------:R-:W-:Y:S01]  /*1eb0*/  SHF.R.S32.HI R187, RZ, 0x1f, R186 ;  /* 0x0000001fffbb7819 */ /* 0x000fe200000114ba */
[----:B0-----:R-:W-:-:S04]  /*1ec0*/  IMAD.WIDE.U32 R32, R184, R4, R16 ;  /* 0x00000004b8207225 */ /* 0x001fc800078e0010 */
[----:B------:R-:W-:Y:S01]  /*1ed0*/  IMAD.SHL.U32 R44, R190, 0x40, RZ ;  /* 0x00000040be2c7824 */ /* 0x000fe200078e00ff */
[----:B------:R0:W4:Y:S01]  /*1ee0*/  @P0 LDG.E R41, desc[UR40][R6.64] ;  /* 0x0000002806290981 */ /* 0x000122000c1e1900 */
[C---:B------:R-:W-:Y:S01]  /*1ef0*/  IMAD R0, R3.reuse, R4, RZ ;  /* 0x0000000403007224 */ /* 0x040fe200078e02ff */
[----:B------:R-:W-:Y:S01]  /*1f00*/  SHF.L.U64.HI R42, R4, 0x6, R5 ;  /* 0x00000006042a7819 */ /* 0x000fe20000010205 */
[----:B-1----:R-:W-:Y:S01]  /*1f10*/  IMAD R3, R3, R46, RZ ;  /* 0x0000002e03037224 */ /* 0x002fe200078e02ff */
[----:B------:R-:W1:Y:S01]  /*1f20*/  S2R R30, SR_TID.X ;  /* 0x00000000001e7919 */ /* 0x000e620000002100 */
[----:B------:R-:W-:Y:S01]  /*1f30*/  IMAD R9, R184, R5, R0 ;  /* 0x00000005b8097224 */ /* 0x000fe200078e0200 */
[----:B------:R-:W-:Y:S01]  /*1f40*/  LOP3.LUT R44, R44, 0x1c0, RZ, 0xc0, !PT ;  /* 0x000001c02c2c7812 */ /* 0x000fe200078ec0ff */
[----:B------:R-:W-:Y:S01]  /*1f50*/  IMAD R11, R184, R47, R3 ;  /* 0x0000002fb80b7224 */ /* 0x000fe200078e0203 */
[----:B------:R-:W-:Y:S01]  /*1f60*/  SHF.L.U64.HI R45, R46, 0x6, R47 ;  /* 0x000000062e2d7819 */ /* 0x000fe2000001022f */
[-C--:B------:R-:W-:Y:S01]  /*1f70*/  IMAD.WIDE.U32 R20, R184, R4.reuse, R186 ;  /* 0x00000004b8147225 */ /* 0x080fe200078e00ba */
[C---:B--2---:R-:W-:Y:S01]  /*1f80*/  ISETP.GE.AND P3, PT, R16.reuse, R51, PT ;  /* 0x000000331000720c */ /* 0x044fe20003f66270 */
[----:B------:R-:W-:Y:S01]  /*1f90*/  ULDC UR4, c[0x0][0x2f4] ;  /* 0x0000bd0000047ab9 */ /* 0x000fe20000000800 */
[----:B0----5:R-:W-:Y:S01]  /*1fa0*/  SHF.R.S32.HI R7, RZ, 0x1f, R27 ;  /* 0x0000001fff077819 */ /* 0x021fe2000001141b */
[----:B------:R-:W-:Y:S01]  /*1fb0*/  IMAD.IADD R21, R21, 0x1, R9 ;  /* 0x0000000115157824 */ /* 0x000fe200078e0209 */
[----:B------:R-:W-:Y:S01]  /*1fc0*/  SEL R3, R51, RZ, P3 ;  /* 0x000000ff33037207 */ /* 0x000fe20001800000 */
[----:B------:R-:W-:Y:S01]  /*1fd0*/  IMAD.IADD R33, R9, 0x1, R33 ;  /* 0x0000000109217824 */ /* 0x000fe200078e0221 */
[----:B------:R-:W-:Y:S01]  /*1fe0*/  SHF.R.S32.HI R48, RZ, 0x1f, R26 ;  /* 0x0000001fff307819 */ /* 0x000fe2000001141a */
[-C--:B------:R-:W-:Y:S01]  /*1ff0*/  IMAD R8, R7, R4.reuse, RZ ;  /* 0x0000000407087224 */ /* 0x080fe200078e02ff */
[C---:B------:R-:W-:Y:S01]  /*2000*/  ISETP.GE.AND P2, PT, R16.reuse, UR4, PT ;  /* 0x0000000410007c0c */ /* 0x040fe2000bf46270 */
[----:B------:R-:W-:Y:S01]  /*2010*/  IMAD.IADD R3, R16, 0x1, R3 ;  /* 0x0000000110037824 */ /* 0x000fe200078e0203 */
[----:B------:R-:W-:Y:S01]  /*2020*/  ISETP.GE.AND P1, PT, R19, UR4, PT ;  /* 0x0000000413007c0c */ /* 0x000fe2000bf26270 */
[----:B------:R-:W-:Y:S01]  /*2030*/  IMAD.WIDE.U32 R20, R27, R4, R20 ;  /* 0x000000041b147225 */ /* 0x000fe200078e0014 */
[----:B---3--:R-:W-:-:S02]  /*2040*/  SHF.R.U32.HI R12, RZ, 0x7, R12 ;  /* 0x00000007ff0c7819 */ /* 0x008fc4000001160c */
[----:B------:R-:W-:Y:S01]  /*2050*/  SHF.R.S32.HI R6, RZ, 0x1f, R3 ;  /* 0x0000001fff067819 */ /* 0x000fe20000011403 */
[----:B------:R-:W-:-:S03]  /*2060*/  IMAD.WIDE.U32 R32, R27, R4, R32 ;  /* 0x000000041b207225 */ /* 0x000fc600078e0020 */
[----:B------:R-:W-:Y:S01]  /*2070*/  LEA.HI R3, R6, R3, RZ, 0x3 ;  /* 0x0000000306037211 */ /* 0x000fe200078f18ff */
[-C--:B------:R-:W-:Y:S02]  /*2080*/  IMAD R6, R7, R46.reuse, RZ ;  /* 0x0000002e07067224 */ /* 0x080fe400078e02ff */
[----:B------:R-:W-:Y:S01]  /*2090*/  IMAD.SHL.U32 R43, R4, 0x40, RZ ;  /* 0x00000040042b7824 */ /* 0x000fe200078e00ff */
[----:B------:R-:W-:Y:S01]  /*20a0*/  LOP3.LUT R4, R44, 0x18, R16, 0xf8, !PT ;  /* 0x000000182c047812 */ /* 0x000fe200078ef810 */
[----:B------:R-:W-:Y:S01]  /*20b0*/  IMAD R59, R27, R47, R6 ;  /* 0x0000002f1b3b7224 */ /* 0x000fe200078e0206 */
[----:B------:R-:W-:Y:S01]  /*20c0*/  SHF.R.U32.HI R47, RZ, 0x3, R44 ;  /* 0x00000003ff2f7819 */ /* 0x000fe2000001162c */
[----:B-1----:R-:W-:Y:S01]  /*20d0*/  VIADD R30, R30, 0xffffff80 ;  /* 0xffffff801e1e7836 */ /* 0x002fe20000000000 */
[----:B------:R-:W-:Y:S01]  /*20e0*/  LOP3.LUT R58, R3, 0xfffffff8, RZ, 0xc0, !PT ;  /* 0xfffffff8033a7812 */ /* 0x000fe200078ec0ff */
[----:B------:R-:W-:Y:S01]  /*20f0*/  IMAD.WIDE.U32 R34, R184, R46, R186 ;  /* 0x0000002eb8227225 */ /* 0x000fe200078e00ba */
[----:B------:R-:W-:-:S02]  /*2100*/  LOP3.LUT R4, R4, R47, RZ, 0x3c, !PT ;  /* 0x0000002f04047212 */ /* 0x000fc400078e3cff */
[----:B------:R-:W-:Y:S01]  /*2110*/  SHF.R.S32.HI R10, RZ, 0x1f, R30 ;  /* 0x0000001fff0a7819 */ /* 0x000fe2000001141e */
[----:B------:R-:W-:Y:S01]  /*2120*/  IMAD.WIDE.U32 R36, R184, R46, R16 ;  /* 0x0000002eb8247225 */ /* 0x000fe200078e0010 */
[----:B------:R-:W-:Y:S02]  /*2130*/  SHF.R.S32.HI R61, RZ, 0x1f, R58 ;  /* 0x0000001fff3d7819 */ /* 0x000fe4000001143a */
[----:B------:R-:W-:Y:S01]  /*2140*/  LEA.HI R10, R10, R30, RZ, 0x2 ;  /* 0x0000001e0a0a7211 */ /* 0x000fe200078f10ff */
[----:B------:R-:W-:Y:S01]  /*2150*/  IMAD R52, R209, 0x200, R4 ;  /* 0x00000200d1347824 */ /* 0x000fe200078e0204 */
[----:B------:R-:W-:Y:S01]  /*2160*/  LOP3.LUT R4, R44, 0x38, R3, 0xf8, !PT ;  /* 0x000000382c047812 */ /* 0x000fe200078ef803 */
[----:B------:R-:W-:Y:S01]  /*2170*/  IMAD.IADD R35, R35, 0x1, R11 ;  /* 0x0000000123237824 */ /* 0x000fe200078e020b */
[----:B------:R-:W-:Y:S01]  /*2180*/  LOP3.LUT R10, R10, 0xfffffffc, RZ, 0xc0, !PT ;  /* 0xfffffffc0a0a7812 */ /* 0x000fe200078ec0ff */
[----:B------:R-:W-:Y:S01]  /*2190*/  IMAD.IADD R37, R11, 0x1, R37 ;  /* 0x000000010b257824 */ /* 0x000fe200078e0225 */
[----:B------:R-:W-:Y:S01]  /*21a0*/  LOP3.LUT R4, R4, R47, RZ, 0x3c, !PT ;  /* 0x0000002f04047212 */ /* 0x000fe200078e3cff */
[----:B------:R-:W-:-:S04]  /*21b0*/  IMAD.WIDE.U32 R34, R27, R46, R34 ;  /* 0x0000002e1b227225 */ /* 0x000fc800078e0022 */
[C---:B------:R-:W-:Y:S02]  /*21c0*/  IMAD R9, R27.reuse, R5, R8 ;  /* 0x000000051b097224 */ /* 0x040fe400078e0208 */
[----:B------:R-:W-:Y:S01]  /*21d0*/  IMAD.WIDE.U32 R36, R27, R46, R36 ;  /* 0x0000002e1b247225 */ /* 0x000fe200078e0024 */
[----:B------:R-:W-:-:S03]  /*21e0*/  SHF.L.U32 R46, R46, 0x6, RZ ;  /* 0x000000062e2e7819 */ /* 0x000fc600000006ff */
[----:B------:R-:W-:Y:S02]  /*21f0*/  IMAD.IADD R10, R30, 0x1, -R10 ;  /* 0x000000011e0a7824 */ /* 0x000fe400078e0a0a */
[----:B------:R-:W-:Y:S02]  /*2200*/  IMAD.IADD R55, R35, 0x1, R59 ;  /* 0x0000000123377824 */ /* 0x000fe400078e023b */
[----:B------:R-:W-:Y:S02]  /*2210*/  IMAD.IADD R0, R29, 0x1, R28 ;  /* 0x000000011d007824 */ /* 0x000fe400078e021c */
[----:B------:R-:W-:Y:S02]  /*2220*/  VIADD R49, R12, 0x8 ;  /* 0x000000080c317836 */ /* 0x000fe40000000000 */
[----:B------:R-:W-:Y:S02]  /*2230*/  IMAD R50, R10, 0x40, R184 ;  /* 0x000000400a327824 */ /* 0x000fe400078e02b8 */
[----:B------:R-:W-:-:S02]  /*2240*/  IMAD.SHL.U32 R51, R51, 0x2, RZ ;  /* 0x0000000233337824 */ /* 0x000fc400078e00ff */
[----:B------:R-:W-:Y:S02]  /*2250*/  IMAD.IADD R53, R21, 0x1, R9 ;  /* 0x0000000115357824 */ /* 0x000fe400078e0209 */
[----:B------:R-:W-:Y:S02]  /*2260*/  IMAD.IADD R54, R9, 0x1, R33 ;  /* 0x0000000109367824 */ /* 0x000fe400078e0221 */
[----:B------:R-:W-:Y:S02]  /*2270*/  IMAD.IADD R59, R59, 0x1, R37 ;  /* 0x000000013b3b7824 */ /* 0x000fe400078e0225 */
[----:B------:R-:W-:Y:S01]  /*2280*/  IMAD R62, R209, 0x200, R4 ;  /* 0x00000200d13e7824 */ /* 0x000fe200078e0204 */
[----:B----4-:R-:W-:-:S07]  /*2290*/  SHF.R.S32.HI R60, RZ, 0x1f, R41 ;  /* 0x0000001fff3c7819 */ /* 0x010fce0000011429 */
.L_x_629:
[----:B0-----:R-:W0:Y:S01]  /*22a0*/  LDC R65, c[0x0][0x430] ;  /* 0x00010c00ff417b82 */ /* 0x001e220000000800 */
[----:B------:R-:W-:Y:S02]  /*22b0*/  VIADD R38, R38, 0xffffffff ;  /* 0xffffffff26267836 */ /* 0x000fe40000000000 */
[----:B------:R-:W-:Y:S02]  /*22c0*/  IMAD.MOV.U32 R64, RZ, RZ, RZ ;  /* 0x000000ffff407224 */ /* 0x000fe400078e00ff */
[----:B------:R-:W-:-:S03]  /*22d0*/  IMAD R5, R38, 0x40, R50 ;  /* 0x0000004026057824 */ /* 0x000fc600078e0232 */
[----:B-1----:R-:W1:Y:S01]  /*22e0*/  LDC R73, c[0x0][0x3f4] ;  /* 0x0000fd00ff497b82 */ /* 0x002e620000000800 */
[----:B------:R-:W-:Y:S01]  /*22f0*/  IMAD.IADD R12, R0, 0x1, R5 ;  /* 0x00000001000c7824 */ /* 0x000fe200078e0205 */
[----:B------:R-:W-:-:S03]  /*2300*/  ISETP.GE.AND P0, PT, R5, R40, PT ;  /* 0x000000280500720c */ /* 0x000fc60003f06270 */
[----:B------:R-:W-:Y:S01]  /*2310*/  IMAD.MOV.U32 R8, RZ, RZ, R12 ;  /* 0x000000ffff087224 */ /* 0x000fe200078e000c */
[----:B------:R-:W-:Y:S02]  /*2320*/  ISETP.GT.OR P0, PT, R50, 0x3f, P0 ;  /* 0x0000003f3200780c */ /* 0x000fe40000704670 */
[----:B0-----:R-:W-:-:S11]  /*2330*/  ISETP.NE.AND P4, PT, R65, 0x1, PT ;  /* 0x000000014100780c */ /* 0x001fd60003f85270 */
[----:B------:R-:W0:Y:S08]  /*2340*/  @!P0 LDC.64 R6, c[0x0][0x428] ;  /* 0x00010a00ff068b82 */ /* 0x000e300000000a00 */
[----:B------:R-:W2:Y:S08]  /*2350*/  @!P0 LDC.64 R4, c[0x0][0x418] ;  /* 0x00010600ff048b82 */ /* 0x000eb00000000a00 */
[----:B---3--:R-:W3:Y:S08]  /*2360*/  @P4 LDC R9, c[0x0][0x434] ;  /* 0x00010d00ff094b82 */ /* 0x008ef00000000800 */
[----:B------:R-:W4:Y:S01]  /*2370*/  @P4 LDC R10, c[0x0][0x438] ;  /* 0x00010e00ff0a4b82 */ /* 0x000f220000000800 */
[----:B---3--:R-:W-:-:S05]  /*2380*/  @P4 IMAD.HI.U32 R9, R12, R9, RZ ;  /* 0x000000090c094227 */ /* 0x008fca00078e00ff */
[----:B----4-:R-:W-:Y:S01]  /*2390*/  @P4 SHF.R.U32.HI R8, RZ, R10, R9 ;  /* 0x0000000aff084219 */ /* 0x010fe20000011609 */
[----:B0-----:R-:W-:-:S03]  /*23a0*/  @!P0 IMAD R10, R60, R6, RZ ;  /* 0x000000063c0a8224 */ /* 0x001fc600078e02ff */
[----:B------:R-:W-:Y:S01]  /*23b0*/  @!P0 SHF.R.S32.HI R9, RZ, 0x1f, R8 ;  /* 0x0000001fff098819 */ /* 0x000fe20000011408 */
[C---:B------:R-:W-:Y:S02]  /*23c0*/  @!P0 IMAD R11, R41.reuse, R7, R10 ;  /* 0x00000007290b8224 */ /* 0x040fe400078e020a */
[----:B------:R-:W-:-:S04]  /*23d0*/  @!P0 IMAD.WIDE.U32 R6, R41, R6, R8 ;  /* 0x0000000629068225 */ /* 0x000fc800078e0008 */
[----:B------:R-:W-:Y:S01]  /*23e0*/  @!P0 IMAD.IADD R7, R7, 0x1, R11 ;  /* 0x0000000107078824 */ /* 0x000fe200078e020b */
[----:B--2---:R-:W-:-:S04]  /*23f0*/  @!P0 LEA R4, P4, R6, R4, 0x2 ;  /* 0x0000000406048211 */ /* 0x004fc800078810ff */
[----:B------:R-:W-:-:S05]  /*2400*/  @!P0 LEA.HI.X R5, R6, R5, R7, 0x2, P4 ;  /* 0x0000000506058211 */ /* 0x000fca00020f1407 */
[----:B------:R0:W5:Y:S01]  /*2410*/  @!P0 LDG.E R64, desc[UR40][R4.64] ;  /* 0x0000002804408981 */ /* 0x000162000c1e1900 */
[----:B-1----:R-:W-:Y:S01]  /*2420*/  ISETP.GE.AND P0, PT, R73, 0x1, PT ;  /* 0x000000014900780c */ /* 0x002fe20003f06270 */
[----:B------:R-:W-:Y:S01]  /*2430*/  IMAD.SHL.U32 R71, R22, 0x1000, RZ ;  /* 0x0000100016477824 */ /* 0x000fe200078e00ff */
[----:B------:R-:W-:Y:S05]  /*2440*/  YIELD ;  /* 0x0000000000007946 */ /* 0x000fea0003800000 */
[----:B------:R-:W-:Y:S01]  /*2450*/  IMAD.MOV R6, RZ, RZ, -R8 ;  /* 0x000000ffff067224 */ /* 0x000fe200078e0a08 */
[----:B------:R-:W-:Y:S01]  /*2460*/  BSSY B0, `(.L_x_597) ;  /* 0x00001b8000007945 */ /* 0x000fe20003800000 */
[----:B------:R-:W-:Y:S01]  /*2470*/  IMAD.IADD R75, R52, 0x1, R71 ;  /* 0x00000001344b7824 */ /* 0x000fe200078e0247 */
[----:B------:R-:W-:Y:S01]  /*2480*/  ISETP.GT.AND P4, PT, R38, R39, PT ;  /* 0x000000272600720c */ /* 0x000fe20003f84270 */
[----:B------:R-:W-:-:S02]  /*2490*/  IMAD R65, R65, R6, R12 ;  /* 0x0000000641417224 */ /* 0x000fc400078e020c */
[----:B------:R-:W-:Y:S01]  /*24a0*/  IMAD R75, R75, 0x2, R2 ;  /* 0x000000024b4b7824 */ /* 0x000fe200078e0202 */
[----:B0-----:R-:W-:Y:S09]  /*24b0*/  @!P0 BRA `(.L_x_598) ;  /* 0x0000001400f08947 */ /* 0x001ff20003800000 */
[----:B------:R-:W-:Y:S01]  /*24c0*/  SHF.R.S32.HI R67, RZ, 0x1f, R65 ;  /* 0x0000001fff437819 */ /* 0x000fe20000011441 */
[----:B------:R-:W-:Y:S01]  /*24d0*/  ULDC.64 UR4, c[0x0][0x300] ;  /* 0x0000c00000047ab9 */ /* 0x000fe20000000a00 */
[----:B-----5:R-:W-:Y:S01]  /*24e0*/  SHF.R.S32.HI R66, RZ, 0x1f, R64 ;  /* 0x0000001fff427819 */ /* 0x020fe20000011440 */
[----:B------:R-:W-:Y:S01]  /*24f0*/  IMAD.WIDE.U32 R4, R65, UR4, RZ ;  /* 0x0000000441047c25 */ /* 0x000fe2000f8e00ff */
[----:B------:R-:W-:Y:S01]  /*2500*/  ULDC.U8 UR6, c[0x0][0x410] ;  /* 0x0001040000067ab9 */ /* 0x000fe20000000000 */
[----:B------:R-:W-:Y:S02]  /*2510*/  SHF.R.S32.HI R11, RZ, 0x1f, R38 ;  /* 0x0000001fff0b7819 */ /* 0x000fe40000011426 */
[----:B------:R-:W-:Y:S01]  /*2520*/  IMAD R6, R67, UR4, RZ ;  /* 0x0000000443067c24 */ /* 0x000fe2000f8e02ff */
[----:B------:R-:W-:Y:S01]  /*2530*/  ISETP.NE.AND P0, PT, RZ, UR6, PT ;  /* 0x00000006ff007c0c */ /* 0x000fe2000bf05270 */
[----:B------:R-:W-:Y:S02]  /*2540*/  IMAD R8, R42, R38, RZ ;  /* 0x000000262a087224 */ /* 0x000fe400078e02ff */
[----:B------:R-:W-:Y:S01]  /*2550*/  IMAD R7, R65, UR5, R6 ;  /* 0x0000000541077c24 */ /* 0x000fe2000f8e0206 */
[----:B------:R-:W-:-:S02]  /*2560*/  ULDC.64 UR4, c[0x0][0x310] ;  /* 0x0000c40000047ab9 */ /* 0x000fc40000000a00 */
[----:B------:R-:W-:Y:S02]  /*2570*/  IMAD R9, R66, UR4, RZ ;  /* 0x0000000442097c24 */ /* 0x000fe4000f8e02ff */
[----:B------:R-:W-:Y:S02]  /*2580*/  IMAD.IADD R5, R5, 0x1, R7 ;  /* 0x0000000105057824 */ /* 0x000fe400078e0207 */
[C---:B------:R-:W-:Y:S02]  /*2590*/  IMAD R9, R64.reuse, UR5, R9 ;  /* 0x0000000540097c24 */ /* 0x040fe4000f8e0209 */
[----:B------:R-:W-:Y:S01]  /*25a0*/  IMAD.WIDE.U32 R4, R64, UR4, R4 ;  /* 0x0000000440047c25 */ /* 0x000fe2000f8e0004 */
[----:B------:R-:W-:-:S03]  /*25b0*/  ULDC.64 UR4, c[0x0][0x308] ;  /* 0x0000c20000047ab9 */ /* 0x000fc60000000a00 */
[----:B------:R-:W-:Y:S02]  /*25c0*/  IMAD R7, R48, UR4, RZ ;  /* 0x0000000430077c24 */ /* 0x000fe4000f8e02ff */
[----:B------:R-:W-:Y:S02]  /*25d0*/  IMAD.IADD R5, R5, 0x1, R9 ;  /* 0x0000000105057824 */ /* 0x000fe400078e0209 */
[C---:B------:R-:W-:Y:S02]  /*25e0*/  IMAD R69, R26.reuse, UR5, R7 ;  /* 0x000000051a457c24 */ /* 0x040fe4000f8e0207 */
[----:B------:R-:W-:Y:S01]  /*25f0*/  IMAD.WIDE.U32 R6, R26, UR4, R4 ;  /* 0x000000041a067c25 */ /* 0x000fe2000f8e0004 */
[----:B------:R-:W-:-:S03]  /*2600*/  ULDC.64 UR4, c[0x0][0x2e8] ;  /* 0x0000ba0000047ab9 */ /* 0x000fc60000000a00 */
[----:B------:R-:W-:Y:S01]  /*2610*/  IMAD.WIDE.U32 R4, R43, R38, RZ ;  /* 0x000000262b047225 */ /* 0x000fe200078e00ff */
[----:B------:R-:W-:Y:S02]  /*2620*/  LEA R70, P5, R6, UR4, 0x1 ;  /* 0x0000000406467c11 */ /* 0x000fe4000f8a08ff */
[----:B------:R-:W-:Y:S01]  /*2630*/  IADD3 R69, R7, R69, RZ ;  /* 0x0000004507457210 */ /* 0x000fe20007ffe0ff */
[----:B------:R-:W-:-:S03]  /*2640*/  IMAD R9, R11, R43, R8 ;  /* 0x0000002b0b097224 */ /* 0x000fc600078e0208 */
[----:B------:R-:W-:Y:S01]  /*2650*/  LEA.HI.X R69, R6, UR5, R69, 0x1, P5 ;  /* 0x0000000506457c11 */ /* 0x000fe2000a8f0c45 */
[----:B------:R-:W-:Y:S01]  /*2660*/  IMAD.IADD R10, R5, 0x1, R9 ;  /* 0x00000001050a7824 */ /* 0x000fe200078e0209 */
[----:B------:R-:W-:Y:S06]  /*2670*/  @!P0 BRA `(.L_x_599) ;  /* 0x0000000800cc8947 */ /* 0x000fec0003800000 */
[----:B------:R-:W-:Y:S01]  /*2680*/  IMAD R68, R38, -0x40, R40 ;  /* 0xffffffc026447824 */ /* 0x000fe200078e0228 */
[----:B------:R-:W-:Y:S01]  /*2690*/  BSSY B1, `(.L_x_600) ;  /* 0x000001e000017945 */ /* 0x000fe20003800000 */
[----:B------:R-:W-:Y:S02]  /*26a0*/  CS2R R8, SRZ ;  /* 0x0000000000087805 */ /* 0x000fe4000001ff00 */
[----:B------:R-:W-:Y:S02]  /*26b0*/  CS2R R30, SRZ ;  /* 0x00000000001e7805 */ /* 0x000fe4000001ff00 */
[----:B------:R-:W-:Y:S02]  /*26c0*/  CS2R R28, SRZ ;  /* 0x00000000001c7805 */ /* 0x000fe4000001ff00 */
[----:B------:R-:W-:Y:S02]  /*26d0*/  VIMNMX R68, R68, 0x40, PT ;  /* 0x0000004044447848 */ /* 0x000fe40003fe0100 */
[----:B------:R-:W-:-:S02]  /*26e0*/  CS2R R56, SRZ ;  /* 0x0000000000387805 */ /* 0x000fc4000001ff00 */
[----:B------:R-:W-:-:S13]  /*26f0*/  ISETP.GE.AND P0, PT, R184, R68, PT ;  /* 0x00000044b800720c */ /* 0x000fda0003f06270 */
[----:B------:R-:W-:Y:S05]  /*2700*/  @P0 BRA `(.L_x_601) ;  /* 0x0000000000580947 */ /* 0x000fea0003800000 */
[----:B------:R-:W-:Y:S01]  /*2710*/  IMAD.MOV.U32 R6, RZ, RZ, R34 ;  /* 0x000000ffff067224 */ /* 0x000fe200078e0022 */
[----:B------:R-:W-:Y:S01]  /*2720*/  ULDC.64 UR4, c[0x0][0x3e8] ;  /* 0x0000fa0000047ab9 */ /* 0x000fe20000000a00 */
[----:B------:R-:W-:Y:S01]  /*2730*/  IMAD.MOV.U32 R7, RZ, RZ, R55 ;  /* 0x000000ffff077224 */ /* 0x000fe200078e0037 */
[----:B------:R-:W-:Y:S01]  /*2740*/  ULDC.64 UR6, c[0x0][0x400] ;  /* 0x0001000000067ab9 */ /* 0x000fe20000000a00 */
[----:B------:R-:W-:Y:S01]  /*2750*/  IMAD R5, R45, R38, RZ ;  /* 0x000000262d057224 */ /* 0x000fe200078e02ff */
[----:B------:R-:W-:Y:S01]  /*2760*/  CS2R R28, SRZ ;  /* 0x00000000001c7805 */ /* 0x000fe2000001ff00 */
[----:B------:R-:W-:Y:S01]  /*2770*/  IMAD.WIDE.U32 R8, R38, R46, R6 ;  /* 0x0000002e26087225 */ /* 0x000fe200078e0006 */
[----:B------:R-:W-:-:S03]  /*2780*/  IADD3 R7, P5, R20, R4, RZ ;  /* 0x0000000414077210 */ /* 0x000fc60007fbe0ff */
[----:B------:R-:W-:Y:S01]  /*2790*/  IMAD R5, R11, R46, R5 ;  /* 0x0000002e0b057224 */ /* 0x000fe200078e0205 */
[----:B------:R-:W-:Y:S01]  /*27a0*/  LEA R4, P6, R8, UR6, 0x1 ;  /* 0x0000000608047c11 */ /* 0x000fe2000f8c08ff */
[----:B------:R-:W-:Y:S01]  /*27b0*/  IMAD.X R10, R10, 0x1, R53, P5 ;  /* 0x000000010a0a7824 */ /* 0x000fe200028e0635 */
[----:B------:R-:W-:Y:S01]  /*27c0*/  LEA R6, P5, R7, UR4, 0x1 ;  /* 0x0000000407067c11 */ /* 0x000fe2000f8a08ff */
[----:B------:R-:W-:-:S03]  /*27d0*/  IMAD.IADD R5, R9, 0x1, R5 ;  /* 0x0000000109057824 */ /* 0x000fc600078e0205 */
[----:B------:R-:W-:Y:S02]  /*27e0*/  LEA.HI.X R7, R7, UR5, R10, 0x1, P5 ;  /* 0x0000000507077c11 */ /* 0x000fe4000a8f0c0a */
[----:B------:R-:W-:Y:S02]  /*27f0*/  LEA.HI.X R5, R8, UR7, R5, 0x1, P6 ;  /* 0x0000000708057c11 */ /* 0x000fe4000b0f0c05 */
[----:B------:R-:W-:Y:S02]  /*2800*/  CS2R R8, SRZ ;  /* 0x0000000000087805 */ /* 0x000fe4000001ff00 */
[-C--:B------:R-:W-:Y:S02]  /*2810*/  ISETP.GE.AND P6, PT, R186, R73.reuse, PT ;  /* 0x00000049ba00720c */ /* 0x080fe40003fc6270 */
[----:B------:R-:W-:-:S11]  /*2820*/  ISETP.GE.AND P5, PT, R193, R73, PT ;  /* 0x00000049c100720c */ /* 0x000fd60003fa6270 */
[----:B------:R0:W5:Y:S04]  /*2830*/  @!P6 LDG.E.64 R30, desc[UR40][R6.64] ;  /* 0x00000028061ee981 */ /* 0x000168000c1e1b00 */
[----:B------:R0:W5:Y:S04]  /*2840*/  @!P5 LDG.E.64 R8, desc[UR40][R6.64+0x20] ;  /* 0x000020280608d981 */ /* 0x000168000c1e1b00 */
[----:B------:R0:W5:Y:S04]  /*2850*/  @!P6 LDG.E.64 R56, desc[UR40][R4.64] ;  /* 0x000000280438e981 */ /* 0x000168000c1e1b00 */
[----:B------:R0:W5:Y:S02]  /*2860*/  @!P5 LDG.E.64 R28, desc[UR40][R4.64+0x20] ;  /* 0x00002028041cd981 */ /* 0x000164000c1e1b00 */
.L_x_601:
[----:B------:R-:W-:Y:S05]  /*2870*/  BSYNC B1 ;  /* 0x0000000000017941 */ /* 0x000fea0003800000 */
.L_x_600:
[----:B------:R-:W-:Y:S01]  /*2880*/  ISETP.NE.AND P5, PT, R185, 0x3, PT ;  /* 0x00000003b900780c */ /* 0x000fe20003fa5270 */
[----:B0----5:R-:W-:Y:S02]  /*2890*/  IMAD.MOV.U32 R4, RZ, RZ, R8 ;  /* 0x000000ffff047224 */ /* 0x021fe400078e0008 */
[----:B------:R-:W-:Y:S02]  /*28a0*/  IMAD.MOV.U32 R5, RZ, RZ, R9 ;  /* 0x000000ffff057224 */ /* 0x000fe400078e0009 */
[----:B------:R-:W-:Y:S02]  /*28b0*/  IMAD.MOV.U32 R6, RZ, RZ, R30 ;  /* 0x000000ffff067224 */ /* 0x000fe400078e001e */
[----:B------:R-:W-:Y:S01]  /*28c0*/  IMAD.MOV.U32 R7, RZ, RZ, R31 ;  /* 0x000000ffff077224 */ /* 0x000fe200078e001f */
[----:B------:R-:W-:Y:S01]  /*28d0*/  PRMT R80, R5, 0x5410, R4 ;  /* 0x0000541005507816 */ /* 0x000fe20000000004 */
[----:B------:R-:W-:Y:S01]  /*28e0*/  IMAD.MOV.U32 R4, RZ, RZ, R28 ;  /* 0x000000ffff047224 */ /* 0x000fe200078e001c */
[----:B------:R-:W-:Y:S01]  /*28f0*/  PRMT R77, R6, 0x7610, R77 ;  /* 0x00007610064d7816 */ /* 0x000fe2000000004d */
[----:B------:R-:W-:Y:S01]  /*2900*/  IMAD.MOV.U32 R5, RZ, RZ, R29 ;  /* 0x000000ffff057224 */ /* 0x000fe200078e001d */
[----:B------:R-:W-:Y:S01]  /*2910*/  PRMT R78, R7, 0x7610, R78 ;  /* 0x00007610074e7816 */ /* 0x000fe2000000004e */
[----:B------:R-:W-:Y:S01]  /*2920*/  IMAD.MOV.U32 R6, RZ, RZ, R56 ;  /* 0x000000ffff067224 */ /* 0x000fe200078e0038 */
[----:B------:R-:W-:Y:S01]  /*2930*/  PRMT R81, R81, 0x5410, R4 ;  /* 0x0000541051517816 */ /* 0x000fe20000000004 */
[----:B------:R-:W-:Y:S01]  /*2940*/  IMAD.MOV.U32 R7, RZ, RZ, R57 ;  /* 0x000000ffff077224 */ /* 0x000fe200078e0039 */
[----:B------:R-:W-:-:S02]  /*2950*/  PRMT R82, R82, 0x5410, R5 ;  /* 0x0000541052527816 */ /* 0x000fc40000000005 */
[----:B------:R-:W-:Y:S02]  /*2960*/  PRMT R77, R77, 0x5410, R6 ;  /* 0x000054104d4d7816 */ /* 0x000fe40000000006 */
[----:B------:R-:W-:Y:S01]  /*2970*/  PRMT R78, R78, 0x5410, R7 ;  /* 0x000054104e4e7816 */ /* 0x000fe20000000007 */
[----:B------:R-:W-:Y:S06]  /*2980*/  @!P5 BRA `(.L_x_602) ;  /* 0x000000000004d947 */ /* 0x000fec0003800000 */
[----:B------:R-:W-:Y:S01]  /*2990*/  BPT.TRAP 0x1 ;  /* 0x000000040000795c */ /* 0x000fe20000300000 */
.L_x_602:
[----:B------:R-:W-:Y:S01]  /*29a0*/  IMAD R63, R22, 0x8, R2 ;  /* 0x00000008163f7824 */ /* 0x000fe200078e0202 */
[----:B------:R-:W-:Y:S01]  /*29b0*/  SHF.L.U32 R74, R188, 0x1f, RZ ;  /* 0x0000001fbc4a7819 */ /* 0x000fe200000006ff */
[----:B------:R-:W-:Y:S03]  /*29c0*/  BSSY B1, `(.L_x_603) ;  /* 0x0000003000017945 */ /* 0x000fe60003800000 */
[----:B------:R-:W0:Y:S02]  /*29d0*/  SYNCS.PHASECHK.TRANS64.TRYWAIT P6, [R63+URZ+0x28c90], R74 ;  /* 0x028c904a3f0075a7 */ /* 0x000e2400080c017f */
[----:B0-----:R-:W-:Y:S05]  /*29e0*/  @!P6 BRA `(.L_x_604) ;  /* 0x0000014c0008e947 */ /* 0x001fea0003800000 */
.L_x_845:
[----:B------:R-:W-:Y:S05]  /*29f0*/  BSYNC B1 ;  /* 0x0000000000017941 */ /* 0x000fea0003800000 */
.L_x_603:
[----:B------:R-:W-:-:S03]  /*2a00*/  UMOV UR4, 0xffffffff ;  /* 0xffffffff00047882 */ /* 0x000fc60000000000 */
[----:B------:R-:W-:Y:S05]  /*2a10*/  BRA.DIV UR4, `(.L_x_605) ;  /* 0x0000014e04107947 */ /* 0x000fea000b800000 */
[----:B------:R1:W2:Y:S04]  /*2a20*/  SHFL.IDX PT, R72, R69, RZ, 0x1c1f ;  /* 0x001c1fff45487589 */ /* 0x0002a800000e0000 */
[----:B------:R1:W3:Y:S02]  /*2a30*/  SHFL.IDX PT, R14, R70, RZ, 0x1c1f ;  /* 0x001c1fff460e7589 */ /* 0x0002e400000e0000 */
.L_x_849:
[----:B------:R-:W-:Y:S05]  /*2a40*/  @P0 BRA `(.L_x_606) ;  /* 0x0000001400640947 */ /* 0x000fea0003800000 */
[----:B------:R-:W-:Y:S04]  /*2a50*/  BSSY B1, `(.L_x_607) ;  /* 0x0000038000017945 */ /* 0x000fe80003800000 */
[----:B------:R-:W-:Y:S05]  /*2a60*/  @P2 BRA `(.L_x_608) ;  /* 0x0000000000d82947 */ /* 0x000fea0003800000 */
[----:B------:R4:W0:Y:S01]  /*2a70*/  LDS.128 R4, [R75+0x22400] ;  /* 0x022400004b047984 */ /* 0x0008220000000c00 */
[----:B------:R-:W-:Y:S01]  /*2a80*/  ISETP.GE.AND P6, PT, R186, R73, PT ;  /* 0x00000049ba00720c */ /* 0x000fe20003fc6270 */
[----:B------:R-:W-:Y:S01]  /*2a90*/  BSSY B2, `(.L_x_609) ;  /* 0x0000032000027945 */ /* 0x000fe20003800000 */
[----:B---3--:R-:W-:-:S04]  /*2aa0*/  LEA R10, P0, R16, R14, 0x1 ;  /* 0x0000000e100a7211 */ /* 0x008fc800078008ff */
[----:B--2---:R-:W-:-:S07]  /*2ab0*/  LEA.HI.X R11, R16, R72, R17, 0x1, P0 ;  /* 0x00000048100b7211 */ /* 0x004fce00000f0c11 */
[----:B----4-:R-:W-:Y:S05]  /*2ac0*/  @P6 BRA `(.L_x_610) ;  /* 0x0000000000b86947 */ /* 0x010fea0003800000 */
[----:B------:R-:W-:Y:S01]  /*2ad0*/  SHF.R.U64 R75, R30, 0x10, R31 ;  /* 0x000000101e4b7819 */ /* 0x000fe2000000121f */
[----:B0-----:R-:W-:Y:S01]  /*2ae0*/  IMAD.U32 R15, R7, 0x10000, RZ ;  /* 0x00010000070f7824 */ /* 0x001fe200078e00ff */
[--C-:B-1----:R-:W-:Y:S01]  /*2af0*/  SHF.R.U64 R70, R56, 0x10, R57.reuse ;  /* 0x0000001038467819 */ /* 0x102fe20000001239 */
[----:B------:R-:W-:Y:S01]  /*2b00*/  IMAD.U32 R12, R6, 0x10000, RZ ;  /* 0x00010000060c7824 */ /* 0x000fe200078e00ff */
[----:B------:R-:W-:Y:S02]  /*2b10*/  SHF.R.U32.HI R76, RZ, 0x10, R57 ;  /* 0x00000010ff4c7819 */ /* 0x000fe40000011639 */
[----:B------:R-:W-:Y:S02]  /*2b20*/  SHF.R.U32.HI R69, RZ, 0x10, R31 ;  /* 0x00000010ff457819 */ /* 0x000fe4000001161f */
[C---:B------:R-:W-:Y:S02]  /*2b30*/  PRMT R31, R77.reuse, 0x5410, R75 ;  /* 0x000054104d1f7816 */ /* 0x040fe4000000004b */
[----:B------:R-:W-:-:S02]  /*2b40*/  PRMT R70, R77, 0x5432, R70 ;  /* 0x000054324d467816 */ /* 0x000fc40000000046 */
[C---:B------:R-:W-:Y:S02]  /*2b50*/  PRMT R76, R78.reuse, 0x5432, R76 ;  /* 0x000054324e4c7816 */ /* 0x040fe4000000004c */
[----:B------:R-:W-:Y:S02]  /*2b60*/  PRMT R57, R78, 0x5410, R69 ;  /* 0x000054104e397816 */ /* 0x000fe40000000045 */
[----:B------:R-:W-:Y:S01]  /*2b70*/  LOP3.LUT R30, R7, 0xffff0000, RZ, 0xc0, !PT ;  /* 0xffff0000071e7812 */ /* 0x000fe200078ec0ff */
[----:B------:R-:W-:Y:S01]  /*2b80*/  IMAD.U32 R77, R76, 0x10000, RZ ;  /* 0x000100004c4d7824 */ /* 0x000fe200078e00ff */
[----:B------:R-:W-:Y:S01]  /*2b90*/  LOP3.LUT R7, R5, 0xffff0000, RZ, 0xc0, !PT ;  /* 0xffff000005077812 */ /* 0x000fe200078ec0ff */
[----:B------:R-:W-:Y:S01]  /*2ba0*/  IMAD.U32 R69, R57, 0x10000, RZ ;  /* 0x0001000039457824 */ /* 0x000fe200078e00ff */
[C---:B------:R-:W-:Y:S01]  /*2bb0*/  LOP3.LUT R75, R70.reuse, 0xffff0000, RZ, 0xc0, !PT ;  /* 0xffff0000464b7812 */ /* 0x040fe200078ec0ff */
[----:B------:R-:W-:Y:S01]  /*2bc0*/  IMAD.U32 R70, R70, 0x10000, RZ ;  /* 0x0001000046467824 */ /* 0x000fe200078e00ff */
[C---:B------:R-:W-:Y:S01]  /*2bd0*/  LOP3.LUT R56, R31.reuse, 0xffff0000, RZ, 0xc0, !PT ;  /* 0xffff00001f387812 */ /* 0x040fe200078ec0ff */
[----:B------:R-:W-:Y:S01]  /*2be0*/  IMAD.U32 R31, R31, 0x10000, RZ ;  /* 0x000100001f1f7824 */ /* 0x000fe200078e00ff */
[----:B------:R-:W-:Y:S01]  /*2bf0*/  LOP3.LUT R13, R6, 0xffff0000, RZ, 0xc0, !PT ;  /* 0xffff0000060d7812 */ /* 0x000fe200078ec0ff */
[----:B------:R-:W-:Y:S01]  /*2c00*/  FMUL.FTZ R79, R7, R75 ;  /* 0x0000004b074f7220 */ /* 0x000fe20000410000 */
[----:B------:R-:W-:-:S02]  /*2c10*/  IMAD.U32 R6, R5, 0x10000, RZ ;  /* 0x0001000005067824 */ /* 0x000fc400078e00ff */
[-C--:B------:R-:W-:Y:S01]  /*2c20*/  FMUL.FTZ R78, R7, R56.reuse ;  /* 0x00000038074e7220 */ /* 0x080fe20000410000 */
[----:B------:R-:W-:Y:S01]  /*2c30*/  LOP3.LUT R76, R76, 0xffff0000, RZ, 0xc0, !PT ;  /* 0xffff00004c4c7812 */ /* 0x000fe200078ec0ff */
[C---:B------:R-:W-:Y:S01]  /*2c40*/  FMUL.FTZ R7, R13.reuse, R77 ;  /* 0x0000004d0d077220 */ /* 0x040fe20000410000 */
[-C--:B------:R-:W-:Y:S01]  /*2c50*/  FMUL.FTZ R13, R13, R69.reuse ;  /* 0x000000450d0d7220 */ /* 0x080fe20000410000 */
[----:B------:R-:W-:Y:S01]  /*2c60*/  LOP3.LUT R57, R57, 0xffff0000, RZ, 0xc0, !PT ;  /* 0xffff000039397812 */ /* 0x000fe200078ec0ff */
[----:B------:R-:W-:Y:S02]  /*2c70*/  IMAD.U32 R5, R4, 0x10000, RZ ;  /* 0x0001000004057824 */ /* 0x000fe400078e00ff */
[----:B------:R-:W-:Y:S01]  /*2c80*/  FFMA.FTZ R69, R12, R69, -R7 ;  /* 0x000000450c457223 */ /* 0x000fe20000010807 */
[----:B------:R-:W-:Y:S01]  /*2c90*/  LOP3.LUT R4, R4, 0xffff0000, RZ, 0xc0, !PT ;  /* 0xffff000004047812 */ /* 0x000fe200078ec0ff */
[----:B------:R-:W-:Y:S01]  /*2ca0*/  FFMA.FTZ R79, R6, R56, -R79 ;  /* 0x00000038064f7223 */ /* 0x000fe2000001084f */
[----:B------:R-:W-:Y:S01]  /*2cb0*/  FFMA.FTZ R12, R12, R77, R13 ;  /* 0x0000004d0c0c7223 */ /* 0x000fe2000001000d */
[C---:B------:R-:W-:Y:S01]  /*2cc0*/  FMUL.FTZ R56, R30.reuse, R76 ;  /* 0x0000004c1e387220 */ /* 0x040fe20000410000 */
[----:B------:R-:W-:Y:S01]  /*2cd0*/  FMUL.FTZ R13, R30, R57 ;  /* 0x000000391e0d7220 */ /* 0x000fe20000410000 */
[----:B------:R-:W-:Y:S01]  /*2ce0*/  FFMA.FTZ R78, R6, R75, R78 ;  /* 0x0000004b064e7223 */ /* 0x000fe2000001004e */
[C---:B------:R-:W-:Y:S01]  /*2cf0*/  FMUL.FTZ R6, R4.reuse, R70 ;  /* 0x0000004604067220 */ /* 0x040fe20000410000 */
[----:B------:R-:W-:Y:S01]  /*2d00*/  FMUL.FTZ R7, R4, R31 ;  /* 0x0000001f04077220 */ /* 0x000fe20000410000 */
[C---:B------:R-:W-:Y:S01]  /*2d10*/  FFMA.FTZ R56, R15.reuse, R57, -R56 ;  /* 0x000000390f387223 */ /* 0x040fe20000010838 */
[----:B------:R-:W-:Y:S01]  /*2d20*/  FFMA.FTZ R13, R15, R76, R13 ;  /* 0x0000004c0f0d7223 */ /* 0x000fe2000001000d */
[C---:B------:R-:W-:Y:S01]  /*2d30*/  FFMA.FTZ R6, R5.reuse, R31, -R6 ;  /* 0x0000001f05067223 */ /* 0x040fe20000010806 */
[----:B------:R-:W-:Y:S01]  /*2d40*/  FFMA.FTZ R7, R5, R70, R7 ;  /* 0x0000004605077223 */ /* 0x000fe20000010007 */
[----:B------:R-:W-:-:S02]  /*2d50*/  F2FP.BF16.F32.PACK_AB R12, R12, R69 ;  /* 0x000000450c0c723e */ /* 0x000fc400000010ff */
[----:B------:R-:W-:Y:S02]  /*2d60*/  F2FP.BF16.F32.PACK_AB R13, R13, R56 ;  /* 0x000000380d0d723e */ /* 0x000fe400000010ff */
[----:B------:R-:W-:Y:S02]  /*2d70*/  F2FP.BF16.F32.PACK_AB R4, R7, R6 ;  /* 0x000000060704723e */ /* 0x000fe400000010ff */
[----:B------:R-:W-:Y:S01]  /*2d80*/  F2FP.BF16.F32.PACK_AB R5, R78, R79 ;  /* 0x0000004f4e05723e */ /* 0x000fe200000010ff */
[----:B------:R-:W-:Y:S01]  /*2d90*/  IMAD.MOV.U32 R7, RZ, RZ, R13 ;  /* 0x000000ffff077224 */ /* 0x000fe200078e000d */
[----:B------:R-:W-:-:S07]  /*2da0*/  MOV R6, R12 ;  /* 0x0000000c00067202 */ /* 0x000fce0000000f00 */
.L_x_610:
[----:B------:R-:W-:Y:S05]  /*2db0*/  BSYNC B2 ;  /* 0x0000000000027941 */ /* 0x000fea0003800000 */
.L_x_609:
[----:B0-----:R4:W-:Y:S02]  /*2dc0*/  ST.E.128 desc[UR40][R10.64], R4 ;  /* 0x000000040a007985 */ /* 0x0019e4000c101d28 */
.L_x_608:
[----:B------:R-:W-:Y:S05]  /*2dd0*/  BSYNC B1 ;  /* 0x0000000000017941 */ /* 0x000fea0003800000 */
.L_x_607:
[----:B------:R-:W-:Y:S05]  /*2de0*/  @P1 BRA `(.L_x_606) ;  /* 0x00000010007c1947 */ /* 0x000fea0003800000 */
[----:B----4-:R-:W-:Y:S01]  /*2df0*/  IMAD.MOV.U32 R4, RZ, RZ, 0x20 ;  /* 0x00000020ff047424 */ /* 0x010fe200078e00ff */
[----:B------:R-:W-:Y:S01]  /*2e00*/  LOP3.LUT P0, RZ, R190, 0x4, RZ, 0xc0, !PT ;  /* 0x00000004beff7812 */ /* 0x000fe2000780c0ff */
[----:B------:R-:W-:Y:S01]  /*2e10*/  BSSY B1, `(.L_x_611) ;  /* 0x0000037000017945 */ /* 0x000fe20003800000 */
[----:B------:R-:W-:Y:S02]  /*2e20*/  ISETP.GE.AND P6, PT, R193, R73, PT ;  /* 0x00000049c100720c */ /* 0x000fe40003fc6270 */
[----:B------:R-:W-:Y:S02]  /*2e30*/  SEL R4, R4, 0xffffffe0, !P0 ;  /* 0xffffffe004047807 */ /* 0x000fe40004000000 */
[C---:B---3--:R-:W-:Y:S02]  /*2e40*/  LEA R10, P0, R19.reuse, R14, 0x1 ;  /* 0x0000000e130a7211 */ /* 0x048fe400078008ff */
[----:B------:R-:W-:Y:S02]  /*2e50*/  IADD3 R71, R4, R52, R71 ;  /* 0x0000003404477210 */ /* 0x000fe40007ffe047 */
[----:B--2---:R-:W-:-:S03]  /*2e60*/  LEA.HI.X R11, R19, R72, R191, 0x1, P0 ;  /* 0x00000048130b7211 */ /* 0x004fc600000f0cbf */
[----:B------:R-:W-:-:S06]  /*2e70*/  IMAD R4, R71, 0x2, R2 ;  /* 0x0000000247047824 */ /* 0x000fcc00078e0202 */
[----:B------:R-:W2:Y:S01]  /*2e80*/  LDS.128 R4, [R4+0x22400] ;  /* 0x0224000004047984 */ /* 0x000ea20000000c00 */
[----:B------:R-:W-:Y:S05]  /*2e90*/  @P6 BRA `(.L_x_612) ;  /* 0x0000000000b86947 */ /* 0x000fea0003800000 */
[----:B------:R-:W-:Y:S01]  /*2ea0*/  SHF.R.U64 R14, R8, 0x10, R9 ;  /* 0x00000010080e7819 */ /* 0x000fe20000001209 */
[----:B--2---:R-:W-:Y:S01]  /*2eb0*/  IMAD.U32 R12, R7, 0x10000, RZ ;  /* 0x00010000070c7824 */ /* 0x004fe200078e00ff */
[--C-:B------:R-:W-:Y:S01]  /*2ec0*/  SHF.R.U64 R30, R28, 0x10, R29.reuse ;  /* 0x000000101c1e7819 */ /* 0x100fe2000000121d */
[----:B------:R-:W-:Y:S01]  /*2ed0*/  IMAD.U32 R8, R6, 0x10000, RZ ;  /* 0x0001000006087824 */ /* 0x000fe200078e00ff */
[----:B------:R-:W-:Y:S02]  /*2ee0*/  SHF.R.U32.HI R56, RZ, 0x10, R29 ;  /* 0x00000010ff387819 */ /* 0x000fe4000001161d */
[----:B------:R-:W-:Y:S02]  /*2ef0*/  SHF.R.U32.HI R15, RZ, 0x10, R9 ;  /* 0x00000010ff0f7819 */ /* 0x000fe40000011609 */
[----:B------:R-:W-:Y:S02]  /*2f00*/  PRMT R14, R80, 0x5432, R14 ;  /* 0x00005432500e7816 */ /* 0x000fe4000000000e */
[----:B------:R-:W-:-:S02]  /*2f10*/  PRMT R30, R81, 0x5432, R30 ;  /* 0x00005432511e7816 */ /* 0x000fc4000000001e */
[----:B------:R-:W-:Y:S02]  /*2f20*/  PRMT R56, R82, 0x5432, R56 ;  /* 0x0000543252387816 */ /* 0x000fe40000000038 */
        /* <DEDUP_REMOVED lines=10> */
[C---:B-1----:R-:W-:Y:S01]  /*2fd0*/  FMUL.FTZ R69, R7.reuse, R31 ;  /* 0x0000001f07457220 */ /* 0x042fe20000410000 */
[----:B------:R-:W-:Y:S01]  /*2fe0*/  LOP3.LUT R56, R56, 0xffff0000, RZ, 0xc0, !PT ;  /* 0xffff000038387812 */ /* 0x000fe200078ec0ff */
[----:B------:R-:W-:Y:S01]  /*2ff0*/  FMUL.FTZ R70, R7, R15 ;  /* 0x0000000f07467220 */ /* 0x000fe20000410000 */
[----:B------:R-:W-:Y:S01]  /*3000*/  LOP3.LUT R28, R28, 0xffff0000, RZ, 0xc0, !PT ;  /* 0xffff00001c1c7812 */ /* 0x000fe200078ec0ff */
[C---:B------:R-:W-:Y:S01]  /*3010*/  FMUL.FTZ R7, R9.reuse, R57 ;  /* 0x0000003909077220 */ /* 0x040fe20000410000 */
[----:B------:R-:W-:Y:S01]  /*3020*/  FMUL.FTZ R9, R9, R29 ;  /* 0x0000001d09097220 */ /* 0x000fe20000410000 */
[----:B------:R-:W-:-:S02]  /*3030*/  IMAD.U32 R6, R5, 0x10000, RZ ;  /* 0x0001000005067824 */ /* 0x000fc400078e00ff */
[----:B------:R-:W-:Y:S01]  /*3040*/  FFMA.FTZ R29, R8, R29, -R7 ;  /* 0x0000001d081d7223 */ /* 0x000fe20000010807 */
[----:B------:R-:W-:Y:S02]  /*3050*/  IMAD.U32 R5, R4, 0x10000, RZ ;  /* 0x0001000004057824 */ /* 0x000fe400078e00ff */
[----:B------:R-:W-:Y:S01]  /*3060*/  FFMA.FTZ R8, R8, R57, R9 ;  /* 0x0000003908087223 */ /* 0x000fe20000010009 */
[----:B------:R-:W-:Y:S01]  /*3070*/  LOP3.LUT R4, R4, 0xffff0000, RZ, 0xc0, !PT ;  /* 0xffff000004047812 */ /* 0x000fe200078ec0ff */
[C---:B------:R-:W-:Y:S01]  /*3080*/  FMUL.FTZ R9, R13.reuse, R56 ;  /* 0x000000380d097220 */ /* 0x040fe20000410000 */
[-C--:B------:R-:W-:Y:S01]  /*3090*/  FMUL.FTZ R13, R13, R28.reuse ;  /* 0x0000001c0d0d7220 */ /* 0x080fe20000410000 */
[C---:B------:R-:W-:Y:S01]  /*30a0*/  FFMA.FTZ R69, R6.reuse, R15, -R69 ;  /* 0x0000000f06457223 */ /* 0x040fe20000010845 */
[----:B------:R-:W-:Y:S01]  /*30b0*/  FFMA.FTZ R70, R6, R31, R70 ;  /* 0x0000001f06467223 */ /* 0x000fe20000010046 */
[----:B------:R-:W-:Y:S01]  /*30c0*/  FFMA.FTZ R9, R12, R28, -R9 ;  /* 0x0000001c0c097223 */ /* 0x000fe20000010809 */
[C---:B------:R-:W-:Y:S01]  /*30d0*/  FMUL.FTZ R6, R4.reuse, R30 ;  /* 0x0000001e04067220 */ /* 0x040fe20000410000 */
[----:B------:R-:W-:Y:S01]  /*30e0*/  FMUL.FTZ R7, R4, R14 ;  /* 0x0000000e04077220 */ /* 0x000fe20000410000 */
[----:B------:R-:W-:Y:S01]  /*30f0*/  FFMA.FTZ R12, R12, R56, R13 ;  /* 0x000000380c0c7223 */ /* 0x000fe2000001000d */
[----:B------:R-:W-:Y:S01]  /*3100*/  F2FP.BF16.F32.PACK_AB R8, R8, R29 ;  /* 0x0000001d0808723e */ /* 0x000fe200000010ff */
[C---:B------:R-:W-:Y:S01]  /*3110*/  FFMA.FTZ R6, R5.reuse, R14, -R6 ;  /* 0x0000000e05067223 */ /* 0x040fe20000010806 */
[----:B------:R-:W-:Y:S01]  /*3120*/  FFMA.FTZ R7, R5, R30, R7 ;  /* 0x0000001e05077223 */ /* 0x000fe20000010007 */
[----:B------:R-:W-:-:S02]  /*3130*/  F2FP.BF16.F32.PACK_AB R5, R70, R69 ;  /* 0x000000454605723e */ /* 0x000fc400000010ff */
[----:B------:R-:W-:Y:S02]  /*3140*/  F2FP.BF16.F32.PACK_AB R9, R12, R9 ;  /* 0x000000090c09723e */ /* 0x000fe400000010ff */
[----:B------:R-:W-:Y:S01]  /*3150*/  F2FP.BF16.F32.PACK_AB R4, R7, R6 ;  /* 0x000000060704723e */ /* 0x000fe200000010ff */
[----:B------:R-:W-:Y:S02]  /*3160*/  IMAD.MOV.U32 R6, RZ, RZ, R8 ;  /* 0x000000ffff067224 */ /* 0x000fe400078e0008 */
[----:B------:R-:W-:-:S07]  /*3170*/  IMAD.MOV.U32 R7, RZ, RZ, R9 ;  /* 0x000000ffff077224 */ /* 0x000fce00078e0009 */
.L_x_612:
[----:B------:R-:W-:Y:S05]  /*3180*/  BSYNC B1 ;  /* 0x0000000000017941 */ /* 0x000fea0003800000 */
.L_x_611:
[----:B--2---:R2:W-:Y:S01]  /*3190*/  ST.E.128 desc[UR40][R10.64], R4 ;  /* 0x000000040a007985 */ /* 0x0045e2000c101d28 */
[----:B------:R-:W-:Y:S05]  /*31a0*/  BRA `(.L_x_606) ;  /* 0x0000000c008c7947 */ /* 0x000fea0003800000 */
.L_x_599:
[----:B------:R-:W-:Y:S01]  /*31b0*/  IMAD R68, R38, -0x40, R40 ;  /* 0xffffffc026447824 */ /* 0x000fe200078e0228 */
[----:B------:R-:W-:-:S04]  /*31c0*/  ISETP.GE.AND P0, PT, R16, R73, PT ;  /* 0x000000491000720c */ /* 0x000fc80003f06270 */
[----:B------:R-:W-:-:S04]  /*31d0*/  VIMNMX R68, R68, 0x40, PT ;  /* 0x0000004044447848 */ /* 0x000fc80003fe0100 */
[----:B------:R-:W-:-:S13]  /*31e0*/  ISETP.GE.OR P5, PT, R184, R68, P0 ;  /* 0x00000044b800720c */ /* 0x000fda00007a6670 */
[----:B------:R-:W0:Y:S01]  /*31f0*/  @!P5 LDC.64 R12, c[0x0][0x3e8] ;  /* 0x0000fa00ff0cdb82 */ /* 0x000e220000000a00 */
[----:B------:R-:W-:Y:S01]  /*3200*/  @!P5 IADD3 R6, P6, R32, R4, RZ ;  /* 0x000000042006d210 */ /* 0x000fe20007fde0ff */
[----:B------:R-:W-:Y:S02]  /*3210*/  @!P5 IMAD R4, R45, R38, RZ ;  /* 0x000000262d04d224 */ /* 0x000fe400078e02ff */
[----:B------:R-:W-:Y:S02]  /*3220*/  @!P5 IMAD.MOV.U32 R5, RZ, RZ, R59 ;  /* 0x000000ffff05d224 */ /* 0x000fe400078e003b */
[----:B------:R-:W-:Y:S02]  /*3230*/  @!P5 IMAD R15, R11, R46, R4 ;  /* 0x0000002e0b0fd224 */ /* 0x000fe400078e0204 */
[----:B------:R-:W1:Y:S01]  /*3240*/  @!P5 LDC.64 R8, c[0x0][0x400] ;  /* 0x00010000ff08db82 */ /* 0x000e620000000a00 */
[----:B------:R-:W-:Y:S02]  /*3250*/  @!P5 IMAD.X R7, R10, 0x1, R54, P6 ;  /* 0x000000010a07d824 */ /* 0x000fe400030e0636 */
[----:B------:R-:W-:-:S04]  /*3260*/  @!P5 IMAD.MOV.U32 R4, RZ, RZ, R36 ;  /* 0x000000ffff04d224 */ /* 0x000fc800078e0024 */
[----:B------:R-:W-:Y:S01]  /*3270*/  @!P5 IMAD.WIDE.U32 R10, R38, R46, R4 ;  /* 0x0000002e260ad225 */ /* 0x000fe200078e0004 */
[----:B------:R-:W-:-:S03]  /*3280*/  CS2R R4, SRZ ;  /* 0x0000000000047805 */ /* 0x000fc6000001ff00 */
[----:B------:R-:W-:Y:S01]  /*3290*/  @!P5 IMAD.IADD R11, R15, 0x1, R11 ;  /* 0x000000010f0bd824 */ /* 0x000fe200078e020b */
[----:B0-----:R-:W-:-:S04]  /*32a0*/  @!P5 LEA R12, P6, R6, R12, 0x1 ;  /* 0x0000000c060cd211 */ /* 0x001fc800078c08ff */
[----:B------:R-:W-:Y:S02]  /*32b0*/  @!P5 LEA.HI.X R13, R6, R13, R7, 0x1, P6 ;  /* 0x0000000d060dd211 */ /* 0x000fe400030f0c07 */
[----:B------:R-:W-:Y:S02]  /*32c0*/  CS2R R6, SRZ ;  /* 0x0000000000067805 */ /* 0x000fe4000001ff00 */
[C---:B-1----:R-:W-:Y:S02]  /*32d0*/  @!P5 LEA R8, P6, R10.reuse, R8, 0x1 ;  /* 0x000000080a08d211 */ /* 0x042fe400078c08ff */
[----:B------:R-:W-:Y:S02]  /*32e0*/  CS2R R30, SRZ ;  /* 0x00000000001e7805 */ /* 0x000fe4000001ff00 */
[----:B------:R-:W-:Y:S01]  /*32f0*/  CS2R R28, SRZ ;  /* 0x00000000001c7805 */ /* 0x000fe2000001ff00 */
[----:B------:R-:W2:Y:S01]  /*3300*/  @!P5 LDG.E.128 R4, desc[UR40][R12.64] ;  /* 0x000000280c04d981 */ /* 0x000ea2000c1e1d00 */
[----:B------:R-:W-:-:S05]  /*3310*/  @!P5 LEA.HI.X R9, R10, R9, R11, 0x1, P6 ;  /* 0x000000090a09d211 */ /* 0x000fca00030f0c0b */
[----:B------:R-:W3:Y:S01]  /*3320*/  @!P5 LDG.E.128 R28, desc[UR40][R8.64] ;  /* 0x00000028081cd981 */ /* 0x000ee2000c1e1d00 */
[----:B------:R-:W-:Y:S01]  /*3330*/  ISETP.NE.AND P5, PT, R185, 0x3, PT ;  /* 0x00000003b900780c */ /* 0x000fe20003fa5270 */
[----:B--2---:R-:W-:Y:S02]  /*3340*/  IMAD.MOV.U32 R10, RZ, RZ, R6 ;  /* 0x000000ffff0a7224 */ /* 0x004fe400078e0006 */
[----:B------:R-:W-:Y:S02]  /*3350*/  IMAD.MOV.U32 R11, RZ, RZ, R7 ;  /* 0x000000ffff0b7224 */ /* 0x000fe400078e0007 */
[----:B------:R-:W-:Y:S02]  /*3360*/  IMAD.MOV.U32 R14, RZ, RZ, R4 ;  /* 0x000000ffff0e7224 */ /* 0x000fe400078e0004 */
[----:B------:R-:W-:Y:S01]  /*3370*/  IMAD.MOV.U32 R15, RZ, RZ, R5 ;  /* 0x000000ffff0f7224 */ /* 0x000fe200078e0005 */
[----:B---3--:R-:W-:Y:S01]  /*3380*/  MOV R8, R31 ;  /* 0x0000001f00087202 */ /* 0x008fe20000000f00 */
[----:B------:R-:W-:Y:S01]  /*3390*/  IMAD.MOV.U32 R9, RZ, RZ, R28 ;  /* 0x000000ffff097224 */ /* 0x000fe200078e001c */
[----:B------:R-:W-:Y:S01]  /*33a0*/  PRMT R81, R14, 0x5410, R10 ;  /* 0x000054100e517816 */ /* 0x000fe2000000000a */
[----:B------:R-:W-:Y:S01]  /*33b0*/  IMAD.MOV.U32 R10, RZ, RZ, R30 ;  /* 0x000000ffff0a7224 */ /* 0x000fe200078e001e */
[----:B------:R-:W-:Y:S01]  /*33c0*/  PRMT R85, R15, 0x5410, R11 ;  /* 0x000054100f557816 */ /* 0x000fe2000000000b */
[----:B------:R-:W-:-:S03]  /*33d0*/  IMAD.MOV.U32 R11, RZ, RZ, R29 ;  /* 0x000000ffff0b7224 */ /* 0x000fc600078e001d */
[----:B------:R-:W-:Y:S02]  /*33e0*/  PRMT R84, R8, 0x5410, R10 ;  /* 0x0000541008547816 */ /* 0x000fe4000000000a */
[----:B------:R-:W-:Y:S01]  /*33f0*/  PRMT R77, R9, 0x5410, R11 ;  /* 0x00005410094d7816 */ /* 0x000fe2000000000b */
[----:B------:R-:W-:Y:S06]  /*3400*/  @!P5 BRA `(.L_x_613) ;  /* 0x000000000004d947 */ /* 0x000fec0003800000 */
[----:B------:R-:W-:Y:S01]  /*3410*/  BPT.TRAP 0x1 ;  /* 0x000000040000795c */ /* 0x000fe20000300000 */
.L_x_613:
[----:B------:R-:W-:Y:S01]  /*3420*/  IMAD R63, R22, 0x8, R2 ;  /* 0x00000008163f7824 */ /* 0x000fe200078e0202 */
[----:B------:R-:W-:Y:S01]  /*3430*/  SHF.L.U32 R74, R188, 0x1f, RZ ;  /* 0x0000001fbc4a7819 */ /* 0x000fe200000006ff */
[----:B------:R-:W-:Y:S03]  /*3440*/  BSSY B1, `(.L_x_614) ;  /* 0x0000003000017945 */ /* 0x000fe60003800000 */
[----:B------:R-:W0:Y:S02]  /*3450*/  SYNCS.PHASECHK.TRANS64.TRYWAIT P6, [R63+URZ+0x28c90], R74 ;  /* 0x028c904a3f0075a7 */ /* 0x000e2400080c017f */
[----:B0-----:R-:W-:Y:S05]  /*3460*/  @!P6 BRA `(.L_x_615) ;  /* 0x0000014000c4e947 */ /* 0x001fea0003800000 */
.L_x_850:
[----:B------:R-:W-:Y:S05]  /*3470*/  BSYNC B1 ;  /* 0x0000000000017941 */ /* 0x000fea0003800000 */
.L_x_614:
[----:B------:R-:W-:-:S03]  /*3480*/  UMOV UR4, 0xffffffff ;  /* 0xffffffff00047882 */ /* 0x000fc60000000000 */
[----:B------:R-:W-:Y:S05]  /*3490*/  BRA.DIV UR4, `(.L_x_616) ;  /* 0x0000014204cc7947 */ /* 0x000fea000b800000 */
[----:B------:R-:W1:Y:S04]  /*34a0*/  SHFL.IDX PT, R69, R69, RZ, 0x1c1f ;  /* 0x001c1fff45457589 */ /* 0x000e6800000e0000 */
[----:B------:R-:W2:Y:S02]  /*34b0*/  SHFL.IDX PT, R70, R70, RZ, 0x1c1f ;  /* 0x001c1fff46467589 */ /* 0x000ea400000e0000 */
.L_x_854:
[----:B------:R-:W-:-:S13]  /*34c0*/  ISETP.GE.OR P6, PT, R184, R68, P2 ;  /* 0x00000044b800720c */ /* 0x000fda00017c6670 */
[----:B------:R-:W-:Y:S05]  /*34d0*/  @P6 BRA `(.L_x_606) ;  /* 0x0000000800c06947 */ /* 0x000fea0003800000 */
[----:B------:R-:W3:Y:S01]  /*34e0*/  LDC R72, c[0x0][0x2f4] ;  /* 0x0000bd00ff487b82 */ /* 0x000ee20000000800 */
[C---:B--2---:R-:W-:Y:S01]  /*34f0*/  LEA R56, P6, R58.reuse, R70, 0x1 ;  /* 0x000000463a387211 */ /* 0x044fe200078c08ff */
[----:B------:R-:W-:Y:S03]  /*3500*/  BSSY B1, `(.L_x_617) ;  /* 0x000006f000017945 */ /* 0x000fe60003800000 */
[----:B-1----:R-:W-:Y:S01]  /*3510*/  LEA.HI.X R57, R58, R69, R61, 0x1, P6 ;  /* 0x000000453a397211 */ /* 0x002fe200030f0c3d */
[----:B---3--:R-:W-:-:S05]  /*3520*/  IMAD.IADD R8, R72, 0x1, -R51 ;  /* 0x0000000148087824 */ /* 0x008fca00078e0a33 */
[----:B------:R-:W-:-:S04]  /*3530*/  SEL R8, R51, R8, !P3 ;  /* 0x0000000833087207 */ /* 0x000fc80005800000 */
[----:B------:R-:W-:-:S04]  /*3540*/  SHF.R.S32.HI R9, RZ, 0x1f, R8 ;  /* 0x0000001fff097819 */ /* 0x000fc80000011408 */
[----:B------:R-:W-:-:S04]  /*3550*/  LEA.HI R9, R9, R8, RZ, 0x4 ;  /* 0x0000000809097211 */ /* 0x000fc800078f20ff */
[----:B------:R-:W-:Y:S01]  /*3560*/  SHF.R.S32.HI R8, RZ, 0x4, R9 ;  /* 0x00000004ff087819 */ /* 0x000fe20000011409 */
[----:B------:R-:W-:-:S03]  /*3570*/  IMAD.IADD R9, R62, 0x1, R71 ;  /* 0x000000013e097824 */ /* 0x000fc600078e0247 */
[----:B------:R-:W-:Y:S01]  /*3580*/  LEA.HI.SX32 R8, R3, R8, 0x1d ;  /* 0x0000000803087211 */ /* 0x000fe200078feaff */
[----:B------:R-:W-:-:S04]  /*3590*/  IMAD R9, R9, 0x2, R2 ;  /* 0x0000000209097824 */ /* 0x000fc800078e0202 */
[----:B------:R-:W-:-:S05]  /*35a0*/  IMAD.SHL.U32 R73, R8, 0x8, RZ ;  /* 0x0000000808497824 */ /* 0x000fca00078e00ff */
[----:B------:R-:W-:-:S04]  /*35b0*/  LOP3.LUT R8, R44, 0x38, R73, 0xf8, !PT ;  /* 0x000000382c087812 */ /* 0x000fc800078ef849 */
[----:B------:R-:W-:-:S05]  /*35c0*/  LOP3.LUT R8, R8, R47, RZ, 0x3c, !PT ;  /* 0x0000002f08087212 */ /* 0x000fca00078e3cff */
[----:B------:R-:W-:-:S04]  /*35d0*/  IMAD R8, R209, 0x200, R8 ;  /* 0x00000200d1087824 */ /* 0x000fc800078e0208 */
[----:B------:R-:W-:Y:S02]  /*35e0*/  IMAD.IADD R71, R71, 0x1, R8 ;  /* 0x0000000147477824 */ /* 0x000fe400078e0208 */
[----:B------:R-:W1:Y:S02]  /*35f0*/  LDS.128 R8, [R9+0x22400] ;  /* 0x0224000009087984 */ /* 0x000e640000000c00 */
[----:B------:R-:W-:-:S05]  /*3600*/  IMAD R71, R71, 0x2, R2 ;  /* 0x0000000247477824 */ /* 0x000fca00078e0202 */
[----:B------:R2:W3:Y:S01]  /*3610*/  LDS.128 R12, [R71+0x22400] ;  /* 0x02240000470c7984 */ /* 0x0004e20000000c00 */
[----:B------:R-:W-:Y:S05]  /*3620*/  @P0 BRA `(.L_x_618) ;  /* 0x0000000400700947 */ /* 0x000fea0003800000 */
[----:B------:R-:W-:Y:S02]  /*3630*/  SHF.R.U32.HI R75, RZ, 0x10, R5 ;  /* 0x00000010ff4b7819 */ /* 0x000fe40000011605 */
[----:B------:R-:W-:Y:S02]  /*3640*/  SHF.R.U32.HI R80, RZ, 0x10, R29 ;  /* 0x00000010ff507819 */ /* 0x000fe4000001161d */
[----:B--2---:R-:W-:Y:S01]  /*3650*/  SHF.R.U64 R71, R4, 0x10, R5 ;  /* 0x0000001004477819 */ /* 0x004fe20000001205 */
[----:B-1----:R-:W-:Y:S01]  /*3660*/  IMAD.U32 R5, R8, 0x10000, RZ ;  /* 0x0001000008057824 */ /* 0x002fe200078e00ff */
[----:B------:R-:W-:Y:S01]  /*3670*/  SHF.R.U64 R76, R6, 0x10, R7 ;  /* 0x00000010064c7819 */ /* 0x000fe20000001207 */
[----:B------:R-:W-:Y:S01]  /*3680*/  IMAD.U32 R6, R9, 0x10000, RZ ;  /* 0x0001000009067824 */ /* 0x000fe200078e00ff */
[----:B------:R-:W-:Y:S01]  /*3690*/  SHF.R.U64 R79, R28, 0x10, R29 ;  /* 0x000000101c4f7819 */ /* 0x000fe2000000121d */
[----:B---3--:R-:W-:Y:S01]  /*36a0*/  IMAD.U32 R28, R13, 0x10000, RZ ;  /* 0x000100000d1c7824 */ /* 0x008fe200078e00ff */
[----:B------:R-:W-:Y:S01]  /*36b0*/  PRMT R75, R85, 0x5410, R75 ;  /* 0x00005410554b7816 */ /* 0x000fe2000000004b */
[----:B------:R-:W-:Y:S01]  /*36c0*/  IMAD.U32 R4, R10, 0x10000, RZ ;  /* 0x000100000a047824 */ /* 0x000fe200078e00ff */
[----:B------:R-:W-:-:S02]  /*36d0*/  PRMT R80, R77, 0x5432, R80 ;  /* 0x000054324d507816 */ /* 0x000fc40000000050 */
[----:B------:R-:W-:Y:S02]  /*36e0*/  SHF.R.U32.HI R78, RZ, 0x10, R7 ;  /* 0x00000010ff4e7819 */ /* 0x000fe40000011607 */
[----:B------:R-:W-:Y:S02]  /*36f0*/  SHF.R.U32.HI R83, RZ, 0x10, R31 ;  /* 0x00000010ff537819 */ /* 0x000fe4000001161f */
[C---:B------:R-:W-:Y:S02]  /*3700*/  PRMT R71, R81.reuse, 0x5410, R71 ;  /* 0x0000541051477816 */ /* 0x040fe40000000047 */
[----:B------:R-:W-:Y:S01]  /*3710*/  PRMT R76, R81, 0x5432, R76 ;  /* 0x00005432514c7816 */ /* 0x000fe2000000004c */
[----:B------:R-:W-:Y:S01]  /*3720*/  IMAD.U32 R81, R80, 0x10000, RZ ;  /* 0x0001000050517824 */ /* 0x000fe200078e00ff */
[----:B------:R-:W-:Y:S01]  /*3730*/  PRMT R79, R77, 0x5410, R79 ;  /* 0x000054104d4f7816 */ /* 0x000fe2000000004f */
[----:B------:R-:W-:Y:S01]  /*3740*/  IMAD.U32 R77, R75, 0x10000, RZ ;  /* 0x000100004b4d7824 */ /* 0x000fe200078e00ff */
[----:B------:R-:W-:Y:S01]  /*3750*/  SHF.R.U64 R82, R30, 0x10, R31 ;  /* 0x000000101e527819 */ /* 0x000fe2000000121f */
[----:B------:R-:W-:Y:S01]  /*3760*/  IMAD.U32 R30, R15, 0x10000, RZ ;  /* 0x000100000f1e7824 */ /* 0x000fe200078e00ff */
[----:B------:R-:W-:Y:S01]  /*3770*/  LOP3.LUT R29, R13, 0xffff0000, RZ, 0xc0, !PT ;  /* 0xffff00000d1d7812 */ /* 0x000fe200078ec0ff */
[----:B------:R-:W-:Y:S01]  /*3780*/  FMUL.FTZ R87, R28, R77 ;  /* 0x0000004d1c577220 */ /* 0x000fe20000410000 */
[----:B------:R-:W-:Y:S01]  /*3790*/  LOP3.LUT R80, R80, 0xffff0000, RZ, 0xc0, !PT ;  /* 0xffff000050507812 */ /* 0x000fe200078ec0ff */
[----:B------:R-:W-:Y:S01]  /*37a0*/  IMAD.U32 R13, R12, 0x10000, RZ ;  /* 0x000100000c0d7824 */ /* 0x000fe200078e00ff */
[----:B------:R-:W-:Y:S01]  /*37b0*/  PRMT R78, R85, 0x5432, R78 ;  /* 0x00005432554e7816 */ /* 0x000fe2000000004e */
[-C--:B------:R-:W-:Y:S01]  /*37c0*/  FMUL.FTZ R85, R28, R81.reuse ;  /* 0x000000511c557220 */ /* 0x080fe20000410000 */
[----:B------:R-:W-:Y:S01]  /*37d0*/  PRMT R83, R84, 0x5410, R83 ;  /* 0x0000541054537816 */ /* 0x000fe20000000053 */
[C---:B------:R-:W-:Y:S01]  /*37e0*/  FFMA.FTZ R87, R6.reuse, R81, R87 ;  /* 0x0000005106577223 */ /* 0x040fe20000010057 */
[----:B------:R-:W-:Y:S01]  /*37f0*/  LOP3.LUT R7, R9, 0xffff0000, RZ, 0xc0, !PT ;  /* 0xffff000009077812 */ /* 0x000fe200078ec0ff */
[----:B------:R-:W-:Y:S01]  /*3800*/  FFMA.FTZ R85, R6, R77, -R85 ;  /* 0x0000004d06557223 */ /* 0x000fe20000010855 */
[----:B------:R-:W-:Y:S01]  /*3810*/  PRMT R82, R84, 0x5432, R82 ;  /* 0x0000543254527816 */ /* 0x000fe20000000052 */
[----:B------:R-:W-:Y:S01]  /*3820*/  FMUL.FTZ R84, R29, R80 ;  /* 0x000000501d547220 */ /* 0x000fe20000410000 */
[----:B------:R-:W-:Y:S01]  /*3830*/  LOP3.LUT R28, R75, 0xffff0000, RZ, 0xc0, !PT ;  /* 0xffff00004b1c7812 */ /* 0x000fe200078ec0ff */
[----:B------:R-:W-:Y:S01]  /*3840*/  IMAD.U32 R75, R83, 0x10000, RZ ;  /* 0x00010000534b7824 */ /* 0x000fe200078e00ff */
[----:B------:R-:W-:Y:S01]  /*3850*/  LOP3.LUT R31, R15, 0xffff0000, RZ, 0xc0, !PT ;  /* 0xffff00000f1f7812 */ /* 0x000fe200078ec0ff */
[C---:B------:R-:W-:Y:S01]  /*3860*/  IMAD.U32 R6, R78.reuse, 0x10000, RZ ;  /* 0x000100004e067824 */ /* 0x040fe200078e00ff */
[----:B------:R-:W-:Y:S01]  /*3870*/  LOP3.LUT R78, R78, 0xffff0000, RZ, 0xc0, !PT ;  /* 0xffff00004e4e7812 */ /* 0x000fe200078ec0ff */
[-C--:B------:R-:W-:Y:S01]  /*3880*/  FMUL.FTZ R88, R29, R28.reuse ;  /* 0x0000001c1d587220 */ /* 0x080fe20000410000 */
[----:B------:R-:W-:Y:S01]  /*3890*/  FFMA.FTZ R86, R7, R28, -R84 ;  /* 0x0000001c07567223 */ /* 0x000fe20000010854 */
[C---:B------:R-:W-:Y:S01]  /*38a0*/  FMUL.FTZ R28, R30.reuse, R75 ;  /* 0x0000004b1e1c7220 */ /* 0x040fe20000410000 */
[----:B------:R-:W-:Y:S01]  /*38b0*/  IMAD.U32 R9, R11, 0x10000, RZ ;  /* 0x000100000b097824 */ /* 0x000fe200078e00ff */
[----:B------:R-:W-:Y:S01]  /*38c0*/  LOP3.LUT R84, R83, 0xffff0000, RZ, 0xc0, !PT ;  /* 0xffff000053547812 */ /* 0x000fe200078ec0ff */
[-C--:B------:R-:W-:Y:S01]  /*38d0*/  FMUL.FTZ R30, R30, R6.reuse ;  /* 0x000000061e1e7220 */ /* 0x080fe20000410000 */
[----:B------:R-:W-:Y:S01]  /*38e0*/  LOP3.LUT R11, R11, 0xffff0000, RZ, 0xc0, !PT ;  /* 0xffff00000b0b7812 */ /* 0x000fe200078ec0ff */
[----:B------:R-:W-:Y:S01]  /*38f0*/  FFMA.FTZ R77, R9, R6, -R28 ;  /* 0x00000006094d7223 */ /* 0x000fe2000001081c */
[----:B------:R-:W-:-:S02]  /*3900*/  IMAD.U32 R28, R79, 0x10000, RZ ;  /* 0x000100004f1c7824 */ /* 0x000fc400078e00ff */
[----:B------:R-:W-:Y:S01]  /*3910*/  FFMA.FTZ R75, R9, R75, R30 ;  /* 0x0000004b094b7223 */ /* 0x000fe2000001001e */
[----:B------:R-:W-:Y:S01]  /*3920*/  FMUL.FTZ R30, R31, R84 ;  /* 0x000000541f1e7220 */ /* 0x000fe20000410000 */
[----:B------:R-:W-:Y:S01]  /*3930*/  LOP3.LUT R12, R12, 0xffff0000, RZ, 0xc0, !PT ;  /* 0xffff00000c0c7812 */ /* 0x000fe200078ec0ff */
[----:B------:R-:W-:Y:S01]  /*3940*/  FFMA.FTZ R88, R7, R80, R88 ;  /* 0x0000005007587223 */ /* 0x000fe20000010058 */
[----:B------:R-:W-:Y:S01]  /*3950*/  SHF.L.U32 R6, R71, 0x10, RZ ;  /* 0x0000001047067819 */ /* 0x000fe200000006ff */
[-C--:B------:R-:W-:Y:S01]  /*3960*/  FMUL.FTZ R80, R31, R78.reuse ;  /* 0x0000004e1f507220 */ /* 0x080fe20000410000 */
[----:B------:R-:W-:Y:S01]  /*3970*/  LOP3.LUT R79, R79, 0xffff0000, RZ, 0xc0, !PT ;  /* 0xffff00004f4f7812 */ /* 0x000fe200078ec0ff */
[----:B------:R-:W-:Y:S01]  /*3980*/  FFMA.FTZ R78, R11, R78, -R30 ;  /* 0x0000004e0b4e7223 */ /* 0x000fe2000001081e */
[----:B------:R-:W-:Y:S01]  /*3990*/  LOP3.LUT R71, R71, 0xffff0000, RZ, 0xc0, !PT ;  /* 0xffff000047477812 */ /* 0x000fe200078ec0ff */
[C---:B------:R-:W-:Y:S01]  /*39a0*/  FMUL.FTZ R30, R13.reuse, R28 ;  /* 0x0000001c0d1e7220 */ /* 0x040fe20000410000 */
[----:B------:R-:W-:Y:S01]  /*39b0*/  LOP3.LUT R8, R8, 0xffff0000, RZ, 0xc0, !PT ;  /* 0xffff000008087812 */ /* 0x000fe200078ec0ff */
[----:B------:R-:W-:Y:S01]  /*39c0*/  FMUL.FTZ R13, R13, R6 ;  /* 0x000000060d0d7220 */ /* 0x000fe20000410000 */
[----:B------:R-:W-:Y:S01]  /*39d0*/  FMUL.FTZ R7, R12, R79 ;  /* 0x0000004f0c077220 */ /* 0x000fe20000410000 */
[----:B------:R-:W-:Y:S01]  /*39e0*/  FFMA.FTZ R80, R11, R84, R80 ;  /* 0x000000540b507223 */ /* 0x000fe20000010050 */
[----:B------:R-:W-:-:S02]  /*39f0*/  IMAD.U32 R15, R14, 0x10000, RZ ;  /* 0x000100000e0f7824 */ /* 0x000fc400078e00ff */
[C---:B------:R-:W-:Y:S01]  /*3a00*/  FFMA.FTZ R30, R5.reuse, R6, -R30 ;  /* 0x00000006051e7223 */ /* 0x040fe2000001081e */
[-C--:B------:R-:W-:Y:S01]  /*3a10*/  FMUL.FTZ R11, R12, R71.reuse ;  /* 0x000000470c0b7220 */ /* 0x080fe20000410000 */
[----:B------:R-:W-:Y:S01]  /*3a20*/  LOP3.LUT R14, R14, 0xffff0000, RZ, 0xc0, !PT ;  /* 0xffff00000e0e7812 */ /* 0x000fe200078ec0ff */
[----:B------:R-:W-:Y:S01]  /*3a30*/  FFMA.FTZ R13, R5, R28, R13 ;  /* 0x0000001c050d7223 */ /* 0x000fe2000001000d */
[----:B------:R-:W-:Y:S01]  /*3a40*/  FFMA.FTZ R71, R8, R71, -R7 ;  /* 0x0000004708477223 */ /* 0x000fe20000010807 */
[C---:B------:R-:W-:Y:S01]  /*3a50*/  IMAD.U32 R6, R82.reuse, 0x10000, RZ ;  /* 0x0001000052067824 */ /* 0x040fe200078e00ff */
[----:B------:R-:W-:Y:S01]  /*3a60*/  LOP3.LUT R9, R82, 0xffff0000, RZ, 0xc0, !PT ;  /* 0xffff000052097812 */ /* 0x000fe200078ec0ff */
[C---:B------:R-:W-:Y:S01]  /*3a70*/  IMAD.U32 R5, R76.reuse, 0x10000, RZ ;  /* 0x000100004c057824 */ /* 0x040fe200078e00ff */
[----:B------:R-:W-:Y:S01]  /*3a80*/  LOP3.LUT R7, R76, 0xffff0000, RZ, 0xc0, !PT ;  /* 0xffff00004c077812 */ /* 0x000fe200078ec0ff */
[----:B------:R-:W-:Y:S01]  /*3a90*/  FFMA.FTZ R8, R8, R79, R11 ;  /* 0x0000004f08087223 */ /* 0x000fe2000001000b */
[CC--:B------:R-:W-:Y:S01]  /*3aa0*/  FMUL.FTZ R11, R15.reuse, R6.reuse ;  /* 0x000000060f0b7220 */ /* 0x0c0fe20000410000 */
[----:B------:R-:W-:Y:S01]  /*3ab0*/  LOP3.LUT R10, R10, 0xffff0000, RZ, 0xc0, !PT ;  /* 0xffff00000a0a7812 */ /* 0x000fe200078ec0ff */
[----:B------:R-:W-:Y:S01]  /*3ac0*/  FMUL.FTZ R15, R15, R5 ;  /* 0x000000050f0f7220 */ /* 0x000fe20000410000 */
        /* <DEDUP_REMOVED lines=9> */
[----:B------:R-:W-:Y:S02]  /*3b60*/  F2FP.BF16.F32.PACK_AB R30, R71, R30 ;  /* 0x0000001e471e723e */ /* 0x000fe400000010ff */
[----:B------:R-:W-:Y:S01]  /*3b70*/  F2FP.BF16.F32.PACK_AB R12, R8, R13 ;  /* 0x0000000d080c723e */ /* 0x000fe200000010ff */
[----:B------:R-:W-:Y:S01]  /*3b80*/  IMAD.MOV.U32 R13, RZ, RZ, R87 ;  /* 0x000000ffff0d7224 */ /* 0x000fe200078e0057 */
[----:B------:R-:W-:Y:S01]  /*3b90*/  F2FP.BF16.F32.PACK_AB R10, R4, R11 ;  /* 0x0000000b040a723e */ /* 0x000fe200000010ff */
[----:B------:R-:W-:Y:S01]  /*3ba0*/  IMAD.MOV.U32 R8, RZ, RZ, R30 ;  /* 0x000000ffff087224 */ /* 0x000fe200078e001e */
[----:B------:R-:W-:Y:S01]  /*3bb0*/  F2FP.BF16.F32.PACK_AB R14, R14, R15 ;  /* 0x0000000f0e0e723e */ /* 0x000fe200000010ff */
[----:B------:R-:W-:Y:S01]  /*3bc0*/  IMAD.MOV.U32 R11, RZ, RZ, R77 ;  /* 0x000000ffff0b7224 */ /* 0x000fe200078e004d */
[----:B------:R-:W-:Y:S01]  /*3bd0*/  F2FP.BF16.F32.PACK_AB R9, R86, R85 ;  /* 0x000000555609723e */ /* 0x000fe200000010ff */
[----:B------:R-:W-:-:S07]  /*3be0*/  IMAD.MOV.U32 R15, RZ, RZ, R75 ;  /* 0x000000ffff0f7224 */ /* 0x000fce00078e004b */
.L_x_618:
[----:B------:R-:W-:Y:S05]  /*3bf0*/  BSYNC B1 ;  /* 0x0000000000017941 */ /* 0x000fea0003800000 */
.L_x_617:
[----:B-1----:R1:W-:Y:S01]  /*3c00*/  ST.E.128 desc[UR40][R56.64], R8 ;  /* 0x0000000838007985 */ /* 0x0023e2000c101d28 */
[----:B------:R-:W-:Y:S01]  /*3c10*/  ISETP.GE.AND P0, PT, R73, R72, PT ;  /* 0x000000484900720c */ /* 0x000fe20003f06270 */
[----:B------:R-:W-:Y:S02]  /*3c20*/  IMAD.MOV.U32 R4, RZ, RZ, R70 ;  /* 0x000000ffff047224 */ /* 0x000fe400078e0046 */
[----:B------:R-:W-:-:S10]  /*3c30*/  IMAD.MOV.U32 R5, RZ, RZ, R69 ;  /* 0x000000ffff057224 */ /* 0x000fd400078e0045 */
[----:B------:R-:W-:Y:S05]  /*3c40*/  @P0 BRA `(.L_x_606) ;  /* 0x0000000000e40947 */ /* 0x000fea0003800000 */
[----:B------:R-:W-:-:S05]  /*3c50*/  IMAD.WIDE R4, R73, 0x2, R4 ;  /* 0x0000000249047825 */ /* 0x000fca00078e0204 */
[----:B---3--:R3:W-:Y:S01]  /*3c60*/  ST.E.128 desc[UR40][R4.64], R12 ;  /* 0x0000000c04007985 */ /* 0x0087e2000c101d28 */
[----:B------:R-:W-:Y:S05]  /*3c70*/  BRA `(.L_x_606) ;  /* 0x0000000000d87947 */ /* 0x000fea0003800000 */
.L_x_598:
[----:B------:R-:W-:-:S13]  /*3c80*/  ISETP.NE.AND P5, PT, R185, 0x3, PT ;  /* 0x00000003b900780c */ /* 0x000fda0003fa5270 */
[----:B------:R-:W-:Y:S05]  /*3c90*/  @!P5 BRA `(.L_x_619) ;  /* 0x000000000004d947 */ /* 0x000fea0003800000 */
[----:B------:R-:W-:Y:S01]  /*3ca0*/  BPT.TRAP 0x1 ;  /* 0x000000040000795c */ /* 0x000fe20000300000 */
.L_x_619:
[----:B------:R-:W-:Y:S01]  /*3cb0*/  IMAD R63, R22, 0x8, R2 ;  /* 0x00000008163f7824 */ /* 0x000fe200078e0202 */
[----:B------:R-:W-:Y:S01]  /*3cc0*/  SHF.L.U32 R74, R188, 0x1f, RZ ;  /* 0x0000001fbc4a7819 */ /* 0x000fe200000006ff */
[----:B------:R-:W-:Y:S01]  /*3cd0*/  BSSY B1, `(.L_x_620) ;  /* 0x0000004000017945 */ /* 0x000fe20003800000 */
[----:B------:R-:W-:Y:S02]  /*3ce0*/  SHF.R.S32.HI R67, RZ, 0x1f, R65 ;  /* 0x0000001fff437819 */ /* 0x000fe40000011441 */
[----:B------:R-:W0:Y:S02]  /*3cf0*/  SYNCS.PHASECHK.TRANS64.TRYWAIT P0, [R63+URZ+0x28c90], R74 ;  /* 0x028c904a3f0075a7 */ /* 0x000e24000800017f */
[----:B0-----:R-:W-:Y:S05]  /*3d00*/  @!P0 BRA `(.L_x_621) ;  /* 0x0000013800fc8947 */ /* 0x001fea0003800000 */
.L_x_855:
[----:B------:R-:W-:Y:S05]  /*3d10*/  BSYNC B1 ;  /* 0x0000000000017941 */ /* 0x000fea0003800000 */
.L_x_620:
[----:B------:R-:W-:Y:S01]  /*3d20*/  ULDC.64 UR4, c[0x0][0x300] ;  /* 0x0000c00000047ab9 */ /* 0x000fe20000000a00 */
[----:B-----5:R-:W-:Y:S01]  /*3d30*/  SHF.R.S32.HI R66, RZ, 0x1f, R64 ;  /* 0x0000001fff427819 */ /* 0x020fe20000011440 */
[----:B------:R-:W-:Y:S02]  /*3d40*/  IMAD R6, R67, UR4, RZ ;  /* 0x0000000443067c24 */ /* 0x000fe4000f8e02ff */
[----:B------:R-:W-:-:S04]  /*3d50*/  IMAD.WIDE.U32 R4, R65, UR4, RZ ;  /* 0x0000000441047c25 */ /* 0x000fc8000f8e00ff */
[----:B------:R-:W-:Y:S01]  /*3d60*/  IMAD R7, R65, UR5, R6 ;  /* 0x0000000541077c24 */ /* 0x000fe2000f8e0206 */
[----:B------:R-:W-:Y:S01]  /*3d70*/  ULDC.64 UR4, c[0x0][0x310] ;  /* 0x0000c40000047ab9 */ /* 0x000fe20000000a00 */
[----:B------:R-:W-:Y:S02]  /*3d80*/  IMAD R68, R38, -0x40, R40 ;  /* 0xffffffc026447824 */ /* 0x000fe400078e0228 */
[----:B------:R-:W-:Y:S02]  /*3d90*/  IMAD R9, R66, UR4, RZ ;  /* 0x0000000442097c24 */ /* 0x000fe4000f8e02ff */
[----:B------:R-:W-:Y:S01]  /*3da0*/  IMAD.IADD R5, R5, 0x1, R7 ;  /* 0x0000000105057824 */ /* 0x000fe200078e0207 */
[----:B------:R-:W-:Y:S01]  /*3db0*/  VIMNMX R68, R68, 0x40, PT ;  /* 0x0000004044447848 */ /* 0x000fe20003fe0100 */
[C---:B------:R-:W-:Y:S02]  /*3dc0*/  IMAD R9, R64.reuse, UR5, R9 ;  /* 0x0000000540097c24 */ /* 0x040fe4000f8e0209 */
[----:B------:R-:W-:Y:S01]  /*3dd0*/  IMAD.WIDE.U32 R4, R64, UR4, R4 ;  /* 0x0000000440047c25 */ /* 0x000fe2000f8e0004 */
[----:B------:R-:W-:Y:S01]  /*3de0*/  ULDC.64 UR4, c[0x0][0x308] ;  /* 0x0000c20000047ab9 */ /* 0x000fe20000000a00 */
[----:B------:R-:W-:-:S02]  /*3df0*/  ISETP.GT.AND P0, PT, R68, R184, PT ;  /* 0x000000b84400720c */ /* 0x000fc40003f04270 */
        /* <DEDUP_REMOVED lines=10> */
[----:B------:R1:W2:Y:S04]  /*3ea0*/  SHFL.IDX PT, R10, R13, RZ, 0x1c1f ;  /* 0x001c1fff0d0a7589 */ /* 0x0002a800000e0000 */
[----:B------:R1:W3:Y:S02]  /*3eb0*/  SHFL.IDX PT, R14, R6, RZ, 0x1c1f ;  /* 0x001c1fff060e7589 */ /* 0x0002e400000e0000 */
.L_x_859:
[----:B------:R-:W-:Y:S05]  /*3ec0*/  @!P0 BRA `(.L_x_606) ;  /* 0x0000000000448947 */ /* 0x000fea0003800000 */
[----:B------:R-:W-:Y:S02]  /*3ed0*/  ULDC UR4, c[0x0][0x2f4] ;  /* 0x0000bd0000047ab9 */ /* 0x000fe40000000800 */
[----:B------:R-:W-:-:S13]  /*3ee0*/  ISETP.GE.AND P0, PT, R16, UR4, PT ;  /* 0x0000000410007c0c */ /* 0x000fda000bf06270 */
[----:B-1----:R-:W1:Y:S01]  /*3ef0*/  @!P0 LDS.128 R4, [R75+0x22400] ;  /* 0x022400004b048984 */ /* 0x002e620000000c00 */
[----:B---3--:R-:W-:-:S04]  /*3f00*/  @!P0 LEA R8, P6, R16, R14, 0x1 ;  /* 0x0000000e10088211 */ /* 0x008fc800078c08ff */
[----:B--2---:R-:W-:-:S05]  /*3f10*/  @!P0 LEA.HI.X R9, R16, R10, R17, 0x1, P6 ;  /* 0x0000000a10098211 */ /* 0x004fca00030f0c11 */
[----:B-1----:R4:W-:Y:S01]  /*3f20*/  @!P0 ST.E.128 desc[UR40][R8.64], R4 ;  /* 0x0000000408008985 */ /* 0x0029e2000c101d28 */
[----:B------:R-:W-:-:S13]  /*3f30*/  ISETP.GE.AND P0, PT, R19, UR4, PT ;  /* 0x0000000413007c0c */ /* 0x000fda000bf06270 */
[----:B------:R-:W-:Y:S05]  /*3f40*/  @P0 BRA `(.L_x_606) ;  /* 0x0000000000240947 */ /* 0x000fea0003800000 */
[----:B------:R-:W-:Y:S01]  /*3f50*/  LOP3.LUT P0, RZ, R190, 0x4, RZ, 0xc0, !PT ;  /* 0x00000004beff7812 */ /* 0x000fe2000780c0ff */
[----:B----4-:R-:W-:-:S12]  /*3f60*/  VIADD R4, R52, 0x20 ;  /* 0x0000002034047836 */ /* 0x010fd80000000000 */
[----:B------:R-:W-:Y:S01]  /*3f70*/  @P0 VIADD R4, R52, 0xffffffe0 ;  /* 0xffffffe034040836 */ /* 0x000fe20000000000 */
[----:B------:R-:W-:-:S03]  /*3f80*/  LEA R8, P0, R19, R14, 0x1 ;  /* 0x0000000e13087211 */ /* 0x000fc600078008ff */
[----:B------:R-:W-:Y:S01]  /*3f90*/  IMAD.IADD R71, R71, 0x1, R4 ;  /* 0x0000000147477824 */ /* 0x000fe200078e0204 */
[----:B------:R-:W-:-:S03]  /*3fa0*/  LEA.HI.X R9, R19, R10, R191, 0x1, P0 ;  /* 0x0000000a13097211 */ /* 0x000fc600000f0cbf */
[----:B------:R-:W-:-:S06]  /*3fb0*/  IMAD R4, R71, 0x2, R2 ;  /* 0x0000000247047824 */ /* 0x000fcc00078e0202 */
[----:B------:R-:W1:Y:S04]  /*3fc0*/  LDS.128 R4, [R4+0x22400] ;  /* 0x0224000004047984 */ /* 0x000e680000000c00 */
[----:B-1----:R1:W-:Y:S02]  /*3fd0*/  ST.E.128 desc[UR40][R8.64], R4 ;  /* 0x0000000408007985 */ /* 0x0023e4000c101d28 */
.L_x_606:
[----:B------:R-:W-:Y:S05]  /*3fe0*/  BSYNC B0 ;  /* 0x0000000000007941 */ /* 0x000fea0003800000 */
.L_x_597:
[----:B-1234-:R-:W1:Y:S01]  /*3ff0*/  S2R R4, SR_TID.X ;  /* 0x0000000000047919 */ /* 0x01ee620000002100 */
[----:B------:R-:W-:Y:S01]  /*4000*/  @!PT LDS RZ, [RZ] ;  /* 0x00000000fffff984 */ /* 0x000fe20000000800 */
[----:B------:R-:W-:Y:S01]  /*4010*/  @!PT LDS RZ, [RZ] ;  /* 0x00000000fffff984 */ /* 0x000fe20000000800 */
[----:B------:R-:W-:Y:S01]  /*4020*/  @!PT LDS RZ, [RZ] ;  /* 0x00000000fffff984 */ /* 0x000fe20000000800 */
[----:B------:R-:W-:Y:S01]  /*4030*/  @!PT LDS RZ, [RZ] ;  /* 0x00000000fffff984 */ /* 0x000fe20000000800 */
[----:B------:R2:W-:Y:S06]  /*4040*/  MEMBAR.ALL.CTA ;  /* 0x0000000000007992 */ /* 0x0005ec0000008000 */
[----:B--2---:R-:W2:Y:S01]  /*4050*/  FENCE.VIEW.ASYNC.S ;  /* 0x00000000000073c6 */ /* 0x004ea20000000000 */
[----:B------:R-:W-:Y:S05]  /*4060*/  WARPSYNC.ALL ;  /* 0x0000000000007948 */ /* 0x000fea0003800000 */
[----:B------:R-:W-:Y:S01]  /*4070*/  BSSY B0, `(.L_x_623) ;  /* 0x0000009000007945 */ /* 0x000fe20003800000 */
[----:B-1----:R-:W-:Y:S01]  /*4080*/  LOP3.LUT R4, R4, 0x7f, RZ, 0xc0, !PT ;  /* 0x0000007f04047812 */ /* 0x002fe200078ec0ff */
[----:B--2---:R1:W-:Y:S03]  /*4090*/  BAR.SYNC.DEFER_BLOCKING R49, 0x80 ;  /* 0x000200310000751d */ /* 0x0043e60000010000 */
[----:B------:R-:W-:-:S13]  /*40a0*/  ISETP.NE.AND P0, PT, R4, RZ, PT ;  /* 0x000000ff0400720c */ /* 0x000fda0003f05270 */
[----:B------:R-:W-:-:S05]  /*40b0*/  @!P0 VIADD R4, R63, 0x28ca0 ;  /* 0x00028ca03f048836 */ /* 0x000fca0000000000 */
[----:B------:R-:W-:-:S04]  /*40c0*/  @!P0 PRMT R4, RZ, 0x654, R4 ;  /* 0x00000654ff048816 */ /* 0x000fc80000000004 */
[----:B------:R1:W-:Y:S01]  /*40d0*/  @!P0 SYNCS.ARRIVE.TRANS64.RED.A1T0 RZ, [R4+URZ], RZ ;  /* 0x000000ff04ff89a7 */ /* 0x0003e2000810043f */
[----:B------:R-:W-:Y:S05]  /*40e0*/  @!P5 BRA `(.L_x_624) ;  /* 0x000000000004d947 */ /* 0x000fea0003800000 */
[----:B------:R-:W-:Y:S01]  /*40f0*/  BPT.TRAP 0x1 ;  /* 0x000000040000795c */ /* 0x000fe20000300000 */
.L_x_624:
[----:B------:R-:W-:Y:S05]  /*4100*/  BSYNC B0 ;  /* 0x0000000000007941 */ /* 0x000fea0003800000 */
.L_x_623:
[----:B------:R-:W2:Y:S01]  /*4110*/  SYNCS.PHASECHK.TRANS64.TRYWAIT P5, [R63+URZ+0x28cb0], R74 ;  /* 0x028cb04a3f0075a7 */ /* 0x000ea200080a017f */
[----:B------:R-:W-:Y:S04]  /*4120*/  BSSY B0, `(.L_x_625) ;  /* 0x0000002000007945 */ /* 0x000fe80003800000 */
[----:B--2---:R-:W-:Y:S05]  /*4130*/  @!P5 BRA `(.L_x_626) ;  /* 0x000001380048d947 */ /* 0x004fea0003800000 */
.L_x_860:
[----:B------:R-:W-:Y:S05]  /*4140*/  BSYNC B0 ;  /* 0x0000000000007941 */ /* 0x000fea0003800000 */
.L_x_625:
[----:B------:R-:W-:Y:S01]  /*4150*/  ULDC.64 UR4, c[0x0][0x328] ;  /* 0x0000ca0000047ab9 */ /* 0x000fe20000000a00 */
[----:B------:R-:W-:Y:S01]  /*4160*/  BSSY B0, `(.L_x_627) ;  /* 0x0000072000007945 */ /* 0x000fe20003800000 */
[----:B------:R-:W-:Y:S02]  /*4170*/  IMAD R6, R67, UR4, RZ ;  /* 0x0000000443067c24 */ /* 0x000fe4000f8e02ff */
[----:B-1----:R-:W-:-:S04]  /*4180*/  IMAD.WIDE.U32 R4, R65, UR4, RZ ;  /* 0x0000000441047c25 */ /* 0x002fc8000f8e00ff */
[----:B------:R-:W-:Y:S01]  /*4190*/  IMAD R65, R65, UR5, R6 ;  /* 0x0000000541417c24 */ /* 0x000fe2000f8e0206 */
[----:B------:R-:W-:Y:S02]  /*41a0*/  ULDC.64 UR4, c[0x0][0x338] ;  /* 0x0000ce0000047ab9 */ /* 0x000fe40000000a00 */
        /* <DEDUP_REMOVED lines=10> */
[----:B------:R-:W-:Y:S01]  /*4250*/  IMAD.IADD R5, R5, 0x1, R9 ;  /* 0x0000000105057824 */ /* 0x000fe200078e0209 */
[----:B------:R-:W-:-:S04]  /*4260*/  LEA R11, P5, R4, UR4, 0x1 ;  /* 0x00000004040b7c11 */ /* 0x000fc8000f8a08ff */
[----:B------:R-:W-:Y:S02]  /*4270*/  LEA.HI.X R10, R4, UR5, R5, 0x1, P5 ;  /* 0x00000005040a7c11 */ /* 0x000fe4000a8f0c05 */
[----:B------:R-:W-:Y:S01]  /*4280*/  ISETP.GT.AND P5, PT, R68, R184, PT ;  /* 0x000000b84400720c */ /* 0x000fe20003fa4270 */
[----:B------:R-:W1:Y:S04]  /*4290*/  SHFL.IDX PT, R11, R11, RZ, 0x1c1f ;  /* 0x001c1fff0b0b7589 */ /* 0x000e6800000e0000 */
[----:B------:R-:W3:Y:S08]  /*42a0*/  SHFL.IDX PT, R10, R10, RZ, 0x1c1f ;  /* 0x001c1fff0a0a7589 */ /* 0x000ef000000e0000 */
[----:B------:R-:W-:Y:S05]  /*42b0*/  @!P5 BRA `(.L_x_628) ;  /* 0x000000040070d947 */ /* 0x000fea0003800000 */
[----:B------:R-:W-:Y:S01]  /*42c0*/  ULDC UR4, c[0x0][0x320] ;  /* 0x0000c80000047ab9 */ /* 0x000fe20000000800 */
[----:B------:R-:W4:Y:S01]  /*42d0*/  LDL R30, [R1] ;  /* 0x00000000011e7983 */ /* 0x000f220000100800 */
[----:B------:R-:W-:Y:S01]  /*42e0*/  ISETP.GE.AND P6, PT, R16, UR4, PT ;  /* 0x0000000410007c0c */ /* 0x000fe2000bfc6270 */
[----:B------:R-:W-:Y:S02]  /*42f0*/  IMAD R9, R22, 0x8000, R52 ;  /* 0x0000800016097824 */ /* 0x000fe400078e0234 */
[----:B------:R-:W5:Y:S03]  /*4300*/  LDL R29, [R1+0x4] ;  /* 0x00000400011d7983 */ /* 0x000f660000100800 */
[C---:B------:R-:W-:Y:S01]  /*4310*/  LEA R12, R9.reuse, R2, 0x1 ;  /* 0x00000002090c7211 */ /* 0x040fe200078e08ff */
[----:B------:R-:W2:Y:S04]  /*4320*/  LDL R28, [R1+0x8] ;  /* 0x00000800011c7983 */ /* 0x000ea80000100800 */
[----:B------:R-:W2:Y:S04]  /*4330*/  LDL R15, [R1+0xc] ;  /* 0x00000c00010f7983 */ /* 0x000ea80000100800 */
[----:B------:R-:W0:Y:S01]  /*4340*/  @!P6 LDS.128 R4, [R12+0x400] ;  /* 0x000400000c04e984 */ /* 0x000e220000000c00 */
[----:B------:R-:W-:Y:S01]  /*4350*/  LOP3.LUT P5, RZ, R190, 0x4, RZ, 0xc0, !PT ;  /* 0x00000004beff7812 */ /* 0x000fe200078ac0ff */
[----:B------:R-:W-:-:S02]  /*4360*/  VIADD R13, R9, 0x20 ;  /* 0x00000020090d7836 */ /* 0x000fc40000000000 */
[----:B------:R-:W2:Y:S10]  /*4370*/  LDL R14, [R1+0x10] ;  /* 0x00001000010e7983 */ /* 0x000eb40000100800 */
[----:B------:R-:W-:Y:S01]  /*4380*/  @P5 VIADD R13, R9, 0xffffffe0 ;  /* 0xffffffe0090d5836 */ /* 0x000fe20000000000 */
[----:B-1----:R-:W-:-:S03]  /*4390*/  @!P6 LEA R8, P5, R16, R11, 0x1 ;  /* 0x0000000b1008e211 */ /* 0x002fc600078a08ff */
[----:B------:R-:W-:Y:S01]  /*43a0*/  IMAD R13, R13, 0x2, R2 ;  /* 0x000000020d0d7824 */ /* 0x000fe200078e0202 */
[----:B---3--:R-:W-:Y:S02]  /*43b0*/  @!P6 LEA.HI.X R9, R16, R10, R17, 0x1, P5 ;  /* 0x0000000a1009e211 */ /* 0x008fe400028f0c11 */
[----:B------:R-:W-:-:S03]  /*43c0*/  ISETP.GE.AND P5, PT, R19, UR4, PT ;  /* 0x0000000413007c0c */ /* 0x000fc6000bfa6270 */
[----:B0-----:R0:W-:Y:S10]  /*43d0*/  @!P6 ST.E.128 desc[UR40][R8.64], R4 ;  /* 0x000000040800e985 */ /* 0x0011f4000c101d28 */
[----:B------:R-:W1:Y:S01]  /*43e0*/  @!P5 LDS.128 R4, [R13+0x400] ;  /* 0x000400000d04d984 */ /* 0x000e620000000c00 */
[----:B0-----:R-:W-:-:S04]  /*43f0*/  @!P5 LEA R8, P6, R19, R11, 0x1 ;  /* 0x0000000b1308d211 */ /* 0x001fc800078c08ff */
[----:B------:R-:W-:Y:S02]  /*4400*/  @!P5 LEA.HI.X R9, R19, R10, R191, 0x1, P6 ;  /* 0x0000000a1309d211 */ /* 0x000fe400030f0cbf */
[----:B------:R-:W-:-:S03]  /*4410*/  ISETP.GE.AND P6, PT, R206, UR4, PT ;  /* 0x00000004ce007c0c */ /* 0x000fc6000bfc6270 */
[----:B-1----:R0:W-:Y:S10]  /*4420*/  @!P5 ST.E.128 desc[UR40][R8.64], R4 ;  /* 0x000000040800d985 */ /* 0x0021f4000c101d28 */
[----:B------:R-:W1:Y:S01]  /*4430*/  @!P6 LDS.128 R4, [R12+0x2400] ;  /* 0x002400000c04e984 */ /* 0x000e620000000c00 */
[----:B0-----:R-:W-:-:S05]  /*4440*/  @!P6 LEA R8, P5, R206, R11, 0x1 ;  /* 0x0000000bce08e211 */ /* 0x001fca00078a08ff */
[----:B------:R-:W-:Y:S01]  /*4450*/  @!P6 IMAD.X R9, R10, 0x1, R217, P5 ;  /* 0x000000010a09e824 */ /* 0x000fe200028e06d9 */
[----:B------:R-:W-:-:S04]  /*4460*/  ISETP.GE.AND P5, PT, R205, UR4, PT ;  /* 0x00000004cd007c0c */ /* 0x000fc8000bfa6270 */
[----:B-1----:R0:W-:Y:S09]  /*4470*/  @!P6 ST.E.128 desc[UR40][R8.64], R4 ;  /* 0x000000040800e985 */ /* 0x0021f2000c101d28 */
        /* <DEDUP_REMOVED lines=42> */
[----:B----4-:R-:W-:Y:S01]  /*4720*/  @!P5 IMAD.X R9, R10, 0x1, R30, P6 ;  /* 0x000000010a09d824 */ /* 0x010fe200030e061e */
[----:B------:R-:W-:-:S04]  /*4730*/  ISETP.GE.AND P6, PT, R196, UR4, PT ;  /* 0x00000004c4007c0c */ /* 0x000fc8000bfc6270 */
[----:B-1----:R0:W-:Y:S09]  /*4740*/  @!P5 ST.E.128 desc[UR40][R8.64], R4 ;  /* 0x000000040800d985 */ /* 0x0021f2000c101d28 */
[----:B------:R-:W1:Y:S01]  /*4750*/  @!P6 LDS.128 R4, [R12+0xc400] ;  /* 0x00c400000c04e984 */ /* 0x000e620000000c00 */
[----:B0-----:R-:W-:-:S05]  /*4760*/  @!P6 LEA R8, P5, R196, R11, 0x1 ;  /* 0x0000000bc408e211 */ /* 0x001fca00078a08ff */
[----:B-----5:R-:W-:Y:S01]  /*4770*/  @!P6 IMAD.X R9, R10, 0x1, R29, P5 ;  /* 0x000000010a09e824 */ /* 0x020fe200028e061d */
[----:B------:R-:W-:-:S04]  /*4780*/  ISETP.GE.AND P5, PT, R195, UR4, PT ;  /* 0x00000004c3007c0c */ /* 0x000fc8000bfa6270 */
[----:B-1----:R0:W-:Y:S09]  /*4790*/  @!P6 ST.E.128 desc[UR40][R8.64], R4 ;  /* 0x000000040800e985 */ /* 0x0021f2000c101d28 */
[----:B------:R-:W1:Y:S01]  /*47a0*/  @!P5 LDS.128 R4, [R13+0xc400] ;  /* 0x00c400000d04d984 */ /* 0x000e620000000c00 */
[----:B0-----:R-:W-:-:S05]  /*47b0*/  @!P5 LEA R8, P6, R195, R11, 0x1 ;  /* 0x0000000bc308d211 */ /* 0x001fca00078c08ff */
[----:B--2---:R-:W-:Y:S01]  /*47c0*/  @!P5 IMAD.X R9, R10, 0x1, R28, P6 ;  /* 0x000000010a09d824 */ /* 0x004fe200030e061c */
        /* <DEDUP_REMOVED lines=9> */
[----:B------:R-:W-:-:S05]  /*4860*/  @!P5 IMAD.X R9, R10, 0x1, R14, P6 ;  /* 0x000000010a09d824 */ /* 0x000fca00030e060e */
[----:B-1----:R4:W-:Y:S03]  /*4870*/  @!P5 ST.E.128 desc[UR40][R8.64], R4 ;  /* 0x000000040800d985 */ /* 0x0029e6000c101d28 */
.L_x_628:
[----:B------:R-:W-:Y:S05]  /*4880*/  BSYNC B0 ;  /* 0x0000000000007941 */ /* 0x000fea0003800000 */
.L_x_627:
[----:B------:R-:W-:Y:S01]  /*4890*/  @!PT LDS RZ, [RZ] ;  /* 0x00000000fffff984 */ /* 0x000fe20000000800 */
[----:B------:R-:W-:Y:S01]  /*48a0*/  @!PT LDS RZ, [RZ] ;  /* 0x00000000fffff984 */ /* 0x000fe20000000800 */
[----:B------:R-:W-:Y:S01]  /*48b0*/  @!PT LDS RZ, [RZ] ;  /* 0x00000000fffff984 */ /* 0x000fe20000000800 */
[----:B------:R-:W-:Y:S01]  /*48c0*/  @!PT LDS RZ, [RZ] ;  /* 0x00000000fffff984 */ /* 0x000fe20000000800 */
[----:B------:R5:W-:Y:S06]  /*48d0*/  MEMBAR.ALL.CTA ;  /* 0x0000000000007992 */ /* 0x000bec0000008000 */
[----:B-----5:R-:W5:Y:S01]  /*48e0*/  FENCE.VIEW.ASYNC.S ;  /* 0x00000000000073c6 */ /* 0x020f620000000000 */
[----:B------:R-:W-:Y:S02]  /*48f0*/  VIADD R22, R22, 0x1 ;  /* 0x0000000116167836 */ /* 0x000fe40000000000 */
[----:B0-2---:R-:W-:Y:S01]  /*4900*/  @!P0 VIADD R63, R63, 0x28cc0 ;  /* 0x00028cc03f3f8836 */ /* 0x005fe20000000000 */
[----:B-----5:R0:W-:Y:S02]  /*4910*/  BAR.SYNC.DEFER_BLOCKING R49, 0x80 ;  /* 0x000200310000751d */ /* 0x0201e40000010000 */
[----:B------:R-:W-:-:S02]  /*4920*/  ISETP.NE.AND P5, PT, R22, 0x2, PT ;  /* 0x000000021600780c */ /* 0x000fc40003fa5270 */
[----:B------:R-:W-:Y:S02]  /*4930*/  @!P0 PRMT R63, RZ, 0x654, R63 ;  /* 0x00000654ff3f8816 */ /* 0x000fe4000000003f */
[----:B----4-:R-:W-:Y:S02]  /*4940*/  SEL R5, RZ, 0x1, P5 ;  /* 0x00000001ff057807 */ /* 0x010fe40002800000 */
[----:B------:R-:W-:Y:S02]  /*4950*/  SEL R22, R22, RZ, P5 ;  /* 0x000000ff16167207 */ /* 0x000fe40002800000 */
[----:B------:R-:W-:Y:S01]  /*4960*/  LOP3.LUT R188, R188, R5, RZ, 0x3c, !PT ;  /* 0x00000005bcbc7212 */ /* 0x000fe200078e3cff */
[----:B------:R0:W-:Y:S01]  /*4970*/  @!P0 SYNCS.ARRIVE.TRANS64.RED.A1T0 RZ, [R63+URZ], RZ ;  /* 0x000000ff3fff89a7 */ /* 0x0001e2000810043f */
[----:B------:R-:W-:Y:S01]  /*4980*/  PLOP3.LUT P0, PT, PT, PT, PT, 0x8, 0x0 ;  /* 0x000000000000781c */ /* 0x000fe20003f0e170 */
[----:B------:R-:W-:-:S12]  /*4990*/  @P4 BRA `(.L_x_629) ;  /* 0xffffffd800404947 */ /* 0x000fd8000383ffff */
.L_x_592:
[----:B------:R-:W2:Y:S01]  /*49a0*/  LDL R4, [R1+0x50] ;  /* 0x0000500001047983 */ /* 0x000ea20000100800 */
[----:B------:R-:W-:Y:S01]  /*49b0*/  BSSY B0, `(.L_x_630) ;  /* 0x0000047000007945 */ /* 0x000fe20003800000 */
[----:B------:R-:W-:Y:S01]  /*49c0*/  IMAD.MOV.U32 R0, RZ, RZ, RZ ;  /* 0x000000ffff007224 */ /* 0x000fe200078e00ff */
[----:B------:R-:W-:Y:S01]  /*49d0*/  CS2R R150, SRZ ;  /* 0x0000000000967805 */ /* 0x000fe2000001ff00 */
[----:B------:R-:W-:Y:S01]  /*49e0*/  IMAD.MOV.U32 R3, RZ, RZ, RZ ;  /* 0x000000ffff037224 */ /* 0x000fe200078e00ff */
        /* <DEDUP_REMOVED lines=24> */
[----:B------:R-:W-:Y:S01]  /*4b70*/  CS2R R100, SRZ ;  /* 0x0000000000647805 */ /* 0x000fe2000001ff00 */
[----:B------:R-:W-:Y:S01]  /*4b80*/  IMAD.MOV.U32 R99, RZ, RZ, RZ ;  /* 0x000000ffff637224 */ /* 0x000fe200078e00ff */
[----:B------:R-:W-:Y:S02]  /*4b90*/  CS2R R40, SRZ ;  /* 0x0000000000287805 */ /* 0x000fe4000001ff00 */
[----:B------:R-:W-:Y:S02]  /*4ba0*/  MOV R96, RZ ;  /* 0x000000ff00607202 */ /* 0x000fe40000000f00 */
[----:B------:R-:W-:-:S02]  /*4bb0*/  CS2R R94, SRZ ;  /* 0x00000000005e7805 */ /* 0x000fc4000001ff00 */
[----:B------:R-:W-:Y:S01]  /*4bc0*/  CS2R R92, SRZ ;  /* 0x00000000005c7805 */ /* 0x000fe2000001ff00 */
[----:B------:R-:W-:Y:S01]  /*4bd0*/  IMAD.MOV.U32 R91, RZ, RZ, RZ ;  /* 0x000000ffff5b7224 */ /* 0x000fe200078e00ff */
[----:B------:R-:W-:Y:S02]  /*4be0*/  CS2R R36, SRZ ;  /* 0x0000000000247805 */ /* 0x000fe4000001ff00 */
[----:B------:R-:W-:Y:S02]  /*4bf0*/  CS2R R88, SRZ ;  /* 0x0000000000587805 */ /* 0x000fe4000001ff00 */
[----:B------:R-:W-:Y:S02]  /*4c00*/  CS2R R86, SRZ ;  /* 0x0000000000567805 */ /* 0x000fe4000001ff00 */
[----:B------:R-:W-:Y:S01]  /*4c10*/  CS2R R84, SRZ ;  /* 0x0000000000547805 */ /* 0x000fe2000001ff00 */
[----:B------:R-:W-:Y:S01]  /*4c20*/  IMAD.MOV.U32 R83, RZ, RZ, RZ ;  /* 0x000000ffff537224 */ /* 0x000fe200078e00ff */
[----:B------:R-:W-:-:S02]  /*4c30*/  CS2R R32, SRZ ;  /* 0x0000000000207805 */ /* 0x000fc4000001ff00 */
[----:B------:R-:W-:Y:S02]  /*4c40*/  CS2R R80, SRZ ;  /* 0x0000000000507805 */ /* 0x000fe4000001ff00 */
[----:B------:R-:W-:Y:S02]  /*4c50*/  CS2R R78, SRZ ;  /* 0x00000000004e7805 */ /* 0x000fe4000001ff00 */
[----:B------:R-:W-:Y:S01]  /*4c60*/  CS2R R76, SRZ ;  /* 0x00000000004c7805 */ /* 0x000fe2000001ff00 */
[----:B------:R-:W-:Y:S01]  /*4c70*/  IMAD.MOV.U32 R75, RZ, RZ, RZ ;  /* 0x000000ffff4b7224 */ /* 0x000fe200078e00ff */
        /* <DEDUP_REMOVED lines=8> */
[----:B0-----:R-:W-:-:S02]  /*4d00*/  CS2R R62, SRZ ;  /* 0x00000000003e7805 */ /* 0x001fc4000001ff00 */
[----:B------:R-:W-:Y:S02]  /*4d10*/  CS2R R60, SRZ ;  /* 0x00000000003c7805 */ /* 0x000fe4000001ff00 */
        /* <DEDUP_REMOVED lines=8> */
[----:B------:R-:W-:Y:S01]  /*4da0*/  CS2R R42, SRZ ;  /* 0x00000000002a7805 */ /* 0x000fe2000001ff00 */
[----:B------:R-:W-:Y:S02]  /*4db0*/  IMAD.MOV.U32 R155, RZ, RZ, RZ ;  /* 0x000000ffff9b7224 */ /* 0x000fe400078e00ff */
[----:B------:R-:W-:Y:S02]  /*4dc0*/  IMAD.MOV.U32 R39, RZ, RZ, RZ ;  /* 0x000000ffff277224 */ /* 0x000fe400078e00ff */
[----:B-1----:R-:W-:Y:S01]  /*4dd0*/  IMAD.MOV.U32 R11, RZ, RZ, RZ ;  /* 0x000000ffff0b7224 */ /* 0x002fe200078e00ff */
[----:B--2---:R-:W-:Y:S01]  /*4de0*/  ISETP.NE.AND P1, PT, R4, 0x1, PT ;  /* 0x000000010400780c */ /* 0x004fe20003f25270 */
[----:B------:R-:W-:-:S12]  /*4df0*/  @P0 BRA `(.L_x_631) ;  /* 0x0000000000080947 */ /* 0x000fd80003800000 */
[----:B------:R-:W0:Y:S02]  /*4e00*/  FENCE.VIEW.ASYNC.G ;  /* 0x00000000000073c6 */ /* 0x000e240000000100 */
[----:B0-----:R-:W-:Y:S06]  /*4e10*/  BAR.ARV 0xc, 0x180 ;  /* 0x0306000000007b1d */ /* 0x001fec0000002000 */
.L_x_631:
[----:B------:R-:W-:Y:S05]  /*4e20*/  BSYNC B0 ;  /* 0x0000000000007941 */ /* 0x000fea0003800000 */
.L_x_630:
[----:B------:R-:W-:Y:S01]  /*4e30*/  BSSY B7, `(.L_x_632) ;  /* 0x000084c000077945 */ /* 0x000fe20003800000 */
[----:B------:R-:W-:Y:S01]  /*4e40*/  IMAD.MOV.U32 R28, RZ, RZ, RZ ;  /* 0x000000ffff1c7224 */ /* 0x000fe200078e00ff */
[----:B------:R-:W-:Y:S01]  /*4e50*/  CS2R R8, SRZ ;  /* 0x0000000000087805 */ /* 0x000fe2000001ff00 */
[----:B------:R-:W-:Y:S01]  /*4e60*/  IMAD.MOV.U32 R154, RZ, RZ, RZ ;  /* 0x000000ffff9a7224 */ /* 0x000fe200078e00ff */
[----:B------:R-:W-:Y:S01]  /*4e70*/  CS2R R152, SRZ ;  /* 0x0000000000987805 */ /* 0x000fe2000001ff00 */
[----:B------:R-:W-:Y:S01]  /*4e80*/  IMAD.MOV.U32 R35, RZ, RZ, RZ ;  /* 0x000000ffff237224 */ /* 0x000fe200078e00ff */
[----:B------:R-:W-:Y:S01]  /*4e90*/  CS2R R6, SRZ ;  /* 0x0000000000067805 */ /* 0x000fe2000001ff00 */
[----:B------:R-:W-:Y:S02]  /*4ea0*/  IMAD.MOV.U32 R14, RZ, RZ, RZ ;  /* 0x000000ffff0e7224 */ /* 0x000fe400078e00ff */
[----:B------:R-:W-:Y:S02]  /*4eb0*/  IMAD.MOV.U32 R31, RZ, RZ, RZ ;  /* 0x000000ffff1f7224 */ /* 0x000fe400078e00ff */
[----:B------:R-:W-:-:S02]  /*4ec0*/  IMAD.MOV.U32 R156, RZ, RZ, RZ ;  /* 0x000000ffff9c7224 */ /* 0x000fc400078e00ff */
[----:B------:R-:W-:Y:S02]  /*4ed0*/  IMAD.MOV.U32 R5, RZ, RZ, RZ ;  /* 0x000000ffff057224 */ /* 0x000fe400078e00ff */
[----:B---3--:R-:W-:Y:S01]  /*4ee0*/  IMAD.MOV.U32 R10, RZ, RZ, RZ ;  /* 0x000000ffff0a7224 */ /* 0x008fe200078e00ff */
[----:B------:R-:W-:Y:S06]  /*4ef0*/  @!P1 BRA `(.L_x_633) ;  /* 0x0000001800b89947 */ /* 0x000fec0003800000 */
[----:B------:R-:W-:Y:S02]  /*4f00*/  ISETP.GE.AND P1, PT, R171, 0x1, PT ;  /* 0x00000001ab00780c */ /* 0x000fe40003f26270 */
[----:B------:R-:W-:-:S11]  /*4f10*/  PLOP3.LUT P0, PT, PT, PT, PT, 0x80, 0x0 ;  /* 0x000000000000781c */ /* 0x000fd60003f0f070 */
[----:B------:R-:W-:Y:S05]  /*4f20*/  @!P1 BRA `(.L_x_634) ;  /* 0x0000008000f09947 */ /* 0x000fea0003800000 */
[----:B------:R-:W0:Y:S01]  /*4f30*/  S2R R20, SR_TID.X ;  /* 0x0000000000147919 */ /* 0x000e220000002100 */
[----:B------:R-:W-:Y:S01]  /*4f40*/  ISETP.NE.AND P0, PT, R185, 0x3, PT ;  /* 0x00000003b900780c */ /* 0x000fe20003f05270 */
[----:B0-----:R-:W-:-:S05]  /*4f50*/  VIADD R20, R20, 0xffffff80 ;  /* 0xffffff8014147836 */ /* 0x001fca0000000000 */
[----:B------:R-:W-:-:S04]  /*4f60*/  SHF.R.S32.HI R4, RZ, 0x1f, R20 ;  /* 0x0000001fff047819 */ /* 0x000fc80000011414 */
[----:B------:R-:W-:-:S04]  /*4f70*/  LEA.HI R4, R4, R20, RZ, 0x7 ;  /* 0x0000001404047211 */ /* 0x000fc800078f38ff */
[----:B------:R-:W-:-:S05]  /*4f80*/  SHF.R.S32.HI R4, RZ, 0x7, R4 ;  /* 0x00000007ff047819 */ /* 0x000fca0000011404 */
[----:B------:R-:W0:Y:S02]  /*4f90*/  SHFL.IDX PT, R0, R4, RZ, 0x1f ;  /* 0x00001fff04007589 */ /* 0x000e2400000e0000 */
[----:B0-----:R-:W-:-:S04]  /*4fa0*/  LEA.HI R3, R0, R0, RZ, 0x1 ;  /* 0x0000000000037211 */ /* 0x001fc800078f08ff */
[----:B------:R-:W-:-:S05]  /*4fb0*/  LOP3.LUT R3, R3, 0x1fffe, RZ, 0xc0, !PT ;  /* 0x0001fffe03037812 */ /* 0x000fca00078ec0ff */
[----:B------:R-:W-:-:S05]  /*4fc0*/  IMAD.IADD R3, R0, 0x1, -R3 ;  /* 0x0000000100037824 */ /* 0x000fca00078e0a03 */
[----:B------:R-:W-:-:S05]  /*4fd0*/  LEA R3, R3, R2, 0xf ;  /* 0x0000000203037211 */ /* 0x000fca00078e78ff */
[----:B------:R-:W-:-:S05]  /*4fe0*/  VIADD R3, R3, 0x400 ;  /* 0x0000040003037836 */ /* 0x000fca0000000000 */
[----:B------:R-:W-:-:S04]  /*4ff0*/  SHF.R.U32.HI R3, RZ, 0x4, R3 ;  /* 0x00000004ff037819 */ /* 0x000fc80000011603 */
[----:B------:R-:W-:-:S04]  /*5000*/  LOP3.LUT R0, R3, 0x3fff, RZ, 0xc0, !PT ;  /* 0x00003fff03007812 */ /* 0x000fc800078ec0ff */
[----:B------:R-:W-:Y:S01]  /*5010*/  LOP3.LUT R0, R0, 0x2000000, RZ, 0xfc, !PT ;  /* 0x0200000000007812 */ /* 0x000fe200078efcff */
[----:B------:R-:W-:Y:S06]  /*5020*/  @!P0 BRA `(.L_x_635) ;  /* 0x0000000000048947 */ /* 0x000fec0003800000 */
[----:B------:R-:W-:Y:S01]  /*5030*/  BPT.TRAP 0x1 ;  /* 0x000000040000795c */ /* 0x000fe20000300000 */
.L_x_635:
[----:B------:R-:W-:Y:S01]  /*5040*/  IMAD R3, R18, 0x8, R2 ;  /* 0x0000000812037824 */ /* 0x000fe200078e0202 */
[----:B------:R-:W-:Y:S01]  /*5050*/  SHF.L.U32 R6, R23, 0x1f, RZ ;  /* 0x0000001f17067819 */ /* 0x000fe200000006ff */
[----:B------:R-:W-:Y:S01]  /*5060*/  VIADD R4, R2, 0x26800 ;  /* 0x0002680002047836 */ /* 0x000fe20000000000 */
[----:B------:R-:W-:Y:S02]  /*5070*/  BSSY B0, `(.L_x_636) ;  /* 0x0000008000007945 */ /* 0x000fe40003800000 */
[----:B------:R-:W0:Y:S02]  /*5080*/  SYNCS.PHASECHK.TRANS64.TRYWAIT P1, [R3+URZ+0x28c50], R6 ;  /* 0x028c5006030075a7 */ /* 0x000e24000802017f */
[----:B------:R-:W-:Y:S01]  /*5090*/  SHF.R.U32.HI R5, RZ, 0x4, R4 ;  /* 0x00000004ff057819 */ /* 0x000fe20000011604 */
[----:B------:R-:W-:-:S03]  /*50a0*/  IMAD R4, R18, 0x1000, R0 ;  /* 0x0000100012047824 */ /* 0x000fc600078e0200 */
[----:B------:R-:W-:-:S04]  /*50b0*/  LOP3.LUT R5, R5, 0x3fff, RZ, 0xc0, !PT ;  /* 0x00003fff05057812 */ /* 0x000fc800078ec0ff */
[----:B------:R-:W-:Y:S01]  /*50c0*/  LOP3.LUT R10, R5, 0x10000, RZ, 0xfc, !PT ;  /* 0x00010000050a7812 */ /* 0x000fe200078efcff */
[----:B------:R-:W-:Y:S01]  /*50d0*/  IMAD.MOV.U32 R5, RZ, RZ, 0x40000040 ;  /* 0x40000040ff057424 */ /* 0x000fe200078e00ff */
[----:B0-----:R-:W-:Y:S06]  /*50e0*/  @!P1 BRA `(.L_x_637) ;  /* 0x0000012800709947 */ /* 0x001fec0003800000 */
.L_x_861:
[----:B------:R-:W-:Y:S05]  /*50f0*/  BSYNC B0 ;  /* 0x0000000000007941 */ /* 0x000fea0003800000 */
.L_x_636:
[----:B------:R-:W-:Y:S01]  /*5100*/  BAR.SYNC.DEFER_BLOCKING 0xe, 0x100 ;  /* 0x0384000000007b1d */ /* 0x000fe20000010000 */
[----:B------:R-:W-:Y:S01]  /*5110*/  IMAD.MOV.U32 R11, RZ, RZ, 0x40000040 ;  /* 0x40000040ff0b7424 */ /* 0x000fe200078e00ff */
[C---:B------:R-:W-:Y:S01]  /*5120*/  R2UR UR6, R4.reuse ;  /* 0x00000000040672ca */ /* 0x040fe200000e0000 */
[----:B0-----:R-:W-:Y:S01]  /*5130*/  VIADD R6, R4, 0x80 ;  /* 0x0000008004067836 */ /* 0x001fe20000000000 */
[----:B------:R-:W-:Y:S01]  /*5140*/  R2UR UR7, R5 ;  /* 0x00000000050772ca */ /* 0x000fe200000e0000 */
[----:B------:R-:W-:Y:S01]  /*5150*/  IMAD.MOV.U32 R7, RZ, RZ, 0x40000040 ;  /* 0x40000040ff077424 */ /* 0x000fe200078e00ff */
[C---:B------:R-:W-:Y:S01]  /*5160*/  R2UR UR4, R10.reuse ;  /* 0x000000000a0472ca */ /* 0x040fe200000e0000 */
[----:B------:R-:W-:Y:S01]  /*5170*/  VIADD R8, R10, 0x2 ;  /* 0x000000020a087836 */ /* 0x000fe20000000000 */
[----:B------:R-:W-:Y:S01]  /*5180*/  R2UR UR5, R11 ;  /* 0x000000000b0572ca */ /* 0x000fe200000e0000 */
[----:B------:R-:W-:Y:S02]  /*5190*/  IMAD.MOV.U32 R9, RZ, RZ, 0x40000040 ;  /* 0x40000040ff097424 */ /* 0x000fe400078e00ff */
[----:B------:R-:W-:-:S05]  /*51a0*/  IMAD.MOV.U32 R5, RZ, RZ, 0x40000040 ;  /* 0x40000040ff057424 */ /* 0x000fca00078e00ff */
[----:B------:R-:W-:Y:S01]  /*51b0*/  R2UR UR15, R5 ;  /* 0x00000000050f72ca */ /* 0x000fe200000e0000 */
[----:B------:R-:W-:-:S05]  /*51c0*/  IMAD.MOV.U32 R5, RZ, RZ, 0x40000040 ;  /* 0x40000040ff057424 */ /* 0x000fca00078e00ff */
[----:B------:R-:W-:Y:S01]  /*51d0*/  R2UR UR13, R5 ;  /* 0x00000000050d72ca */ /* 0x000fe200000e0000 */
[----:B-----5:R-:W-:-:S06]  /*51e0*/  WARPGROUP.ARRIVE ;  /* 0x00000000000079c5 */ /* 0x020fcc0000000000 */
[----:B------:R-:W-:Y:S01]  /*51f0*/  HGMMA.64x256x16.F32.BF16 R24, gdesc[UR4].tnspB, RZ, !UPT, gsb0 ;  /* 0x43e00000041879f0 */ /* 0x000fe2000c0018ff */
[----:B------:R-:W-:Y:S01]  /*5200*/  R2UR UR6, R6 ;  /* 0x00000000060672ca */ /* 0x000fe200000e0000 */
[----:B------:R-:W-:Y:S01]  /*5210*/  VIADD R6, R4, 0x100 ;  /* 0x0000010004067836 */ /* 0x000fe20000000000 */
[----:B------:R-:W-:Y:S01]  /*5220*/  R2UR UR7, R7 ;  /* 0x00000000070772ca */ /* 0x000fe200000e0000 */
[----:B------:R-:W-:Y:S01]  /*5230*/  IMAD.MOV.U32 R7, RZ, RZ, 0x40000040 ;  /* 0x40000040ff077424 */ /* 0x000fe200078e00ff */
[----:B------:R-:W-:Y:S01]  /*5240*/  R2UR UR4, R8 ;  /* 0x00000000080472ca */ /* 0x000fe200000e0000 */
[----:B------:R-:W-:Y:S01]  /*5250*/  VIADD R4, R4, 0x180 ;  /* 0x0000018004047836 */ /* 0x000fe20000000000 */
[----:B------:R-:W-:Y:S02]  /*5260*/  R2UR UR5, R9 ;  /* 0x00000000090572ca */ /* 0x000fe400000e0000 */
[----:B------:R-:W-:Y:S01]  /*5270*/  R2UR UR10, R6 ;  /* 0x00000000060a72ca */ /* 0x000fe200000e0000 */
[----:B------:R-:W-:Y:S01]  /*5280*/  VIADD R6, R10, 0x4 ;  /* 0x000000040a067836 */ /* 0x000fe20000000000 */
[----:B------:R-:W-:Y:S01]  /*5290*/  R2UR UR11, R7 ;  /* 0x00000000070b72ca */ /* 0x000fe200000e0000 */
[----:B------:R-:W-:Y:S01]  /*52a0*/  IMAD.MOV.U32 R7, RZ, RZ, 0x40000040 ;  /* 0x40000040ff077424 */ /* 0x000fe200078e00ff */
[----:B------:R-:W-:Y:S01]  /*52b0*/  R2UR UR14, R4 ;  /* 0x00000000040e72ca */ /* 0x000fe200000e0000 */
[----:B------:R-:W-:Y:S01]  /*52c0*/  VIADD R4, R10, 0x6 ;  /* 0x000000060a047836 */ /* 0x000fe20000000000 */
[----:B------:R-:W-:-:S02]  /*52d0*/  R2UR UR8, R6 ;  /* 0x00000000060872ca */ /* 0x000fc400000e0000 */
[----:B------:R-:W-:Y:S02]  /*52e0*/  R2UR UR9, R7 ;  /* 0x00000000070972ca */ /* 0x000fe400000e0000 */
[----:B------:R-:W-:Y:S01]  /*52f0*/  R2UR UR12, R4 ;  /* 0x00000000040c72ca */ /* 0x000fe200000e0000 */
[----:B------:R-:W-:Y:S02]  /*5300*/  WARPGROUP.DEPBAR.LE gsb0, 0x0 ;  /* 0x00008000000079c5 */ /* 0x000fe40000010000 */
        /* <DEDUP_REMOVED lines=14> */
.L_x_638:
[----:B------:R-:W-:Y:S01]  /*53f0*/  ISETP.GE.AND P1, PT, R171, 0x41, PT ;  /* 0x00000041ab00780c */ /* 0x000fe20003f26270 */
[----:B------:R-:W-:Y:S01]  /*5400*/  VIADD R10, R3, 0x28c60 ;  /* 0x00028c60030a7836 */ /* 0x000fe20000000000 */
[----:B------:R-:W-:Y:S04]  /*5410*/  BSSY B0, `(.L_x_639) ;  /* 0x00000cd000007945 */ /* 0x000fe80003800000 */
[----:B------:R-:W-:-:S04]  /*5420*/  PRMT R10, R189, 0x654, R10 ;  /* 0x00000654bd0a7816 */ /* 0x000fc8000000000a */
[----:B------:R0:W-:Y:S03]  /*5430*/  SYNCS.ARRIVE.TRANS64.RED.A1T0 RZ, [R10+URZ], RZ ;  /* 0x000000ff0aff79a7 */ /* 0x0001e6000810043f */
[----:B------:R-:W-:Y:S05]  /*5440*/  @!P1 BRA `(.L_x_640) ;  /* 0x0000000c00249947 */ /* 0x000fea0003800000 */
[----:B------:R-:W-:-:S07]  /*5450*/  VIADD R172, R172, 0xfffffffe ;  /* 0xfffffffeacac7836 */ /* 0x000fce0000000000 */
.L_x_647:
[----:B------:R-:W-:Y:S01]  /*5460*/  BAR.SYNC.DEFER_BLOCKING 0xe, 0x100 ;  /* 0x0384000000007b1d */ /* 0x000fe20000010000 */
[C---:B------:R-:W-:Y:S01]  /*5470*/  IMAD R3, R18.reuse, 0x40, R194 ;  /* 0x0000004012037824 */ /* 0x040fe200078e02c2 */
[----:B------:R-:W-:Y:S02]  /*5480*/  IADD3 R18, R18, 0x1, RZ ;  /* 0x0000000112127810 */ /* 0x000fe40007ffe0ff */
[----:B------:R-:W-:Y:S01]  /*5490*/  ISETP.GT.AND P2, PT, R172, RZ, PT ;  /* 0x000000ffac00720c */ /* 0x000fe20003f44270 */
[----:B------:R-:W-:Y:S01]  /*54a0*/  IMAD R3, R3, 0x4, R2 ;  /* 0x0000000403037824 */ /* 0x000fe200078e0202 */
[----:B------:R-:W-:Y:S01]  /*54b0*/  ISETP.NE.AND P1, PT, R18, 0x2, PT ;  /* 0x000000021200780c */ /* 0x000fe20003f25270 */
[----:B------:R-:W-:-:S03]  /*54c0*/  VIADD R172, R172, 0xffffffff ;  /* 0xffffffffacac7836 */ /* 0x000fc60000000000 */
[----:B------:R-:W-:Y:S01]  /*54d0*/  SEL R18, R18, RZ, P1 ;  /* 0x000000ff12127207 */ /* 0x000fe20000800000 */
[----:B01----:R-:W0:Y:S04]  /*54e0*/  LDS R10, [R3+0x28800] ;  /* 0x02880000030a7984 */ /* 0x003e280000000800 */
        /* <DEDUP_REMOVED lines=65> */
[----:B------:R-:W-:Y:S01]  /*5900*/  SEL R10, RZ, 0x1, P1 ;  /* 0x00000001ff0a7807 */ /* 0x000fe20000800000 */
        /* <DEDUP_REMOVED lines=64> */
[----:B------:R-:W-:Y:S01]  /*5d10*/  LOP3.LUT R23, R23, R10, RZ, 0x3c, !PT ;  /* 0x0000000a17177212 */ /* 0x000fe200078e3cff */
[----:B------:R-:W-:Y:S06]  /*5d20*/  @!P0 BRA `(.L_x_641) ;  /* 0x0000000000048947 */ /* 0x000fec0003800000 */
[----:B------:R-:W-:Y:S01]  /*5d30*/  BPT.TRAP 0x1 ;  /* 0x000000040000795c */ /* 0x000fe20000300000 */
.L_x_641:
[----:B------:R-:W-:Y:S01]  /*5d40*/  IMAD R3, R18, 0x8, R2 ;  /* 0x0000000812037824 */ /* 0x000fe200078e0202 */
[----:B------:R-:W-:-:S04]  /*5d50*/  SHF.L.U32 R10, R23, 0x1f, RZ ;  /* 0x0000001f170a7819 */ /* 0x000fc800000006ff */
[----:B------:R0:W1:Y:S01]  /*5d60*/  SYNCS.PHASECHK.TRANS64.TRYWAIT P1, [R3+URZ+0x28c50], R10 ;  /* 0x028c500a030075a7 */ /* 0x000062000802017f */
[----:B------:R-:W-:Y:S05]  /*5d70*/  @!P0 BRA `(.L_x_642) ;  /* 0x0000000000048947 */ /* 0x000fea0003800000 */
[----:B------:R-:W-:Y:S01]  /*5d80*/  BPT.TRAP 0x1 ;  /* 0x000000040000795c */ /* 0x000fe20000300000 */
.L_x_642:
[----:B------:R-:W-:Y:S04]  /*5d90*/  BSSY B1, `(.L_x_643) ;  /* 0x0000004000017945 */ /* 0x000fe80003800000 */
[----:B-1----:R-:W-:Y:S05]  /*5da0*/  @P1 BRA `(.L_x_644) ;  /* 0x0000000000081947 */ /* 0x002fea0003800000 */
[----:B------:R-:W1:Y:S02]  /*5db0*/  SYNCS.PHASECHK.TRANS64.TRYWAIT P1, [R3+URZ+0x28c50], R10 ;  /* 0x028c500a030075a7 */ /* 0x000e64000802017f */
[----:B-1----:R-:W-:Y:S05]  /*5dc0*/  @!P1 BRA `(.L_x_645) ;  /* 0x0000011c004c9947 */ /* 0x002fea0003800000 */
.L_x_644:
[----:B------:R-:W-:Y:S05]  /*5dd0*/  BSYNC B1 ;  /* 0x0000000000017941 */ /* 0x000fea0003800000 */
.L_x_643:
[----:B01----:R-:W-:Y:S01]  /*5de0*/  IMAD R10, R18, 0x1000, R0 ;  /* 0x00001000120a7824 */ /* 0x003fe200078e0200 */
[----:B------:R-:W-:Y:S01]  /*5df0*/  WARPGROUP.ARRIVE ;  /* 0x00000000000079c5 */ /* 0x000fe20000000000 */
[----:B------:R-:W-:Y:S01]  /*5e00*/  IMAD.MOV.U32 R11, RZ, RZ, 0x40000040 ;  /* 0x40000040ff0b7424 */ /* 0x000fe200078e00ff */
[----:B------:R-:W-:Y:S01]  /*5e10*/  R2UR UR8, R8 ;  /* 0x00000000080872ca */ /* 0x000fe200000e0000 */
[C---:B------:R-:W-:Y:S01]  /*5e20*/  VIADD R12, R10.reuse, 0x80 ;  /* 0x000000800a0c7836 */ /* 0x040fe20000000000 */
[----:B------:R-:W-:Y:S01]  /*5e30*/  R2UR UR6, R10 ;  /* 0x000000000a0672ca */ /* 0x000fe200000e0000 */
[----:B------:R-:W-:Y:S01]  /*5e40*/  IMAD.MOV.U32 R13, RZ, RZ, 0x40000040 ;  /* 0x40000040ff0d7424 */ /* 0x000fe200078e00ff */
[C---:B------:R-:W-:Y:S02]  /*5e50*/  R2UR UR7, R11.reuse ;  /* 0x000000000b0772ca */ /* 0x040fe400000e0000 */
[----:B------:R-:W-:Y:S01]  /*5e60*/  R2UR UR10, R12 ;  /* 0x000000000c0a72ca */ /* 0x000fe200000e0000 */
[C---:B------:R-:W-:Y:S01]  /*5e70*/  VIADD R12, R10.reuse, 0x100 ;  /* 0x000001000a0c7836 */ /* 0x040fe20000000000 */
[----:B------:R-:W-:Y:S01]  /*5e80*/  R2UR UR5, R11 ;  /* 0x000000000b0572ca */ /* 0x000fe200000e0000 */
[----:B------:R-:W-:Y:S01]  /*5e90*/  VIADD R10, R10, 0x180 ;  /* 0x000001800a0a7836 */ /* 0x000fe20000000000 */
[----:B------:R-:W-:-:S02]  /*5ea0*/  R2UR UR11, R13 ;  /* 0x000000000d0b72ca */ /* 0x000fc400000e0000 */
[----:B------:R-:W-:Y:S02]  /*5eb0*/  R2UR UR9, R9 ;  /* 0x00000000090972ca */ /* 0x000fe400000e0000 */
[----:B------:R-:W-:Y:S01]  /*5ec0*/  R2UR UR18, R10 ;  /* 0x000000000a1272ca */ /* 0x000fe200000e0000 */
[----:B------:R-:W-:Y:S01]  /*5ed0*/  VIADD R10, R2, 0x26800 ;  /* 0x00026800020a7836 */ /* 0x000fe20000000000 */
[----:B------:R-:W-:Y:S02]  /*5ee0*/  R2UR UR14, R12 ;  /* 0x000000000c0e72ca */ /* 0x000fe400000e0000 */
[----:B------:R-:W-:Y:S02]  /*5ef0*/  R2UR UR15, R13 ;  /* 0x000000000d0f72ca */ /* 0x000fe400000e0000 */
[----:B------:R-:W-:Y:S02]  /*5f00*/  SHF.R.U32.HI R10, RZ, 0x4, R10 ;  /* 0x00000004ff0a7819 */ /* 0x000fe4000001160a */
[----:B------:R-:W-:-:S02]  /*5f10*/  R2UR UR12, R6 ;  /* 0x00000000060c72ca */ /* 0x000fc400000e0000 */
[----:B------:R-:W-:Y:S02]  /*5f20*/  LOP3.LUT R10, R10, 0x3fff, RZ, 0xc0, !PT ;  /* 0x00003fff0a0a7812 */ /* 0x000fe400078ec0ff */
[----:B------:R-:W-:Y:S02]  /*5f30*/  R2UR UR13, R7 ;  /* 0x00000000070d72ca */ /* 0x000fe400000e0000 */
[----:B------:R-:W-:Y:S02]  /*5f40*/  LOP3.LUT R10, R10, 0x10000, RZ, 0xfc, !PT ;  /* 0x000100000a0a7812 */ /* 0x000fe400078efcff */
[----:B------:R-:W-:Y:S02]  /*5f50*/  R2UR UR19, R11 ;  /* 0x000000000b1372ca */ /* 0x000fe400000e0000 */
[----:B------:R-:W-:Y:S02]  /*5f60*/  R2UR UR4, R10 ;  /* 0x000000000a0472ca */ /* 0x000fe400000e0000 */
[----:B------:R-:W-:-:S02]  /*5f70*/  R2UR UR16, R4 ;  /* 0x00000000041072ca */ /* 0x000fc400000e0000 */
[----:B------:R-:W-:-:S09]  /*5f80*/  R2UR UR17, R5 ;  /* 0x00000000051172ca */ /* 0x000fd200000e0000 */
        /* <DEDUP_REMOVED lines=17> */
.L_x_646:
[----:B------:R-:W-:-:S05]  /*60a0*/  VIADD R10, R3, 0x28c60 ;  /* 0x00028c60030a7836 */ /* 0x000fca0000000000 */
[----:B------:R-:W-:-:S04]  /*60b0*/  PRMT R10, R189, 0x654, R10 ;  /* 0x00000654bd0a7816 */ /* 0x000fc8000000000a */
[----:B------:R1:W-:Y:S01]  /*60c0*/  SYNCS.ARRIVE.TRANS64.RED.A1T0 RZ, [R10+URZ], RZ ;  /* 0x000000ff0aff79a7 */ /* 0x0003e2000810043f */
[----:B------:R-:W-:Y:S05]  /*60d0*/  @P2 BRA `(.L_x_647) ;  /* 0xfffffff000e02947 */ /* 0x000fea000383ffff */
.L_x_640:
[----:B------:R-:W-:Y:S05]  /*60e0*/  BSYNC B0 ;  /* 0x0000000000007941 */ /* 0x000fea0003800000 */
.L_x_639:
[----:B------:R-:W-:Y:S01]  /*60f0*/  BAR.SYNC.DEFER_BLOCKING 0xe, 0x100 ;  /* 0x0384000000007b1d */ /* 0x000fe20000010000 */
[C---:B------:R-:W-:Y:S01]  /*6100*/  IMAD R3, R18.reuse, 0x40, R194 ;  /* 0x0000004012037824 */ /* 0x040fe200078e02c2 */
[----:B------:R-:W-:Y:S01]  /*6110*/  PLOP3.LUT P0, PT, PT, PT, PT, 0x8, 0x0 ;  /* 0x000000000000781c */ /* 0x000fe20003f0e170 */
[----:B------:R-:W-:Y:S02]  /*6120*/  VIADD R18, R18, 0x1 ;  /* 0x0000000112127836 */ /* 0x000fe40000000000 */
[----:B------:R-:W-:-:S03]  /*6130*/  IMAD R3, R3, 0x4, R2 ;  /* 0x0000000403037824 */ /* 0x000fc600078e0202 */
[----:B------:R-:W-:-:S04]  /*6140*/  ISETP.NE.AND P1, PT, R18, 0x2, PT ;  /* 0x000000021200780c */ /* 0x000fc80003f25270 */
[----:B------:R-:W-:Y:S01]  /*6150*/  SEL R18, R18, RZ, P1 ;  /* 0x000000ff12127207 */ /* 0x000fe20000800000 */
[----:B------:R-:W2:Y:S04]  /*6160*/  LDS R2, [R3+0x28800] ;  /* 0x0288000003027984 */ /* 0x000ea80000000800 */
[----:B------:R3:W4:Y:S02]  /*6170*/  LDS R0, [R3+0x28820] ;  /* 0x0288200003007984 */ /* 0x0007240000000800 */
[----:B---3--:R-:W-:Y:S02]  /*6180*/  IMAD.MOV.U32 R3, RZ, RZ, RZ ;  /* 0x000000ffff037224 */ /* 0x008fe400078e00ff */
[-C--:B--2---:R-:W-:Y:S01]  /*6190*/  FMUL.FTZ R156, R28, R2.reuse ;  /* 0x000000021c9c7220 */ /* 0x084fe20000410000 */
[-C--:B------:R-:W-:Y:S01]  /*61a0*/  FMUL.FTZ R153, R32, R2.reuse ;  /* 0x0000000220997220 */ /* 0x080fe20000410000 */
[-C--:B------:R-:W-:Y:S01]  /*61b0*/  FMUL.FTZ R152, R29, R2.reuse ;  /* 0x000000021d987220 */ /* 0x080fe20000410000 */
[-C--:B------:R-:W-:Y:S01]  /*61c0*/  FMUL.FTZ R14, R33, R2.reuse ;  /* 0x00000002210e7220 */ /* 0x080fe20000410000 */
[-C--:B------:R-:W-:Y:S01]  /*61d0*/  FMUL.FTZ R28, R37, R2.reuse ;  /* 0x00000002251c7220 */ /* 0x080fe20000410000 */
[----:B------:R-:W-:Y:S01]  /*61e0*/  FMUL.FTZ R32, R41, R2 ;  /* 0x0000000229207220 */ /* 0x000fe20000410000 */
[-C--:B----4-:R-:W-:Y:S01]  /*61f0*/  FMUL.FTZ R5, R26, R0.reuse ;  /* 0x000000001a057220 */ /* 0x090fe20000410000 */
        /* <DEDUP_REMOVED lines=64> */
[-C--:B------:R-:W-:Y:S01]  /*6600*/  FMUL.FTZ R154, R36, R2.reuse ;  /* 0x00000002249a7220 */ /* 0x080fe20000410000 */
[-C--:B------:R-:W-:Y:S01]  /*6610*/  FMUL.FTZ R155, R40, R2.reuse ;  /* 0x00000002289b7220 */ /* 0x080fe20000410000 */
[----:B01----:R-:W-:Y:S01]  /*6620*/  FMUL.FTZ R10, R24, R2 ;  /* 0x00000002180a7220 */ /* 0x003fe20000410000 */
[----:B------:R-:W-:Y:S01]  /*6630*/  LOP3.LUT R23, R23, R0, RZ, 0x3c, !PT ;  /* 0x0000000017177212 */ /* 0x000fe200078e3cff */
        /* <DEDUP_REMOVED lines=58> */
.L_x_633:
[----:B------:R-:W-:Y:S02]  /*69e0*/  ISETP.GE.AND P1, PT, R171, 0x1, PT ;  /* 0x00000001ab00780c */ /* 0x000fe40003f26270 */
[----:B------:R-:W-:-:S11]  /*69f0*/  PLOP3.LUT P0, PT, PT, PT, PT, 0x80, 0x0 ;  /* 0x000000000000781c */ /* 0x000fd60003f0f070 */
[----:B------:R-:W-:Y:S05]  /*6a00*/  @!P1 BRA `(.L_x_634) ;  /* 0x0000006800389947 */ /* 0x000fea0003800000 */
[----:B------:R-:W0:Y:S01]  /*6a10*/  S2R R20, SR_TID.X ;  /* 0x0000000000147919 */ /* 0x000e220000002100 */
[----:B------:R-:W-:Y:S01]  /*6a20*/  BSSY B6, `(.L_x_648) ;  /* 0x0000020000067945 */ /* 0x000fe20003800000 */
[----:B0-----:R-:W-:-:S05]  /*6a30*/  VIADD R20, R20, 0xffffff80 ;  /* 0xffffff8014147836 */ /* 0x001fca0000000000 */
[----:B------:R-:W-:-:S04]  /*6a40*/  SHF.R.S32.HI R4, RZ, 0x1f, R20 ;  /* 0x0000001fff047819 */ /* 0x000fc80000011414 */
[----:B------:R-:W-:-:S04]  /*6a50*/  LEA.HI R4, R4, R20, RZ, 0x7 ;  /* 0x0000001404047211 */ /* 0x000fc800078f38ff */
[----:B------:R-:W-:-:S05]  /*6a60*/  SHF.R.S32.HI R4, RZ, 0x7, R4 ;  /* 0x00000007ff047819 */ /* 0x000fca0000011404 */
[----:B------:R-:W0:Y:S02]  /*6a70*/  SHFL.IDX PT, R0, R4, RZ, 0x1f ;  /* 0x00001fff04007589 */ /* 0x000e2400000e0000 */
[----:B0-----:R-:W-:-:S04]  /*6a80*/  LEA.HI R3, R0, R0, RZ, 0x1 ;  /* 0x0000000000037211 */ /* 0x001fc800078f08ff */
[----:B------:R-:W-:-:S05]  /*6a90*/  LOP3.LUT R3, R3, 0x1fffe, RZ, 0xc0, !PT ;  /* 0x0001fffe03037812 */ /* 0x000fca00078ec0ff */
[----:B------:R-:W-:Y:S02]  /*6aa0*/  IMAD.IADD R3, R0, 0x1, -R3 ;  /* 0x0000000100037824 */ /* 0x000fe400078e0a03 */
[----:B------:R-:W-:Y:S02]  /*6ab0*/  VIADD R0, R2, 0x26800 ;  /* 0x0002680002007836 */ /* 0x000fe40000000000 */
[----:B------:R-:W-:-:S03]  /*6ac0*/  IMAD R3, R3, 0x8000, R2 ;  /* 0x0000800003037824 */ /* 0x000fc600078e0202 */
[----:B------:R-:W-:Y:S01]  /*6ad0*/  LOP3.LUT P0, RZ, R0, 0x3ff, RZ, 0xc0, !PT ;  /* 0x000003ff00ff7812 */ /* 0x000fe2000780c0ff */
[----:B------:R-:W-:-:S05]  /*6ae0*/  VIADD R3, R3, 0x400 ;  /* 0x0000040003037836 */ /* 0x000fca0000000000 */
[----:B------:R-:W-:-:S04]  /*6af0*/  SHF.R.U32.HI R3, RZ, 0x4, R3 ;  /* 0x00000004ff037819 */ /* 0x000fc80000011603 */
[----:B------:R-:W-:-:S03]  /*6b00*/  LOP3.LUT R56, R3, 0x3fff, RZ, 0xc0, !PT ;  /* 0x00003fff03387812 */ /* 0x000fc600078ec0ff */
        /* <DEDUP_REMOVED lines=8> */
[----:B------:R-:W-:Y:S01]  /*6b90*/  MOV R6, UR6 ;  /* 0x0000000600067c02 */ /* 0x000fe20008000f00 */
        /* <DEDUP_REMOVED lines=8> */
.L_x_649:
[----:B------:R-:W-:Y:S05]  /*6c20*/  BSYNC B6 ;  /* 0x0000000000067941 */ /* 0x000fea0003800000 */
.L_x_648:
[----:B------:R-:W-:Y:S02]  /*6c30*/  ULDC UR4, c[0x0][0x3f4] ;  /* 0x0000fd0000047ab9 */ /* 0x000fe40000000800 */
[----:B------:R-:W-:-:S13]  /*6c40*/  ISETP.LT.AND P0, PT, RZ, UR4, PT ;  /* 0x00000004ff007c0c */ /* 0x000fda000bf01270 */
[----:B------:R-:W-:Y:S05]  /*6c50*/  @P0 BRA `(.L_x_650) ;  /* 0x0000000000400947 */ /* 0x000fea0003800000 */
[----:B------:R-:W2:Y:S02]  /*6c60*/  LDL R20, [R1+0x34] ;  /* 0x0000340001147983 */ /* 0x000ea40000100800 */
[----:B--2---:R-:W-:-:S04]  /*6c70*/  LEA.HI R0, R20, R20, RZ, 0x1 ;  /* 0x0000001414007211 */ /* 0x004fc800078f08ff */
[----:B------:R-:W-:-:S05]  /*6c80*/  LOP3.LUT R0, R0, 0xfffffffe, RZ, 0xc0, !PT ;  /* 0xfffffffe00007812 */ /* 0x000fca00078ec0ff */
[----:B------:R-:W-:-:S05]  /*6c90*/  IMAD.IADD R0, R20, 0x1, -R0 ;  /* 0x0000000114007824 */ /* 0x000fca00078e0a00 */
[----:B------:R-:W-:-:S04]  /*6ca0*/  SHF.L.U32 R3, R0, 0x1f, RZ ;  /* 0x0000001f00037819 */ /* 0x000fc800000006ff */
[----:B------:R0:W1:Y:S03]  /*6cb0*/  SYNCS.PHASECHK.TRANS64.TRYWAIT P0, [R2+URZ+0x28c00], R3 ;  /* 0x028c0003020075a7 */ /* 0x000066000800017f */
[----:B-1----:R-:W-:Y:S05]  /*6cc0*/  @!P0 NANOSLEEP.SYNCS 0x989680 ;  /* 0x009896800000895d */ /* 0x002fea0003900000 */
[----:B------:R-:W1:Y:S01]  /*6cd0*/  @!P0 SYNCS.PHASECHK.TRANS64 P0, [R2+URZ+0x28c00], R3 ;  /* 0x028c0003020085a7 */ /* 0x000e62000800007f */
[----:B------:R-:W-:Y:S04]  /*6ce0*/  BSSY B0, `(.L_x_651) ;  /* 0x0000006000007945 */ /* 0x000fe80003800000 */
[----:B-1----:R-:W-:Y:S05]  /*6cf0*/  @P0 BRA `(.L_x_652) ;  /* 0x0000000000100947 */ /* 0x002fea0003800000 */
.L_x_653:
[----:B-1----:R1:W2:Y:S02]  /*6d00*/  SYNCS.PHASECHK.TRANS64.TRYWAIT P0, [R2+URZ+0x28c00], R3 ;  /* 0x028c0003020075a7 */ /* 0x0022a4000800017f */
[----:B--2---:R-:W-:Y:S05]  /*6d10*/  @!P0 NANOSLEEP.SYNCS 0x989680 ;  /* 0x009896800000895d */ /* 0x004fea0003900000 */
[----:B------:R-:W2:Y:S02]  /*6d20*/  @!P0 SYNCS.PHASECHK.TRANS64 P0, [R2+URZ+0x28c00], R3 ;  /* 0x028c0003020085a7 */ /* 0x000ea4000800007f */
[----:B--2---:R-:W-:Y:S05]  /*6d30*/  @!P0 BRA `(.L_x_653) ;  /* 0xfffffffc00f08947 */ /* 0x004fea000383ffff */
.L_x_652:
[----:B------:R-:W-:Y:S05]  /*6d40*/  BSYNC B0 ;  /* 0x0000000000007941 */ /* 0x000fea0003800000 */
.L_x_651:
[----:B------:R-:W-:Y:S05]  /*6d50*/  BRA `(.L_x_654) ;  /* 0x0000002000c07947 */ /* 0x000fea0003800000 */
.L_x_650:
[----:B-----5:R-:W-:Y:S01]  /*6d60*/  SHF.R.S32.HI R0, RZ, 0x1f, R27 ;  /* 0x0000001fff007819 */ /* 0x020fe2000001141b */
[----:B------:R-:W-:Y:S01]  /*6d70*/  VIADD R3, R2, 0x20400 ;  /* 0x0002040002037836 */ /* 0x000fe20000000000 */
[----:B------:R-:W-:Y:S01]  /*6d80*/  ULDC.64 UR4, c[0x0][0x3f8] ;  /* 0x0000fe0000047ab9 */ /* 0x000fe20000000a00 */
[----:B------:R-:W-:Y:S01]  /*6d90*/  ULDC.64 UR6, c[0x0][0x408] ;  /* 0x0001020000067ab9 */ /* 0x000fe20000000a00 */
[----:B------:R-:W-:Y:S01]  /*6da0*/  IMAD.WIDE.U32 R4, R27, UR4, RZ ;  /* 0x000000041b047c25 */ /* 0x000fe2000f8e00ff */
[----:B------:R-:W-:Y:S01]  /*6db0*/  BSSY B6, `(.L_x_655) ;  /* 0x0000020000067945 */ /* 0x000fe20003800000 */
[----:B------:R-:W-:Y:S02]  /*6dc0*/  LOP3.LUT P0, RZ, R3, 0x3ff, RZ, 0xc0, !PT ;  /* 0x000003ff03ff7812 */ /* 0x000fe4000780c0ff */
[C---:B------:R-:W-:Y:S02]  /*6dd0*/  IMAD R6, R0.reuse, UR4, RZ ;  /* 0x0000000400067c24 */ /* 0x040fe4000f8e02ff */
[----:B------:R-:W-:-:S02]  /*6de0*/  IMAD R0, R0, UR6, RZ ;  /* 0x0000000600007c24 */ /* 0x000fc4000f8e02ff */
[C---:B------:R-:W-:Y:S01]  /*6df0*/  IMAD R3, R27.reuse, UR5, R6 ;  /* 0x000000051b037c24 */ /* 0x040fe2000f8e0206 */
[----:B------:R-:W-:Y:S01]  /*6e00*/  ULDC.64 UR4, c[0x0][0x3e8] ;  /* 0x0000fa0000047ab9 */ /* 0x000fe20000000a00 */
[----:B------:R-:W-:Y:S01]  /*6e10*/  IMAD.WIDE.U32 R6, R27, UR6, RZ ;  /* 0x000000061b067c25 */ /* 0x000fe2000f8e00ff */
[----:B------:R-:W-:-:S03]  /*6e20*/  LEA R26, P1, R4, UR4, 0x1 ;  /* 0x00000004041a7c11 */ /* 0x000fc6000f8208ff */
[----:B------:R-:W-:Y:S01]  /*6e30*/  IMAD R29, R27, UR7, R0 ;  /* 0x000000071b1d7c24 */ /* 0x000fe2000f8e0200 */
[----:B------:R-:W-:Y:S01]  /*6e40*/  ULDC.64 UR6, c[0x0][0x400] ;  /* 0x0001000000067ab9 */ /* 0x000fe20000000a00 */
[----:B------:R-:W-:Y:S01]  /*6e50*/  IMAD.IADD R27, R3, 0x1, R5 ;  /* 0x00000001031b7824 */ /* 0x000fe200078e0205 */
[----:B------:R-:W-:Y:S01]  /*6e60*/  LEA R28, P2, R6, UR6, 0x1 ;  /* 0x00000006061c7c11 */ /* 0x000fe2000f8408ff */
[----:B------:R-:W-:-:S03]  /*6e70*/  IMAD.IADD R29, R29, 0x1, R7 ;  /* 0x000000011d1d7824 */ /* 0x000fc600078e0207 */
[----:B------:R-:W-:Y:S02]  /*6e80*/  LEA.HI.X R27, R4, UR5, R27, 0x1, P1 ;  /* 0x00000005041b7c11 */ /* 0x000fe400088f0c1b */
[----:B------:R-:W-:Y:S01]  /*6e90*/  LEA.HI.X R29, R6, UR7, R29, 0x1, P2 ;  /* 0x00000007061d7c11 */ /* 0x000fe200090f0c1d */
[----:B------:R-:W-:Y:S06]  /*6ea0*/  @!P0 BRA `(.L_x_656) ;  /* 0x0000000000408947 */ /* 0x000fec0003800000 */
        /* <DEDUP_REMOVED lines=16> */
.L_x_656:
[----:B------:R-:W-:Y:S05]  /*6fb0*/  BSYNC B6 ;  /* 0x0000000000067941 */ /* 0x000fea0003800000 */
.L_x_655:
[----:B------:R-:W-:Y:S01]  /*6fc0*/  ULDC.U8 UR4, c[0x0][0x410] ;  /* 0x0001040000047ab9 */ /* 0x000fe20000000000 */
[----:B------:R-:W-:Y:S01]  /*6fd0*/  BSSY B0, `(.L_x_657) ;  /* 0x0000200000007945 */ /* 0x000fe20003800000 */
[----:B------:R-:W-:Y:S01]  /*6fe0*/  ISETP.NE.AND P0, PT, RZ, UR4, PT ;  /* 0x00000004ff007c0c */ /* 0x000fe2000bf05270 */
[----:B------:R-:W-:-:S12]  /*6ff0*/  IMAD R4, R25, 0x40, R184 ;  /* 0x0000004019047824 */ /* 0x000fd800078e02b8 */
[----:B------:R-:W-:Y:S05]  /*7000*/  @!P0 BRA `(.L_x_658) ;  /* 0x0000001000088947 */ /* 0x000fea0003800000 */
[----:B------:R-:W-:-:S03]  /*7010*/  UMOV UR4, 0xffffffff ;  /* 0xffffffff00047882 */ /* 0x000fc60000000000 */
[----:B------:R-:W-:Y:S05]  /*7020*/  BRA.DIV UR4, `(.L_x_659) ;  /* 0x0000010a04c87947 */ /* 0x000fea000b800000 */
[----:B------:R0:W1:Y:S04]  /*7030*/  SHFL.IDX PT, R3, R27, RZ, 0x1c1f ;  /* 0x001c1fff1b037589 */ /* 0x00006800000e0000 */
[----:B------:R0:W2:Y:S04]  /*7040*/  SHFL.IDX PT, R0, R26, RZ, 0x1c1f ;  /* 0x001c1fff1a007589 */ /* 0x0000a800000e0000 */
[----:B------:R0:W3:Y:S04]  /*7050*/  SHFL.IDX PT, R5, R29, RZ, 0x1c1f ;  /* 0x001c1fff1d057589 */ /* 0x0000e800000e0000 */
[----:B------:R0:W4:Y:S02]  /*7060*/  SHFL.IDX PT, R14, R28, RZ, 0x1c1f ;  /* 0x001c1fff1c0e7589 */ /* 0x00012400000e0000 */
.L_x_867:
[----:B------:R-:W5:Y:S01]  /*7070*/  LDL R7, [R1+0x34] ;  /* 0x0000340001077983 */ /* 0x000f620000100800 */
[----:B------:R-:W-:Y:S01]  /*7080*/  ULDC UR4, c[0x0][0x448] ;  /* 0x0001120000047ab9 */ /* 0x000fe20000000800 */
[----:B------:R-:W-:Y:S01]  /*7090*/  BSSY B1, `(.L_x_660) ;  /* 0x0000024000017945 */ /* 0x000fe20003800000 */
[----:B------:R-:W-:Y:S01]  /*70a0*/  IMAD R24, R24, UR4, RZ ;  /* 0x0000000418187c24 */ /* 0x000fe2000f8e02ff */
[----:B------:R-:W-:Y:S02]  /*70b0*/  CS2R R8, SRZ ;  /* 0x0000000000087805 */ /* 0x000fe4000001ff00 */
[----:B------:R-:W-:Y:S02]  /*70c0*/  CS2R R10, SRZ ;  /* 0x00000000000a7805 */ /* 0x000fe4000001ff00 */
[----:B------:R-:W-:Y:S02]  /*70d0*/  CS2R R12, SRZ ;  /* 0x00000000000c7805 */ /* 0x000fe4000001ff00 */
[----:B------:R-:W-:Y:S01]  /*70e0*/  ISETP.GE.AND P0, PT, R4, R24, PT ;  /* 0x000000180400720c */ /* 0x000fe20003f06270 */
[----:B------:R-:W-:-:S05]  /*70f0*/  IMAD.SHL.U32 R4, R190, 0x40, RZ ;  /* 0x00000040be047824 */ /* 0x000fca00078e00ff */
[----:B------:R-:W-:Y:S02]  /*7100*/  LOP3.LUT R31, R4, 0x1c0, RZ, 0xc0, !PT ;  /* 0x000001c0041f7812 */ /* 0x000fe400078ec0ff */
[----:B-----5:R-:W-:-:S04]  /*7110*/  LEA.HI R6, R7, R7, RZ, 0x1 ;  /* 0x0000000707067211 */ /* 0x020fc800078f08ff */
[----:B------:R-:W-:-:S05]  /*7120*/  LOP3.LUT R6, R6, 0xfffffffe, RZ, 0xc0, !PT ;  /* 0xfffffffe06067812 */ /* 0x000fca00078ec0ff */
[----:B0-----:R-:W-:Y:S01]  /*7130*/  IMAD.IADD R29, R7, 0x1, -R6 ;  /* 0x00000001071d7824 */ /* 0x001fe200078e0a06 */
[----:B------:R-:W-:-:S04]  /*7140*/  CS2R R6, SRZ ;  /* 0x0000000000067805 */ /* 0x000fc8000001ff00 */
[----:B------:R-:W-:Y:S01]  /*7150*/  SHF.L.U32 R29, R29, 0x1f, RZ ;  /* 0x0000001f1d1d7819 */ /* 0x000fe200000006ff */
[----:B------:R-:W-:Y:S06]  /*7160*/  @P0 BRA `(.L_x_661) ;  /* 0x0000000000580947 */ /* 0x000fec0003800000 */
[----:B------:R-:W4:Y:S01]  /*7170*/  LDL R30, [R1+0x48] ;  /* 0x00004800011e7983 */ /* 0x000f220000100800 */
[----:B------:R-:W-:-:S03]  /*7180*/  ULDC UR4, c[0x0][0x3f4] ;  /* 0x0000fd0000047ab9 */ /* 0x000fc60000000800 */
[----:B------:R-:W4:Y:S01]  /*7190*/  LDL R28, [R1+0x44] ;  /* 0x00004400011c7983 */ /* 0x000f220000100800 */
[----:B------:R-:W-:Y:S01]  /*71a0*/  ISETP.GE.AND P3, PT, R193, UR4, PT ;  /* 0x00000004c1007c0c */ /* 0x000fe2000bf66270 */
[----:B-1----:R-:W-:Y:S01]  /*71b0*/  IMAD.MOV.U32 R7, RZ, RZ, R3 ;  /* 0x000000ffff077224 */ /* 0x002fe200078e0003 */
[----:B------:R-:W-:Y:S01]  /*71c0*/  ISETP.GE.AND P2, PT, R186, UR4, PT ;  /* 0x00000004ba007c0c */ /* 0x000fe2000bf46270 */
[----:B---3--:R-:W-:Y:S01]  /*71d0*/  IMAD.MOV.U32 R15, RZ, RZ, R5 ;  /* 0x000000ffff0f7224 */ /* 0x008fe200078e0005 */
[----:B--2---:R-:W-:Y:S02]  /*71e0*/  MOV R6, R0 ;  /* 0x0000000000067202 */ /* 0x004fe40000000f00 */
[----:B------:R-:W-:Y:S02]  /*71f0*/  CS2R R10, SRZ ;  /* 0x00000000000a7805 */ /* 0x000fe4000001ff00 */
[----:B------:R-:W-:Y:S02]  /*7200*/  CS2R R8, SRZ ;  /* 0x0000000000087805 */ /* 0x000fe4000001ff00 */
[----:B------:R-:W-:-:S05]  /*7210*/  CS2R R12, SRZ ;  /* 0x00000000000c7805 */ /* 0x000fca000001ff00 */
[----:B------:R-:W-:Y:S01]  /*7220*/  @!P2 IMAD.WIDE R20, R186, 0x2, R6 ;  /* 0x00000002ba14a825 */ /* 0x000fe200078e0206 */
[----:B------:R-:W-:-:S04]  /*7230*/  CS2R R6, SRZ ;  /* 0x0000000000067805 */ /* 0x000fc8000001ff00 */
[----:B------:R0:W5:Y:S01]  /*7240*/  @!P2 LD.E.64 R10, desc[UR40][R20.64] ;  /* 0x00000028140aa980 */ /* 0x000162000c101b00 */
[-C--:B----4-:R-:W-:Y:S02]  /*7250*/  @!P3 IADD3 R26, P0, R0, R30.reuse, RZ ;  /* 0x0000001e001ab210 */ /* 0x090fe40007f1e0ff */
[----:B------:R-:W-:Y:S01]  /*7260*/  @!P3 IADD3 R4, P1, R14, R30, RZ ;  /* 0x0000001e0e04b210 */ /* 0x000fe20007f3e0ff */
[----:B------:R-:W-:-:S04]  /*7270*/  @!P2 IMAD.WIDE R14, R186, 0x2, R14 ;  /* 0x00000002ba0ea825 */ /* 0x000fc800078e020e */
[--C-:B------:R-:W-:Y:S01]  /*7280*/  @!P3 IMAD.X R27, R3, 0x1, R28.reuse, P0 ;  /* 0x00000001031bb824 */ /* 0x100fe200000e061c */
[----:B------:R0:W5:Y:S01]  /*7290*/  @!P2 LD.E.64 R8, desc[UR40][R14.64] ;  /* 0x000000280e08a980 */ /* 0x000162000c101b00 */
[----:B------:R-:W-:-:S03]  /*72a0*/  @!P3 IMAD.X R5, R5, 0x1, R28, P1 ;  /* 0x000000010505b824 */ /* 0x000fc600008e061c */
[----:B------:R0:W5:Y:S04]  /*72b0*/  @!P3 LD.E.64 R12, desc[UR40][R26.64] ;  /* 0x000000281a0cb980 */ /* 0x000168000c101b00 */
[----:B------:R0:W5:Y:S02]  /*72c0*/  @!P3 LD.E.64 R6, desc[UR40][R4.64] ;  /* 0x000000280406b980 */ /* 0x000164000c101b00 */
.L_x_661:
[----:B------:R-:W-:Y:S05]  /*72d0*/  BSYNC B1 ;  /* 0x0000000000017941 */ /* 0x000fea0003800000 */
.L_x_660:
[----:B------:R-:W3:Y:S01]  /*72e0*/  SYNCS.PHASECHK.TRANS64.TRYWAIT P0, [R2+URZ+0x28c00], R29 ;  /* 0x028c001d020075a7 */ /* 0x000ee2000800017f */
[----:B-1----:R-:W-:Y:S01]  /*72f0*/  LOP3.LUT R3, R31, 0x18, R16, 0xf8, !PT ;  /* 0x000000181f037812 */ /* 0x002fe200078ef810 */
[----:B--2---:R-:W-:Y:S01]  /*7300*/  IMAD R0, R25, -0x40, R24 ;  /* 0xffffffc019007824 */ /* 0x004fe200078e0218 */
[----:B0-----:R-:W-:Y:S01]  /*7310*/  SHF.R.U32.HI R4, RZ, 0x3, R31 ;  /* 0x00000003ff047819 */ /* 0x001fe2000001161f */
[----:B----45:R-:W-:Y:S01]  /*7320*/  IMAD.MOV.U32 R14, RZ, RZ, R12 ;  /* 0x000000ffff0e7224 */ /* 0x030fe200078e000c */
[----:B------:R-:W-:Y:S01]  /*7330*/  SHF.R.U32.HI R25, RZ, 0x10, R11 ;  /* 0x00000010ff197819 */ /* 0x000fe2000001160b */
[----:B------:R-:W-:Y:S01]  /*7340*/  IMAD.MOV.U32 R15, RZ, RZ, R13 ;  /* 0x000000ffff0f7224 */ /* 0x000fe200078e000d */
[----:B------:R-:W-:Y:S01]  /*7350*/  LOP3.LUT R28, R3, R4, RZ, 0x3c, !PT ;  /* 0x00000004031c7212 */ /* 0x000fe200078e3cff */
[----:B------:R-:W-:Y:S01]  /*7360*/  IMAD.MOV.U32 R3, RZ, RZ, R10 ;  /* 0x000000ffff037224 */ /* 0x000fe200078e000a */
[--C-:B------:R-:W-:Y:S01]  /*7370*/  SHF.R.U64 R10, R10, 0x10, R11.reuse ;  /* 0x000000100a0a7819 */ /* 0x100fe2000000120b */
[----:B------:R-:W-:Y:S01]  /*7380*/  IMAD.MOV.U32 R4, RZ, RZ, R11 ;  /* 0x000000ffff047224 */ /* 0x000fe200078e000b */
[--C-:B------:R-:W-:Y:S01]  /*7390*/  SHF.R.U64 R24, R8, 0x10, R9.reuse ;  /* 0x0000001008187819 */ /* 0x100fe20000001209 */
[--C-:B------:R-:W-:Y:S01]  /*73a0*/  IMAD.MOV.U32 R11, RZ, RZ, R9.reuse ;  /* 0x000000ffff0b7224 */ /* 0x100fe200078e0009 */
[----:B------:R-:W-:Y:S01]  /*73b0*/  SHF.R.U32.HI R20, RZ, 0x10, R9 ;  /* 0x00000010ff147819 */ /* 0x000fe20000011609 */
[----:B------:R-:W-:Y:S01]  /*73c0*/  IMAD R9, R209, 0x200, R28 ;  /* 0x00000200d1097824 */ /* 0x000fe200078e021c */
[----:B------:R-:W-:Y:S01]  /*73d0*/  PRMT R31, R3, 0x5410, R10 ;  /* 0x00005410031f7816 */ /* 0x000fe2000000000a */
[----:B---3--:R-:W-:Y:S01]  /*73e0*/  IMAD.MOV.U32 R5, RZ, RZ, R8 ;  /* 0x000000ffff057224 */ /* 0x008fe200078e0008 */
[--C-:B------:R-:W-:Y:S01]  /*73f0*/  SHF.R.U64 R21, R12, 0x10, R13.reuse ;  /* 0x000000100c157819 */ /* 0x100fe2000000120d */
[----:B------:R-:W-:Y:S01]  /*7400*/  IMAD R10, R9, 0x2, R2 ;  /* 0x00000002090a7824 */ /* 0x000fe200078e0202 */
[----:B------:R-:W-:Y:S01]  /*7410*/  SHF.R.U32.HI R26, RZ, 0x10, R13 ;  /* 0x00000010ff1a7819 */ /* 0x000fe2000001160d */
[----:B------:R-:W-:Y:S01]  /*7420*/  BSSY B1, `(.L_x_662) ;  /* 0x000000f000017945 */ /* 0x000fe20003800000 */
[----:B------:R-:W-:Y:S01]  /*7430*/  VIMNMX R35, R0, 0x40, PT ;  /* 0x0000004000237848 */ /* 0x000fe20003fe0100 */
[--C-:B------:R-:W-:Y:S01]  /*7440*/  IMAD.MOV.U32 R12, RZ, RZ, R7.reuse ;  /* 0x000000ffff0c7224 */ /* 0x100fe200078e0007 */
[----:B------:R-:W-:Y:S01]  /*7450*/  SHF.R.U64 R13, R6, 0x10, R7 ;  /* 0x00000010060d7819 */ /* 0x000fe20000001207 */
[----:B------:R-:W-:Y:S01]  /*7460*/  IMAD.MOV.U32 R8, RZ, RZ, R6 ;  /* 0x000000ffff087224 */ /* 0x000fe200078e0006 */
[----:B------:R-:W-:Y:S01]  /*7470*/  PRMT R32, R4, 0x5410, R25 ;  /* 0x0000541004207816 */ /* 0x000fe20000000019 */
[C---:B------:R-:W-:Y:S01]  /*7480*/  VIADD R4, R10.reuse, 0x20400 ;  /* 0x000204000a047836 */ /* 0x040fe20000000000 */
[----:B------:R-:W-:Y:S01]  /*7490*/  SHF.R.U32.HI R7, RZ, 0x10, R7 ;  /* 0x00000010ff077819 */ /* 0x000fe20000011607 */
[----:B------:R-:W-:Y:S01]  /*74a0*/  VIADD R0, R10, 0x20440 ;  /* 0x000204400a007836 */ /* 0x000fe20000000000 */
[----:B------:R-:W-:-:S02]  /*74b0*/  LOP3.LUT P2, RZ, R190, 0x4, RZ, 0xc0, !PT ;  /* 0x00000004beff7812 */ /* 0x000fc4000784c0ff */
[----:B------:R-:W-:Y:S02]  /*74c0*/  ISETP.GE.AND P1, PT, R184, R35, PT ;  /* 0x00000023b800720c */ /* 0x000fe40003f26270 */
[----:B------:R-:W-:Y:S02]  /*74d0*/  PRMT R9, R14, 0x5410, R21 ;  /* 0x000054100e097816 */ /* 0x000fe40000000015 */
[----:B------:R-:W-:Y:S02]  /*74e0*/  PRMT R3, R15, 0x5410, R26 ;  /* 0x000054100f037816 */ /* 0x000fe4000000001a */
[----:B------:R-:W-:Y:S01]  /*74f0*/  PRMT R33, R5, 0x5410, R24 ;  /* 0x0000541005217816 */ /* 0x000fe20000000018 */
[----:B------:R-:W-:Y:S06]  /*7500*/  @!P0 BRA `(.L_x_663) ;  /* 0x0000010800008947 */ /* 0x000fec0003800000 */
.L_x_868:
[----:B------:R-:W-:Y:S05]  /*7510*/  BSYNC B1 ;  /* 0x0000000000017941 */ /* 0x000fea0003800000 */
.L_x_662:
[----:B------:R-:W-:Y:S01]  /*7520*/  BSSY B1, `(.L_x_664) ;  /* 0x0000059000017945 */ /* 0x000fe20003800000 */
[----:B------:R-:W-:Y:S01]  /*7530*/  PRMT R34, R11, 0x5410, R20 ;  /* 0x000054100b227816 */ /* 0x000fe20000000014 */
[----:B------:R-:W-:Y:S01]  /*7540*/  @P2 VIADD R0, R4, 0xffffffc0 ;  /* 0xffffffc004002836 */ /* 0x000fe20000000000 */
[----:B------:R-:W-:Y:S02]  /*7550*/  PRMT R11, R8, 0x5410, R13 ;  /* 0x00005410080b7816 */ /* 0x000fe4000000000d */
[----:B------:R-:W-:Y:S01]  /*7560*/  PRMT R8, R12, 0x5410, R7 ;  /* 0x000054100c087816 */ /* 0x000fe20000000007 */
[----:B------:R-:W-:Y:S06]  /*7570*/  @P1 BRA `(.L_x_665) ;  /* 0x00000004004c1947 */ /* 0x000fec0003800000 */
[----:B------:R-:W1:Y:S01]  /*7580*/  LDC R4, c[0x0][0x3f4] ;  /* 0x0000fd00ff047b82 */ /* 0x000e620000000800 */
[----:B------:R-:W-:Y:S01]  /*7590*/  BSSY B2, `(.L_x_666) ;  /* 0x000002a000027945 */ /* 0x000fe20003800000 */
[-C--:B-1----:R-:W-:Y:S02]  /*75a0*/  ISETP.GE.AND P0, PT, R186, R4.reuse, PT ;  /* 0x00000004ba00720c */ /* 0x082fe40003f06270 */
[----:B------:R-:W-:-:S11]  /*75b0*/  ISETP.GE.AND P1, PT, R193, R4, PT ;  /* 0x00000004c100720c */ /* 0x000fd60003f26270 */
[----:B------:R-:W-:Y:S05]  /*75c0*/  @P0 BRA `(.L_x_667) ;  /* 0x0000000000980947 */ /* 0x000fea0003800000 */
[----:B------:R-:W1:Y:S01]  /*75d0*/  LDS.128 R4, [R10+0x20400] ;  /* 0x020400000a047984 */ /* 0x000e620000000c00 */
[C---:B------:R-:W-:Y:S01]  /*75e0*/  IMAD.U32 R25, R33.reuse, 0x10000, RZ ;  /* 0x0001000021197824 */ /* 0x040fe200078e00ff */
[----:B------:R-:W-:Y:S01]  /*75f0*/  LOP3.LUT R24, R33, 0xffff0000, RZ, 0xc0, !PT ;  /* 0xffff000021187812 */ /* 0x000fe200078ec0ff */
[C---:B------:R-:W-:Y:S01]  /*7600*/  IMAD.U32 R21, R31.reuse, 0x10000, RZ ;  /* 0x000100001f157824 */ /* 0x040fe200078e00ff */
[----:B------:R-:W-:Y:S01]  /*7610*/  LOP3.LUT R20, R31, 0xffff0000, RZ, 0xc0, !PT ;  /* 0xffff00001f147812 */ /* 0x000fe200078ec0ff */
[C---:B-1----:R-:W-:Y:S01]  /*7620*/  IMAD.U32 R12, R4.reuse, 0x10000, RZ ;  /* 0x00010000040c7824 */ /* 0x042fe200078e00ff */
[----:B------:R-:W-:Y:S01]  /*7630*/  LOP3.LUT R4, R4, 0xffff0000, RZ, 0xc0, !PT ;  /* 0xffff000004047812 */ /* 0x000fe200078ec0ff */
[C---:B------:R-:W-:Y:S01]  /*7640*/  IMAD.U32 R13, R5.reuse, 0x10000, RZ ;  /* 0x00010000050d7824 */ /* 0x040fe200078e00ff */
[----:B------:R-:W-:Y:S01]  /*7650*/  LOP3.LUT R5, R5, 0xffff0000, RZ, 0xc0, !PT ;  /* 0xffff000005057812 */ /* 0x000fe200078ec0ff */
[----:B------:R-:W-:Y:S01]  /*7660*/  IMAD.U32 R14, R6, 0x10000, RZ ;  /* 0x00010000060e7824 */ /* 0x000fe200078e00ff */
[----:B------:R-:W-:Y:S01]  /*7670*/  SHF.L.U32 R15, R7, 0x10, RZ ;  /* 0x00000010070f7819 */ /* 0x000fe200000006ff */
[C---:B------:R-:W-:Y:S01]  /*7680*/  FMUL.FTZ R27, R4.reuse, R25 ;  /* 0x00000019041b7220 */ /* 0x040fe20000410000 */
[-C--:B------:R-:W-:Y:S01]  /*7690*/  FMUL.FTZ R4, R4, R21.reuse ;  /* 0x0000001504047220 */ /* 0x080fe20000410000 */
[----:B------:R-:W-:Y:S01]  /*76a0*/  FMUL.FTZ R28, R5, R24 ;  /* 0x00000018051c7220 */ /* 0x000fe20000410000 */
[----:B------:R-:W-:Y:S01]  /*76b0*/  LOP3.LUT R6, R6, 0xffff0000, RZ, 0xc0, !PT ;  /* 0xffff000006067812 */ /* 0x000fe200078ec0ff */
[C---:B------:R-:W-:Y:S01]  /*76c0*/  FFMA.FTZ R27, R12.reuse, R21, -R27 ;  /* 0x000000150c1b7223 */ /* 0x040fe2000001081b */
[----:B------:R-:W-:Y:S01]  /*76d0*/  FFMA.FTZ R26, R12, R25, R4 ;  /* 0x000000190c1a7223 */ /* 0x000fe20000010004 */
[----:B------:R-:W-:Y:S01]  /*76e0*/  LOP3.LUT R7, R7, 0xffff0000, RZ, 0xc0, !PT ;  /* 0xffff000007077812 */ /* 0x000fe200078ec0ff */
[----:B------:R-:W-:Y:S01]  /*76f0*/  FMUL.FTZ R30, R5, R20 ;  /* 0x00000014051e7220 */ /* 0x000fe20000410000 */
[C---:B------:R-:W-:Y:S01]  /*7700*/  LOP3.LUT R12, R34.reuse, 0xffff0000, RZ, 0xc0, !PT ;  /* 0xffff0000220c7812 */ /* 0x040fe200078ec0ff */
[----:B------:R-:W-:Y:S01]  /*7710*/  IMAD.U32 R21, R34, 0x10000, RZ ;  /* 0x0001000022157824 */ /* 0x000fe200078e00ff */
[C---:B------:R-:W-:Y:S01]  /*7720*/  LOP3.LUT R4, R32.reuse, 0xffff0000, RZ, 0xc0, !PT ;  /* 0xffff000020047812 */ /* 0x040fe200078ec0ff */
[----:B------:R-:W-:-:S02]  /*7730*/  IMAD.U32 R5, R32, 0x10000, RZ ;  /* 0x0001000020057824 */ /* 0x000fc400078e00ff */
[C---:B------:R-:W-:Y:S01]  /*7740*/  FFMA.FTZ R28, R13.reuse, R20, -R28 ;  /* 0x000000140d1c7223 */ /* 0x040fe2000001081c */
[----:B------:R-:W-:Y:S01]  /*7750*/  FFMA.FTZ R13, R13, R24, R30 ;  /* 0x000000180d0d7223 */ /* 0x000fe2000001001e */
[C---:B------:R-:W-:Y:S01]  /*7760*/  FMUL.FTZ R25, R6.reuse, R21 ;  /* 0x0000001506197220 */ /* 0x040fe20000410000 */
[-C--:B------:R-:W-:Y:S01]  /*7770*/  FMUL.FTZ R20, R6, R5.reuse ;  /* 0x0000000506147220 */ /* 0x080fe20000410000 */
[C---:B------:R-:W-:Y:S01]  /*7780*/  FMUL.FTZ R24, R7.reuse, R12 ;  /* 0x0000000c07187220 */ /* 0x040fe20000410000 */
[-C--:B0-----:R-:W-:Y:S01]  /*7790*/  FMUL.FTZ R29, R7, R4.reuse ;  /* 0x00000004071d7220 */ /* 0x081fe20000410000 */
[C---:B------:R-:W-:Y:S01]  /*77a0*/  FFMA.FTZ R6, R14.reuse, R5, -R25 ;  /* 0x000000050e067223 */ /* 0x040fe20000010819 */
[----:B------:R-:W-:Y:S01]  /*77b0*/  FFMA.FTZ R21, R14, R21, R20 ;  /* 0x000000150e157223 */ /* 0x000fe20000010014 */
[C---:B------:R-:W-:Y:S01]  /*77c0*/  FFMA.FTZ R7, R15.reuse, R4, -R24 ;  /* 0x000000040f077223 */ /* 0x040fe20000010818 */
[----:B------:R-:W-:Y:S01]  /*77d0*/  FFMA.FTZ R12, R15, R12, R29 ;  /* 0x0000000c0f0c7223 */ /* 0x000fe2000001001d */
[----:B------:R-:W-:-:S02]  /*77e0*/  F2FP.BF16.F32.PACK_AB R4, R26, R27 ;  /* 0x0000001b1a04723e */ /* 0x000fc400000010ff */
[----:B------:R-:W-:Y:S02]  /*77f0*/  F2FP.BF16.F32.PACK_AB R5, R13, R28 ;  /* 0x0000001c0d05723e */ /* 0x000fe400000010ff */
[----:B------:R-:W-:Y:S02]  /*7800*/  F2FP.BF16.F32.PACK_AB R6, R21, R6 ;  /* 0x000000061506723e */ /* 0x000fe400000010ff */
[----:B------:R-:W-:-:S05]  /*7810*/  F2FP.BF16.F32.PACK_AB R7, R12, R7 ;  /* 0x000000070c07723e */ /* 0x000fca00000010ff */
[----:B------:R1:W-:Y:S02]  /*7820*/  STS.128 [R10+0x20400], R4 ;  /* 0x020400040a007388 */ /* 0x0003e40000000c00 */
.L_x_667:
[----:B------:R-:W-:Y:S05]  /*7830*/  BSYNC B2 ;  /* 0x0000000000027941 */ /* 0x000fea0003800000 */
.L_x_666:
[----:B------:R-:W-:Y:S05]  /*7840*/  @P1 BRA `(.L_x_665) ;  /* 0x0000000000981947 */ /* 0x000fea0003800000 */
[----:B-1----:R-:W1:Y:S01]  /*7850*/  LDS.128 R4, [R0] ;  /* 0x0000000000047984 */ /* 0x002e620000000c00 */
        /* <DEDUP_REMOVED lines=8> */
[C---:B------:R-:W-:Y:S01]  /*78e0*/  IMAD.U32 R14, R6.reuse, 0x10000, RZ ;  /* 0x00010000060e7824 */ /* 0x040fe200078e00ff */
[----:B------:R-:W-:Y:S01]  /*78f0*/  LOP3.LUT R6, R6, 0xffff0000, RZ, 0xc0, !PT ;  /* 0xffff000006067812 */ /* 0x000fe200078ec0ff */
[C---:B------:R-:W-:Y:S01]  /*7900*/  FMUL.FTZ R27, R4.reuse, R25 ;  /* 0x00000019041b7220 */ /* 0x040fe20000410000 */
[----:B------:R-:W-:Y:S01]  /*7910*/  FMUL.FTZ R4, R4, R21 ;  /* 0x0000001504047220 */ /* 0x000fe20000410000 */
[----:B------:R-:W-:-:S02]  /*7920*/  IMAD.U32 R15, R7, 0x10000, RZ ;  /* 0x00010000070f7824 */ /* 0x000fc400078e00ff */
[----:B------:R-:W-:Y:S01]  /*7930*/  FMUL.FTZ R28, R5, R24 ;  /* 0x00000018051c7220 */ /* 0x000fe20000410000 */
[C---:B------:R-:W-:Y:S01]  /*7940*/  FFMA.FTZ R27, R12.reuse, R21, -R27 ;  /* 0x000000150c1b7223 */ /* 0x040fe2000001081b */
[----:B------:R-:W-:Y:S01]  /*7950*/  FFMA.FTZ R26, R12, R25, R4 ;  /* 0x000000190c1a7223 */ /* 0x000fe20000010004 */
[----:B------:R-:W-:Y:S01]  /*7960*/  LOP3.LUT R7, R7, 0xffff0000, RZ, 0xc0, !PT ;  /* 0xffff000007077812 */ /* 0x000fe200078ec0ff */
[-C--:B------:R-:W-:Y:S01]  /*7970*/  FMUL.FTZ R30, R5, R20.reuse ;  /* 0x00000014051e7220 */ /* 0x080fe20000410000 */
[C---:B------:R-:W-:Y:S01]  /*7980*/  LOP3.LUT R12, R8.reuse, 0xffff0000, RZ, 0xc0, !PT ;  /* 0xffff0000080c7812 */ /* 0x040fe200078ec0ff */
[----:B------:R-:W-:Y:S01]  /*7990*/  IMAD.U32 R21, R8, 0x10000, RZ ;  /* 0x0001000008157824 */ /* 0x000fe200078e00ff */
[C---:B------:R-:W-:Y:S01]  /*79a0*/  LOP3.LUT R4, R3.reuse, 0xffff0000, RZ, 0xc0, !PT ;  /* 0xffff000003047812 */ /* 0x040fe200078ec0ff */
[----:B------:R-:W-:Y:S02]  /*79b0*/  IMAD.U32 R5, R3, 0x10000, RZ ;  /* 0x0001000003057824 */ /* 0x000fe400078e00ff */
        /* <DEDUP_REMOVED lines=14> */
[----:B------:R2:W-:Y:S02]  /*7aa0*/  STS.128 [R0], R4 ;  /* 0x0000000400007388 */ /* 0x0005e40000000c00 */
.L_x_665:
[----:B------:R-:W-:Y:S05]  /*7ab0*/  BSYNC B1 ;  /* 0x0000000000017941 */ /* 0x000fea0003800000 */
.L_x_664:
[----:B-12---:R-:W-:-:S05]  /*7ac0*/  VIADD R4, R184, 0x20 ;  /* 0x00000020b8047836 */ /* 0x006fca0000000000 */
[----:B------:R-:W-:-:S13]  /*7ad0*/  ISETP.GE.AND P0, PT, R4, R35, PT ;  /* 0x000000230400720c */ /* 0x000fda0003f06270 */
[----:B------:R-:W-:Y:S05]  /*7ae0*/  @P0 BRA `(.L_x_668) ;  /* 0x0000001400380947 */ /* 0x000fea0003800000 */
        /* <DEDUP_REMOVED lines=10> */
[C---:B------:R-:W-:Y:S01]  /*7b90*/  IMAD.U32 R28, R34.reuse, 0x10000, RZ ;  /* 0x00010000221c7824 */ /* 0x040fe200078e00ff */
[----:B0-----:R-:W-:Y:S02]  /*7ba0*/  LOP3.LUT R29, R34, 0xffff0000, RZ, 0xc0, !PT ;  /* 0xffff0000221d7812 */ /* 0x001fe400078ec0ff */
[----:B------:R-:W-:Y:S01]  /*7bb0*/  LOP3.LUT R27, R32, 0xffff0000, RZ, 0xc0, !PT ;  /* 0xffff0000201b7812 */ /* 0x000fe200078ec0ff */
[C---:B-1----:R-:W-:Y:S01]  /*7bc0*/  IMAD.U32 R12, R4.reuse, 0x10000, RZ ;  /* 0x00010000040c7824 */ /* 0x042fe200078e00ff */
[----:B------:R-:W-:Y:S01]  /*7bd0*/  LOP3.LUT R4, R4, 0xffff0000, RZ, 0xc0, !PT ;  /* 0xffff000004047812 */ /* 0x000fe200078ec0ff */
[C---:B------:R-:W-:Y:S01]  /*7be0*/  IMAD.U32 R13, R5.reuse, 0x10000, RZ ;  /* 0x00010000050d7824 */ /* 0x040fe200078e00ff */
[----:B------:R-:W-:Y:S01]  /*7bf0*/  LOP3.LUT R5, R5, 0xffff0000, RZ, 0xc0, !PT ;  /* 0xffff000005057812 */ /* 0x000fe200078ec0ff */
[C---:B------:R-:W-:Y:S01]  /*7c00*/  IMAD.U32 R14, R6.reuse, 0x10000, RZ ;  /* 0x00010000060e7824 */ /* 0x040fe200078e00ff */
[----:B------:R-:W-:Y:S01]  /*7c10*/  LOP3.LUT R6, R6, 0xffff0000, RZ, 0xc0, !PT ;  /* 0xffff000006067812 */ /* 0x000fe200078ec0ff */
[-C--:B------:R-:W-:Y:S01]  /*7c20*/  FMUL.FTZ R21, R26, R4.reuse ;  /* 0x000000041a157220 */ /* 0x080fe20000410000 */
[C---:B------:R-:W-:Y:S01]  /*7c30*/  FMUL.FTZ R25, R24.reuse, R4 ;  /* 0x0000000418197220 */ /* 0x040fe20000410000 */
[C---:B------:R-:W-:Y:S01]  /*7c40*/  IMAD.U32 R15, R7.reuse, 0x10000, RZ ;  /* 0x00010000070f7824 */ /* 0x040fe200078e00ff */
[----:B------:R-:W-:Y:S01]  /*7c50*/  LOP3.LUT R7, R7, 0xffff0000, RZ, 0xc0, !PT ;  /* 0xffff000007077812 */ /* 0x000fe200078ec0ff */
[-C--:B------:R-:W-:Y:S01]  /*7c60*/  FFMA.FTZ R4, R24, R12.reuse, -R21 ;  /* 0x0000000c18047223 */ /* 0x080fe20000010815 */
[----:B------:R-:W-:Y:S01]  /*7c70*/  FFMA.FTZ R25, R26, R12, R25 ;  /* 0x0000000c1a197223 */ /* 0x000fe20000010019 */
[-C--:B------:R-:W-:Y:S01]  /*7c80*/  FMUL.FTZ R20, R33, R5.reuse ;  /* 0x0000000521147220 */ /* 0x080fe20000410000 */
[----:B------:R-:W-:Y:S01]  /*7c90*/  FMUL.FTZ R12, R31, R5 ;  /* 0x000000051f0c7220 */ /* 0x000fe20000410000 */
[----:B------:R-:W-:-:S02]  /*7ca0*/  IMAD.U32 R26, R32, 0x10000, RZ ;  /* 0x00010000201a7824 */ /* 0x000fc400078e00ff */
[----:B------:R-:W-:Y:S01]  /*7cb0*/  FMUL.FTZ R24, R27, R7 ;  /* 0x000000071b187220 */ /* 0x000fe20000410000 */
[-C--:B------:R-:W-:Y:S01]  /*7cc0*/  FFMA.FTZ R5, R31, R13.reuse, -R20 ;  /* 0x0000000d1f057223 */ /* 0x080fe20000010814 */
[----:B------:R-:W-:Y:S01]  /*7cd0*/  FFMA.FTZ R12, R33, R13, R12 ;  /* 0x0000000d210c7223 */ /* 0x000fe2000001000c */
[-C--:B------:R-:W-:Y:S01]  /*7ce0*/  FMUL.FTZ R13, R28, R6.reuse ;  /* 0x000000061c0d7220 */ /* 0x080fe20000410000 */
[C---:B------:R-:W-:Y:S01]  /*7cf0*/  FMUL.FTZ R21, R26.reuse, R6 ;  /* 0x000000061a157220 */ /* 0x040fe20000410000 */
[C---:B------:R-:W-:Y:S01]  /*7d00*/  FMUL.FTZ R20, R29.reuse, R7 ;  /* 0x000000071d147220 */ /* 0x040fe20000410000 */
[-C--:B------:R-:W-:Y:S01]  /*7d10*/  FFMA.FTZ R24, R29, R15.reuse, R24 ;  /* 0x0000000f1d187223 */ /* 0x080fe20000010018 */
[-C--:B------:R-:W-:Y:S01]  /*7d20*/  FFMA.FTZ R6, R26, R14.reuse, -R13 ;  /* 0x0000000e1a067223 */ /* 0x080fe2000001080d */
[----:B------:R-:W-:Y:S01]  /*7d30*/  FFMA.FTZ R21, R28, R14, R21 ;  /* 0x0000000e1c157223 */ /* 0x000fe20000010015 */
[----:B------:R-:W-:Y:S01]  /*7d40*/  FFMA.FTZ R7, R27, R15, -R20 ;  /* 0x0000000f1b077223 */ /* 0x000fe20000010814 */
[----:B------:R-:W-:-:S02]  /*7d50*/  F2FP.BF16.F32.PACK_AB R4, R25, R4 ;  /* 0x000000041904723e */ /* 0x000fc400000010ff */
[----:B------:R-:W-:Y:S02]  /*7d60*/  F2FP.BF16.F32.PACK_AB R5, R12, R5 ;  /* 0x000000050c05723e */ /* 0x000fe400000010ff */
[----:B------:R-:W-:Y:S02]  /*7d70*/  F2FP.BF16.F32.PACK_AB R6, R21, R6 ;  /* 0x000000061506723e */ /* 0x000fe400000010ff */
[----:B------:R-:W-:-:S05]  /*7d80*/  F2FP.BF16.F32.PACK_AB R7, R24, R7 ;  /* 0x000000071807723e */ /* 0x000fca00000010ff */
[----:B------:R1:W-:Y:S02]  /*7d90*/  STS.128 [R10+0x21400], R4 ;  /* 0x021400040a007388 */ /* 0x0003e40000000c00 */
.L_x_670:
[----:B------:R-:W-:Y:S05]  /*7da0*/  BSYNC B1 ;  /* 0x0000000000017941 */ /* 0x000fea0003800000 */
.L_x_669:
[----:B------:R-:W-:Y:S05]  /*7db0*/  @P1 BRA `(.L_x_668) ;  /* 0x0000001000841947 */ /* 0x000fea0003800000 */
[----:B-1----:R-:W1:Y:S01]  /*7dc0*/  LDS.128 R4, [R0+0x1000] ;  /* 0x0010000000047984 */ /* 0x002e620000000c00 */
[----:B------:R-:W-:Y:S01]  /*7dd0*/  SHF.L.U32 R24, R11, 0x10, RZ ;  /* 0x000000100b187819 */ /* 0x000fe200000006ff */
[----:B------:R-:W-:Y:S01]  /*7de0*/  IMAD.U32 R14, R9, 0x10000, RZ ;  /* 0x00010000090e7824 */ /* 0x000fe200078e00ff */
[----:B------:R-:W-:Y:S01]  /*7df0*/  LOP3.LUT R26, R11, 0xffff0000, RZ, 0xc0, !PT ;  /* 0xffff00000b1a7812 */ /* 0x000fe200078ec0ff */
[C---:B------:R-:W-:Y:S01]  /*7e00*/  IMAD.U32 R25, R8.reuse, 0x10000, RZ ;  /* 0x0001000008197824 */ /* 0x040fe200078e00ff */
[----:B------:R-:W-:Y:S02]  /*7e10*/  LOP3.LUT R20, R9, 0xffff0000, RZ, 0xc0, !PT ;  /* 0xffff000009147812 */ /* 0x000fe400078ec0ff */
        /* <DEDUP_REMOVED lines=8> */
[----:B------:R-:W-:Y:S01]  /*7ea0*/  FMUL.FTZ R15, R14, R4 ;  /* 0x000000040e0f7220 */ /* 0x000fe20000410000 */
[----:B------:R-:W-:Y:S01]  /*7eb0*/  FMUL.FTZ R21, R26, R5 ;  /* 0x000000051a157220 */ /* 0x000fe20000410000 */
[----:B------:R-:W-:-:S02]  /*7ec0*/  IMAD.U32 R11, R7, 0x10000, RZ ;  /* 0x00010000070b7824 */ /* 0x000fc400078e00ff */
[----:B------:R-:W-:Y:S01]  /*7ed0*/  FFMA.FTZ R4, R14, R10, -R13 ;  /* 0x0000000a0e047223 */ /* 0x000fe2000001080d */
[C---:B------:R-:W-:Y:S01]  /*7ee0*/  FMUL.FTZ R13, R20.reuse, R5 ;  /* 0x00000005140d7220 */ /* 0x040fe20000410000 */
[----:B------:R-:W-:Y:S01]  /*7ef0*/  FFMA.FTZ R5, R20, R12, -R21 ;  /* 0x0000000c14057223 */ /* 0x000fe20000010815 */
[----:B------:R-:W-:Y:S01]  /*7f00*/  IMAD.U32 R21, R3, 0x10000, RZ ;  /* 0x0001000003157824 */ /* 0x000fe200078e00ff */
[----:B------:R-:W-:Y:S01]  /*7f10*/  LOP3.LUT R7, R7, 0xffff0000, RZ, 0xc0, !PT ;  /* 0xffff000007077812 */ /* 0x000fe200078ec0ff */
[----:B------:R-:W-:Y:S01]  /*7f20*/  FFMA.FTZ R15, R24, R10, R15 ;  /* 0x0000000a180f7223 */ /* 0x000fe2000001000f */
[----:B------:R-:W-:Y:S01]  /*7f30*/  LOP3.LUT R3, R3, 0xffff0000, RZ, 0xc0, !PT ;  /* 0xffff000003037812 */ /* 0x000fe200078ec0ff */
[-C--:B------:R-:W-:Y:S01]  /*7f40*/  FMUL.FTZ R8, R25, R6.reuse ;  /* 0x0000000619087220 */ /* 0x080fe20000410000 */
[----:B------:R-:W-:Y:S01]  /*7f50*/  FMUL.FTZ R10, R21, R6 ;  /* 0x00000006150a7220 */ /* 0x000fe20000410000 */
[-C--:B------:R-:W-:Y:S01]  /*7f60*/  FMUL.FTZ R14, R27, R7.reuse ;  /* 0x000000071b0e7220 */ /* 0x080fe20000410000 */
[----:B------:R-:W-:Y:S01]  /*7f70*/  FFMA.FTZ R12, R26, R12, R13 ;  /* 0x0000000c1a0c7223 */ /* 0x000fe2000001000d */
[----:B------:R-:W-:Y:S01]  /*7f80*/  FMUL.FTZ R20, R3, R7 ;  /* 0x0000000703147220 */ /* 0x000fe20000410000 */
[-C--:B------:R-:W-:Y:S01]  /*7f90*/  FFMA.FTZ R6, R21, R9.reuse, -R8 ;  /* 0x0000000915067223 */ /* 0x080fe20000010808 */
[----:B------:R-:W-:Y:S01]  /*7fa0*/  FFMA.FTZ R9, R25, R9, R10 ;  /* 0x0000000919097223 */ /* 0x000fe2000001000a */
[-C--:B------:R-:W-:Y:S01]  /*7fb0*/  FFMA.FTZ R7, R3, R11.reuse, -R14 ;  /* 0x0000000b03077223 */ /* 0x080fe2000001080e */
[----:B------:R-:W-:Y:S01]  /*7fc0*/  FFMA.FTZ R20, R27, R11, R20 ;  /* 0x0000000b1b147223 */ /* 0x000fe20000010014 */
[----:B------:R-:W-:-:S02]  /*7fd0*/  F2FP.BF16.F32.PACK_AB R4, R15, R4 ;  /* 0x000000040f04723e */ /* 0x000fc400000010ff */
[----:B------:R-:W-:Y:S02]  /*7fe0*/  F2FP.BF16.F32.PACK_AB R5, R12, R5 ;  /* 0x000000050c05723e */ /* 0x000fe400000010ff */
[----:B------:R-:W-:Y:S02]  /*7ff0*/  F2FP.BF16.F32.PACK_AB R6, R9, R6 ;  /* 0x000000060906723e */ /* 0x000fe400000010ff */
[----:B------:R-:W-:-:S05]  /*8000*/  F2FP.BF16.F32.PACK_AB R7, R20, R7 ;  /* 0x000000071407723e */ /* 0x000fca00000010ff */
[----:B------:R3:W-:Y:S01]  /*8010*/  STS.128 [R0+0x1000], R4 ;  /* 0x0010000400007388 */ /* 0x0007e20000000c00 */
[----:B------:R-:W-:Y:S05]  /*8020*/  BRA `(.L_x_668) ;  /* 0x0000000c00e87947 */ /* 0x000fea0003800000 */
.L_x_658:
[----:B------:R-:W-:-:S03]  /*8030*/  UMOV UR4, 0xffffffff ;  /* 0xffffffff00047882 */ /* 0x000fc60000000000 */
[----:B------:R-:W-:Y:S05]  /*8040*/  BRA.DIV UR4, `(.L_x_671) ;  /* 0x000000fe04447947 */ /* 0x000fea000b800000 */
[----:B------:R0:W1:Y:S04]  /*8050*/  SHFL.IDX PT, R0, R27, RZ, 0x1c1f ;  /* 0x001c1fff1b007589 */ /* 0x00006800000e0000 */
[----:B------:R0:W2:Y:S04]  /*8060*/  SHFL.IDX PT, R3, R26, RZ, 0x1c1f ;  /* 0x001c1fff1a037589 */ /* 0x0000a800000e0000 */
[----:B------:R0:W3:Y:S04]  /*8070*/  SHFL.IDX PT, R20, R29, RZ, 0x1c1f ;  /* 0x001c1fff1d147589 */ /* 0x0000e800000e0000 */
[----:B------:R0:W4:Y:S02]  /*8080*/  SHFL.IDX PT, R14, R28, RZ, 0x1c1f ;  /* 0x001c1fff1c0e7589 */ /* 0x00012400000e0000 */
.L_x_874:
[----:B------:R-:W5:Y:S01]  /*8090*/  LDL R6, [R1+0x34] ;  /* 0x0000340001067983 */ /* 0x000f620000100800 */
[----:B------:R-:W-:Y:S01]  /*80a0*/  ULDC UR4, c[0x0][0x448] ;  /* 0x0001120000047ab9 */ /* 0x000fe20000000800 */
[----:B------:R-:W0:Y:S01]  /*80b0*/  LDC R21, c[0x0][0x3f4] ;  /* 0x0000fd00ff157b82 */ /* 0x000e220000000800 */
[----:B------:R-:W-:Y:S01]  /*80c0*/  IMAD R24, R24, UR4, RZ ;  /* 0x0000000418187c24 */ /* 0x000fe2000f8e02ff */
[----:B------:R-:W-:Y:S01]  /*80d0*/  BSSY B1, `(.L_x_672) ;  /* 0x0000017000017945 */ /* 0x000fe20003800000 */
[----:B------:R-:W-:Y:S02]  /*80e0*/  CS2R R10, SRZ ;  /* 0x00000000000a7805 */ /* 0x000fe4000001ff00 */
[----:B------:R-:W-:Y:S02]  /*80f0*/  CS2R R8, SRZ ;  /* 0x0000000000087805 */ /* 0x000fe4000001ff00 */
[----:B------:R-:W-:Y:S02]  /*8100*/  ISETP.GE.AND P0, PT, R4, R24, PT ;  /* 0x000000180400720c */ /* 0x000fe40003f06270 */
[----:B-----5:R-:W-:-:S04]  /*8110*/  LEA.HI R5, R6, R6, RZ, 0x1 ;  /* 0x0000000606057211 */ /* 0x020fc800078f08ff */
[----:B------:R-:W-:-:S05]  /*8120*/  LOP3.LUT R5, R5, 0xfffffffe, RZ, 0xc0, !PT ;  /* 0xfffffffe05057812 */ /* 0x000fca00078ec0ff */
[----:B0-----:R-:W-:Y:S01]  /*8130*/  IMAD.IADD R27, R6, 0x1, -R5 ;  /* 0x00000001061b7824 */ /* 0x001fe200078e0a05 */
[----:B------:R-:W-:Y:S02]  /*8140*/  CS2R R6, SRZ ;  /* 0x0000000000067805 */ /* 0x000fe4000001ff00 */
[----:B------:R-:W-:Y:S02]  /*8150*/  CS2R R4, SRZ ;  /* 0x0000000000047805 */ /* 0x000fe4000001ff00 */
[----:B------:R-:W-:Y:S01]  /*8160*/  SHF.L.U32 R27, R27, 0x1f, RZ ;  /* 0x0000001f1b1b7819 */ /* 0x000fe200000006ff */
[----:B------:R-:W-:Y:S06]  /*8170*/  @P0 BRA `(.L_x_673) ;  /* 0x0000000000300947 */ /* 0x000fec0003800000 */
[----:B------:R-:W-:Y:S01]  /*8180*/  ULDC UR4, c[0x0][0x3f4] ;  /* 0x0000fd0000047ab9 */ /* 0x000fe20000000800 */
[C---:B------:R-:W-:Y:S01]  /*8190*/  IMAD.SHL.U32 R15, R16.reuse, 0x2, RZ ;  /* 0x00000002100f7824 */ /* 0x040fe200078e00ff */
[C---:B------:R-:W-:Y:S02]  /*81a0*/  ISETP.GE.AND P2, PT, R16.reuse, UR4, PT ;  /* 0x0000000410007c0c */ /* 0x040fe4000bf46270 */
[----:B------:R-:W-:Y:S02]  /*81b0*/  SHF.L.U64.HI R7, R16, 0x1, R17 ;  /* 0x0000000110077819 */ /* 0x000fe40000010211 */
[-C--:B--2---:R-:W-:Y:S02]  /*81c0*/  IADD3 R12, P0, R3, R15.reuse, RZ ;  /* 0x0000000f030c7210 */ /* 0x084fe40007f1e0ff */
[----:B----4-:R-:W-:-:S03]  /*81d0*/  IADD3 R14, P1, R14, R15, RZ ;  /* 0x0000000f0e0e7210 */ /* 0x010fc60007f3e0ff */
[--C-:B-1----:R-:W-:Y:S02]  /*81e0*/  IMAD.X R13, R0, 0x1, R7.reuse, P0 ;  /* 0x00000001000d7824 */ /* 0x102fe400000e0607 */
[----:B---3--:R-:W-:Y:S01]  /*81f0*/  IMAD.X R15, R20, 0x1, R7, P1 ;  /* 0x00000001140f7824 */ /* 0x008fe200008e0607 */
[----:B------:R-:W-:Y:S01]  /*8200*/  CS2R R6, SRZ ;  /* 0x0000000000067805 */ /* 0x000fe2000001ff00 */
[----:B------:R-:W-:Y:S06]  /*8210*/  @P2 BRA `(.L_x_673) ;  /* 0x0000000000082947 */ /* 0x000fec0003800000 */
[----:B------:R0:W5:Y:S04]  /*8220*/  LD.E.128 R8, desc[UR40][R12.64] ;  /* 0x000000280c087980 */ /* 0x000168000c101d00 */
[----:B------:R0:W5:Y:S02]  /*8230*/  LD.E.128 R4, desc[UR40][R14.64] ;  /* 0x000000280e047980 */ /* 0x000164000c101d00 */
.L_x_673:
[----:B------:R-:W-:Y:S05]  /*8240*/  BSYNC B1 ;  /* 0x0000000000017941 */ /* 0x000fea0003800000 */
.L_x_672:
[----:B------:R-:W2:Y:S01]  /*8250*/  SYNCS.PHASECHK.TRANS64.TRYWAIT P1, [R2+URZ+0x28c00], R27 ;  /* 0x028c001b020075a7 */ /* 0x000ea2000802017f */
[----:B-1----:R-:W-:Y:S01]  /*8260*/  IMAD R0, R25, -0x40, R24 ;  /* 0xffffffc019007824 */ /* 0x002fe200078e0218 */
[--C-:B-----5:R-:W-:Y:S01]  /*8270*/  SHF.R.U64 R29, R8, 0x10, R9.reuse ;  /* 0x00000010081d7819 */ /* 0x120fe20000001209 */
[----:B---3--:R-:W-:Y:S01]  /*8280*/  IMAD.MOV.U32 R20, RZ, RZ, R8 ;  /* 0x000000ffff147224 */ /* 0x008fe200078e0008 */
[--C-:B------:R-:W-:Y:S01]  /*8290*/  SHF.R.U32.HI R26, RZ, 0x10, R9.reuse ;  /* 0x00000010ff1a7819 */ /* 0x100fe20000011609 */
[----:B0-----:R-:W-:Y:S01]  /*82a0*/  IMAD.MOV.U32 R15, RZ, RZ, R9 ;  /* 0x000000ffff0f7224 */ /* 0x001fe200078e0009 */
[--C-:B------:R-:W-:Y:S01]  /*82b0*/  SHF.R.U64 R8, R10, 0x10, R11.reuse ;  /* 0x000000100a087819 */ /* 0x100fe2000000120b */
[--C-:B----4-:R-:W-:Y:S01]  /*82c0*/  IMAD.MOV.U32 R14, RZ, RZ, R11.reuse ;  /* 0x000000ffff0e7224 */ /* 0x110fe200078e000b */
[----:B------:R-:W-:Y:S01]  /*82d0*/  SHF.R.U32.HI R25, RZ, 0x10, R11 ;  /* 0x00000010ff197819 */ /* 0x000fe2000001160b */
[----:B--2---:R-:W-:Y:S01]  /*82e0*/  IMAD.MOV.U32 R3, RZ, RZ, R10 ;  /* 0x000000ffff037224 */ /* 0x004fe200078e000a */
[----:B------:R-:W-:Y:S01]  /*82f0*/  VIMNMX R31, R0, 0x40, PT ;  /* 0x00000040001f7848 */ /* 0x000fe20003fe0100 */
[----:B------:R-:W-:Y:S01]  /*8300*/  IMAD.MOV.U32 R24, RZ, RZ, R4 ;  /* 0x000000ffff187224 */ /* 0x000fe200078e0004 */
[--C-:B------:R-:W-:Y:S01]  /*8310*/  SHF.R.U64 R11, R4, 0x10, R5.reuse ;  /* 0x00000010040b7819 */ /* 0x100fe20000001205 */
[--C-:B------:R-:W-:Y:S01]  /*8320*/  IMAD.MOV.U32 R12, RZ, RZ, R5.reuse ;  /* 0x000000ffff0c7224 */ /* 0x100fe200078e0005 */
[----:B------:R-:W-:Y:S01]  /*8330*/  SHF.R.U32.HI R9, RZ, 0x10, R5 ;  /* 0x00000010ff097819 */ /* 0x000fe20000011605 */
[----:B------:R-:W-:Y:S01]  /*8340*/  IMAD.MOV.U32 R13, RZ, RZ, R6 ;  /* 0x000000ffff0d7224 */ /* 0x000fe200078e0006 */
[----:B------:R-:W-:Y:S01]  /*8350*/  ISETP.GE.AND P0, PT, R16, R21, PT ;  /* 0x000000151000720c */ /* 0x000fe20003f06270 */
[--C-:B------:R-:W-:Y:S01]  /*8360*/  IMAD.MOV.U32 R0, RZ, RZ, R7.reuse ;  /* 0x000000ffff007224 */ /* 0x100fe200078e0007 */
[--C-:B------:R-:W-:Y:S01]  /*8370*/  SHF.R.U64 R4, R6, 0x10, R7.reuse ;  /* 0x0000001006047819 */ /* 0x100fe20000001207 */
[C---:B------:R-:W-:Y:S01]  /*8380*/  VIADD R28, R184.reuse, 0x20 ;  /* 0x00000020b81c7836 */ /* 0x040fe20000000000 */
[----:B------:R-:W-:Y:S01]  /*8390*/  SHF.R.U32.HI R5, RZ, 0x10, R7 ;  /* 0x00000010ff057819 */ /* 0x000fe20000011607 */
[----:B------:R-:W-:Y:S01]  /*83a0*/  BSSY B1, `(.L_x_674) ;  /* 0x000000c000017945 */ /* 0x000fe20003800000 */
[----:B------:R-:W-:-:S02]  /*83b0*/  ISETP.GE.OR P2, PT, R184, R31, P0 ;  /* 0x0000001fb800720c */ /* 0x000fc40000746670 */
[----:B------:R-:W-:Y:S02]  /*83c0*/  PRMT R20, R20, 0x5410, R29 ;  /* 0x0000541014147816 */ /* 0x000fe4000000001d */
[----:B------:R-:W-:Y:S02]  /*83d0*/  ISETP.GE.OR P0, PT, R28, R31, P0 ;  /* 0x0000001f1c00720c */ /* 0x000fe40000706670 */
[----:B------:R-:W-:Y:S02]  /*83e0*/  PRMT R15, R15, 0x5410, R26 ;  /* 0x000054100f0f7816 */ /* 0x000fe4000000001a */
[----:B------:R-:W-:Y:S02]  /*83f0*/  PRMT R3, R3, 0x5410, R8 ;  /* 0x0000541003037816 */ /* 0x000fe40000000008 */
[----:B------:R-:W-:Y:S02]  /*8400*/  PRMT R14, R14, 0x5410, R25 ;  /* 0x000054100e0e7816 */ /* 0x000fe40000000019 */
[----:B------:R-:W-:-:S02]  /*8410*/  PRMT R24, R24, 0x5410, R11 ;  /* 0x0000541018187816 */ /* 0x000fc4000000000b */
[----:B------:R-:W-:Y:S02]  /*8420*/  PRMT R12, R12, 0x5410, R9 ;  /* 0x000054100c0c7816 */ /* 0x000fe40000000009 */
[----:B------:R-:W-:Y:S02]  /*8430*/  PRMT R13, R13, 0x5410, R4 ;  /* 0x000054100d0d7816 */ /* 0x000fe40000000004 */
[----:B------:R-:W-:Y:S01]  /*8440*/  PRMT R0, R0, 0x5410, R5 ;  /* 0x0000541000007816 */ /* 0x000fe20000000005 */
[----:B------:R-:W-:Y:S06]  /*8450*/  @!P1 BRA `(.L_x_675) ;  /* 0x000000f800b09947 */ /* 0x000fec0003800000 */
.L_x_875:
[----:B------:R-:W-:Y:S05]  /*8460*/  BSYNC B1 ;  /* 0x0000000000017941 */ /* 0x000fea0003800000 */
.L_x_674:
[----:B------:R-:W-:Y:S04]  /*8470*/  BSSY B1, `(.L_x_676) ;  /* 0x000005a000017945 */ /* 0x000fe80003800000 */
[----:B------:R-:W-:Y:S05]  /*8480*/  @P2 BRA `(.L_x_677) ;  /* 0x0000000400602947 */ /* 0x000fea0003800000 */
[----:B------:R-:W-:Y:S01]  /*8490*/  IMAD.SHL.U32 R4, R190, 0x40, RZ ;  /* 0x00000040be047824 */ /* 0x000fe200078e00ff */
[----:B------:R-:W-:Y:S01]  /*84a0*/  LOP3.LUT R33, R24, 0xffff0000, RZ, 0xc0, !PT ;  /* 0xffff000018217812 */ /* 0x000fe200078ec0ff */
[----:B------:R-:W-:Y:S02]  /*84b0*/  IMAD.IADD R5, R16, 0x1, R21 ;  /* 0x0000000110057824 */ /* 0x000fe400078e0215 */
[----:B------:R-:W-:Y:S01]  /*84c0*/  IMAD.U32 R36, R24, 0x10000, RZ ;  /* 0x0001000018247824 */ /* 0x000fe200078e00ff */
[----:B------:R-:W-:Y:S01]  /*84d0*/  LOP3.LUT R6, R4, 0x1c0, RZ, 0xc0, !PT ;  /* 0x000001c004067812 */ /* 0x000fe200078ec0ff */
[----:B------:R-:W-:-:S03]  /*84e0*/  IMAD.U32 R34, R20, 0x10000, RZ ;  /* 0x0001000014227824 */ /* 0x000fc600078e00ff */
[C---:B------:R-:W-:Y:S02]  /*84f0*/  LOP3.LUT R4, R6.reuse, 0x38, R16, 0xf8, !PT ;  /* 0x0000003806047812 */ /* 0x040fe400078ef810 */
[----:B------:R-:W-:Y:S02]  /*8500*/  SHF.R.U32.HI R7, RZ, 0x3, R6 ;  /* 0x00000003ff077819 */ /* 0x000fe40000011606 */
[----:B------:R-:W-:Y:S02]  /*8510*/  LOP3.LUT R6, R6, 0x38, R5, 0xf8, !PT ;  /* 0x0000003806067812 */ /* 0x000fe400078ef805 */
[-C--:B------:R-:W-:Y:S02]  /*8520*/  LOP3.LUT R4, R4, R7.reuse, RZ, 0x3c, !PT ;  /* 0x0000000704047212 */ /* 0x080fe400078e3cff */
[----:B------:R-:W-:-:S03]  /*8530*/  LOP3.LUT R6, R6, R7, RZ, 0x3c, !PT ;  /* 0x0000000706067212 */ /* 0x000fc600078e3cff */
[C---:B------:R-:W-:Y:S02]  /*8540*/  IMAD R5, R209.reuse, 0x200, R4 ;  /* 0x00000200d1057824 */ /* 0x040fe400078e0204 */
[----:B------:R-:W-:Y:S02]  /*8550*/  IMAD R9, R209, 0x200, R6 ;  /* 0x00000200d1097824 */ /* 0x000fe400078e0206 */
[----:B------:R-:W-:-:S03]  /*8560*/  IMAD R42, R5, 0x2, R2 ;  /* 0x00000002052a7824 */ /* 0x000fc600078e0202 */
[----:B------:R-:W-:Y:S02]  /*8570*/  LEA R44, R9, R2, 0x1 ;  /* 0x00000002092c7211 */ /* 0x000fe400078e08ff */
[----:B------:R-:W1:Y:S04]  /*8580*/  LDS.128 R4, [R42+0x20400] ;  /* 0x020400002a047984 */ /* 0x000e680000000c00 */
[----:B------:R-:W2:Y:S01]  /*8590*/  LDS.128 R8, [R44+0x20400] ;  /* 0x020400002c087984 */ /* 0x000ea20000000c00 */
[C---:B-1----:R-:W-:Y:S01]  /*85a0*/  IMAD.U32 R25, R4.reuse, 0x10000, RZ ;  /* 0x0001000004197824 */ /* 0x042fe200078e00ff */
[----:B------:R-:W-:Y:S01]  /*85b0*/  LOP3.LUT R4, R4, 0xffff0000, RZ, 0xc0, !PT ;  /* 0xffff000004047812 */ /* 0x000fe200078ec0ff */
[C---:B0-----:R-:W-:Y:S01]  /*85c0*/  IMAD.U32 R27, R6.reuse, 0x10000, RZ ;  /* 0x00010000061b7824 */ /* 0x041fe200078e00ff */
[----:B------:R-:W-:Y:S01]  /*85d0*/  LOP3.LUT R6, R6, 0xffff0000, RZ, 0xc0, !PT ;  /* 0xffff000006067812 */ /* 0x000fe200078ec0ff */
[C---:B--2---:R-:W-:Y:S01]  /*85e0*/  IMAD.U32 R29, R8.reuse, 0x10000, RZ ;  /* 0x00010000081d7824 */ /* 0x044fe200078e00ff */
[----:B------:R-:W-:Y:S01]  /*85f0*/  LOP3.LUT R8, R8, 0xffff0000, RZ, 0xc0, !PT ;  /* 0xffff000008087812 */ /* 0x000fe200078ec0ff */
[C---:B------:R-:W-:Y:S01]  /*8600*/  IMAD.U32 R31, R10.reuse, 0x10000, RZ ;  /* 0x000100000a1f7824 */ /* 0x040fe200078e00ff */
[----:B------:R-:W-:Y:S01]  /*8610*/  LOP3.LUT R10, R10, 0xffff0000, RZ, 0xc0, !PT ;  /* 0xffff00000a0a7812 */ /* 0x000fe200078ec0ff */
[C---:B------:R-:W-:Y:S01]  /*8620*/  FMUL.FTZ R38, R29.reuse, R36 ;  /* 0x000000241d267220 */ /* 0x040fe20000410000 */
[-C--:B------:R-:W-:Y:S01]  /*8630*/  FMUL.FTZ R40, R29, R34.reuse ;  /* 0x000000221d287220 */ /* 0x080fe20000410000 */
[----:B------:R-:W-:Y:S01]  /*8640*/  LOP3.LUT R29, R20, 0xffff0000, RZ, 0xc0, !PT ;  /* 0xffff0000141d7812 */ /* 0x000fe200078ec0ff */
[----:B------:R-:W-:Y:S01]  /*8650*/  FMUL.FTZ R35, R8, R33 ;  /* 0x0000002108237220 */ /* 0x000fe20000410000 */
[----:B------:R-:W-:Y:S01]  /*8660*/  FFMA.FTZ R37, R25, R34, -R38 ;  /* 0x0000002219257223 */ /* 0x000fe20000010826 */
[----:B------:R-:W-:-:S02]  /*8670*/  IMAD.U32 R38, R13, 0x10000, RZ ;  /* 0x000100000d267824 */ /* 0x000fc400078e00ff */
[----:B------:R-:W-:Y:S01]  /*8680*/  FFMA.FTZ R40, R25, R36, R40 ;  /* 0x0000002419287223 */ /* 0x000fe20000010028 */
[----:B------:R-:W-:Y:S02]  /*8690*/  IMAD.U32 R34, R3, 0x10000, RZ ;  /* 0x0001000003227824 */ /* 0x000fe400078e00ff */
[-C--:B------:R-:W-:Y:S01]  /*86a0*/  FMUL.FTZ R25, R8, R29.reuse ;  /* 0x0000001d08197220 */ /* 0x080fe20000410000 */
[----:B------:R-:W-:Y:S01]  /*86b0*/  FFMA.FTZ R36, R4, R29, -R35 ;  /* 0x0000001d04247223 */ /* 0x000fe20000010823 */
[----:B------:R-:W-:Y:S01]  /*86c0*/  FMUL.FTZ R8, R31, R38 ;  /* 0x000000261f087220 */ /* 0x000fe20000410000 */
[----:B------:R-:W-:Y:S01]  /*86d0*/  LOP3.LUT R35, R13, 0xffff0000, RZ, 0xc0, !PT ;  /* 0xffff00000d237812 */ /* 0x000fe200078ec0ff */
[-C--:B------:R-:W-:Y:S01]  /*86e0*/  FMUL.FTZ R31, R31, R34.reuse ;  /* 0x000000221f1f7220 */ /* 0x080fe20000410000 */
[----:B------:R-:W-:Y:S01]  /*86f0*/  LOP3.LUT R29, R3, 0xffff0000, RZ, 0xc0, !PT ;  /* 0xffff0000031d7812 */ /* 0x000fe200078ec0ff */
[----:B------:R-:W-:Y:S01]  /*8700*/  FFMA.FTZ R34, R27, R34, -R8 ;  /* 0x000000221b227223 */ /* 0x000fe20000010808 */
[----:B------:R-:W-:-:S02]  /*8710*/  IMAD.U32 R30, R9, 0x10000, RZ ;  /* 0x00010000091e7824 */ /* 0x000fc400078e00ff */
[----:B------:R-:W-:Y:S01]  /*8720*/  FFMA.FTZ R38, R27, R38, R31 ;  /* 0x000000261b267223 */ /* 0x000fe2000001001f */
[----:B------:R-:W-:Y:S01]  /*8730*/  FMUL.FTZ R27, R10, R35 ;  /* 0x000000230a1b7220 */ /* 0x000fe20000410000 */
[----:B------:R-:W-:Y:S02]  /*8740*/  IMAD.U32 R31, R12, 0x10000, RZ ;  /* 0x000100000c1f7824 */ /* 0x000fe400078e00ff */
[----:B------:R-:W-:Y:S01]  /*8750*/  FFMA.FTZ R33, R4, R33, R25 ;  /* 0x0000002104217223 */ /* 0x000fe20000010019 */
[----:B------:R-:W-:Y:S02]  /*8760*/  IMAD.U32 R26, R5, 0x10000, RZ ;  /* 0x00010000051a7824 */ /* 0x000fe400078e00ff */
[-C--:B------:R-:W-:Y:S01]  /*8770*/  FMUL.FTZ R43, R10, R29.reuse ;  /* 0x0000001d0a2b7220 */ /* 0x080fe20000410000 */
[----:B------:R-:W-:Y:S02]  /*8780*/  IMAD.U32 R25, R15, 0x10000, RZ ;  /* 0x000100000f197824 */ /* 0x000fe400078e00ff */
[----:B------:R-:W-:Y:S01]  /*8790*/  FFMA.FTZ R41, R6, R29, -R27 ;  /* 0x0000001d06297223 */ /* 0x000fe2000001081b */
[----:B------:R-:W-:Y:S01]  /*87a0*/  FMUL.FTZ R39, R30, R31 ;  /* 0x0000001f1e277220 */ /* 0x000fe20000410000 */
[----:B------:R-:W-:-:S02]  /*87b0*/  IMAD.U32 R32, R11, 0x10000, RZ ;  /* 0x000100000b207824 */ /* 0x000fc400078e00ff */
[----:B------:R-:W-:Y:S01]  /*87c0*/  FMUL.FTZ R30, R30, R25 ;  /* 0x000000191e1e7220 */ /* 0x000fe20000410000 */
[----:B------:R-:W-:Y:S02]  /*87d0*/  IMAD.U32 R29, R0, 0x10000, RZ ;  /* 0x00010000001d7824 */ /* 0x000fe400078e00ff */
[----:B------:R-:W-:Y:S01]  /*87e0*/  FFMA.FTZ R43, R6, R35, R43 ;  /* 0x00000023062b7223 */ /* 0x000fe2000001002b */
[----:B------:R-:W-:Y:S02]  /*87f0*/  IMAD.U32 R27, R14, 0x10000, RZ ;  /* 0x000100000e1b7824 */ /* 0x000fe400078e00ff */
[----:B------:R-:W-:Y:S01]  /*8800*/  FFMA.FTZ R39, R26, R25, -R39 ;  /* 0x000000191a277223 */ /* 0x000fe20000010827 */
[----:B------:R-:W-:Y:S01]  /*8810*/  IMAD.U32 R28, R7, 0x10000, RZ ;  /* 0x00010000071c7824 */ /* 0x000fe200078e00ff */
[----:B------:R-:W-:Y:S01]  /*8820*/  LOP3.LUT R9, R9, 0xffff0000, RZ, 0xc0, !PT ;  /* 0xffff000009097812 */ /* 0x000fe200078ec0ff */
[C---:B------:R-:W-:Y:S01]  /*8830*/  FMUL.FTZ R35, R32.reuse, R29 ;  /* 0x0000001d20237220 */ /* 0x040fe20000410000 */
[----:B------:R-:W-:Y:S01]  /*8840*/  LOP3.LUT R11, R11, 0xffff0000, RZ, 0xc0, !PT ;  /* 0xffff00000b0b7812 */ /* 0x000fe200078ec0ff */
[----:B------:R-:W-:Y:S01]  /*8850*/  FMUL.FTZ R25, R32, R27 ;  /* 0x0000001b20197220 */ /* 0x000fe20000410000 */
[----:B------:R-:W-:Y:S01]  /*8860*/  LOP3.LUT R8, R12, 0xffff0000, RZ, 0xc0, !PT ;  /* 0xffff00000c087812 */ /* 0x000fe200078ec0ff */
[----:B------:R-:W-:Y:S01]  /*8870*/  FFMA.FTZ R30, R26, R31, R30 ;  /* 0x0000001f1a1e7223 */ /* 0x000fe2000001001e */
[----:B------:R-:W-:Y:S01]  /*8880*/  LOP3.LUT R10, R0, 0xffff0000, RZ, 0xc0, !PT ;  /* 0xffff0000000a7812 */ /* 0x000fe200078ec0ff */
[C---:B------:R-:W-:Y:S01]  /*8890*/  FFMA.FTZ R35, R28.reuse, R27, -R35 ;  /* 0x0000001b1c237223 */ /* 0x040fe20000010823 */
[----:B------:R-:W-:Y:S01]  /*88a0*/  LOP3.LUT R4, R15, 0xffff0000, RZ, 0xc0, !PT ;  /* 0xffff00000f047812 */ /* 0x000fe200078ec0ff */
[----:B------:R-:W-:Y:S01]  /*88b0*/  FFMA.FTZ R25, R28, R29, R25 ;  /* 0x0000001d1c197223 */ /* 0x000fe20000010019 */
[----:B------:R-:W-:Y:S01]  /*88c0*/  LOP3.LUT R6, R14, 0xffff0000, RZ, 0xc0, !PT ;  /* 0xffff00000e067812 */ /* 0x000fe200078ec0ff */
[----:B------:R-:W-:Y:S01]  /*88d0*/  FMUL.FTZ R26, R9, R8 ;  /* 0x00000008091a7220 */ /* 0x000fe20000410000 */
[----:B------:R-:W-:Y:S01]  /*88e0*/  LOP3.LUT R5, R5, 0xffff0000, RZ, 0xc0, !PT ;  /* 0xffff000005057812 */ /* 0x000fe200078ec0ff */
[----:B------:R-:W-:Y:S01]  /*88f0*/  FMUL.FTZ R28, R11, R10 ;  /* 0x0000000a0b1c7220 */ /* 0x000fe20000410000 */
[----:B------:R-:W-:Y:S01]  /*8900*/  LOP3.LUT R7, R7, 0xffff0000, RZ, 0xc0, !PT ;  /* 0xffff000007077812 */ /* 0x000fe200078ec0ff */
[----:B------:R-:W-:Y:S01]  /*8910*/  FMUL.FTZ R9, R9, R4 ;  /* 0x0000000409097220 */ /* 0x000fe20000410000 */
[----:B------:R-:W-:Y:S01]  /*8920*/  FMUL.FTZ R11, R11, R6 ;  /* 0x000000060b0b7220 */ /* 0x000fe20000410000 */
[----:B------:R-:W-:Y:S01]  /*8930*/  FFMA.FTZ R26, R5, R4, -R26 ;  /* 0x00000004051a7223 */ /* 0x000fe2000001081a */
[----:B------:R-:W-:Y:S01]  /*8940*/  F2FP.BF16.F32.PACK_AB R4, R36, R37 ;  /* 0x000000252404723e */ /* 0x000fe200000010ff */
[----:B------:R-:W-:Y:S01]  /*8950*/  FFMA.FTZ R28, R7, R6, -R28 ;  /* 0x00000006071c7223 */ /* 0x000fe2000001081c */
[----:B------:R-:W-:Y:S01]  /*8960*/  FFMA.FTZ R9, R5, R8, R9 ;  /* 0x0000000805097223 */ /* 0x000fe20000010009 */
[----:B------:R-:W-:Y:S01]  /*8970*/  FFMA.FTZ R32, R7, R10, R11 ;  /* 0x0000000a07207223 */ /* 0x000fe2000001000b */
[----:B------:R-:W-:-:S02]  /*8980*/  F2FP.BF16.F32.PACK_AB R6, R41, R34 ;  /* 0x000000222906723e */ /* 0x000fc400000010ff */
[----:B------:R-:W-:Y:S02]  /*8990*/  F2FP.BF16.F32.PACK_AB R5, R26, R39 ;  /* 0x000000271a05723e */ /* 0x000fe400000010ff */
[----:B------:R-:W-:Y:S02]  /*89a0*/  F2FP.BF16.F32.PACK_AB R7, R28, R35 ;  /* 0x000000231c07723e */ /* 0x000fe400000010ff */
[----:B------:R-:W-:Y:S02]  /*89b0*/  F2FP.BF16.F32.PACK_AB R8, R33, R40 ;  /* 0x000000282108723e */ /* 0x000fe400000010ff */
[----:B------:R-:W-:Y:S01]  /*89c0*/  F2FP.BF16.F32.PACK_AB R10, R43, R38 ;  /* 0x000000262b0a723e */ /* 0x000fe200000010ff */
[----:B------:R1:W-:Y:S01]  /*89d0*/  STS.128 [R42+0x20400], R4 ;  /* 0x020400042a007388 */ /* 0x0003e20000000c00 */
[----:B------:R-:W-:Y:S02]  /*89e0*/  F2FP.BF16.F32.PACK_AB R9, R9, R30 ;  /* 0x0000001e0909723e */ /* 0x000fe400000010ff */
[----:B------:R-:W-:-:S05]  /*89f0*/  F2FP.BF16.F32.PACK_AB R11, R32, R25 ;  /* 0x00000019200b723e */ /* 0x000fca00000010ff */
[----:B------:R1:W-:Y:S02]  /*8a00*/  STS.128 [R44+0x20400], R8 ;  /* 0x020400082c007388 */ /* 0x0003e40000000c00 */
.L_x_677:
[----:B------:R-:W-:Y:S05]  /*8a10*/  BSYNC B1 ;  /* 0x0000000000017941 */ /* 0x000fea0003800000 */
.L_x_676:
[----:B------:R-:W-:Y:S05]  /*8a20*/  @P0 BRA `(.L_x_668) ;  /* 0x0000000400680947 */ /* 0x000fea0003800000 */
[----:B-1----:R-:W2:Y:S01]  /*8a30*/  LDL R5, [R1+0x54] ;  /* 0x0000540001057983 */ /* 0x002ea20000100800 */
[C---:B------:R-:W-:Y:S02]  /*8a40*/  VIADD R6, R184.reuse, 0x20 ;  /* 0x00000020b8067836 */ /* 0x040fe40000000000 */
[----:B------:R-:W-:Y:S01]  /*8a50*/  VIADD R7, R184, 0x20 ;  /* 0x00000020b8077836 */ /* 0x000fe20000000000 */
[----:B------:R-:W3:Y:S01]  /*8a60*/  LDL R42, [R1+0x4c] ;  /* 0x00004c00012a7983 */ /* 0x000ee20000100800 */
[----:B------:R-:W-:Y:S02]  /*8a70*/  IMAD.SHL.U32 R6, R6, 0x40, RZ ;  /* 0x0000004006067824 */ /* 0x000fe400078e00ff */
[----:B------:R-:W-:Y:S02]  /*8a80*/  IMAD.SHL.U32 R7, R7, 0x40, RZ ;  /* 0x0000004007077824 */ /* 0x000fe400078e00ff */
[----:B------:R-:W-:Y:S01]  /*8a90*/  IMAD.IADD R4, R16, 0x1, R21 ;  /* 0x0000000110047824 */ /* 0x000fe200078e0215 */
[----:B------:R-:W-:-:S02]  /*8aa0*/  LOP3.LUT R6, R6, 0x1c0, RZ, 0xc0, !PT ;  /* 0x000001c006067812 */ /* 0x000fc400078ec0ff */
[----:B------:R-:W-:Y:S02]  /*8ab0*/  LOP3.LUT R7, R7, 0x1c0, RZ, 0xc0, !PT ;  /* 0x000001c007077812 */ /* 0x000fe400078ec0ff */
[----:B------:R-:W-:Y:S02]  /*8ac0*/  SHF.R.U32.HI R6, RZ, 0x3, R6 ;  /* 0x00000003ff067819 */ /* 0x000fe40000011606 */
[----:B------:R-:W-:-:S04]  /*8ad0*/  LOP3.LUT R4, R7, 0x38, R4, 0xf8, !PT ;  /* 0x0000003807047812 */ /* 0x000fc800078ef804 */
[----:B------:R-:W-:Y:S01]  /*8ae0*/  LOP3.LUT R4, R4, R6, RZ, 0x3c, !PT ;  /* 0x0000000604047212 */ /* 0x000fe200078e3cff */
[----:B------:R-:W-:Y:S02]  /*8af0*/  IMAD.U32 R35, R24, 0x10000, RZ ;  /* 0x0001000018237824 */ /* 0x000fe400078e00ff */
[----:B------:R-:W-:Y:S01]  /*8b00*/  IMAD.U32 R33, R20, 0x10000, RZ ;  /* 0x0001000014217824 */ /* 0x000fe200078e00ff */
[----:B------:R-:W-:Y:S01]  /*8b10*/  LOP3.LUT R38, R24, 0xffff0000, RZ, 0xc0, !PT ;  /* 0xffff000018267812 */ /* 0x000fe200078ec0ff */
[----:B------:R-:W-:Y:S01]  /*8b20*/  IMAD.U32 R40, R12, 0x10000, RZ ;  /* 0x000100000c287824 */ /* 0x000fe200078e00ff */
[----:B------:R-:W-:Y:S01]  /*8b30*/  LOP3.LUT R20, R20, 0xffff0000, RZ, 0xc0, !PT ;  /* 0xffff000014147812 */ /* 0x000fe200078ec0ff */
[----:B------:R-:W-:Y:S02]  /*8b40*/  IMAD.U32 R36, R15, 0x10000, RZ ;  /* 0x000100000f247824 */ /* 0x000fe400078e00ff */
[----:B------:R-:W-:Y:S02]  /*8b50*/  IMAD.U32 R37, R3, 0x10000, RZ ;  /* 0x0001000003257824 */ /* 0x000fe400078e00ff */
[----:B------:R-:W-:Y:S01]  /*8b60*/  IMAD.U32 R39, R13, 0x10000, RZ ;  /* 0x000100000d277824 */ /* 0x000fe200078e00ff */
[----:B------:R-:W-:-:S02]  /*8b70*/  LOP3.LUT R41, R0, 0xffff0000, RZ, 0xc0, !PT ;  /* 0xffff000000297812 */ /* 0x000fc400078ec0ff */
[----:B------:R-:W-:Y:S01]  /*8b80*/  LOP3.LUT R15, R15, 0xffff0000, RZ, 0xc0, !PT ;  /* 0xffff00000f0f7812 */ /* 0x000fe200078ec0ff */
[----:B--2---:R-:W-:Y:S02]  /*8b90*/  IMAD.IADD R9, R5, 0x1, R4 ;  /* 0x0000000105097824 */ /* 0x004fe400078e0204 */
[----:B---3--:R-:W1:Y:S03]  /*8ba0*/  LDS.128 R4, [R42+0x20400] ;  /* 0x020400002a047984 */ /* 0x008e660000000c00 */
[----:B------:R-:W-:-:S05]  /*8bb0*/  LEA R21, R9, R2, 0x1 ;  /* 0x0000000209157211 */ /* 0x000fca00078e08ff */
[----:B------:R-:W2:Y:S01]  /*8bc0*/  LDS.128 R8, [R21+0x20400] ;  /* 0x0204000015087984 */ /* 0x000ea20000000c00 */
[----:B-1----:R-:W-:Y:S02]  /*8bd0*/  IMAD.U32 R25, R4, 0x10000, RZ ;  /* 0x0001000004197824 */ /* 0x002fe400078e00ff */
[C---:B--2---:R-:W-:Y:S01]  /*8be0*/  IMAD.U32 R29, R8.reuse, 0x10000, RZ ;  /* 0x00010000081d7824 */ /* 0x044fe200078e00ff */
[----:B------:R-:W-:Y:S01]  /*8bf0*/  LOP3.LUT R8, R8, 0xffff0000, RZ, 0xc0, !PT ;  /* 0xffff000008087812 */ /* 0x000fe200078ec0ff */
[----:B------:R-:W-:Y:S02]  /*8c00*/  IMAD.U32 R30, R9, 0x10000, RZ ;  /* 0x00010000091e7824 */ /* 0x000fe400078e00ff */
[-C--:B------:R-:W-:Y:S01]  /*8c10*/  FMUL.FTZ R34, R35, R29.reuse ;  /* 0x0000001d23227220 */ /* 0x080fe20000410000 */
[----:B------:R-:W-:Y:S01]  /*8c20*/  FMUL.FTZ R24, R33, R29 ;  /* 0x0000001d21187220 */ /* 0x000fe20000410000 */
[----:B------:R-:W-:Y:S01]  /*8c30*/  LOP3.LUT R4, R4, 0xffff0000, RZ, 0xc0, !PT ;  /* 0xffff000004047812 */ /* 0x000fe200078ec0ff */
[----:B------:R-:W-:-:S02]  /*8c40*/  IMAD.U32 R26, R5, 0x10000, RZ ;  /* 0x00010000051a7824 */ /* 0x000fc400078e00ff */
[-C--:B------:R-:W-:Y:S01]  /*8c50*/  FFMA.FTZ R34, R33, R25.reuse, -R34 ;  /* 0x0000001921227223 */ /* 0x080fe20000010822 */
[----:B------:R-:W-:Y:S01]  /*8c60*/  FFMA.FTZ R24, R35, R25, R24 ;  /* 0x0000001923187223 */ /* 0x000fe20000010018 */
[----:B------:R-:W-:Y:S01]  /*8c70*/  FMUL.FTZ R29, R38, R8 ;  /* 0x00000008261d7220 */ /* 0x000fe20000410000 */
[-C--:B------:R-:W-:Y:S01]  /*8c80*/  FMUL.FTZ R33, R40, R30.reuse ;  /* 0x0000001e28217220 */ /* 0x080fe20000410000 */
[----:B------:R-:W-:Y:S01]  /*8c90*/  FMUL.FTZ R35, R36, R30 ;  /* 0x0000001e24237220 */ /* 0x000fe20000410000 */
[----:B------:R-:W-:Y:S02]  /*8ca0*/  IMAD.U32 R31, R10, 0x10000, RZ ;  /* 0x000100000a1f7824 */ /* 0x000fe400078e00ff */
[C---:B------:R-:W-:Y:S01]  /*8cb0*/  FMUL.FTZ R25, R20.reuse, R8 ;  /* 0x0000000814197220 */ /* 0x040fe20000410000 */
[----:B------:R-:W-:Y:S01]  /*8cc0*/  FFMA.FTZ R29, R20, R4, -R29 ;  /* 0x00000004141d7223 */ /* 0x000fe2000001081d */
[-C--:B------:R-:W-:Y:S01]  /*8cd0*/  FFMA.FTZ R33, R36, R26.reuse, -R33 ;  /* 0x0000001a24217223 */ /* 0x080fe20000010821 */
[----:B------:R-:W-:Y:S01]  /*8ce0*/  FFMA.FTZ R35, R40, R26, R35 ;  /* 0x0000001a28237223 */ /* 0x000fe20000010023 */
[----:B0-----:R-:W-:Y:S01]  /*8cf0*/  IMAD.U32 R27, R6, 0x10000, RZ ;  /* 0x00010000061b7824 */ /* 0x001fe200078e00ff */
[----:B------:R-:W-:Y:S01]  /*8d00*/  LOP3.LUT R10, R10, 0xffff0000, RZ, 0xc0, !PT ;  /* 0xffff00000a0a7812 */ /* 0x000fe200078ec0ff */
[----:B------:R-:W-:Y:S01]  /*8d10*/  FFMA.FTZ R25, R38, R4, R25 ;  /* 0x0000000426197223 */ /* 0x000fe20000010019 */
[----:B------:R-:W-:Y:S01]  /*8d20*/  LOP3.LUT R20, R3, 0xffff0000, RZ, 0xc0, !PT ;  /* 0xffff000003147812 */ /* 0x000fe200078ec0ff */
[-C--:B------:R-:W-:Y:S01]  /*8d30*/  FMUL.FTZ R8, R37, R31.reuse ;  /* 0x0000001f25087220 */ /* 0x080fe20000410000 */
[----:B------:R-:W-:Y:S01]  /*8d40*/  LOP3.LUT R26, R13, 0xffff0000, RZ, 0xc0, !PT ;  /* 0xffff00000d1a7812 */ /* 0x000fe200078ec0ff */
[----:B------:R-:W-:Y:S01]  /*8d50*/  FMUL.FTZ R4, R39, R31 ;  /* 0x0000001f27047220 */ /* 0x000fe20000410000 */
[----:B------:R-:W-:-:S02]  /*8d60*/  IMAD.U32 R32, R11, 0x10000, RZ ;  /* 0x000100000b207824 */ /* 0x000fc400078e00ff */
[----:B------:R-:W-:Y:S01]  /*8d70*/  IMAD.U32 R30, R0, 0x10000, RZ ;  /* 0x00010000001e7824 */ /* 0x000fe200078e00ff */
[----:B------:R-:W-:Y:S01]  /*8d80*/  LOP3.LUT R6, R6, 0xffff0000, RZ, 0xc0, !PT ;  /* 0xffff000006067812 */ /* 0x000fe200078ec0ff */
[-C--:B------:R-:W-:Y:S01]  /*8d90*/  FFMA.FTZ R8, R39, R27.reuse, R8 ;  /* 0x0000001b27087223 */ /* 0x080fe20000010008 */
[----:B------:R-:W-:Y:S01]  /*8da0*/  LOP3.LUT R9, R9, 0xffff0000, RZ, 0xc0, !PT ;  /* 0xffff000009097812 */ /* 0x000fe200078ec0ff */
[----:B------:R-:W-:Y:S01]  /*8db0*/  FFMA.FTZ R3, R37, R27, -R4 ;  /* 0x0000001b25037223 */ /* 0x000fe20000010804 */
[----:B------:R-:W-:Y:S01]  /*8dc0*/  LOP3.LUT R11, R11, 0xffff0000, RZ, 0xc0, !PT ;  /* 0xffff00000b0b7812 */ /* 0x000fe200078ec0ff */
[-C--:B------:R-:W-:Y:S01]  /*8dd0*/  FMUL.FTZ R13, R26, R10.reuse ;  /* 0x0000000a1a0d7220 */ /* 0x080fe20000410000 */
[----:B------:R-:W-:Y:S01]  /*8de0*/  FMUL.FTZ R31, R20, R10 ;  /* 0x0000000a141f7220 */ /* 0x000fe20000410000 */
[----:B------:R-:W-:Y:S01]  /*8df0*/  LOP3.LUT R39, R12, 0xffff0000, RZ, 0xc0, !PT ;  /* 0xffff00000c277812 */ /* 0x000fe200078ec0ff */
[----:B------:R-:W-:Y:S02]  /*8e00*/  IMAD.U32 R28, R7, 0x10000, RZ ;  /* 0x00010000071c7824 */ /* 0x000fe400078e00ff */
[----:B------:R-:W-:Y:S01]  /*8e10*/  FMUL.FTZ R27, R30, R32 ;  /* 0x000000201e1b7220 */ /* 0x000fe20000410000 */
[C---:B------:R-:W-:Y:S01]  /*8e20*/  IMAD.U32 R4, R14.reuse, 0x10000, RZ ;  /* 0x000100000e047824 */ /* 0x040fe200078e00ff */
[----:B------:R-:W-:Y:S01]  /*8e30*/  LOP3.LUT R37, R14, 0xffff0000, RZ, 0xc0, !PT ;  /* 0xffff00000e257812 */ /* 0x000fe200078ec0ff */
[-C--:B------:R-:W-:Y:S01]  /*8e40*/  FFMA.FTZ R10, R20, R6.reuse, -R13 ;  /* 0x00000006140a7223 */ /* 0x080fe2000001080d */
[----:B------:R-:W-:Y:S01]  /*8e50*/  LOP3.LUT R5, R5, 0xffff0000, RZ, 0xc0, !PT ;  /* 0xffff000005057812 */ /* 0x000fe200078ec0ff */
[----:B------:R-:W-:Y:S01]  /*8e60*/  FFMA.FTZ R31, R26, R6, R31 ;  /* 0x000000061a1f7223 */ /* 0x000fe2000001001f */
[----:B------:R-:W-:Y:S01]  /*8e70*/  LOP3.LUT R7, R7, 0xffff0000, RZ, 0xc0, !PT ;  /* 0xffff000007077812 */ /* 0x000fe200078ec0ff */
[C---:B------:R-:W-:Y:S01]  /*8e80*/  FMUL.FTZ R13, R4.reuse, R32 ;  /* 0x00000020040d7220 */ /* 0x040fe20000410000 */
[-C--:B------:R-:W-:Y:S01]  /*8e90*/  FFMA.FTZ R27, R4, R28.reuse, -R27 ;  /* 0x0000001c041b7223 */ /* 0x080fe2000001081b */
[----:B------:R-:W-:Y:S01]  /*8ea0*/  FMUL.FTZ R0, R39, R9 ;  /* 0x0000000927007220 */ /* 0x000fe20000410000 */
[----:B------:R-:W-:Y:S01]  /*8eb0*/  FMUL.FTZ R6, R41, R11 ;  /* 0x0000000b29067220 */ /* 0x000fe20000410000 */
[----:B------:R-:W-:Y:S01]  /*8ec0*/  FMUL.FTZ R4, R15, R9 ;  /* 0x000000090f047220 */ /* 0x000fe20000410000 */
[----:B------:R-:W-:Y:S01]  /*8ed0*/  FMUL.FTZ R20, R37, R11 ;  /* 0x0000000b25147220 */ /* 0x000fe20000410000 */
[----:B------:R-:W-:Y:S01]  /*8ee0*/  FFMA.FTZ R0, R15, R5, -R0 ;  /* 0x000000050f007223 */ /* 0x000fe20000010800 */
[----:B------:R-:W-:Y:S01]  /*8ef0*/  FFMA.FTZ R14, R37, R7, -R6 ;  /* 0x00000007250e7223 */ /* 0x000fe20000010806 */
[----:B------:R-:W-:Y:S01]  /*8f00*/  FFMA.FTZ R13, R30, R28, R13 ;  /* 0x0000001c1e0d7223 */ /* 0x000fe2000001000d */
[----:B------:R-:W-:Y:S01]  /*8f10*/  FFMA.FTZ R12, R39, R5, R4 ;  /* 0x00000005270c7223 */ /* 0x000fe20000010004 */
[----:B------:R-:W-:Y:S01]  /*8f20*/  FFMA.FTZ R20, R41, R7, R20 ;  /* 0x0000000729147223 */ /* 0x000fe20000010014 */
[----:B------:R-:W-:-:S02]  /*8f30*/  F2FP.BF16.F32.PACK_AB R6, R10, R3 ;  /* 0x000000030a06723e */ /* 0x000fc400000010ff */
[----:B------:R-:W-:Y:S02]  /*8f40*/  F2FP.BF16.F32.PACK_AB R4, R29, R34 ;  /* 0x000000221d04723e */ /* 0x000fe400000010ff */
[----:B------:R-:W-:Y:S02]  /*8f50*/  F2FP.BF16.F32.PACK_AB R10, R31, R8 ;  /* 0x000000081f0a723e */ /* 0x000fe400000010ff */
[----:B------:R-:W-:Y:S02]  /*8f60*/  F2FP.BF16.F32.PACK_AB R5, R0, R33 ;  /* 0x000000210005723e */ /* 0x000fe400000010ff */
[----:B------:R-:W-:Y:S02]  /*8f70*/  F2FP.BF16.F32.PACK_AB R7, R14, R27 ;  /* 0x0000001b0e07723e */ /* 0x000fe400000010ff */
[----:B------:R-:W-:Y:S02]  /*8f80*/  F2FP.BF16.F32.PACK_AB R8, R25, R24 ;  /* 0x000000181908723e */ /* 0x000fe400000010ff */
[----:B------:R-:W-:-:S02]  /*8f90*/  F2FP.BF16.F32.PACK_AB R9, R12, R35 ;  /* 0x000000230c09723e */ /* 0x000fc400000010ff */
[----:B------:R-:W-:Y:S01]  /*8fa0*/  F2FP.BF16.F32.PACK_AB R11, R20, R13 ;  /* 0x0000000d140b723e */ /* 0x000fe200000010ff */
[----:B------:R2:W-:Y:S04]  /*8fb0*/  STS.128 [R42+0x20400], R4 ;  /* 0x020400042a007388 */ /* 0x0005e80000000c00 */
[----:B------:R2:W-:Y:S02]  /*8fc0*/  STS.128 [R21+0x20400], R8 ;  /* 0x0204000815007388 */ /* 0x0005e40000000c00 */
.L_x_668:
[----:B------:R-:W-:Y:S05]  /*8fd0*/  BSYNC B0 ;  /* 0x0000000000007941 */ /* 0x000fea0003800000 */
.L_x_657:
[----:B------:R-:W-:Y:S01]  /*8fe0*/  @!PT LDS RZ, [RZ] ;  /* 0x00000000fffff984 */ /* 0x000fe20000000800 */
[----:B------:R-:W-:Y:S01]  /*8ff0*/  @!PT LDS RZ, [RZ] ;  /* 0x00000000fffff984 */ /* 0x000fe20000000800 */
[----:B------:R-:W-:Y:S01]  /*9000*/  @!PT LDS RZ, [RZ] ;  /* 0x00000000fffff984 */ /* 0x000fe20000000800 */
[----:B------:R-:W-:Y:S01]  /*9010*/  @!PT LDS RZ, [RZ] ;  /* 0x00000000fffff984 */ /* 0x000fe20000000800 */
[----:B------:R4:W-:Y:S06]  /*9020*/  MEMBAR.ALL.CTA ;  /* 0x0000000000007992 */ /* 0x0009ec0000008000 */
[----:B----4-:R-:W4:Y:S01]  /*9030*/  FENCE.VIEW.ASYNC.S ;  /* 0x00000000000073c6 */ /* 0x010f220000000000 */
[----:B------:R-:W-:Y:S05]  /*9040*/  WARPSYNC.ALL ;  /* 0x0000000000007948 */ /* 0x000fea0003800000 */
[----:B----4-:R-:W-:Y:S06]  /*9050*/  BAR.SYNC.DEFER_BLOCKING 0xd, 0x80 ;  /* 0x0342000000007b1d */ /* 0x010fec0000010000 */
.L_x_654:
[----:B------:R-:W-:-:S13]  /*9060*/  ISETP.NE.AND P0, PT, R185, 0x3, PT ;  /* 0x00000003b900780c */ /* 0x000fda0003f05270 */
[----:B------:R-:W-:Y:S05]  /*9070*/  @!P0 BRA `(.L_x_678) ;  /* 0x0000000000048947 */ /* 0x000fea0003800000 */
[----:B------:R-:W-:Y:S01]  /*9080*/  BPT.TRAP 0x1 ;  /* 0x000000040000795c */ /* 0x000fe20000300000 */
.L_x_678:
[----:B------:R-:W-:Y:S01]  /*9090*/  IMAD R12, R18, 0x8, R2 ;  /* 0x00000008120c7824 */ /* 0x000fe200078e0202 */
[----:B------:R-:W-:-:S04]  /*90a0*/  SHF.L.U32 R13, R23, 0x1f, RZ ;  /* 0x0000001f170d7819 */ /* 0x000fc800000006ff */
[----:B------:R4:W0:Y:S01]  /*90b0*/  SYNCS.PHASECHK.TRANS64.TRYWAIT P1, [R12+URZ+0x28c30], R13 ;  /* 0x028c300d0c0075a7 */ /* 0x000822000802017f */
[----:B------:R-:W-:Y:S05]  /*90c0*/  @!P0 BRA `(.L_x_679) ;  /* 0x0000000000048947 */ /* 0x000fea0003800000 */
[----:B------:R-:W-:Y:S01]  /*90d0*/  BPT.TRAP 0x1 ;  /* 0x000000040000795c */ /* 0x000fe20000300000 */
.L_x_679:
[C---:B---3--:R-:W-:Y:S02]  /*90e0*/  VIADD R0, R2.reuse, 0x22400 ;  /* 0x0002240002007836 */ /* 0x048fe40000000000 */
[----:B01----:R-:W-:-:S03]  /*90f0*/  VIADD R3, R2, 0x20400 ;  /* 0x0002040002037836 */ /* 0x003fc60000000000 */
[----:B------:R-:W-:Y:S02]  /*9100*/  SHF.R.U32.HI R0, RZ, 0x4, R0 ;  /* 0x00000004ff007819 */ /* 0x000fe40000011600 */
[----:B------:R-:W-:Y:S02]  /*9110*/  SHF.R.U32.HI R3, RZ, 0x4, R3 ;  /* 0x00000004ff037819 */ /* 0x000fe40000011603 */
[----:B------:R-:W-:Y:S02]  /*9120*/  LOP3.LUT R0, R0, 0x3fff, RZ, 0xc0, !PT ;  /* 0x00003fff00007812 */ /* 0x000fe400078ec0ff */
[----:B------:R-:W-:Y:S02]  /*9130*/  LOP3.LUT R3, R3, 0x3fff, RZ, 0xc0, !PT ;  /* 0x00003fff03037812 */ /* 0x000fe400078ec0ff */
[----:B--2---:R-:W-:Y:S01]  /*9140*/  LOP3.LUT R11, R0, 0x10000, RZ, 0xfc, !PT ;  /* 0x00010000000b7812 */ /* 0x004fe200078efcff */
[----:B------:R-:W-:Y:S06]  /*9150*/  @P1 BRA `(.L_x_680) ;  /* 0x0000000000081947 */ /* 0x000fec0003800000 */
[----:B------:R-:W0:Y:S02]  /*9160*/  SYNCS.PHASECHK.TRANS64.TRYWAIT P1, [R12+URZ+0x28c30], R13 ;  /* 0x028c300d0c0075a7 */ /* 0x000e24000802017f */
[----:B0-----:R-:W-:Y:S05]  /*9170*/  @!P1 BRA `(.L_x_681) ;  /* 0x000000ec007c9947 */ /* 0x001fea0003800000 */
.L_x_680:
[----:B------:R-:W-:Y:S01]  /*9180*/  IMAD R14, R18, 0x200, R11 ;  /* 0x00000200120e7824 */ /* 0x000fe200078e020b */
[----:B------:R-:W-:Y:S01]  /*9190*/  LOP3.LUT R4, R3, 0x10000, RZ, 0xfc, !PT ;  /* 0x0001000003047812 */ /* 0x000fe200078efcff */
[----:B------:R-:W-:Y:S01]  /*91a0*/  IMAD.MOV.U32 R5, RZ, RZ, 0x40000040 ;  /* 0x40000040ff057424 */ /* 0x000fe200078e00ff */
[----:B------:R-:W-:Y:S05]  /*91b0*/  WARPSYNC.ALL ;  /* 0x0000000000007948 */ /* 0x000fea0003800000 */
[----:B------:R-:W-:Y:S01]  /*91c0*/  IMAD.MOV.U32 R15, RZ, RZ, 0x40000040 ;  /* 0x40000040ff0f7424 */ /* 0x000fe200078e00ff */
[----:B------:R-:W-:Y:S01]  /*91d0*/  R2UR UR4, R4 ;  /* 0x00000000040472ca */ /* 0x000fe200000e0000 */
[----:B-----5:R-:W-:Y:S01]  /*91e0*/  WARPGROUP.ARRIVE ;  /* 0x00000000000079c5 */ /* 0x020fe20000000000 */
[----:B------:R-:W-:Y:S01]  /*91f0*/  R2UR UR5, R5 ;  /* 0x00000000050572ca */ /* 0x000fe200000e0000 */
[C---:B------:R-:W-:Y:S01]  /*9200*/  VIADD R6, R14.reuse, 0x2 ;  /* 0x000000020e067836 */ /* 0x040fe20000000000 */
[----:B------:R-:W-:Y:S01]  /*9210*/  R2UR UR6, R14 ;  /* 0x000000000e0672ca */ /* 0x000fe200000e0000 */
[----:B------:R-:W-:Y:S01]  /*9220*/  IMAD.MOV.U32 R9, RZ, RZ, 0x40000040 ;  /* 0x40000040ff097424 */ /* 0x000fe200078e00ff */
[----:B------:R-:W-:Y:S01]  /*9230*/  R2UR UR7, R15 ;  /* 0x000000000f0772ca */ /* 0x000fe200000e0000 */
[----:B------:R-:W-:Y:S01]  /*9240*/  IMAD.MOV.U32 R7, RZ, RZ, 0x40000040 ;  /* 0x40000040ff077424 */ /* 0x000fe200078e00ff */
[----:B------:R-:W-:Y:S01]  /*9250*/  IADD3 R8, R4, 0x2, RZ ;  /* 0x0000000204087810 */ /* 0x000fe20007ffe0ff */
[----:B------:R-:W-:-:S02]  /*9260*/  VIADD R20, R14, 0x4 ;  /* 0x000000040e147836 */ /* 0x000fc40000000000 */
[----:B------:R-:W-:Y:S02]  /*9270*/  IMAD.MOV.U32 R21, RZ, RZ, 0x40000040 ;  /* 0x40000040ff157424 */ /* 0x000fe400078e00ff */
[----:B------:R-:W-:Y:S02]  /*9280*/  VIADD R14, R14, 0x6 ;  /* 0x000000060e0e7836 */ /* 0x000fe40000000000 */
[----:B------:R-:W-:Y:S02]  /*9290*/  IMAD.MOV.U32 R5, RZ, RZ, 0x40000040 ;  /* 0x40000040ff057424 */ /* 0x000fe400078e00ff */
[----:B------:R-:W-:Y:S02]  /*92a0*/  IMAD.MOV.U32 R15, RZ, RZ, 0x40000040 ;  /* 0x40000040ff0f7424 */ /* 0x000fe400078e00ff */
[----:B------:R-:W-:Y:S01]  /*92b0*/  HGMMA.64x64x16.F32.BF16 R24, gdesc[UR4], RZ, !UPT, gsb0 ;  /* 0x00e00000041879f0 */ /* 0x000fe2000c0018ff */
[----:B------:R-:W-:Y:S02]  /*92c0*/  R2UR UR4, R8 ;  /* 0x00000000080472ca */ /* 0x000fe400000e0000 */
[----:B------:R-:W-:-:S02]  /*92d0*/  R2UR UR5, R9 ;  /* 0x00000000090572ca */ /* 0x000fc400000e0000 */
[----:B------:R-:W-:Y:S01]  /*92e0*/  R2UR UR6, R6 ;  /* 0x00000000060672ca */ /* 0x000fe200000e0000 */
[C---:B------:R-:W-:Y:S01]  /*92f0*/  VIADD R6, R4.reuse, 0x4 ;  /* 0x0000000404067836 */ /* 0x040fe20000000000 */
[----:B------:R-:W-:Y:S01]  /*9300*/  R2UR UR7, R7 ;  /* 0x00000000070772ca */ /* 0x000fe200000e0000 */
[----:B------:R-:W-:Y:S02]  /*9310*/  IMAD.MOV.U32 R7, RZ, RZ, 0x40000040 ;  /* 0x40000040ff077424 */ /* 0x000fe400078e00ff */
[----:B------:R-:W-:Y:S01]  /*9320*/  VIADD R4, R4, 0x6 ;  /* 0x0000000604047836 */ /* 0x000fe20000000000 */
[----:B------:R-:W-:Y:S02]  /*9330*/  WARPGROUP.DEPBAR.LE gsb0, 0x0 ;  /* 0x00008000000079c5 */ /* 0x000fe40000010000 */
[----:B------:R-:W-:-:S07]  /*9340*/  WARPGROUP.ARRIVE ;  /* 0x00000000000079c5 */ /* 0x000fce0000000000 */
[----:B------:R-:W-:Y:S01]  /*9350*/  HGMMA.64x64x16.F32.BF16 R24, gdesc[UR4], R24, gsb0 ;  /* 0x00e00000041879f0 */ /* 0x000fe20008001818 */
[----:B------:R-:W-:Y:S02]  /*9360*/  R2UR UR4, R6 ;  /* 0x00000000060472ca */ /* 0x000fe400000e0000 */
[----:B------:R-:W-:Y:S02]  /*9370*/  R2UR UR5, R7 ;  /* 0x00000000070572ca */ /* 0x000fe400000e0000 */
[----:B------:R-:W-:Y:S02]  /*9380*/  R2UR UR6, R20 ;  /* 0x00000000140672ca */ /* 0x000fe400000e0000 */
[----:B------:R-:W-:Y:S01]  /*9390*/  R2UR UR7, R21 ;  /* 0x00000000150772ca */ /* 0x000fe200000e0000 */
[----:B------:R-:W-:Y:S02]  /*93a0*/  WARPGROUP.DEPBAR.LE gsb0, 0x0 ;  /* 0x00008000000079c5 */ /* 0x000fe40000010000 */
[----:B------:R-:W-:-:S10]  /*93b0*/  WARPGROUP.ARRIVE ;  /* 0x00000000000079c5 */ /* 0x000fd40000000000 */
[----:B------:R-:W-:Y:S01]  /*93c0*/  HGMMA.64x64x16.F32.BF16 R24, gdesc[UR4], R24, gsb0 ;  /* 0x00e00000041879f0 */ /* 0x000fe20008001818 */
[----:B------:R-:W-:Y:S02]  /*93d0*/  R2UR UR4, R4 ;  /* 0x00000000040472ca */ /* 0x000fe400000e0000 */
[----:B------:R-:W-:Y:S02]  /*93e0*/  R2UR UR5, R5 ;  /* 0x00000000050572ca */ /* 0x000fe400000e0000 */
[----:B------:R-:W-:Y:S02]  /*93f0*/  R2UR UR6, R14 ;  /* 0x000000000e0672ca */ /* 0x000fe400000e0000 */
[----:B------:R-:W-:Y:S01]  /*9400*/  R2UR UR7, R15 ;  /* 0x000000000f0772ca */ /* 0x000fe200000e0000 */
[----:B------:R-:W-:Y:S02]  /*9410*/  WARPGROUP.DEPBAR.LE gsb0, 0x0 ;  /* 0x00008000000079c5 */ /* 0x000fe40000010000 */
[----:B------:R-:W-:-:S10]  /*9420*/  WARPGROUP.ARRIVE ;  /* 0x00000000000079c5 */ /* 0x000fd40000000000 */
[----:B------:R-:W-:Y:S03]  /*9430*/  HGMMA.64x64x16.F32.BF16 R24, gdesc[UR4], R24, gsb0 ;  /* 0x00e00000041879f0 */ /* 0x000fe60008001818 */
[----:B------:R-:W-:Y:S02]  /*9440*/  WARPGROUP.DEPBAR.LE gsb0, 0x0 ;  /* 0x00008000000079c5 */ /* 0x000fe40000010000 */
[----:B------:R-:W-:Y:S05]  /*9450*/  @!P0 BRA `(.L_x_682) ;  /* 0x0000000000048947 */ /* 0x000fea0003800000 */
[----:B------:R-:W-:Y:S01]  /*9460*/  BPT.TRAP 0x1 ;  /* 0x000000040000795c */ /* 0x000fe20000300000 */
.L_x_682:
[----:B------:R-:W-:Y:S01]  /*9470*/  ULDC UR4, c[0x0][0x9d8] ;  /* 0x0002760000047ab9 */ /* 0x000fe20000000800 */
[----:B------:R-:W-:Y:S02]  /*9480*/  IMAD R15, R172, -0x40, R171 ;  /* 0xffffffc0ac0f7824 */ /* 0x000fe400078e02ab */
[----:B------:R-:W-:Y:S01]  /*9490*/  FMUL.FTZ R24, R24, UR4 ;  /* 0x0000000418187c20 */ /* 0x000fe20008410000 */
[----:B------:R-:W-:Y:S01]  /*94a0*/  FMUL.FTZ R25, R25, UR4 ;  /* 0x0000000419197c20 */ /* 0x000fe20008410000 */
[----:B------:R-:W-:Y:S01]  /*94b0*/  FMUL.FTZ R28, R28, UR4 ;  /* 0x000000041c1c7c20 */ /* 0x000fe20008410000 */
[----:B------:R-:W-:Y:S01]  /*94c0*/  FMUL.FTZ R29, R29, UR4 ;  /* 0x000000041d1d7c20 */ /* 0x000fe20008410000 */
[----:B------:R-:W-:Y:S01]  /*94d0*/  FMUL.FTZ R32, R32, UR4 ;  /* 0x0000000420207c20 */ /* 0x000fe20008410000 */
[----:B------:R-:W-:Y:S01]  /*94e0*/  IADD3 R15, -R210, 0x40, R15 ;  /* 0x00000040d20f7810 */ /* 0x000fe20007ffe10f */
[----:B------:R-:W-:Y:S01]  /*94f0*/  MUFU.TANH R24, R24 ;  /* 0x0000001800187308 */ /* 0x000fe20000002400 */
[----:B------:R-:W-:Y:S01]  /*9500*/  FMUL.FTZ R33, R33, UR4 ;  /* 0x0000000421217c20 */ /* 0x000fe20008410000 */
[----:B------:R-:W-:Y:S01]  /*9510*/  FMUL.FTZ R26, R26, UR4 ;  /* 0x000000041a1a7c20 */ /* 0x000fe20008410000 */
[----:B------:R-:W-:Y:S01]  /*9520*/  FMUL.FTZ R34, R34, UR4 ;  /* 0x0000000422227c20 */ /* 0x000fe20008410000 */
[C---:B------:R-:W-:Y:S01]  /*9530*/  ISETP.GT.AND P5, PT, R15.reuse, RZ, PT ;  /* 0x000000ff0f00720c */ /* 0x040fe20003fa4270 */
[----:B------:R-:W-:Y:S01]  /*9540*/  FMUL.FTZ R36, R36, UR4 ;  /* 0x0000000424247c20 */ /* 0x000fe20008410000 */
[----:B------:R-:W-:Y:S01]  /*9550*/  ISETP.GT.AND P4, PT, R15, 0x1, PT ;  /* 0x000000010f00780c */ /* 0x000fe20003f84270 */
[----:B------:R-:W-:Y:S01]  /*9560*/  FMUL.FTZ R27, R27, UR4 ;  /* 0x000000041b1b7c20 */ /* 0x000fe20008410000 */
[----:B------:R-:W1:Y:S01]  /*9570*/  MUFU.TANH R25, R25 ;  /* 0x0000001900197308 */ /* 0x000e620000002400 */
[----:B------:R-:W-:Y:S01]  /*9580*/  FMUL.FTZ R38, R38, UR4 ;  /* 0x0000000426267c20 */ /* 0x000fe20008410000 */
[----:B------:R-:W-:Y:S01]  /*9590*/  ISETP.GT.AND P3, PT, R15, 0x8, PT ;  /* 0x000000080f00780c */ /* 0x000fe20003f64270 */
[----:B------:R-:W-:Y:S01]  /*95a0*/  FMUL.FTZ R30, R30, UR4 ;  /* 0x000000041e1e7c20 */ /* 0x000fe20008410000 */
[----:B------:R-:W-:Y:S01]  /*95b0*/  FMUL.FTZ R37, R37, UR4 ;  /* 0x0000000425257c20 */ /* 0x000fe20008410000 */
[----:B------:R-:W-:Y:S01]  /*95c0*/  FMUL.FTZ R42, R42, UR4 ;  /* 0x000000042a2a7c20 */ /* 0x000fe20008410000 */
[----:B------:R-:W-:Y:S01]  /*95d0*/  ISETP.GT.AND P2, PT, R15, 0x9, PT ;  /* 0x000000090f00780c */ /* 0x000fe20003f44270 */
[----:B------:R-:W-:Y:S01]  /*95e0*/  FMUL.FTZ R40, R40, UR4 ;  /* 0x0000000428287c20 */ /* 0x000fe20008410000 */
[----:B------:R-:W-:Y:S01]  /*95f0*/  MUFU.TANH R28, R28 ;  /* 0x0000001c001c7308 */ /* 0x000fe20000002400 */
[----:B------:R-:W-:Y:S01]  /*9600*/  FMUL.FTZ R31, R31, UR4 ;  /* 0x000000041f1f7c20 */ /* 0x000fe20008410000 */
[----:B------:R-:W-:Y:S01]  /*9610*/  ISETP.GT.AND P1, PT, R15, 0x10, PT ;  /* 0x000000100f00780c */ /* 0x000fe20003f24270 */
[----:B------:R-:W-:Y:S01]  /*9620*/  FMUL.FTZ R41, R41, UR4 ;  /* 0x0000000429297c20 */ /* 0x000fe20008410000 */
[----:B------:R-:W-:Y:S01]  /*9630*/  FMUL.FTZ R35, R35, UR4 ;  /* 0x0000000423237c20 */ /* 0x000fe20008410000 */
[----:B------:R-:W-:Y:S01]  /*9640*/  ISETP.GT.AND P6, PT, R15, 0x11, PT ;  /* 0x000000110f00780c */ /* 0x000fe20003fc4270 */
[----:B------:R-:W-:Y:S01]  /*9650*/  FMUL.FTZ R44, R44, UR4 ;  /* 0x000000042c2c7c20 */ /* 0x000fe20008410000 */
[----:B------:R-:W-:Y:S01]  /*9660*/  FMUL.FTZ R45, R45, UR4 ;  /* 0x000000042d2d7c20 */ /* 0x000fe20008410000 */
[----:B------:R-:W-:Y:S01]  /*9670*/  MUFU.TANH R29, R29 ;  /* 0x0000001d001d7308 */ /* 0x000fe20000002400 */
[----:B-1----:R-:W-:Y:S01]  /*9680*/  FSEL R25, R25, -INF , P4 ;  /* 0xff80000019197808 */ /* 0x002fe20002000000 */
        /* <DEDUP_REMOVED lines=12> */
[----:B------:R-:W-:Y:S01]  /*9750*/  ULDC UR5, c[0x0][0x988] ;  /* 0x0002620000057ab9 */ /* 0x000fe20000000800 */
[----:B------:R-:W-:Y:S01]  /*9760*/  FMUL.FTZ R55, R55, UR4 ;  /* 0x0000000437377c20 */ /* 0x000fe20008410000 */
[----:B------:R-:W2:Y:S01]  /*9770*/  MUFU.TANH R0, R26 ;  /* 0x0000001a00007308 */ /* 0x000ea20000002400 */
[----:B------:R-:W-:-:S07]  /*9780*/  IMAD.U32 R169, RZ, RZ, UR5 ;  /* 0x00000005ffa97e24 */ /* 0x000fce000f8e00ff */
[----:B------:R-:W3:Y:S01]  /*9790*/  MUFU.TANH R33, R33 ;  /* 0x0000002100217308 */ /* 0x000ee20000002400 */
[----:B-1----:R-:W-:-:S07]  /*97a0*/  FSEL R58, R32, -INF , P1 ;  /* 0xff800000203a7808 */ /* 0x002fce0000800000 */
[----:B------:R1:W5:Y:S01]  /*97b0*/  MUFU.TANH R20, R34 ;  /* 0x0000002200147308 */ /* 0x0003620000002400 */
[----:B--2---:R-:W-:-:S07]  /*97c0*/  FSEL R0, R0, -INF , P5 ;  /* 0xff80000000007808 */ /* 0x004fce0002800000 */
[----:B------:R-:W2:Y:S01]  /*97d0*/  MUFU.TANH R3, R27 ;  /* 0x0000001b00037308 */ /* 0x000ea20000002400 */
[----:B-1----:R-:W-:Y:S02]  /*97e0*/  FSEL R34, R24, -INF , P5 ;  /* 0xff80000018227808 */ /* 0x002fe40002800000 */
[----:B------:R-:W-:Y:S02]  /*97f0*/  ISETP.GT.AND P5, PT, R15, 0x18, PT ;  /* 0x000000180f00780c */ /* 0x000fe40003fa4270 */
[----:B------:R-:W-:Y:S02]  /*9800*/  FMNMX.FTZ R21, R34, R25, !PT ;  /* 0x0000001922157209 */ /* 0x000fe40007810000 */
[----:B---3--:R-:W-:Y:S01]  /*9810*/  FSEL R60, R33, -INF , P6 ;  /* 0xff800000213c7808 */ /* 0x008fe20003000000 */
[----:B------:R-:W1:Y:S01]  /*9820*/  MUFU.TANH R36, R36 ;  /* 0x0000002400247308 */ /* 0x000e620000002400 */
[----:B-----5:R-:W-:Y:S02]  /*9830*/  FSEL R20, R20, -INF , P1 ;  /* 0xff80000014147808 */ /* 0x020fe40000800000 */
[----:B------:R-:W-:-:S05]  /*9840*/  ISETP.GT.AND P1, PT, R15, 0x28, PT ;  /* 0x000000280f00780c */ /* 0x000fca0003f24270 */
[----:B------:R3:W5:Y:S01]  /*9850*/  MUFU.TANH R26, R38 ;  /* 0x00000026001a7308 */ /* 0x0007620000002400 */
[----:B--2---:R-:W-:Y:S02]  /*9860*/  FSEL R3, R3, -INF , P4 ;  /* 0xff80000003037808 */ /* 0x004fe40002000000 */
[----:B------:R-:W-:-:S05]  /*9870*/  ISETP.GT.AND P4, PT, R15, 0x19, PT ;  /* 0x000000190f00780c */ /* 0x000fca0003f84270 */
[----:B------:R-:W2:Y:S01]  /*9880*/  MUFU.TANH R10, R30 ;  /* 0x0000001e000a7308 */ /* 0x000ea20000002400 */
[----:B---3--:R-:W-:Y:S02]  /*9890*/  FSEL R38, R28, -INF , P3 ;  /* 0xff8000001c267808 */ /* 0x008fe40001800000 */
[----:B-1----:R-:W-:Y:S02]  /*98a0*/  FSEL R36, R36, -INF , P5 ;  /* 0xff80000024247808 */ /* 0x002fe40002800000 */
[----:B------:R-:W-:-:S03]  /*98b0*/  FMNMX.FTZ R21, R38, R21, !PT ;  /* 0x0000001526157209 */ /* 0x000fc60007810000 */
        /* <DEDUP_REMOVED lines=11> */
[----:B------:R-:W-:Y:S02]  /*9970*/  FMNMX.FTZ R21, R58, R21, !PT ;  /* 0x000000153a157209 */ /* 0x000fe40007810000 */
[----:B-----5:R-:W-:Y:S02]  /*9980*/  FSEL R30, R30, -INF , P3 ;  /* 0xff8000001e1e7808 */ /* 0x020fe40001800000 */
[----:B------:R-:W-:-:S03]  /*9990*/  FMNMX.FTZ R21, R60, R21, !PT ;  /* 0x000000153c157209 */ /* 0x000fc60007810000 */
[----:B------:R-:W3:Y:S01]  /*99a0*/  MUFU.TANH R41, R41 ;  /* 0x0000002900297308 */ /* 0x000ee20000002400 */
[----:B------:R-:W-:Y:S02]  /*99b0*/  FMNMX.FTZ R21, R36, R21, !PT ;  /* 0x0000001524157209 */ /* 0x000fe40007810000 */
[----:B--2---:R-:W-:Y:S02]  /*99c0*/  FSEL R14, R14, -INF , P2 ;  /* 0xff8000000e0e7808 */ /* 0x004fe40001000000 */
[C---:B------:R-:W-:Y:S02]  /*99d0*/  ISETP.GT.AND P2, PT, R15.reuse, 0x21, PT ;  /* 0x000000210f00780c */ /* 0x040fe40003f44270 */
[----:B------:R-:W-:Y:S01]  /*99e0*/  FMNMX.FTZ R21, R62, R21, !PT ;  /* 0x000000153e157209 */ /* 0x000fe20007810000 */
[----:B------:R-:W2:Y:S01]  /*99f0*/  MUFU.TANH R35, R35 ;  /* 0x0000002300237308 */ /* 0x000ea20000002400 */
[----:B-1----:R-:W-:Y:S02]  /*9a00*/  FSEL R40, R40, -INF , P3 ;  /* 0xff80000028287808 */ /* 0x002fe40001800000 */
[----:B------:R-:W-:-:S02]  /*9a10*/  ISETP.GT.AND P3, PT, R15, 0x38, PT ;  /* 0x000000380f00780c */ /* 0x000fc40003f64270 */
[----:B------:R-:W-:-:S03]  /*9a20*/  FMNMX.FTZ R21, R40, R21, !PT ;  /* 0x0000001528157209 */ /* 0x000fc60007810000 */
[----:B------:R-:W1:Y:S01]  /*9a30*/  MUFU.TANH R44, R44 ;  /* 0x0000002c002c7308 */ /* 0x000e620000002400 */
[----:B---3--:R-:W-:-:S04]  /*9a40*/  FSEL R64, R41, -INF , P2 ;  /* 0xff80000029407808 */ /* 0x008fc80001000000 */
[----:B------:R-:W-:-:S03]  /*9a50*/  FMNMX.FTZ R21, R64, R21, !PT ;  /* 0x0000001540157209 */ /* 0x000fc60007810000 */
[----:B------:R-:W3:Y:S01]  /*9a60*/  MUFU.TANH R45, R45 ;  /* 0x0000002d002d7308 */ /* 0x000ee20000002400 */
[----:B--2---:R-:W-:Y:S02]  /*9a70*/  FSEL R24, R35, -INF , P6 ;  /* 0xff80000023187808 */ /* 0x004fe40003000000 */
[----:B------:R-:W-:-:S05]  /*9a80*/  ISETP.GT.AND P6, PT, R15, 0x29, PT ;  /* 0x000000290f00780c */ /* 0x000fca0003fc4270 */
[----:B------:R-:W2:Y:S01]  /*9a90*/  MUFU.TANH R39, R39 ;  /* 0x0000002700277308 */ /* 0x000ea20000002400 */
[----:B-1----:R-:W-:-:S04]  /*9aa0*/  FSEL R44, R44, -INF , P1 ;  /* 0xff8000002c2c7808 */ /* 0x002fc80000800000 */
        /* <DEDUP_REMOVED lines=15> */
[----:B------:R-:W-:Y:S02]  /*9ba0*/  ISETP.GT.AND P2, PT, R15, 0x39, PT ;  /* 0x000000390f00780c */ /* 0x000fe40003f44270 */
[----:B------:R-:W-:-:S03]  /*9bb0*/  FMNMX.FTZ R15, R0, R3, !PT ;  /* 0x00000003000f7209 */ /* 0x000fc60007810000 */
[----:B------:R-:W2:Y:S01]  /*9bc0*/  MUFU.TANH R46, R46 ;  /* 0x0000002e002e7308 */ /* 0x000ea20000002400 */
[----:B-1----:R-:W-:Y:S02]  /*9bd0*/  FSEL R52, R52, -INF , P3 ;  /* 0xff80000034347808 */ /* 0x002fe40001800000 */
[----:B------:R-:W-:Y:S02]  /*9be0*/  FMNMX.FTZ R15, R10, R15, !PT ;  /* 0x0000000f0a0f7209 */ /* 0x000fe40007810000 */
[----:B------:R-:W-:Y:S02]  /*9bf0*/  FMNMX.FTZ R21, R52, R21, !PT ;  /* 0x0000001534157209 */ /* 0x000fe40007810000 */
[----:B------:R-:W-:Y:S01]  /*9c00*/  FMNMX.FTZ R15, R14, R15, !PT ;  /* 0x0000000f0e0f7209 */ /* 0x000fe20007810000 */
[----:B------:R-:W-:Y:S01]  /*9c10*/  MUFU.TANH R47, R47 ;  /* 0x0000002f002f7308 */ /* 0x000fe20000002400 */
[----:B---3--:R-:W-:Y:S02]  /*9c20*/  FSEL R74, R53, -INF , P2 ;  /* 0xff800000354a7808 */ /* 0x008fe40001000000 */
[----:B------:R-:W-:-:S02]  /*9c30*/  FMNMX.FTZ R15, R20, R15, !PT ;  /* 0x0000000f140f7209 */ /* 0x000fc40007810000 */
[----:B------:R-:W-:Y:S02]  /*9c40*/  FMNMX.FTZ R21, R74, R21, !PT ;  /* 0x000000154a157209 */ /* 0x000fe40007810000 */
[----:B------:R-:W-:Y:S01]  /*9c50*/  FMNMX.FTZ R15, R24, R15, !PT ;  /* 0x0000000f180f7209 */ /* 0x000fe20007810000 */
[----:B------:R-:W1:Y:S01]  /*9c60*/  MUFU.TANH R50, R50 ;  /* 0x0000003200327308 */ /* 0x000e620000002400 */
[----:B--2---:R-:W-:Y:S01]  /*9c70*/  FSEL R46, R46, -INF , P1 ;  /* 0xff8000002e2e7808 */ /* 0x004fe20000800000 */
[----:B------:R-:W2:Y:S01]  /*9c80*/  SHFL.BFLY PT, R48, R21, 0x2, 0x1f ;  /* 0x0c401f0015307f89 */ /* 0x000ea200000e0000 */
[----:B------:R-:W-:-:S04]  /*9c90*/  FMNMX.FTZ R15, R26, R15, !PT ;  /* 0x0000000f1a0f7209 */ /* 0x000fc80007810000 */
[----:B------:R-:W-:Y:S01]  /*9ca0*/  FMNMX.FTZ R15, R28, R15, !PT ;  /* 0x0000000f1c0f7209 */ /* 0x000fe20007810000 */
[----:B------:R-:W-:Y:S03]  /*9cb0*/  MUFU.TANH R51, R51 ;  /* 0x0000003300337308 */ /* 0x000fe60000002400 */
[----:B------:R-:W-:-:S04]  /*9cc0*/  FMNMX.FTZ R15, R30, R15, !PT ;  /* 0x0000000f1e0f7209 */ /* 0x000fc80007810000 */
[----:B------:R-:W-:Y:S01]  /*9cd0*/  FMNMX.FTZ R15, R32, R15, !PT ;  /* 0x0000000f200f7209 */ /* 0x000fe20007810000 */
[----:B------:R-:W3:Y:S01]  /*9ce0*/  MUFU.TANH R54, R54 ;  /* 0x0000003600367308 */ /* 0x000ee20000002400 */
[----:B-1----:R-:W-:Y:S02]  /*9cf0*/  FSEL R50, R50, -INF , P5 ;  /* 0xff80000032327808 */ /* 0x002fe40002800000 */
[----:B------:R-:W-:-:S05]  /*9d00*/  FMNMX.FTZ R15, R46, R15, !PT ;  /* 0x0000000f2e0f7209 */ /* 0x000fca0007810000 */
[----:B------:R-:W1:Y:S01]  /*9d10*/  MUFU.TANH R55, R55 ;  /* 0x0000003700377308 */ /* 0x000e620000002400 */
[----:B--2---:R-:W-:-:S05]  /*9d20*/  FMNMX.FTZ R48, R21, R48, !PT ;  /* 0x0000003015307209 */ /* 0x004fca0007810000 */
[----:B------:R-:W2:Y:S01]  /*9d30*/  SHFL.BFLY PT, R27, R48, 0x1, 0x1f ;  /* 0x0c201f00301b7f89 */ /* 0x000ea200000e0000 */
[----:B---3--:R-:W-:Y:S02]  /*9d40*/  FSEL R54, R54, -INF , P3 ;  /* 0xff80000036367808 */ /* 0x008fe40001800000 */
[----:B-1----:R-:W-:Y:S02]  /*9d50*/  FSEL R72, R55, -INF , P2 ;  /* 0xff80000037487808 */ /* 0x002fe40001000000 */
[----:B--2---:R-:W-:Y:S02]  /*9d60*/  FMNMX.FTZ R168, R48, R27, !PT ;  /* 0x0000001b30a87209 */ /* 0x004fe40007810000 */
[----:B------:R-:W-:Y:S02]  /*9d70*/  FSEL R48, R47, -INF , P6 ;  /* 0xff8000002f307808 */ /* 0x000fe40003000000 */
[C---:B------:R-:W-:Y:S01]  /*9d80*/  FSETP.NEU.FTZ.AND P1, PT, R168.reuse, -INF , PT ;  /* 0xff800000a800780b */ /* 0x040fe20003f3d000 */
[----:B------:R-:W-:Y:S01]  /*9d90*/  FMUL.FTZ R21, R168, R169 ;  /* 0x000000a9a8157220 */ /* 0x000fe20000410000 */
[----:B------:R-:W-:-:S04]  /*9da0*/  FMNMX.FTZ R15, R48, R15, !PT ;  /* 0x0000000f300f7209 */ /* 0x000fc80007810000 */
[----:B------:R-:W-:Y:S02]  /*9db0*/  FSEL R21, R21, RZ, P1 ;  /* 0x000000ff15157208 */ /* 0x000fe40000800000 */
[----:B------:R-:W-:-:S03]  /*9dc0*/  FMNMX.FTZ R15, R50, R15, !PT ;  /* 0x0000000f320f7209 */ /* 0x000fc60007810000 */
[-CC-:B------:R-:W-:Y:S01]  /*9dd0*/  FFMA.FTZ R27, R34, R169.reuse, -R21.reuse ;  /* 0x000000a9221b7223 */ /* 0x180fe20000010815 */
[----:B------:R-:W-:Y:S01]  /*9de0*/  FSEL R34, R51, -INF , P4 ;  /* 0xff80000033227808 */ /* 0x000fe20002000000 */
[-CC-:B------:R-:W-:Y:S01]  /*9df0*/  FFMA.FTZ R29, R38, R169.reuse, -R21.reuse ;  /* 0x000000a9261d7223 */ /* 0x180fe20000010815 */
[-CC-:B------:R-:W-:Y:S01]  /*9e00*/  FFMA.FTZ R25, R25, R169.reuse, -R21.reuse ;  /* 0x000000a919197223 */ /* 0x180fe20000010815 */
[--C-:B------:R-:W-:Y:S01]  /*9e10*/  FFMA.FTZ R42, R42, R169, -R21.reuse ;  /* 0x000000a92a2a7223 */ /* 0x100fe20000010815 */
[----:B------:R-:W-:Y:S01]  /*9e20*/  FMNMX.FTZ R15, R34, R15, !PT ;  /* 0x0000000f220f7209 */ /* 0x000fe20007810000 */
[----:B------:R-:W-:Y:S01]  /*9e30*/  MUFU.EX2 R27, R27 ;  /* 0x0000001b001b7308 */ /* 0x000fe20000000800 */
[-CC-:B------:R-:W-:Y:S01]  /*9e40*/  FFMA.FTZ R58, R58, R169.reuse, -R21.reuse ;  /* 0x000000a93a3a7223 */ /* 0x180fe20000010815 */
[--C-:B------:R-:W-:Y:S01]  /*9e50*/  FFMA.FTZ R60, R60, R169, -R21.reuse ;  /* 0x000000a93c3c7223 */ /* 0x100fe20000010815 */
[----:B------:R-:W-:Y:S01]  /*9e60*/  FMNMX.FTZ R15, R54, R15, !PT ;  /* 0x0000000f360f7209 */ /* 0x000fe20007810000 */
[-CC-:B------:R-:W-:Y:S01]  /*9e70*/  FFMA.FTZ R36, R36, R169.reuse, -R21.reuse ;  /* 0x000000a924247223 */ /* 0x180fe20000010815 */
[-CC-:B------:R-:W-:Y:S01]  /*9e80*/  FFMA.FTZ R62, R62, R169.reuse, -R21.reuse ;  /* 0x000000a93e3e7223 */ /* 0x180fe20000010815 */
[--C-:B------:R-:W-:Y:S01]  /*9e90*/  FFMA.FTZ R40, R40, R169, -R21.reuse ;  /* 0x000000a928287223 */ /* 0x100fe20000010815 */
[----:B------:R-:W-:Y:S01]  /*9ea0*/  FMNMX.FTZ R15, R72, R15, !PT ;  /* 0x0000000f480f7209 */ /* 0x000fe20007810000 */
[----:B------:R-:W-:Y:S01]  /*9eb0*/  MUFU.EX2 R152, R25 ;  /* 0x0000001900987308 */ /* 0x000fe20000000800 */
[-CC-:B------:R-:W-:Y:S01]  /*9ec0*/  FFMA.FTZ R64, R64, R169.reuse, -R21.reuse ;  /* 0x000000a940407223 */ /* 0x180fe20000010815 */
[-CC-:B------:R-:W-:Y:S01]  /*9ed0*/  FFMA.FTZ R44, R44, R169.reuse, -R21.reuse ;  /* 0x000000a92c2c7223 */ /* 0x180fe20000010815 */
[-CC-:B------:R-:W-:Y:S01]  /*9ee0*/  FFMA.FTZ R66, R66, R169.reuse, -R21.reuse ;  /* 0x000000a942427223 */ /* 0x180fe20000010815 */
[----:B------:R-:W1:Y:S01]  /*9ef0*/  SHFL.BFLY PT, R38, R15, 0x2, 0x1f ;  /* 0x0c401f000f267f89 */ /* 0x000e6200000e0000 */
[-CC-:B------:R-:W-:Y:S01]  /*9f00*/  FFMA.FTZ R68, R68, R169.reuse, -R21.reuse ;  /* 0x000000a944447223 */ /* 0x180fe20000010815 */
[-CC-:B------:R-:W-:Y:S01]  /*9f10*/  FFMA.FTZ R70, R70, R169.reuse, -R21.reuse ;  /* 0x000000a946467223 */ /* 0x180fe20000010815 */
[-CC-:B------:R-:W-:Y:S01]  /*9f20*/  FFMA.FTZ R52, R52, R169.reuse, -R21.reuse ;  /* 0x000000a934347223 */ /* 0x180fe20000010815 */
[----:B------:R-:W-:Y:S01]  /*9f30*/  MUFU.EX2 R29, R29 ;  /* 0x0000001d001d7308 */ /* 0x000fe20000000800 */
[----:B------:R-:W-:-:S07]  /*9f40*/  FFMA.FTZ R21, R74, R169, -R21 ;  /* 0x000000a94a157223 */ /* 0x000fce0000010815 */
[----:B------:R-:W2:Y:S08]  /*9f50*/  MUFU.EX2 R42, R42 ;  /* 0x0000002a002a7308 */ /* 0x000eb00000000800 */
[----:B------:R-:W-:Y:S01]  /*9f60*/  MUFU.EX2 R58, R58 ;  /* 0x0000003a003a7308 */ /* 0x000fe20000000800 */
[----:B-1----:R-:W-:-:S07]  /*9f70*/  FMNMX.FTZ R38, R15, R38, !PT ;  /* 0x000000260f267209 */ /* 0x002fce0007810000 */
[----:B------:R-:W1:Y:S01]  /*9f80*/  MUFU.EX2 R25, R60 ;  /* 0x0000003c00197308 */ /* 0x000e620000000800 */
[----:B------:R-:W3:Y:S01]  /*9f90*/  SHFL.BFLY PT, R15, R38, 0x1, 0x1f ;  /* 0x0c201f00260f7f89 */ /* 0x000ee200000e0000 */
[----:B--2---:R-:W-:-:S06]  /*9fa0*/  F2FP.BF16.F32.PACK_AB R154, R42, R29 ;  /* 0x0000001d2a9a723e */ /* 0x004fcc00000010ff */
[----:B------:R-:W-:Y:S08]  /*9fb0*/  MUFU.EX2 R36, R36 ;  /* 0x0000002400247308 */ /* 0x000ff00000000800 */
[----:B------:R-:W2:Y:S01]  /*9fc0*/  MUFU.EX2 R31, R62 ;  /* 0x0000003e001f7308 */ /* 0x000ea20000000800 */
[----:B-1----:R-:W-:-:S07]  /*9fd0*/  F2FP.BF16.F32.PACK_AB R156, R25, R58 ;  /* 0x0000003a199c723e */ /* 0x002fce00000010ff */
[----:B------:R-:W-:Y:S01]  /*9fe0*/  MUFU.EX2 R40, R40 ;  /* 0x0000002800287308 */ /* 0x000fe20000000800 */
[----:B---3--:R-:W-:-:S04]  /*9ff0*/  FMNMX.FTZ R170, R38, R15, !PT ;  /* 0x0000000f26aa7209 */ /* 0x008fc80007810000 */
[C---:B------:R-:W-:Y:S01]  /*a000*/  FSETP.NEU.FTZ.AND P1, PT, R170.reuse, -INF , PT ;  /* 0xff800000aa00780b */ /* 0x040fe20003f3d000 */
[----:B------:R-:W-:Y:S02]  /*a010*/  FMUL.FTZ R37, R170, R169 ;  /* 0x000000a9aa257220 */ /* 0x000fe40000410000 */
[----:B------:R-:W1:Y:S01]  /*a020*/  MUFU.EX2 R33, R64 ;  /* 0x0000004000217308 */ /* 0x000e620000000800 */
[----:B--2---:R-:W-:Y:S02]  /*a030*/  F2FP.BF16.F32.PACK_AB R158, R31, R36 ;  /* 0x000000241f9e723e */ /* 0x004fe400000010ff */
[----:B------:R-:W-:-:S05]  /*a040*/  FSEL R37, R37, RZ, P1 ;  /* 0x000000ff25257208 */ /* 0x000fca0000800000 */
[-CC-:B------:R-:W-:Y:S01]  /*a050*/  FFMA.FTZ R0, R0, R169.reuse, -R37.reuse ;  /* 0x000000a900007223 */ /* 0x180fe20000010825 */
[-CC-:B------:R-:W-:Y:S01]  /*a060*/  FFMA.FTZ R3, R3, R169.reuse, -R37.reuse ;  /* 0x000000a903037223 */ /* 0x180fe20000010825 */
[-CC-:B------:R-:W-:Y:S01]  /*a070*/  FFMA.FTZ R10, R10, R169.reuse, -R37.reuse ;  /* 0x000000a90a0a7223 */ /* 0x180fe20000010825 */
[-CC-:B------:R-:W-:Y:S01]  /*a080*/  FFMA.FTZ R14, R14, R169.reuse, -R37.reuse ;  /* 0x000000a90e0e7223 */ /* 0x180fe20000010825 */
[----:B------:R2:W-:Y:S01]  /*a090*/  MUFU.EX2 R153, R0 ;  /* 0x0000000000997308 */ /* 0x0005e20000000800 */
[-CC-:B------:R-:W-:Y:S01]  /*a0a0*/  FFMA.FTZ R20, R20, R169.reuse, -R37.reuse ;  /* 0x000000a914147223 */ /* 0x180fe20000010825 */
[-CC-:B------:R-:W-:Y:S01]  /*a0b0*/  FFMA.FTZ R24, R24, R169.reuse, -R37.reuse ;  /* 0x000000a918187223 */ /* 0x180fe20000010825 */
[-CC-:B------:R-:W-:Y:S01]  /*a0c0*/  FFMA.FTZ R26, R26, R169.reuse, -R37.reuse ;  /* 0x000000a91a1a7223 */ /* 0x180fe20000010825 */
[-CC-:B------:R-:W-:Y:S01]  /*a0d0*/  FFMA.FTZ R28, R28, R169.reuse, -R37.reuse ;  /* 0x000000a91c1c7223 */ /* 0x180fe20000010825 */
[-CC-:B------:R-:W-:Y:S01]  /*a0e0*/  FFMA.FTZ R30, R30, R169.reuse, -R37.reuse ;  /* 0x000000a91e1e7223 */ /* 0x180fe20000010825 */
[-CC-:B------:R-:W-:Y:S01]  /*a0f0*/  FFMA.FTZ R32, R32, R169.reuse, -R37.reuse ;  /* 0x000000a920207223 */ /* 0x180fe20000010825 */
[--C-:B------:R-:W-:Y:S01]  /*a100*/  FFMA.FTZ R46, R46, R169, -R37.reuse ;  /* 0x000000a92e2e7223 */ /* 0x100fe20000010825 */
[----:B------:R-:W3:Y:S01]  /*a110*/  MUFU.EX2 R38, R3 ;  /* 0x0000000300267308 */ /* 0x000ee20000000800 */
[----:B--2---:R-:W-:Y:S01]  /*a120*/  FADD.FTZ R0, R27, R152 ;  /* 0x000000981b007221 */ /* 0x004fe20000010000 */
[----:B------:R-:W-:Y:S01]  /*a130*/  F2FP.BF16.F32.PACK_AB R152, R152, R27 ;  /* 0x0000001b9898723e */ /* 0x000fe200000010ff */
[-CC-:B------:R-:W-:Y:S01]  /*a140*/  FFMA.FTZ R48, R48, R169.reuse, -R37.reuse ;  /* 0x000000a930307223 */ /* 0x180fe20000010825 */
[----:B------:R-:W-:Y:S01]  /*a150*/  FFMA.FTZ R50, R50, R169, -R37 ;  /* 0x000000a932327223 */ /* 0x000fe20000010825 */
[----:B------:R-:W-:Y:S01]  /*a160*/  FADD.FTZ R41, R29, R0 ;  /* 0x000000001d297221 */ /* 0x000fe20000010000 */
[----:B------:R-:W-:-:S02]  /*a170*/  VIADD R0, R12, 0x28c40 ;  /* 0x00028c400c007836 */ /* 0x000fc40000000000 */
[-C--:B------:R-:W-:Y:S01]  /*a180*/  FFMA.FTZ R34, R34, R169.reuse, -R37 ;  /* 0x000000a922227223 */ /* 0x080fe20000010825 */
[----:B------:R-:W2:Y:S01]  /*a190*/  MUFU.EX2 R10, R10 ;  /* 0x0000000a000a7308 */ /* 0x000ea20000000800 */
[----:B------:R-:W-:Y:S01]  /*a1a0*/  FADD.FTZ R41, R42, R41 ;  /* 0x000000292a297221 */ /* 0x000fe20000010000 */
[-CC-:B------:R-:W-:Y:S01]  /*a1b0*/  FFMA.FTZ R54, R54, R169.reuse, -R37.reuse ;  /* 0x000000a936367223 */ /* 0x180fe20000010825 */
[----:B------:R-:W-:Y:S01]  /*a1c0*/  PRMT R0, R189, 0x654, R0 ;  /* 0x00000654bd007816 */ /* 0x000fe20000000000 */
[----:B------:R-:W-:Y:S01]  /*a1d0*/  FFMA.FTZ R37, R72, R169, -R37 ;  /* 0x000000a948257223 */ /* 0x000fe20000010825 */
[----:B-1----:R-:W-:Y:S02]  /*a1e0*/  F2FP.BF16.F32.PACK_AB R160, R33, R40 ;  /* 0x0000002821a0723e */ /* 0x002fe400000010ff */
[----:B------:R1:W-:Y:S01]  /*a1f0*/  SYNCS.ARRIVE.TRANS64.RED.A1T0 RZ, [R0+URZ], RZ ;  /* 0x000000ff00ff79a7 */ /* 0x0003e2000810043f */
[----:B------:R2:W5:Y:S01]  /*a200*/  MUFU.EX2 R155, R14 ;  /* 0x0000000e009b7308 */ /* 0x0005620000000800 */
[----:B---3--:R-:W-:Y:S01]  /*a210*/  FADD.FTZ R39, R153, R38 ;  /* 0x0000002699277221 */ /* 0x008fe20000010000 */
[----:B------:R-:W-:-:S06]  /*a220*/  F2FP.BF16.F32.PACK_AB R153, R38, R153 ;  /* 0x000000992699723e */ /* 0x000fcc00000010ff */
[----:B------:R-:W1:Y:S01]  /*a230*/  MUFU.EX2 R20, R20 ;  /* 0x0000001400147308 */ /* 0x000e620000000800 */
[----:B--2---:R-:W-:-:S07]  /*a240*/  FADD.FTZ R14, R10, R39 ;  /* 0x000000270a0e7221 */ /* 0x004fce0000010000 */
[----:B------:R2:W3:Y:S08]  /*a250*/  MUFU.EX2 R157, R24 ;  /* 0x00000018009d7308 */ /* 0x0004f00000000800 */
[----:B------:R-:W0:Y:S01]  /*a260*/  MUFU.EX2 R26, R26 ;  /* 0x0000001a001a7308 */ /* 0x000e220000000800 */
[----:B--2---:R-:W-:Y:S01]  /*a270*/  FADD.FTZ R24, R58, R41 ;  /* 0x000000293a187221 */ /* 0x004fe20000010000 */
[C---:B-----5:R-:W-:Y:S01]  /*a280*/  FADD.FTZ R41, R155.reuse, R14 ;  /* 0x0000000e9b297221 */ /* 0x060fe20000010000 */
[----:B------:R-:W-:Y:S01]  /*a290*/  F2FP.BF16.F32.PACK_AB R155, R155, R10 ;  /* 0x0000000a9b9b723e */ /* 0x000fe200000010ff */
[----:B------:R-:W-:Y:S01]  /*a2a0*/  BAR.SYNC.DEFER_BLOCKING 0xf, 0x100 ;  /* 0x03c4000000007b1d */ /* 0x000fe20000010000 */
[----:B------:R-:W-:Y:S01]  /*a2b0*/  FADD.FTZ R43, R25, R24 ;  /* 0x00000018192b7221 */ /* 0x000fe20000010000 */
[----:B-1----:R-:W-:-:S03]  /*a2c0*/  FADD.FTZ R0, R20, R41 ;  /* 0x0000002914007221 */ /* 0x002fc60000010000 */
[----:B------:R-:W-:Y:S01]  /*a2d0*/  FADD.FTZ R14, R36, R43 ;  /* 0x0000002b240e7221 */ /* 0x000fe20000010000 */
[----:B------:R-:W1:Y:S01]  /*a2e0*/  MUFU.EX2 R159, R28 ;  /* 0x0000001c009f7308 */ /* 0x000e620000000800 */
[C---:B---3--:R-:W-:Y:S01]  /*a2f0*/  FADD.FTZ R27, R157.reuse, R0 ;  /* 0x000000009d1b7221 */ /* 0x048fe20000010000 */
[----:B------:R-:W-:Y:S01]  /*a300*/  F2FP.BF16.F32.PACK_AB R157, R157, R20 ;  /* 0x000000149d9d723e */ /* 0x000fe200000010ff */
[----:B------:R-:W-:Y:S02]  /*a310*/  FADD.FTZ R41, R31, R14 ;  /* 0x0000000e1f297221 */ /* 0x000fe40000010000 */
[----:B0-----:R-:W-:-:S03]  /*a320*/  FADD.FTZ R0, R26, R27 ;  /* 0x0000001b1a007221 */ /* 0x001fc60000010000 */
[----:B------:R-:W0:Y:S01]  /*a330*/  MUFU.EX2 R30, R30 ;  /* 0x0000001e001e7308 */ /* 0x000e220000000800 */
[----:B------:R-:W-:-:S04]  /*a340*/  FADD.FTZ R14, R40, R41 ;  /* 0x00000029280e7221 */ /* 0x000fc80000010000 */
[----:B------:R-:W-:-:S03]  /*a350*/  FADD.FTZ R27, R33, R14 ;  /* 0x0000000e211b7221 */ /* 0x000fc60000010000 */
[----:B------:R-:W2:Y:S01]  /*a360*/  MUFU.EX2 R161, R32 ;  /* 0x0000002000a17308 */ /* 0x000ea20000000800 */
[C---:B-1----:R-:W-:Y:S01]  /*a370*/  FADD.FTZ R25, R159.reuse, R0 ;  /* 0x000000009f197221 */ /* 0x042fe20000010000 */
[----:B------:R-:W-:Y:S01]  /*a380*/  F2FP.BF16.F32.PACK_AB R159, R159, R26 ;  /* 0x0000001a9f9f723e */ /* 0x000fe200000010ff */
[----:B------:R1:W-:Y:S04]  /*a390*/  STSM.16.M88.4 [R212+0x26800], R152 ;  /* 0x02680098d4007844 */ /* 0x0003e80000000200 */
[----:B------:R1:W-:Y:S01]  /*a3a0*/  STSM.16.M88.4 [R213], R156 ;  /* 0x0000009cd5007844 */ /* 0x0003e20000000200 */
[----:B------:R-:W3:Y:S01]  /*a3b0*/  MUFU.EX2 R44, R44 ;  /* 0x0000002c002c7308 */ /* 0x000ee20000000800 */
[----:B0-----:R-:W-:-:S07]  /*a3c0*/  FADD.FTZ R0, R30, R25 ;  /* 0x000000191e007221 */ /* 0x001fce0000010000 */
[----:B------:R-:W0:Y:S01]  /*a3d0*/  MUFU.EX2 R46, R46 ;  /* 0x0000002e002e7308 */ /* 0x000e220000000800 */
[C---:B--2---:R-:W-:Y:S01]  /*a3e0*/  FADD.FTZ R25, R161.reuse, R0 ;  /* 0x00000000a1197221 */ /* 0x044fe20000010000 */
[----:B------:R-:W-:-:S06]  /*a3f0*/  F2FP.BF16.F32.PACK_AB R161, R161, R30 ;  /* 0x0000001ea1a1723e */ /* 0x000fcc00000010ff */
[----:B------:R-:W2:Y:S01]  /*a400*/  MUFU.EX2 R35, R66 ;  /* 0x0000004200237308 */ /* 0x000ea20000000800 */
[----:B---3--:R-:W-:-:S07]  /*a410*/  FADD.FTZ R0, R44, R27 ;  /* 0x0000001b2c007221 */ /* 0x008fce0000010000 */
[----:B------:R-:W3:Y:S01]  /*a420*/  MUFU.EX2 R3, R48 ;  /* 0x0000003000037308 */ /* 0x000ee20000000800 */
[----:B0-----:R-:W-:-:S07]  /*a430*/  FADD.FTZ R10, R46, R25 ;  /* 0x000000192e0a7221 */ /* 0x001fce0000010000 */
[----:B------:R-:W-:Y:S01]  /*a440*/  MUFU.EX2 R68, R68 ;  /* 0x0000004400447308 */ /* 0x000fe20000000800 */
[C---:B--2---:R-:W-:Y:S01]  /*a450*/  F2FP.BF16.F32.PACK_AB R162, R35.reuse, R44 ;  /* 0x0000002c23a2723e */ /* 0x044fe200000010ff */
[----:B------:R-:W-:-:S06]  /*a460*/  FADD.FTZ R35, R35, R0 ;  /* 0x0000000023237221 */ /* 0x000fcc0000010000 */
[----:B------:R-:W0:Y:S01]  /*a470*/  MUFU.EX2 R15, R70 ;  /* 0x00000046000f7308 */ /* 0x000e220000000800 */
[C---:B---3--:R-:W-:Y:S01]  /*a480*/  F2FP.BF16.F32.PACK_AB R163, R3.reuse, R46 ;  /* 0x0000002e03a3723e */ /* 0x048fe200000010ff */
[----:B------:R-:W-:-:S04]  /*a490*/  FADD.FTZ R3, R3, R10 ;  /* 0x0000000a03037221 */ /* 0x000fc80000010000 */
[----:B------:R1:W-:Y:S02]  /*a4a0*/  STSM.16.M88.4 [R215], R160 ;  /* 0x000000a0d7007844 */ /* 0x0003e40000000200 */
[----:B------:R-:W-:Y:S08]  /*a4b0*/  MUFU.EX2 R50, R50 ;  /* 0x0000003200327308 */ /* 0x000ff00000000800 */
[----:B------:R-:W2:Y:S01]  /*a4c0*/  MUFU.EX2 R39, R34 ;  /* 0x0000002200277308 */ /* 0x000ea20000000800 */
[----:B0-----:R-:W-:Y:S01]  /*a4d0*/  F2FP.BF16.F32.PACK_AB R164, R15, R68 ;  /* 0x000000440fa4723e */ /* 0x001fe200000010ff */
[----:B------:R-:W-:-:S04]  /*a4e0*/  FADD.FTZ R68, R68, R35 ;  /* 0x0000002344447221 */ /* 0x000fc80000010000 */
[----:B------:R-:W-:Y:S02]  /*a4f0*/  FADD.FTZ R15, R15, R68 ;  /* 0x000000440f0f7221 */ /* 0x000fe40000010000 */
[----:B------:R-:W0:Y:S08]  /*a500*/  MUFU.EX2 R52, R52 ;  /* 0x0000003400347308 */ /* 0x000e300000000800 */
[----:B------:R-:W3:Y:S01]  /*a510*/  MUFU.EX2 R21, R21 ;  /* 0x0000001500157308 */ /* 0x000ee20000000800 */
[----:B--2---:R-:W-:Y:S01]  /*a520*/  F2FP.BF16.F32.PACK_AB R165, R39, R50 ;  /* 0x0000003227a5723e */ /* 0x004fe200000010ff */
[----:B------:R-:W-:-:S04]  /*a530*/  FADD.FTZ R50, R50, R3 ;  /* 0x0000000332327221 */ /* 0x000fc80000010000 */
[----:B------:R-:W-:Y:S02]  /*a540*/  FADD.FTZ R39, R39, R50 ;  /* 0x0000003227277221 */ /* 0x000fe40000010000 */
[----:B------:R-:W-:Y:S01]  /*a550*/  MUFU.EX2 R54, R54 ;  /* 0x0000003600367308 */ /* 0x000fe20000000800 */
[----:B0-----:R-:W-:-:S07]  /*a560*/  FADD.FTZ R0, R52, R15 ;  /* 0x0000000f34007221 */ /* 0x001fce0000010000 */
[----:B------:R-:W0:Y:S01]  /*a570*/  MUFU.EX2 R37, R37 ;  /* 0x0000002500257308 */ /* 0x000e220000000800 */
[C---:B---3--:R-:W-:Y:S01]  /*a580*/  F2FP.BF16.F32.PACK_AB R166, R21.reuse, R52 ;  /* 0x0000003415a6723e */ /* 0x048fe200000010ff */
[----:B------:R-:W-:Y:S01]  /*a590*/  FADD.FTZ R0, R21, R0 ;  /* 0x0000000015007221 */ /* 0x000fe20000010000 */
[----:B0-----:R-:W-:Y:S01]  /*a5a0*/  F2FP.BF16.F32.PACK_AB R167, R37, R54 ;  /* 0x0000003625a7723e */ /* 0x001fe200000010ff */
[----:B------:R-:W-:-:S04]  /*a5b0*/  FADD.FTZ R54, R54, R39 ;  /* 0x0000002736367221 */ /* 0x000fc80000010000 */
[----:B------:R1:W-:Y:S01]  /*a5c0*/  STSM.16.M88.4 [R214], R164 ;  /* 0x000000a4d6007844 */ /* 0x0003e20000000200 */
[----:B------:R-:W-:Y:S01]  /*a5d0*/  FADD.FTZ R3, R37, R54 ;  /* 0x0000003625037221 */ /* 0x000fe20000010000 */
[----:B------:R-:W-:Y:S06]  /*a5e0*/  @!P0 BRA `(.L_x_683) ;  /* 0x0000000000048947 */ /* 0x000fec0003800000 */
[----:B------:R-:W-:Y:S01]  /*a5f0*/  BPT.TRAP 0x1 ;  /* 0x000000040000795c */ /* 0x000fe20000300000 */
.L_x_683:
[----:B------:R0:W2:Y:S01]  /*a600*/  SYNCS.PHASECHK.TRANS64.TRYWAIT P1, [R12+URZ+0x28c50], R13 ;  /* 0x028c500d0c0075a7 */ /* 0x0000a2000802017f */
[----:B------:R-:W-:Y:S05]  /*a610*/  @!P0 BRA `(.L_x_684) ;  /* 0x0000000000048947 */ /* 0x000fea0003800000 */
[----:B------:R-:W-:Y:S01]  /*a620*/  BPT.TRAP 0x1 ;  /* 0x000000040000795c */ /* 0x000fe20000300000 */
.L_x_684:
[----:B------:R-:W-:Y:S01]  /*a630*/  LOP3.LUT R10, R56, 0x2000000, RZ, 0xfc, !PT ;  /* 0x02000000380a7812 */ /* 0x000fe200078efcff */
[----:B------:R-:W-:Y:S01]  /*a640*/  ULDC UR37, c[0x0][0x9d8] ;  /* 0x0002760000257ab9 */ /* 0x000fe20000000800 */
[----:B------:R-:W-:Y:S01]  /*a650*/  ULDC UR36, c[0x0][0x988] ;  /* 0x0002620000247ab9 */ /* 0x000fe20000000800 */
[----:B------:R-:W-:Y:S01]  /*a660*/  BSSY B0, `(.L_x_685) ;  /* 0x0000006000007945 */ /* 0x000fe20003800000 */
[----:B------:R-:W-:Y:S02]  /*a670*/  IMAD.MOV.U32 R15, RZ, RZ, 0x40000040 ;  /* 0x40000040ff0f7424 */ /* 0x000fe400078e00ff */
[----:B------:R-:W-:Y:S01]  /*a680*/  IMAD R14, R18, 0x1000, R10 ;  /* 0x00001000120e7824 */ /* 0x000fe200078e020a */
[----:B--2---:R-:W-:Y:S06]  /*a690*/  @P1 BRA `(.L_x_686) ;  /* 0x0000000000081947 */ /* 0x004fec0003800000 */
[----:B------:R-:W2:Y:S02]  /*a6a0*/  SYNCS.PHASECHK.TRANS64.TRYWAIT P1, [R12+URZ+0x28c50], R13 ;  /* 0x028c500d0c0075a7 */ /* 0x000ea4000802017f */
[----:B--2---:R-:W-:Y:S05]  /*a6b0*/  @!P1 BRA `(.L_x_687) ;  /* 0x000000d800409947 */ /* 0x004fea0003800000 */
.L_x_686:
[----:B------:R-:W-:Y:S05]  /*a6c0*/  BSYNC B0 ;  /* 0x0000000000007941 */ /* 0x000fea0003800000 */
.L_x_685:
[C---:B------:R-:W-:Y:S01]  /*a6d0*/  R2UR UR6, R14.reuse ;  /* 0x000000000e0672ca */ /* 0x040fe200000e0000 */
[C---:B------:R-:W-:Y:S01]  /*a6e0*/  VIADD R24, R14.reuse, 0x100 ;  /* 0x000001000e187836 */ /* 0x040fe20000000000 */
[----:B------:R-:W-:Y:S01]  /*a6f0*/  R2UR UR7, R15 ;  /* 0x000000000f0772ca */ /* 0x000fe200000e0000 */
[----:B------:R-:W-:Y:S02]  /*a700*/  IMAD.MOV.U32 R25, RZ, RZ, 0x40000040 ;  /* 0x40000040ff197424 */ /* 0x000fe400078e00ff */
[----:B------:R-:W-:Y:S01]  /*a710*/  VIADD R20, R14, 0x80 ;  /* 0x000000800e147836 */ /* 0x000fe20000000000 */
[----:B------:R-:W-:Y:S01]  /*a720*/  R2UR UR14, R24 ;  /* 0x00000000180e72ca */ /* 0x000fe200000e0000 */
[----:B------:R-:W-:Y:S01]  /*a730*/  IMAD.MOV.U32 R21, RZ, RZ, 0x40000040 ;  /* 0x40000040ff157424 */ /* 0x000fe200078e00ff */
[----:B------:R-:W-:Y:S01]  /*a740*/  R2UR UR15, R25 ;  /* 0x00000000190f72ca */ /* 0x000fe200000e0000 */
[----:B------:R-:W-:Y:S01]  /*a750*/  VIADD R14, R14, 0x180 ;  /* 0x000001800e0e7836 */ /* 0x000fe20000000000 */
[----:B------:R-:W-:Y:S01]  /*a760*/  WARPGROUP.ARRIVE ;  /* 0x00000000000079c5 */ /* 0x000fe20000000000 */
[----:B------:R-:W-:Y:S01]  /*a770*/  R2UR UR10, R20 ;  /* 0x00000000140a72ca */ /* 0x000fe200000e0000 */
[----:B------:R-:W-:Y:S01]  /*a780*/  IMAD.MOV.U32 R15, RZ, RZ, 0x40000040 ;  /* 0x40000040ff0f7424 */ /* 0x000fe200078e00ff */
[----:B------:R-:W-:-:S02]  /*a790*/  R2UR UR11, R21 ;  /* 0x00000000150b72ca */ /* 0x000fc400000e0000 */
[----:B------:R-:W-:Y:S01]  /*a7a0*/  R2UR UR18, R14 ;  /* 0x000000000e1272ca */ /* 0x000fe200000e0000 */
[----:B------:R-:W-:Y:S01]  /*a7b0*/  HGMMA.64x256x16.F32.BF16 R24, R152, gdesc[UR4].tnspB, RZ, !UPT, gsb0 ;  /* 0x43e0000498187df0 */ /* 0x000fe2000c0018ff */
[----:B------:R-:W-:Y:S02]  /*a7c0*/  R2UR UR19, R15 ;  /* 0x000000000f1372ca */ /* 0x000fe400000e0000 */
[----:B------:R-:W-:Y:S02]  /*a7d0*/  WARPGROUP.DEPBAR.LE gsb0, 0x0 ;  /* 0x00008000000079c5 */ /* 0x000fe40000010000 */
[----:B------:R-:W-:-:S15]  /*a7e0*/  WARPGROUP.ARRIVE ;  /* 0x00000000000079c5 */ /* 0x000fde0000000000 */
[----:B------:R-:W-:-:S08]  /*a7f0*/  NOP ;  /* 0x0000000000007918 */ /* 0x000fd00000000000 */
[----:B------:R-:W-:Y:S03]  /*a800*/  HGMMA.64x256x16.F32.BF16 R24, R156, gdesc[UR8].tnspB, R24, gsb0 ;  /* 0x43e000089c187df0 */ /* 0x000fe60008001818 */
        /* <DEDUP_REMOVED lines=14> */
[----:B---3--:R-:W3:Y:S02]  /*a8f0*/  FENCE.VIEW.ASYNC.S ;  /* 0x00000000000073c6 */ /* 0x008ee40000000000 */
[----:B---3--:R-:W-:Y:S01]  /*a900*/  NOP ;  /* 0x0000000000007918 */ /* 0x008fe20000000000 */
[----:B------:R-:W-:Y:S06]  /*a910*/  BAR.ARV 0xe, 0x100 ;  /* 0x0384000000007b1d */ /* 0x000fec0000002000 */
[----:B------:R-:W-:Y:S05]  /*a920*/  @!P0 BRA `(.L_x_688) ;  /* 0x0000000000048947 */ /* 0x000fea0003800000 */
[----:B------:R-:W-:Y:S01]  /*a930*/  BPT.TRAP 0x1 ;  /* 0x000000040000795c */ /* 0x000fe20000300000 */
.L_x_688:
[----:B------:R-:W-:Y:S01]  /*a940*/  ISETP.GE.AND P1, PT, R171, 0x41, PT ;  /* 0x00000041ab00780c */ /* 0x000fe20003f26270 */
[----:B------:R-:W-:Y:S01]  /*a950*/  BSSY B0, `(.L_x_689) ;  /* 0x00001f0000007945 */ /* 0x000fe20003800000 */
[----:B0-2-4-:R-:W-:-:S04]  /*a960*/  IADD3 R12, R12, 0x28c60, RZ ;  /* 0x00028c600c0c7810 */ /* 0x015fc80007ffe0ff */
[----:B------:R-:W-:-:S04]  /*a970*/  PRMT R12, R189, 0x654, R12 ;  /* 0x00000654bd0c7816 */ /* 0x000fc8000000000c */
[----:B------:R0:W-:Y:S03]  /*a980*/  SYNCS.ARRIVE.TRANS64.RED.A1T0 RZ, [R12+URZ], RZ ;  /* 0x000000ff0cff79a7 */ /* 0x0001e6000810043f */
[----:B------:R-:W-:Y:S05]  /*a990*/  @!P1 BRA `(.L_x_690) ;  /* 0x0000001c00ac9947 */ /* 0x000fea0003800000 */
[----:B------:R-:W-:Y:S02]  /*a9a0*/  VIADD R13, R172, 0xfffffffe ;  /* 0xfffffffeac0d7836 */ /* 0x000fe40000000000 */
[----:B------:R-:W-:Y:S02]  /*a9b0*/  IMAD.MOV.U32 R15, RZ, RZ, R170 ;  /* 0x000000ffff0f7224 */ /* 0x000fe400078e00aa */
[----:B------:R-:W-:Y:S02]  /*a9c0*/  IMAD.MOV.U32 R219, RZ, RZ, R168 ;  /* 0x000000ffffdb7224 */ /* 0x000fe400078e00a8 */
[----:B------:R-:W-:-:S07]  /*a9d0*/  IMAD.MOV.U32 R216, RZ, RZ, R18 ;  /* 0x000000ffffd87224 */ /* 0x000fce00078e0012 */
.L_x_703:
[----:B------:R-:W-:Y:S02]  /*a9e0*/  VIADD R18, R216, 0x1 ;  /* 0x00000001d8127836 */ /* 0x000fe40000000000 */
[----:B0-2---:R-:W-:Y:S02]  /*a9f0*/  IMAD.MOV.U32 R12, RZ, RZ, R13 ;  /* 0x000000ffff0c7224 */ /* 0x005fe400078e000d */
[----:B------:R-:W-:Y:S01]  /*aa00*/  VIADD R13, R13, 0xffffffff ;  /* 0xffffffff0d0d7836 */ /* 0x000fe20000000000 */
[----:B------:R-:W-:Y:S02]  /*aa10*/  ISETP.NE.AND P2, PT, R18, 0x2, PT ;  /* 0x000000021200780c */ /* 0x000fe40003f45270 */
[----:B------:R-:W-:Y:S02]  /*aa20*/  ISETP.GT.AND P1, PT, R12, RZ, PT ;  /* 0x000000ff0c00720c */ /* 0x000fe40003f24270 */
[----:B------:R-:W-:Y:S02]  /*aa30*/  SEL R12, RZ, 0x1, P2 ;  /* 0x00000001ff0c7807 */ /* 0x000fe40001000000 */
[----:B------:R-:W-:-:S02]  /*aa40*/  SEL R18, R18, RZ, P2 ;  /* 0x000000ff12127207 */ /* 0x000fc40001000000 */
[----:B------:R-:W-:Y:S01]  /*aa50*/  LOP3.LUT R23, R23, R12, RZ, 0x3c, !PT ;  /* 0x0000000c17177212 */ /* 0x000fe200078e3cff */
[----:B------:R-:W-:Y:S06]  /*aa60*/  @!P0 BRA `(.L_x_691) ;  /* 0x0000000000048947 */ /* 0x000fec0003800000 */
[----:B------:R-:W-:Y:S01]  /*aa70*/  BPT.TRAP 0x1 ;  /* 0x000000040000795c */ /* 0x000fe20000300000 */
.L_x_691:
[----:B------:R-:W-:Y:S01]  /*aa80*/  IMAD R12, R18, 0x8, R2 ;  /* 0x00000008120c7824 */ /* 0x000fe200078e0202 */
[----:B------:R-:W-:-:S04]  /*aa90*/  SHF.L.U32 R14, R23, 0x1f, RZ ;  /* 0x0000001f170e7819 */ /* 0x000fc800000006ff */
[----:B------:R0:W2:Y:S01]  /*aaa0*/  SYNCS.PHASECHK.TRANS64.TRYWAIT P2, [R12+URZ+0x28c30], R14 ;  /* 0x028c300e0c0075a7 */ /* 0x0000a2000804017f */
[----:B------:R-:W-:Y:S05]  /*aab0*/  @!P0 BRA `(.L_x_692) ;  /* 0x0000000000048947 */ /* 0x000fea0003800000 */
[----:B------:R-:W-:Y:S01]  /*aac0*/  BPT.TRAP 0x1 ;  /* 0x000000040000795c */ /* 0x000fe20000300000 */
.L_x_692:
[----:B------:R-:W-:Y:S01]  /*aad0*/  VIADD R20, R2, 0x20400 ;  /* 0x0002040002147836 */ /* 0x000fe20000000000 */
[----:B------:R-:W-:Y:S01]  /*aae0*/  BSSY B1, `(.L_x_693) ;  /* 0x0000009000017945 */ /* 0x000fe20003800000 */
[----:B-1----:R-:W-:Y:S02]  /*aaf0*/  IMAD R154, R18, 0x200, R11 ;  /* 0x00000200129a7824 */ /* 0x002fe400078e020b */
[----:B------:R-:W-:Y:S01]  /*ab00*/  IMAD.MOV.U32 R155, RZ, RZ, 0x40000040 ;  /* 0x40000040ff9b7424 */ /* 0x000fe200078e00ff */
[----:B------:R-:W-:-:S04]  /*ab10*/  SHF.R.U32.HI R20, RZ, 0x4, R20 ;  /* 0x00000004ff147819 */ /* 0x000fc80000011614 */
[----:B------:R-:W-:-:S04]  /*ab20*/  LOP3.LUT R20, R20, 0x3fff, RZ, 0xc0, !PT ;  /* 0x00003fff14147812 */ /* 0x000fc800078ec0ff */
[----:B------:R-:W-:Y:S01]  /*ab30*/  LOP3.LUT R20, R20, 0x10000, RZ, 0xfc, !PT ;  /* 0x0001000014147812 */ /* 0x000fe200078efcff */
[----:B--2---:R-:W-:Y:S06]  /*ab40*/  @P2 BRA `(.L_x_694) ;  /* 0x0000000000082947 */ /* 0x004fec0003800000 */
[----:B------:R-:W1:Y:S02]  /*ab50*/  SYNCS.PHASECHK.TRANS64.TRYWAIT P2, [R12+URZ+0x28c30], R14 ;  /* 0x028c300e0c0075a7 */ /* 0x000e64000804017f */
[----:B-1----:R-:W-:Y:S05]  /*ab60*/  @!P2 BRA `(.L_x_695) ;  /* 0x000000d40028a947 */ /* 0x002fea0003800000 */
.L_x_694:
[----:B------:R-:W-:Y:S05]  /*ab70*/  BSYNC B1 ;  /* 0x0000000000017941 */ /* 0x000fea0003800000 */
.L_x_693:
[----:B------:R-:W-:Y:S01]  /*ab80*/  IMAD.MOV.U32 R21, RZ, RZ, 0x40000040 ;  /* 0x40000040ff157424 */ /* 0x000fe200078e00ff */
[----:B------:R-:W-:Y:S01]  /*ab90*/  R2UR UR4, R20 ;  /* 0x00000000140472ca */ /* 0x000fe200000e0000 */
[C---:B------:R-:W-:Y:S01]  /*aba0*/  VIADD R152, R154.reuse, 0x2 ;  /* 0x000000029a987836 */ /* 0x040fe20000000000 */
[C---:B------:R-:W-:Y:S01]  /*abb0*/  R2UR UR6, R154.reuse ;  /* 0x000000009a0672ca */ /* 0x040fe200000e0000 */
[C---:B------:R-:W-:Y:S01]  /*abc0*/  VIADD R20, R154.reuse, 0x4 ;  /* 0x000000049a147836 */ /* 0x040fe20000000000 */
[----:B------:R-:W-:Y:S01]  /*abd0*/  R2UR UR7, R155 ;  /* 0x000000009b0772ca */ /* 0x000fe200000e0000 */
[----:B------:R-:W-:Y:S01]  /*abe0*/  VIADD R154, R154, 0x6 ;  /* 0x000000069a9a7836 */ /* 0x000fe20000000000 */
[----:B------:R-:W-:Y:S01]  /*abf0*/  R2UR UR5, R21 ;  /* 0x00000000150572ca */ /* 0x000fe200000e0000 */
[----:B------:R-:W-:Y:S01]  /*ac00*/  IMAD.MOV.U32 R153, RZ, RZ, 0x40000040 ;  /* 0x40000040ff997424 */ /* 0x000fe200078e00ff */
[----:B------:R-:W-:Y:S01]  /*ac10*/  R2UR UR10, R152 ;  /* 0x00000000980a72ca */ /* 0x000fe200000e0000 */
[----:B------:R-:W-:Y:S01]  /*ac20*/  IMAD.MOV.U32 R155, RZ, RZ, 0x40000040 ;  /* 0x40000040ff9b7424 */ /* 0x000fe200078e00ff */
[----:B------:R-:W-:-:S02]  /*ac30*/  R2UR UR18, R154 ;  /* 0x000000009a1272ca */ /* 0x000fc400000e0000 */
[----:B------:R-:W-:Y:S02]  /*ac40*/  R2UR UR11, R153 ;  /* 0x00000000990b72ca */ /* 0x000fe400000e0000 */
[----:B------:R-:W-:Y:S02]  /*ac50*/  R2UR UR19, R155 ;  /* 0x000000009b1372ca */ /* 0x000fe400000e0000 */
[----:B------:R-:W-:Y:S01]  /*ac60*/  WARPGROUP.ARRIVE ;  /* 0x00000000000079c5 */ /* 0x000fe20000000000 */
[----:B------:R-:W-:Y:S02]  /*ac70*/  R2UR UR8, R8 ;  /* 0x00000000080872ca */ /* 0x000fe400000e0000 */
[----:B------:R-:W-:Y:S02]  /*ac80*/  R2UR UR9, R9 ;  /* 0x00000000090972ca */ /* 0x000fe400000e0000 */
[----:B------:R-:W-:Y:S01]  /*ac90*/  R2UR UR14, R20 ;  /* 0x00000000140e72ca */ /* 0x000fe200000e0000 */
[----:B------:R-:W-:Y:S01]  /*aca0*/  HGMMA.64x64x16.F32.BF16 R152, gdesc[UR4], RZ, !UPT, gsb0 ;  /* 0x00e00000049879f0 */ /* 0x000fe2000c0018ff */
[----:B------:R-:W-:-:S02]  /*acb0*/  R2UR UR15, R21 ;  /* 0x00000000150f72ca */ /* 0x000fc400000e0000 */
[----:B------:R-:W-:Y:S02]  /*acc0*/  R2UR UR12, R6 ;  /* 0x00000000060c72ca */ /* 0x000fe400000e0000 */
[----:B------:R-:W-:Y:S02]  /*acd0*/  R2UR UR13, R7 ;  /* 0x00000000070d72ca */ /* 0x000fe400000e0000 */
[----:B------:R-:W-:Y:S02]  /*ace0*/  R2UR UR16, R4 ;  /* 0x00000000041072ca */ /* 0x000fe400000e0000 */
[----:B------:R-:W-:Y:S01]  /*acf0*/  R2UR UR17, R5 ;  /* 0x00000000051172ca */ /* 0x000fe200000e0000 */
        /* <DEDUP_REMOVED lines=12> */
.L_x_696:
        /* <DEDUP_REMOVED lines=15> */
[----:B------:R-:W-:Y:S01]  /*aeb0*/  FMUL.FTZ R221, R177, UR37 ;  /* 0x00000025b1dd7c20 */ /* 0x000fe20008410000 */
[----:B------:R-:W-:Y:S01]  /*aec0*/  FMUL.FTZ R180, R180, UR37 ;  /* 0x00000025b4b47c20 */ /* 0x000fe20008410000 */
[----:B------:R-:W-:Y:S01]  /*aed0*/  FMUL.FTZ R181, R181, UR37 ;  /* 0x00000025b5b57c20 */ /* 0x000fe20008410000 */
[----:B------:R-:W-:Y:S01]  /*aee0*/  FMUL.FTZ R177, R154, UR37 ;  /* 0x000000259ab17c20 */ /* 0x000fe20008410000 */
[----:B------:R-:W-:Y:S01]  /*aef0*/  FMUL.FTZ R155, R155, UR37 ;  /* 0x000000259b9b7c20 */ /* 0x000fe20008410000 */
[----:B------:R-:W-:Y:S01]  /*af00*/  FMUL.FTZ R158, R158, UR37 ;  /* 0x000000259e9e7c20 */ /* 0x000fe20008410000 */
[----:B------:R-:W-:Y:S01]  /*af10*/  FMUL.FTZ R159, R159, UR37 ;  /* 0x000000259f9f7c20 */ /* 0x000fe20008410000 */
[----:B------:R-:W4:Y:S01]  /*af20*/  MUFU.TANH R152, R152 ;  /* 0x0000009800987308 */ /* 0x000f220000002400 */
[----:B--2---:R-:W-:Y:S01]  /*af30*/  FMNMX.FTZ R168, R20, R219, !PT ;  /* 0x000000db14a87209 */ /* 0x004fe20007810000 */
[----:B------:R-:W-:Y:S01]  /*af40*/  FMUL.FTZ R162, R162, UR37 ;  /* 0x00000025a2a27c20 */ /* 0x000fe20008410000 */
[----:B------:R-:W-:-:S05]  /*af50*/  FMUL.FTZ R170, R170, UR37 ;  /* 0x00000025aaaa7c20 */ /* 0x000fca0008410000 */
[----:B------:R-:W2:Y:S01]  /*af60*/  MUFU.TANH R153, R153 ;  /* 0x0000009900997308 */ /* 0x000ea20000002400 */
[----:B---3--:R-:W-:-:S07]  /*af70*/  FMNMX.FTZ R168, R21, R168, !PT ;  /* 0x000000a815a87209 */ /* 0x008fce0007810000 */
[----:B------:R-:W3:Y:S01]  /*af80*/  MUFU.TANH R156, R156 ;  /* 0x0000009c009c7308 */ /* 0x000ee20000002400 */
[----:B----4-:R-:W-:-:S07]  /*af90*/  FMNMX.FTZ R168, R152, R168, !PT ;  /* 0x000000a898a87209 */ /* 0x010fce0007810000 */
[----:B------:R-:W4:Y:S01]  /*afa0*/  MUFU.TANH R157, R157 ;  /* 0x0000009d009d7308 */ /* 0x000f220000002400 */
[----:B--2---:R-:W-:-:S07]  /*afb0*/  FMNMX.FTZ R168, R153, R168, !PT ;  /* 0x000000a899a87209 */ /* 0x004fce0007810000 */
        /* <DEDUP_REMOVED lines=20> */
[----:B------:R-:W-:Y:S01]  /*b100*/  MUFU.TANH R177, R177 ;  /* 0x000000b100b17308 */ /* 0x000fe20000002400 */
[----:B----4-:R-:W-:-:S07]  /*b110*/  FMNMX.FTZ R168, R180, R168, !PT ;  /* 0x000000a8b4a87209 */ /* 0x010fce0007810000 */
[----:B------:R-:W-:Y:S01]  /*b120*/  MUFU.TANH R155, R155 ;  /* 0x0000009b009b7308 */ /* 0x000fe20000002400 */
[----:B--2---:R-:W-:-:S05]  /*b130*/  FMNMX.FTZ R168, R181, R168, !PT ;  /* 0x000000a8b5a87209 */ /* 0x004fca0007810000 */
[----:B------:R-:W2:Y:S02]  /*b140*/  SHFL.BFLY PT, R169, R168, 0x2, 0x1f ;  /* 0x0c401f00a8a97f89 */ /* 0x000ea400000e0000 */
[----:B------:R-:W-:Y:S08]  /*b150*/  MUFU.TANH R158, R158 ;  /* 0x0000009e009e7308 */ /* 0x000ff00000002400 */
[----:B------:R-:W-:Y:S08]  /*b160*/  MUFU.TANH R159, R159 ;  /* 0x0000009f009f7308 */ /* 0x000ff00000002400 */
[----:B------:R-:W-:Y:S01]  /*b170*/  MUFU.TANH R162, R162 ;  /* 0x000000a200a27308 */ /* 0x000fe20000002400 */
[----:B--2---:R-:W-:-:S05]  /*b180*/  FMNMX.FTZ R168, R168, R169, !PT ;  /* 0x000000a9a8a87209 */ /* 0x004fca0007810000 */
[----:B------:R-:W2:Y:S02]  /*b190*/  SHFL.BFLY PT, R169, R168, 0x1, 0x1f ;  /* 0x0c201f00a8a97f89 */ /* 0x000ea400000e0000 */
[----:B--2---:R-:W-:Y:S01]  /*b1a0*/  FMNMX.FTZ R168, R168, R169, !PT ;  /* 0x000000a9a8a87209 */ /* 0x004fe20007810000 */
[----:B------:R-:W-:-:S04]  /*b1b0*/  IMAD.U32 R169, RZ, RZ, UR36 ;  /* 0x00000024ffa97e24 */ /* 0x000fc8000f8e00ff */
[C---:B------:R-:W-:Y:S01]  /*b1c0*/  FADD.FTZ R222, -R168.reuse, R219 ;  /* 0x000000dba8de7221 */ /* 0x040fe20000010100 */
[----:B------:R-:W-:-:S03]  /*b1d0*/  FMUL.FTZ R154, R168, R169 ;  /* 0x000000a9a89a7220 */ /* 0x000fc60000410000 */
[-C--:B------:R-:W-:Y:S01]  /*b1e0*/  FMUL.FTZ R222, R222, R169.reuse ;  /* 0x000000a9dede7220 */ /* 0x080fe20000410000 */
[-CC-:B------:R-:W-:Y:S01]  /*b1f0*/  FFMA.FTZ R219, R20, R169.reuse, -R154.reuse ;  /* 0x000000a914db7223 */ /* 0x180fe2000001089a */
[-CC-:B------:R-:W-:Y:S01]  /*b200*/  FFMA.FTZ R223, R21, R169.reuse, -R154.reuse ;  /* 0x000000a915df7223 */ /* 0x180fe2000001089a */
[-CC-:B------:R-:W-:Y:S01]  /*b210*/  FFMA.FTZ R21, R152, R169.reuse, -R154.reuse ;  /* 0x000000a998157223 */ /* 0x180fe2000001089a */
[----:B------:R-:W2:Y:S01]  /*b220*/  MUFU.EX2 R20, R222 ;  /* 0x000000de00147308 */ /* 0x000ea20000000800 */
[-CC-:B------:R-:W-:Y:S01]  /*b230*/  FFMA.FTZ R153, R153, R169.reuse, -R154.reuse ;  /* 0x000000a999997223 */ /* 0x180fe2000001089a */
[-CC-:B------:R-:W-:Y:S01]  /*b240*/  FFMA.FTZ R156, R156, R169.reuse, -R154.reuse ;  /* 0x000000a99c9c7223 */ /* 0x180fe2000001089a */
[-CC-:B------:R-:W-:Y:S01]  /*b250*/  FFMA.FTZ R157, R157, R169.reuse, -R154.reuse ;  /* 0x000000a99d9d7223 */ /* 0x180fe2000001089a */
[-CC-:B------:R-:W-:Y:S01]  /*b260*/  FFMA.FTZ R160, R160, R169.reuse, -R154.reuse ;  /* 0x000000a9a0a07223 */ /* 0x180fe2000001089a */
[-CC-:B------:R-:W-:Y:S01]  /*b270*/  FFMA.FTZ R161, R161, R169.reuse, -R154.reuse ;  /* 0x000000a9a1a17223 */ /* 0x180fe2000001089a */
[-CC-:B------:R-:W-:Y:S01]  /*b280*/  FFMA.FTZ R164, R164, R169.reuse, -R154.reuse ;  /* 0x000000a9a4a47223 */ /* 0x180fe2000001089a */
[-CC-:B------:R-:W-:Y:S01]  /*b290*/  FFMA.FTZ R165, R165, R169.reuse, -R154.reuse ;  /* 0x000000a9a5a57223 */ /* 0x180fe2000001089a */
[----:B------:R-:W3:Y:S01]  /*b2a0*/  MUFU.EX2 R152, R219 ;  /* 0x000000db00987308 */ /* 0x000ee20000000800 */
[-CC-:B------:R-:W-:Y:S01]  /*b2b0*/  FFMA.FTZ R172, R172, R169.reuse, -R154.reuse ;  /* 0x000000a9acac7223 */ /* 0x180fe2000001089a */
[-CC-:B------:R-:W-:Y:S01]  /*b2c0*/  FFMA.FTZ R173, R173, R169.reuse, -R154.reuse ;  /* 0x000000a9adad7223 */ /* 0x180fe2000001089a */
[-CC-:B------:R-:W-:Y:S01]  /*b2d0*/  FFMA.FTZ R176, R176, R169.reuse, -R154.reuse ;  /* 0x000000a9b0b07223 */ /* 0x180fe2000001089a */
[-CC-:B------:R-:W-:Y:S01]  /*b2e0*/  FFMA.FTZ R221, R221, R169.reuse, -R154.reuse ;  /* 0x000000a9dddd7223 */ /* 0x180fe2000001089a */
[-CC-:B------:R-:W-:Y:S01]  /*b2f0*/  FFMA.FTZ R180, R180, R169.reuse, -R154.reuse ;  /* 0x000000a9b4b47223 */ /* 0x180fe2000001089a */
[----:B------:R-:W-:-:S02]  /*b300*/  FFMA.FTZ R181, R181, R169, -R154 ;  /* 0x000000a9b5b57223 */ /* 0x000fc4000001089a */
[----:B------:R-:W4:Y:S01]  /*b310*/  MUFU.EX2 R223, R223 ;  /* 0x000000df00df7308 */ /* 0x000f220000000800 */
[-C--:B--2---:R-:W-:Y:S01]  /*b320*/  FMUL.FTZ R24, R24, R20.reuse ;  /* 0x0000001418187220 */ /* 0x084fe20000410000 */
[-C--:B------:R-:W-:Y:S01]  /*b330*/  FMUL.FTZ R25, R25, R20.reuse ;  /* 0x0000001419197220 */ /* 0x080fe20000410000 */
[-C--:B------:R-:W-:Y:S01]  /*b340*/  FMUL.FTZ R28, R28, R20.reuse ;  /* 0x000000141c1c7220 */ /* 0x080fe20000410000 */
[-C--:B------:R-:W-:Y:S01]  /*b350*/  FMUL.FTZ R29, R29, R20.reuse ;  /* 0x000000141d1d7220 */ /* 0x080fe20000410000 */
[-C--:B------:R-:W-:Y:S01]  /*b360*/  FMUL.FTZ R32, R32, R20.reuse ;  /* 0x0000001420207220 */ /* 0x080fe20000410000 */
[-C--:B------:R-:W-:Y:S01]  /*b370*/  FMUL.FTZ R33, R33, R20.reuse ;  /* 0x0000001421217220 */ /* 0x080fe20000410000 */
[----:B------:R-:W-:Y:S01]  /*b380*/  FMUL.FTZ R36, R36, R20 ;  /* 0x0000001424247220 */ /* 0x000fe20000410000 */
[----:B------:R2:W5:Y:S01]  /*b390*/  MUFU.EX2 R219, R21 ;  /* 0x0000001500db7308 */ /* 0x0005620000000800 */
[----:B---3--:R-:W-:Y:S01]  /*b3a0*/  FFMA.FTZ R154, R20, R0, R152 ;  /* 0x00000000149a7223 */ /* 0x008fe20000010098 */
[----:B------:R-:W-:Y:S01]  /*b3b0*/  FMUL.FTZ R0, R163, UR37 ;  /* 0x00000025a3007c20 */ /* 0x000fe20008410000 */
[-C--:B------:R-:W-:Y:S01]  /*b3c0*/  FMUL.FTZ R37, R37, R20.reuse ;  /* 0x0000001425257220 */ /* 0x080fe20000410000 */
[-C--:B------:R-:W-:Y:S01]  /*b3d0*/  FMUL.FTZ R40, R40, R20.reuse ;  /* 0x0000001428287220 */ /* 0x080fe20000410000 */
[-C--:B------:R-:W-:Y:S01]  /*b3e0*/  FMUL.FTZ R41, R41, R20.reuse ;  /* 0x0000001429297220 */ /* 0x080fe20000410000 */
[-C--:B------:R-:W-:Y:S01]  /*b3f0*/  FMUL.FTZ R44, R44, R20.reuse ;  /* 0x000000142c2c7220 */ /* 0x080fe20000410000 */
[----:B------:R-:W-:Y:S01]  /*b400*/  FMUL.FTZ R45, R45, R20 ;  /* 0x000000142d2d7220 */ /* 0x000fe20000410000 */
[----:B------:R-:W3:Y:S01]  /*b410*/  MUFU.EX2 R153, R153 ;  /* 0x0000009900997308 */ /* 0x000ee20000000800 */
[C---:B----4-:R-:W-:Y:S01]  /*b420*/  FADD.FTZ R154, R223.reuse, R154 ;  /* 0x0000009adf9a7221 */ /* 0x050fe20000010000 */
[----:B--2---:R-:W-:Y:S01]  /*b430*/  FMUL.FTZ R21, R166, UR37 ;  /* 0x00000025a6157c20 */ /* 0x004fe20008410000 */
[----:B------:R-:W-:Y:S01]  /*b440*/  F2FP.BF16.F32.PACK_AB R152, R223, R152 ;  /* 0x00000098df98723e */ /* 0x000fe200000010ff */
[-C--:B------:R-:W-:Y:S01]  /*b450*/  FMUL.FTZ R48, R48, R20.reuse ;  /* 0x0000001430307220 */ /* 0x080fe20000410000 */
[-C--:B------:R-:W-:Y:S01]  /*b460*/  FMUL.FTZ R49, R49, R20.reuse ;  /* 0x0000001431317220 */ /* 0x080fe20000410000 */
[-C--:B------:R-:W-:Y:S01]  /*b470*/  FMUL.FTZ R52, R52, R20.reuse ;  /* 0x0000001434347220 */ /* 0x080fe20000410000 */
[-C--:B------:R-:W-:Y:S01]  /*b480*/  FMUL.FTZ R53, R53, R20.reuse ;  /* 0x0000001435357220 */ /* 0x080fe20000410000 */
[----:B------:R-:W2:Y:S01]  /*b490*/  MUFU.TANH R0, R0 ;  /* 0x0000000000007308 */ /* 0x000ea20000002400 */
[----:B-----5:R-:W-:Y:S01]  /*b4a0*/  FADD.FTZ R154, R219, R154 ;  /* 0x0000009adb9a7221 */ /* 0x020fe20000010000 */
[-C--:B------:R-:W-:Y:S01]  /*b4b0*/  FMUL.FTZ R56, R56, R20.reuse ;  /* 0x0000001438387220 */ /* 0x080fe20000410000 */
[-C--:B------:R-:W-:Y:S01]  /*b4c0*/  FMUL.FTZ R57, R57, R20.reuse ;  /* 0x0000001439397220 */ /* 0x080fe20000410000 */
[-C--:B------:R-:W-:Y:S01]  /*b4d0*/  FMUL.FTZ R60, R60, R20.reuse ;  /* 0x000000143c3c7220 */ /* 0x080fe20000410000 */
[-C--:B------:R-:W-:Y:S01]  /*b4e0*/  FMUL.FTZ R61, R61, R20.reuse ;  /* 0x000000143d3d7220 */ /* 0x080fe20000410000 */
[-C--:B------:R-:W-:Y:S01]  /*b4f0*/  FMUL.FTZ R64, R64, R20.reuse ;  /* 0x0000001440407220 */ /* 0x080fe20000410000 */
[-C--:B------:R-:W-:Y:S01]  /*b500*/  FMUL.FTZ R65, R65, R20.reuse ;  /* 0x0000001441417220 */ /* 0x080fe20000410000 */
[----:B------:R-:W4:Y:S01]  /*b510*/  MUFU.TANH R21, R21 ;  /* 0x0000001500157308 */ /* 0x000f220000002400 */
[C---:B---3--:R-:W-:Y:S01]  /*b520*/  FADD.FTZ R163, R153.reuse, R154 ;  /* 0x0000009a99a37221 */ /* 0x048fe20000010000 */
[----:B------:R-:W-:Y:S01]  /*b530*/  F2FP.BF16.F32.PACK_AB R154, R153, R219 ;  /* 0x000000db999a723e */ /* 0x000fe200000010ff */
[----:B------:R-:W-:Y:S01]  /*b540*/  FMUL.FTZ R153, R167, UR37 ;  /* 0x00000025a7997c20 */ /* 0x000fe20008410000 */
[----:B------:R-:W-:Y:S01]  /*b550*/  FMUL.FTZ R167, R174, UR37 ;  /* 0x00000025aea77c20 */ /* 0x000fe20008410000 */
[----:B------:R-:W-:Y:S01]  /*b560*/  FMUL.FTZ R174, R178, UR37 ;  /* 0x00000025b2ae7c20 */ /* 0x000fe20008410000 */
        /* <DEDUP_REMOVED lines=10> */
[----:B------:R-:W5:Y:S01]  /*b610*/  MUFU.TANH R153, R153 ;  /* 0x0000009900997308 */ /* 0x000f620000002400 */
[----:B---3--:R-:W-:-:S02]  /*b620*/  IMAD.MOV R157, RZ, RZ, -R211 ;  /* 0x000000ffff9d7224 */ /* 0x008fc400078e0ad3 */
[-C--:B------:R-:W-:Y:S01]  /*b630*/  FMUL.FTZ R85, R85, R20.reuse ;  /* 0x0000001455557220 */ /* 0x080fe20000410000 */
[-C--:B------:R-:W-:Y:S01]  /*b640*/  FMUL.FTZ R88, R88, R20.reuse ;  /* 0x0000001458587220 */ /* 0x080fe20000410000 */
[-C--:B------:R-:W-:Y:S01]  /*b650*/  FMUL.FTZ R89, R89, R20.reuse ;  /* 0x0000001459597220 */ /* 0x080fe20000410000 */
[-C--:B------:R-:W-:Y:S01]  /*b660*/  FMUL.FTZ R92, R92, R20.reuse ;  /* 0x000000145c5c7220 */ /* 0x080fe20000410000 */
[----:B------:R-:W-:Y:S01]  /*b670*/  ISETP.NE.AND P2, PT, R210, R157, PT ;  /* 0x0000009dd200720c */ /* 0x000fe20003f45270 */
[----:B------:R-:W-:Y:S01]  /*b680*/  VIADD R157, R12, 0x28c40 ;  /* 0x00028c400c9d7836 */ /* 0x000fe20000000000 */
[----:B------:R-:W-:Y:S01]  /*b690*/  MUFU.TANH R167, R167 ;  /* 0x000000a700a77308 */ /* 0x000fe20000002400 */
[-C--:B------:R-:W-:Y:S01]  /*b6a0*/  FMUL.FTZ R93, R93, R20.reuse ;  /* 0x000000145d5d7220 */ /* 0x080fe20000410000 */
[-C--:B------:R-:W-:Y:S01]  /*b6b0*/  FMUL.FTZ R96, R96, R20.reuse ;  /* 0x0000001460607220 */ /* 0x080fe20000410000 */
[-C--:B------:R-:W-:Y:S01]  /*b6c0*/  FMUL.FTZ R97, R97, R20.reuse ;  /* 0x0000001461617220 */ /* 0x080fe20000410000 */
[----:B------:R-:W-:Y:S01]  /*b6d0*/  PRMT R166, R189, 0x654, R157 ;  /* 0x00000654bda67816 */ /* 0x000fe2000000009d */
[-C--:B------:R-:W-:Y:S01]  /*b6e0*/  FMUL.FTZ R100, R100, R20.reuse ;  /* 0x0000001464647220 */ /* 0x080fe20000410000 */
[-C--:B------:R-:W-:Y:S01]  /*b6f0*/  FMUL.FTZ R101, R101, R20.reuse ;  /* 0x0000001465657220 */ /* 0x080fe20000410000 */
[-C--:B------:R-:W-:Y:S01]  /*b700*/  FMUL.FTZ R104, R104, R20.reuse ;  /* 0x0000001468687220 */ /* 0x080fe20000410000 */
[----:B------:R3:W0:Y:S01]  /*b710*/  MUFU.TANH R157, R170 ;  /* 0x000000aa009d7308 */ /* 0x0006220000002400 */
[----:B------:R1:W-:Y:S01]  /*b720*/  SYNCS.ARRIVE.TRANS64.RED.A1T0 RZ, [R166+URZ], RZ ;  /* 0x000000ffa6ff79a7 */ /* 0x0003e2000810043f */
[-C--:B------:R-:W-:Y:S01]  /*b730*/  FMUL.FTZ R105, R105, R20.reuse ;  /* 0x0000001469697220 */ /* 0x080fe20000410000 */
[-C--:B------:R-:W-:Y:S01]  /*b740*/  FMUL.FTZ R108, R108, R20.reuse ;  /* 0x000000146c6c7220 */ /* 0x080fe20000410000 */
[-C--:B------:R-:W-:Y:S01]  /*b750*/  FMUL.FTZ R109, R109, R20.reuse ;  /* 0x000000146d6d7220 */ /* 0x080fe20000410000 */
[-C--:B------:R-:W-:Y:S01]  /*b760*/  FMUL.FTZ R112, R112, R20.reuse ;  /* 0x0000001470707220 */ /* 0x080fe20000410000 */
[-C--:B------:R-:W-:Y:S01]  /*b770*/  FMUL.FTZ R113, R113, R20.reuse ;  /* 0x0000001471717220 */ /* 0x080fe20000410000 */
[----:B------:R-:W-:Y:S01]  /*b780*/  FMUL.FTZ R116, R116, R20 ;  /* 0x0000001474747220 */ /* 0x000fe20000410000 */
[----:B------:R-:W-:Y:S01]  /*b790*/  MUFU.TANH R174, R174 ;  /* 0x000000ae00ae7308 */ /* 0x000fe20000002400 */
[----:B---3--:R-:W-:Y:S01]  /*b7a0*/  FMNMX.FTZ R170, R177, R15, !PT ;  /* 0x0000000fb1aa7209 */ /* 0x008fe20007810000 */
[----:B-1----:R-:W-:Y:S01]  /*b7b0*/  FMUL.FTZ R166, R171, UR37 ;  /* 0x00000025aba67c20 */ /* 0x002fe20008410000 */
[----:B------:R-:W-:Y:S01]  /*b7c0*/  FMUL.FTZ R171, R175, UR37 ;  /* 0x00000025afab7c20 */ /* 0x000fe20008410000 */
[----:B------:R-:W-:Y:S01]  /*b7d0*/  FMUL.FTZ R175, R179, UR37 ;  /* 0x00000025b3af7c20 */ /* 0x000fe20008410000 */
[----:B------:R-:W-:Y:S01]  /*b7e0*/  FMNMX.FTZ R170, R155, R170, !PT ;  /* 0x000000aa9baa7209 */ /* 0x000fe20007810000 */
[----:B------:R-:W-:Y:S01]  /*b7f0*/  FMUL.FTZ R179, R182, UR37 ;  /* 0x00000025b6b37c20 */ /* 0x000fe20008410000 */
[----:B------:R-:W-:Y:S01]  /*b800*/  FMUL.FTZ R182, R183, UR37 ;  /* 0x00000025b7b67c20 */ /* 0x000fe20008410000 */
[----:B------:R-:W1:Y:S01]  /*b810*/  MUFU.TANH R166, R166 ;  /* 0x000000a600a67308 */ /* 0x000e620000002400 */
[----:B------:R-:W-:Y:S01]  /*b820*/  FMNMX.FTZ R170, R158, R170, !PT ;  /* 0x000000aa9eaa7209 */ /* 0x000fe20007810000 */
[-C--:B------:R-:W-:Y:S01]  /*b830*/  FMUL.FTZ R117, R117, R20.reuse ;  /* 0x0000001475757220 */ /* 0x080fe20000410000 */
[-C--:B------:R-:W-:Y:S01]  /*b840*/  FMUL.FTZ R120, R120, R20.reuse ;  /* 0x0000001478787220 */ /* 0x080fe20000410000 */
[----:B------:R-:W-:Y:S01]  /*b850*/  FMUL.FTZ R121, R121, R20 ;  /* 0x0000001479797220 */ /* 0x000fe20000410000 */
[----:B------:R-:W-:Y:S01]  /*b860*/  FMNMX.FTZ R170, R159, R170, !PT ;  /* 0x000000aa9faa7209 */ /* 0x000fe20007810000 */
[-C--:B------:R-:W-:Y:S01]  /*b870*/  FMUL.FTZ R124, R124, R20.reuse ;  /* 0x000000147c7c7220 */ /* 0x080fe20000410000 */
[----:B------:R-:W-:Y:S01]  /*b880*/  FMUL.FTZ R125, R125, R20 ;  /* 0x000000147d7d7220 */ /* 0x000fe20000410000 */
[----:B------:R-:W3:Y:S01]  /*b890*/  MUFU.TANH R171, R171 ;  /* 0x000000ab00ab7308 */ /* 0x000ee20000002400 */
[----:B------:R-:W-:Y:S01]  /*b8a0*/  FMNMX.FTZ R170, R162, R170, !PT ;  /* 0x000000aaa2aa7209 */ /* 0x000fe20007810000 */
[-C--:B------:R-:W-:Y:S01]  /*b8b0*/  FMUL.FTZ R128, R128, R20.reuse ;  /* 0x0000001480807220 */ /* 0x080fe20000410000 */
[-C--:B------:R-:W-:Y:S01]  /*b8c0*/  FMUL.FTZ R129, R129, R20.reuse ;  /* 0x0000001481817220 */ /* 0x080fe20000410000 */
[----:B------:R-:W-:Y:S01]  /*b8d0*/  FMUL.FTZ R132, R132, R20 ;  /* 0x0000001484847220 */ /* 0x000fe20000410000 */
[----:B--2---:R-:W-:Y:S01]  /*b8e0*/  FMNMX.FTZ R170, R0, R170, !PT ;  /* 0x000000aa00aa7209 */ /* 0x004fe20007810000 */
[-C--:B------:R-:W-:Y:S01]  /*b8f0*/  FMUL.FTZ R133, R133, R20.reuse ;  /* 0x0000001485857220 */ /* 0x080fe20000410000 */
[----:B------:R-:W-:Y:S01]  /*b900*/  FMUL.FTZ R136, R136, R20 ;  /* 0x0000001488887220 */ /* 0x000fe20000410000 */
[----:B------:R-:W2:Y:S01]  /*b910*/  MUFU.TANH R175, R175 ;  /* 0x000000af00af7308 */ /* 0x000ea20000002400 */
[----:B----4-:R-:W-:Y:S01]  /*b920*/  FMNMX.FTZ R170, R21, R170, !PT ;  /* 0x000000aa15aa7209 */ /* 0x010fe20007810000 */
[-C--:B------:R-:W-:Y:S01]  /*b930*/  FMUL.FTZ R137, R137, R20.reuse ;  /* 0x0000001489897220 */ /* 0x080fe20000410000 */
[-C--:B------:R-:W-:Y:S01]  /*b940*/  FMUL.FTZ R140, R140, R20.reuse ;  /* 0x000000148c8c7220 */ /* 0x080fe20000410000 */
[----:B------:R-:W-:Y:S01]  /*b950*/  FMUL.FTZ R141, R141, R20 ;  /* 0x000000148d8d7220 */ /* 0x000fe20000410000 */
[----:B-----5:R-:W-:Y:S01]  /*b960*/  FMNMX.FTZ R170, R153, R170, !PT ;  /* 0x000000aa99aa7209 */ /* 0x020fe20007810000 */
[-C--:B------:R-:W-:Y:S01]  /*b970*/  FMUL.FTZ R144, R144, R20.reuse ;  /* 0x0000001490907220 */ /* 0x080fe20000410000 */
[----:B------:R-:W-:Y:S01]  /*b980*/  FMUL.FTZ R145, R145, R20 ;  /* 0x0000001491917220 */ /* 0x000fe20000410000 */
[----:B------:R-:W4:Y:S01]  /*b990*/  MUFU.TANH R179, R179 ;  /* 0x000000b300b37308 */ /* 0x000f220000002400 */
[----:B0-----:R-:W-:Y:S01]  /*b9a0*/  FMNMX.FTZ R170, R157, R170, !PT ;  /* 0x000000aa9daa7209 */ /* 0x001fe20007810000 */
[-C--:B------:R-:W-:Y:S01]  /*b9b0*/  FMUL.FTZ R148, R148, R20.reuse ;  /* 0x0000001494947220 */ /* 0x080fe20000410000 */
[----:B------:R-:W-:-:S02]  /*b9c0*/  FMUL.FTZ R149, R149, R20 ;  /* 0x0000001495957220 */ /* 0x000fc40000410000 */
[----:B-1----:R-:W-:-:S03]  /*b9d0*/  FMNMX.FTZ R170, R166, R170, !PT ;  /* 0x000000aaa6aa7209 */ /* 0x002fc60007810000 */
[----:B------:R-:W0:Y:S01]  /*b9e0*/  MUFU.TANH R182, R182 ;  /* 0x000000b600b67308 */ /* 0x000e220000002400 */
[----:B------:R-:W-:-:S04]  /*b9f0*/  FMNMX.FTZ R170, R167, R170, !PT ;  /* 0x000000aaa7aa7209 */ /* 0x000fc80007810000 */
[----:B---3--:R-:W-:-:S03]  /*ba00*/  FMNMX.FTZ R170, R171, R170, !PT ;  /* 0x000000aaabaa7209 */ /* 0x008fc60007810000 */
[----:B------:R-:W1:Y:S01]  /*ba10*/  MUFU.EX2 R156, R156 ;  /* 0x0000009c009c7308 */ /* 0x000e620000000800 */
[----:B------:R-:W-:-:S04]  /*ba20*/  FMNMX.FTZ R170, R174, R170, !PT ;  /* 0x000000aaaeaa7209 */ /* 0x000fc80007810000 */
[----:B--2---:R-:W-:-:S03]  /*ba30*/  FMNMX.FTZ R170, R175, R170, !PT ;  /* 0x000000aaafaa7209 */ /* 0x004fc60007810000 */
[----:B------:R-:W-:Y:S01]  /*ba40*/  MUFU.EX2 R161, R161 ;  /* 0x000000a100a17308 */ /* 0x000fe20000000800 */
[----:B----4-:R-:W-:-:S04]  /*ba50*/  FMNMX.FTZ R170, R179, R170, !PT ;  /* 0x000000aab3aa7209 */ /* 0x010fc80007810000 */
[----:B0-----:R-:W-:-:S03]  /*ba60*/  FMNMX.FTZ R170, R182, R170, !PT ;  /* 0x000000aab6aa7209 */ /* 0x001fc60007810000 */
[----:B------:R-:W-:Y:S01]  /*ba70*/  MUFU.EX2 R165, R165 ;  /* 0x000000a500a57308 */ /* 0x000fe20000000800 */
[----:B-1----:R-:W-:Y:S01]  /*ba80*/  FADD.FTZ R163, R156, R163 ;  /* 0x000000a39ca37221 */ /* 0x002fe20000010000 */
[----:B------:R-:W0:Y:S01]  /*ba90*/  SHFL.BFLY PT, R178, R170, 0x2, 0x1f ;  /* 0x0c401f00aab27f89 */ /* 0x000e2200000e0000 */
[C---:B------:R-:W-:Y:S02]  /*baa0*/  F2FP.BF16.F32.PACK_AB R156, R219.reuse, R156 ;  /* 0x0000009cdb9c723e */ /* 0x040fe400000010ff */
[----:B------:R-:W-:-:S03]  /*bab0*/  FADD.FTZ R163, R219, R163 ;  /* 0x000000a3dba37221 */ /* 0x000fc60000010000 */
[----:B------:R-:W-:Y:S08]  /*bac0*/  MUFU.EX2 R172, R172 ;  /* 0x000000ac00ac7308 */ /* 0x000ff00000000800 */
[----:B------:R-:W-:Y:S08]  /*bad0*/  MUFU.EX2 R173, R173 ;  /* 0x000000ad00ad7308 */ /* 0x000ff00000000800 */
[----:B------:R-:W-:Y:S01]  /*bae0*/  MUFU.EX2 R221, R221 ;  /* 0x000000dd00dd7308 */ /* 0x000fe20000000800 */
[----:B0-----:R-:W-:-:S05]  /*baf0*/  FMNMX.FTZ R170, R170, R178, !PT ;  /* 0x000000b2aaaa7209 */ /* 0x001fca0007810000 */
[----:B------:R-:W0:Y:S02]  /*bb00*/  SHFL.BFLY PT, R183, R170, 0x1, 0x1f ;  /* 0x0c201f00aab77f89 */ /* 0x000e2400000e0000 */
[----:B------:R-:W-:Y:S08]  /*bb10*/  MUFU.EX2 R178, R160 ;  /* 0x000000a000b27308 */ /* 0x000ff00000000800 */
[----:B------:R-:W-:Y:S08]  /*bb20*/  MUFU.EX2 R160, R164 ;  /* 0x000000a400a07308 */ /* 0x000ff00000000800 */
[----:B------:R1:W-:Y:S01]  /*bb30*/  MUFU.EX2 R164, R176 ;  /* 0x000000b000a47308 */ /* 0x0003e20000000800 */
[----:B0-----:R-:W-:-:S07]  /*bb40*/  FMNMX.FTZ R170, R170, R183, !PT ;  /* 0x000000b7aaaa7209 */ /* 0x001fce0007810000 */
[----:B------:R-:W-:Y:S01]  /*bb50*/  MUFU.EX2 R180, R180 ;  /* 0x000000b400b47308 */ /* 0x000fe20000000800 */
[----:B-1----:R-:W-:Y:S02]  /*bb60*/  @!P2 IMAD R176, R216, 0x40, R194 ;  /* 0x00000040d8b0a824 */ /* 0x002fe400078e02c2 */
[----:B------:R-:W-:-:S03]  /*bb70*/  FADD.FTZ R15, -R170, R15 ;  /* 0x0000000faa0f7221 */ /* 0x000fc60000010100 */
[----:B------:R-:W-:Y:S01]  /*bb80*/  @!P2 LEA R176, R176, R2, 0x2 ;  /* 0x00000002b0b0a211 */ /* 0x000fe200078e10ff */
[----:B------:R-:W-:Y:S01]  /*bb90*/  FMUL.FTZ R15, R15, R169 ;  /* 0x000000a90f0f7220 */ /* 0x000fe20000410000 */
[----:B------:R-:W-:Y:S03]  /*bba0*/  MUFU.EX2 R181, R181 ;  /* 0x000000b500b57308 */ /* 0x000fe60000000800 */
[----:B------:R-:W-:Y:S05]  /*bbb0*/  @!P2 STS [R176+0x28800], R20 ;  /* 0x02880014b000a388 */ /* 0x000fea0000000800 */
[----:B------:R-:W0:Y:S02]  /*bbc0*/  MUFU.EX2 R15, R15 ;  /* 0x0000000f000f7308 */ /* 0x000e240000000800 */
[----:B0-----:R0:W-:Y:S01]  /*bbd0*/  @!P2 STS [R176+0x28820], R15 ;  /* 0x0288200fb000a388 */ /* 0x0011e20000000800 */
        /* <DEDUP_REMOVED lines=9> */
[----:B0-----:R-:W-:Y:S01]  /*bc70*/  FMUL.FTZ R176, R170, R169 ;  /* 0x000000a9aab07220 */ /* 0x001fe20000410000 */
[-C--:B------:R-:W-:Y:S01]  /*bc80*/  FMUL.FTZ R43, R43, R15.reuse ;  /* 0x0000000f2b2b7220 */ /* 0x080fe20000410000 */
[-C--:B------:R-:W-:Y:S01]  /*bc90*/  FMUL.FTZ R46, R46, R15.reuse ;  /* 0x0000000f2e2e7220 */ /* 0x080fe20000410000 */
[----:B------:R-:W-:Y:S01]  /*bca0*/  FMUL.FTZ R47, R47, R15 ;  /* 0x0000000f2f2f7220 */ /* 0x000fe20000410000 */
[-CC-:B------:R-:W-:Y:S01]  /*bcb0*/  FFMA.FTZ R177, R177, R169.reuse, -R176.reuse ;  /* 0x000000a9b1b17223 */ /* 0x180fe200000108b0 */
[-CC-:B------:R-:W-:Y:S01]  /*bcc0*/  FFMA.FTZ R155, R155, R169.reuse, -R176.reuse ;  /* 0x000000a99b9b7223 */ /* 0x180fe200000108b0 */
[-CC-:B------:R-:W-:Y:S01]  /*bcd0*/  FFMA.FTZ R158, R158, R169.reuse, -R176.reuse ;  /* 0x000000a99e9e7223 */ /* 0x180fe200000108b0 */
[-CC-:B------:R-:W-:Y:S01]  /*bce0*/  FFMA.FTZ R159, R159, R169.reuse, -R176.reuse ;  /* 0x000000a99f9f7223 */ /* 0x180fe200000108b0 */
[-CC-:B------:R-:W-:Y:S01]  /*bcf0*/  FFMA.FTZ R162, R162, R169.reuse, -R176.reuse ;  /* 0x000000a9a2a27223 */ /* 0x180fe200000108b0 */
[-CC-:B------:R-:W-:Y:S01]  /*bd00*/  FFMA.FTZ R183, R0, R169.reuse, -R176.reuse ;  /* 0x000000a900b77223 */ /* 0x180fe200000108b0 */
[----:B------:R-:W0:Y:S01]  /*bd10*/  MUFU.EX2 R177, R177 ;  /* 0x000000b100b17308 */ /* 0x000e220000000800 */
[-CC-:B------:R-:W-:Y:S01]  /*bd20*/  FFMA.FTZ R0, R21, R169.reuse, -R176.reuse ;  /* 0x000000a915007223 */ /* 0x180fe200000108b0 */
[-CC-:B------:R-:W-:Y:S01]  /*bd30*/  FFMA.FTZ R216, R153, R169.reuse, -R176.reuse ;  /* 0x000000a999d87223 */ /* 0x180fe200000108b0 */
[-CC-:B------:R-:W-:Y:S01]  /*bd40*/  FFMA.FTZ R21, R157, R169.reuse, -R176.reuse ;  /* 0x000000a99d157223 */ /* 0x180fe200000108b0 */
[-CC-:B------:R-:W-:Y:S01]  /*bd50*/  FFMA.FTZ R166, R166, R169.reuse, -R176.reuse ;  /* 0x000000a9a6a67223 */ /* 0x180fe200000108b0 */
[-CC-:B------:R-:W-:Y:S01]  /*bd60*/  FFMA.FTZ R167, R167, R169.reuse, -R176.reuse ;  /* 0x000000a9a7a77223 */ /* 0x180fe200000108b0 */
[-CC-:B------:R-:W-:Y:S01]  /*bd70*/  FFMA.FTZ R171, R171, R169.reuse, -R176.reuse ;  /* 0x000000a9abab7223 */ /* 0x180fe200000108b0 */
[-CC-:B------:R-:W-:Y:S01]  /*bd80*/  FFMA.FTZ R174, R174, R169.reuse, -R176.reuse ;  /* 0x000000a9aeae7223 */ /* 0x180fe200000108b0 */
[----:B------:R-:W1:Y:S01]  /*bd90*/  MUFU.EX2 R155, R155 ;  /* 0x0000009b009b7308 */ /* 0x000e620000000800 */
[-CC-:B------:R-:W-:Y:S01]  /*bda0*/  FFMA.FTZ R175, R175, R169.reuse, -R176.reuse ;  /* 0x000000a9afaf7223 */ /* 0x180fe200000108b0 */
[-CC-:B------:R-:W-:Y:S01]  /*bdb0*/  FFMA.FTZ R179, R179, R169.reuse, -R176.reuse ;  /* 0x000000a9b3b37223 */ /* 0x180fe200000108b0 */
[----:B------:R-:W-:Y:S01]  /*bdc0*/  FFMA.FTZ R176, R182, R169, -R176 ;  /* 0x000000a9b6b07223 */ /* 0x000fe200000108b0 */
        /* <DEDUP_REMOVED lines=13> */
[----:B-1----:R-:W-:Y:S01]  /*bea0*/  FADD.FTZ R153, R155, R3 ;  /* 0x000000039b997221 */ /* 0x002fe20000010000 */
[-C--:B------:R-:W-:Y:S01]  /*beb0*/  FMUL.FTZ R70, R70, R15.reuse ;  /* 0x0000000f46467220 */ /* 0x080fe20000410000 */
[-C--:B------:R-:W-:Y:S01]  /*bec0*/  FMUL.FTZ R71, R71, R15.reuse ;  /* 0x0000000f47477220 */ /* 0x080fe20000410000 */
[-C--:B------:R-:W-:Y:S01]  /*bed0*/  FMUL.FTZ R74, R74, R15.reuse ;  /* 0x0000000f4a4a7220 */ /* 0x080fe20000410000 */
[-C--:B------:R-:W-:Y:S01]  /*bee0*/  FMUL.FTZ R75, R75, R15.reuse ;  /* 0x0000000f4b4b7220 */ /* 0x080fe20000410000 */
[-C--:B------:R-:W-:Y:S01]  /*bef0*/  FMUL.FTZ R78, R78, R15.reuse ;  /* 0x0000000f4e4e7220 */ /* 0x080fe20000410000 */
[----:B------:R-:W-:Y:S01]  /*bf00*/  FMUL.FTZ R79, R79, R15 ;  /* 0x0000000f4f4f7220 */ /* 0x000fe20000410000 */
[----:B------:R-:W1:Y:S01]  /*bf10*/  MUFU.EX2 R162, R162 ;  /* 0x000000a200a27308 */ /* 0x000e620000000800 */
[----:B--2---:R-:W-:Y:S01]  /*bf20*/  FADD.FTZ R157, R158, R153 ;  /* 0x000000999e9d7221 */ /* 0x004fe20000010000 */
[----:B------:R-:W-:Y:S01]  /*bf30*/  F2FP.BF16.F32.PACK_AB R153, R155, R177 ;  /* 0x000000b19b99723e */ /* 0x000fe200000010ff */
[-C--:B------:R-:W-:Y:S01]  /*bf40*/  FMUL.FTZ R82, R82, R15.reuse ;  /* 0x0000000f52527220 */ /* 0x080fe20000410000 */
[-C--:B------:R-:W-:Y:S01]  /*bf50*/  FMUL.FTZ R83, R83, R15.reuse ;  /* 0x0000000f53537220 */ /* 0x080fe20000410000 */
[-C--:B------:R-:W-:Y:S01]  /*bf60*/  FMUL.FTZ R86, R86, R15.reuse ;  /* 0x0000000f56567220 */ /* 0x080fe20000410000 */
[-C--:B------:R-:W-:Y:S01]  /*bf70*/  FMUL.FTZ R87, R87, R15.reuse ;  /* 0x0000000f57577220 */ /* 0x080fe20000410000 */
[-C--:B------:R-:W-:Y:S01]  /*bf80*/  FMUL.FTZ R90, R90, R15.reuse ;  /* 0x0000000f5a5a7220 */ /* 0x080fe20000410000 */
[----:B------:R-:W2:Y:S01]  /*bf90*/  MUFU.EX2 R183, R183 ;  /* 0x000000b700b77308 */ /* 0x000ea20000000800 */
[C---:B0-----:R-:W-:Y:S01]  /*bfa0*/  FADD.FTZ R157, R159.reuse, R157 ;  /* 0x0000009d9f9d7221 */ /* 0x041fe20000010000 */
[----:B------:R-:W-:Y:S01]  /*bfb0*/  F2FP.BF16.F32.PACK_AB R155, R159, R158 ;  /* 0x0000009e9f9b723e */ /* 0x000fe200000010ff */
[----:B------:R-:W-:Y:S01]  /*bfc0*/  BAR.SYNC.DEFER_BLOCKING 0xf, 0x100 ;  /* 0x03c4000000007b1d */ /* 0x000fe20000010000 */
        /* <DEDUP_REMOVED lines=12> */
[-C--:B------:R-:W-:Y:S01]  /*c090*/  FMUL.FTZ R111, R111, R15.reuse ;  /* 0x0000000f6f6f7220 */ /* 0x080fe20000410000 */
[----:B------:R-:W1:Y:S01]  /*c0a0*/  MUFU.EX2 R216, R216 ;  /* 0x000000d800d87308 */ /* 0x000e620000000800 */
[C---:B--2---:R-:W-:Y:S01]  /*c0b0*/  FADD.FTZ R158, R183.reuse, R157 ;  /* 0x0000009db79e7221 */ /* 0x044fe20000010000 */
[----:B------:R-:W-:Y:S01]  /*c0c0*/  F2FP.BF16.F32.PACK_AB R157, R183, R162 ;  /* 0x000000a2b79d723e */ /* 0x000fe200000010ff */
[----:B------:R-:W-:Y:S01]  /*c0d0*/  FADD.FTZ R162, R178, R163 ;  /* 0x000000a3b2a27221 */ /* 0x000fe20000010000 */
[-C--:B------:R-:W-:Y:S01]  /*c0e0*/  FMUL.FTZ R114, R114, R15.reuse ;  /* 0x0000000f72727220 */ /* 0x080fe20000410000 */
[-C--:B------:R-:W-:Y:S01]  /*c0f0*/  FMUL.FTZ R115, R115, R15.reuse ;  /* 0x0000000f73737220 */ /* 0x080fe20000410000 */
[-C--:B------:R-:W-:Y:S01]  /*c100*/  FMUL.FTZ R118, R118, R15.reuse ;  /* 0x0000000f76767220 */ /* 0x080fe20000410000 */
[C---:B------:R-:W-:Y:S01]  /*c110*/  FADD.FTZ R162, R161.reuse, R162 ;  /* 0x000000a2a1a27221 */ /* 0x040fe20000010000 */
[----:B------:R-:W2:Y:S01]  /*c120*/  MUFU.EX2 R21, R21 ;  /* 0x0000001500157308 */ /* 0x000ea20000000800 */
[----:B0-----:R-:W-:Y:S01]  /*c130*/  FADD.FTZ R159, R0, R158 ;  /* 0x0000009e009f7221 */ /* 0x001fe20000010000 */
[----:B------:R-:W-:Y:S01]  /*c140*/  F2FP.BF16.F32.PACK_AB R158, R161, R178 ;  /* 0x000000b2a19e723e */ /* 0x000fe200000010ff */
[----:B------:R0:W-:Y:S01]  /*c150*/  STSM.16.M88.4 [R212+0x26800], R152 ;  /* 0x02680098d4007844 */ /* 0x0001e20000000200 */
[-C--:B------:R-:W-:Y:S01]  /*c160*/  FMUL.FTZ R119, R119, R15.reuse ;  /* 0x0000000f77777220 */ /* 0x080fe20000410000 */
[-C--:B------:R-:W-:Y:S01]  /*c170*/  FMUL.FTZ R122, R122, R15.reuse ;  /* 0x0000000f7a7a7220 */ /* 0x080fe20000410000 */
[-C--:B------:R-:W-:Y:S01]  /*c180*/  FMUL.FTZ R123, R123, R15.reuse ;  /* 0x0000000f7b7b7220 */ /* 0x080fe20000410000 */
[-C--:B------:R-:W-:Y:S01]  /*c190*/  FMUL.FTZ R126, R126, R15.reuse ;  /* 0x0000000f7e7e7220 */ /* 0x080fe20000410000 */
[----:B------:R-:W3:Y:S01]  /*c1a0*/  MUFU.EX2 R166, R166 ;  /* 0x000000a600a67308 */ /* 0x000ee20000000800 */
[C---:B-1----:R-:W-:Y:S01]  /*c1b0*/  FADD.FTZ R161, R216.reuse, R159 ;  /* 0x0000009fd8a17221 */ /* 0x042fe20000010000 */
[----:B------:R-:W-:Y:S01]  /*c1c0*/  F2FP.BF16.F32.PACK_AB R159, R216, R0 ;  /* 0x00000000d89f723e */ /* 0x000fe200000010ff */
[----:B------:R-:W-:Y:S01]  /*c1d0*/  FADD.FTZ R0, R160, R162 ;  /* 0x000000a2a0007221 */ /* 0x000fe20000010000 */
[----:B------:R-:W-:Y:S01]  /*c1e0*/  F2FP.BF16.F32.PACK_AB R160, R165, R160 ;  /* 0x000000a0a5a0723e */ /* 0x000fe200000010ff */
[-C--:B------:R-:W-:Y:S01]  /*c1f0*/  FMUL.FTZ R127, R127, R15.reuse ;  /* 0x0000000f7f7f7220 */ /* 0x080fe20000410000 */
[-C--:B------:R-:W-:Y:S01]  /*c200*/  FMUL.FTZ R130, R130, R15.reuse ;  /* 0x0000000f82827220 */ /* 0x080fe20000410000 */
[----:B------:R-:W-:Y:S01]  /*c210*/  FADD.FTZ R0, R165, R0 ;  /* 0x00000000a5007221 */ /* 0x000fe20000010000 */
[----:B------:R-:W1:Y:S01]  /*c220*/  MUFU.EX2 R3, R167 ;  /* 0x000000a700037308 */ /* 0x000e620000000800 */
[----:B--2---:R-:W-:Y:S01]  /*c230*/  FADD.FTZ R161, R21, R161 ;  /* 0x000000a115a17221 */ /* 0x004fe20000010000 */
[----:B------:R0:W-:Y:S01]  /*c240*/  STSM.16.M88.4 [R213], R156 ;  /* 0x0000009cd5007844 */ /* 0x0001e20000000200 */
[----:B------:R-:W-:Y:S01]  /*c250*/  FADD.FTZ R0, R172, R0 ;  /* 0x00000000ac007221 */ /* 0x000fe20000010000 */
[-C--:B------:R-:W-:Y:S01]  /*c260*/  FMUL.FTZ R131, R131, R15.reuse ;  /* 0x0000000f83837220 */ /* 0x080fe20000410000 */
[-C--:B------:R-:W-:Y:S01]  /*c270*/  FMUL.FTZ R134, R134, R15.reuse ;  /* 0x0000000f86867220 */ /* 0x080fe20000410000 */
[----:B------:R-:W-:Y:S01]  /*c280*/  FMUL.FTZ R135, R135, R15 ;  /* 0x0000000f87877220 */ /* 0x000fe20000410000 */
[----:B------:R-:W-:Y:S01]  /*c290*/  FADD.FTZ R0, R173, R0 ;  /* 0x00000000ad007221 */ /* 0x000fe20000010000 */
[----:B------:R-:W2:Y:S01]  /*c2a0*/  MUFU.EX2 R171, R171 ;  /* 0x000000ab00ab7308 */ /* 0x000ea20000000800 */
[C---:B---3--:R-:W-:Y:S01]  /*c2b0*/  FADD.FTZ R162, R166.reuse, R161 ;  /* 0x000000a1a6a27221 */ /* 0x048fe20000010000 */
[----:B------:R-:W-:Y:S01]  /*c2c0*/  F2FP.BF16.F32.PACK_AB R161, R166, R21 ;  /* 0x00000015a6a1723e */ /* 0x000fe200000010ff */
[----:B------:R-:W-:Y:S01]  /*c2d0*/  FADD.FTZ R0, R164, R0 ;  /* 0x00000000a4007221 */ /* 0x000fe20000010000 */
[----:B------:R-:W-:Y:S01]  /*c2e0*/  F2FP.BF16.F32.PACK_AB R164, R221, R164 ;  /* 0x000000a4dda4723e */ /* 0x000fe200000010ff */
[-C--:B------:R-:W-:Y:S01]  /*c2f0*/  FMUL.FTZ R138, R138, R15.reuse ;  /* 0x0000000f8a8a7220 */ /* 0x080fe20000410000 */
[----:B------:R-:W-:Y:S01]  /*c300*/  F2FP.BF16.F32.PACK_AB R166, R181, R180 ;  /* 0x000000b4b5a6723e */ /* 0x000fe200000010ff */
[----:B------:R-:W-:Y:S01]  /*c310*/  FADD.FTZ R0, R221, R0 ;  /* 0x00000000dd007221 */ /* 0x000fe20000010000 */
[----:B------:R-:W3:Y:S01]  /*c320*/  MUFU.EX2 R174, R174 ;  /* 0x000000ae00ae7308 */ /* 0x000ee20000000800 */
[----:B-1----:R-:W-:Y:S01]  /*c330*/  FADD.FTZ R21, R3, R162 ;  /* 0x000000a203157221 */ /* 0x002fe20000010000 */
[----:B------:R-:W-:Y:S01]  /*c340*/  F2FP.BF16.F32.PACK_AB R162, R173, R172 ;  /* 0x000000acada2723e */ /* 0x000fe200000010ff */
[----:B------:R-:W-:Y:S01]  /*c350*/  FADD.FTZ R0, R180, R0 ;  /* 0x00000000b4007221 */ /* 0x000fe20000010000 */
[-C--:B------:R-:W-:Y:S01]  /*c360*/  FMUL.FTZ R139, R139, R15.reuse ;  /* 0x0000000f8b8b7220 */ /* 0x080fe20000410000 */
[-C--:B------:R-:W-:Y:S01]  /*c370*/  FMUL.FTZ R142, R142, R15.reuse ;  /* 0x0000000f8e8e7220 */ /* 0x080fe20000410000 */
[----:B------:R-:W-:Y:S01]  /*c380*/  FMUL.FTZ R143, R143, R15 ;  /* 0x0000000f8f8f7220 */ /* 0x000fe20000410000 */
[----:B------:R-:W-:Y:S01]  /*c390*/  FADD.FTZ R0, R181, R0 ;  /* 0x00000000b5007221 */ /* 0x000fe20000010000 */
[----:B------:R-:W1:Y:S01]  /*c3a0*/  MUFU.EX2 R175, R175 ;  /* 0x000000af00af7308 */ /* 0x000e620000000800 */
[C---:B--2---:R-:W-:Y:S01]  /*c3b0*/  FADD.FTZ R21, R171.reuse, R21 ;  /* 0x00000015ab157221 */ /* 0x044fe20000010000 */
[----:B------:R-:W-:Y:S01]  /*c3c0*/  F2FP.BF16.F32.PACK_AB R163, R171, R3 ;  /* 0x00000003aba3723e */ /* 0x000fe200000010ff */
[-C--:B------:R-:W-:Y:S01]  /*c3d0*/  FMUL.FTZ R146, R146, R15.reuse ;  /* 0x0000000f92927220 */ /* 0x080fe20000410000 */
[-C--:B------:R-:W-:Y:S01]  /*c3e0*/  FMUL.FTZ R147, R147, R15.reuse ;  /* 0x0000000f93937220 */ /* 0x080fe20000410000 */
[-C--:B------:R-:W-:Y:S01]  /*c3f0*/  FMUL.FTZ R150, R150, R15.reuse ;  /* 0x0000000f96967220 */ /* 0x080fe20000410000 */
[----:B------:R-:W-:Y:S01]  /*c400*/  FMUL.FTZ R151, R151, R15 ;  /* 0x0000000f97977220 */ /* 0x000fe20000410000 */
[----:B------:R0:W-:Y:S01]  /*c410*/  STSM.16.M88.4 [R215], R160 ;  /* 0x000000a0d7007844 */ /* 0x0001e20000000200 */
[----:B------:R-:W2:Y:S01]  /*c420*/  MUFU.EX2 R167, R179 ;  /* 0x000000b300a77308 */ /* 0x000ea20000000800 */
[----:B---3--:R-:W-:-:S07]  /*c430*/  FADD.FTZ R21, R174, R21 ;  /* 0x00000015ae157221 */ /* 0x008fce0000010000 */
[----:B------:R-:W3:Y:S01]  /*c440*/  MUFU.EX2 R176, R176 ;  /* 0x000000b000b07308 */ /* 0x000ee20000000800 */
[C---:B-1----:R-:W-:Y:S01]  /*c450*/  FADD.FTZ R21, R175.reuse, R21 ;  /* 0x00000015af157221 */ /* 0x042fe20000010000 */
[----:B------:R-:W-:-:S03]  /*c460*/  F2FP.BF16.F32.PACK_AB R165, R175, R174 ;  /* 0x000000aeafa5723e */ /* 0x000fc600000010ff */
[----:B--2---:R-:W-:Y:S01]  /*c470*/  FADD.FTZ R21, R167, R21 ;  /* 0x00000015a7157221 */ /* 0x004fe20000010000 */
[----:B---3--:R-:W-:-:S03]  /*c480*/  F2FP.BF16.F32.PACK_AB R167, R176, R167 ;  /* 0x000000a7b0a7723e */ /* 0x008fc600000010ff */
[----:B------:R-:W-:Y:S02]  /*c490*/  FADD.FTZ R3, R176, R21 ;  /* 0x00000015b0037221 */ /* 0x000fe40000010000 */
[----:B------:R0:W-:Y:S01]  /*c4a0*/  STSM.16.M88.4 [R214], R164 ;  /* 0x000000a4d6007844 */ /* 0x0001e20000000200 */
[----:B------:R-:W-:Y:S05]  /*c4b0*/  @!P0 BRA `(.L_x_697) ;  /* 0x0000000000048947 */ /* 0x000fea0003800000 */
[----:B------:R-:W-:Y:S01]  /*c4c0*/  BPT.TRAP 0x1 ;  /* 0x000000040000795c */ /* 0x000fe20000300000 */
.L_x_697:
[----:B------:R1:W2:Y:S01]  /*c4d0*/  SYNCS.PHASECHK.TRANS64.TRYWAIT P2, [R12+URZ+0x28c50], R14 ;  /* 0x028c500e0c0075a7 */ /* 0x0002a2000804017f */
[----:B------:R-:W-:Y:S05]  /*c4e0*/  @!P0 BRA `(.L_x_698) ;  /* 0x0000000000048947 */ /* 0x000fea0003800000 */
[----:B------:R-:W-:Y:S01]  /*c4f0*/  BPT.TRAP 0x1 ;  /* 0x000000040000795c */ /* 0x000fe20000300000 */
.L_x_698:
[----:B------:R-:W-:Y:S04]  /*c500*/  BSSY B1, `(.L_x_699) ;  /* 0x0000004000017945 */ /* 0x000fe80003800000 */
[----:B--2---:R-:W-:Y:S05]  /*c510*/  @P2 BRA `(.L_x_700) ;  /* 0x0000000000082947 */ /* 0x004fea0003800000 */
[----:B------:R-:W2:Y:S02]  /*c520*/  SYNCS.PHASECHK.TRANS64.TRYWAIT P2, [R12+URZ+0x28c50], R14 ;  /* 0x028c500e0c0075a7 */ /* 0x000ea4000804017f */
[----:B--2---:R-:W-:Y:S05]  /*c530*/  @!P2 BRA `(.L_x_701) ;  /* 0x000000b800c8a947 */ /* 0x004fea0003800000 */
.L_x_700:
[----:B------:R-:W-:Y:S05]  /*c540*/  BSYNC B1 ;  /* 0x0000000000017941 */ /* 0x000fea0003800000 */
.L_x_699:
[----:B-12---:R-:W-:Y:S01]  /*c550*/  IMAD R14, R18, 0x1000, R10 ;  /* 0x00001000120e7824 */ /* 0x006fe200078e020a */
[----:B------:R-:W-:Y:S01]  /*c560*/  WARPGROUP.ARRIVE ;  /* 0x00000000000079c5 */ /* 0x000fe20000000000 */
[----:B------:R-:W-:Y:S02]  /*c570*/  IMAD.MOV.U32 R15, RZ, RZ, 0x40000040 ;  /* 0x40000040ff0f7424 */ /* 0x000fe400078e00ff */
[C---:B------:R-:W-:Y:S01]  /*c580*/  VIADD R20, R14.reuse, 0x80 ;  /* 0x000000800e147836 */ /* 0x040fe20000000000 */
[----:B------:R-:W-:Y:S01]  /*c590*/  R2UR UR6, R14 ;  /* 0x000000000e0672ca */ /* 0x000fe200000e0000 */
[----:B------:R-:W-:Y:S01]  /*c5a0*/  IMAD.MOV.U32 R21, RZ, RZ, 0x40000040 ;  /* 0x40000040ff157424 */ /* 0x000fe200078e00ff */
[----:B------:R-:W-:Y:S01]  /*c5b0*/  R2UR UR7, R15 ;  /* 0x000000000f0772ca */ /* 0x000fe200000e0000 */
[----:B------:R-:W-:-:S12]  /*c5c0*/  IMAD.MOV.U32 R15, RZ, RZ, 0x40000040 ;  /* 0x40000040ff0f7424 */ /* 0x000fd800078e00ff */
[----:B------:R-:W-:Y:S01]  /*c5d0*/  HGMMA.64x256x16.F32.BF16 R24, R152, gdesc[UR4].tnspB, R24, gsb0 ;  /* 0x43e0000498187df0 */ /* 0x000fe20008001818 */
[----:B------:R-:W-:Y:S01]  /*c5e0*/  R2UR UR6, R20 ;  /* 0x00000000140672ca */ /* 0x000fe200000e0000 */
[C---:B------:R-:W-:Y:S01]  /*c5f0*/  VIADD R20, R14.reuse, 0x100 ;  /* 0x000001000e147836 */ /* 0x040fe20000000000 */
[----:B------:R-:W-:Y:S01]  /*c600*/  R2UR UR7, R21 ;  /* 0x00000000150772ca */ /* 0x000fe200000e0000 */
[----:B------:R-:W-:Y:S02]  /*c610*/  IMAD.MOV.U32 R21, RZ, RZ, 0x40000040 ;  /* 0x40000040ff157424 */ /* 0x000fe400078e00ff */
[----:B------:R-:W-:Y:S01]  /*c620*/  VIADD R14, R14, 0x180 ;  /* 0x000001800e0e7836 */ /* 0x000fe20000000000 */
[----:B------:R-:W-:Y:S02]  /*c630*/  WARPGROUP.DEPBAR.LE gsb0, 0x0 ;  /* 0x00008000000079c5 */ /* 0x000fe40000010000 */
[----:B------:R-:W-:-:S15]  /*c640*/  WARPGROUP.ARRIVE ;  /* 0x00000000000079c5 */ /* 0x000fde0000000000 */
[----:B------:R-:W-:-:S04]  /*c650*/  NOP ;  /* 0x0000000000007918 */ /* 0x000fc80000000000 */
[----:B------:R-:W-:Y:S01]  /*c660*/  HGMMA.64x256x16.F32.BF16 R24, R156, gdesc[UR4].tnspB, R24, gsb0 ;  /* 0x43e000049c187df0 */ /* 0x000fe20008001818 */
[----:B------:R-:W-:Y:S02]  /*c670*/  R2UR UR6, R20 ;  /* 0x00000000140672ca */ /* 0x000fe400000e0000 */
[----:B------:R-:W-:Y:S01]  /*c680*/  R2UR UR7, R21 ;  /* 0x00000000150772ca */ /* 0x000fe200000e0000 */
[----:B------:R-:W-:Y:S02]  /*c690*/  WARPGROUP.DEPBAR.LE gsb0, 0x0 ;  /* 0x00008000000079c5 */ /* 0x000fe40000010000 */
[----:B------:R-:W-:-:S15]  /*c6a0*/  WARPGROUP.ARRIVE ;  /* 0x00000000000079c5 */ /* 0x000fde0000000000 */
[----:B------:R-:W-:-:S07]  /*c6b0*/  NOP ;  /* 0x0000000000007918 */ /* 0x000fce0000000000 */
[----:B------:R-:W-:Y:S01]  /*c6c0*/  HGMMA.64x256x16.F32.BF16 R24, R160, gdesc[UR4].tnspB, R24, gsb0 ;  /* 0x43e00004a0187df0 */ /* 0x000fe20008001818 */
[----:B------:R-:W-:Y:S02]  /*c6d0*/  R2UR UR6, R14 ;  /* 0x000000000e0672ca */ /* 0x000fe400000e0000 */
[----:B------:R-:W-:Y:S01]  /*c6e0*/  R2UR UR7, R15 ;  /* 0x000000000f0772ca */ /* 0x000fe200000e0000 */
[----:B------:R-:W-:Y:S02]  /*c6f0*/  WARPGROUP.DEPBAR.LE gsb0, 0x0 ;  /* 0x00008000000079c5 */ /* 0x000fe40000010000 */
[----:B------:R-:W-:-:S15]  /*c700*/  WARPGROUP.ARRIVE ;  /* 0x00000000000079c5 */ /* 0x000fde0000000000 */
[----:B------:R-:W-:-:S07]  /*c710*/  NOP ;  /* 0x0000000000007918 */ /* 0x000fce0000000000 */
        /* <DEDUP_REMOVED lines=10> */
[----:B------:R-:W-:Y:S05]  /*c7c0*/  @!P0 BRA `(.L_x_702) ;  /* 0x0000000000048947 */ /* 0x000fea0003800000 */
[----:B------:R-:W-:Y:S01]  /*c7d0*/  BPT.TRAP 0x1 ;  /* 0x000000040000795c */ /* 0x000fe20000300000 */
.L_x_702:
[----:B------:R-:W-:Y:S02]  /*c7e0*/  VIADD R12, R12, 0x28c60 ;  /* 0x00028c600c0c7836 */ /* 0x000fe40000000000 */
[----:B------:R-:W-:Y:S02]  /*c7f0*/  IMAD.MOV.U32 R15, RZ, RZ, R170 ;  /* 0x000000ffff0f7224 */ /* 0x000fe400078e00aa */
[----:B------:R-:W-:Y:S01]  /*c800*/  IMAD.MOV.U32 R219, RZ, RZ, R168 ;  /* 0x000000ffffdb7224 */ /* 0x000fe200078e00a8 */
[----:B------:R-:W-:Y:S01]  /*c810*/  PRMT R12, R189, 0x654, R12 ;  /* 0x00000654bd0c7816 */ /* 0x000fe2000000000c */
[----:B------:R-:W-:-:S03]  /*c820*/  IMAD.MOV.U32 R216, RZ, RZ, R18 ;  /* 0x000000ffffd87224 */ /* 0x000fc600078e0012 */
[----:B------:R2:W-:Y:S01]  /*c830*/  SYNCS.ARRIVE.TRANS64.RED.A1T0 RZ, [R12+URZ], RZ ;  /* 0x000000ff0cff79a7 */ /* 0x0005e2000810043f */
[----:B------:R-:W-:Y:S05]  /*c840*/  @P1 BRA `(.L_x_703) ;  /* 0xffffffe000641947 */ /* 0x000fea000383ffff */
.L_x_690:
[----:B------:R-:W-:Y:S05]  /*c850*/  BSYNC B0 ;  /* 0x0000000000007941 */ /* 0x000fea0003800000 */
.L_x_689:
[----:B------:R-:W3:Y:S04]  /*c860*/  LDL.LU R20, [R1+0x34] ;  /* 0x0000340001147983 */ /* 0x000ee80000300800 */
[----:B------:R-:W4:Y:S04]  /*c870*/  SHFL.BFLY PT, R4, R3, 0x2, 0x1f ;  /* 0x0c401f0003047f89 */ /* 0x000f2800000e0000 */
[----:B------:R-:W5:Y:S01]  /*c880*/  SHFL.BFLY PT, R5, R0, 0x2, 0x1f ;  /* 0x0c401f0000057f89 */ /* 0x000f6200000e0000 */
[----:B----4-:R-:W-:Y:S01]  /*c890*/  FADD.FTZ R4, R4, R3 ;  /* 0x0000000304047221 */ /* 0x010fe20000010000 */
[----:B------:R-:W-:-:S02]  /*c8a0*/  IMAD.MOV.U32 R3, RZ, RZ, -0x800000 ;  /* 0xff800000ff037424 */ /* 0x000fc400078e00ff */
[----:B-----5:R-:W-:Y:S02]  /*c8b0*/  FADD.FTZ R5, R5, R0 ;  /* 0x0000000005057221 */ /* 0x020fe40000010000 */
[----:B------:R-:W4:Y:S04]  /*c8c0*/  SHFL.BFLY PT, R7, R4, 0x1, 0x1f ;  /* 0x0c201f0004077f89 */ /* 0x000f2800000e0000 */
[----:B------:R-:W5:Y:S01]  /*c8d0*/  SHFL.BFLY PT, R6, R5, 0x1, 0x1f ;  /* 0x0c201f0005067f89 */ /* 0x000f6200000e0000 */
[----:B----4-:R-:W-:Y:S01]  /*c8e0*/  FADD.FTZ R7, R4, R7 ;  /* 0x0000000704077221 */ /* 0x010fe20000010000 */
[----:B-----5:R-:W-:Y:S01]  /*c8f0*/  FADD.FTZ R6, R5, R6 ;  /* 0x0000000605067221 */ /* 0x020fe20000010000 */
[----:B------:R-:W-:Y:S08]  /*c900*/  BAR.ARV 0x8, 0x100 ;  /* 0x0204000000007b1d */ /* 0x000ff00000002000 */
[----:B------:R-:W-:Y:S01]  /*c910*/  BAR.SYNC.DEFER_BLOCKING 0xf, 0x100 ;  /* 0x03c4000000007b1d */ /* 0x000fe20000010000 */
[----:B------:R-:W-:-:S02]  /*c920*/  FSETP.NE.FTZ.AND P1, PT, R7, RZ, PT ;  /* 0x000000ff0700720b */ /* 0x000fc40003f35000 */
[----:B------:R-:W-:-:S11]  /*c930*/  FSETP.NE.FTZ.AND P0, PT, R6, RZ, PT ;  /* 0x000000ff0600720b */ /* 0x000fd60003f15000 */
[----:B------:R-:W4:Y:S01]  /*c940*/  @P1 MUFU.LG2 R0, R7 ;  /* 0x0000000700001308 */ /* 0x000f220000000c00 */
[C---:B------:R-:W-:Y:S01]  /*c950*/  @P1 FMUL.FTZ R4, R169.reuse, 0.69314718246459960938 ;  /* 0x3f317218a9041820 */ /* 0x040fe20000410000 */
[----:B------:R-:W-:-:S06]  /*c960*/  @P0 FMUL.FTZ R9, R169, 0.69314718246459960938 ;  /* 0x3f317218a9090820 */ /* 0x000fcc0000410000 */
[----:B------:R-:W5:Y:S01]  /*c970*/  @P0 MUFU.LG2 R8, R6 ;  /* 0x0000000600080308 */ /* 0x000f620000000c00 */
[----:B----4-:R-:W-:Y:S01]  /*c980*/  @P1 FMUL.FTZ R5, R0, 0.69314718246459960938 ;  /* 0x3f31721800051820 */ /* 0x010fe20000410000 */
[----:B------:R-:W-:-:S03]  /*c990*/  IMAD.MOV.U32 R0, RZ, RZ, -0x800000 ;  /* 0xff800000ff007424 */ /* 0x000fc600078e00ff */
[----:B------:R-:W-:Y:S01]  /*c9a0*/  @P1 FFMA.FTZ R0, R4, R170, R5 ;  /* 0x000000aa04001223 */ /* 0x000fe20000010005 */
[----:B------:R-:W-:Y:S02]  /*c9b0*/  IMAD.MOV R5, RZ, RZ, -R211 ;  /* 0x000000ffff057224 */ /* 0x000fe400078e0ad3 */
[----:B-----5:R-:W-:-:S03]  /*c9c0*/  @P0 FMUL.FTZ R8, R8, 0.69314718246459960938 ;  /* 0x3f31721808080820 */ /* 0x020fc60000410000 */
[----:B------:R-:W-:Y:S02]  /*c9d0*/  ISETP.NE.AND P2, PT, R210, R5, PT ;  /* 0x00000005d200720c */ /* 0x000fe40003f45270 */
[----:B------:R-:W-:Y:S01]  /*c9e0*/  CS2R R4, SRZ ;  /* 0x0000000000047805 */ /* 0x000fe2000001ff00 */
[----:B------:R-:W-:-:S05]  /*c9f0*/  @P0 FFMA.FTZ R3, R9, R168, R8 ;  /* 0x000000a809030223 */ /* 0x000fca0000010008 */
[----:B------:R-:W4:Y:S01]  /*ca00*/  @P0 MUFU.RCP R5, R6 ;  /* 0x0000000600050308 */ /* 0x000f220000001000 */
[----:B------:R-:W-:-:S04]  /*ca10*/  PLOP3.LUT P0, PT, PT, PT, PT, 0x8, 0x0 ;  /* 0x000000000000781c */ /* 0x000fc80003f0e170 */
[----:B------:R-:W-:-:S03]  /*ca20*/  @!P2 IMAD R9, R18, 0x40, R194 ;  /* 0x000000401209a824 */ /* 0x000fc600078e02c2 */
[----:B------:R-:W5:Y:S01]  /*ca30*/  @P1 MUFU.RCP R4, R7 ;  /* 0x0000000700041308 */ /* 0x000f620000001000 */
[----:B------:R-:W-:Y:S02]  /*ca40*/  VIADD R18, R18, 0x1 ;  /* 0x0000000112127836 */ /* 0x000fe40000000000 */
[----:B------:R-:W-:-:S03]  /*ca50*/  @!P2 IMAD R9, R9, 0x4, R2 ;  /* 0x000000040909a824 */ /* 0x000fc600078e0202 */
[----:B------:R-:W-:Y:S02]  /*ca60*/  ISETP.NE.AND P1, PT, R18, 0x2, PT ;  /* 0x000000021200780c */ /* 0x000fe40003f25270 */
[----:B----4-:R4:W-:Y:S02]  /*ca70*/  @!P2 STS [R9+0x28800], R5 ;  /* 0x028800050900a388 */ /* 0x0109e40000000800 */
[----:B------:R-:W-:Y:S01]  /*ca80*/  SEL R2, RZ, 0x1, P1 ;  /* 0x00000001ff027807 */ /* 0x000fe20000800000 */
[-C--:B01----:R-:W-:Y:S01]  /*ca90*/  FMUL.FTZ R156, R28, R5.reuse ;  /* 0x000000051c9c7220 */ /* 0x083fe20000410000 */
[-C--:B------:R-:W-:Y:S01]  /*caa0*/  FMUL.FTZ R153, R32, R5.reuse ;  /* 0x0000000520997220 */ /* 0x080fe20000410000 */
[-C--:B------:R-:W-:Y:S01]  /*cab0*/  FMUL.FTZ R154, R36, R5.reuse ;  /* 0x00000005249a7220 */ /* 0x080fe20000410000 */
[-C--:B------:R-:W-:Y:S01]  /*cac0*/  FMUL.FTZ R155, R40, R5.reuse ;  /* 0x00000005289b7220 */ /* 0x080fe20000410000 */
[-C--:B------:R-:W-:Y:S01]  /*cad0*/  FMUL.FTZ R10, R24, R5.reuse ;  /* 0x00000005180a7220 */ /* 0x080fe20000410000 */
[-C--:B------:R-:W-:Y:S01]  /*cae0*/  FMUL.FTZ R8, R25, R5.reuse ;  /* 0x0000000519087220 */ /* 0x080fe20000410000 */
[----:B-----5:R0:W-:Y:S01]  /*caf0*/  @!P2 STS [R9+0x28820], R4 ;  /* 0x028820040900a388 */ /* 0x0201e20000000800 */
[-C--:B------:R-:W-:Y:S01]  /*cb00*/  FMUL.FTZ R152, R29, R5.reuse ;  /* 0x000000051d987220 */ /* 0x080fe20000410000 */
[-C--:B------:R-:W-:Y:S01]  /*cb10*/  FMUL.FTZ R14, R33, R5.reuse ;  /* 0x00000005210e7220 */ /* 0x080fe20000410000 */
[-C--:B------:R-:W-:Y:S01]  /*cb20*/  FMUL.FTZ R28, R37, R5.reuse ;  /* 0x00000005251c7220 */ /* 0x080fe20000410000 */
[-C--:B------:R-:W-:Y:S01]  /*cb30*/  FMUL.FTZ R32, R41, R5.reuse ;  /* 0x0000000529207220 */ /* 0x080fe20000410000 */
[-C--:B------:R-:W-:Y:S01]  /*cb40*/  FMUL.FTZ R36, R44, R5.reuse ;  /* 0x000000052c247220 */ /* 0x080fe20000410000 */
        /* <DEDUP_REMOVED lines=117> */
[----:B------:R-:W-:-:S02]  /*d2a0*/  LOP3.LUT R23, R23, R2, RZ, 0x3c, !PT ;  /* 0x0000000217177212 */ /* 0x000fc400078e3cff */
[----:B------:R-:W-:Y:S01]  /*d2b0*/  SEL R18, R18, RZ, P1 ;  /* 0x000000ff12127207 */ /* 0x000fe20000800000 */
[----:B---3--:R-:W-:-:S05]  /*d2c0*/  VIADD R20, R20, 0x1 ;  /* 0x0000000114147836 */ /* 0x008fca0000000000 */
[----:B------:R0:W-:Y:S01]  /*d2d0*/  STL [R1+0x34], R20 ;  /* 0x0000341401007387 */ /* 0x0001e20000100800 */
[----:B------:R-:W-:Y:S06]  /*d2e0*/  BAR.ARV 0xe, 0x100 ;  /* 0x0384000000007b1d */ /* 0x000fec0000002000 */
.L_x_634:
[----:B------:R-:W-:Y:S05]  /*d2f0*/  BSYNC B7 ;  /* 0x0000000000077941 */ /* 0x000fea0003800000 */
.L_x_632:
[----:B------:R-:W1:Y:S08]  /*d300*/  S2UR UR4, SR_CgaCtaId ;  /* 0x00000000000479c3 */ /* 0x000e700000008800 */
[----:B------:R-:W-:Y:S01]  /*d310*/  BAR.SYNC.DEFER_BLOCKING 0x5, 0x180 ;  /* 0x0146000000007b1d */ /* 0x000fe20000010000 */
[----:B------:R-:W-:-:S05]  /*d320*/  MOV R2, 0x400 ;  /* 0x0000040000027802 */ /* 0x000fca0000000f00 */
[----:B------:R-:W-:Y:S01]  /*d330*/  BSSY B0, `(.L_x_704) ;  /* 0x0000327000007945 */ /* 0x000fe20003800000 */
[----:B-1----:R-:W-:-:S05]  /*d340*/  IMAD.U32 R189, RZ, RZ, UR4 ;  /* 0x00000004ffbd7e24 */ /* 0x002fca000f8e00ff */
[----:B------:R-:W-:-:S05]  /*d350*/  LEA R2, R189, R2, 0x18 ;  /* 0x00000002bd027211 */ /* 0x000fca00078ec0ff */
[----:B-----5:R1:W2:Y:S01]  /*d360*/  LDS.128 R24, [R2+0x28cd0] ;  /* 0x028cd00002187984 */ /* 0x0202a20000000c00 */
[----:B------:R-:W-:Y:S06]  /*d370*/  BAR.ARV 0x4, 0x180 ;  /* 0x0106000000007b1d */ /* 0x000fec0000002000 */
[----:B------:R-:W-:Y:S05]  /*d380*/  @P0 BRA `(.L_x_705) ;  /* 0x0000002000a00947 */ /* 0x000fea0003800000 */
[----:B------:R-:W3:Y:S01]  /*d390*/  LDL R30, [R1+0x5c] ;  /* 0x00005c00011e7983 */ /* 0x000ee20000100800 */
[----:B------:R-:W4:Y:S01]  /*d3a0*/  S2R R45, SR_SWINHI ;  /* 0x00000000002d7919 */ /* 0x000f220000002f00 */
[----:B------:R-:W-:Y:S01]  /*d3b0*/  F2FP.BF16.F32.PACK_AB R7, R31, R7 ;  /* 0x000000071f07723e */ /* 0x000fe200000010ff */
[----:B------:R-:W-:Y:S01]  /*d3c0*/  ULDC.64 UR4, c[0x0][0xc00] ;  /* 0x0003000000047ab9 */ /* 0x000fe20000000a00 */
[----:B------:R-:W-:Y:S01]  /*d3d0*/  F2FP.BF16.F32.PACK_AB R5, R6, R5 ;  /* 0x000000050605723e */ /* 0x000fe200000010ff */
[----:B------:R-:W2:Y:S01]  /*d3e0*/  LDL.LU R70, [R1+0x18] ;  /* 0x0000180001467983 */ /* 0x000ea20000300800 */
[----:B------:R-:W-:-:S03]  /*d3f0*/  F2FP.BF16.F32.PACK_AB R4, R8, R10 ;  /* 0x0000000a0804723e */ /* 0x000fc600000010ff */
[----:B------:R-:W2:Y:S01]  /*d400*/  LDL.LU R66, [R1+0x1c] ;  /* 0x00001c0001427983 */ /* 0x000ea20000300800 */
[----:B------:R-:W-:Y:S02]  /*d410*/  F2FP.BF16.F32.PACK_AB R6, R152, R156 ;  /* 0x0000009c9806723e */ /* 0x000fe400000010ff */
[----:B0-----:R-:W-:Y:S02]  /*d420*/  MOV R20, R2 ;  /* 0x0000000200147202 */ /* 0x001fe40000000f00 */
[----:B----4-:R-:W-:Y:S02]  /*d430*/  MOV R21, R45 ;  /* 0x0000002d00157202 */ /* 0x010fe40000000f00 */
[----:B------:R-:W-:Y:S02]  /*d440*/  F2FP.BF16.F32.PACK_AB R8, R14, R153 ;  /* 0x000000990e08723e */ /* 0x000fe400000010ff */
[----:B------:R-:W-:Y:S02]  /*d450*/  F2FP.BF16.F32.PACK_AB R9, R35, R9 ;  /* 0x000000092309723e */ /* 0x000fe400000010ff */
        /* <DEDUP_REMOVED lines=8> */
[----:B------:R-:W-:Y:S01]  /*d4e0*/  BAR.SYNC.DEFER_BLOCKING 0x1, 0x100 ;  /* 0x0044000000007b1d */ /* 0x000fe20000010000 */
[----:B---3--:R-:W-:-:S03]  /*d4f0*/  IMAD.WIDE R44, R30, 0x2, R20 ;  /* 0x000000021e2c7825 */ /* 0x008fc600078e0214 */
[----:B------:R-:W-:Y:S01]  /*d500*/  LOP3.LUT R49, R44, 0x380, RZ, 0xc0, !PT ;  /* 0x000003802c317812 */ /* 0x000fe200078ec0ff */
[----:B------:R-:W-:-:S03]  /*d510*/  IMAD.MOV.U32 R31, RZ, RZ, R45 ;  /* 0x000000ffff1f7224 */ /* 0x000fc600078e002d */
[----:B------:R-:W-:-:S04]  /*d520*/  SHF.R.U64 R49, R49, 0x3, RZ ;  /* 0x0000000331317819 */ /* 0x000fc800000012ff */
[----:B------:R-:W-:-:S04]  /*d530*/  LOP3.LUT R30, R49, R44, RZ, 0x3c, !PT ;  /* 0x0000002c311e7212 */ /* 0x000fc800078e3cff */
[----:B------:R-:W-:Y:S02]  /*d540*/  MOV R30, R30 ;  /* 0x0000001e001e7202 */ /* 0x000fe40000000f00 */
[----:B------:R-:W-:-:S03]  /*d550*/  IADD3 R31, P0, R44, 0x20, RZ ;  /* 0x000000202c1f7810 */ /* 0x000fc60007f1e0ff */
[----:B------:R0:W-:Y:S01]  /*d560*/  STSM.16.M88.4 [R30], R4 ;  /* 0x000000041e007844 */ /* 0x0001e20000000200 */
[----:B------:R-:W-:Y:S02]  /*d570*/  LOP3.LUT R10, R31, 0x380, RZ, 0xc0, !PT ;  /* 0x000003801f0a7812 */ /* 0x000fe400078ec0ff */
[C---:B------:R-:W-:Y:S02]  /*d580*/  IADD3 R49, P6, R44.reuse, 0x2040, RZ ;  /* 0x000020402c317810 */ /* 0x040fe40007fde0ff */
[----:B0-----:R-:W-:Y:S02]  /*d590*/  IADD3.X R5, RZ, R45, RZ, P0, !PT ;  /* 0x0000002dff057210 */ /* 0x001fe400007fe4ff */
[----:B------:R-:W-:-:S04]  /*d5a0*/  IADD3 R7, P0, R44, 0x40, RZ ;  /* 0x000000402c077810 */ /* 0x000fc80007f1e0ff */
[----:B------:R-:W-:-:S04]  /*d5b0*/  LOP3.LUT R6, R7, 0x380, RZ, 0xc0, !PT ;  /* 0x0000038007067812 */ /* 0x000fc800078ec0ff */
[----:B------:R-:W-:Y:S02]  /*d5c0*/  SHF.R.U64 R6, R6, 0x3, RZ ;  /* 0x0000000306067819 */ /* 0x000fe400000012ff */
[----:B------:R-:W-:Y:S02]  /*d5d0*/  SHF.R.U64 R10, R10, 0x3, RZ ;  /* 0x000000030a0a7819 */ /* 0x000fe400000012ff */
[----:B------:R-:W-:Y:S01]  /*d5e0*/  LOP3.LUT R6, R6, R7, RZ, 0x3c, !PT ;  /* 0x0000000706067212 */ /* 0x000fe200078e3cff */
[----:B------:R-:W-:Y:S01]  /*d5f0*/  IMAD.X R7, RZ, RZ, R45, P0 ;  /* 0x000000ffff077224 */ /* 0x000fe200000e062d */
[----:B------:R-:W-:Y:S02]  /*d600*/  LOP3.LUT R4, R10, R31, RZ, 0x3c, !PT ;  /* 0x0000001f0a047212 */ /* 0x000fe400078e3cff */
[----:B------:R-:W-:Y:S02]  /*d610*/  LOP3.LUT R48, R49, 0x380, RZ, 0xc0, !PT ;  /* 0x0000038031307812 */ /* 0x000fe400078ec0ff */
[----:B------:R-:W-:-:S02]  /*d620*/  MOV R14, R6 ;  /* 0x00000006000e7202 */ /* 0x000fc40000000f00 */
[----:B--2---:R-:W-:Y:S02]  /*d630*/  MOV R24, R4 ;  /* 0x0000000400187202 */ /* 0x004fe40000000f00 */
[----:B------:R-:W-:Y:S02]  /*d640*/  F2FP.BF16.F32.PACK_AB R10, R28, R154 ;  /* 0x0000009a1c0a723e */ /* 0x000fe400000010ff */
[----:B------:R-:W-:Y:S02]  /*d650*/  F2FP.BF16.F32.PACK_AB R7, R47, R46 ;  /* 0x0000002e2f07723e */ /* 0x000fe400000010ff */
[----:B------:R-:W-:Y:S02]  /*d660*/  F2FP.BF16.F32.PACK_AB R4, R32, R155 ;  /* 0x0000009b2004723e */ /* 0x000fe400000010ff */
[----:B------:R-:W-:Y:S02]  /*d670*/  F2FP.BF16.F32.PACK_AB R5, R43, R42 ;  /* 0x0000002a2b05723e */ /* 0x000fe400000010ff */
[----:B------:R-:W-:-:S02]  /*d680*/  IADD3 R57, P4, R44, 0x60, RZ ;  /* 0x000000602c397810 */ /* 0x000fc40007f9e0ff */
[----:B------:R-:W-:Y:S02]  /*d690*/  F2FP.BF16.F32.PACK_AB R6, R12, R36 ;  /* 0x000000240c06723e */ /* 0x000fe400000010ff */
[C---:B------:R-:W-:Y:S02]  /*d6a0*/  IADD3 R39, P3, R44.reuse, 0x2000, RZ ;  /* 0x000020002c277810 */ /* 0x040fe40007f7e0ff */
[C---:B------:R-:W-:Y:S02]  /*d6b0*/  IADD3 R53, P2, R44.reuse, 0x2020, RZ ;  /* 0x000020202c357810 */ /* 0x040fe40007f5e0ff */
[----:B------:R-:W-:Y:S02]  /*d6c0*/  IADD3 R47, P5, R44, 0x2060, RZ ;  /* 0x000020602c2f7810 */ /* 0x000fe40007fbe0ff */
[----:B------:R-:W-:Y:S02]  /*d6d0*/  SHF.R.U64 R48, R48, 0x3, RZ ;  /* 0x0000000330307819 */ /* 0x000fe400000012ff */
[----:B------:R-:W-:Y:S01]  /*d6e0*/  IADD3 R43, P1, R44, 0x4000, RZ ;  /* 0x000040002c2b7810 */ /* 0x000fe20007f3e0ff */
[----:B------:R-:W-:Y:S01]  /*d6f0*/  STSM.16.M88.4 [R24], R8 ;  /* 0x0000000818007844 */ /* 0x000fe20000000200 */
[----:B------:R-:W-:-:S02]  /*d700*/  LOP3.LUT R56, R57, 0x380, RZ, 0xc0, !PT ;  /* 0x0000038039387812 */ /* 0x000fc400078ec0ff */
[----:B------:R-:W-:Y:S01]  /*d710*/  LOP3.LUT R38, R39, 0x380, RZ, 0xc0, !PT ;  /* 0x0000038027267812 */ /* 0x000fe200078ec0ff */
[----:B------:R0:W-:Y:S01]  /*d720*/  STSM.16.M88.4 [R14], R4 ;  /* 0x000000040e007844 */ /* 0x0001e20000000200 */
[----:B------:R-:W-:Y:S02]  /*d730*/  LOP3.LUT R52, R53, 0x380, RZ, 0xc0, !PT ;  /* 0x0000038035347812 */ /* 0x000fe400078ec0ff */
[----:B------:R-:W-:Y:S02]  /*d740*/  LOP3.LUT R46, R47, 0x380, RZ, 0xc0, !PT ;  /* 0x000003802f2e7812 */ /* 0x000fe400078ec0ff */
[----:B------:R-:W-:Y:S01]  /*d750*/  LOP3.LUT R48, R48, R49, RZ, 0x3c, !PT ;  /* 0x0000003130307212 */ /* 0x000fe200078e3cff */
[----:B------:R-:W-:Y:S01]  /*d760*/  IMAD.X R49, RZ, RZ, R45, P6 ;  /* 0x000000ffff317224 */ /* 0x000fe200030e062d */
[----:B------:R-:W-:Y:S02]  /*d770*/  LOP3.LUT R42, R43, 0x380, RZ, 0xc0, !PT ;  /* 0x000003802b2a7812 */ /* 0x000fe400078ec0ff */
[----:B------:R-:W-:-:S02]  /*d780*/  SHF.R.U64 R56, R56, 0x3, RZ ;  /* 0x0000000338387819 */ /* 0x000fc400000012ff */
[----:B------:R-:W-:Y:S02]  /*d790*/  SHF.R.U64 R38, R38, 0x3, RZ ;  /* 0x0000000326267819 */ /* 0x000fe400000012ff */
[----:B------:R-:W-:Y:S02]  /*d7a0*/  SHF.R.U64 R52, R52, 0x3, RZ ;  /* 0x0000000334347819 */ /* 0x000fe400000012ff */
[----:B0-----:R-:W-:Y:S02]  /*d7b0*/  IADD3 R6, P6, R44, 0x6020, RZ ;  /* 0x000060202c067810 */ /* 0x001fe40007fde0ff */
[----:B------:R-:W-:Y:S02]  /*d7c0*/  SHF.R.U64 R46, R46, 0x3, RZ ;  /* 0x000000032e2e7819 */ /* 0x000fe400000012ff */
[----:B------:R-:W-:Y:S02]  /*d7d0*/  SHF.R.U64 R42, R42, 0x3, RZ ;  /* 0x000000032a2a7819 */ /* 0x000fe400000012ff */
[----:B------:R-:W-:-:S02]  /*d7e0*/  LOP3.LUT R7, R6, 0x380, RZ, 0xc0, !PT ;  /* 0x0000038006077812 */ /* 0x000fc400078ec0ff */
        /* <DEDUP_REMOVED lines=10> */
[----:B------:R-:W-:-:S02]  /*d890*/  IADD3 R9, P0, R44, 0x4020, RZ ;  /* 0x000040202c097810 */ /* 0x000fc40007f1e0ff */
[C---:B------:R-:W-:Y:S02]  /*d8a0*/  IADD3 R35, P4, R44.reuse, 0x4040, RZ ;  /* 0x000040402c237810 */ /* 0x040fe40007f9e0ff */
[C---:B------:R-:W-:Y:S02]  /*d8b0*/  IADD3 R31, P3, R44.reuse, 0x4060, RZ ;  /* 0x000040602c1f7810 */ /* 0x040fe40007f7e0ff */
[C---:B------:R-:W-:Y:S02]  /*d8c0*/  IADD3 R11, P2, R44.reuse, 0x6000, RZ ;  /* 0x000060002c0b7810 */ /* 0x040fe40007f5e0ff */
[----:B------:R-:W-:Y:S02]  /*d8d0*/  SHF.R.U64 R7, R7, 0x3, RZ ;  /* 0x0000000307077819 */ /* 0x000fe400000012ff */
[C---:B------:R-:W-:Y:S02]  /*d8e0*/  IADD3 R4, P5, R44.reuse, 0x6040, RZ ;  /* 0x000060402c047810 */ /* 0x040fe40007fbe0ff */
[----:B------:R-:W-:-:S02]  /*d8f0*/  IADD3 R44, P1, R44, 0x6060, RZ ;  /* 0x000060602c2c7810 */ /* 0x000fc40007f3e0ff */
[----:B------:R-:W-:Y:S02]  /*d900*/  LOP3.LUT R6, R7, R6, RZ, 0x3c, !PT ;  /* 0x0000000607067212 */ /* 0x000fe400078e3cff */
        /* <DEDUP_REMOVED lines=21> */
[----:B------:R-:W-:-:S02]  /*da60*/  SHF.R.U64 R34, R34, 0x3, RZ ;  /* 0x0000000322227819 */ /* 0x000fc400000012ff */
[----:B------:R-:W-:Y:S02]  /*da70*/  MOV R56, R56 ;  /* 0x0000003800387202 */ /* 0x000fe40000000f00 */
[----:B------:R-:W-:Y:S02]  /*da80*/  MOV R38, R38 ;  /* 0x0000002600267202 */ /* 0x000fe40000000f00 */
[----:B------:R-:W-:Y:S02]  /*da90*/  MOV R39, R48 ;  /* 0x0000003000277202 */ /* 0x000fe40000000f00 */
[----:B------:R-:W-:Y:S02]  /*daa0*/  MOV R57, R46 ;  /* 0x0000002e00397202 */ /* 0x000fe40000000f00 */
[----:B------:R-:W-:Y:S02]  /*dab0*/  MOV R36, R52 ;  /* 0x0000003400247202 */ /* 0x000fe40000000f00 */
[----:B------:R-:W-:-:S02]  /*dac0*/  MOV R46, R6 ;  /* 0x00000006002e7202 */ /* 0x000fc40000000f00 */
[----:B------:R-:W-:Y:S02]  /*dad0*/  MOV R48, R4 ;  /* 0x0000000400307202 */ /* 0x000fe40000000f00 */
[----:B------:R-:W-:Y:S02]  /*dae0*/  MOV R47, R8 ;  /* 0x00000008002f7202 */ /* 0x000fe40000000f00 */
[----:B------:R-:W-:Y:S02]  /*daf0*/  MOV R53, R10 ;  /* 0x0000000a00357202 */ /* 0x000fe40000000f00 */
[----:B------:R-:W-:Y:S02]  /*db00*/  F2FP.BF16.F32.PACK_AB R4, R160, R162 ;  /* 0x000000a2a004723e */ /* 0x000fe400000010ff */
[----:B------:R-:W-:Y:S02]  /*db10*/  F2FP.BF16.F32.PACK_AB R5, R51, R50 ;  /* 0x000000323305723e */ /* 0x000fe400000010ff */
[----:B------:R-:W-:-:S02]  /*db20*/  F2FP.BF16.F32.PACK_AB R6, R158, R161 ;  /* 0x000000a19e06723e */ /* 0x000fc400000010ff */
[----:B------:R-:W-:Y:S02]  /*db30*/  F2FP.BF16.F32.PACK_AB R7, R55, R54 ;  /* 0x000000363707723e */ /* 0x000fe400000010ff */
[----:B------:R-:W-:Y:S01]  /*db40*/  LOP3.LUT R34, R34, R35, RZ, 0x3c, !PT ;  /* 0x0000002322227212 */ /* 0x000fe200078e3cff */
[----:B------:R-:W-:Y:S01]  /*db50*/  IMAD.X R35, RZ, RZ, R45, P4 ;  /* 0x000000ffff237224 */ /* 0x000fe200020e062d */
[----:B------:R-:W-:Y:S02]  /*db60*/  F2FP.BF16.F32.PACK_AB R8, R157, R159 ;  /* 0x0000009f9d08723e */ /* 0x000fe400000010ff */
[----:B------:R-:W-:Y:S02]  /*db70*/  F2FP.BF16.F32.PACK_AB R9, R59, R58 ;  /* 0x0000003a3b09723e */ /* 0x000fe400000010ff */
[----:B------:R-:W-:Y:S02]  /*db80*/  F2FP.BF16.F32.PACK_AB R10, R61, R60 ;  /* 0x0000003c3d0a723e */ /* 0x000fe400000010ff */
[----:B------:R-:W-:-:S02]  /*db90*/  F2FP.BF16.F32.PACK_AB R11, R63, R62 ;  /* 0x0000003e3f0b723e */ /* 0x000fc400000010ff */
[----:B------:R-:W-:Y:S02]  /*dba0*/  MOV R52, R30 ;  /* 0x0000001e00347202 */ /* 0x000fe40000000f00 */
[----:B------:R-:W-:Y:S02]  /*dbb0*/  F2FP.BF16.F32.PACK_AB R12, R65, R64 ;  /* 0x00000040410c723e */ /* 0x000fe400000010ff */
[----:B------:R-:W-:Y:S02]  /*dbc0*/  F2FP.BF16.F32.PACK_AB R14, R69, R68 ;  /* 0x00000044450e723e */ /* 0x000fe400000010ff */
[----:B------:R-:W-:Y:S02]  /*dbd0*/  F2FP.BF16.F32.PACK_AB R28, R73, R72 ;  /* 0x00000048491c723e */ /* 0x000fe400000010ff */
[----:B------:R-:W-:Y:S02]  /*dbe0*/  F2FP.BF16.F32.PACK_AB R30, R77, R76 ;  /* 0x0000004c4d1e723e */ /* 0x000fe400000010ff */
[----:B------:R-:W-:Y:S01]  /*dbf0*/  F2FP.BF16.F32.PACK_AB R31, R79, R78 ;  /* 0x0000004e4f1f723e */ /* 0x000fe200000010ff */
[----:B------:R0:W-:Y:S01]  /*dc00*/  STSM.16.M88.4 [R56], R4 ;  /* 0x0000000438007844 */ /* 0x0001e20000000200 */
[----:B------:R-:W-:-:S03]  /*dc10*/  MOV R49, R34 ;  /* 0x0000002200317202 */ /* 0x000fc60000000f00 */
[----:B------:R2:W-:Y:S01]  /*dc20*/  STSM.16.M88.4 [R38], R8 ;  /* 0x0000000826007844 */ /* 0x0005e20000000200 */
[----:B------:R-:W-:Y:S02]  /*dc30*/  F2FP.BF16.F32.PACK_AB R32, R81, R80 ;  /* 0x000000505120723e */ /* 0x000fe400000010ff */
[----:B------:R-:W-:Y:S01]  /*dc40*/  F2FP.BF16.F32.PACK_AB R34, R85, R84 ;  /* 0x000000545522723e */ /* 0x000fe200000010ff */
[----:B------:R3:W-:Y:S01]  /*dc50*/  STSM.16.M88.4 [R36], R12 ;  /* 0x0000000c24007844 */ /* 0x0007e20000000200 */
[----:B------:R-:W-:Y:S02]  /*dc60*/  F2FP.BF16.F32.PACK_AB R35, R87, R86 ;  /* 0x000000565723723e */ /* 0x000fe400000010ff */
[----:B------:R-:W-:Y:S01]  /*dc70*/  MOV R24, R42 ;  /* 0x0000002a00187202 */ /* 0x000fe20000000f00 */
[----:B------:R4:W-:Y:S01]  /*dc80*/  STSM.16.M88.4 [R39], R28 ;  /* 0x0000001c27007844 */ /* 0x0009e20000000200 */
[----:B------:R-:W-:Y:S02]  /*dc90*/  F2FP.BF16.F32.PACK_AB R42, R101, R100 ;  /* 0x00000064652a723e */ /* 0x000fe400000010ff */
[----:B------:R-:W-:-:S02]  /*dca0*/  F2FP.BF16.F32.PACK_AB R43, R103, R102 ;  /* 0x00000066672b723e */ /* 0x000fc400000010ff */
[----:B0-----:R-:W-:Y:S02]  /*dcb0*/  F2FP.BF16.F32.PACK_AB R4, R105, R104 ;  /* 0x000000686904723e */ /* 0x001fe400000010ff */
[----:B--2---:R-:W-:Y:S02]  /*dcc0*/  F2FP.BF16.F32.PACK_AB R38, R93, R92 ;  /* 0x0000005c5d26723e */ /* 0x004fe400000010ff */
[----:B------:R-:W-:Y:S02]  /*dcd0*/  F2FP.BF16.F32.PACK_AB R5, R107, R106 ;  /* 0x0000006a6b05723e */ /* 0x000fe400000010ff */
[----:B---3--:R-:W-:Y:S02]  /*dce0*/  F2FP.BF16.F32.PACK_AB R36, R89, R88 ;  /* 0x000000585924723e */ /* 0x008fe400000010ff */
[----:B------:R-:W-:Y:S02]  /*dcf0*/  F2FP.BF16.F32.PACK_AB R6, R109, R108 ;  /* 0x0000006c6d06723e */ /* 0x000fe400000010ff */
[----:B----4-:R-:W-:-:S02]  /*dd00*/  F2FP.BF16.F32.PACK_AB R39, R95, R94 ;  /* 0x0000005e5f27723e */ /* 0x010fc400000010ff */
[----:B------:R-:W-:Y:S01]  /*dd10*/  F2FP.BF16.F32.PACK_AB R7, R111, R110 ;  /* 0x0000006e6f07723e */ /* 0x000fe200000010ff */
[----:B------:R0:W-:Y:S01]  /*dd20*/  STSM.16.M88.4 [R57], R32 ;  /* 0x0000002039007844 */ /* 0x0001e20000000200 */
[----:B------:R-:W-:Y:S02]  /*dd30*/  F2FP.BF16.F32.PACK_AB R8, R113, R112 ;  /* 0x000000707108723e */ /* 0x000fe400000010ff */
[----:B------:R-:W-:Y:S02]  /*dd40*/  F2FP.BF16.F32.PACK_AB R9, R115, R114 ;  /* 0x000000727309723e */ /* 0x000fe400000010ff */
[----:B------:R-:W-:Y:S02]  /*dd50*/  F2FP.BF16.F32.PACK_AB R10, R117, R116 ;  /* 0x00000074750a723e */ /* 0x000fe400000010ff */
[----:B------:R-:W-:Y:S01]  /*dd60*/  F2FP.BF16.F32.PACK_AB R11, R119, R118 ;  /* 0x00000076770b723e */ /* 0x000fe200000010ff */
[----:B------:R-:W-:Y:S01]  /*dd70*/  STSM.16.M88.4 [R24], R36 ;  /* 0x0000002418007844 */ /* 0x000fe20000000200 */
[----:B------:R-:W-:-:S03]  /*dd80*/  IMAD.X R45, RZ, RZ, R45, P1 ;  /* 0x000000ffff2d7224 */ /* 0x000fc600008e062d */
[----:B------:R-:W-:Y:S01]  /*dd90*/  STSM.16.M88.4 [R47], R40 ;  /* 0x000000282f007844 */ /* 0x000fe20000000200 */
[----:B------:R-:W-:-:S03]  /*dda0*/  F2FP.BF16.F32.PACK_AB R12, R121, R120 ;  /* 0x00000078790c723e */ /* 0x000fc600000010ff */
[----:B------:R-:W-:Y:S01]  /*ddb0*/  STSM.16.M88.4 [R49], R4 ;  /* 0x0000000431007844 */ /* 0x000fe20000000200 */
[----:B------:R-:W-:Y:S02]  /*ddc0*/  F2FP.BF16.F32.PACK_AB R13, R123, R122 ;  /* 0x0000007a7b0d723e */ /* 0x000fe400000010ff */
[----:B------:R-:W-:Y:S01]  /*ddd0*/  F2FP.BF16.F32.PACK_AB R14, R125, R124 ;  /* 0x0000007c7d0e723e */ /* 0x000fe200000010ff */
[----:B------:R2:W-:Y:S01]  /*dde0*/  STSM.16.M88.4 [R52], R8 ;  /* 0x0000000834007844 */ /* 0x0005e20000000200 */
[----:B------:R-:W-:Y:S02]  /*ddf0*/  F2FP.BF16.F32.PACK_AB R15, R127, R126 ;  /* 0x0000007e7f0f723e */ /* 0x000fe400000010ff */
[----:B------:R-:W-:Y:S02]  /*de00*/  ISETP.NE.U32.AND P0, PT, RZ, UR4, PT ;  /* 0x00000004ff007c0c */ /* 0x000fe4000bf05070 */
[----:B------:R-:W-:Y:S02]  /*de10*/  F2FP.BF16.F32.PACK_AB R28, R129, R128 ;  /* 0x00000080811c723e */ /* 0x000fe400000010ff */
[----:B------:R-:W-:-:S02]  /*de20*/  F2FP.BF16.F32.PACK_AB R29, R131, R130 ;  /* 0x00000082831d723e */ /* 0x000fc400000010ff */
[----:B------:R-:W-:Y:S02]  /*de30*/  F2FP.BF16.F32.PACK_AB R30, R133, R132 ;  /* 0x00000084851e723e */ /* 0x000fe400000010ff */
[----:B------:R-:W-:Y:S02]  /*de40*/  F2FP.BF16.F32.PACK_AB R31, R135, R134 ;  /* 0x00000086871f723e */ /* 0x000fe400000010ff */
[----:B0-----:R-:W-:Y:S02]  /*de50*/  F2FP.BF16.F32.PACK_AB R32, R137, R136 ;  /* 0x000000888920723e */ /* 0x001fe400000010ff */
[----:B--2---:R-:W-:Y:S02]  /*de60*/  IADD3 R8, P1, R70, UR4, RZ ;  /* 0x0000000446087c10 */ /* 0x004fe4000ff3e0ff */
[----:B------:R-:W-:Y:S02]  /*de70*/  F2FP.BF16.F32.PACK_AB R33, R139, R138 ;  /* 0x0000008a8b21723e */ /* 0x000fe400000010ff */
[----:B------:R-:W-:-:S02]  /*de80*/  F2FP.BF16.F32.PACK_AB R34, R141, R140 ;  /* 0x0000008c8d22723e */ /* 0x000fc400000010ff */
[----:B------:R-:W-:Y:S02]  /*de90*/  F2FP.BF16.F32.PACK_AB R35, R143, R142 ;  /* 0x0000008e8f23723e */ /* 0x000fe400000010ff */
[----:B------:R-:W-:Y:S02]  /*dea0*/  MOV R44, R44 ;  /* 0x0000002c002c7202 */ /* 0x000fe40000000f00 */
[----:B------:R-:W-:Y:S02]  /*deb0*/  F2FP.BF16.F32.PACK_AB R4, R145, R144 ;  /* 0x000000909104723e */ /* 0x000fe400000010ff */
[----:B------:R-:W-:Y:S02]  /*dec0*/  F2FP.BF16.F32.PACK_AB R5, R147, R146 ;  /* 0x000000929305723e */ /* 0x000fe400000010ff */
[----:B------:R-:W-:Y:S02]  /*ded0*/  F2FP.BF16.F32.PACK_AB R6, R149, R148 ;  /* 0x000000949506723e */ /* 0x000fe400000010ff */
[----:B------:R-:W-:Y:S01]  /*dee0*/  F2FP.BF16.F32.PACK_AB R7, R151, R150 ;  /* 0x000000969707723e */ /* 0x000fe200000010ff */
[----:B------:R-:W-:Y:S01]  /*def0*/  STSM.16.M88.4 [R53], R12 ;  /* 0x0000000c35007844 */ /* 0x000fe20000000200 */
[----:B------:R-:W-:-:S02]  /*df00*/  ISETP.NE.AND.EX P0, PT, RZ, UR5, PT, P0 ;  /* 0x00000005ff007c0c */ /* 0x000fc4000bf05300 */
[----:B------:R-:W-:Y:S01]  /*df10*/  IADD3.X R9, R66, UR5, RZ, P1, !PT ;  /* 0x0000000542097c10 */ /* 0x000fe20008ffe4ff */
[----:B------:R-:W-:Y:S01]  /*df20*/  ULDC.64 UR4, c[0x0][0xc08] ;  /* 0x0003020000047ab9 */ /* 0x000fe20000000a00 */
[----:B------:R-:W-:Y:S01]  /*df30*/  STSM.16.M88.4 [R46], R28 ;  /* 0x0000001c2e007844 */ /* 0x000fe20000000200 */
[----:B------:R-:W-:-:S03]  /*df40*/  ISETP.NE.U32.AND P6, PT, RZ, UR4, PT ;  /* 0x00000004ff007c0c */ /* 0x000fc6000bfc5070 */
[----:B------:R-:W-:Y:S01]  /*df50*/  STSM.16.M88.4 [R48], R32 ;  /* 0x0000002030007844 */ /* 0x000fe20000000200 */
[----:B------:R-:W-:-:S03]  /*df60*/  ISETP.NE.AND.EX P6, PT, RZ, UR5, PT, P6 ;  /* 0x00000005ff007c0c */ /* 0x000fc6000bfc5360 */
[----:B------:R0:W-:Y:S01]  /*df70*/  STSM.16.M88.4 [R44], R4 ;  /* 0x000000042c007844 */ /* 0x0001e20000000200 */
[----:B------:R-:W-:Y:S01]  /*df80*/  IMAD.MOV.U32 R80, RZ, RZ, RZ ;  /* 0x000000ffff507224 */ /* 0x000fe200078e00ff */
[----:B------:R-:W-:Y:S08]  /*df90*/  BAR.SYNC.DEFER_BLOCKING 0x1, 0x100 ;  /* 0x0044000000007b1d */ /* 0x000ff00000010000 */
[----:B0-----:R-:W-:Y:S01]  /*dfa0*/  @P6 IADD3 R4, P4, R70, UR4, RZ ;  /* 0x0000000446046c10 */ /* 0x001fe2000ff9e0ff */
[----:B------:R-:W-:-:S02]  /*dfb0*/  ULDC UR4, c[0x0][0xa88] ;  /* 0x0002a20000047ab9 */ /* 0x000fc40000000800 */
[----:B------:R-:W-:Y:S02]  /*dfc0*/  MOV R24, UR4 ;  /* 0x0000000400187c02 */ /* 0x000fe40008000f00 */
[----:B------:R-:W-:Y:S01]  /*dfd0*/  @P6 IADD3.X R5, R66, UR5, RZ, P4, !PT ;  /* 0x0000000542056c10 */ /* 0x000fe2000a7fe4ff */
[----:B------:R0:W5:Y:S04]  /*dfe0*/  @P0 LDG.E R80, desc[UR40][R8.64] ;  /* 0x0000002808500981 */ /* 0x000168000c1e1900 */
[----:B------:R0:W5:Y:S01]  /*dff0*/  @P6 LDG.E R24, desc[UR40][R4.64] ;  /* 0x0000002804186981 */ /* 0x000162000c1e1900 */
[----:B------:R-:W2:Y:S02]  /*e000*/  S2R R90, SR_TID.X ;  /* 0x00000000005a7919 */ /* 0x000ea40000002100 */
[----:B--2---:R-:W-:-:S05]  /*e010*/  VIADD R90, R90, 0xffffff80 ;  /* 0xffffff805a5a7836 */ /* 0x004fca0000000000 */
[----:B------:R-:W-:-:S04]  /*e020*/  SHF.R.S32.HI R97, RZ, 0x1f, R90 ;  /* 0x0000001fff617819 */ /* 0x000fc8000001145a */
[----:B------:R-:W-:-:S04]  /*e030*/  LEA.HI R97, R97, R90, RZ, 0x3 ;  /* 0x0000005a61617211 */ /* 0x000fc800078f18ff */
[----:B------:R-:W-:-:S05]  /*e040*/  SHF.R.S32.HI R97, RZ, 0x3, R97 ;  /* 0x00000003ff617819 */ /* 0x000fca0000011461 */
[----:B------:R-:W-:-:S04]  /*e050*/  IMAD R11, R97, 0x40, R192 ;  /* 0x00000040610b7824 */ /* 0x000fc800078e02c0 */
[----:B------:R-:W-:-:S03]  /*e060*/  IMAD.WIDE R20, R11, 0x2, R20 ;  /* 0x000000020b147825 */ /* 0x000fc600078e0214 */
[C---:B------:R-:W-:Y:S02]  /*e070*/  IADD3 R11, P1, R20.reuse, 0x1000, RZ ;  /* 0x00001000140b7810 */ /* 0x040fe40007f3e0ff */
[C---:B------:R-:W-:Y:S02]  /*e080*/  IADD3 R13, P2, R20.reuse, 0x2000, RZ ;  /* 0x00002000140d7810 */ /* 0x040fe40007f5e0ff */
[C---:B------:R-:W-:Y:S02]  /*e090*/  IADD3 R29, P3, R20.reuse, 0x3000, RZ ;  /* 0x00003000141d7810 */ /* 0x040fe40007f7e0ff */
[----:B------:R-:W-:Y:S02]  /*e0a0*/  IADD3 R33, P4, R20, 0x4000, RZ ;  /* 0x0000400014217810 */ /* 0x000fe40007f9e0ff */
[----:B------:R-:W-:Y:S02]  /*e0b0*/  LOP3.LUT R10, R11, 0x380, RZ, 0xc0, !PT ;  /* 0x000003800b0a7812 */ /* 0x000fe400078ec0ff */
[----:B------:R-:W-:-:S02]  /*e0c0*/  LOP3.LUT R12, R13, 0x380, RZ, 0xc0, !PT ;  /* 0x000003800d0c7812 */ /* 0x000fc400078ec0ff */
[----:B------:R-:W-:Y:S02]  /*e0d0*/  LOP3.LUT R28, R29, 0x380, RZ, 0xc0, !PT ;  /* 0x000003801d1c7812 */ /* 0x000fe400078ec0ff */
[----:B------:R-:W-:Y:S02]  /*e0e0*/  LOP3.LUT R32, R33, 0x380, RZ, 0xc0, !PT ;  /* 0x0000038021207812 */ /* 0x000fe400078ec0ff */
[----:B------:R-:W-:Y:S02]  /*e0f0*/  SHF.R.U64 R10, R10, 0x3, RZ ;  /* 0x000000030a0a7819 */ /* 0x000fe400000012ff */
[----:B------:R-:W-:Y:S02]  /*e100*/  SHF.R.U64 R12, R12, 0x3, RZ ;  /* 0x000000030c0c7819 */ /* 0x000fe400000012ff */
[----:B------:R-:W-:Y:S02]  /*e110*/  SHF.R.U64 R28, R28, 0x3, RZ ;  /* 0x000000031c1c7819 */ /* 0x000fe400000012ff */
[----:B------:R-:W-:-:S02]  /*e120*/  SHF.R.U64 R32, R32, 0x3, RZ ;  /* 0x0000000320207819 */ /* 0x000fc400000012ff */
[----:B------:R-:W-:Y:S02]  /*e130*/  IADD3 R37, P5, R20, 0x5000, RZ ;  /* 0x0000500014257810 */ /* 0x000fe40007fbe0ff */
        /* <DEDUP_REMOVED lines=8> */
[----:B------:R-:W-:-:S02]  /*e1c0*/  P2R R6, PR, RZ, 0x20 ;  /* 0x00000020ff067803 */ /* 0x000fc40000000000 */
[C---:B------:R-:W-:Y:S02]  /*e1d0*/  IADD3 R41, P1, R20.reuse, 0x6000, RZ ;  /* 0x0000600014297810 */ /* 0x040fe40007f3e0ff */
[C---:B------:R-:W-:Y:S02]  /*e1e0*/  IADD3 R45, P2, R20.reuse, 0x7000, RZ ;  /* 0x00007000142d7810 */ /* 0x040fe40007f5e0ff */
[C---:B------:R-:W-:Y:S02]  /*e1f0*/  IADD3 R49, P3, R20.reuse, 0x8000, RZ ;  /* 0x0000800014317810 */ /* 0x040fe40007f7e0ff */
[C---:B------:R-:W-:Y:S02]  /*e200*/  IADD3 R53, P4, R20.reuse, 0x9000, RZ ;  /* 0x0000900014357810 */ /* 0x040fe40007f9e0ff */
[----:B------:R-:W-:Y:S02]  /*e210*/  IADD3 R57, P5, R20, 0xa000, RZ ;  /* 0x0000a00014397810 */ /* 0x000fe40007fbe0ff */
[----:B------:R-:W-:-:S02]  /*e220*/  LOP3.LUT R36, R37, 0x380, RZ, 0xc0, !PT ;  /* 0x0000038025247812 */ /* 0x000fc400078ec0ff */
[----:B------:R-:W-:Y:S02]  /*e230*/  LOP3.LUT R40, R41, 0x380, RZ, 0xc0, !PT ;  /* 0x0000038029287812 */ /* 0x000fe400078ec0ff */
[----:B------:R-:W-:Y:S02]  /*e240*/  LOP3.LUT R44, R45, 0x380, RZ, 0xc0, !PT ;  /* 0x000003802d2c7812 */ /* 0x000fe400078ec0ff */
[----:B------:R-:W-:Y:S02]  /*e250*/  LOP3.LUT R48, R49, 0x380, RZ, 0xc0, !PT ;  /* 0x0000038031307812 */ /* 0x000fe400078ec0ff */
[----:B------:R-:W-:Y:S02]  /*e260*/  LOP3.LUT R52, R53, 0x380, RZ, 0xc0, !PT ;  /* 0x0000038035347812 */ /* 0x000fe400078ec0ff */
[----:B------:R-:W-:Y:S02]  /*e270*/  LOP3.LUT R56, R57, 0x380, RZ, 0xc0, !PT ;  /* 0x0000038039387812 */ /* 0x000fe400078ec0ff */
[----:B------:R-:W-:-:S02]  /*e280*/  SHF.R.U64 R36, R36, 0x3, RZ ;  /* 0x0000000324247819 */ /* 0x000fc400000012ff */
[----:B------:R-:W-:Y:S02]  /*e290*/  SHF.R.U64 R40, R40, 0x3, RZ ;  /* 0x0000000328287819 */ /* 0x000fe400000012ff */
[----:B------:R-:W-:Y:S02]  /*e2a0*/  SHF.R.U64 R44, R44, 0x3, RZ ;  /* 0x000000032c2c7819 */ /* 0x000fe400000012ff */
[----:B------:R-:W-:Y:S02]  /*e2b0*/  SHF.R.U64 R48, R48, 0x3, RZ ;  /* 0x0000000330307819 */ /* 0x000fe400000012ff */
[----:B------:R-:W-:Y:S02]  /*e2c0*/  SHF.R.U64 R52, R52, 0x3, RZ ;  /* 0x0000000334347819 */ /* 0x000fe400000012ff */
[----:B------:R-:W-:Y:S02]  /*e2d0*/  SHF.R.U64 R56, R56, 0x3, RZ ;  /* 0x0000000338387819 */ /* 0x000fe400000012ff */
[----:B------:R-:W-:-:S02]  /*e2e0*/  LOP3.LUT R36, R36, R37, RZ, 0x3c, !PT ;  /* 0x0000002524247212 */ /* 0x000fc400078e3cff */
[----:B------:R-:W-:Y:S02]  /*e2f0*/  LOP3.LUT R40, R40, R41, RZ, 0x3c, !PT ;  /* 0x0000002928287212 */ /* 0x000fe400078e3cff */
[----:B------:R-:W-:Y:S02]  /*e300*/  LOP3.LUT R44, R44, R45, RZ, 0x3c, !PT ;  /* 0x0000002d2c2c7212 */ /* 0x000fe400078e3cff */
[----:B------:R-:W-:Y:S02]  /*e310*/  LOP3.LUT R48, R48, R49, RZ, 0x3c, !PT ;  /* 0x0000003130307212 */ /* 0x000fe400078e3cff */
[----:B------:R-:W-:Y:S02]  /*e320*/  LOP3.LUT R52, R52, R53, RZ, 0x3c, !PT ;  /* 0x0000003534347212 */ /* 0x000fe400078e3cff */
[----:B------:R-:W-:Y:S01]  /*e330*/  LOP3.LUT R56, R56, R57, RZ, 0x3c, !PT ;  /* 0x0000003938387212 */ /* 0x000fe200078e3cff */
[----:B0-----:R-:W-:Y:S06]  /*e340*/  @P6 BRA `(.L_x_706) ;  /* 0x0000000000106947 */ /* 0x001fec0003800000 */
[----:B------:R-:W-:Y:S05]  /*e350*/  @!P0 BRA `(.L_x_706) ;  /* 0x00000000000c8947 */ /* 0x000fea0003800000 */
[----:B------:R-:W2:Y:S04]  /*e360*/  LDG.E R5, desc[UR40][R8.64] ;  /* 0x0000002808057981 */ /* 0x000ea8000c1e1900 */
[----:B-----5:R-:W2:Y:S02]  /*e370*/  LDG.E R24, desc[UR40][R8.64+0x4] ;  /* 0x0000042808187981 */ /* 0x020ea4000c1e1900 */
[----:B--2---:R-:W-:-:S07]  /*e380*/  IMAD.IADD R24, R24, 0x1, -R5 ;  /* 0x0000000118187824 */ /* 0x004fce00078e0a05 */
.L_x_706:
[----:B------:R-:W2:Y:S01]  /*e390*/  LDL.LU R9, [R1+0x20] ;  /* 0x0000200001097983 */ /* 0x000ea20000300800 */
[----:B------:R-:W-:-:S03]  /*e3a0*/  ISETP.NE.AND P6, PT, R6, RZ, PT ;  /* 0x000000ff0600720c */ /* 0x000fc60003fc5270 */
[----:B------:R-:W3:Y:S01]  /*e3b0*/  LDL.LU R8, [R1+0x40] ;  /* 0x0000400001087983 */ /* 0x000ee20000300800 */
[----:B------:R-:W0:Y:S01]  /*e3c0*/  S2R R5, SR_TID.X ;  /* 0x0000000000057919 */ /* 0x000e220000002100 */
[--C-:B------:R-:W-:Y:S02]  /*e3d0*/  IMAD.X R57, RZ, RZ, R21.reuse, P5 ;  /* 0x000000ffff397224 */ /* 0x100fe400028e0615 */
[----:B------:R-:W-:Y:S01]  /*e3e0*/  IMAD.X R37, RZ, RZ, R21, P6 ;  /* 0x000000ffff257224 */ /* 0x000fe200030e0615 */
[----:B------:R-:W4:Y:S04]  /*e3f0*/  LDL R86, [R1+0x14] ;  /* 0x0000140001567983 */ /* 0x000f280000100800 */
[----:B------:R0:W5:Y:S02]  /*e400*/  LDL R84, [R1+0x38] ;  /* 0x0000380001547983 */ /* 0x0001640000100800 */
[----:B0-----:R-:W-:-:S05]  /*e410*/  VIADD R5, R5, 0xffffff80 ;  /* 0xffffff8005057836 */ /* 0x001fca0000000000 */
[----:B------:R-:W-:-:S04]  /*e420*/  SHF.R.S32.HI R4, RZ, 0x1f, R5 ;  /* 0x0000001fff047819 */ /* 0x000fc80000011405 */
[----:B------:R-:W-:-:S04]  /*e430*/  LEA.HI R4, R4, R5, RZ, 0x7 ;  /* 0x0000000504047211 */ /* 0x000fc800078f38ff */
[----:B------:R-:W-:-:S06]  /*e440*/  SHF.R.S32.HI R4, RZ, 0x7, R4 ;  /* 0x00000007ff047819 */ /* 0x000fcc0000011404 */
[----:B------:R-:W0:Y:S01]  /*e450*/  SHFL.IDX PT, R4, R4, RZ, 0x1f ;  /* 0x00001fff04047589 */ /* 0x000e2200000e0000 */
[--C-:B------:R-:W-:Y:S01]  /*e460*/  IMAD.X R41, RZ, RZ, R21.reuse, P1 ;  /* 0x000000ffff297224 */ /* 0x100fe200008e0615 */
[C---:B------:R-:W-:Y:S01]  /*e470*/  IADD3 R61, P6, R20.reuse, 0xb000, RZ ;  /* 0x0000b000143d7810 */ /* 0x040fe20007fde0ff */
[--C-:B------:R-:W-:Y:S01]  /*e480*/  IMAD.X R45, RZ, RZ, R21.reuse, P2 ;  /* 0x000000ffff2d7224 */ /* 0x100fe200010e0615 */
[C---:B------:R-:W-:Y:S01]  /*e490*/  IADD3 R65, P1, R20.reuse, 0xc000, RZ ;  /* 0x0000c00014417810 */ /* 0x040fe20007f3e0ff */
[--C-:B------:R-:W-:Y:S01]  /*e4a0*/  IMAD.X R49, RZ, RZ, R21.reuse, P3 ;  /* 0x000000ffff317224 */ /* 0x100fe200018e0615 */
[C---:B------:R-:W-:Y:S01]  /*e4b0*/  IADD3 R69, P2, R20.reuse, 0xd000, RZ ;  /* 0x0000d00014457810 */ /* 0x040fe20007f5e0ff */
[----:B------:R-:W-:Y:S01]  /*e4c0*/  IMAD.X R53, RZ, RZ, R21, P4 ;  /* 0x000000ffff357224 */ /* 0x000fe200020e0615 */
[C---:B------:R-:W-:Y:S02]  /*e4d0*/  IADD3 R73, P3, R20.reuse, 0xe000, RZ ;  /* 0x0000e00014497810 */ /* 0x040fe40007f7e0ff */
[----:B------:R-:W-:-:S02]  /*e4e0*/  IADD3 R7, P4, R20, 0xf000, RZ ;  /* 0x0000f00014077810 */ /* 0x000fc40007f9e0ff */
[----:B------:R-:W-:Y:S02]  /*e4f0*/  LOP3.LUT R60, R61, 0x380, RZ, 0xc0, !PT ;  /* 0x000003803d3c7812 */ /* 0x000fe400078ec0ff */
[----:B------:R-:W-:Y:S02]  /*e500*/  LOP3.LUT R64, R65, 0x380, RZ, 0xc0, !PT ;  /* 0x0000038041407812 */ /* 0x000fe400078ec0ff */
[----:B------:R-:W-:Y:S02]  /*e510*/  LOP3.LUT R68, R69, 0x380, RZ, 0xc0, !PT ;  /* 0x0000038045447812 */ /* 0x000fe400078ec0ff */
[----:B------:R-:W-:Y:S02]  /*e520*/  LOP3.LUT R72, R73, 0x380, RZ, 0xc0, !PT ;  /* 0x0000038049487812 */ /* 0x000fe400078ec0ff */
[----:B0-----:R-:W-:Y:S02]  /*e530*/  ISETP.NE.AND P5, PT, R4, RZ, PT ;  /* 0x000000ff0400720c */ /* 0x001fe40003fa5270 */
[----:B------:R-:W-:-:S02]  /*e540*/  LOP3.LUT R5, R20, 0x380, RZ, 0xc0, !PT ;  /* 0x0000038014057812 */ /* 0x000fc400078ec0ff */
[----:B------:R-:W-:Y:S02]  /*e550*/  LOP3.LUT R6, R7, 0x380, RZ, 0xc0, !PT ;  /* 0x0000038007067812 */ /* 0x000fe400078ec0ff */
[----:B------:R-:W-:Y:S02]  /*e560*/  SHF.R.U64 R60, R60, 0x3, RZ ;  /* 0x000000033c3c7819 */ /* 0x000fe400000012ff */
[----:B------:R-:W-:Y:S02]  /*e570*/  SHF.R.U64 R64, R64, 0x3, RZ ;  /* 0x0000000340407819 */ /* 0x000fe400000012ff */
[----:B------:R-:W-:Y:S02]  /*e580*/  SHF.R.U64 R68, R68, 0x3, RZ ;  /* 0x0000000344447819 */ /* 0x000fe400000012ff */
[----:B------:R-:W-:Y:S02]  /*e590*/  SHF.R.U64 R72, R72, 0x3, RZ ;  /* 0x0000000348487819 */ /* 0x000fe400000012ff */
[----:B------:R-:W-:-:S02]  /*e5a0*/  SHF.R.U64 R5, R5, 0x3, RZ ;  /* 0x0000000305057819 */ /* 0x000fc400000012ff */
[----:B------:R-:W-:Y:S01]  /*e5b0*/  SHF.R.U64 R6, R6, 0x3, RZ ;  /* 0x0000000306067819 */ /* 0x000fe200000012ff */
        /* <DEDUP_REMOVED lines=10> */
[----:B------:R-:W-:Y:S01]  /*e660*/  IMAD.MOV.U32 R5, RZ, RZ, R21 ;  /* 0x000000ffff057224 */ /* 0x000fe200078e0015 */
[----:B------:R-:W-:-:S02]  /*e670*/  LOP3.LUT R76, R6, R7, RZ, 0x3c, !PT ;  /* 0x00000007064c7212 */ /* 0x000fc400078e3cff */
[----:B-----5:R-:W-:Y:S02]  /*e680*/  SHF.R.S32.HI R21, RZ, 0x1f, R80 ;  /* 0x0000001fff157819 */ /* 0x020fe40000011450 */
[----:B--2---:R-:W-:Y:S02]  /*e690*/  SEL R81, R9, RZ, !P0 ;  /* 0x000000ff09517207 */ /* 0x004fe40004000000 */
[----:B---3--:R-:W-:Y:S02]  /*e6a0*/  SEL R82, R8, RZ, !P0 ;  /* 0x000000ff08527207 */ /* 0x008fe40004000000 */
[----:B----4-:R-:W-:Y:S01]  /*e6b0*/  SHF.R.S32.HI R83, RZ, 0x1f, R86 ;  /* 0x0000001fff537819 */ /* 0x010fe20000011456 */
[----:B------:R-:W-:Y:S06]  /*e6c0*/  @P5 BRA `(.L_x_707) ;  /* 0x0000000000bc5947 */ /* 0x000fec0003800000 */
[----:B------:R-:W2:Y:S01]  /*e6d0*/  LDL R8, [R1+0x58] ;  /* 0x0000580001087983 */ /* 0x000ea20000100800 */
[----:B------:R-:W0:Y:S01]  /*e6e0*/  LDC R35, c[0x0][0xbe8] ;  /* 0x0002fa00ff237b82 */ /* 0x000e220000000800 */
[----:B------:R-:W-:Y:S01]  /*e6f0*/  ULDC.64 UR4, c[0x0][0xb90] ;  /* 0x0002e40000047ab9 */ /* 0x000fe20000000a00 */
[----:B------:R-:W-:Y:S02]  /*e700*/  IMAD.MOV.U32 R6, RZ, RZ, R80 ;  /* 0x000000ffff067224 */ /* 0x000fe400078e0050 */
[----:B------:R-:W-:Y:S02]  /*e710*/  IMAD.MOV.U32 R7, RZ, RZ, R21 ;  /* 0x000000ffff077224 */ /* 0x000fe400078e0015 */
[----:B------:R-:W-:Y:S02]  /*e720*/  IMAD R30, R84, 0x40, R194 ;  /* 0x00000040541e7824 */ /* 0x000fe400078e02c2 */
[----:B------:R-:W-:Y:S01]  /*e730*/  IMAD.WIDE.U32 R6, R86, UR4, R6 ;  /* 0x0000000456067c25 */ /* 0x000fe2000f8e0006 */
[----:B0-----:R-:W-:-:S13]  /*e740*/  ISETP.NE.AND P0, PT, R35, 0x1, PT ;  /* 0x000000012300780c */ /* 0x001fda0003f05270 */
[----:B------:R-:W0:Y:S08]  /*e750*/  @P0 LDC R9, c[0x0][0xbec] ;  /* 0x0002fb00ff090b82 */ /* 0x000e300000000800 */
[----:B------:R-:W3:Y:S01]  /*e760*/  @P0 LDC R31, c[0x0][0xbf0] ;  /* 0x0002fc00ff1f0b82 */ /* 0x000ee20000000800 */
[----:B--2---:R-:W-:Y:S02]  /*e770*/  IMAD R20, R84, 0x40, R8 ;  /* 0x0000004054147824 */ /* 0x004fe400078e0208 */
[----:B------:R-:W-:-:S04]  /*e780*/  IMAD R8, R83, UR4, RZ ;  /* 0x0000000453087c24 */ /* 0x000fc8000f8e02ff */
[----:B------:R-:W-:Y:S01]  /*e790*/  IMAD R15, R86, UR5, R8 ;  /* 0x00000005560f7c24 */ /* 0x000fe2000f8e0208 */
[----:B------:R-:W-:Y:S01]  /*e7a0*/  ULDC.64 UR4, c[0x0][0xb98] ;  /* 0x0002e60000047ab9 */ /* 0x000fe20000000a00 */
[----:B0-----:R-:W-:-:S04]  /*e7b0*/  @P0 IMAD.HI.U32 R8, R20, R9, RZ ;  /* 0x0000000914080227 */ /* 0x001fc800078e00ff */
[----:B------:R-:W-:Y:S01]  /*e7c0*/  IMAD.MOV.U32 R9, RZ, RZ, R20 ;  /* 0x000000ffff097224 */ /* 0x000fe200078e0014 */
[----:B---3--:R-:W-:Y:S01]  /*e7d0*/  @P0 SHF.R.U32.HI R9, RZ, R31, R8 ;  /* 0x0000001fff090219 */ /* 0x008fe20000011608 */
[----:B------:R-:W-:Y:S02]  /*e7e0*/  IMAD.IADD R7, R7, 0x1, R15 ;  /* 0x0000000107077824 */ /* 0x000fe400078e020f */
[----:B------:R-:W-:Y:S01]  /*e7f0*/  IMAD R8, R82, UR4, RZ ;  /* 0x0000000452087c24 */ /* 0x000fe2000f8e02ff */
[--C-:B------:R-:W-:Y:S01]  /*e800*/  SHF.R.S32.HI R31, RZ, 0x1f, R9.reuse ;  /* 0x0000001fff1f7819 */ /* 0x100fe20000011409 */
[----:B------:R-:W-:Y:S02]  /*e810*/  IMAD.MOV R14, RZ, RZ, -R9 ;  /* 0x000000ffff0e7224 */ /* 0x000fe400078e0a09 */
[----:B------:R-:W-:-:S04]  /*e820*/  IMAD.WIDE.U32 R6, R81, UR4, R6 ;  /* 0x0000000451067c25 */ /* 0x000fc8000f8e0006 */
[----:B------:R-:W-:Y:S01]  /*e830*/  IMAD R15, R35, R14, R20 ;  /* 0x0000000e230f7224 */ /* 0x000fe200078e0214 */
[----:B------:R-:W-:Y:S01]  /*e840*/  IADD3 R6, P0, R9, R6, RZ ;  /* 0x0000000609067210 */ /* 0x000fe20007f1e0ff */
[----:B------:R-:W-:Y:S01]  /*e850*/  IMAD R14, R81, UR5, R8 ;  /* 0x00000005510e7c24 */ /* 0x000fe2000f8e0208 */
[----:B------:R-:W-:Y:S01]  /*e860*/  ULDC.64 UR4, c[0x0][0xb88] ;  /* 0x0002e20000047ab9 */ /* 0x000fe20000000a00 */
[----:B------:R-:W-:Y:S01]  /*e870*/  IMAD R35, R24, R35, RZ ;  /* 0x0000002318237224 */ /* 0x000fe200078e02ff */
[----:B------:R-:W-:Y:S02]  /*e880*/  SHF.R.S32.HI R8, RZ, 0x1f, R15 ;  /* 0x0000001fff087819 */ /* 0x000fe4000001140f */
[----:B------:R-:W-:Y:S01]  /*e890*/  IADD3.X R7, R31, R7, R14, P0, !PT ;  /* 0x000000071f077210 */ /* 0x000fe200007fe40e */
[----:B------:R-:W-:Y:S01]  /*e8a0*/  VIADD R14, R30, 0x8 ;  /* 0x000000081e0e7836 */ /* 0x000fe20000000000 */
[----:B------:R-:W-:Y:S01]  /*e8b0*/  IADD3 R31, -R211, RZ, RZ ;  /* 0x000000ffd31f7210 */ /* 0x000fe20007ffe1ff */
[----:B------:R-:W-:-:S02]  /*e8c0*/  IMAD R8, R8, UR4, RZ ;  /* 0x0000000408087c24 */ /* 0x000fc4000f8e02ff */
[----:B------:R-:W-:-:S04]  /*e8d0*/  IMAD.WIDE.U32 R6, R15, UR4, R6 ;  /* 0x000000040f067c25 */ /* 0x000fc8000f8e0006 */
[----:B------:R-:W-:Y:S01]  /*e8e0*/  IMAD R15, R15, UR5, R8 ;  /* 0x000000050f0f7c24 */ /* 0x000fe2000f8e0208 */
[----:B------:R-:W-:-:S03]  /*e8f0*/  ULDC.64 UR4, c[0x0][0xb50] ;  /* 0x0002d40000047ab9 */ /* 0x000fc60000000a00 */
[----:B------:R-:W-:Y:S01]  /*e900*/  IMAD.IADD R7, R7, 0x1, R15 ;  /* 0x0000000107077824 */ /* 0x000fe200078e020f */
[----:B------:R-:W-:-:S04]  /*e910*/  LEA R15, P0, R6, UR4, 0x2 ;  /* 0x00000004060f7c11 */ /* 0x000fc8000f8010ff */
[----:B------:R-:W-:Y:S01]  /*e920*/  LEA.HI.X R20, R6, UR5, R7, 0x2, P0 ;  /* 0x0000000506147c11 */ /* 0x000fe200080f1407 */
[----:B------:R-:W-:Y:S01]  /*e930*/  SHFL.IDX PT, R8, R15, 0x1, 0x1c1f ;  /* 0x003c1f000f087f89 */ /* 0x000fe200000e0000 */
[----:B------:R-:W-:-:S03]  /*e940*/  ISETP.NE.AND P0, PT, R210, R31, PT ;  /* 0x0000001fd200720c */ /* 0x000fc60003f05270 */
[----:B------:R-:W-:Y:S01]  /*e950*/  SHFL.IDX PT, R6, R15, RZ, 0x1c1f ;  /* 0x001c1fff0f067589 */ /* 0x000fe200000e0000 */
[-C--:B------:R-:W-:Y:S02]  /*e960*/  ISETP.GE.OR P1, PT, R30, R35.reuse, P0 ;  /* 0x000000231e00720c */ /* 0x080fe40000726670 */
[----:B------:R-:W-:Y:S01]  /*e970*/  ISETP.GE.OR P0, PT, R14, R35, P0 ;  /* 0x000000230e00720c */ /* 0x000fe20000706670 */
[----:B------:R-:W0:Y:S04]  /*e980*/  SHFL.IDX PT, R7, R20, RZ, 0x1c1f ;  /* 0x001c1fff14077589 */ /* 0x000e2800000e0000 */
[----:B------:R-:W2:Y:S06]  /*e990*/  SHFL.IDX PT, R9, R20, 0x1, 0x1c1f ;  /* 0x003c1f0014097f89 */ /* 0x000eac00000e0000 */
[----:B0-----:R0:W-:Y:S04]  /*e9a0*/  @!P1 ST.E desc[UR40][R6.64], R3 ;  /* 0x0000000306009985 */ /* 0x0011e8000c101928 */
[----:B--2---:R0:W-:Y:S02]  /*e9b0*/  @!P0 ST.E desc[UR40][R8.64], R0 ;  /* 0x0000000008008985 */ /* 0x0041e4000c101928 */
.L_x_707:
[----:B------:R-:W2:Y:S01]  /*e9c0*/  LDC R87, c[0x0][0xbe8] ;  /* 0x0002fa00ff577b82 */ /* 0x000ea20000000800 */
[----:B------:R-:W-:Y:S01]  /*e9d0*/  ULDC.64 UR4, c[0x0][0xaa0] ;  /* 0x0002a80000047ab9 */ /* 0x000fe20000000a00 */
[----:B0-----:R-:W5:Y:S01]  /*e9e0*/  LD.E.128 R4, desc[UR40][R4.64] ;  /* 0x0000002804047980 */ /* 0x001f62000c101d00 */
[----:B------:R-:W-:-:S03]  /*e9f0*/  IMAD R21, R21, UR4, RZ ;  /* 0x0000000415157c24 */ /* 0x000fc6000f8e02ff */
[----:B------:R-:W5:Y:S01]  /*ea00*/  LD.E.128 R8, desc[UR40][R10.64] ;  /* 0x000000280a087980 */ /* 0x000f62000c101d00 */
[C---:B------:R-:W-:Y:S02]  /*ea10*/  IMAD R3, R80.reuse, UR5, R21 ;  /* 0x0000000550037c24 */ /* 0x040fe4000f8e0215 */
[----:B------:R-:W-:Y:S01]  /*ea20*/  IMAD.WIDE.U32 R20, R80, UR4, RZ ;  /* 0x0000000450147c25 */ /* 0x000fe2000f8e00ff */
[----:B------:R-:W-:Y:S01]  /*ea30*/  SHF.R.S32.HI R0, RZ, 0x1f, R90 ;  /* 0x0000001fff007819 */ /* 0x000fe2000001145a */
[----:B------:R-:W-:Y:S01]  /*ea40*/  ULDC.64 UR4, c[0x0][0xae8] ;  /* 0x0002ba0000047ab9 */ /* 0x000fe20000000a00 */
[----:B------:R-:W5:Y:S04]  /*ea50*/  LD.E.128 R12, desc[UR40][R12.64] ;  /* 0x000000280c0c7980 */ /* 0x000f68000c101d00 */
[----:B------:R-:W5:Y:S04]  /*ea60*/  LD.E.128 R28, desc[UR40][R28.64] ;  /* 0x000000281c1c7980 */ /* 0x000f68000c101d00 */
[----:B------:R-:W5:Y:S01]  /*ea70*/  LD.E.128 R32, desc[UR40][R32.64] ;  /* 0x0000002820207980 */ /* 0x000f62000c101d00 */
[----:B--2---:R-:W-:Y:S01]  /*ea80*/  ISETP.NE.AND P1, PT, R87, 0x1, PT ;  /* 0x000000015700780c */ /* 0x004fe20003f25270 */
[----:B------:R-:W-:-:S02]  /*ea90*/  IMAD.IADD R21, R21, 0x1, R3 ;  /* 0x0000000115157824 */ /* 0x000fc400078e0203 */
[----:B------:R-:W5:Y:S01]  /*eaa0*/  LD.E.128 R36, desc[UR40][R36.64] ;  /* 0x0000002824247980 */ /* 0x000f62000c101d00 */
[----:B------:R-:W0:Y:S01]  /*eab0*/  LDC R3, c[0x0][0xac8] ;  /* 0x0002b200ff037b82 */ /* 0x000e220000000800 */
[----:B------:R-:W-:Y:S01]  /*eac0*/  LEA.HI R0, R0, R90, RZ, 0x3 ;  /* 0x0000005a00007211 */ /* 0x000fe200078f18ff */
[----:B------:R-:W-:Y:S01]  /*ead0*/  IMAD R83, R83, UR4, RZ ;  /* 0x0000000453537c24 */ /* 0x000fe2000f8e02ff */
[----:B------:R-:W5:Y:S04]  /*eae0*/  LD.E.128 R40, desc[UR40][R40.64] ;  /* 0x0000002828287980 */ /* 0x000f68000c101d00 */
[----:B------:R-:W5:Y:S02]  /*eaf0*/  LD.E.128 R44, desc[UR40][R44.64] ;  /* 0x000000282c2c7980 */ /* 0x000f64000c101d00 */
[----:B------:R-:W2:Y:S01]  /*eb00*/  @P1 LDC R85, c[0x0][0xbec] ;  /* 0x0002fb00ff551b82 */ /* 0x000ea20000000800 */
[----:B------:R-:W-:Y:S01]  /*eb10*/  LOP3.LUT R0, R0, 0xfffffff8, RZ, 0xc0, !PT ;  /* 0xfffffff800007812 */ /* 0x000fe200078ec0ff */
[----:B------:R-:W5:Y:S04]  /*eb20*/  LD.E.128 R48, desc[UR40][R48.64] ;  /* 0x0000002830307980 */ /* 0x000f68000c101d00 */
[----:B------:R-:W5:Y:S02]  /*eb30*/  LD.E.128 R52, desc[UR40][R52.64] ;  /* 0x0000002834347980 */ /* 0x000f64000c101d00 */
[----:B------:R-:W3:Y:S01]  /*eb40*/  @P1 LDC R89, c[0x0][0xbf0] ;  /* 0x0002fc00ff591b82 */ /* 0x000ee20000000800 */
[C---:B------:R-:W-:Y:S01]  /*eb50*/  IMAD R83, R86.reuse, UR5, R83 ;  /* 0x0000000556537c24 */ /* 0x040fe2000f8e0253 */
[----:B------:R-:W5:Y:S01]  /*eb60*/  LD.E.128 R56, desc[UR40][R56.64] ;  /* 0x0000002838387980 */ /* 0x000f62000c101d00 */
[----:B------:R-:W-:Y:S01]  /*eb70*/  IMAD.WIDE.U32 R20, R86, UR4, R20 ;  /* 0x0000000456147c25 */ /* 0x000fe2000f8e0014 */
[----:B------:R-:W-:-:S02]  /*eb80*/  ULDC.64 UR4, c[0x0][0xaf0] ;  /* 0x0002bc0000047ab9 */ /* 0x000fc40000000a00 */
[----:B------:R-:W5:Y:S01]  /*eb90*/  LD.E.128 R60, desc[UR40][R60.64] ;  /* 0x000000283c3c7980 */ /* 0x000f62000c101d00 */
[----:B------:R-:W-:Y:S02]  /*eba0*/  IMAD.IADD R0, R90, 0x1, -R0 ;  /* 0x000000015a007824 */ /* 0x000fe400078e0a00 */
[----:B------:R-:W-:Y:S01]  /*ebb0*/  IMAD R82, R82, UR4, RZ ;  /* 0x0000000452527c24 */ /* 0x000fe2000f8e02ff */
[----:B------:R-:W5:Y:S01]  /*ebc0*/  LD.E.128 R64, desc[UR40][R64.64] ;  /* 0x0000002840407980 */ /* 0x000f62000c101d00 */
[----:B------:R-:W-:Y:S02]  /*ebd0*/  IMAD R0, R0, 0x20, R97 ;  /* 0x0000002000007824 */ /* 0x000fe400078e0261 */
[----:B------:R-:W-:Y:S01]  /*ebe0*/  IMAD.IADD R21, R21, 0x1, R83 ;  /* 0x0000000115157824 */ /* 0x000fe200078e0253 */
[----:B------:R-:W5:Y:S01]  /*ebf0*/  LD.E.128 R68, desc[UR40][R68.64] ;  /* 0x0000002844447980 */ /* 0x000f62000c101d00 */
[----:B------:R-:W-:Y:S02]  /*ec00*/  IMAD R83, R81, UR5, R82 ;  /* 0x0000000551537c24 */ /* 0x000fe4000f8e0252 */
[----:B------:R-:W-:Y:S01]  /*ec10*/  VIADD R100, R192, 0x40 ;  /* 0x00000040c0647836 */ /* 0x000fe20000000000 */
[----:B------:R-:W5:Y:S01]  /*ec20*/  LD.E.128 R72, desc[UR40][R72.64] ;  /* 0x0000002848487980 */ /* 0x000f62000c101d00 */
[----:B------:R-:W-:-:S02]  /*ec30*/  IMAD R82, R84, 0x40, R0 ;  /* 0x0000004054527824 */ /* 0x000fc400078e0200 */
[----:B------:R-:W-:Y:S01]  /*ec40*/  VIADD R98, R192, 0x80 ;  /* 0x00000080c0627836 */ /* 0x000fe20000000000 */
[----:B0-----:R-:W-:Y:S01]  /*ec50*/  ISETP.GE.AND P0, PT, R100, R3, PT ;  /* 0x000000036400720c */ /* 0x001fe20003f06270 */
[----:B--2---:R-:W-:Y:S01]  /*ec60*/  @P1 IMAD.HI.U32 R0, R82, R85, RZ ;  /* 0x0000005552001227 */ /* 0x004fe200078e00ff */
[----:B------:R-:W5:Y:S01]  /*ec70*/  LD.E.128 R76, desc[UR40][R76.64] ;  /* 0x000000284c4c7980 */ /* 0x000f62000c101d00 */
[----:B------:R-:W-:Y:S01]  /*ec80*/  BSSY B1, `(.L_x_708) ;  /* 0x0000072000017945 */ /* 0x000fe20003800000 */
[----:B------:R-:W-:Y:S01]  /*ec90*/  SEL R80, RZ, 0xffffffff, P0 ;  /* 0xffffffffff507807 */ /* 0x000fe20000000000 */
[----:B------:R-:W-:Y:S01]  /*eca0*/  IMAD.WIDE.U32 R20, R81, UR4, R20 ;  /* 0x0000000451147c25 */ /* 0x000fe2000f8e0014 */
[----:B------:R-:W-:Y:S01]  /*ecb0*/  ISETP.GE.AND P0, PT, R98, R3, PT ;  /* 0x000000036200720c */ /* 0x000fe20003f06270 */
[----:B------:R-:W-:Y:S01]  /*ecc0*/  ULDC.64 UR4, c[0x0][0xae0] ;  /* 0x0002b80000047ab9 */ /* 0x000fe20000000a00 */
[----:B------:R-:W-:Y:S01]  /*ecd0*/  @!PT LDS RZ, [RZ] ;  /* 0x00000000fffff984 */ /* 0x000fe20000000800 */
[----:B------:R-:W-:Y:S01]  /*ece0*/  @!PT LDS RZ, [RZ] ;  /* 0x00000000fffff984 */ /* 0x000fe20000000800 */
[----:B------:R-:W-:Y:S01]  /*ecf0*/  @!PT LDS RZ, [RZ] ;  /* 0x00000000fffff984 */ /* 0x000fe20000000800 */
[----:B------:R-:W-:Y:S01]  /*ed00*/  @!PT LDS RZ, [RZ] ;  /* 0x00000000fffff984 */ /* 0x000fe20000000800 */
[----:B------:R0:W-:Y:S06]  /*ed10*/  MEMBAR.ALL.CTA ;  /* 0x0000000000007992 */ /* 0x0001ec0000008000 */
[----:B0-----:R-:W0:Y:S01]  /*ed20*/  FENCE.VIEW.ASYNC.S ;  /* 0x00000000000073c6 */ /* 0x001e220000000000 */
[----:B------:R-:W-:Y:S01]  /*ed30*/  IMAD.MOV.U32 R81, RZ, RZ, R82 ;  /* 0x000000ffff517224 */ /* 0x000fe200078e0052 */
[----:B---3--:R-:W-:Y:S01]  /*ed40*/  @P1 SHF.R.U32.HI R81, RZ, R89, R0 ;  /* 0x00000059ff511219 */ /* 0x008fe20000011600 */
[C---:B------:R-:W-:Y:S01]  /*ed50*/  VIADD R96, R192.reuse, 0xc0 ;  /* 0x000000c0c0607836 */ /* 0x040fe20000000000 */
[-C--:B------:R-:W-:Y:S01]  /*ed60*/  ISETP.GE.AND P1, PT, R192, R3.reuse, PT ;  /* 0x00000003c000720c */ /* 0x080fe20003f26270 */
[----:B------:R-:W-:Y:S01]  /*ed70*/  IMAD.SHL.U32 R85, R80, 0x2, RZ ;  /* 0x0000000250557824 */ /* 0x000fe200078e00ff */
[----:B------:R-:W-:Y:S01]  /*ed80*/  SEL R80, RZ, 0xffffffff, P0 ;  /* 0xffffffffff507807 */ /* 0x000fe20000000000 */
[----:B------:R-:W-:Y:S01]  /*ed90*/  VIADD R94, R192, 0x100 ;  /* 0x00000100c05e7836 */ /* 0x000fe20000000000 */
[----:B------:R-:W-:Y:S01]  /*eda0*/  SEL R0, RZ, 0x1, P1 ;  /* 0x00000001ff007807 */ /* 0x000fe20000800000 */
[----:B------:R-:W-:Y:S01]  /*edb0*/  IMAD.IADD R21, R21, 0x1, R83 ;  /* 0x0000000115157824 */ /* 0x000fe200078e0253 */
[-C--:B------:R-:W-:Y:S01]  /*edc0*/  ISETP.GE.AND P0, PT, R96, R3.reuse, PT ;  /* 0x000000036000720c */ /* 0x080fe20003f06270 */
[--C-:B------:R-:W-:Y:S01]  /*edd0*/  IMAD.MOV R83, RZ, RZ, -R81.reuse ;  /* 0x000000ffff537224 */ /* 0x100fe200078e0a51 */
[----:B------:R-:W-:Y:S01]  /*ede0*/  LOP3.LUT R0, R85, 0x2, R0, 0xe2, !PT ;  /* 0x0000000255007812 */ /* 0x000fe200078ee200 */
[----:B------:R-:W-:Y:S01]  /*edf0*/  IMAD.SHL.U32 R85, R80, 0x4, RZ ;  /* 0x0000000450557824 */ /* 0x000fe200078e00ff */
[----:B------:R-:W-:Y:S01]  /*ee00*/  SEL R80, RZ, 0xffffffff, P0 ;  /* 0xffffffffff507807 */ /* 0x000fe20000000000 */
[----:B------:R-:W-:Y:S01]  /*ee10*/  VIADD R92, R192, 0x140 ;  /* 0x00000140c05c7836 */ /* 0x000fe20000000000 */
[----:B------:R-:W-:Y:S01]  /*ee20*/  ISETP.GE.AND P0, PT, R94, R3, PT ;  /* 0x000000035e00720c */ /* 0x000fe20003f06270 */
[----:B------:R-:W-:Y:S01]  /*ee30*/  IMAD R83, R87, R83, R82 ;  /* 0x0000005357537224 */ /* 0x000fe200078e0252 */
[----:B------:R-:W-:Y:S01]  /*ee40*/  LOP3.LUT R0, R85, 0x4, R0, 0xe2, !PT ;  /* 0x0000000455007812 */ /* 0x000fe200078ee200 */
[----:B------:R-:W-:Y:S01]  /*ee50*/  IMAD.SHL.U32 R85, R80, 0x8, RZ ;  /* 0x0000000850557824 */ /* 0x000fe200078e00ff */
[----:B------:R-:W-:Y:S01]  /*ee60*/  SHF.R.S32.HI R82, RZ, 0x1f, R81 ;  /* 0x0000001fff527819 */ /* 0x000fe20000011451 */
[----:B------:R-:W-:Y:S01]  /*ee70*/  VIADD R90, R192, 0x180 ;  /* 0x00000180c05a7836 */ /* 0x000fe20000000000 */
[----:B------:R-:W-:Y:S01]  /*ee80*/  SEL R80, RZ, 0xffffffff, P0 ;  /* 0xffffffffff507807 */ /* 0x000fe20000000000 */
[----:B------:R-:W-:Y:S01]  /*ee90*/  IMAD.WIDE.U32 R20, R81, UR4, R20 ;  /* 0x0000000451147c25 */ /* 0x000fe2000f8e0014 */
[----:B------:R-:W-:-:S02]  /*eea0*/  ISETP.GE.AND P0, PT, R92, R3, PT ;  /* 0x000000035c00720c */ /* 0x000fc40003f06270 */
[----:B------:R-:W-:Y:S01]  /*eeb0*/  LOP3.LUT R0, R85, 0x8, R0, 0xe2, !PT ;  /* 0x0000000855007812 */ /* 0x000fe200078ee200 */
[----:B------:R-:W-:Y:S02]  /*eec0*/  IMAD R82, R82, UR4, RZ ;  /* 0x0000000452527c24 */ /* 0x000fe4000f8e02ff */
[----:B------:R-:W-:Y:S01]  /*eed0*/  IMAD.SHL.U32 R89, R80, 0x10, RZ ;  /* 0x0000001050597824 */ /* 0x000fe200078e00ff */
[----:B------:R-:W-:Y:S01]  /*eee0*/  SEL R80, RZ, 0xffffffff, P0 ;  /* 0xffffffffff507807 */ /* 0x000fe20000000000 */
[----:B------:R-:W-:Y:S01]  /*eef0*/  IMAD R85, R81, UR5, R82 ;  /* 0x0000000551557c24 */ /* 0x000fe2000f8e0252 */
[----:B------:R-:W-:Y:S01]  /*ef00*/  SHF.R.S32.HI R81, RZ, 0x1f, R83 ;  /* 0x0000001fff517819 */ /* 0x000fe20000011453 */
[----:B------:R-:W-:Y:S01]  /*ef10*/  ULDC.64 UR4, c[0x0][0xad8] ;  /* 0x0002b60000047ab9 */ /* 0x000fe20000000a00 */
[----:B------:R-:W-:Y:S01]  /*ef20*/  LOP3.LUT R0, R89, 0x10, R0, 0xe2, !PT ;  /* 0x0000001059007812 */ /* 0x000fe200078ee200 */
[----:B------:R-:W-:Y:S01]  /*ef30*/  IMAD.SHL.U32 R89, R80, 0x20, RZ ;  /* 0x0000002050597824 */ /* 0x000fe200078e00ff */
[----:B------:R-:W-:Y:S01]  /*ef40*/  ISETP.GE.AND P0, PT, R90, R3, PT ;  /* 0x000000035a00720c */ /* 0x000fe20003f06270 */
[----:B------:R-:W-:Y:S01]  /*ef50*/  IMAD R87, R24, R87, RZ ;  /* 0x0000005718577224 */ /* 0x000fe200078e02ff */
[----:B------:R-:W-:Y:S01]  /*ef60*/  IADD3 R21, R21, R85, RZ ;  /* 0x0000005515157210 */ /* 0x000fe20007ffe0ff */
[----:B------:R-:W-:Y:S01]  /*ef70*/  IMAD R24, R81, UR4, RZ ;  /* 0x0000000451187c24 */ /* 0x000fe2000f8e02ff */
[----:B------:R-:W-:Y:S01]  /*ef80*/  LOP3.LUT R0, R89, 0x20, R0, 0xe2, !PT ;  /* 0x0000002059007812 */ /* 0x000fe200078ee200 */
[----:B------:R-:W-:Y:S01]  /*ef90*/  IMAD R86, R84, 0x40, R97 ;  /* 0x0000004054567824 */ /* 0x000fe200078e0261 */
[----:B------:R-:W-:Y:S01]  /*efa0*/  SEL R81, RZ, 0x40, P0 ;  /* 0x00000040ff517807 */ /* 0x000fe20000000000 */
[----:B------:R-:W-:-:S02]  /*efb0*/  VIADD R88, R192, 0x1c0 ;  /* 0x000001c0c0587836 */ /* 0x000fc40000000000 */
[C---:B------:R-:W-:Y:S01]  /*efc0*/  IMAD R85, R83.reuse, UR5, R24 ;  /* 0x0000000553557c24 */ /* 0x040fe2000f8e0218 */
[----:B------:R-:W-:Y:S01]  /*efd0*/  LOP3.LUT R24, R0, R81, RZ, 0xfc, !PT ;  /* 0x0000005100187212 */ /* 0x000fe200078efcff */
[----:B------:R-:W-:Y:S01]  /*efe0*/  IMAD.WIDE.U32 R20, R83, UR4, R20 ;  /* 0x0000000453147c25 */ /* 0x000fe2000f8e0014 */
[----:B------:R-:W-:Y:S01]  /*eff0*/  ISETP.GE.AND P1, PT, R86, R87, PT ;  /* 0x000000575600720c */ /* 0x000fe20003f26270 */
[----:B------:R-:W-:Y:S01]  /*f000*/  ULDC.64 UR4, c[0x0][0xa80] ;  /* 0x0002a00000047ab9 */ /* 0x000fe20000000a00 */
[----:B------:R-:W-:Y:S01]  /*f010*/  ISETP.GE.AND P0, PT, R88, R3, PT ;  /* 0x000000035800720c */ /* 0x000fe20003f06270 */
[----:B------:R-:W-:Y:S01]  /*f020*/  VIADD R0, R2, 0x28c20 ;  /* 0x00028c2002007836 */ /* 0x000fe20000000000 */
[----:B------:R-:W-:Y:S01]  /*f030*/  LEA R84, P2, R20, UR4, 0x1 ;  /* 0x0000000414547c11 */ /* 0x000fe2000f8408ff */
[----:B------:R-:W-:Y:S01]  /*f040*/  IMAD.IADD R81, R21, 0x1, R85 ;  /* 0x0000000115517824 */ /* 0x000fe200078e0255 */
[----:B------:R-:W-:Y:S01]  /*f050*/  SEL R21, RZ, 0x80, P0 ;  /* 0x00000080ff157807 */ /* 0x000fe20000000000 */
[C---:B------:R-:W-:Y:S01]  /*f060*/  VIADD R89, R192.reuse, 0x1c0 ;  /* 0x000001c0c0597836 */ /* 0x040fe20000000000 */
[----:B------:R-:W-:Y:S01]  /*f070*/  PRMT R0, RZ, 0x654, R0 ;  /* 0x00000654ff007816 */ /* 0x000fe20000000000 */
[----:B------:R-:W-:Y:S01]  /*f080*/  VIADD R91, R192, 0x180 ;  /* 0x00000180c05b7836 */ /* 0x000fe20000000000 */
[----:B------:R-:W-:Y:S01]  /*f090*/  LEA.HI.X R85, R20, UR5, R81, 0x1, P2 ;  /* 0x0000000514557c11 */ /* 0x000fe200090f0c51 */
[C---:B------:R-:W-:Y:S01]  /*f0a0*/  VIADD R93, R192.reuse, 0x140 ;  /* 0x00000140c05d7836 */ /* 0x040fe20000000000 */
[----:B0-----:R0:W-:Y:S01]  /*f0b0*/  SYNCS.ARRIVE.TRANS64.RED.A1T0 RZ, [R0+URZ], RZ ;  /* 0x000000ff00ff79a7 */ /* 0x0011e2000810043f */
[C---:B------:R-:W-:Y:S01]  /*f0c0*/  VIADD R95, R192.reuse, 0x100 ;  /* 0x00000100c05f7836 */ /* 0x040fe20000000000 */
[----:B------:R2:W3:Y:S01]  /*f0d0*/  SHFL.IDX PT, R20, R84, RZ, 0x181f ;  /* 0x00181fff54147589 */ /* 0x0004e200000e0000 */
[C---:B------:R-:W-:Y:S01]  /*f0e0*/  VIADD R97, R192.reuse, 0xc0 ;  /* 0x000000c0c0617836 */ /* 0x040fe20000000000 */
[----:B------:R-:W-:Y:S01]  /*f0f0*/  SHF.R.S32.HI R89, RZ, 0x1f, R89 ;  /* 0x0000001fff597819 */ /* 0x000fe20000011459 */
[C---:B------:R-:W-:Y:S01]  /*f100*/  VIADD R99, R192.reuse, 0x80 ;  /* 0x00000080c0637836 */ /* 0x040fe20000000000 */
[----:B------:R-:W-:Y:S01]  /*f110*/  SHF.R.S32.HI R91, RZ, 0x1f, R91 ;  /* 0x0000001fff5b7819 */ /* 0x000fe2000001145b */
[----:B------:R-:W-:Y:S01]  /*f120*/  VIADD R101, R192, 0x40 ;  /* 0x00000040c0657836 */ /* 0x000fe20000000000 */
[----:B0-----:R-:W-:-:S02]  /*f130*/  LOP3.LUT R0, R24, R21, RZ, 0xfc, !PT ;  /* 0x0000001518007212 */ /* 0x001fc400078efcff */
[----:B------:R2:W0:Y:S01]  /*f140*/  SHFL.IDX PT, R21, R85, RZ, 0x181f ;  /* 0x00181fff55157589 */ /* 0x00042200000e0000 */
[----:B------:R-:W-:Y:S02]  /*f150*/  SHF.R.S32.HI R93, RZ, 0x1f, R93 ;  /* 0x0000001fff5d7819 */ /* 0x000fe4000001145d */
[----:B------:R-:W-:Y:S02]  /*f160*/  SHF.R.S32.HI R95, RZ, 0x1f, R95 ;  /* 0x0000001fff5f7819 */ /* 0x000fe4000001145f */
[----:B------:R-:W-:Y:S02]  /*f170*/  SHF.R.S32.HI R97, RZ, 0x1f, R97 ;  /* 0x0000001fff617819 */ /* 0x000fe40000011461 */
[----:B------:R-:W-:Y:S02]  /*f180*/  SHF.R.S32.HI R99, RZ, 0x1f, R99 ;  /* 0x0000001fff637819 */ /* 0x000fe40000011463 */
[----:B------:R-:W-:Y:S01]  /*f190*/  SHF.R.S32.HI R101, RZ, 0x1f, R101 ;  /* 0x0000001fff657819 */ /* 0x000fe20000011465 */
[----:B--2---:R-:W-:Y:S06]  /*f1a0*/  @P1 BRA `(.L_x_709) ;  /* 0x00000000007c1947 */ /* 0x004fec0003800000 */
[-C--:B------:R-:W-:Y:S02]  /*f1b0*/  ISETP.GE.AND P1, PT, R100, R3.reuse, PT ;  /* 0x000000036400720c */ /* 0x080fe40003f26270 */
[-C--:B------:R-:W-:Y:S02]  /*f1c0*/  ISETP.GE.AND P0, PT, R192, R3.reuse, PT ;  /* 0x00000003c000720c */ /* 0x080fe40003f06270 */
[-C--:B------:R-:W-:Y:S02]  /*f1d0*/  ISETP.GE.AND P5, PT, R98, R3.reuse, PT ;  /* 0x000000036200720c */ /* 0x080fe40003fa6270 */
[----:B------:R-:W-:-:S07]  /*f1e0*/  ISETP.GE.AND P3, PT, R96, R3, PT ;  /* 0x000000036000720c */ /* 0x000fce0003f66270 */
[----:B---3--:R-:W-:Y:S02]  /*f1f0*/  @!P1 LEA R80, P2, R100, R20, 0x1 ;  /* 0x0000001464509211 */ /* 0x008fe400078408ff */
[----:B0-----:R-:W-:Y:S02]  /*f200*/  @!P0 IMAD.WIDE R82, R192, 0x2, R20 ;  /* 0x00000002c0528825 */ /* 0x001fe400078e0214 */
[----:B------:R-:W-:Y:S02]  /*f210*/  @!P1 LEA.HI.X R81, R100, R21, R101, 0x1, P2 ;  /* 0x0000001564519211 */ /* 0x000fe400010f0c65 */
[----:B------:R-:W-:Y:S01]  /*f220*/  ISETP.GE.AND P2, PT, R94, R3, PT ;  /* 0x000000035e00720c */ /* 0x000fe20003f46270 */
[----:B-----5:R0:W-:Y:S01]  /*f230*/  @!P0 ST.E.128 desc[UR40][R82.64], R4 ;  /* 0x0000000452008985 */ /* 0x0201e2000c101d28 */
[----:B------:R-:W-:-:S03]  /*f240*/  LOP3.LUT P0, RZ, R24, 0x40, RZ, 0xc0, !PT ;  /* 0x0000004018ff7812 */ /* 0x000fc6000780c0ff */
[----:B------:R2:W-:Y:S01]  /*f250*/  @!P1 ST.E.128 desc[UR40][R80.64], R12 ;  /* 0x0000000c50009985 */ /* 0x0005e2000c101d28 */
[----:B------:R-:W-:Y:S02]  /*f260*/  ISETP.GE.AND P1, PT, R92, R3, PT ;  /* 0x000000035c00720c */ /* 0x000fe40003f26270 */
[-C--:B0-----:R-:W-:Y:S02]  /*f270*/  @!P5 LEA R4, P4, R98, R20.reuse, 0x1 ;  /* 0x000000146204d211 */ /* 0x081fe400078808ff */
[-C--:B------:R-:W-:Y:S02]  /*f280*/  @!P3 LEA R6, P6, R96, R20.reuse, 0x1 ;  /* 0x000000146006b211 */ /* 0x080fe400078c08ff */
[-C--:B------:R-:W-:Y:S02]  /*f290*/  @!P5 LEA.HI.X R5, R98, R21.reuse, R99, 0x1, P4 ;  /* 0x000000156205d211 */ /* 0x080fe400020f0c63 */
[----:B------:R-:W-:Y:S02]  /*f2a0*/  LOP3.LUT P4, RZ, R0, 0x80, RZ, 0xc0, !PT ;  /* 0x0000008000ff7812 */ /* 0x000fe4000788c0ff */
[----:B------:R-:W-:Y:S01]  /*f2b0*/  @!P3 LEA.HI.X R7, R96, R21, R97, 0x1, P6 ;  /* 0x000000156007b211 */ /* 0x000fe200030f0c61 */
[----:B------:R4:W-:Y:S01]  /*f2c0*/  @!P5 ST.E.128 desc[UR40][R4.64], R32 ;  /* 0x000000200400d985 */ /* 0x0009e2000c101d28 */
[----:B------:R-:W-:-:S02]  /*f2d0*/  @!P2 LEA R82, P5, R94, R20, 0x1 ;  /* 0x000000145e52a211 */ /* 0x000fc400078a08ff */
[-C--:B--2---:R-:W-:Y:S01]  /*f2e0*/  @!P1 LEA R12, P6, R92, R20.reuse, 0x1 ;  /* 0x000000145c0c9211 */ /* 0x084fe200078c08ff */
[----:B------:R4:W-:Y:S01]  /*f2f0*/  @!P3 ST.E.128 desc[UR40][R6.64], R40 ;  /* 0x000000280600b985 */ /* 0x0009e2000c101d28 */
[-C--:B------:R-:W-:Y:S02]  /*f300*/  @P0 LEA R14, P3, R90, R20.reuse, 0x1 ;  /* 0x000000145a0e0211 */ /* 0x080fe400078608ff */
[-C--:B------:R-:W-:Y:S02]  /*f310*/  @!P2 LEA.HI.X R83, R94, R21.reuse, R95, 0x1, P5 ;  /* 0x000000155e53a211 */ /* 0x080fe400028f0c5f */
[-C--:B------:R-:W-:Y:S02]  /*f320*/  @!P1 LEA.HI.X R13, R92, R21.reuse, R93, 0x1, P6 ;  /* 0x000000155c0d9211 */ /* 0x080fe400030f0c5d */
[----:B------:R-:W-:Y:S01]  /*f330*/  @P4 LEA R20, P5, R88, R20, 0x1 ;  /* 0x0000001458144211 */ /* 0x000fe200078a08ff */
[----:B------:R4:W-:Y:S01]  /*f340*/  @!P2 ST.E.128 desc[UR40][R82.64], R48 ;  /* 0x000000305200a985 */ /* 0x0009e2000c101d28 */
[----:B------:R-:W-:-:S02]  /*f350*/  @P0 LEA.HI.X R15, R90, R21, R91, 0x1, P3 ;  /* 0x000000155a0f0211 */ /* 0x000fc400018f0c5b */
[----:B------:R-:W-:Y:S01]  /*f360*/  @P4 LEA.HI.X R21, R88, R21, R89, 0x1, P5 ;  /* 0x0000001558154211 */ /* 0x000fe200028f0c59 */
[----:B------:R4:W-:Y:S04]  /*f370*/  @!P1 ST.E.128 desc[UR40][R12.64], R56 ;  /* 0x000000380c009985 */ /* 0x0009e8000c101d28 */
[----:B------:R4:W-:Y:S04]  /*f380*/  @P0 ST.E.128 desc[UR40][R14.64], R64 ;  /* 0x000000400e000985 */ /* 0x0009e8000c101d28 */
[----:B------:R4:W-:Y:S02]  /*f390*/  @P4 ST.E.128 desc[UR40][R20.64], R72 ;  /* 0x0000004814004985 */ /* 0x0009e4000c101d28 */
.L_x_709:
[----:B------:R-:W-:Y:S05]  /*f3a0*/  BSYNC B1 ;  /* 0x0000000000017941 */ /* 0x000fea0003800000 */
.L_x_708:
[----:B----45:R-:W-:Y:S01]  /*f3b0*/  VIADD R6, R86, 0x20 ;  /* 0x0000002056067836 */ /* 0x030fe20000000000 */
[----:B------:R2:W4:Y:S04]  /*f3c0*/  SHFL.IDX PT, R5, R85, 0x1, 0x181f ;  /* 0x00381f0055057f89 */ /* 0x00052800000e0000 */
[----:B------:R-:W-:Y:S01]  /*f3d0*/  ISETP.GE.AND P0, PT, R6, R87, PT ;  /* 0x000000570600720c */ /* 0x000fe20003f06270 */
[----:B------:R2:W0:-:S12]  /*f3e0*/  SHFL.IDX PT, R4, R84, 0x1, 0x181f ;  /* 0x00381f0054047f89 */ /* 0x00041800000e0000 */
[----:B--2---:R-:W-:Y:S05]  /*f3f0*/  @P0 BRA `(.L_x_710) ;  /* 0x0000001000680947 */ /* 0x004fea0003800000 */
[-C--:B------:R-:W-:Y:S02]  /*f400*/  ISETP.GE.AND P5, PT, R100, R3.reuse, PT ;  /* 0x000000036400720c */ /* 0x080fe40003fa6270 */
[-C--:B------:R-:W-:Y:S02]  /*f410*/  ISETP.GE.AND P6, PT, R192, R3.reuse, PT ;  /* 0x00000003c000720c */ /* 0x080fe40003fc6270 */
[-C--:B------:R-:W-:Y:S02]  /*f420*/  ISETP.GE.AND P3, PT, R98, R3.reuse, PT ;  /* 0x000000036200720c */ /* 0x080fe40003f66270 */
[-C--:B------:R-:W-:Y:S02]  /*f430*/  ISETP.GE.AND P2, PT, R96, R3.reuse, PT ;  /* 0x000000036000720c */ /* 0x080fe40003f46270 */
[-C--:B------:R-:W-:Y:S02]  /*f440*/  ISETP.GE.AND P1, PT, R94, R3.reuse, PT ;  /* 0x000000035e00720c */ /* 0x080fe40003f26270 */
[----:B------:R-:W-:-:S03]  /*f450*/  ISETP.GE.AND P0, PT, R92, R3, PT ;  /* 0x000000035c00720c */ /* 0x000fc60003f06270 */
[-C--:B0-----:R-:W-:Y:S02]  /*f460*/  @!P5 LEA R12, P4, R100, R4.reuse, 0x1 ;  /* 0x00000004640cd211 */ /* 0x081fe400078808ff */
[----:B----4-:R-:W-:Y:S02]  /*f470*/  @!P6 IMAD.WIDE R6, R192, 0x2, R4 ;  /* 0x00000002c006e825 */ /* 0x010fe400078e0204 */
[----:B------:R-:W-:Y:S02]  /*f480*/  @!P5 LEA.HI.X R13, R100, R5, R101, 0x1, P4 ;  /* 0x00000005640dd211 */ /* 0x000fe400020f0c65 */
[----:B------:R-:W-:Y:S01]  /*f490*/  LOP3.LUT P4, RZ, R24, 0x40, RZ, 0xc0, !PT ;  /* 0x0000004018ff7812 */ /* 0x000fe2000788c0ff */
[----:B------:R0:W-:Y:S01]  /*f4a0*/  @!P6 ST.E.128 desc[UR40][R6.64], R8 ;  /* 0x000000080600e985 */ /* 0x0001e2000c101d28 */
[----:B------:R-:W-:-:S03]  /*f4b0*/  @!P3 LEA R14, P6, R98, R4, 0x1 ;  /* 0x00000004620eb211 */ /* 0x000fc600078c08ff */
[----:B------:R2:W-:Y:S01]  /*f4c0*/  @!P5 ST.E.128 desc[UR40][R12.64], R28 ;  /* 0x0000001c0c00d985 */ /* 0x0005e2000c101d28 */
[-C--:B------:R-:W-:Y:S02]  /*f4d0*/  @!P3 LEA.HI.X R15, R98, R5.reuse, R99, 0x1, P6 ;  /* 0x00000005620fb211 */ /* 0x080fe400030f0c63 */
[-C--:B---3--:R-:W-:Y:S02]  /*f4e0*/  @!P2 LEA R20, P5, R96, R4.reuse, 0x1 ;  /* 0x000000046014a211 */ /* 0x088fe400078a08ff */
[-C--:B------:R-:W-:Y:S01]  /*f4f0*/  @!P1 LEA R32, P6, R94, R4.reuse, 0x1 ;  /* 0x000000045e209211 */ /* 0x080fe200078c08ff */
[----:B------:R2:W-:Y:S01]  /*f500*/  @!P3 ST.E.128 desc[UR40][R14.64], R36 ;  /* 0x000000240e00b985 */ /* 0x0005e2000c101d28 */
[----:B------:R-:W-:Y:S02]  /*f510*/  @!P0 LEA R34, P3, R92, R4, 0x1 ;  /* 0x000000045c228211 */ /* 0x000fe400078608ff */
[-C--:B------:R-:W-:Y:S02]  /*f520*/  @!P2 LEA.HI.X R21, R96, R5.reuse, R97, 0x1, P5 ;  /* 0x000000056015a211 */ /* 0x080fe400028f0c61 */
[----:B------:R-:W-:-:S02]  /*f530*/  @!P1 LEA.HI.X R33, R94, R5, R95, 0x1, P6 ;  /* 0x000000055e219211 */ /* 0x000fc400030f0c5f */
[----:B------:R-:W-:Y:S01]  /*f540*/  @!P0 LEA.HI.X R35, R92, R5, R93, 0x1, P3 ;  /* 0x000000055c238211 */ /* 0x000fe200018f0c5d */
[----:B------:R2:W-:Y:S01]  /*f550*/  @!P2 ST.E.128 desc[UR40][R20.64], R44 ;  /* 0x0000002c1400a985 */ /* 0x0005e2000c101d28 */
[----:B0-----:R-:W-:-:S03]  /*f560*/  @P4 LEA R6, P5, R90, R4, 0x1 ;  /* 0x000000045a064211 */ /* 0x001fc600078a08ff */
[----:B------:R2:W-:Y:S01]  /*f570*/  @!P1 ST.E.128 desc[UR40][R32.64], R52 ;  /* 0x0000003420009985 */ /* 0x0005e2000c101d28 */
[----:B------:R-:W-:-:S03]  /*f580*/  @P4 LEA.HI.X R7, R90, R5, R91, 0x1, P5 ;  /* 0x000000055a074211 */ /* 0x000fc600028f0c5b */
[----:B------:R2:W-:Y:S01]  /*f590*/  @!P0 ST.E.128 desc[UR40][R34.64], R60 ;  /* 0x0000003c22008985 */ /* 0x0005e2000c101d28 */
[----:B------:R-:W-:-:S03]  /*f5a0*/  LOP3.LUT P0, RZ, R0, 0x80, RZ, 0xc0, !PT ;  /* 0x0000008000ff7812 */ /* 0x000fc6000780c0ff */
[----:B------:R2:W-:Y:S10]  /*f5b0*/  @P4 ST.E.128 desc[UR40][R6.64], R68 ;  /* 0x0000004406004985 */ /* 0x0005f4000c101d28 */
[----:B------:R-:W-:Y:S05]  /*f5c0*/  @!P0 BRA `(.L_x_710) ;  /* 0x0000000c00f48947 */ /* 0x000fea0003800000 */
[----:B------:R-:W-:-:S04]  /*f5d0*/  LEA R4, P0, R88, R4, 0x1 ;  /* 0x0000000458047211 */ /* 0x000fc800078008ff */
[----:B------:R-:W-:-:S05]  /*f5e0*/  LEA.HI.X R5, R88, R5, R89, 0x1, P0 ;  /* 0x0000000558057211 */ /* 0x000fca00000f0c59 */
[----:B------:R0:W-:Y:S01]  /*f5f0*/  ST.E.128 desc[UR40][R4.64], R76 ;  /* 0x0000004c04007985 */ /* 0x0001e2000c101d28 */
[----:B------:R-:W-:Y:S05]  /*f600*/  BRA `(.L_x_710) ;  /* 0x0000000c00e47947 */ /* 0x000fea0003800000 */
.L_x_705:
[----:B------:R-:W3:Y:S01]  /*f610*/  LDL.LU R6, [R1+0x18] ;  /* 0x0000180001067983 */ /* 0x000ee20000300800 */
[----:B------:R-:W-:Y:S01]  /*f620*/  ULDC.64 UR4, c[0x0][0xc00] ;  /* 0x0003000000047ab9 */ /* 0x000fe20000000a00 */
[----:B------:R-:W-:Y:S01]  /*f630*/  IMAD.MOV.U32 R3, RZ, RZ, RZ ;  /* 0x000000ffff037224 */ /* 0x000fe200078e00ff */
[----:B------:R-:W4:Y:S01]  /*f640*/  LDC R29, c[0x0][0xbe8] ;  /* 0x0002fa00ff1d7b82 */ /* 0x000f220000000800 */
[----:B------:R-:W2:Y:S01]  /*f650*/  LDL.LU R0, [R1+0x1c] ;  /* 0x00001c0001007983 */ /* 0x000ea20000300800 */
[----:B------:R-:W-:-:S04]  /*f660*/  ISETP.NE.U32.AND P0, PT, RZ, UR4, PT ;  /* 0x00000004ff007c0c */ /* 0x000fc8000bf05070 */
[----:B------:R-:W-:Y:S02]  /*f670*/  ISETP.NE.AND.EX P0, PT, RZ, UR5, PT, P0 ;  /* 0x00000005ff007c0c */ /* 0x000fe4000bf05300 */
[----:B---3--:R-:W-:-:S04]  /*f680*/  IADD3 R4, P1, R6, UR4, RZ ;  /* 0x0000000406047c10 */ /* 0x008fc8000ff3e0ff */
[----:B--2---:R-:W-:Y:S01]  /*f690*/  IADD3.X R5, R0, UR5, RZ, P1, !PT ;  /* 0x0000000500057c10 */ /* 0x004fe20008ffe4ff */
[----:B------:R-:W-:Y:S02]  /*f6a0*/  ULDC.64 UR4, c[0x0][0xc08] ;  /* 0x0003020000047ab9 */ /* 0x000fe40000000a00 */
[----:B------:R-:W-:-:S04]  /*f6b0*/  ISETP.NE.U32.AND P1, PT, RZ, UR4, PT ;  /* 0x00000004ff007c0c */ /* 0x000fc8000bf25070 */
[----:B------:R2:W5:Y:S01]  /*f6c0*/  @P0 LDG.E R3, desc[UR40][R4.64] ;  /* 0x0000002804030981 */ /* 0x000562000c1e1900 */
[----:B------:R-:W-:Y:S01]  /*f6d0*/  ISETP.NE.AND.EX P1, PT, RZ, UR5, PT, P1 ;  /* 0x00000005ff007c0c */ /* 0x000fe2000bf25310 */
[----:B------:R-:W3:-:S12]  /*f6e0*/  S2R R24, SR_TID.X ;  /* 0x0000000000187919 */ /* 0x000ed80000002100 */
[----:B------:R-:W-:Y:S01]  /*f6f0*/  @P1 IADD3 R6, P2, R6, UR4, RZ ;  /* 0x0000000406061c10 */ /* 0x000fe2000ff5e0ff */
[----:B------:R-:W-:-:S03]  /*f700*/  ULDC UR4, c[0x0][0xa88] ;  /* 0x0002a20000047ab9 */ /* 0x000fc60000000800 */
[----:B------:R-:W-:Y:S01]  /*f710*/  @P1 IADD3.X R7, R0, UR5, RZ, P2, !PT ;  /* 0x0000000500071c10 */ /* 0x000fe200097fe4ff */
[----:B------:R-:W-:-:S06]  /*f720*/  IMAD.U32 R0, RZ, RZ, UR4 ;  /* 0x00000004ff007e24 */ /* 0x000fcc000f8e00ff */
[----:B------:R2:W5:Y:S01]  /*f730*/  @P1 LDG.E R0, desc[UR40][R6.64] ;  /* 0x0000002806001981 */ /* 0x000562000c1e1900 */
[----:B---3--:R-:W-:-:S05]  /*f740*/  VIADD R24, R24, 0xffffff80 ;  /* 0xffffff8018187836 */ /* 0x008fca0000000000 */
[----:B------:R-:W-:Y:S01]  /*f750*/  ISETP.GE.AND P2, PT, R24, 0x40, PT ;  /* 0x000000401800780c */ /* 0x000fe20003f46270 */
[----:B--2-4-:R-:W-:-:S12]  /*f760*/  @P1 BRA `(.L_x_711) ;  /* 0x0000000000101947 */ /* 0x014fd80003800000 */
[----:B------:R-:W-:Y:S05]  /*f770*/  @!P0 BRA `(.L_x_711) ;  /* 0x00000000000c8947 */ /* 0x000fea0003800000 */
[----:B------:R-:W2:Y:S04]  /*f780*/  LDG.E R7, desc[UR40][R4.64] ;  /* 0x0000002804077981 */ /* 0x000ea8000c1e1900 */
[----:B-----5:R-:W2:Y:S02]  /*f790*/  LDG.E R0, desc[UR40][R4.64+0x4] ;  /* 0x0000042804007981 */ /* 0x020ea4000c1e1900 */
[----:B--2---:R-:W-:-:S07]  /*f7a0*/  IMAD.IADD R0, R0, 0x1, -R7 ;  /* 0x0000000100007824 */ /* 0x004fce00078e0a07 */
.L_x_711:
[----:B------:R-:W2:Y:S04]  /*f7b0*/  LDL.LU R5, [R1+0x20] ;  /* 0x0000200001057983 */ /* 0x000ea80000300800 */
[----:B------:R-:W3:Y:S04]  /*f7c0*/  LDL.LU R4, [R1+0x40] ;  /* 0x0000400001047983 */ /* 0x000ee80000300800 */
[----:B------:R-:W4:Y:S04]  /*f7d0*/  LDL R28, [R1+0x14] ;  /* 0x00001400011c7983 */ /* 0x000f280000100800 */
[----:B0-----:R0:W5:Y:S01]  /*f7e0*/  LDL R20, [R1+0x38] ;  /* 0x0000380001147983 */ /* 0x0011620000100800 */
[----:B------:R-:W-:Y:S01]  /*f7f0*/  BSSY B1, `(.L_x_712) ;  /* 0x000002e000017945 */ /* 0x000fe20003800000 */
[----:B-----5:R-:W-:-:S02]  /*f800*/  SHF.R.S32.HI R10, RZ, 0x1f, R3 ;  /* 0x0000001fff0a7819 */ /* 0x020fc40000011403 */
[----:B--2---:R-:W-:Y:S02]  /*f810*/  SEL R15, R5, RZ, !P0 ;  /* 0x000000ff050f7207 */ /* 0x004fe40004000000 */
[----:B---3--:R-:W-:Y:S02]  /*f820*/  SEL R14, R4, RZ, !P0 ;  /* 0x000000ff040e7207 */ /* 0x008fe40004000000 */
[----:B----4-:R-:W-:Y:S01]  /*f830*/  SHF.R.S32.HI R13, RZ, 0x1f, R28 ;  /* 0x0000001fff0d7819 */ /* 0x010fe2000001141c */
[----:B0-----:R-:W-:Y:S06]  /*f840*/  @P2 BRA `(.L_x_713) ;  /* 0x0000000000a02947 */ /* 0x001fec0003800000 */
[----:B------:R-:W0:Y:S01]  /*f850*/  S2R R4, SR_TID.X ;  /* 0x0000000000047919 */ /* 0x000e220000002100 */
[----:B------:R-:W2:Y:S02]  /*f860*/  LDC R11, c[0x0][0xbe8] ;  /* 0x0002fa00ff0b7b82 */ /* 0x000ea40000000800 */
[----:B--2---:R-:W-:Y:S02]  /*f870*/  IMAD R5, R0, R11, RZ ;  /* 0x0000000b00057224 */ /* 0x004fe400078e02ff */
[----:B0-----:R-:W-:-:S04]  /*f880*/  IMAD R4, R20, 0x40, R4 ;  /* 0x0000004014047824 */ /* 0x001fc800078e0204 */
[----:B------:R-:W-:-:S05]  /*f890*/  VIADD R12, R4, 0xffffff80 ;  /* 0xffffff80040c7836 */ /* 0x000fca0000000000 */
[----:B------:R-:W-:-:S13]  /*f8a0*/  ISETP.GE.AND P0, PT, R12, R5, PT ;  /* 0x000000050c00720c */ /* 0x000fda0003f06270 */
[----:B------:R-:W-:Y:S05]  /*f8b0*/  @P0 BRA `(.L_x_713) ;  /* 0x0000000000840947 */ /* 0x000fea0003800000 */
[----:B------:R-:W-:Y:S01]  /*f8c0*/  ISETP.NE.AND P0, PT, R11, 0x1, PT ;  /* 0x000000010b00780c */ /* 0x000fe20003f05270 */
[----:B------:R-:W-:Y:S01]  /*f8d0*/  ULDC.64 UR4, c[0x0][0xb90] ;  /* 0x0002e40000047ab9 */ /* 0x000fe20000000a00 */
[----:B------:R-:W-:Y:S02]  /*f8e0*/  IMAD.MOV.U32 R4, RZ, RZ, R3 ;  /* 0x000000ffff047224 */ /* 0x000fe400078e0003 */
[----:B------:R-:W-:Y:S02]  /*f8f0*/  IMAD R8, R13, UR4, RZ ;  /* 0x000000040d087c24 */ /* 0x000fe4000f8e02ff */
[----:B------:R-:W-:Y:S02]  /*f900*/  IMAD.MOV.U32 R5, RZ, RZ, R10 ;  /* 0x000000ffff057224 */ /* 0x000fe400078e000a */
[----:B------:R-:W-:Y:S02]  /*f910*/  IMAD.MOV.U32 R7, RZ, RZ, R12 ;  /* 0x000000ffff077224 */ /* 0x000fe400078e000c */
[----:B------:R-:W-:-:S03]  /*f920*/  IMAD.WIDE.U32 R4, R28, UR4, R4 ;  /* 0x000000041c047c25 */ /* 0x000fc6000f8e0004 */
[----:B------:R-:W0:Y:S08]  /*f930*/  @P0 LDC R9, c[0x0][0xbec] ;  /* 0x0002fb00ff090b82 */ /* 0x000e300000000800 */
[----:B------:R-:W2:Y:S01]  /*f940*/  @P0 LDC R21, c[0x0][0xbf0] ;  /* 0x0002fc00ff150b82 */ /* 0x000ea20000000800 */
[----:B0-----:R-:W-:-:S04]  /*f950*/  @P0 IMAD.HI.U32 R6, R12, R9, RZ ;  /* 0x000000090c060227 */ /* 0x001fc800078e00ff */
[----:B------:R-:W-:Y:S01]  /*f960*/  IMAD R9, R28, UR5, R8 ;  /* 0x000000051c097c24 */ /* 0x000fe2000f8e0208 */
[----:B------:R-:W-:Y:S01]  /*f970*/  ULDC.64 UR4, c[0x0][0xb98] ;  /* 0x0002e60000047ab9 */ /* 0x000fe20000000a00 */
[----:B--2---:R-:W-:Y:S01]  /*f980*/  @P0 SHF.R.U32.HI R7, RZ, R21, R6 ;  /* 0x00000015ff070219 */ /* 0x004fe20000011606 */
[----:B------:R-:W-:Y:S02]  /*f990*/  IMAD R6, R14, UR4, RZ ;  /* 0x000000040e067c24 */ /* 0x000fe4000f8e02ff */
[----:B------:R-:W-:Y:S02]  /*f9a0*/  IADD3 R5, R5, R9, RZ ;  /* 0x0000000905057210 */ /* 0x000fe40007ffe0ff */
[----:B------:R-:W-:Y:S02]  /*f9b0*/  IMAD.MOV R9, RZ, RZ, -R7 ;  /* 0x000000ffff097224 */ /* 0x000fe400078e0a07 */
[----:B------:R-:W-:-:S04]  /*f9c0*/  IMAD.WIDE.U32 R4, R15, UR4, R4 ;  /* 0x000000040f047c25 */ /* 0x000fc8000f8e0004 */
[----:B------:R-:W-:Y:S01]  /*f9d0*/  IMAD R9, R11, R9, R12 ;  /* 0x000000090b097224 */ /* 0x000fe200078e020c */
[----:B------:R-:W-:Y:S01]  /*f9e0*/  SHF.R.S32.HI R11, RZ, 0x1f, R7 ;  /* 0x0000001fff0b7819 */ /* 0x000fe20000011407 */
[----:B------:R-:W-:Y:S01]  /*f9f0*/  IMAD R8, R15, UR5, R6 ;  /* 0x000000050f087c24 */ /* 0x000fe2000f8e0206 */
[----:B------:R-:W-:Y:S01]  /*fa00*/  IADD3 R4, P0, R7, R4, RZ ;  /* 0x0000000407047210 */ /* 0x000fe20007f1e0ff */
[----:B------:R-:W-:Y:S01]  /*fa10*/  ULDC.64 UR4, c[0x0][0xb88] ;  /* 0x0002e20000047ab9 */ /* 0x000fe20000000a00 */
[----:B------:R-:W-:Y:S02]  /*fa20*/  SHF.R.S32.HI R6, RZ, 0x1f, R9 ;  /* 0x0000001fff067819 */ /* 0x000fe40000011409 */
[----:B------:R-:W-:-:S03]  /*fa30*/  IADD3.X R5, R11, R5, R8, P0, !PT ;  /* 0x000000050b057210 */ /* 0x000fc600007fe408 */
[----:B------:R-:W-:Y:S02]  /*fa40*/  IMAD R6, R6, UR4, RZ ;  /* 0x0000000406067c24 */ /* 0x000fe4000f8e02ff */
[----:B------:R-:W-:-:S04]  /*fa50*/  IMAD.WIDE.U32 R4, R9, UR4, R4 ;  /* 0x0000000409047c25 */ /* 0x000fc8000f8e0004 */
[----:B------:R-:W-:Y:S01]  /*fa60*/  IMAD R7, R9, UR5, R6 ;  /* 0x0000000509077c24 */ /* 0x000fe2000f8e0206 */
[----:B------:R-:W-:Y:S02]  /*fa70*/  ULDC.64 UR4, c[0x0][0xb50] ;  /* 0x0002d40000047ab9 */ /* 0x000fe40000000a00 */
[----:B------:R-:W-:Y:S01]  /*fa80*/  LEA R6, P0, R4, UR4, 0x2 ;  /* 0x0000000404067c11 */ /* 0x000fe2000f8010ff */
[----:B------:R-:W-:-:S05]  /*fa90*/  IMAD.IADD R5, R5, 0x1, R7 ;  /* 0x0000000105057824 */ /* 0x000fca00078e0207 */
[----:B------:R-:W-:Y:S01]  /*faa0*/  LEA.HI.X R7, R4, UR5, R5, 0x2, P0 ;  /* 0x0000000504077c11 */ /* 0x000fe200080f1405 */
[----:B------:R-:W-:-:S05]  /*fab0*/  IMAD.MOV.U32 R5, RZ, RZ, -0x800000 ;  /* 0xff800000ff057424 */ /* 0x000fca00078e00ff */
[----:B------:R0:W-:Y:S02]  /*fac0*/  STG.E desc[UR40][R6.64], R5 ;  /* 0x0000000506007986 */ /* 0x0001e4000c101928 */
.L_x_713:
[----:B------:R-:W-:Y:S05]  /*fad0*/  BSYNC B1 ;  /* 0x0000000000017941 */ /* 0x000fea0003800000 */
.L_x_712:
[----:B------:R-:W-:Y:S01]  /*fae0*/  ISETP.NE.AND P0, PT, R29, 0x1, PT ;  /* 0x000000011d00780c */ /* 0x000fe20003f05270 */
[----:B------:R-:W2:Y:S01]  /*faf0*/  LDC R21, c[0x0][0xac8] ;  /* 0x0002b200ff157b82 */ /* 0x000ea20000000800 */
[----:B------:R-:W-:Y:S01]  /*fb00*/  ULDC.64 UR4, c[0x0][0xaa0] ;  /* 0x0002a80000047ab9 */ /* 0x000fe20000000a00 */
[--C-:B------:R-:W-:Y:S01]  /*fb10*/  SHF.R.S32.HI R8, RZ, 0x1f, R24.reuse ;  /* 0x0000001fff087819 */ /* 0x100fe20000011418 */
[----:B0-----:R-:W-:Y:S01]  /*fb20*/  IMAD R6, R10, UR4, RZ ;  /* 0x000000040a067c24 */ /* 0x001fe2000f8e02ff */
[----:B------:R-:W-:Y:S01]  /*fb30*/  SHF.R.S32.HI R12, RZ, 0x1f, R24 ;  /* 0x0000001fff0c7819 */ /* 0x000fe20000011418 */
[C---:B------:R-:W-:Y:S01]  /*fb40*/  IMAD.WIDE.U32 R4, R3.reuse, UR4, RZ ;  /* 0x0000000403047c25 */ /* 0x040fe2000f8e00ff */
[-C--:B------:R-:W-:Y:S01]  /*fb50*/  LEA.HI R8, R8, R24.reuse, RZ, 0x3 ;  /* 0x0000001808087211 */ /* 0x080fe200078f18ff */
[----:B------:R-:W-:Y:S01]  /*fb60*/  BSSY B1, `(.L_x_714) ;  /* 0x000007f000017945 */ /* 0x000fe20003800000 */
[----:B------:R-:W-:Y:S01]  /*fb70*/  LEA.HI R12, R12, R24, RZ, 0x3 ;  /* 0x000000180c0c7211 */ /* 0x000fe200078f18ff */
[----:B------:R-:W-:Y:S01]  /*fb80*/  IMAD R3, R3, UR5, R6 ;  /* 0x0000000503037c24 */ /* 0x000fe2000f8e0206 */
[----:B------:R-:W-:Y:S01]  /*fb90*/  LOP3.LUT R8, R8, 0xfffffff8, RZ, 0xc0, !PT ;  /* 0xfffffff808087812 */ /* 0x000fe200078ec0ff */
[----:B------:R-:W-:Y:S01]  /*fba0*/  ULDC.64 UR4, c[0x0][0xae8] ;  /* 0x0002ba0000047ab9 */ /* 0x000fe20000000a00 */
[----:B------:R-:W0:Y:S01]  /*fbb0*/  @P0 LDC R7, c[0x0][0xbec] ;  /* 0x0002fb00ff070b82 */ /* 0x000e220000000800 */
[----:B------:R-:W-:Y:S01]  /*fbc0*/  IMAD.IADD R5, R5, 0x1, R3 ;  /* 0x0000000105057824 */ /* 0x000fe200078e0203 */
[----:B------:R-:W-:Y:S01]  /*fbd0*/  SHF.R.S32.HI R12, RZ, 0x3, R12 ;  /* 0x00000003ff0c7819 */ /* 0x000fe2000001140c */
[----:B------:R-:W-:-:S02]  /*fbe0*/  IMAD R3, R13, UR4, RZ ;  /* 0x000000040d037c24 */ /* 0x000fc4000f8e02ff */
[----:B------:R-:W-:Y:S02]  /*fbf0*/  VIADD R43, R192, 0x40 ;  /* 0x00000040c02b7836 */ /* 0x000fe40000000000 */
[----:B------:R-:W-:Y:S01]  /*fc00*/  IMAD.IADD R8, R24, 0x1, -R8 ;  /* 0x0000000118087824 */ /* 0x000fe200078e0a08 */
[----:B------:R-:W3:Y:S01]  /*fc10*/  @P0 LDC R9, c[0x0][0xbf0] ;  /* 0x0002fc00ff090b82 */ /* 0x000ee20000000800 */
[C---:B------:R-:W-:Y:S02]  /*fc20*/  IMAD R3, R28.reuse, UR5, R3 ;  /* 0x000000051c037c24 */ /* 0x040fe4000f8e0203 */
[----:B------:R-:W-:Y:S01]  /*fc30*/  IMAD.WIDE.U32 R4, R28, UR4, R4 ;  /* 0x000000041c047c25 */ /* 0x000fe2000f8e0004 */
[-C--:B--2---:R-:W-:Y:S01]  /*fc40*/  ISETP.GE.AND P1, PT, R43, R21.reuse, PT ;  /* 0x000000152b00720c */ /* 0x084fe20003f26270 */
[----:B------:R-:W-:Y:S01]  /*fc50*/  ULDC.64 UR4, c[0x0][0xaf0] ;  /* 0x0002bc0000047ab9 */ /* 0x000fe20000000a00 */
[----:B------:R-:W-:Y:S01]  /*fc60*/  ISETP.GE.AND P2, PT, R192, R21, PT ;  /* 0x00000015c000720c */ /* 0x000fe20003f46270 */
[----:B------:R-:W-:Y:S01]  /*fc70*/  IMAD R6, R8, 0x20, R12 ;  /* 0x0000002008067824 */ /* 0x000fe200078e020c */
[----:B------:R-:W-:Y:S01]  /*fc80*/  SEL R10, RZ, 0xffffffff, P1 ;  /* 0xffffffffff0a7807 */ /* 0x000fe20000800000 */
[----:B------:R-:W-:-:S02]  /*fc90*/  IMAD.IADD R5, R5, 0x1, R3 ;  /* 0x0000000105057824 */ /* 0x000fc400078e0203 */
[----:B------:R-:W-:Y:S02]  /*fca0*/  IMAD R3, R14, UR4, RZ ;  /* 0x000000040e037c24 */ /* 0x000fe4000f8e02ff */
[----:B------:R-:W-:Y:S02]  /*fcb0*/  IMAD R8, R20, 0x40, R6 ;  /* 0x0000004014087824 */ /* 0x000fe400078e0206 */
[----:B------:R-:W-:Y:S02]  /*fcc0*/  VIADD R41, R192, 0x80 ;  /* 0x00000080c0297836 */ /* 0x000fe40000000000 */
[C---:B------:R-:W-:Y:S02]  /*fcd0*/  IMAD R3, R15.reuse, UR5, R3 ;  /* 0x000000050f037c24 */ /* 0x040fe4000f8e0203 */
[----:B------:R-:W-:Y:S01]  /*fce0*/  IMAD.WIDE.U32 R4, R15, UR4, R4 ;  /* 0x000000040f047c25 */ /* 0x000fe2000f8e0004 */
[----:B------:R-:W-:-:S03]  /*fcf0*/  ULDC.64 UR4, c[0x0][0xae0] ;  /* 0x0002b80000047ab9 */ /* 0x000fc60000000a00 */
[----:B0-----:R-:W-:Y:S01]  /*fd00*/  @P0 IMAD.HI.U32 R6, R8, R7, RZ ;  /* 0x0000000708060227 */ /* 0x001fe200078e00ff */
[----:B------:R-:W-:Y:S02]  /*fd10*/  SEL R7, RZ, 0x1, P2 ;  /* 0x00000001ff077807 */ /* 0x000fe40001000000 */
[----:B------:R-:W-:Y:S01]  /*fd20*/  ISETP.GE.AND P2, PT, R41, R21, PT ;  /* 0x000000152900720c */ /* 0x000fe20003f46270 */
[----:B------:R-:W-:Y:S02]  /*fd30*/  IMAD.SHL.U32 R10, R10, 0x2, RZ ;  /* 0x000000020a0a7824 */ /* 0x000fe400078e00ff */
[C---:B------:R-:W-:Y:S02]  /*fd40*/  VIADD R39, R192.reuse, 0xc0 ;  /* 0x000000c0c0277836 */ /* 0x040fe40000000000 */
[----:B------:R-:W-:Y:S02]  /*fd50*/  IMAD.IADD R5, R5, 0x1, R3 ;  /* 0x0000000105057824 */ /* 0x000fe400078e0203 */
[----:B------:R-:W-:Y:S01]  /*fd60*/  IMAD.MOV.U32 R3, RZ, RZ, R8 ;  /* 0x000000ffff037224 */ /* 0x000fe200078e0008 */
[----:B---3--:R-:W-:Y:S01]  /*fd70*/  @P0 SHF.R.U32.HI R3, RZ, R9, R6 ;  /* 0x00000009ff030219 */ /* 0x008fe20000011606 */
[----:B------:R-:W-:Y:S01]  /*fd80*/  VIADD R37, R192, 0x100 ;  /* 0x00000100c0257836 */ /* 0x000fe20000000000 */
[----:B------:R-:W-:Y:S01]  /*fd90*/  LOP3.LUT R9, R10, 0x2, R7, 0xe2, !PT ;  /* 0x000000020a097812 */ /* 0x000fe200078ee207 */
[----:B------:R-:W-:Y:S01]  /*fda0*/  IMAD R31, R0, R29, RZ ;  /* 0x0000001d001f7224 */ /* 0x000fe200078e02ff */
[----:B------:R-:W-:Y:S01]  /*fdb0*/  ISETP.GE.AND P1, PT, R39, R21, PT ;  /* 0x000000152700720c */ /* 0x000fe20003f26270 */
[----:B------:R-:W-:Y:S01]  /*fdc0*/  IMAD.MOV R7, RZ, RZ, -R3 ;  /* 0x000000ffff077224 */ /* 0x000fe200078e0a03 */
[----:B------:R-:W-:Y:S01]  /*fdd0*/  SEL R10, RZ, 0xffffffff, P2 ;  /* 0xffffffffff0a7807 */ /* 0x000fe20001000000 */
[----:B------:R-:W-:Y:S01]  /*fde0*/  IMAD.WIDE.U32 R4, R3, UR4, R4 ;  /* 0x0000000403047c25 */ /* 0x000fe2000f8e0004 */
[----:B------:R-:W-:-:S02]  /*fdf0*/  SHF.R.S32.HI R6, RZ, 0x1f, R3 ;  /* 0x0000001fff067819 */ /* 0x000fc40000011403 */
[----:B------:R-:W-:Y:S01]  /*fe00*/  SEL R11, RZ, 0xffffffff, P1 ;  /* 0xffffffffff0b7807 */ /* 0x000fe20000800000 */
[----:B------:R-:W-:Y:S01]  /*fe10*/  IMAD.SHL.U32 R10, R10, 0x4, RZ ;  /* 0x000000040a0a7824 */ /* 0x000fe200078e00ff */
[----:B------:R-:W-:Y:S01]  /*fe20*/  ISETP.GE.AND P0, PT, R37, R21, PT ;  /* 0x000000152500720c */ /* 0x000fe20003f06270 */
[----:B------:R-:W-:Y:S02]  /*fe30*/  IMAD R6, R6, UR4, RZ ;  /* 0x0000000406067c24 */ /* 0x000fe4000f8e02ff */
[----:B------:R-:W-:Y:S01]  /*fe40*/  IMAD.SHL.U32 R11, R11, 0x8, RZ ;  /* 0x000000080b0b7824 */ /* 0x000fe200078e00ff */
[----:B------:R-:W-:Y:S01]  /*fe50*/  LOP3.LUT R0, R10, 0x4, R9, 0xe2, !PT ;  /* 0x000000040a007812 */ /* 0x000fe200078ee209 */
[----:B------:R-:W-:Y:S02]  /*fe60*/  IMAD R7, R29, R7, R8 ;  /* 0x000000071d077224 */ /* 0x000fe400078e0208 */
[----:B------:R-:W-:Y:S01]  /*fe70*/  IMAD R9, R3, UR5, R6 ;  /* 0x0000000503097c24 */ /* 0x000fe2000f8e0206 */
[----:B------:R-:W-:Y:S01]  /*fe80*/  SEL R6, RZ, 0xffffffff, P0 ;  /* 0xffffffffff067807 */ /* 0x000fe20000000000 */
[----:B------:R-:W-:Y:S01]  /*fe90*/  VIADD R35, R192, 0x140 ;  /* 0x00000140c0237836 */ /* 0x000fe20000000000 */
[----:B------:R-:W-:Y:S01]  /*fea0*/  LOP3.LUT R3, R11, 0x8, R0, 0xe2, !PT ;  /* 0x000000080b037812 */ /* 0x000fe200078ee200 */
[----:B------:R-:W-:Y:S01]  /*feb0*/  ULDC.64 UR4, c[0x0][0xad8] ;  /* 0x0002b60000047ab9 */ /* 0x000fe20000000a00 */
[----:B------:R-:W-:Y:S01]  /*fec0*/  SHF.R.S32.HI R0, RZ, 0x1f, R7 ;  /* 0x0000001fff007819 */ /* 0x000fe20000011407 */
[----:B------:R-:W-:Y:S01]  /*fed0*/  IMAD.SHL.U32 R6, R6, 0x10, RZ ;  /* 0x0000001006067824 */ /* 0x000fe200078e00ff */
[----:B------:R-:W-:Y:S01]  /*fee0*/  ISETP.GE.AND P0, PT, R35, R21, PT ;  /* 0x000000152300720c */ /* 0x000fe20003f06270 */
[----:B------:R-:W-:-:S02]  /*fef0*/  VIADD R33, R192, 0x180 ;  /* 0x00000180c0217836 */ /* 0x000fc40000000000 */
[----:B------:R-:W-:Y:S01]  /*ff00*/  IMAD R0, R0, UR4, RZ ;  /* 0x0000000400007c24 */ /* 0x000fe2000f8e02ff */
[----:B------:R-:W-:Y:S01]  /*ff10*/  LOP3.LUT R6, R6, 0x10, R3, 0xe2, !PT ;  /* 0x0000001006067812 */ /* 0x000fe200078ee203 */
[----:B------:R-:W-:Y:S01]  /*ff20*/  IMAD.IADD R5, R5, 0x1, R9 ;  /* 0x0000000105057824 */ /* 0x000fe200078e0209 */
[----:B------:R-:W-:Y:S01]  /*ff30*/  SEL R8, RZ, 0xffffffff, P0 ;  /* 0xffffffffff087807 */ /* 0x000fe20000000000 */
[----:B------:R-:W-:Y:S01]  /*ff40*/  IMAD R3, R7, UR5, R0 ;  /* 0x0000000507037c24 */ /* 0x000fe2000f8e0200 */
[----:B------:R-:W-:Y:S01]  /*ff50*/  ISETP.GE.AND P0, PT, R33, R21, PT ;  /* 0x000000152100720c */ /* 0x000fe20003f06270 */
[----:B------:R-:W-:Y:S01]  /*ff60*/  IMAD R0, R20, 0x40, R12 ;  /* 0x0000004014007824 */ /* 0x000fe200078e020c */
[----:B------:R-:W-:Y:S01]  /*ff70*/  SHF.L.U32 R9, R8, 0x5, RZ ;  /* 0x0000000508097819 */ /* 0x000fe200000006ff */
[----:B------:R-:W-:Y:S01]  /*ff80*/  IMAD.WIDE.U32 R4, R7, UR4, R4 ;  /* 0x0000000407047c25 */ /* 0x000fe2000f8e0004 */
[----:B------:R-:W-:Y:S01]  /*ff90*/  SEL R7, RZ, 0x40, P0 ;  /* 0x00000040ff077807 */ /* 0x000fe20000000000 */
[----:B------:R-:W-:Y:S01]  /*ffa0*/  ULDC.64 UR4, c[0x0][0xa80] ;  /* 0x0002a00000047ab9 */ /* 0x000fe20000000a00 */
[----:B------:R-:W-:Y:S01]  /*ffb0*/  ISETP.GE.AND P0, PT, R0, R31, PT ;  /* 0x0000001f0000720c */ /* 0x000fe20003f06270 */
[----:B------:R-:W-:Y:S01]  /*ffc0*/  VIADD R30, R192, 0x1c0 ;  /* 0x000001c0c01e7836 */ /* 0x000fe20000000000 */
[----:B------:R-:W-:Y:S01]  /*ffd0*/  LEA R20, P1, R4, UR4, 0x1 ;  /* 0x0000000404147c11 */ /* 0x000fe2000f8208ff */
[----:B------:R-:W-:Y:S01]  /*ffe0*/  IMAD.IADD R3, R5, 0x1, R3 ;  /* 0x0000000105037824 */ /* 0x000fe200078e0203 */
[----:B------:R-:W-:Y:S01]  /*fff0*/  LOP3.LUT R6, R9, 0x20, R6, 0xe2, !PT ;  /* 0x0000002009067812 */ /* 0x000fe200078ee206 */
[----:B------:R-:W-:Y:S01]  /*10000*/  VIADD R32, R192, 0x1c0 ;  /* 0x000001c0c0207836 */ /* 0x000fe20000000000 */
[----:B------:R-:W-:Y:S01]  /*10010*/  ISETP.GE.AND P2, PT, R30, R21, PT ;  /* 0x000000151e00720c */ /* 0x000fe20003f46270 */
[----:B------:R-:W-:Y:S01]  /*10020*/  VIADD R34, R192, 0x180 ;  /* 0x00000180c0227836 */ /* 0x000fe20000000000 */
[----:B------:R-:W-:Y:S01]  /*10030*/  LEA.HI.X R3, R4, UR5, R3, 0x1, P1 ;  /* 0x0000000504037c11 */ /* 0x000fe200088f0c03 */
[----:B------:R-:W-:Y:S01]  /*10040*/  VIADD R36, R192, 0x140 ;  /* 0x00000140c0247836 */ /* 0x000fe20000000000 */
[----:B------:R-:W-:Y:S01]  /*10050*/  LOP3.LUT R24, R6, R7, RZ, 0xfc, !PT ;  /* 0x0000000706187212 */ /* 0x000fe200078efcff */
[C---:B------:R-:W-:Y:S01]  /*10060*/  VIADD R38, R192.reuse, 0x100 ;  /* 0x00000100c0267836 */ /* 0x040fe20000000000 */
[----:B------:R-:W-:Y:S01]  /*10070*/  SEL R5, RZ, 0x80, P2 ;  /* 0x00000080ff057807 */ /* 0x000fe20001000000 */
[C---:B------:R-:W-:Y:S01]  /*10080*/  VIADD R40, R192.reuse, 0xc0 ;  /* 0x000000c0c0287836 */ /* 0x040fe20000000000 */
[----:B------:R0:W2:Y:S01]  /*10090*/  SHFL.IDX PT, R6, R20, RZ, 0x181f ;  /* 0x00181fff14067589 */ /* 0x0000a200000e0000 */
[----:B------:R-:W-:Y:S01]  /*100a0*/  VIADD R42, R192, 0x80 ;  /* 0x00000080c02a7836 */ /* 0x000fe20000000000 */
[----:B------:R-:W-:Y:S01]  /*100b0*/  LOP3.LUT R28, R24, R5, RZ, 0xfc, !PT ;  /* 0x00000005181c7212 */ /* 0x000fe200078efcff */
[----:B------:R-:W-:Y:S01]  /*100c0*/  VIADD R44, R192, 0x40 ;  /* 0x00000040c02c7836 */ /* 0x000fe20000000000 */
[----:B------:R0:W3:Y:S01]  /*100d0*/  SHFL.IDX PT, R7, R3, RZ, 0x181f ;  /* 0x00181fff03077589 */ /* 0x0000e200000e0000 */
[----:B------:R-:W-:-:S02]  /*100e0*/  SHF.R.S32.HI R32, RZ, 0x1f, R32 ;  /* 0x0000001fff207819 */ /* 0x000fc40000011420 */
[----:B------:R-:W-:Y:S02]  /*100f0*/  SHF.R.S32.HI R34, RZ, 0x1f, R34 ;  /* 0x0000001fff227819 */ /* 0x000fe40000011422 */
[----:B------:R-:W-:Y:S02]  /*10100*/  SHF.R.S32.HI R36, RZ, 0x1f, R36 ;  /* 0x0000001fff247819 */ /* 0x000fe40000011424 */
[----:B------:R-:W-:Y:S02]  /*10110*/  SHF.R.S32.HI R38, RZ, 0x1f, R38 ;  /* 0x0000001fff267819 */ /* 0x000fe40000011426 */
[----:B------:R-:W-:Y:S02]  /*10120*/  SHF.R.S32.HI R40, RZ, 0x1f, R40 ;  /* 0x0000001fff287819 */ /* 0x000fe40000011428 */
[----:B------:R-:W-:Y:S02]  /*10130*/  SHF.R.S32.HI R42, RZ, 0x1f, R42 ;  /* 0x0000001fff2a7819 */ /* 0x000fe4000001142a */
[----:B------:R-:W-:Y:S01]  /*10140*/  SHF.R.S32.HI R44, RZ, 0x1f, R44 ;  /* 0x0000001fff2c7819 */ /* 0x000fe2000001142c */
[----:B0-----:R-:W-:Y:S06]  /*10150*/  @P0 BRA `(.L_x_715) ;  /* 0x00000000007c0947 */ /* 0x001fec0003800000 */
[-C--:B------:R-:W-:Y:S02]  /*10160*/  ISETP.GE.AND P2, PT, R43, R21.reuse, PT ;  /* 0x000000152b00720c */ /* 0x080fe40003f46270 */
[-C--:B------:R-:W-:Y:S02]  /*10170*/  ISETP.GE.AND P1, PT, R192, R21.reuse, PT ;  /* 0x00000015c000720c */ /* 0x080fe40003f26270 */
[-C--:B------:R-:W-:Y:S02]  /*10180*/  ISETP.GE.AND P5, PT, R41, R21.reuse, PT ;  /* 0x000000152900720c */ /* 0x080fe40003fa6270 */
[----:B------:R-:W-:-:S07]  /*10190*/  ISETP.GE.AND P3, PT, R39, R21, PT ;  /* 0x000000152700720c */ /* 0x000fce0003f66270 */
[CC--:B--2---:R-:W-:Y:S02]  /*101a0*/  @!P2 LEA R8, P0, R43.reuse, R6.reuse, 0x1 ;  /* 0x000000062b08a211 */ /* 0x0c4fe400078008ff */
[----:B---3--:R-:W-:Y:S02]  /*101b0*/  @!P1 IMAD.WIDE R4, R192, 0x2, R6 ;  /* 0x00000002c0049825 */ /* 0x008fe400078e0206 */
[----:B------:R-:W-:Y:S02]  /*101c0*/  @!P2 LEA.HI.X R9, R43, R7, R44, 0x1, P0 ;  /* 0x000000072b09a211 */ /* 0x000fe400000f0c2c */
[----:B------:R-:W-:Y:S01]  /*101d0*/  @!P5 LEA R10, P4, R41, R6, 0x1 ;  /* 0x00000006290ad211 */ /* 0x000fe200078808ff */
[----:B------:R-:W-:Y:S01]  /*101e0*/  @!P1 ST.E.128 desc[UR40][R4.64], RZ ;  /* 0x000000ff04009985 */ /* 0x000fe2000c101d28 */
[-C--:B------:R-:W-:Y:S02]  /*101f0*/  ISETP.GE.AND P1, PT, R35, R21.reuse, PT ;  /* 0x000000152300720c */ /* 0x080fe40003f26270 */
[----:B------:R-:W-:Y:S01]  /*10200*/  LOP3.LUT P0, RZ, R24, 0x40, RZ, 0xc0, !PT ;  /* 0x0000004018ff7812 */ /* 0x000fe2000780c0ff */
[----:B------:R0:W-:Y:S01]  /*10210*/  @!P2 ST.E.128 desc[UR40][R8.64], RZ ;  /* 0x000000ff0800a985 */ /* 0x0001e2000c101d28 */
[----:B------:R-:W-:-:S02]  /*10220*/  ISETP.GE.AND P2, PT, R37, R21, PT ;  /* 0x000000152500720c */ /* 0x000fc40003f46270 */
[-C--:B------:R-:W-:Y:S02]  /*10230*/  @!P5 LEA.HI.X R11, R41, R7.reuse, R42, 0x1, P4 ;  /* 0x00000007290bd211 */ /* 0x080fe400020f0c2a */
[----:B------:R-:W-:Y:S02]  /*10240*/  LOP3.LUT P4, RZ, R28, 0x80, RZ, 0xc0, !PT ;  /* 0x000000801cff7812 */ /* 0x000fe4000788c0ff */
[CC--:B------:R-:W-:Y:S01]  /*10250*/  @!P3 LEA R12, P6, R39.reuse, R6.reuse, 0x1 ;  /* 0x00000006270cb211 */ /* 0x0c0fe200078c08ff */
[----:B------:R4:W-:Y:S03]  /*10260*/  @!P5 ST.E.128 desc[UR40][R10.64], RZ ;  /* 0x000000ff0a00d985 */ /* 0x0009e6000c101d28 */
[----:B------:R-:W-:Y:S02]  /*10270*/  @!P3 LEA.HI.X R13, R39, R7, R40, 0x1, P6 ;  /* 0x00000007270db211 */ /* 0x000fe400030f0c28 */
[----:B0-----:R-:W-:-:S02]  /*10280*/  @!P1 LEA R8, P6, R35, R6, 0x1 ;  /* 0x0000000623089211 */ /* 0x001fc400078c08ff */
        /* <DEDUP_REMOVED lines=12> */
.L_x_715:
[----:B------:R-:W-:Y:S05]  /*10350*/  BSYNC B1 ;  /* 0x0000000000017941 */ /* 0x000fea0003800000 */
.L_x_714:
[----:B------:R-:W-:Y:S01]  /*10360*/  VIADD R0, R0, 0x20 ;  /* 0x0000002000007836 */ /* 0x000fe20000000000 */
[----:B---34-:R0:W3:Y:S04]  /*10370*/  SHFL.IDX PT, R7, R3, 0x1, 0x181f ;  /* 0x00381f0003077f89 */ /* 0x0180e800000e0000 */
[----:B------:R-:W-:Y:S01]  /*10380*/  ISETP.GE.AND P0, PT, R0, R31, PT ;  /* 0x0000001f0000720c */ /* 0x000fe20003f06270 */
[----:B--2---:R0:W2:-:S12]  /*10390*/  SHFL.IDX PT, R6, R20, 0x1, 0x181f ;  /* 0x00381f0014067f89 */ /* 0x00409800000e0000 */
[----:B0-----:R-:W-:Y:S05]  /*103a0*/  @P0 BRA `(.L_x_710) ;  /* 0x00000000007c0947 */ /* 0x001fea0003800000 */
[-C--:B------:R-:W-:Y:S02]  /*103b0*/  ISETP.GE.AND P6, PT, R192, R21.reuse, PT ;  /* 0x00000015c000720c */ /* 0x080fe40003fc6270 */
[-C--:B------:R-:W-:Y:S02]  /*103c0*/  ISETP.GE.AND P5, PT, R43, R21.reuse, PT ;  /* 0x000000152b00720c */ /* 0x080fe40003fa6270 */
[-C--:B------:R-:W-:Y:S02]  /*103d0*/  ISETP.GE.AND P4, PT, R41, R21.reuse, PT ;  /* 0x000000152900720c */ /* 0x080fe40003f86270 */
[-C--:B------:R-:W-:Y:S02]  /*103e0*/  ISETP.GE.AND P3, PT, R39, R21.reuse, PT ;  /* 0x000000152700720c */ /* 0x080fe40003f66270 */
[-C--:B------:R-:W-:Y:S02]  /*103f0*/  ISETP.GE.AND P2, PT, R37, R21.reuse, PT ;  /* 0x000000152500720c */ /* 0x080fe40003f46270 */
[----:B------:R-:W-:-:S03]  /*10400*/  ISETP.GE.AND P1, PT, R35, R21, PT ;  /* 0x000000152300720c */ /* 0x000fc60003f26270 */
[----:B--23--:R-:W-:Y:S02]  /*10410*/  @!P6 IMAD.WIDE R4, R192, 0x2, R6 ;  /* 0x00000002c004e825 */ /* 0x00cfe400078e0206 */
[----:B------:R-:W-:-:S03]  /*10420*/  @!P5 LEA R8, P0, R43, R6, 0x1 ;  /* 0x000000062b08d211 */ /* 0x000fc600078008ff */
[----:B------:R0:W-:Y:S01]  /*10430*/  @!P6 ST.E.128 desc[UR40][R4.64], RZ ;  /* 0x000000ff0400e985 */ /* 0x0001e2000c101d28 */
[-C--:B------:R-:W-:Y:S02]  /*10440*/  @!P4 LEA R10, P6, R41, R6.reuse, 0x1 ;  /* 0x00000006290ac211 */ /* 0x080fe400078c08ff */
[-C--:B------:R-:W-:Y:S02]  /*10450*/  @!P5 LEA.HI.X R9, R43, R7.reuse, R44, 0x1, P0 ;  /* 0x000000072b09d211 */ /* 0x080fe400000f0c2c */
[----:B------:R-:W-:Y:S02]  /*10460*/  LOP3.LUT P0, RZ, R24, 0x40, RZ, 0xc0, !PT ;  /* 0x0000004018ff7812 */ /* 0x000fe4000780c0ff */
[----:B------:R-:W-:Y:S01]  /*10470*/  @!P4 LEA.HI.X R11, R41, R7, R42, 0x1, P6 ;  /* 0x00000007290bc211 */ /* 0x000fe200030f0c2a */
[----:B------:R2:W-:Y:S01]  /*10480*/  @!P5 ST.E.128 desc[UR40][R8.64], RZ ;  /* 0x000000ff0800d985 */ /* 0x0005e2000c101d28 */
[----:B------:R-:W-:Y:S02]  /*10490*/  LOP3.LUT P6, RZ, R28, 0x80, RZ, 0xc0, !PT ;  /* 0x000000801cff7812 */ /* 0x000fe400078cc0ff */
[-C--:B------:R-:W-:Y:S01]  /*104a0*/  @!P3 LEA R12, P5, R39, R6.reuse, 0x1 ;  /* 0x00000006270cb211 */ /* 0x080fe200078a08ff */
[----:B------:R2:W-:Y:S01]  /*104b0*/  @!P4 ST.E.128 desc[UR40][R10.64], RZ ;  /* 0x000000ff0a00c985 */ /* 0x0005e2000c101d28 */
[----:B------:R-:W-:-:S02]  /*104c0*/  @!P2 LEA R14, P4, R37, R6, 0x1 ;  /* 0x00000006250ea211 */ /* 0x000fc400078808ff */
[-C--:B------:R-:W-:Y:S02]  /*104d0*/  @!P3 LEA.HI.X R13, R39, R7.reuse, R40, 0x1, P5 ;  /* 0x00000007270db211 */ /* 0x080fe400028f0c28 */
[-C--:B0-----:R-:W-:Y:S02]  /*104e0*/  @!P1 LEA R4, P5, R35, R6.reuse, 0x1 ;  /* 0x0000000623049211 */ /* 0x081fe400078a08ff */
[-C--:B------:R-:W-:Y:S01]  /*104f0*/  @!P2 LEA.HI.X R15, R37, R7.reuse, R38, 0x1, P4 ;  /* 0x00000007250fa211 */ /* 0x080fe200020f0c26 */
[----:B------:R2:W-:Y:S01]  /*10500*/  @!P3 ST.E.128 desc[UR40][R12.64], RZ ;  /* 0x000000ff0c00b985 */ /* 0x0005e2000c101d28 */
[-C--:B------:R-:W-:Y:S02]  /*10510*/  @P0 LEA R20, P3, R33, R6.reuse, 0x1 ;  /* 0x0000000621140211 */ /* 0x080fe400078608ff */
[----:B------:R-:W-:Y:S01]  /*10520*/  @P6 LEA R6, P4, R30, R6, 0x1 ;  /* 0x000000061e066211 */ /* 0x000fe200078808ff */
[----:B------:R2:W-:Y:S01]  /*10530*/  @!P2 ST.E.128 desc[UR40][R14.64], RZ ;  /* 0x000000ff0e00a985 */ /* 0x0005e2000c101d28 */
[----:B------:R-:W-:-:S02]  /*10540*/  @!P1 LEA.HI.X R5, R35, R7, R36, 0x1, P5 ;  /* 0x0000000723059211 */ /* 0x000fc400028f0c24 */
[-C--:B------:R-:W-:Y:S02]  /*10550*/  @P0 LEA.HI.X R21, R33, R7.reuse, R34, 0x1, P3 ;  /* 0x0000000721150211 */ /* 0x080fe400018f0c22 */
[----:B------:R-:W-:Y:S01]  /*10560*/  @P6 LEA.HI.X R7, R30, R7, R32, 0x1, P4 ;  /* 0x000000071e076211 */ /* 0x000fe200020f0c20 */
[----:B------:R2:W-:Y:S04]  /*10570*/  @!P1 ST.E.128 desc[UR40][R4.64], RZ ;  /* 0x000000ff04009985 */ /* 0x0005e8000c101d28 */
[----:B------:R2:W-:Y:S04]  /*10580*/  @P0 ST.E.128 desc[UR40][R20.64], RZ ;  /* 0x000000ff14000985 */ /* 0x0005e8000c101d28 */
[----:B------:R2:W-:Y:S02]  /*10590*/  @P6 ST.E.128 desc[UR40][R6.64], RZ ;  /* 0x000000ff06006985 */ /* 0x0005e4000c101d28 */
.L_x_710:
[----:B------:R-:W-:Y:S05]  /*105a0*/  BSYNC B0 ;  /* 0x0000000000007941 */ /* 0x000fea0003800000 */
.L_x_704:
[----:B------:R-:W-:Y:S02]  /*105b0*/  ULDC UR4, c[0x0][0xc3c] ;  /* 0x00030f0000047ab9 */ /* 0x000fe40000000800 */
[----:B------:R-:W-:-:S13]  /*105c0*/  ISETP.GE.AND P0, PT, R27, UR4, PT ;  /* 0x000000041b007c0c */ /* 0x000fda000bf06270 */
[----:B------:R-:W-:Y:S05]  /*105d0*/  @!P0 BRA `(.L_x_716) ;  /* 0xffffff0c00cc8947 */ /* 0x000fea000383ffff */
[----:B------:R-:W-:Y:S05]  /*105e0*/  BRA `(.L_x_588) ;  /* 0x0000007000007947 */ /* 0x000fea0003800000 */
.L_x_586:
[----:B------:R-:W-:-:S08]  /*105f0*/  NOP ;  /* 0x0000000000007918 */ /* 0x000fd00000000000 */
[----:B------:R-:W0:-:S00]  /*10600*/  USETMAXREG.DEALLOC.CTAPOOL 0x28 ;  /* 0x00000028000079c8 */ /* 0x000e0000080e0500 */
[----:B0-----:R-:W-:Y:S01]  /*10610*/  LOP3.LUT R2, R2, 0x3, RZ, 0xc0, !PT ;  /* 0x0000000302027812 */ /* 0x001fe200078ec0ff */
[----:B------:R-:W-:Y:S01]  /*10620*/  IMAD.MOV.U32 R4, RZ, RZ, RZ ;  /* 0x000000ffff047224 */ /* 0x000fe200078e00ff */
[----:B------:R-:W-:-:S04]  /*10630*/  LOP3.LUT R22, R22, 0xffffefff, RZ, 0xc0, !PT ;  /* 0xffffefff16167812 */ /* 0x000fc800078ec0ff */
[----:B------:R-:W0:Y:S02]  /*10640*/  SHFL.IDX PT, R2, R2, RZ, 0x1f ;  /* 0x00001fff02027589 */ /* 0x000e2400000e0000 */
[----:B0-----:R-:W-:-:S13]  /*10650*/  ISETP.NE.AND P0, PT, R2, RZ, PT ;  /* 0x000000ff0200720c */ /* 0x001fda0003f05270 */
        /* <DEDUP_REMOVED lines=9> */
.L_x_717:
[----:B------:R-:W-:Y:S01]  /*106f0*/  LOP3.LUT R5, R0, 0x1f, RZ, 0xc0, !PT ;  /* 0x0000001f00057812 */ /* 0x000fe200078ec0ff */
[----:B------:R-:W-:Y:S01]  /*10700*/  ULDC UR4, c[0x0][0xc3c] ;  /* 0x00030f0000047ab9 */ /* 0x000fe20000000800 */
[----:B------:R-:W0:Y:S01]  /*10710*/  S2UR UR6, SR_CTAID.X ;  /* 0x00000000000679c3 */ /* 0x000e220000002500 */
[----:B------:R-:W-:Y:S01]  /*10720*/  ULDC UR5, c[0x0][0xc38] ;  /* 0x00030e0000057ab9 */ /* 0x000fe20000000800 */
[----:B------:R-:W-:-:S04]  /*10730*/  ISETP.NE.AND P0, PT, R5, 0x1f, PT ;  /* 0x0000001f0500780c */ /* 0x000fc80003f05270 */
[----:B------:R-:W-:-:S13]  /*10740*/  ISETP.GE.OR P1, PT, R5, UR4, !P0 ;  /* 0x0000000405007c0c */ /* 0x000fda000c726670 */
[----:B------:R-:W1:Y:S02]  /*10750*/  @!P1 LDC.64 R2, c[0x0][0xc80] ;  /* 0x00032000ff029b82 */ /* 0x000e640000000a00 */
[----:B-1----:R-:W-:-:S05]  /*10760*/  @!P1 IMAD.WIDE.U32 R2, R5, 0x4, R2 ;  /* 0x0000000405029825 */ /* 0x002fca00078e0002 */
        /* <DEDUP_REMOVED lines=8> */
[----:B--2---:R-:W1:Y:S02]  /*107f0*/  SHFL.UP PT, R6, R4, 0x1, RZ ;  /* 0x0420000004067989 */ /* 0x004e6400000e00ff */
[----:B-1----:R-:W-:-:S05]  /*10800*/  SEL R7, R6, RZ, P1 ;  /* 0x000000ff06077207 */ /* 0x002fca0000800000 */
[----:B------:R-:W-:-:S05]  /*10810*/  IMAD.IADD R7, R4, 0x1, R7 ;  /* 0x0000000104077824 */ /* 0x000fca00078e0207 */
[----:B------:R-:W1:Y:S02]  /*10820*/  SHFL.UP PT, R6, R7, 0x2, RZ ;  /* 0x0440000007067989 */ /* 0x000e6400000e00ff */
        /* <DEDUP_REMOVED lines=11> */
[----:B------:R-:W1:Y:S02]  /*108e0*/  SHFL.IDX PT, R6, R7, 0x1f, 0x1f ;  /* 0x03e01f0007067f89 */ /* 0x000e6400000e0000 */
[----:B-1----:R-:W-:-:S04]  /*108f0*/  IMAD R6, R6, UR5, RZ ;  /* 0x0000000506067c24 */ /* 0x002fc8000f8e02ff */
[----:B------:R-:W-:Y:S01]  /*10900*/  IMAD.MOV.U32 R3, RZ, RZ, R6 ;  /* 0x000000ffff037224 */ /* 0x000fe200078e0006 */
[----:B0-----:R-:W-:-:S13]  /*10910*/  ISETP.GT.AND P6, PT, R6, UR6, PT ;  /* 0x0000000606007c0c */ /* 0x001fda000bfc4270 */
[----:B------:R-:W-:Y:S05]  /*10920*/  @P6 BRA `(.L_x_719) ;  /* 0x00000000009c6947 */ /* 0x000fea0003800000 */
[----:B------:R-:W0:Y:S01]  /*10930*/  LDC R10, c[0x0][0xc3c] ;  /* 0x00030f00ff0a7b82 */ /* 0x000e220000000800 */
[----:B------:R-:W-:Y:S01]  /*10940*/  IMAD.MOV.U32 R6, RZ, RZ, R3 ;  /* 0x000000ffff067224 */ /* 0x000fe200078e0003 */
[----:B------:R-:W-:Y:S01]  /*10950*/  UMOV UR4, URZ ;  /* 0x0000003f00047c82 */ /* 0x000fe20008000000 */
[----:B------:R-:W-:Y:S01]  /*10960*/  ULDC UR7, c[0x0][0xc3c] ;  /* 0x00030f0000077ab9 */ /* 0x000fe20000000800 */
[----:B------:R-:W-:-:S05]  /*10970*/  ULDC UR5, c[0x0][0xc38] ;  /* 0x00030e0000057ab9 */ /* 0x000fca0000000800 */
.L_x_723:
[----:B------:R-:W-:Y:S01]  /*10980*/  UIADD3 UR4, UR4, 0x1f, URZ ;  /* 0x0000001f04047890 */ /* 0x000fe2000fffe03f */
[----:B------:R-:W-:-:S05]  /*10990*/  MOV R19, UR7 ;  /* 0x0000000700137c02 */ /* 0x000fca0008000f00 */
        /* <DEDUP_REMOVED lines=10> */
.L_x_722:
[----:B------:R-:W-:Y:S05]  /*10a40*/  BSYNC B0 ;  /* 0x0000000000007941 */ /* 0x000fea0003800000 */
.L_x_721:
        /* <DEDUP_REMOVED lines=21> */
.L_x_719:
        /* <DEDUP_REMOVED lines=15> */
.L_x_724:
[----:B---3--:R-:W-:Y:S01]  /*10c90*/  IMAD R16, R16, UR5, R9 ;  /* 0x0000000510107c24 */ /* 0x008fe2000f8e0209 */
[----:B0-----:R-:W-:Y:S01]  /*10ca0*/  IABS R2, R4 ;  /* 0x0000000400027213 */ /* 0x001fe20000000000 */
[----:B-12---:R-:W-:Y:S02]  /*10cb0*/  IMAD.MOV R7, RZ, RZ, -R3 ;  /* 0x000000ffff077224 */ /* 0x006fe400078e0a03 */
[----:B------:R-:W-:Y:S01]  /*10cc0*/  VIADD R19, R19, UR4 ;  /* 0x0000000413137c36 */ /* 0x000fe20008000000 */
[----:B------:R-:W-:Y:S01]  /*10cd0*/  IADD3 R9, -R16, UR6, RZ ;  /* 0x0000000610097c10 */ /* 0x000fe2000fffe1ff */
[----:B------:R-:W-:Y:S02]  /*10ce0*/  IMAD.MOV R8, RZ, RZ, -R2 ;  /* 0x000000ffff087224 */ /* 0x000fe400078e0a02 */
[----:B------:R-:W-:Y:S01]  /*10cf0*/  IMAD R7, R7, R10, RZ ;  /* 0x0000000a07077224 */ /* 0x000fe200078e02ff */
        /* <DEDUP_REMOVED lines=14> */
[----:B------:R-:W-:-:S06]  /*10de0*/  @P0 VIADD R2, R2, 0x1 ;  /* 0x0000000102020836 */ /* 0x000fcc0000000000 */
[----:B------:R-:W-:Y:S01]  /*10df0*/  @!P2 IMAD.MOV R2, RZ, RZ, -R2 ;  /* 0x000000ffff02a224 */ /* 0x000fe200078e0a02 */
[----:B------:R-:W-:-:S04]  /*10e00*/  @!P1 LOP3.LUT R2, RZ, R4, RZ, 0x33, !PT ;  /* 0x00000004ff029212 */ /* 0x000fc800078e33ff */
[----:B------:R-:W-:Y:S01]  /*10e10*/  IADD3 R17, -R2, RZ, RZ ;  /* 0x000000ff02117210 */ /* 0x000fe20007ffe1ff */
[----:B------:R-:W-:-:S04]  /*10e20*/  IMAD.MOV.U32 R18, RZ, RZ, R2 ;  /* 0x000000ffff127224 */ /* 0x000fc800078e0002 */
[----:B------:R-:W-:Y:S01]  /*10e30*/  IMAD R17, R4, R17, R9 ;  /* 0x0000001104117224 */ /* 0x000fe200078e0209 */
[----:B------:R-:W-:Y:S06]  /*10e40*/  BRA `(.L_x_725) ;  /* 0x00000000000c7947 */ /* 0x000fec0003800000 */
.L_x_720:
[----:B------:R-:W-:Y:S02]  /*10e50*/  IMAD.MOV.U32 R17, RZ, RZ, RZ ;  /* 0x000000ffff117224 */ /* 0x000fe400078e00ff */
[----:B------:R-:W-:Y:S02]  /*10e60*/  IMAD.U32 R16, RZ, RZ, UR6 ;  /* 0x00000006ff107e24 */ /* 0x000fe4000f8e00ff */
[----:B------:R-:W-:-:S07]  /*10e70*/  IMAD.MOV.U32 R18, RZ, RZ, RZ ;  /* 0x000000ffff127224 */ /* 0x000fce00078e00ff */
.L_x_725:
[----:B------:R-:W-:-:S13]  /*10e80*/  ISETP.NE.AND P0, PT, R5, RZ, PT ;  /* 0x000000ff0500720c */ /* 0x000fda0003f05270 */
[----:B------:R-:W0:Y:S01]  /*10e90*/  @!P0 S2R R3, SR_CgaCtaId ;  /* 0x0000000000038919 */ /* 0x000e220000008800 */
[----:B------:R-:W-:-:S04]  /*10ea0*/  @!P0 MOV R2, 0x400 ;  /* 0x0000040000028802 */ /* 0x000fc80000000f00 */
[----:B0-----:R-:W-:-:S05]  /*10eb0*/  @!P0 LEA R2, R3, R2, 0x18 ;  /* 0x0000000203028211 */ /* 0x001fca00078ec0ff */
[----:B------:R1:W-:Y:S01]  /*10ec0*/  @!P0 STS.128 [R2+0x28cd0], R16 ;  /* 0x028cd01002008388 */ /* 0x0003e20000000c00 */
[----:B------:R-:W-:Y:S06]  /*10ed0*/  BAR.ARV 0x5, 0x180 ;  /* 0x0146000000007b1d */ /* 0x000fec0000002000 */
.L_x_718:
[----:B------:R2:W-:Y:S01]  /*10ee0*/  STL [R1+0x1c], RZ ;  /* 0x00001cff01007387 */ /* 0x0005e20000100800 */
[----:B------:R-:W-:Y:S01]  /*10ef0*/  ULDC UR4, c[0x0][0xc3c] ;  /* 0x00030f0000047ab9 */ /* 0x000fe20000000800 */
[----:B------:R-:W-:Y:S01]  /*10f00*/  IMAD.MOV.U32 R26, RZ, RZ, 0x1 ;  /* 0x00000001ff1a7424 */ /* 0x000fe200078e00ff */
[----:B0-----:R-:W-:Y:S01]  /*10f10*/  ISETP.GE.AND P0, PT, R19, UR4, PT ;  /* 0x0000000413007c0c */ /* 0x001fe2000bf06270 */
[----:B------:R-:W-:-:S12]  /*10f20*/  IMAD.MOV.U32 R25, RZ, RZ, RZ ;  /* 0x000000ffff197224 */ /* 0x000fd800078e00ff */
[----:B--2---:R-:W-:Y:S05]  /*10f30*/  @P0 BRA `(.L_x_726) ;  /* 0x0000006000d40947 */ /* 0x004fea0003800000 */
[----:B------:R-:W0:Y:S01]  /*10f40*/  S2UR UR5, SR_CgaCtaId ;  /* 0x00000000000579c3 */ /* 0x000e220000008800 */
[C---:B-1----:R-:W-:Y:S01]  /*10f50*/  IMAD.SHL.U32 R2, R0.reuse, 0x8, RZ ;  /* 0x0000000800027824 */ /* 0x042fe200078e00ff */
[----:B------:R-:W-:Y:S01]  /*10f60*/  LOP3.LUT R5, R0, 0x7f, RZ, 0xc0, !PT ;  /* 0x0000007f00057812 */ /* 0x000fe200078ec0ff */
[----:B------:R-:W-:Y:S01]  /*10f70*/  UMOV UR4, 0x400 ;  /* 0x0000040000047882 */ /* 0x000fe20000000000 */
[----:B------:R1:W-:Y:S01]  /*10f80*/  STL [R1+0x1c], RZ ;  /* 0x00001cff01007387 */ /* 0x0003e20000100800 */
[----:B------:R-:W-:Y:S01]  /*10f90*/  BSSY B8, `(.L_x_726) ;  /* 0x000062f000087945 */ /* 0x000fe20003800000 */
[C---:B------:R-:W-:Y:S01]  /*10fa0*/  LOP3.LUT R3, R2.reuse, 0x1f8, RZ, 0xc0, !PT ;  /* 0x000001f802037812 */ /* 0x040fe200078ec0ff */
[----:B------:R-:W-:Y:S01]  /*10fb0*/  IMAD.SHL.U32 R35, R5, 0x8, RZ ;  /* 0x0000000805237824 */ /* 0x000fe200078e00ff */
[----:B------:R-:W-:Y:S01]  /*10fc0*/  LOP3.LUT R2, R2, 0x38, RZ, 0xc0, !PT ;  /* 0x0000003802027812 */ /* 0x000fe200078ec0ff */
[----:B------:R-:W-:Y:S01]  /*10fd0*/  IMAD.MOV.U32 R26, RZ, RZ, 0x1 ;  /* 0x00000001ff1a7424 */ /* 0x000fe200078e00ff */
[----:B------:R-:W-:Y:S01]  /*10fe0*/  LOP3.LUT R4, R3, 0x38, R0, 0x78, !PT ;  /* 0x0000003803047812 */ /* 0x000fe200078e7800 */
[----:B------:R-:W-:Y:S01]  /*10ff0*/  IMAD.SHL.U32 R0, R0, 0x10, RZ ;  /* 0x0000001000007824 */ /* 0x000fe200078e00ff */
[----:B------:R-:W-:-:S02]  /*11000*/  SHF.R.U32.HI R3, RZ, 0x3, R5 ;  /* 0x00000003ff037819 */ /* 0x000fc40000011605 */
[----:B------:R-:W-:Y:S02]  /*11010*/  CS2R R24, SRZ ;  /* 0x0000000000187805 */ /* 0x000fe4000001ff00 */
[----:B------:R-:W-:Y:S01]  /*11020*/  LOP3.LUT R35, R4, 0x200, R35, 0xf8, !PT ;  /* 0x0000020004237812 */ /* 0x000fe200078ef823 */
[----:B------:R-:W-:Y:S01]  /*11030*/  IMAD.MOV.U32 R28, RZ, RZ, 0x1 ;  /* 0x00000001ff1c7424 */ /* 0x000fe200078e00ff */
[----:B------:R-:W-:Y:S01]  /*11040*/  LOP3.LUT R0, R3, 0x70, R0, 0xf8, !PT ;  /* 0x0000007003007812 */ /* 0x000fe200078ef800 */
[----:B------:R-:W-:Y:S01]  /*11050*/  ULDC.64 UR38, c[0x0][0x198] ;  /* 0x0000660000267ab9 */ /* 0x000fe20000000a00 */
[C---:B------:R-:W-:Y:S01]  /*11060*/  LOP3.LUT R0, R2.reuse, 0xc0, RZ, 0xfc, !PT ;  /* 0x000000c002007812 */ /* 0x040fe200078efcff */
[----:B------:R-:W-:Y:S01]  /*11070*/  ULDC UR36, c[0x0][0xc] ;  /* 0x0000030000247ab9 */ /* 0x000fe20000000800 */
[C---:B------:R-:W-:Y:S02]  /*11080*/  LOP3.LUT R0, R2.reuse, 0x140, RZ, 0xfc, !PT ;  /* 0x0000014002007812 */ /* 0x040fe400078efcff */
[----:B------:R-:W-:Y:S01]  /*11090*/  LOP3.LUT R3, R2, 0x40, RZ, 0xfc, !PT ;  /* 0x0000004002037812 */ /* 0x000fe200078efcff */
[----:B0-----:R-:W-:Y:S01]  /*110a0*/  ULEA UR4, UR5, UR4, 0x18 ;  /* 0x0000000405047291 */ /* 0x001fe2000f8ec03f */
[----:B------:R-:W-:-:S02]  /*110b0*/  LOP3.LUT R4, R37, 0x2, RZ, 0xfc, !PT ;  /* 0x0000000225047812 */ /* 0x000fc400078efcff */
[C---:B------:R-:W-:Y:S02]  /*110c0*/  LOP3.LUT R3, R2.reuse, 0x100, RZ, 0xfc, !PT ;  /* 0x0000010002037812 */ /* 0x040fe400078efcff */
[C---:B------:R-:W-:Y:S01]  /*110d0*/  LOP3.LUT R4, R2.reuse, 0x80, RZ, 0xfc, !PT ;  /* 0x0000008002047812 */ /* 0x040fe200078efcff */
[----:B------:R-:W-:Y:S01]  /*110e0*/  IMAD.U32 R23, RZ, RZ, UR4 ;  /* 0x00000004ff177e24 */ /* 0x000fe2000f8e00ff */
[C---:B------:R-:W-:Y:S02]  /*110f0*/  LOP3.LUT R3, R2.reuse, 0x180, RZ, 0xfc, !PT ;  /* 0x0000018002037812 */ /* 0x040fe400078efcff */
[----:B------:R-:W-:Y:S01]  /*11100*/  LOP3.LUT R2, R2, 0x1c0, RZ, 0xfc, !PT ;  /* 0x000001c002027812 */ /* 0x000fe200078efcff */
[----:B------:R-:W-:-:S05]  /*11110*/  IMAD R0, R35, 0x2, R23 ;  /* 0x0000000223007824 */ /* 0x000fca00078e0217 */
[----:B------:R1:W-:Y:S02]  /*11120*/  STL [R1+0x34], R0 ;  /* 0x0000340001007387 */ /* 0x0003e40000100800 */
.L_x_833:
[----:B0-----:R-:W0:Y:S02]  /*11130*/  LDC.64 R32, c[0x0][0xc88] ;  /* 0x00032200ff207b82 */ /* 0x001e240000000a00 */
[----:B0-----:R-:W-:-:S06]  /*11140*/  IMAD.WIDE R32, R19, 0x4, R32 ;  /* 0x0000000413207825 */ /* 0x001fcc00078e0220 */
[----:B-1----:R0:W1:Y:S01]  /*11150*/  LDG.E R32, desc[UR40][R32.64] ;  /* 0x0000002820207981 */ /* 0x002062000c1e1900 */
[----:B------:R-:W-:Y:S05]  /*11160*/  YIELD ;  /* 0x0000000000007946 */ /* 0x000fea0003800000 */
[----:B------:R-:W-:Y:S01]  /*11170*/  ULDC.64 UR4, c[0x0][0xa28] ;  /* 0x00028a0000047ab9 */ /* 0x000fe20000000a00 */
[----:B--23--:R-:W-:Y:S01]  /*11180*/  IMAD.MOV.U32 R6, RZ, RZ, RZ ;  /* 0x000000ffff067224 */ /* 0x00cfe200078e00ff */
[----:B------:R-:W-:Y:S01]  /*11190*/  ISETP.NE.U32.AND P0, PT, RZ, UR4, PT ;  /* 0x00000004ff007c0c */ /* 0x000fe2000bf05070 */
[----:B------:R-:W-:Y:S01]  /*111a0*/  ULDC.64 UR8, c[0x0][0xa18] ;  /* 0x0002860000087ab9 */ /* 0x000fe20000000a00 */
[----:B0-----:R-:W-:Y:S01]  /*111b0*/  IMAD.MOV.U32 R33, RZ, RZ, RZ ;  /* 0x000000ffff217224 */ /* 0x001fe200078e00ff */
[----:B------:R-:W-:Y:S01]  /*111c0*/  ULDC.64 UR6, c[0x0][0xa10] ;  /* 0x0002840000067ab9 */ /* 0x000fe20000000a00 */
[----:B------:R-:W-:-:S02]  /*111d0*/  ISETP.NE.AND.EX P0, PT, RZ, UR5, PT, P0 ;  /* 0x00000005ff007c0c */ /* 0x000fc4000bf05300 */
[----:B-1----:R-:W-:-:S11]  /*111e0*/  SHF.R.S32.HI R0, RZ, 0x1f, R32 ;  /* 0x0000001fff007819 */ /* 0x002fd60000011420 */
[C---:B------:R-:W-:Y:S01]  /*111f0*/  @P0 LEA R2, P1, R32.reuse, UR4, 0x2 ;  /* 0x0000000420020c11 */ /* 0x040fe2000f8210ff */
[C---:B------:R-:W-:Y:S01]  /*11200*/  IMAD.SHL.U32 R27, R32.reuse, 0x4, RZ ;  /* 0x00000004201b7824 */ /* 0x040fe200078e00ff */
[C-C-:B------:R-:W-:Y:S01]  /*11210*/  SHF.L.U64.HI R29, R32.reuse, 0x2, R0.reuse ;  /* 0x00000002201d7819 */ /* 0x140fe20000010200 */
[----:B------:R0:W-:Y:S01]  /*11220*/  STL [R1+0x14], R0 ;  /* 0x0000140001007387 */ /* 0x0001e20000100800 */
[----:B------:R-:W-:Y:S01]  /*11230*/  @P0 LEA.HI.X R3, R32, UR5, R0, 0x2, P1 ;  /* 0x0000000520030c11 */ /* 0x000fe200088f1400 */
[----:B------:R-:W-:-:S04]  /*11240*/  ULDC.64 UR4, c[0x0][0xa00] ;  /* 0x0002800000047ab9 */ /* 0x000fc80000000a00 */
[----:B------:R1:W5:Y:S01]  /*11250*/  @P0 LDG.E R33, desc[UR40][R2.64] ;  /* 0x0000002802210981 */ /* 0x000362000c1e1900 */
[----:B------:R-:W-:Y:S02]  /*11260*/  ISETP.NE.U32.AND P0, PT, RZ, UR4, PT ;  /* 0x00000004ff007c0c */ /* 0x000fe4000bf05070 */
[----:B------:R-:W-:Y:S01]  /*11270*/  ISETP.NE.U32.AND P2, PT, RZ, UR8, PT ;  /* 0x00000008ff007c0c */ /* 0x000fe2000bf45070 */
[----:B0-----:R-:W-:Y:S01]  /*11280*/  IMAD.MOV.U32 R0, RZ, RZ, RZ ;  /* 0x000000ffff007224 */ /* 0x001fe200078e00ff */
[----:B------:R-:W-:Y:S02]  /*11290*/  ISETP.NE.AND.EX P0, PT, RZ, UR5, PT, P0 ;  /* 0x00000005ff007c0c */ /* 0x000fe4000bf05300 */
[----:B------:R-:W-:Y:S02]  /*112a0*/  ISETP.NE.AND.EX P2, PT, RZ, UR9, PT, P2 ;  /* 0x00000009ff007c0c */ /* 0x000fe4000bf45320 */
[----:B------:R-:W-:Y:S02]  /*112b0*/  ISETP.NE.U32.AND P1, PT, RZ, UR6, PT ;  /* 0x00000006ff007c0c */ /* 0x000fe4000bf25070 */
[----:B-1----:R-:W-:-:S02]  /*112c0*/  IADD3 R2, P3, R27, UR4, RZ ;  /* 0x000000041b027c10 */ /* 0x002fc4000ff7e0ff */
[----:B------:R-:W-:Y:S02]  /*112d0*/  ISETP.NE.AND.EX P1, PT, RZ, UR7, PT, P1 ;  /* 0x00000007ff007c0c */ /* 0x000fe4000bf25310 */
[----:B------:R-:W-:Y:S02]  /*112e0*/  IADD3.X R3, R29, UR5, RZ, P3, !PT ;  /* 0x000000051d037c10 */ /* 0x000fe40009ffe4ff */
[----:B------:R-:W-:-:S03]  /*112f0*/  IADD3 R4, P4, R27, UR6, RZ ;  /* 0x000000061b047c10 */ /* 0x000fc6000ff9e0ff */
[----:B------:R-:W2:Y:S01]  /*11300*/  @P0 LDG.E R6, desc[UR40][R2.64] ;  /* 0x0000002802060981 */ /* 0x000ea2000c1e1900 */
[----:B------:R-:W-:Y:S01]  /*11310*/  ULDC UR4, c[0x0][0x288] ;  /* 0x0000a20000047ab9 */ /* 0x000fe20000000800 */
[----:B------:R-:W-:Y:S01]  /*11320*/  IADD3.X R5, R29, UR7, RZ, P4, !PT ;  /* 0x000000071d057c10 */ /* 0x000fe2000a7fe4ff */
[----:B------:R-:W-:Y:S01]  /*11330*/  IMAD.U32 R8, RZ, RZ, UR4 ;  /* 0x00000004ff087e24 */ /* 0x000fe2000f8e00ff */
[----:B------:R-:W-:-:S03]  /*11340*/  ULDC.64 UR4, c[0x0][0x418] ;  /* 0x0001060000047ab9 */ /* 0x000fc60000000a00 */
[----:B------:R-:W5:Y:S04]  /*11350*/  @P1 LDG.E R0, desc[UR40][R4.64] ;  /* 0x0000002804001981 */ /* 0x000f68000c1e1900 */
[----:B--2---:R0:W-:Y:S02]  /*11360*/  STL [R1+0xc], R6 ;  /* 0x00000c0601007387 */ /* 0x0041e40000100800 */
[----:B0-----:R-:W-:-:S04]  /*11370*/  @P2 IADD3 R6, P3, R27, UR8, RZ ;  /* 0x000000081b062c10 */ /* 0x001fc8000ff7e0ff */
[----:B------:R-:W-:-:S05]  /*11380*/  @P2 IADD3.X R7, R29, UR9, RZ, P3, !PT ;  /* 0x000000091d072c10 */ /* 0x000fca0009ffe4ff */
[----:B------:R0:W2:Y:S01]  /*11390*/  @P2 LDG.E R8, desc[UR40][R6.64] ;  /* 0x0000002806082981 */ /* 0x0000a2000c1e1900 */
[----:B------:R-:W-:-:S03]  /*113a0*/  UISETP.NE.U32.AND UP0, UPT, UR4, URZ, UPT ;  /* 0x0000003f0400728c */ /* 0x000fc6000bf05070 */
[----:B------:R-:W-:Y:S01]  /*113b0*/  ULDC UR4, c[0x0][0x424] ;  /* 0x0001090000047ab9 */ /* 0x000fe20000000800 */
[----:B------:R-:W-:-:S03]  /*113c0*/  UISETP.NE.AND.EX UP0, UPT, UR5, URZ, UPT, UP0 ;  /* 0x0000003f0500728c */ /* 0x000fc6000bf05300 */
[----:B------:R-:W-:Y:S01]  /*113d0*/  ULDC UR5, c[0x0][0x2f0] ;  /* 0x0000bc0000057ab9 */ /* 0x000fe20000000800 */
[----:B------:R-:W-:-:S04]  /*113e0*/  USEL UR4, UR4, 0x1, UP0 ;  /* 0x0000000104047887 */ /* 0x000fc80008000000 */
[----:B------:R-:W-:-:S03]  /*113f0*/  UIMAD UR4, UR4, UR5, URZ ;  /* 0x00000005040472a4 */ /* 0x000fc6000f8e023f */
[----:B------:R-:W-:Y:S02]  /*11400*/  ULDC UR5, c[0x0][0x348] ;  /* 0x0000d20000057ab9 */ /* 0x000fe40000000800 */
[----:B0-----:R-:W-:Y:S02]  /*11410*/  IMAD.U32 R6, RZ, RZ, UR5 ;  /* 0x00000005ff067e24 */ /* 0x001fe4000f8e00ff */
[----:B------:R-:W-:Y:S01]  /*11420*/  IMAD.U32 R7, RZ, RZ, UR4 ;  /* 0x00000004ff077e24 */ /* 0x000fe2000f8e00ff */
[----:B--2---:R0:W-:Y:S01]  /*11430*/  STL [R1+0x18], R8 ;  /* 0x0000180801007387 */ /* 0x0041e20000100800 */
[----:B------:R-:W-:Y:S05]  /*11440*/  @P2 BRA `(.L_x_727) ;  /* 0x0000000000142947 */ /* 0x000fea0003800000 */
[----:B------:R-:W-:Y:S05]  /*11450*/  @!P0 BRA `(.L_x_727) ;  /* 0x0000000000108947 */ /* 0x000fea0003800000 */
[----:B0-----:R-:W2:Y:S04]  /*11460*/  LDG.E R8, desc[UR40][R2.64] ;  /* 0x0000002802087981 */ /* 0x001ea8000c1e1900 */
[----:B------:R-:W2:Y:S02]  /*11470*/  LDG.E R2, desc[UR40][R2.64+0x4] ;  /* 0x0000042802027981 */ /* 0x000ea4000c1e1900 */
[----:B--2---:R-:W-:-:S05]  /*11480*/  IADD3 R2, -R8, R2, RZ ;  /* 0x0000000208027210 */ /* 0x004fca0007ffe1ff */
[----:B------:R1:W-:Y:S02]  /*11490*/  STL [R1+0x18], R2 ;  /* 0x0000180201007387 */ /* 0x0003e40000100800 */
.L_x_727:
[----:B------:R-:W-:Y:S01]  /*114a0*/  ULDC.64 UR4, c[0x0][0xa20] ;  /* 0x0002880000047ab9 */ /* 0x000fe20000000a00 */
[----:B------:R-:W-:Y:S01]  /*114b0*/  IMAD.MOV.U32 R30, RZ, RZ, R32 ;  /* 0x000000ffff1e7224 */ /* 0x000fe200078e0020 */
[----:B------:R-:W-:-:S04]  /*114c0*/  ISETP.NE.U32.AND P0, PT, RZ, UR4, PT ;  /* 0x00000004ff007c0c */ /* 0x000fc8000bf05070 */
[----:B------:R-:W-:-:S13]  /*114d0*/  ISETP.NE.AND.EX P0, PT, RZ, UR5, PT, P0 ;  /* 0x00000005ff007c0c */ /* 0x000fda000bf05300 */
[----:B------:R-:W-:Y:S05]  /*114e0*/  @!P0 BRA `(.L_x_728) ;  /* 0x0000000000108947 */ /* 0x000fea0003800000 */
[----:B-1----:R-:W-:-:S04]  /*114f0*/  IADD3 R2, P0, R27, UR4, RZ ;  /* 0x000000041b027c10 */ /* 0x002fc8000ff1e0ff */
[----:B------:R-:W-:-:S05]  /*11500*/  IADD3.X R3, R29, UR5, RZ, P0, !PT ;  /* 0x000000051d037c10 */ /* 0x000fca00087fe4ff */
[----:B------:R1:W5:Y:S01]  /*11510*/  LDG.E R7, desc[UR40][R2.64] ;  /* 0x0000002802077981 */ /* 0x000362000c1e1900 */
[----:B------:R-:W-:Y:S05]  /*11520*/  BRA `(.L_x_729) ;  /* 0x0000000000247947 */ /* 0x000fea0003800000 */
.L_x_728:
[----:B------:R-:W-:Y:S02]  /*11530*/  ULDC.64 UR4, c[0x0][0xa08] ;  /* 0x0002820000047ab9 */ /* 0x000fe40000000a00 */
[----:B------:R-:W-:-:S04]  /*11540*/  ISETP.NE.U32.AND P0, PT, RZ, UR4, PT ;  /* 0x00000004ff007c0c */ /* 0x000fc8000bf05070 */
[----:B------:R-:W-:-:S13]  /*11550*/  ISETP.NE.AND.EX P0, PT, RZ, UR5, PT, P0 ;  /* 0x00000005ff007c0c */ /* 0x000fda000bf05300 */
[----:B------:R-:W-:Y:S05]  /*11560*/  @!P0 BRA `(.L_x_729) ;  /* 0x0000000000148947 */ /* 0x000fea0003800000 */
[----:B-1----:R-:W1:Y:S02]  /*11570*/  LDC.64 R2, c[0x0][0xa08] ;  /* 0x00028200ff027b82 */ /* 0x002e640000000a00 */
[----:B-1----:R-:W-:-:S05]  /*11580*/  IMAD.WIDE R2, R30, 0x4, R2 ;  /* 0x000000041e027825 */ /* 0x002fca00078e0202 */
[----:B------:R-:W2:Y:S04]  /*11590*/  LDG.E R7, desc[UR40][R2.64] ;  /* 0x0000002802077981 */ /* 0x000ea8000c1e1900 */
[----:B------:R-:W2:Y:S02]  /*115a0*/  LDG.E R2, desc[UR40][R2.64+0x4] ;  /* 0x0000042802027981 */ /* 0x000ea4000c1e1900 */
[----:B--2---:R-:W-:-:S07]  /*115b0*/  IMAD.IADD R7, R2, 0x1, -R7 ;  /* 0x0000000102077824 */ /* 0x004fce00078e0a07 */
.L_x_729:
[----:B-1----:R-:W2:Y:S04]  /*115c0*/  @P1 LDG.E R2, desc[UR40][R4.64] ;  /* 0x0000002804021981 */ /* 0x002ea8000c1e1900 */
[----:B------:R-:W2:Y:S01]  /*115d0*/  @P1 LDG.E R4, desc[UR40][R4.64+0x4] ;  /* 0x0000042804041981 */ /* 0x000ea2000c1e1900 */
[----:B-----5:R-:W-:Y:S01]  /*115e0*/  IMAD.IADD R7, R7, 0x1, -R33 ;  /* 0x0000000107077824 */ /* 0x020fe200078e0a21 */
[----:B------:R-:W-:Y:S01]  /*115f0*/  BSSY B0, `(.L_x_730) ;  /* 0x00001ae000007945 */ /* 0x000fe20003800000 */
[----:B--2---:R-:W-:-:S04]  /*11600*/  @P1 IMAD.IADD R6, R4, 0x1, -R2 ;  /* 0x0000000104061824 */ /* 0x004fc800078e0a02 */
[----:B------:R-:W-:-:S04]  /*11610*/  IMAD.IADD R3, R7, 0x1, R6 ;  /* 0x0000000107037824 */ /* 0x000fc800078e0206 */
[----:B------:R-:W-:Y:S01]  /*11620*/  VIADD R2, R3, 0x3f ;  /* 0x0000003f03027836 */ /* 0x000fe20000000000 */
[----:B------:R1:W-:Y:S04]  /*11630*/  STL [R1+0x4], R3 ;  /* 0x0000040301007387 */ /* 0x0003e80000100800 */
[----:B-1----:R-:W-:-:S04]  /*11640*/  SHF.R.S32.HI R3, RZ, 0x1f, R2 ;  /* 0x0000001fff037819 */ /* 0x002fc80000011402 */
[----:B------:R-:W-:Y:S01]  /*11650*/  LEA.HI R4, R3, R2, RZ, 0x6 ;  /* 0x0000000203047211 */ /* 0x000fe200078f30ff */
[----:B------:R-:W-:-:S03]  /*11660*/  IMAD.MOV R2, RZ, RZ, -R7 ;  /* 0x000000ffff027224 */ /* 0x000fc600078e0a07 */
[----:B------:R-:W-:Y:S01]  /*11670*/  LOP3.LUT R31, R4, 0xffffffc0, RZ, 0xc0, !PT ;  /* 0xffffffc0041f7812 */ /* 0x000fe200078ec0ff */
[----:B------:R1:W-:Y:S01]  /*11680*/  STL [R1+0x3c], R4 ;  /* 0x00003c0401007387 */ /* 0x0003e20000100800 */
[----:B------:R-:W-:Y:S02]  /*11690*/  VIMNMX R5, RZ, R2, !PT ;  /* 0x00000002ff057248 */ /* 0x000fe40007fe0100 */
[----:B------:R-:W-:-:S04]  /*116a0*/  VIADDMNMX R6, R31, -R7, R6, PT ;  /* 0x800000071f067246 */ /* 0x000fc80003800106 */
[----:B------:R-:W-:Y:S02]  /*116b0*/  ISETP.GT.AND P0, PT, R6, R5, PT ;  /* 0x000000050600720c */ /* 0x000fe40003f04270 */
[----:B------:R-:W-:-:S11]  /*116c0*/  SHF.R.U32.HI R5, RZ, 0x6, R5 ;  /* 0x00000006ff057819 */ /* 0x000fd60000011605 */
[----:B------:R-:W-:-:S05]  /*116d0*/  @P0 VIADD R2, R6, 0x3f ;  /* 0x0000003f06020836 */ /* 0x000fca0000000000 */
[----:B------:R-:W-:-:S04]  /*116e0*/  @P0 SHF.R.S32.HI R3, RZ, 0x1f, R2 ;  /* 0x0000001fff030819 */ /* 0x000fc80000011402 */
[----:B------:R-:W-:Y:S01]  /*116f0*/  @P0 LEA.HI R3, R3, R2, RZ, 0x6 ;  /* 0x0000000203030211 */ /* 0x000fe200078f30ff */
[----:B------:R-:W-:-:S03]  /*11700*/  IMAD.MOV.U32 R2, RZ, RZ, R5 ;  /* 0x000000ffff027224 */ /* 0x000fc600078e0005 */
[----:B------:R-:W-:Y:S02]  /*11710*/  @P0 SHF.R.S32.HI R2, RZ, 0x6, R3 ;  /* 0x00000006ff020819 */ /* 0x000fe40000011403 */
[----:B------:R-:W-:Y:S02]  /*11720*/  PLOP3.LUT P0, PT, PT, PT, PT, 0x80, 0x0 ;  /* 0x000000000000781c */ /* 0x000fe40003f0f070 */
[----:B------:R-:W-:-:S13]  /*11730*/  ISETP.GT.AND P2, PT, R2, R5, PT ;  /* 0x000000050200720c */ /* 0x000fda0003f44270 */
[----:B-1----:R-:W-:Y:S05]  /*11740*/  @!P2 BRA `(.L_x_731) ;  /* 0x000000180060a947 */ /* 0x002fea0003800000 */
[----:B------:R-:W-:Y:S01]  /*11750*/  UMOV UR4, 0xffffffff ;  /* 0xffffffff00047882 */ /* 0x000fe20000000000 */
[----:B------:R-:W-:Y:S02]  /*11760*/  SEL R4, R30, RZ, !P1 ;  /* 0x000000ff1e047207 */ /* 0x000fe40004800000 */
[----:B------:R-:W-:Y:S05]  /*11770*/  BRA.DIV UR4, `(.L_x_732) ;  /* 0x0000006a044c7947 */ /* 0x000fea000b800000 */
[----:B------:R-:W1:Y:S02]  /*11780*/  S2R R3, SR_TID.X ;  /* 0x0000000000037919 */ /* 0x000e640000002100 */
[----:B-1----:R-:W-:-:S04]  /*11790*/  SHF.R.U32.HI R3, RZ, 0x5, R3 ;  /* 0x00000005ff037819 */ /* 0x002fc80000011603 */
[----:B------:R-:W-:-:S05]  /*117a0*/  LOP3.LUT R3, R3, 0x3, RZ, 0xc0, !PT ;  /* 0x0000000303037812 */ /* 0x000fca00078ec0ff */
[----:B------:R1:W2:Y:S02]  /*117b0*/  SHFL.IDX PT, R14, R3, RZ, 0x1f ;  /* 0x00001fff030e7589 */ /* 0x0002a400000e0000 */
.L_x_878:
[----:B--2---:R-:W-:Y:S02]  /*117c0*/  ISETP.NE.AND P0, PT, R14, RZ, PT ;  /* 0x000000ff0e00720c */ /* 0x004fe40003f05270 */
[----:B------:R-:W-:-:S11]  /*117d0*/  PLOP3.LUT P6, PT, PT, PT, PT, 0x8, 0x0 ;  /* 0x000000000000781c */ /* 0x000fd60003fce170 */
[----:B------:R-:W-:Y:S05]  /*117e0*/  @P0 BRA `(.L_x_733) ;  /* 0x00000000000c0947 */ /* 0x000fea0003800000 */
[----:B------:R-:W-:-:S03]  /*117f0*/  UMOV UR4, 0xffffffff ;  /* 0xffffffff00047882 */ /* 0x000fc60000000000 */
[----:B------:R-:W-:Y:S05]  /*11800*/  BRA.DIV UR4, `(.L_x_734) ;  /* 0x0000006a045c7947 */ /* 0x000fea000b800000 */
[----:B------:R-:W-:-:S13]  /*11810*/  ELECT P6, URZ, PT ;  /* 0x00000000003f782f */ /* 0x000fda00038c0000 */
.L_x_733:
[----:B-1----:R-:W2:Y:S01]  /*11820*/  LDL R3, [R1+0x1c] ;  /* 0x00001c0001037983 */ /* 0x002ea20000100800 */
[----:B------:R-:W-:Y:S01]  /*11830*/  BSSY B1, `(.L_x_735) ;  /* 0x0000008000017945 */ /* 0x000fe20003800000 */
[----:B--2---:R-:W-:-:S05]  /*11840*/  VIADD R3, R3, 0x1 ;  /* 0x0000000103037836 */ /* 0x004fca0000000000 */
[----:B------:R-:W-:-:S04]  /*11850*/  LEA.HI R6, R3, R3, RZ, 0x1 ;  /* 0x0000000303067211 */ /* 0x000fc800078f08ff */
[----:B------:R-:W-:-:S05]  /*11860*/  LOP3.LUT R6, R6, 0xfffffffe, RZ, 0xc0, !PT ;  /* 0xfffffffe06067812 */ /* 0x000fca00078ec0ff */
[----:B------:R-:W-:-:S05]  /*11870*/  IMAD.IADD R3, R3, 0x1, -R6 ;  /* 0x0000000103037824 */ /* 0x000fca00078e0a06 */
[----:B------:R-:W-:-:S04]  /*11880*/  SHF.L.U32 R3, R3, 0x1f, RZ ;  /* 0x0000001f03037819 */ /* 0x000fc800000006ff */
[----:B------:R-:W1:Y:S02]  /*11890*/  SYNCS.PHASECHK.TRANS64.TRYWAIT P0, [R23+URZ+0x28c20], R3 ;  /* 0x028c2003170075a7 */ /* 0x000e64000800017f */
[----:B-1----:R-:W-:Y:S05]  /*118a0*/  @!P0 BRA `(.L_x_736) ;  /* 0x0000006800548947 */ /* 0x002fea0003800000 */
.L_x_881:
[----:B------:R-:W-:Y:S05]  /*118b0*/  BSYNC B1 ;  /* 0x0000000000017941 */ /* 0x000fea0003800000 */
.L_x_735:
[----:B------:R-:W-:Y:S04]  /*118c0*/  BSSY B1, `(.L_x_737) ;  /* 0x00000b7000017945 */ /* 0x000fe80003800000 */
[----:B------:R-:W-:Y:S05]  /*118d0*/  @!P6 BRA `(.L_x_738) ;  /* 0x0000000800d4e947 */ /* 0x000fea0003800000 */
[----:B-1----:R-:W-:Y:S01]  /*118e0*/  IMAD R3, R24, 0x8, R23 ;  /* 0x0000000818037824 */ /* 0x002fe200078e0217 */
[----:B------:R-:W-:Y:S01]  /*118f0*/  SHF.L.U32 R6, R28, 0x1f, RZ ;  /* 0x0000001f1c067819 */ /* 0x000fe200000006ff */
[----:B------:R-:W1:Y:S01]  /*11900*/  S2R R7, SR_TID.X ;  /* 0x0000000000077919 */ /* 0x000e620000002100 */
[----:B------:R-:W-:Y:S02]  /*11910*/  BSSY B2, `(.L_x_739) ;  /* 0x0000005000027945 */ /* 0x000fe40003800000 */
[----:B------:R-:W2:Y:S01]  /*11920*/  SYNCS.PHASECHK.TRANS64.TRYWAIT P0, [R3+URZ+0x28ca0], R6 ;  /* 0x028ca006030075a7 */ /* 0x000ea2000800017f */
[----:B-1----:R-:W-:-:S04]  /*11930*/  LOP3.LUT R7, R7, 0x7f, RZ, 0xc0, !PT ;  /* 0x0000007f07077812 */ /* 0x002fc800078ec0ff */
[----:B------:R-:W-:Y:S01]  /*11940*/  ISETP.NE.AND P1, PT, R7, RZ, PT ;  /* 0x000000ff0700720c */ /* 0x000fe20003f25270 */
[----:B--2---:R-:W-:-:S12]  /*11950*/  @!P0 BRA `(.L_x_740) ;  /* 0x00000068003c8947 */ /* 0x004fd80003800000 */
.L_x_882:
[----:B------:R-:W-:Y:S05]  /*11960*/  BSYNC B2 ;  /* 0x0000000000027941 */ /* 0x000fea0003800000 */
.L_x_739:
[----:B------:R-:W-:Y:S04]  /*11970*/  BSSY B2, `(.L_x_741) ;  /* 0x0000009000027945 */ /* 0x000fe80003800000 */
[----:B------:R-:W-:Y:S05]  /*11980*/  @P1 BRA `(.L_x_742) ;  /* 0x00000000001c1947 */ /* 0x000fea0003800000 */
[----:B0-----:R-:W0:Y:S01]  /*11990*/  S2R R8, SR_TID.X ;  /* 0x0000000000087919 */ /* 0x001e220000002100 */
[----:B------:R-:W-:-:S04]  /*119a0*/  IMAD.MOV.U32 R7, RZ, RZ, 0x2000 ;  /* 0x00002000ff077424 */ /* 0x000fc800078e00ff */
[----:B------:R2:W-:Y:S01]  /*119b0*/  SYNCS.ARRIVE.TRANS64 RZ, [R3+URZ+0x28c90], R7 ;  /* 0x028c900703ff79a7 */ /* 0x0005e2000800003f */
[----:B0-----:R-:W-:-:S04]  /*119c0*/  LOP3.LUT R8, R8, 0x1f, RZ, 0xc0, !PT ;  /* 0x0000001f08087812 */ /* 0x001fc800078ec0ff */
[----:B------:R-:W-:-:S13]  /*119d0*/  ISETP.NE.AND P0, PT, R8, RZ, PT ;  /* 0x000000ff0800720c */ /* 0x000fda0003f05270 */
[----:B--2---:R-:W-:Y:S05]  /*119e0*/  @!P0 BRA `(.L_x_742) ;  /* 0x0000000000048947 */ /* 0x004fea0003800000 */
[----:B------:R-:W-:Y:S01]  /*119f0*/  BPT.TRAP 0x1 ;  /* 0x000000040000795c */ /* 0x000fe20000300000 */
.L_x_742:
[----:B------:R-:W-:Y:S05]  /*11a00*/  BSYNC B2 ;  /* 0x0000000000027941 */ /* 0x000fea0003800000 */
.L_x_741:
[----:B------:R-:W-:Y:S01]  /*11a10*/  IMAD.MOV.U32 R12, RZ, RZ, RZ ;  /* 0x000000ffff0c7224 */ /* 0x000fe200078e00ff */
[----:B------:R-:W-:Y:S01]  /*11a20*/  UIADD3 UR4, UP0, UR38, 0x570, URZ ;  /* 0x0000057026047890 */ /* 0x000fe2000ff1e03f */
[----:B------:R-:W-:Y:S01]  /*11a30*/  IMAD R7, R2, 0x40, R0 ;  /* 0x0000004002077824 */ /* 0x000fe200078e0200 */
[----:B------:R-:W-:Y:S01]  /*11a40*/  PLOP3.LUT P0, PT, PT, PT, PT, 0x80, 0x0 ;  /* 0x000000000000781c */ /* 0x000fe20003f0f070 */
[----:B0-----:R-:W-:Y:S01]  /*11a50*/  IMAD R8, R24, 0x2000, R23 ;  /* 0x0000200018087824 */ /* 0x001fe200078e0217 */
[----:B------:R-:W-:Y:S01]  /*11a60*/  R2UR UR10, R12 ;  /* 0x000000000c0a72ca */ /* 0x000fe200000e0000 */
[----:B------:R-:W-:Y:S01]  /*11a70*/  VIADD R7, R7, 0xffffffc0 ;  /* 0xffffffc007077836 */ /* 0x000fe20000000000 */
[----:B------:R-:W-:Y:S01]  /*11a80*/  UIADD3.X UR5, URZ, UR39, URZ, UP0, !UPT ;  /* 0x000000273f057290 */ /* 0x000fe200087fe43f */
[----:B------:R-:W-:Y:S01]  /*11a90*/  VIADD R8, R8, 0x22400 ;  /* 0x0002240008087836 */ /* 0x000fe20000000000 */
[----:B------:R-:W-:Y:S01]  /*11aa0*/  UMOV UR6, 0x0 ;  /* 0x0000000000067882 */ /* 0x000fe20000000000 */
[----:B------:R-:W-:Y:S01]  /*11ab0*/  VIADD R9, R3, 0x28c90 ;  /* 0x00028c9003097836 */ /* 0x000fe20000000000 */
[----:B------:R-:W-:-:S09]  /*11ac0*/  UMOV UR7, 0x12f00000 ;  /* 0x12f0000000077882 */ /* 0x000fd20000000000 */
.L_x_743:
[----:B------:R-:W-:-:S13]  /*11ad0*/  @P0 ELECT P2, URZ, PT ;  /* 0x00000000003f082f */ /* 0x000fda0003840000 */
[----:B------:R-:W-:Y:S02]  /*11ae0*/  @P2 R2UR UR13, R4 ;  /* 0x00000000040d22ca */ /* 0x000fe400000e0000 */
[----:B------:R-:W-:Y:S02]  /*11af0*/  @P2 R2UR UR12, R18 ;  /* 0x00000000120c22ca */ /* 0x000fe400000e0000 */
[----:B------:R-:W-:Y:S02]  /*11b00*/  @P2 R2UR UR11, R7 ;  /* 0x00000000070b22ca */ /* 0x000fe400000e0000 */
[----:B------:R-:W-:Y:S02]  /*11b10*/  @P2 R2UR UR9, R9 ;  /* 0x00000000090922ca */ /* 0x000fe400000e0000 */
[----:B------:R-:W-:Y:S02]  /*11b20*/  @P2 R2UR UR8, R8 ;  /* 0x00000000080822ca */ /* 0x000fe400000e0000 */
[----:B------:R-:W-:-:S02]  /*11b30*/  @P2 PLOP3.LUT P0, PT, P2, PT, PT, 0x8, 0x0 ;  /* 0x000000000000281c */ /* 0x000fc4000170e170 */
[----:B------:R-:W-:-:S09]  /*11b40*/  PLOP3.LUT P2, PT, PT, PT, PT, 0x8, 0x0 ;  /* 0x000000000000781c */ /* 0x000fd20003f4e170 */
[----:B------:R0:W-:Y:S02]  /*11b50*/  UTMALDG.4D [UR8], [UR4], desc[UR6] ;  /* 0x00000608040075b4 */ /* 0x0001e40008019000 */
[----:B0-----:R-:W-:Y:S05]  /*11b60*/  @P0 BRA.U.ANY `(.L_x_743) ;  /* 0xfffffffd00d80947 */ /* 0x001fea000393ffff */
[----:B------:R-:W0:Y:S01]  /*11b70*/  SYNCS.PHASECHK.TRANS64.TRYWAIT P0, [R3+URZ+0x28cc0], R6 ;  /* 0x028cc006030075a7 */ /* 0x000e22000800017f */
[----:B------:R-:W-:Y:S04]  /*11b80*/  BSSY B2, `(.L_x_744) ;  /* 0x0000002000027945 */ /* 0x000fe80003800000 */
[----:B0-----:R-:W-:Y:S05]  /*11b90*/  @!P0 BRA `(.L_x_745) ;  /* 0x0000006400c08947 */ /* 0x001fea0003800000 */
.L_x_883:
[----:B------:R-:W-:Y:S05]  /*11ba0*/  BSYNC B2 ;  /* 0x0000000000027941 */ /* 0x000fea0003800000 */
.L_x_744:
[----:B------:R-:W-:Y:S01]  /*11bb0*/  BSSY B2, `(.L_x_746) ;  /* 0x000000b000027945 */ /* 0x000fe20003800000 */
[----:B------:R-:W-:Y:S02]  /*11bc0*/  IMAD.MOV.U32 R10, RZ, RZ, 0x0 ;  /* 0x00000000ff0a7424 */ /* 0x000fe400078e00ff */
[----:B------:R-:W-:Y:S01]  /*11bd0*/  IMAD.MOV.U32 R11, RZ, RZ, 0x12f00000 ;  /* 0x12f00000ff0b7424 */ /* 0x000fe200078e00ff */
[----:B------:R-:W-:Y:S06]  /*11be0*/  @P1 BRA `(.L_x_747) ;  /* 0x00000000001c1947 */ /* 0x000fec0003800000 */
[----:B------:R-:W2:Y:S01]  /*11bf0*/  S2R R8, SR_TID.X ;  /* 0x0000000000087919 */ /* 0x000ea20000002100 */
[----:B01----:R-:W-:-:S04]  /*11c00*/  MOV R6, 0x10000 ;  /* 0x0001000000067802 */ /* 0x003fc80000000f00 */
[----:B------:R3:W-:Y:S01]  /*11c10*/  SYNCS.ARRIVE.TRANS64 RZ, [R3+URZ+0x28cb0], R6 ;  /* 0x028cb00603ff79a7 */ /* 0x0007e2000800003f */
[----:B--2---:R-:W-:-:S04]  /*11c20*/  LOP3.LUT R8, R8, 0x1f, RZ, 0xc0, !PT ;  /* 0x0000001f08087812 */ /* 0x004fc800078ec0ff */
[----:B------:R-:W-:-:S13]  /*11c30*/  ISETP.NE.AND P0, PT, R8, RZ, PT ;  /* 0x000000ff0800720c */ /* 0x000fda0003f05270 */
[----:B---3--:R-:W-:Y:S05]  /*11c40*/  @!P0 BRA `(.L_x_747) ;  /* 0x0000000000048947 */ /* 0x008fea0003800000 */
[----:B------:R-:W-:Y:S01]  /*11c50*/  BPT.TRAP 0x1 ;  /* 0x000000040000795c */ /* 0x000fe20000300000 */
.L_x_747:
[----:B------:R-:W-:Y:S05]  /*11c60*/  BSYNC B2 ;  /* 0x0000000000027941 */ /* 0x000fea0003800000 */
.L_x_746:
[----:B------:R-:W-:Y:S01]  /*11c70*/  R2UR UR10, R12 ;  /* 0x000000000c0a72ca */ /* 0x000fe200000e0000 */
[----:B01----:R-:W-:Y:S01]  /*11c80*/  IMAD R6, R24, 0x10000, R23 ;  /* 0x0001000018067824 */ /* 0x003fe200078e0217 */
[----:B------:R-:W-:Y:S01]  /*11c90*/  R2UR UR6, R10 ;  /* 0x000000000a0672ca */ /* 0x000fe200000e0000 */
[----:B------:R-:W-:Y:S01]  /*11ca0*/  UIADD3 UR4, UP0, UR38, 0x670, URZ ;  /* 0x0000067026047890 */ /* 0x000fe2000ff1e03f */
[----:B------:R-:W-:Y:S01]  /*11cb0*/  R2UR UR7, R11 ;  /* 0x000000000b0772ca */ /* 0x000fe200000e0000 */
[----:B------:R-:W-:Y:S01]  /*11cc0*/  VIADD R3, R3, 0x28cb0 ;  /* 0x00028cb003037836 */ /* 0x000fe20000000000 */
[----:B------:R-:W-:Y:S01]  /*11cd0*/  PLOP3.LUT P0, PT, PT, PT, PT, 0x80, 0x0 ;  /* 0x000000000000781c */ /* 0x000fe20003f0f070 */
[----:B------:R-:W-:Y:S01]  /*11ce0*/  VIADD R8, R6, 0x400 ;  /* 0x0000040006087836 */ /* 0x000fe20000000000 */
[----:B------:R-:W-:-:S12]  /*11cf0*/  UIADD3.X UR5, URZ, UR39, URZ, UP0, !UPT ;  /* 0x000000273f057290 */ /* 0x000fd800087fe43f */
.L_x_748:
        /* <DEDUP_REMOVED lines=10> */
[----:B------:R-:W-:Y:S01]  /*11da0*/  R2UR UR6, R10 ;  /* 0x000000000a0672ca */ /* 0x000fe200000e0000 */
[----:B------:R-:W-:Y:S01]  /*11db0*/  VIADD R8, R6, 0x2400 ;  /* 0x0000240006087836 */ /* 0x000fe20000000000 */
[----:B------:R-:W-:Y:S01]  /*11dc0*/  R2UR UR7, R11 ;  /* 0x000000000b0772ca */ /* 0x000fe200000e0000 */
[----:B------:R-:W-:Y:S01]  /*11dd0*/  UMOV UR10, 0x40 ;  /* 0x00000040000a7882 */ /* 0x000fe20000000000 */
[----:B------:R-:W-:-:S13]  /*11de0*/  PLOP3.LUT P0, PT, PT, PT, PT, 0x80, 0x0 ;  /* 0x000000000000781c */ /* 0x000fda0003f0f070 */
.L_x_749:
        /* <DEDUP_REMOVED lines=15> */
.L_x_750:
        /* <DEDUP_REMOVED lines=15> */
.L_x_751:
        /* <DEDUP_REMOVED lines=15> */
.L_x_752:
        /* <DEDUP_REMOVED lines=15> */
.L_x_753:
        /* <DEDUP_REMOVED lines=15> */
.L_x_754:
        /* <DEDUP_REMOVED lines=15> */
.L_x_755:
        /* <DEDUP_REMOVED lines=9> */
[----:B--2---:R-:W-:Y:S05]  /*12420*/  @P0 BRA.U.ANY `(.L_x_755) ;  /* 0xfffffffd00d80947 */ /* 0x004fea000393ffff */
.L_x_738:
[----:B------:R-:W-:Y:S05]  /*12430*/  BSYNC B1 ;  /* 0x0000000000017941 */ /* 0x000fea0003800000 */
.L_x_737:
[----:B------:R-:W-:Y:S01]  /*12440*/  VIADD R9, R2, 0xfffffffe ;  /* 0xfffffffe02097836 */ /* 0x000fe20000000000 */
[----:B------:R-:W-:Y:S01]  /*12450*/  PLOP3.LUT P0, PT, PT, PT, PT, 0x8, 0x0 ;  /* 0x000000000000781c */ /* 0x000fe20003f0e170 */
[----:B------:R-:W-:-:S03]  /*12460*/  VIADD R24, R24, 0x1 ;  /* 0x0000000118187836 */ /* 0x000fc60000000000 */
[----:B------:R-:W-:Y:S02]  /*12470*/  ISETP.GE.AND P2, PT, R9, R5, PT ;  /* 0x000000050900720c */ /* 0x000fe40003f46270 */
[----:B------:R-:W-:-:S04]  /*12480*/  ISETP.NE.AND P1, PT, R24, 0x2, PT ;  /* 0x000000021800780c */ /* 0x000fc80003f25270 */
[----:B------:R-:W-:Y:S02]  /*12490*/  SEL R2, RZ, 0x1, P1 ;  /* 0x00000001ff027807 */ /* 0x000fe40000800000 */
[----:B------:R-:W-:Y:S02]  /*124a0*/  SEL R24, R24, RZ, P1 ;  /* 0x000000ff18187207 */ /* 0x000fe40000800000 */
[----:B------:R-:W-:-:S03]  /*124b0*/  LOP3.LUT R28, R28, R2, RZ, 0x3c, !PT ;  /* 0x000000021c1c7212 */ /* 0x000fc600078e3cff */
[----:B------:R-:W-:Y:S05]  /*124c0*/  @!P2 BRA `(.L_x_731) ;  /* 0x0000000c0000a947 */ /* 0x000fea0003800000 */
.L_x_775:
[----:B------:R-:W-:Y:S05]  /*124d0*/  YIELD ;  /* 0x0000000000007946 */ /* 0x000fea0003800000 */
[----:B------:R-:W-:Y:S04]  /*124e0*/  BSSY B1, `(.L_x_756) ;  /* 0x00000b6000017945 */ /* 0x000fe80003800000 */
[----:B------:R-:W-:Y:S05]  /*124f0*/  @!P6 BRA `(.L_x_757) ;  /* 0x0000000800d0e947 */ /* 0x000fea0003800000 */
[----:B------:R-:W-:Y:S01]  /*12500*/  IMAD R6, R24, 0x8, R23 ;  /* 0x0000000818067824 */ /* 0x000fe200078e0217 */
[----:B------:R-:W-:Y:S01]  /*12510*/  SHF.L.U32 R2, R28, 0x1f, RZ ;  /* 0x0000001f1c027819 */ /* 0x000fe200000006ff */
[----:B-1----:R-:W1:Y:S01]  /*12520*/  S2R R3, SR_TID.X ;  /* 0x0000000000037919 */ /* 0x002e620000002100 */
[----:B------:R-:W-:Y:S02]  /*12530*/  BSSY B2, `(.L_x_758) ;  /* 0x0000005000027945 */ /* 0x000fe40003800000 */
[----:B------:R-:W2:Y:S01]  /*12540*/  SYNCS.PHASECHK.TRANS64.TRYWAIT P1, [R6+URZ+0x28ca0], R2 ;  /* 0x028ca002060075a7 */ /* 0x000ea2000802017f */
[----:B-1----:R-:W-:-:S04]  /*12550*/  LOP3.LUT R3, R3, 0x7f, RZ, 0xc0, !PT ;  /* 0x0000007f03037812 */ /* 0x002fc800078ec0ff */
[----:B------:R-:W-:Y:S01]  /*12560*/  ISETP.NE.AND P2, PT, R3, RZ, PT ;  /* 0x000000ff0300720c */ /* 0x000fe20003f45270 */
[----:B--2---:R-:W-:-:S12]  /*12570*/  @!P1 BRA `(.L_x_759) ;  /* 0x0000005c005c9947 */ /* 0x004fd80003800000 */
.L_x_884:
[----:B------:R-:W-:Y:S05]  /*12580*/  BSYNC B2 ;  /* 0x0000000000027941 */ /* 0x000fea0003800000 */
.L_x_758:
[----:B------:R-:W-:Y:S04]  /*12590*/  BSSY B2, `(.L_x_760) ;  /* 0x0000009000027945 */ /* 0x000fe80003800000 */
[----:B------:R-:W-:Y:S05]  /*125a0*/  @P2 BRA `(.L_x_761) ;  /* 0x00000000001c2947 */ /* 0x000fea0003800000 */
[----:B------:R-:W2:Y:S01]  /*125b0*/  S2R R7, SR_TID.X ;  /* 0x0000000000077919 */ /* 0x000ea20000002100 */
[----:B------:R-:W-:-:S04]  /*125c0*/  IMAD.MOV.U32 R3, RZ, RZ, 0x2000 ;  /* 0x00002000ff037424 */ /* 0x000fc800078e00ff */
[----:B------:R3:W-:Y:S01]  /*125d0*/  SYNCS.ARRIVE.TRANS64 RZ, [R6+URZ+0x28c90], R3 ;  /* 0x028c900306ff79a7 */ /* 0x0007e2000800003f */
[----:B--2---:R-:W-:-:S04]  /*125e0*/  LOP3.LUT R7, R7, 0x1f, RZ, 0xc0, !PT ;  /* 0x0000001f07077812 */ /* 0x004fc800078ec0ff */
[----:B------:R-:W-:-:S13]  /*125f0*/  ISETP.NE.AND P1, PT, R7, RZ, PT ;  /* 0x000000ff0700720c */ /* 0x000fda0003f25270 */
[----:B---3--:R-:W-:Y:S05]  /*12600*/  @!P1 BRA `(.L_x_761) ;  /* 0x0000000000049947 */ /* 0x008fea0003800000 */
[----:B------:R-:W-:Y:S01]  /*12610*/  BPT.TRAP 0x1 ;  /* 0x000000040000795c */ /* 0x000fe20000300000 */
.L_x_761:
[----:B------:R-:W-:Y:S05]  /*12620*/  BSYNC B2 ;  /* 0x0000000000027941 */ /* 0x000fea0003800000 */
.L_x_760:
        /* <DEDUP_REMOVED lines=10> */
[----:B------:R-:W-:-:S10]  /*126d0*/  UMOV UR7, 0x12f00000 ;  /* 0x12f0000000077882 */ /* 0x000fd40000000000 */
.L_x_762:
        /* <DEDUP_REMOVED lines=13> */
.L_x_885:
[----:B------:R-:W-:Y:S05]  /*127b0*/  BSYNC B2 ;  /* 0x0000000000027941 */ /* 0x000fea0003800000 */
.L_x_763:
[----:B------:R-:W-:Y:S01]  /*127c0*/  BSSY B2, `(.L_x_765) ;  /* 0x000000b000027945 */ /* 0x000fe20003800000 */
[----:B01----:R-:W-:Y:S02]  /*127d0*/  IMAD.MOV.U32 R2, RZ, RZ, 0x0 ;  /* 0x00000000ff027424 */ /* 0x003fe400078e00ff */
[----:B------:R-:W-:Y:S01]  /*127e0*/  IMAD.MOV.U32 R3, RZ, RZ, 0x12f00000 ;  /* 0x12f00000ff037424 */ /* 0x000fe200078e00ff */
[----:B------:R-:W-:Y:S06]  /*127f0*/  @P2 BRA `(.L_x_766) ;  /* 0x00000000001c2947 */ /* 0x000fec0003800000 */
[----:B------:R-:W0:Y:S01]  /*12800*/  S2R R11, SR_TID.X ;  /* 0x00000000000b7919 */ /* 0x000e220000002100 */
[----:B------:R-:W-:-:S04]  /*12810*/  MOV R7, 0x10000 ;  /* 0x0001000000077802 */ /* 0x000fc80000000f00 */
[----:B------:R1:W-:Y:S01]  /*12820*/  SYNCS.ARRIVE.TRANS64 RZ, [R6+URZ+0x28cb0], R7 ;  /* 0x028cb00706ff79a7 */ /* 0x0003e2000800003f */
[----:B0-----:R-:W-:-:S04]  /*12830*/  LOP3.LUT R11, R11, 0x1f, RZ, 0xc0, !PT ;  /* 0x0000001f0b0b7812 */ /* 0x001fc800078ec0ff */
[----:B------:R-:W-:-:S13]  /*12840*/  ISETP.NE.AND P1, PT, R11, RZ, PT ;  /* 0x000000ff0b00720c */ /* 0x000fda0003f25270 */
[----:B-1----:R-:W-:Y:S05]  /*12850*/  @!P1 BRA `(.L_x_766) ;  /* 0x0000000000049947 */ /* 0x002fea0003800000 */
[----:B------:R-:W-:Y:S01]  /*12860*/  BPT.TRAP 0x1 ;  /* 0x000000040000795c */ /* 0x000fe20000300000 */
.L_x_766:
[----:B------:R-:W-:Y:S05]  /*12870*/  BSYNC B2 ;  /* 0x0000000000027941 */ /* 0x000fea0003800000 */
.L_x_765:
[----:B------:R-:W-:Y:S01]  /*12880*/  R2UR UR6, R2 ;  /* 0x00000000020672ca */ /* 0x000fe200000e0000 */
[----:B------:R-:W-:Y:S01]  /*12890*/  IMAD R7, R24, 0x10000, R23 ;  /* 0x0001000018077824 */ /* 0x000fe200078e0217 */
[----:B------:R-:W-:Y:S01]  /*128a0*/  R2UR UR7, R3 ;  /* 0x00000000030772ca */ /* 0x000fe200000e0000 */
[----:B------:R-:W-:Y:S01]  /*128b0*/  UIADD3 UR4, UP0, UR38, 0x670, URZ ;  /* 0x0000067026047890 */ /* 0x000fe2000ff1e03f */
[----:B------:R-:W-:Y:S01]  /*128c0*/  R2UR UR10, R10 ;  /* 0x000000000a0a72ca */ /* 0x000fe200000e0000 */
[----:B------:R-:W-:Y:S01]  /*128d0*/  VIADD R6, R6, 0x28cb0 ;  /* 0x00028cb006067836 */ /* 0x000fe20000000000 */
[----:B------:R-:W-:Y:S01]  /*128e0*/  PLOP3.LUT P1, PT, PT, PT, PT, 0x80, 0x0 ;  /* 0x000000000000781c */ /* 0x000fe20003f2f070 */
[----:B------:R-:W-:Y:S01]  /*128f0*/  VIADD R10, R7, 0x400 ;  /* 0x00000400070a7836 */ /* 0x000fe20000000000 */
[----:B------:R-:W-:-:S12]  /*12900*/  UIADD3.X UR5, URZ, UR39, URZ, UP0, !UPT ;  /* 0x000000273f057290 */ /* 0x000fd800087fe43f */
.L_x_767:
        /* <DEDUP_REMOVED lines=15> */
.L_x_768:
        /* <DEDUP_REMOVED lines=15> */
.L_x_769:
        /* <DEDUP_REMOVED lines=15> */
.L_x_770:
        /* <DEDUP_REMOVED lines=15> */
.L_x_771:
        /* <DEDUP_REMOVED lines=15> */
.L_x_772:
        /* <DEDUP_REMOVED lines=15> */
.L_x_773:
        /* <DEDUP_REMOVED lines=15> */
.L_x_774:
        /* <DEDUP_REMOVED lines=10> */
.L_x_757:
[----:B------:R-:W-:Y:S05]  /*13040*/  BSYNC B1 ;  /* 0x0000000000017941 */ /* 0x000fea0003800000 */
.L_x_756:
[C---:B------:R-:W-:Y:S01]  /*13050*/  ISETP.GT.AND P2, PT, R9.reuse, R5, PT ;  /* 0x000000050900720c */ /* 0x040fe20003f44270 */
[----:B------:R-:W-:Y:S02]  /*13060*/  VIADD R24, R24, 0x1 ;  /* 0x0000000118187836 */ /* 0x000fe40000000000 */
[----:B------:R-:W-:-:S03]  /*13070*/  VIADD R9, R9, 0xffffffff ;  /* 0xffffffff09097836 */ /* 0x000fc60000000000 */
[----:B------:R-:W-:-:S04]  /*13080*/  ISETP.NE.AND P1, PT, R24, 0x2, PT ;  /* 0x000000021800780c */ /* 0x000fc80003f25270 */
[----:B------:R-:W-:Y:S02]  /*13090*/  SEL R2, RZ, 0x1, P1 ;  /* 0x00000001ff027807 */ /* 0x000fe40000800000 */
[----:B------:R-:W-:Y:S02]  /*130a0*/  SEL R24, R24, RZ, P1 ;  /* 0x000000ff18187207 */ /* 0x000fe40000800000 */
[----:B------:R-:W-:Y:S01]  /*130b0*/  LOP3.LUT R28, R28, R2, RZ, 0x3c, !PT ;  /* 0x000000021c1c7212 */ /* 0x000fe200078e3cff */
[----:B------:R-:W-:Y:S06]  /*130c0*/  @P2 BRA `(.L_x_775) ;  /* 0xfffffff400002947 */ /* 0x000fec000383ffff */
.L_x_731:
[----:B------:R-:W-:Y:S05]  /*130d0*/  BSYNC B0 ;  /* 0x0000000000007941 */ /* 0x000fea0003800000 */
.L_x_730:
[----:B------:R-:W2:Y:S01]  /*130e0*/  LDL R2, [R1+0x4] ;  /* 0x0000040001027983 */ /* 0x000ea20000100800 */
[----:B------:R-:W-:Y:S05]  /*130f0*/  @!P0 WARPSYNC.ALL ;  /* 0x0000000000008948 */ /* 0x000fea0003800000 */
[----:B------:R-:W-:Y:S06]  /*13100*/  @!P0 BAR.SYNC.DEFER_BLOCKING 0xc, 0x180 ;  /* 0x0306000000008b1d */ /* 0x000fec0000010000 */
[----:B------:R-:W-:Y:S01]  /*13110*/  BSSY B7, `(.L_x_776) ;  /* 0x0000378000077945 */ /* 0x000fe20003800000 */
[----:B--2---:R-:W-:-:S13]  /*13120*/  ISETP.GT.AND P0, PT, R2, RZ, PT ;  /* 0x000000ff0200720c */ /* 0x004fda0003f04270 */
[----:B------:R-:W-:Y:S05]  /*13130*/  @P0 BRA `(.L_x_777) ;  /* 0x0000000000440947 */ /* 0x000fea0003800000 */
[----:B------:R-:W2:Y:S02]  /*13140*/  S2R R2, SR_TID.X ;  /* 0x0000000000027919 */ /* 0x000ea40000002100 */
[----:B--2---:R-:W-:-:S04]  /*13150*/  LOP3.LUT R2, R2, 0x7f, RZ, 0xc0, !PT ;  /* 0x0000007f02027812 */ /* 0x004fc800078ec0ff */
[----:B------:R-:W-:-:S13]  /*13160*/  ISETP.NE.AND P0, PT, R2, RZ, PT ;  /* 0x000000ff0200720c */ /* 0x000fda0003f05270 */
[----:B------:R-:W-:Y:S05]  /*13170*/  @P0 BRA `(.L_x_778) ;  /* 0x0000003400c40947 */ /* 0x000fea0003800000 */
[----:B------:R-:W2:Y:S01]  /*13180*/  S2R R5, SR_LANEID ;  /* 0x0000000000057919 */ /* 0x000ea20000000000 */
[----:B------:R-:W-:Y:S01]  /*13190*/  VOTEU.ANY UR4, UPT, PT ;  /* 0x0000000000047886 */ /* 0x000fe200038e0100 */
[----:B-1----:R-:W1:Y:S01]  /*131a0*/  LDC.64 R2, c[0x0][0xc60] ;  /* 0x00031800ff027b82 */ /* 0x002e620000000a00 */
[----:B------:R-:W2:Y:S02]  /*131b0*/  FLO.U32 R0, UR4 ;  /* 0x0000000400007d00 */ /* 0x000ea400080e0000 */
[----:B--2---:R-:W-:-:S06]  /*131c0*/  ISETP.EQ.U32.AND P0, PT, R0, R5, PT ;  /* 0x000000050000720c */ /* 0x004fcc0003f02070 */
[----:B------:R-:W1:Y:S07]  /*131d0*/  POPC R5, UR4 ;  /* 0x0000000400057d09 */ /* 0x000e6e0008000000 */
[----:B-1----:R-:W2:Y:S01]  /*131e0*/  @P0 ATOMG.E.ADD.STRONG.GPU PT, R3, desc[UR40][R2.64], R5 ;  /* 0x00000005020309a8 */ /* 0x002ea200081ee1e8 */
[----:B------:R-:W1:Y:S02]  /*131f0*/  S2R R4, SR_LTMASK ;  /* 0x0000000000047919 */ /* 0x000e640000003900 */
[----:B-1----:R-:W-:-:S04]  /*13200*/  LOP3.LUT R4, R4, UR4, RZ, 0xc0, !PT ;  /* 0x0000000404047c12 */ /* 0x002fc8000f8ec0ff */
[----:B------:R-:W1:Y:S01]  /*13210*/  POPC R7, R4 ;  /* 0x0000000400077309 */ /* 0x000e620000000000 */
[----:B--2---:R-:W1:Y:S02]  /*13220*/  SHFL.IDX PT, R0, R3, R0, 0x1f ;  /* 0x00001f0003007589 */ /* 0x004e6400000e0000 */
[----:B-1----:R-:W-:Y:S01]  /*13230*/  IADD3 R16, R0, UR36, R7 ;  /* 0x0000002400107c10 */ /* 0x002fe2000fffe007 */
[----:B------:R-:W-:Y:S06]  /*13240*/  BRA `(.L_x_778) ;  /* 0x0000003400907947 */ /* 0x000fec0003800000 */
.L_x_777:
        /* <DEDUP_REMOVED lines=8> */
[----:B------:R-:W-:Y:S01]  /*132d0*/  IMAD.U32 R4, RZ, RZ, UR6 ;  /* 0x00000006ff047e24 */ /* 0x000fe2000f8e00ff */
[----:B------:R-:W-:Y:S01]  /*132e0*/  MOV R13, RZ ;  /* 0x000000ff000d7202 */ /* 0x000fe20000000f00 */
[----:B-1----:R-:W1:Y:S01]  /*132f0*/  LDC.64 R2, c[0x4][R2] ;  /* 0x0100000002027b82 */ /* 0x002e620000000a00 */
[----:B------:R-:W-:Y:S02]  /*13300*/  IMAD.U32 R5, RZ, RZ, UR7 ;  /* 0x00000007ff057e24 */ /* 0x000fe4000f8e00ff */
[----:B------:R-:W-:Y:S02]  /*13310*/  IMAD.U32 R6, RZ, RZ, UR8 ;  /* 0x00000008ff067e24 */ /* 0x000fe4000f8e00ff */
[----:B------:R-:W-:-:S02]  /*13320*/  IMAD.U32 R7, RZ, RZ, UR9 ;  /* 0x00000009ff077e24 */ /* 0x000fc4000f8e00ff */
[----:B------:R-:W-:Y:S02]  /*13330*/  IMAD.U32 R10, RZ, RZ, UR4 ;  /* 0x00000004ff0a7e24 */ /* 0x000fe4000f8e00ff */
[----:B------:R-:W-:Y:S02]  /*13340*/  IMAD.U32 R11, RZ, RZ, UR5 ;  /* 0x00000005ff0b7e24 */ /* 0x000fe4000f8e00ff */
[----:B0-----:R-:W-:Y:S02]  /*13350*/  IMAD.MOV.U32 R8, RZ, RZ, 0x70 ;  /* 0x00000070ff087424 */ /* 0x001fe400078e00ff */
[----:B------:R-:W-:-:S07]  /*13360*/  IMAD.MOV.U32 R12, RZ, RZ, 0x1 ;  /* 0x00000001ff0c7424 */ /* 0x000fce00078e00ff */
[----:B------:R-:W-:-:S07]  /*13370*/  LEPC R20, `(.L_x_780) ;  /* 0x000000001014794e */ /* 0x000fce0000000000 */
[----:B-1----:R-:W-:Y:S05]  /*13380*/  CALL.ABS.NOINC R2 ;  /* 0x0000000002007343 */ /* 0x002fea0003c00000 */
.L_x_780:
[----:B------:R-:W-:Y:S05]  /*13390*/  BSYNC B6 ;  /* 0x0000000000067941 */ /* 0x000fea0003800000 */
.L_x_779:
        /* <DEDUP_REMOVED lines=8> */
[----:B-1----:R1:W2:Y:S01]  /*13420*/  LDC.64 R2, c[0x4][R34] ;  /* 0x0100000022027b82 */ /* 0x0022a20000000a00 */
[----:B------:R-:W-:Y:S02]  /*13430*/  IMAD.U32 R4, RZ, RZ, UR6 ;  /* 0x00000006ff047e24 */ /* 0x000fe4000f8e00ff */
[----:B------:R-:W-:Y:S02]  /*13440*/  IMAD.U32 R5, RZ, RZ, UR7 ;  /* 0x00000007ff057e24 */ /* 0x000fe4000f8e00ff */
[----:B------:R-:W-:Y:S02]  /*13450*/  IMAD.U32 R6, RZ, RZ, UR8 ;  /* 0x00000008ff067e24 */ /* 0x000fe4000f8e00ff */
[----:B------:R-:W-:-:S02]  /*13460*/  IMAD.U32 R7, RZ, RZ, UR9 ;  /* 0x00000009ff077e24 */ /* 0x000fc4000f8e00ff */
[----:B------:R-:W-:Y:S02]  /*13470*/  IMAD.U32 R10, RZ, RZ, UR4 ;  /* 0x00000004ff0a7e24 */ /* 0x000fe4000f8e00ff */
[----:B------:R-:W-:Y:S02]  /*13480*/  IMAD.U32 R11, RZ, RZ, UR5 ;  /* 0x00000005ff0b7e24 */ /* 0x000fe4000f8e00ff */
[----:B0-----:R-:W-:Y:S02]  /*13490*/  IMAD.MOV.U32 R8, RZ, RZ, 0x70 ;  /* 0x00000070ff087424 */ /* 0x001fe400078e00ff */
[----:B------:R-:W-:Y:S02]  /*134a0*/  IMAD.MOV.U32 R12, RZ, RZ, 0x1 ;  /* 0x00000001ff0c7424 */ /* 0x000fe400078e00ff */
[----:B-1----:R-:W-:-:S07]  /*134b0*/  IMAD.MOV.U32 R13, RZ, RZ, RZ ;  /* 0x000000ffff0d7224 */ /* 0x002fce00078e00ff */
[----:B------:R-:W-:-:S07]  /*134c0*/  LEPC R20, `(.L_x_783) ;  /* 0x000000001014794e */ /* 0x000fce0000000000 */
[----:B--2---:R-:W-:Y:S05]  /*134d0*/  CALL.ABS.NOINC R2 ;  /* 0x0000000002007343 */ /* 0x004fea0003c00000 */
.L_x_783:
[----:B------:R0:W1:Y:S01]  /*134e0*/  LDC.64 R2, c[0x4][R34] ;  /* 0x0100000022027b82 */ /* 0x0000620000000a00 */
[----:B------:R-:W-:Y:S01]  /*134f0*/  ULDC.64 UR4, c[0x4][0x90] ;  /* 0x0100240000047ab9 */ /* 0x000fe20000000a00 */
[----:B------:R-:W-:Y:S01]  /*13500*/  ULDC.64 UR6, c[0x4][0x98] ;  /* 0x0100260000067ab9 */ /* 0x000fe20000000a00 */
[----:B------:R-:W-:Y:S01]  /*13510*/  ULDC.64 UR8, c[0x4][0x18] ;  /* 0x0100060000087ab9 */ /* 0x000fe20000000a00 */
[----:B------:R-:W-:Y:S02]  /*13520*/  IMAD.U32 R4, RZ, RZ, UR4 ;  /* 0x00000004ff047e24 */ /* 0x000fe4000f8e00ff */
[----:B------:R-:W-:Y:S02]  /*13530*/  IMAD.U32 R5, RZ, RZ, UR5 ;  /* 0x00000005ff057e24 */ /* 0x000fe4000f8e00ff */
[----:B------:R-:W-:Y:S02]  /*13540*/  IMAD.U32 R6, RZ, RZ, UR6 ;  /* 0x00000006ff067e24 */ /* 0x000fe4000f8e00ff */
[----:B------:R-:W-:-:S02]  /*13550*/  IMAD.U32 R7, RZ, RZ, UR7 ;  /* 0x00000007ff077e24 */ /* 0x000fc4000f8e00ff */
[----:B------:R-:W-:Y:S02]  /*13560*/  IMAD.U32 R10, RZ, RZ, UR8 ;  /* 0x00000008ff0a7e24 */ /* 0x000fe4000f8e00ff */
[----:B------:R-:W-:Y:S02]  /*13570*/  IMAD.U32 R11, RZ, RZ, UR9 ;  /* 0x00000009ff0b7e24 */ /* 0x000fe4000f8e00ff */
[----:B------:R-:W-:Y:S02]  /*13580*/  IMAD.MOV.U32 R8, RZ, RZ, 0x70 ;  /* 0x00000070ff087424 */ /* 0x000fe400078e00ff */
[----:B------:R-:W-:Y:S02]  /*13590*/  IMAD.MOV.U32 R12, RZ, RZ, 0x1 ;  /* 0x00000001ff0c7424 */ /* 0x000fe400078e00ff */
[----:B0-----:R-:W-:-:S07]  /*135a0*/  IMAD.MOV.U32 R13, RZ, RZ, RZ ;  /* 0x000000ffff0d7224 */ /* 0x001fce00078e00ff */
[----:B------:R-:W-:-:S07]  /*135b0*/  LEPC R20, `(.L_x_782) ;  /* 0x000000001014794e */ /* 0x000fce0000000000 */
[----:B-1----:R-:W-:Y:S05]  /*135c0*/  CALL.ABS.NOINC R2 ;  /* 0x0000000002007343 */ /* 0x002fea0003c00000 */
.L_x_782:
[----:B------:R-:W-:Y:S05]  /*135d0*/  BSYNC B6 ;  /* 0x0000000000067941 */ /* 0x000fea0003800000 */
.L_x_781:
[----:B------:R-:W2:Y:S01]  /*135e0*/  LDL R34, [R1+0x4] ;  /* 0x0000040001227983 */ /* 0x000ea20000100800 */
[----:B------:R-:W-:Y:S01]  /*135f0*/  ULDC.64 UR4, c[0x0][0x9f8] ;  /* 0x00027e0000047ab9 */ /* 0x000fe20000000a00 */
[----:B------:R-:W3:Y:S01]  /*13600*/  LDC R10, c[0x0][0x430] ;  /* 0x00010c00ff0a7b82 */ /* 0x000ee20000000800 */
[----:B------:R-:W-:Y:S01]  /*13610*/  ISETP.NE.U32.AND P0, PT, RZ, UR4, PT ;  /* 0x00000004ff007c0c */ /* 0x000fe2000bf05070 */
[----:B------:R-:W4:Y:S03]  /*13620*/  S2R R20, SR_TID.X ;  /* 0x0000000000147919 */ /* 0x000f260000002100 */
[----:B------:R-:W-:-:S13]  /*13630*/  ISETP.NE.AND.EX P0, PT, RZ, UR5, PT, P0 ;  /* 0x00000005ff007c0c */ /* 0x000fda000bf05300 */
[----:B------:R-:W-:Y:S01]  /*13640*/  @P0 IADD3 R2, P1, R27, UR4, RZ ;  /* 0x000000041b020c10 */ /* 0x000fe2000ff3e0ff */
[----:B------:R-:W0:Y:S01]  /*13650*/  S2R R11, SR_TID.X ;  /* 0x00000000000b7919 */ /* 0x000e220000002100 */
[----:B------:R-:W-:Y:S02]  /*13660*/  ULDC UR4, c[0x0][0x320] ;  /* 0x0000c80000047ab9 */ /* 0x000fe40000000800 */
[----:B-1----:R-:W-:-:S05]  /*13670*/  @P0 IADD3.X R3, R29, UR5, RZ, P1, !PT ;  /* 0x000000051d030c10 */ /* 0x002fca0008ffe4ff */
[----:B------:R1:W2:Y:S01]  /*13680*/  @P0 LDG.E R30, desc[UR40][R2.64] ;  /* 0x00000028021e0981 */ /* 0x0002a2000c1e1900 */
[----:B----4-:R-:W-:-:S04]  /*13690*/  LOP3.LUT R20, R20, 0x7f, RZ, 0xc0, !PT ;  /* 0x0000007f14147812 */ /* 0x010fc800078ec0ff */
[----:B------:R-:W-:Y:S02]  /*136a0*/  SHF.R.U32.HI R21, RZ, 0x3, R20 ;  /* 0x00000003ff157819 */ /* 0x000fe40000011614 */
[----:B------:R-:W4:Y:S02]  /*136b0*/  S2R R20, SR_TID.X ;  /* 0x0000000000147919 */ /* 0x000f240000002100 */
[----:B----4-:R-:W-:-:S05]  /*136c0*/  IMAD.SHL.U32 R20, R20, 0x10, RZ ;  /* 0x0000001014147824 */ /* 0x010fca00078e00ff */
[----:B------:R-:W-:Y:S02]  /*136d0*/  LOP3.LUT R20, R21, 0x70, R20, 0xf8, !PT ;  /* 0x0000007015147812 */ /* 0x000fe400078ef814 */
[----:B------:R-:W4:Y:S01]  /*136e0*/  S2R R21, SR_TID.X ;  /* 0x0000000000157919 */ /* 0x000f220000002100 */
[----:B---3--:R-:W-:Y:S01]  /*136f0*/  ISETP.NE.AND P1, PT, R10, 0x1, PT ;  /* 0x000000010a00780c */ /* 0x008fe20003f25270 */
[----:B------:R-:W-:-:S12]  /*13700*/  VIADD R31, R31, 0xffffffc0 ;  /* 0xffffffc01f1f7836 */ /* 0x000fd80000000000 */
[----:B------:R-:W3:Y:S08]  /*13710*/  @P1 LDC R0, c[0x0][0x434] ;  /* 0x00010d00ff001b82 */ /* 0x000ef00000000800 */
[----:B-1----:R-:W1:Y:S01]  /*13720*/  @P1 LDC R2, c[0x0][0x438] ;  /* 0x00010e00ff021b82 */ /* 0x002e620000000800 */
[----:B----4-:R-:W-:-:S05]  /*13730*/  IMAD.SHL.U32 R21, R21, 0x8, RZ ;  /* 0x0000000815157824 */ /* 0x010fca00078e00ff */
[----:B------:R-:W-:-:S04]  /*13740*/  LOP3.LUT R21, R21, 0x38, RZ, 0xc0, !PT ;  /* 0x0000003815157812 */ /* 0x000fc800078ec0ff */
[----:B------:R-:W-:-:S04]  /*13750*/  LOP3.LUT R21, R21, 0x40, RZ, 0xfc, !PT ;  /* 0x0000004015157812 */ /* 0x000fc800078efcff */
[----:B------:R-:W-:Y:S02]  /*13760*/  ISETP.GE.AND P2, PT, R21, UR4, PT ;  /* 0x0000000415007c0c */ /* 0x000fe4000bf46270 */
[----:B------:R-:W4:Y:S01]  /*13770*/  S2R R21, SR_TID.X ;  /* 0x0000000000157919 */ /* 0x000f220000002100 */
[----:B------:R-:W-:Y:S01]  /*13780*/  IADD3 R3, R20, R31, RZ ;  /* 0x0000001f14037210 */ /* 0x000fe20007ffe0ff */
[----:B0-----:R-:W-:-:S04]  /*13790*/  IMAD.SHL.U32 R11, R11, 0x8, RZ ;  /* 0x000000080b0b7824 */ /* 0x001fc800078e00ff */
[----:B------:R-:W-:Y:S01]  /*137a0*/  IMAD.IADD R8, R3, 0x1, R33 ;  /* 0x0000000103087824 */ /* 0x000fe200078e0221 */
[----:B------:R-:W-:Y:S02]  /*137b0*/  LOP3.LUT R11, R11, 0x38, RZ, 0xc0, !PT ;  /* 0x000000380b0b7812 */ /* 0x000fe400078ec0ff */
[----:B------:R-:W-:-:S04]  /*137c0*/  LOP3.LUT R22, R22, 0xffffffbf, RZ, 0xc0, !PT ;  /* 0xffffffbf16167812 */ /* 0x000fc800078ec0ff */
[----:B------:R-:W-:-:S04]  /*137d0*/  @P2 LOP3.LUT R22, R22, 0x40, RZ, 0xfc, !PT ;  /* 0x0000004016162812 */ /* 0x000fc800078efcff */
[----:B------:R-:W-:Y:S01]  /*137e0*/  LOP3.LUT R22, R22, 0xffffff7f, RZ, 0xc0, !PT ;  /* 0xffffff7f16167812 */ /* 0x000fe200078ec0ff */
[----:B----4-:R-:W-:-:S05]  /*137f0*/  IMAD.SHL.U32 R21, R21, 0x8, RZ ;  /* 0x0000000815157824 */ /* 0x010fca00078e00ff */
[----:B------:R-:W-:Y:S02]  /*13800*/  LOP3.LUT R21, R21, 0x38, RZ, 0xc0, !PT ;  /* 0x0000003815157812 */ /* 0x000fe400078ec0ff */
[----:B------:R-:W-:-:S05]  /*13810*/  SEL R9, RZ, 0xffffffff, P2 ;  /* 0xffffffffff097807 */ /* 0x000fca0001000000 */
[----:B------:R-:W-:Y:S02]  /*13820*/  IMAD.SHL.U32 R9, R9, 0x2, RZ ;  /* 0x0000000209097824 */ /* 0x000fe400078e00ff */
[----:B------:R-:W-:Y:S01]  /*13830*/  IMAD.MOV.U32 R36, RZ, RZ, RZ ;  /* 0x000000ffff247224 */ /* 0x000fe200078e00ff */
[----:B------:R-:W-:Y:S02]  /*13840*/  LOP3.LUT R13, R11, 0x1c0, RZ, 0xfc, !PT ;  /* 0x000001c00b0d7812 */ /* 0x000fe400078efcff */
[----:B--2---:R-:W-:Y:S01]  /*13850*/  ISETP.GE.AND P0, PT, R3, R34, PT ;  /* 0x000000220300720c */ /* 0x004fe20003f06270 */
[----:B---3--:R-:W-:-:S04]  /*13860*/  @P1 IMAD.HI.U32 R3, R8, R0, RZ ;  /* 0x0000000008031227 */ /* 0x008fc800078e00ff */
[----:B------:R-:W-:Y:S01]  /*13870*/  IMAD.MOV.U32 R0, RZ, RZ, R8 ;  /* 0x000000ffff007224 */ /* 0x000fe200078e0008 */
[----:B-1----:R-:W-:Y:S02]  /*13880*/  @P1 SHF.R.U32.HI R0, RZ, R2, R3 ;  /* 0x00000002ff001219 */ /* 0x002fe40000011603 */
[----:B------:R-:W-:Y:S02]  /*13890*/  ISETP.GE.AND P1, PT, R11, UR4, PT ;  /* 0x000000040b007c0c */ /* 0x000fe4000bf26270 */
[----:B------:R-:W-:Y:S02]  /*138a0*/  ISETP.GT.U32.OR P0, PT, R20, 0x3f, P0 ;  /* 0x0000003f1400780c */ /* 0x000fe40000704470 */
[C---:B------:R-:W-:Y:S02]  /*138b0*/  LOP3.LUT R34, R21.reuse, 0x80, RZ, 0xfc, !PT ;  /* 0x0000008015227812 */ /* 0x040fe400078efcff */
[----:B------:R-:W-:Y:S02]  /*138c0*/  LOP3.LUT R21, R21, 0xc0, RZ, 0xfc, !PT ;  /* 0x000000c015157812 */ /* 0x000fe400078efcff */
[----:B------:R-:W-:-:S05]  /*138d0*/  SEL R4, RZ, 0x1, P1 ;  /* 0x00000001ff047807 */ /* 0x000fca0000800000 */
[----:B------:R-:W-:Y:S02]  /*138e0*/  @P1 LOP3.LUT R22, R22, 0x80, RZ, 0xfc, !PT ;  /* 0x0000008016161812 */ /* 0x000fe400078efcff */
[----:B------:R-:W-:Y:S01]  /*138f0*/  ISETP.GE.AND P1, PT, R21, UR4, PT ;  /* 0x0000000415007c0c */ /* 0x000fe2000bf26270 */
[----:B------:R-:W0:Y:S01]  /*13900*/  @!P0 LDC.64 R2, c[0x0][0x428] ;  /* 0x00010a00ff028b82 */ /* 0x000e220000000a00 */
[----:B------:R-:W1:Y:S01]  /*13910*/  S2R R21, SR_TID.X ;  /* 0x0000000000157919 */ /* 0x000e620000002100 */
[----:B------:R-:W-:Y:S02]  /*13920*/  LOP3.LUT R9, R9, 0x2, R4, 0xe2, !PT ;  /* 0x0000000209097812 */ /* 0x000fe400078ee204 */
[----:B------:R-:W-:-:S04]  /*13930*/  ISETP.GE.AND P2, PT, R34, UR4, PT ;  /* 0x0000000422007c0c */ /* 0x000fc8000bf46270 */
[----:B------:R-:W2:Y:S01]  /*13940*/  @!P0 LDC.64 R4, c[0x0][0x418] ;  /* 0x00010600ff048b82 */ /* 0x000ea20000000a00 */
[----:B------:R-:W-:Y:S02]  /*13950*/  SEL R6, RZ, 0x4, P2 ;  /* 0x00000004ff067807 */ /* 0x000fe40001000000 */
[----:B------:R-:W-:Y:S02]  /*13960*/  SEL R7, RZ, 0x8, P1 ;  /* 0x00000008ff077807 */ /* 0x000fe40000800000 */
[----:B------:R-:W-:Y:S02]  /*13970*/  SHF.R.S32.HI R34, RZ, 0x1f, R30 ;  /* 0x0000001fff227819 */ /* 0x000fe4000001141e */
[----:B------:R-:W-:Y:S01]  /*13980*/  LOP3.LUT R9, R7, R9, R6, 0xfe, !PT ;  /* 0x0000000907097212 */ /* 0x000fe200078efe06 */
[--C-:B------:R-:W-:Y:S01]  /*13990*/  @!P0 IMAD.MOV.U32 R6, RZ, RZ, R0.reuse ;  /* 0x000000ffff068224 */ /* 0x100fe200078e0000 */
[----:B------:R-:W-:Y:S02]  /*139a0*/  @!P0 SHF.R.S32.HI R7, RZ, 0x1f, R0 ;  /* 0x0000001fff078819 */ /* 0x000fe40000011400 */
[----:B------:R-:W-:-:S04]  /*139b0*/  LOP3.LUT R22, R22, 0xffffffdf, RZ, 0xc0, !PT ;  /* 0xffffffdf16167812 */ /* 0x000fc800078ec0ff */
[----:B------:R-:W-:Y:S01]  /*139c0*/  @P2 LOP3.LUT R22, R22, 0x20, RZ, 0xfc, !PT ;  /* 0x0000002016162812 */ /* 0x000fe200078efcff */
[----:B0-----:R-:W-:-:S04]  /*139d0*/  @!P0 IMAD.WIDE.U32 R6, R30, R2, R6 ;  /* 0x000000021e068225 */ /* 0x001fc800078e0006 */
[----:B------:R-:W-:Y:S01]  /*139e0*/  @!P0 IMAD R2, R34, R2, RZ ;  /* 0x0000000222028224 */ /* 0x000fe200078e02ff */
[----:B------:R-:W-:-:S03]  /*139f0*/  LOP3.LUT R22, R22, 0xffffffef, RZ, 0xc0, !PT ;  /* 0xffffffef16167812 */ /* 0x000fc600078ec0ff */
[----:B------:R-:W-:Y:S02]  /*13a00*/  @!P0 IMAD R3, R30, R3, R2 ;  /* 0x000000031e038224 */ /* 0x000fe400078e0202 */
[----:B-1----:R-:W-:Y:S01]  /*13a10*/  IMAD.SHL.U32 R21, R21, 0x8, RZ ;  /* 0x0000000815157824 */ /* 0x002fe200078e00ff */
[----:B------:R-:W-:Y:S01]  /*13a20*/  @P1 LOP3.LUT R22, R22, 0x10, RZ, 0xfc, !PT ;  /* 0x0000001016161812 */ /* 0x000fe200078efcff */
[----:B------:R-:W-:Y:S01]  /*13a30*/  @!P0 IMAD.IADD R3, R7, 0x1, R3 ;  /* 0x0000000107038824 */ /* 0x000fe200078e0203 */
[C---:B--2---:R-:W-:Y:S02]  /*13a40*/  @!P0 LEA R4, P1, R6.reuse, R4, 0x2 ;  /* 0x0000000406048211 */ /* 0x044fe400078210ff */
[----:B------:R-:W-:Y:S02]  /*13a50*/  LOP3.LUT R21, R21, 0x38, RZ, 0xc0, !PT ;  /* 0x0000003815157812 */ /* 0x000fe400078ec0ff */
[----:B------:R-:W-:Y:S02]  /*13a60*/  @!P0 LEA.HI.X R5, R6, R5, R3, 0x2, P1 ;  /* 0x0000000506058211 */ /* 0x000fe400008f1403 */
[----:B------:R-:W-:-:S03]  /*13a70*/  LOP3.LUT R12, R21, 0x180, RZ, 0xfc, !PT ;  /* 0x00000180150c7812 */ /* 0x000fc600078efcff */
[----:B------:R0:W5:Y:S01]  /*13a80*/  @!P0 LDG.E R36, desc[UR40][R4.64] ;  /* 0x0000002804248981 */ /* 0x000162000c1e1900 */
[----:B------:R-:W-:Y:S02]  /*13a90*/  ISETP.GE.AND P0, PT, R12, UR4, PT ;  /* 0x000000040c007c0c */ /* 0x000fe4000bf06270 */
[C---:B------:R-:W-:Y:S02]  /*13aa0*/  LOP3.LUT R12, R11.reuse, 0x100, RZ, 0xfc, !PT ;  /* 0x000001000b0c7812 */ /* 0x040fe400078efcff */
[----:B------:R-:W-:Y:S02]  /*13ab0*/  LOP3.LUT R11, R11, 0x140, RZ, 0xfc, !PT ;  /* 0x000001400b0b7812 */ /* 0x000fe400078efcff */
[----:B------:R-:W-:Y:S02]  /*13ac0*/  ISETP.GE.AND P3, PT, R12, UR4, PT ;  /* 0x000000040c007c0c */ /* 0x000fe4000bf66270 */
[----:B------:R-:W-:Y:S02]  /*13ad0*/  ISETP.GE.AND P2, PT, R11, UR4, PT ;  /* 0x000000040b007c0c */ /* 0x000fe4000bf46270 */
[----:B0-----:R-:W-:-:S02]  /*13ae0*/  SEL R4, RZ, 0x10, P3 ;  /* 0x00000010ff047807 */ /* 0x001fc40001800000 */
[----:B------:R-:W-:Y:S01]  /*13af0*/  SEL R5, RZ, 0x20, P2 ;  /* 0x00000020ff057807 */ /* 0x000fe20001000000 */
[----:B------:R-:W-:Y:S01]  /*13b00*/  IMAD.MOV R0, RZ, RZ, -R0 ;  /* 0x000000ffff007224 */ /* 0x000fe200078e0a00 */
[----:B------:R-:W-:Y:S02]  /*13b10*/  SEL R3, RZ, 0x40, P0 ;  /* 0x00000040ff037807 */ /* 0x000fe40000000000 */
[----:B------:R-:W-:Y:S01]  /*13b20*/  LOP3.LUT R4, R5, R9, R4, 0xfe, !PT ;  /* 0x0000000905047212 */ /* 0x000fe200078efe04 */
[----:B------:R-:W-:-:S03]  /*13b30*/  IMAD R0, R10, R0, R8 ;  /* 0x000000000a007224 */ /* 0x000fc600078e0208 */
[----:B------:R-:W-:-:S05]  /*13b40*/  LOP3.LUT R3, R4, R3, RZ, 0xfc, !PT ;  /* 0x0000000304037212 */ /* 0x000fca00078efcff */
[----:B------:R0:W-:Y:S04]  /*13b50*/  STL [R1+0x38], R3 ;  /* 0x0000380301007387 */ /* 0x0001e80000100800 */
[----:B------:R0:W-:Y:S01]  /*13b60*/  STL [R1], R0 ;  /* 0x0000000001007387 */ /* 0x0001e20000100800 */
[----:B------:R-:W-:Y:S02]  /*13b70*/  LOP3.LUT R22, R22, 0xfffffff7, RZ, 0xc0, !PT ;  /* 0xfffffff716167812 */ /* 0x000fe400078ec0ff */
[----:B------:R-:W-:Y:S02]  /*13b80*/  ISETP.GE.AND P0, PT, R13, UR4, PT ;  /* 0x000000040d007c0c */ /* 0x000fe4000bf06270 */
[----:B------:R-:W-:Y:S01]  /*13b90*/  @P3 LOP3.LUT R22, R22, 0x8, RZ, 0xfc, !PT ;  /* 0x0000000816163812 */ /* 0x000fe200078efcff */
[----:B------:R-:W-:-:S03]  /*13ba0*/  UMOV UR4, 0xffffffff ;  /* 0xffffffff00047882 */ /* 0x000fc60000000000 */
[----:B------:R-:W-:Y:S02]  /*13bb0*/  LOP3.LUT R22, R22, 0xfffffffb, RZ, 0xc0, !PT ;  /* 0xfffffffb16167812 */ /* 0x000fe400078ec0ff */
[----:B------:R-:W-:Y:S02]  /*13bc0*/  SEL R2, RZ, 0x80, P0 ;  /* 0x00000080ff027807 */ /* 0x000fe40000000000 */
[----:B------:R-:W-:Y:S01]  /*13bd0*/  @P2 LOP3.LUT R22, R22, 0x4, RZ, 0xfc, !PT ;  /* 0x0000000416162812 */ /* 0x000fe200078efcff */
[----:B0-----:R-:W-:Y:S06]  /*13be0*/  BRA.DIV UR4, `(.L_x_784) ;  /* 0x0000004604e87947 */ /* 0x001fec000b800000 */
.L_x_888:
[----:B------:R-:W-:Y:S02]  /*13bf0*/  LOP3.LUT R2, R3, R2, RZ, 0xfc, !PT ;  /* 0x0000000203027212 */ /* 0x000fe400078efcff */
[----:B------:R-:W-:Y:S02]  /*13c00*/  LOP3.LUT R0, R37, 0x2, RZ, 0xfc, !PT ;  /* 0x0000000225007812 */ /* 0x000fe400078efcff */
[----:B------:R-:W-:Y:S01]  /*13c10*/  ISETP.GT.U32.AND P1, PT, R20, 0x3f, PT ;  /* 0x0000003f1400780c */ /* 0x000fe20003f24070 */
[----:B------:R0:W-:Y:S01]  /*13c20*/  STL [R1+0x10], R2 ;  /* 0x0000100201007387 */ /* 0x0001e20000100800 */
[----:B------:R-:W-:Y:S02]  /*13c30*/  ISETP.NE.AND P0, PT, R0, 0x3, PT ;  /* 0x000000030000780c */ /* 0x000fe40003f05270 */
[----:B------:R-:W-:Y:S02]  /*13c40*/  LOP3.LUT R22, R22, 0xfffffeff, RZ, 0xc0, !PT ;  /* 0xfffffeff16167812 */ /* 0x000fe400078ec0ff */
[----:B------:R-:W-:-:S02]  /*13c50*/  SHF.R.S32.HI R29, RZ, 0x1f, R18 ;  /* 0x0000001fff1d7819 */ /* 0x000fc40000011412 */
[----:B------:R-:W-:-:S05]  /*13c60*/  LOP3.LUT R22, R22, 0xfffffffe, RZ, 0xc0, !PT ;  /* 0xfffffffe16167812 */ /* 0x000fca00078ec0ff */
[----:B------:R-:W-:-:S04]  /*13c70*/  @P1 LOP3.LUT R22, R22, 0x1, RZ, 0xfc, !PT ;  /* 0x0000000116161812 */ /* 0x000fc800078efcff */
[----:B------:R-:W-:Y:S01]  /*13c80*/  @P0 LOP3.LUT R22, R22, 0x100, RZ, 0xfc, !PT ;  /* 0x0000010016160812 */ /* 0x000fe200078efcff */
[----:B0-----:R-:W-:Y:S06]  /*13c90*/  @!P0 BRA `(.L_x_785) ;  /* 0x0000000000048947 */ /* 0x001fec0003800000 */
[----:B------:R-:W-:Y:S01]  /*13ca0*/  BPT.TRAP 0x1 ;  /* 0x000000040000795c */ /* 0x000fe20000300000 */
.L_x_785:
[----:B------:R-:W-:Y:S01]  /*13cb0*/  IMAD R27, R25, 0x8, R23 ;  /* 0x00000008191b7824 */ /* 0x000fe200078e0217 */
[----:B------:R-:W-:Y:S01]  /*13cc0*/  SHF.L.U32 R0, R26, 0x1f, RZ ;  /* 0x0000001f1a007819 */ /* 0x000fe200000006ff */
[----:B------:R-:W-:Y:S03]  /*13cd0*/  BSSY B0, `(.L_x_786) ;  /* 0x0000003000007945 */ /* 0x000fe60003800000 */
[----:B------:R-:W0:Y:S02]  /*13ce0*/  SYNCS.PHASECHK.TRANS64.TRYWAIT P0, [R27+URZ+0x28c40], R0 ;  /* 0x028c40001b0075a7 */ /* 0x000e24000800017f */
[----:B0-----:R-:W-:Y:S05]  /*13cf0*/  @!P0 BRA `(.L_x_787) ;  /* 0x0000004400d88947 */ /* 0x001fea0003800000 */
.L_x_889:
[----:B------:R-:W-:Y:S05]  /*13d00*/  BSYNC B0 ;  /* 0x0000000000007941 */ /* 0x000fea0003800000 */
.L_x_786:
[----:B------:R-:W0:Y:S01]  /*13d10*/  LDL R2, [R1] ;  /* 0x0000000001027983 */ /* 0x000e220000100800 */
[----:B------:R-:W-:-:S03]  /*13d20*/  ULDC.64 UR4, c[0x0][0x300] ;  /* 0x0000c00000047ab9 */ /* 0x000fc60000000a00 */
[----:B------:R-:W2:Y:S01]  /*13d30*/  LDL R6, [R1+0x4] ;  /* 0x0000040001067983 */ /* 0x000ea20000100800 */
[----:B-----5:R-:W-:Y:S02]  /*13d40*/  SHF.R.S32.HI R4, RZ, 0x1f, R36 ;  /* 0x0000001fff047819 */ /* 0x020fe40000011424 */
[----:B------:R-:W-:Y:S01]  /*13d50*/  LOP3.LUT R22, R22, 0xfffffffd, RZ, 0xc0, !PT ;  /* 0xfffffffd16167812 */ /* 0x000fe200078ec0ff */
[----:B------:R-:W1:Y:S02]  /*13d60*/  S2R R7, SR_TID.X ;  /* 0x0000000000077919 */ /* 0x000e640000002100 */
        /* <DEDUP_REMOVED lines=20> */
[----:B0-----:R-:W-:-:S04]  /*13eb0*/  LOP3.LUT R4, R4, 0x7f, RZ, 0xc0, !PT ;  /* 0x0000007f04047812 */ /* 0x001fc800078ec0ff */
[----:B------:R-:W-:Y:S01]  /*13ec0*/  SHF.R.U32.HI R5, RZ, 0x3, R4 ;  /* 0x00000003ff057819 */ /* 0x000fe20000011604 */
[----:B------:R-:W-:Y:S01]  /*13ed0*/  IMAD.IADD R4, R3, 0x1, R0 ;  /* 0x0000000103047824 */ /* 0x000fe200078e0200 */
[C---:B------:R-:W-:Y:S01]  /*13ee0*/  LEA R0, P0, R2.reuse, UR4, 0x1 ;  /* 0x0000000402007c11 */ /* 0x040fe2000f8008ff */
[----:B------:R-:W-:Y:S01]  /*13ef0*/  ULDC UR4, c[0x0][0x2f4] ;  /* 0x0000bd0000047ab9 */ /* 0x000fe20000000800 */
[----:B--2---:R-:W-:Y:S01]  /*13f00*/  IADD3 R31, -R5, R6, -R31 ;  /* 0x00000006051f7210 */ /* 0x004fe20007ffe91f */
[----:B------:R-:W-:Y:S01]  /*13f10*/  IMAD R5, R25, 0x1000, R35 ;  /* 0x0000100019057824 */ /* 0x000fe200078e0223 */
[----:B------:R-:W-:Y:S02]  /*13f20*/  ISETP.GE.AND P2, PT, R7, UR4, PT ;  /* 0x0000000407007c0c */ /* 0x000fe4000bf46270 */
[----:B------:R-:W-:Y:S01]  /*13f30*/  LEA.HI.X R4, R2, UR5, R4, 0x1, P0 ;  /* 0x0000000502047c11 */ /* 0x000fe200080f0c04 */
[----:B------:R-:W-:Y:S01]  /*13f40*/  UMOV UR5, 0xffffffff ;  /* 0xffffffff00057882 */ /* 0x000fe20000000000 */
[----:B------:R-:W-:-:S09]  /*13f50*/  ISETP.GE.AND P0, PT, R31, 0x1, PT ;  /* 0x000000011f00780c */ /* 0x000fd20003f06270 */
[----:B------:R-:W-:Y:S01]  /*13f60*/  @P2 LOP3.LUT R22, R22, 0x2, RZ, 0xfc, !PT ;  /* 0x0000000216162812 */ /* 0x000fe200078efcff */
[----:B------:R-:W-:Y:S06]  /*13f70*/  BRA.DIV UR5, `(.L_x_788) ;  /* 0x00000046054c7947 */ /* 0x000fec000b800000 */
[----:B------:R-:W0:Y:S01]  /*13f80*/  SHFL.IDX PT, R3, R0, RZ, 0x181f ;  /* 0x00181fff00037589 */ /* 0x000e2200000e0000 */
[----:B------:R-:W-:-:S03]  /*13f90*/  @P0 IMAD R6, R5, 0x2, R23 ;  /* 0x0000000205060824 */ /* 0x000fc600078e0217 */
[----:B------:R-:W1:Y:S01]  /*13fa0*/  SHFL.IDX PT, R2, R4, RZ, 0x181f ;  /* 0x00181fff04027589 */ /* 0x000e6200000e0000 */
        /* <DEDUP_REMOVED lines=23> */
[----:B0-----:R-:W-:-:S04]  /*14120*/  @P0 LEA R3, P1, R7, R3, 0x1 ;  /* 0x0000000307030211 */ /* 0x001fc800078208ff */
[----:B-1----:R-:W-:-:S04]  /*14130*/  @P0 IADD3.X R2, RZ, R2, RZ, P1, !PT ;  /* 0x00000002ff020210 */ /* 0x002fc80000ffe4ff */
[----:B------:R-:W-:-:S04]  /*14140*/  @P0 LOP3.LUT R3, R3, R2, RZ, 0x3c, !PT ;  /* 0x0000000203030212 */ /* 0x000fc800078e3cff */
[----:B------:R-:W-:-:S04]  /*14150*/  @P0 LOP3.LUT R2, R3, R2, RZ, 0x3c, !PT ;  /* 0x0000000203020212 */ /* 0x000fc800078e3cff */
[----:B------:R-:W-:-:S05]  /*14160*/  @P0 LOP3.LUT R3, R3, R2, RZ, 0x3c, !PT ;  /* 0x0000000203030212 */ /* 0x000fca00078e3cff */
[----:B--23--:R1:W-:Y:S02]  /*14170*/  @P0 LDGSTS.E.BYPASS.LTC128B.128 [R6+0x23400], desc[UR40][R2.64], !P2 ;  /* 0x2340000002060fae */ /* 0x00c3e4000d101d68 */
.L_x_899:
[----:B------:R-:W-:-:S13]  /*14180*/  ISETP.GE.AND P0, PT, R31, 0x31, PT ;  /* 0x000000311f00780c */ /* 0x000fda0003f06270 */
[----:B01----:R-:W-:Y:S01]  /*14190*/  @P0 LEA R2, P1, R7, R0, 0x1 ;  /* 0x0000000007020211 */ /* 0x003fe200078208ff */
[----:B------:R-:W-:-:S04]  /*141a0*/  @P0 IMAD R5, R5, 0x2, R23 ;  /* 0x0000000205050824 */ /* 0x000fc800078e0217 */
[----:B------:R-:W-:-:S05]  /*141b0*/  @P0 IMAD.X R3, RZ, RZ, R4, P1 ;  /* 0x000000ffff030224 */ /* 0x000fca00008e0604 */
[----:B------:R-:W-:Y:S01]  /*141c0*/  @!PT LDS RZ, [RZ] ;  /* 0x00000000fffff984 */ /* 0x000fe20000000800 */
[----:B------:R-:W-:Y:S01]  /*141d0*/  @!PT LDS RZ, [RZ] ;  /* 0x00000000fffff984 */ /* 0x000fe20000000800 */
[----:B------:R-:W-:Y:S01]  /*141e0*/  @!PT LDS RZ, [RZ] ;  /* 0x00000000fffff984 */ /* 0x000fe20000000800 */
[----:B------:R0:W-:Y:S01]  /*141f0*/  @P0 LDGSTS.E.BYPASS.LTC128B.128 [R5+0x23c00], desc[UR40][R2.64], !P2 ;  /* 0x23c0000002050fae */ /* 0x0001e2000d101d68 */
[----:B------:R-:W-:Y:S01]  /*14200*/  PLOP3.LUT P0, PT, PT, PT, PT, 0x80, 0x0 ;  /* 0x000000000000781c */ /* 0x000fe20003f0f070 */
[----:B------:R-:W-:-:S12]  /*14210*/  NOP ;  /* 0x0000000000007918 */ /* 0x000fd80000000000 */
.L_x_789:
        /* <DEDUP_REMOVED lines=11> */
.L_x_790:
[----:B------:R1:W5:Y:S01]  /*142d0*/  LDL.LU R0, [R1+0x14] ;  /* 0x0000140001007983 */ /* 0x0003620000300800 */
[----:B------:R1:W-:Y:S03]  /*142e0*/  SYNCS.ARRIVE.TRANS64.A1T0 RZ, [R27+URZ+0x28c30], RZ ;  /* 0x028c30ff1bff79a7 */ /* 0x0003e6000810003f */
[----:B------:R1:W5:Y:S04]  /*142f0*/  LDL.LU R4, [R1+0xc] ;  /* 0x00000c0001047983 */ /* 0x0003680000300800 */
[----:B0-----:R1:W5:Y:S02]  /*14300*/  LDL R3, [R1+0x10] ;  /* 0x0000100001037983 */ /* 0x0013640000100800 */
[----:B------:R-:W-:Y:S05]  /*14310*/  WARPSYNC.ALL ;  /* 0x0000000000007948 */ /* 0x000fea0003800000 */
[----:B------:R-:W-:Y:S01]  /*14320*/  ULDC.64 UR4, c[0x0][0xa00] ;  /* 0x0002800000047ab9 */ /* 0x000fe20000000a00 */
[----:B------:R-:W-:Y:S01]  /*14330*/  BSSY B6, `(.L_x_791) ;  /* 0x0000025000067945 */ /* 0x000fe20003800000 */
[----:B------:R-:W-:Y:S01]  /*14340*/  BAR.SYNC.DEFER_BLOCKING 0x8, 0x100 ;  /* 0x0204000000007b1d */ /* 0x000fe20000010000 */
[----:B------:R-:W-:-:S04]  /*14350*/  ISETP.NE.U32.AND P0, PT, RZ, UR4, PT ;  /* 0x00000004ff007c0c */ /* 0x000fc8000bf05070 */
[----:B------:R-:W-:Y:S01]  /*14360*/  ISETP.NE.AND.EX P0, PT, RZ, UR5, PT, P0 ;  /* 0x00000005ff007c0c */ /* 0x000fe2000bf05300 */
[----:B------:R-:W-:-:S03]  /*14370*/  ULDC.64 UR4, c[0x0][0x298] ;  /* 0x0000a60000047ab9 */ /* 0x000fc60000000a00 */
[----:B------:R-:W-:-:S05]  /*14380*/  SEL R5, R32, RZ, !P0 ;  /* 0x000000ff20057207 */ /* 0x000fca0004000000 */
[----:B------:R0:W-:Y:S01]  /*14390*/  STL [R1+0x28], R5 ;  /* 0x0000280501007387 */ /* 0x0001e20000100800 */
[----:B-----5:R-:W-:Y:S02]  /*143a0*/  SEL R2, R0, RZ, !P0 ;  /* 0x000000ff00027207 */ /* 0x020fe40004000000 */
[----:B------:R-:W-:-:S03]  /*143b0*/  SHF.R.S32.HI R0, RZ, 0x1f, R4 ;  /* 0x0000001fff007819 */ /* 0x000fc60000011404 */
[----:B------:R2:W-:Y:S01]  /*143c0*/  STL [R1+0x14], R2 ;  /* 0x0000140201007387 */ /* 0x0005e20000100800 */
[----:B------:R-:W-:Y:S01]  /*143d0*/  PRMT R32, R3, 0x8880, RZ ;  /* 0x0000888003207816 */ /* 0x000fe200000000ff */
[----:B------:R-:W-:-:S03]  /*143e0*/  IMAD R0, R0, UR4, RZ ;  /* 0x0000000400007c24 */ /* 0x000fc6000f8e02ff */
[----:B------:R-:W-:Y:S01]  /*143f0*/  PRMT R32, R32, 0x7710, RZ ;  /* 0x0000771020207816 */ /* 0x000fe200000000ff */
[C---:B------:R-:W-:Y:S02]  /*14400*/  IMAD R0, R4.reuse, UR5, R0 ;  /* 0x0000000504007c24 */ /* 0x040fe4000f8e0200 */
[----:B0-----:R-:W-:-:S04]  /*14410*/  IMAD.WIDE.U32 R4, R4, UR4, RZ ;  /* 0x0000000404047c25 */ /* 0x001fc8000f8e00ff */
[----:B------:R-:W-:Y:S01]  /*14420*/  IMAD.IADD R0, R5, 0x1, R0 ;  /* 0x0000000105007824 */ /* 0x000fe200078e0200 */
[----:B------:R0:W-:Y:S01]  /*14430*/  STL.64 [R1+0x20], R4 ;  /* 0x0000200401007387 */ /* 0x0001e20000100a00 */
[----:B--2---:R-:W-:-:S03]  /*14440*/  VIADD R2, R23, 0x20400 ;  /* 0x0002040017027836 */ /* 0x004fc60000000000 */
[----:B------:R0:W-:Y:S02]  /*14450*/  STL [R1+0xc], R0 ;  /* 0x00000c0001007387 */ /* 0x0001e40000100800 */
[----:B------:R-:W-:-:S13]  /*14460*/  LOP3.LUT P0, RZ, R2, 0x3ff, RZ, 0xc0, !PT ;  /* 0x000003ff02ff7812 */ /* 0x000fda000780c0ff */
        /* <DEDUP_REMOVED lines=17> */
.L_x_792:
[----:B------:R-:W-:Y:S05]  /*14580*/  BSYNC B6 ;  /* 0x0000000000067941 */ /* 0x000fea0003800000 */
.L_x_791:
[----:B------:R-:W2:Y:S01]  /*14590*/  LDL.LU R0, [R1+0xc] ;  /* 0x00000c0001007983 */ /* 0x000ea20000300800 */
[----:B------:R-:W-:Y:S01]  /*145a0*/  ULDC.64 UR4, c[0x0][0x2d8] ;  /* 0x0000b60000047ab9 */ /* 0x000fe20000000a00 */
[----:B------:R-:W0:Y:S02]  /*145b0*/  LDC R7, c[0x0][0x448] ;  /* 0x00011200ff077b82 */ /* 0x000e240000000800 */
[----:B------:R-:W2:Y:S04]  /*145c0*/  LDL.LU.64 R2, [R1+0x20] ;  /* 0x0000200001027983 */ /* 0x000ea80000300a00 */
[----:B------:R-:W3:Y:S04]  /*145d0*/  LDL.LU R20, [R1+0x14] ;  /* 0x0000140001147983 */ /* 0x000ee80000300800 */
[----:B------:R-:W4:Y:S04]  /*145e0*/  LDL.LU R21, [R1+0x28] ;  /* 0x0000280001157983 */ /* 0x000f280000300800 */
[----:B------:R0:W5:Y:S02]  /*145f0*/  LDL R8, [R1+0x34] ;  /* 0x0000340001087983 */ /* 0x0001640000100800 */
[----:B0-----:R-:W-:-:S13]  /*14600*/  ISETP.NE.AND P0, PT, R7, 0x1, PT ;  /* 0x000000010700780c */ /* 0x001fda0003f05270 */
[----:B------:R-:W0:Y:S08]  /*14610*/  @P0 LDC R5, c[0x0][0x44c] ;  /* 0x00011300ff050b82 */ /* 0x000e300000000800 */
[----:B------:R-:W1:Y:S01]  /*14620*/  @P0 LDC R6, c[0x0][0x450] ;  /* 0x00011400ff060b82 */ /* 0x000e620000000800 */
[----:B--2---:R-:W-:Y:S02]  /*14630*/  IMAD.MOV.U32 R3, RZ, RZ, R0 ;  /* 0x000000ffff037224 */ /* 0x004fe400078e0000 */
[----:B------:R-:W-:-:S02]  /*14640*/  IMAD R0, R29, UR4, RZ ;  /* 0x000000041d007c24 */ /* 0x000fc4000f8e02ff */
[----:B------:R-:W-:-:S04]  /*14650*/  IMAD.WIDE.U32 R2, R18, UR4, R2 ;  /* 0x0000000412027c25 */ /* 0x000fc8000f8e0002 */
[----:B------:R-:W-:Y:S01]  /*14660*/  IMAD R0, R18, UR5, R0 ;  /* 0x0000000512007c24 */ /* 0x000fe2000f8e0200 */
[----:B------:R-:W-:-:S03]  /*14670*/  ULDC.64 UR4, c[0x0][0x2e0] ;  /* 0x0000b80000047ab9 */ /* 0x000fc60000000a00 */
[----:B------:R-:W-:Y:S02]  /*14680*/  IMAD.IADD R3, R3, 0x1, R0 ;  /* 0x0000000103037824 */ /* 0x000fe400078e0200 */
[----:B---3--:R-:W-:Y:S02]  /*14690*/  IMAD R0, R20, UR4, RZ ;  /* 0x0000000414007c24 */ /* 0x008fe4000f8e02ff */
[----:B------:R-:W2:Y:S01]  /*146a0*/  S2R R20, SR_TID.X ;  /* 0x0000000000147919 */ /* 0x000ea20000002100 */
[----:B----4-:R-:W-:-:S04]  /*146b0*/  IMAD.WIDE.U32 R2, R21, UR4, R2 ;  /* 0x0000000415027c25 */ /* 0x010fc8000f8e0002 */
[----:B------:R-:W-:Y:S01]  /*146c0*/  IMAD R0, R21, UR5, R0 ;  /* 0x0000000515007c24 */ /* 0x000fe2000f8e0200 */
[----:B------:R-:W3:Y:S01]  /*146d0*/  S2R R9, SR_TID.X ;  /* 0x0000000000097919 */ /* 0x000ee20000002100 */
[----:B------:R-:W-:Y:S02]  /*146e0*/  ULDC.64 UR4, c[0x0][0x2d0] ;  /* 0x0000b40000047ab9 */ /* 0x000fe40000000a00 */
[----:B------:R-:W-:Y:S01]  /*146f0*/  IMAD.IADD R3, R3, 0x1, R0 ;  /* 0x0000000103037824 */ /* 0x000fe200078e0200 */
[----:B--2---:R-:W-:-:S04]  /*14700*/  LOP3.LUT R20, R20, 0x7f, RZ, 0xc0, !PT ;  /* 0x0000007f14147812 */ /* 0x004fc800078ec0ff */
[----:B------:R-:W-:Y:S02]  /*14710*/  SHF.R.U32.HI R21, RZ, 0x3, R20 ;  /* 0x00000003ff157819 */ /* 0x000fe40000011614 */
[----:B------:R-:W2:Y:S02]  /*14720*/  S2R R20, SR_TID.X ;  /* 0x0000000000147919 */ /* 0x000ea40000002100 */
[----:B--2---:R-:W-:-:S05]  /*14730*/  IMAD.SHL.U32 R20, R20, 0x10, RZ ;  /* 0x0000001014147824 */ /* 0x004fca00078e00ff */
[----:B------:R-:W-:-:S05]  /*14740*/  LOP3.LUT R20, R21, 0x70, R20, 0xf8, !PT ;  /* 0x0000007015147812 */ /* 0x000fca00078ef814 */
[----:B------:R-:W-:Y:S02]  /*14750*/  IMAD R0, R17, 0x40, R20 ;  /* 0x0000004011007824 */ /* 0x000fe400078e0214 */
[----:B------:R2:W5:Y:S02]  /*14760*/  LDL R20, [R1+0x18] ;  /* 0x0000180001147983 */ /* 0x0005640000100800 */
[----:B0-----:R-:W-:-:S04]  /*14770*/  @P0 IMAD.HI.U32 R5, R0, R5, RZ ;  /* 0x0000000500050227 */ /* 0x001fc800078e00ff */
[----:B------:R-:W-:Y:S01]  /*14780*/  IMAD.MOV.U32 R4, RZ, RZ, R0 ;  /* 0x000000ffff047224 */ /* 0x000fe200078e0000 */
[----:B-1----:R-:W-:Y:S01]  /*14790*/  @P0 SHF.R.U32.HI R4, RZ, R6, R5 ;  /* 0x00000006ff040219 */ /* 0x002fe20000011605 */
[----:B------:R-:W0:Y:S04]  /*147a0*/  S2R R21, SR_TID.X ;  /* 0x0000000000157919 */ /* 0x000e280000002100 */
[----:B------:R-:W-:-:S04]  /*147b0*/  IMAD.MOV R5, RZ, RZ, -R4 ;  /* 0x000000ffff057224 */ /* 0x000fc800078e0a04 */
[----:B------:R-:W-:Y:S01]  /*147c0*/  IMAD R0, R7, R5, R0 ;  /* 0x0000000507007224 */ /* 0x000fe200078e0200 */
        /* <DEDUP_REMOVED lines=10> */
[----:B------:R-:W-:Y:S01]  /*14870*/  ULDC.64 UR4, c[0x0][0x280] ;  /* 0x0000a00000047ab9 */ /* 0x000fe20000000a00 */
[----:B---3--:R-:W-:Y:S01]  /*14880*/  IMAD.SHL.U32 R9, R9, 0x8, RZ ;  /* 0x0000000809097824 */ /* 0x008fe200078e00ff */
[C---:B------:R-:W-:Y:S01]  /*14890*/  LEA R0, P0, R2.reuse, UR4, 0x1 ;  /* 0x0000000402007c11 */ /* 0x040fe2000f8008ff */
[----:B------:R-:W-:Y:S01]  /*148a0*/  IMAD.IADD R3, R3, 0x1, R4 ;  /* 0x0000000103037824 */ /* 0x000fe200078e0204 */
[----:B------:R-:W-:Y:S02]  /*148b0*/  ULDC UR4, c[0x0][0x2b8] ;  /* 0x0000ae0000047ab9 */ /* 0x000fe40000000800 */
[----:B------:R-:W-:Y:S02]  /*148c0*/  LOP3.LUT R9, R9, 0x38, RZ, 0xc0, !PT ;  /* 0x0000003809097812 */ /* 0x000fe400078ec0ff */
[----:B------:R-:W-:Y:S01]  /*148d0*/  LEA.HI.X R2, R2, UR5, R3, 0x1, P0 ;  /* 0x0000000502027c11 */ /* 0x000fe200080f0c03 */
[----:B------:R-:W-:Y:S01]  /*148e0*/  UMOV UR5, 0xffffffff ;  /* 0xffffffff00057882 */ /* 0x000fe20000000000 */
[----:B0-----:R-:W-:-:S02]  /*148f0*/  LOP3.LUT R21, R21, 0x7f, RZ, 0xc0, !PT ;  /* 0x0000007f15157812 */ /* 0x001fc400078ec0ff */
[----:B------:R-:W-:Y:S02]  /*14900*/  ISETP.GE.AND P1, PT, R9, UR4, PT ;  /* 0x0000000409007c0c */ /* 0x000fe4000bf26270 */
[----:B------:R-:W-:Y:S01]  /*14910*/  SHF.R.U32.HI R10, RZ, 0x3, R21 ;  /* 0x00000003ff0a7819 */ /* 0x000fe20000011615 */
[----:B--2---:R-:W-:Y:S10]  /*14920*/  BRA.DIV UR5, `(.L_x_793) ;  /* 0x0000004205307947 */ /* 0x004ff4000b800000 */
        /* <DEDUP_REMOVED lines=12> */
[----:B0-----:R-:W-:Y:S02]  /*149f0*/  VIADD R4, R17, 0x10 ;  /* 0x0000001011047836 */ /* 0x001fe40000000000 */
[----:B------:R-:W0:Y:S03]  /*14a00*/  SHFL.IDX PT, R5, R0, 0x1, 0x181f ;  /* 0x00381f0000057f89 */ /* 0x000e2600000e0000 */
        /* <DEDUP_REMOVED lines=12> */
[----:B------:R-:W1:Y:S08]  /*14ad0*/  SHFL.IDX PT, R4, R2, 0x2, 0x181f ;  /* 0x00581f0002047f89 */ /* 0x000e7000000e0000 */
[----:B0-----:R-:W-:-:S05]  /*14ae0*/  @!P0 LEA R5, P2, R9, R5, 0x1 ;  /* 0x0000000509058211 */ /* 0x001fca00078408ff */
[----:B-1----:R-:W-:-:S05]  /*14af0*/  @!P0 IMAD.X R4, RZ, RZ, R4, P2 ;  /* 0x000000ffff048224 */ /* 0x002fca00010e0604 */
[----:B------:R-:W-:-:S04]  /*14b00*/  @!P0 LOP3.LUT R5, R5, R4, RZ, 0x3c, !PT ;  /* 0x0000000405058212 */ /* 0x000fc800078e3cff */
[----:B------:R-:W-:-:S04]  /*14b10*/  @!P0 LOP3.LUT R4, R5, R4, RZ, 0x3c, !PT ;  /* 0x0000000405048212 */ /* 0x000fc800078e3cff */
[----:B------:R-:W-:-:S05]  /*14b20*/  @!P0 LOP3.LUT R5, R5, R4, RZ, 0x3c, !PT ;  /* 0x0000000405058212 */ /* 0x000fca00078e3cff */
[----:B------:R0:W-:Y:S04]  /*14b30*/  @!P0 LDGSTS.E.BYPASS.LTC128B.128 [R8+0x21400], desc[UR40][R4.64], !P1 ;  /* 0x2140000004088fae */ /* 0x0001e8000c901d68 */
[----:B0-----:R0:W1:Y:S02]  /*14b40*/  SHFL.IDX PT, R4, R2, 0x3, 0x181f ;  /* 0x00781f0002047f89 */ /* 0x00106400000e0000 */
.L_x_908:
[----:B------:R-:W-:-:S05]  /*14b50*/  VIADD R17, R17, 0x30 ;  /* 0x0000003011117836 */ /* 0x000fca0000000000 */
[----:B------:R-:W-:-:S13]  /*14b60*/  ISETP.GE.AND P0, PT, R17, R3, PT ;  /* 0x000000031100720c */ /* 0x000fda0003f06270 */
[----:B0-----:R-:W-:-:S05]  /*14b70*/  @!P0 LEA R2, P2, R9, R0, 0x1 ;  /* 0x0000000009028211 */ /* 0x001fca00078408ff */
[----:B-1----:R-:W-:-:S05]  /*14b80*/  @!P0 IMAD.X R3, RZ, RZ, R4, P2 ;  /* 0x000000ffff038224 */ /* 0x002fca00010e0604 */
[----:B------:R-:W-:Y:S01]  /*14b90*/  @!PT LDS RZ, [RZ] ;  /* 0x00000000fffff984 */ /* 0x000fe20000000800 */
[----:B------:R-:W-:Y:S01]  /*14ba0*/  @!PT LDS RZ, [RZ] ;  /* 0x00000000fffff984 */ /* 0x000fe20000000800 */
[----:B------:R-:W-:Y:S01]  /*14bb0*/  @!PT LDS RZ, [RZ] ;  /* 0x00000000fffff984 */ /* 0x000fe20000000800 */
[----:B------:R0:W-:Y:S01]  /*14bc0*/  @!P0 LDGSTS.E.BYPASS.LTC128B.128 [R8+0x21c00], desc[UR40][R2.64], !P1 ;  /* 0x21c0000002088fae */ /* 0x0001e2000c901d68 */
[----:B------:R-:W-:Y:S01]  /*14bd0*/  PLOP3.LUT P0, PT, PT, PT, PT, 0x80, 0x0 ;  /* 0x000000000000781c */ /* 0x000fe20003f0f070 */
[----:B------:R-:W-:-:S12]  /*14be0*/  NOP ;  /* 0x0000000000007918 */ /* 0x000fd80000000000 */
.L_x_794:
[----:B------:R-:W-:Y:S02]  /*14bf0*/  PLOP3.LUT P1, PT, P1, P0, PT, 0xa2, 0x0 ;  /* 0x000000000000781c */ /* 0x000fe40000f21472 */
[----:B------:R-:W-:-:S08]  /*14c00*/  @P0 R2UR P1, UR4, R23 ;  /* 0x00000000170402ca */ /* 0x000fd00000020000 */
[----:B------:R-:W-:-:S05]  /*14c10*/  @P0 PLOP3.LUT P0, PT, P1, PT, PT, 0x80, 0x0 ;  /* 0x000000000000081c */ /* 0x000fca0000f0f070 */
[----:B------:R-:W-:Y:S01]  /*14c20*/  @!P1 SYNCS.ARRIVE.TRANS64.RED.A0T1 RZ, [UR4+0x28c00], RZ ;  /* 0x028c00ffffff99a7 */ /* 0x000fe20008200404 */
[----:B------:R-:W-:Y:S07]  /*14c30*/  @!P1 ARRIVES.LDGSTSBAR.64.TRANSCNT [UR4+0x28c00] ;  /* 0x028c0000ff0099b0 */ /* 0x000fee0008000a84 */
[----:B------:R-:W-:Y:S05]  /*14c40*/  @P0 BRA.U.ANY `(.L_x_794) ;  /* 0xfffffffd00e80947 */ /* 0x000fea000393ffff */
[----:B0-----:R-:W2:Y:S02]  /*14c50*/  LDL.LU R2, [R1+0x1c] ;  /* 0x00001c0001027983 */ /* 0x001ea40000300800 */
[----:B--2---:R-:W-:-:S05]  /*14c60*/  VIADD R2, R2, 0x1 ;  /* 0x0000000102027836 */ /* 0x004fca0000000000 */
[----:B------:R0:W-:Y:S01]  /*14c70*/  STL [R1+0x1c], R2 ;  /* 0x00001c0201007387 */ /* 0x0001e20000100800 */
[----:B------:R-:W-:-:S04]  /*14c80*/  LEA.HI R0, R2, R2, RZ, 0x1 ;  /* 0x0000000202007211 */ /* 0x000fc800078f08ff */
        /* <DEDUP_REMOVED lines=8> */
.L_x_909:
[----:B------:R-:W-:Y:S05]  /*14d10*/  BSYNC B0 ;  /* 0x0000000000007941 */ /* 0x000fea0003800000 */
.L_x_795:
[----:B------:R-:W-:-:S04]  /*14d20*/  LOP3.LUT R2, R37, 0x2, RZ, 0xfc, !PT ;  /* 0x0000000225027812 */ /* 0x000fc800078efcff */
[----:B------:R-:W-:-:S13]  /*14d30*/  ISETP.NE.AND P0, PT, R2, 0x3, PT ;  /* 0x000000030200780c */ /* 0x000fda0003f05270 */
[----:B------:R-:W-:Y:S05]  /*14d40*/  @!P0 BRA `(.L_x_797) ;  /* 0x0000000000048947 */ /* 0x000fea0003800000 */
[----:B------:R-:W-:Y:S01]  /*14d50*/  BPT.TRAP 0x1 ;  /* 0x000000040000795c */ /* 0x000fe20000300000 */
.L_x_797:
[----:B0-----:R-:W-:Y:S01]  /*14d60*/  SHF.L.U32 R0, R26, 0x1f, RZ ;  /* 0x0000001f1a007819 */ /* 0x001fe200000006ff */
[----:B------:R-:W-:Y:S03]  /*14d70*/  BSSY B0, `(.L_x_798) ;  /* 0x0000003000007945 */ /* 0x000fe60003800000 */
[----:B------:R-:W0:Y:S02]  /*14d80*/  SYNCS.PHASECHK.TRANS64.TRYWAIT P0, [R27+URZ+0x28c60], R0 ;  /* 0x028c60001b0075a7 */ /* 0x000e24000800017f */
[----:B0-----:R-:W-:Y:S05]  /*14d90*/  @!P0 BRA `(.L_x_799) ;  /* 0x00000040006c8947 */ /* 0x001fea0003800000 */
.L_x_910:
[----:B------:R-:W-:Y:S05]  /*14da0*/  BSYNC B0 ;  /* 0x0000000000007941 */ /* 0x000fea0003800000 */
.L_x_798:
[----:B------:R-:W0:Y:S01]  /*14db0*/  LDL.LU R3, [R1+0x2c] ;  /* 0x00002c0001037983 */ /* 0x000e220000300800 */
[----:B------:R-:W-:-:S03]  /*14dc0*/  ULDC.64 UR4, c[0x0][0x328] ;  /* 0x0000ca0000047ab9 */ /* 0x000fc60000000a00 */
[----:B------:R-:W2:Y:S04]  /*14dd0*/  LDL.LU R2, [R1] ;  /* 0x0000000001027983 */ /* 0x000ea80000300800 */
[----:B------:R-:W3:Y:S01]  /*14de0*/  LDL.LU R4, [R1+0x30] ;  /* 0x0000300001047983 */ /* 0x000ee20000300800 */
        /* <DEDUP_REMOVED lines=8> */
[----:B------:R-:W-:Y:S01]  /*14e70*/  ULDC.64 UR4, c[0x0][0x330] ;  /* 0x0000cc0000047ab9 */ /* 0x000fe20000000a00 */
[----:B------:R-:W-:Y:S02]  /*14e80*/  IMAD R4, R25, 0x8000, R35 ;  /* 0x0000800019047824 */ /* 0x000fe400078e0223 */
        /* <DEDUP_REMOVED lines=98> */
.L_x_920:
        /* <DEDUP_REMOVED lines=34> */
.L_x_801:
        /* <DEDUP_REMOVED lines=11> */
.L_x_802:
[----:B------:R-:W2:Y:S01]  /*15780*/  LDL.LU R2, [R1+0x4] ;  /* 0x0000040001027983 */ /* 0x000ea20000300800 */
[----:B------:R1:W-:Y:S01]  /*15790*/  SYNCS.ARRIVE.TRANS64.A1T0 RZ, [R27+URZ+0x28c50], RZ ;  /* 0x028c50ff1bff79a7 */ /* 0x0003e2000810003f */
[----:B------:R-:W-:Y:S01]  /*157a0*/  BSSY B0, `(.L_x_803) ;  /* 0x00000f7000007945 */ /* 0x000fe20003800000 */
[----:B--2---:R-:W-:-:S13]  /*157b0*/  ISETP.GE.AND P0, PT, R2, 0x41, PT ;  /* 0x000000410200780c */ /* 0x004fda0003f06270 */
[----:B-1----:R-:W-:Y:S05]  /*157c0*/  @!P0 BRA `(.L_x_804) ;  /* 0x0000000c00d08947 */ /* 0x002fea0003800000 */
[----:B------:R-:W2:Y:S04]  /*157d0*/  LDL.LU R4, [R1+0x38] ;  /* 0x0000380001047983 */ /* 0x000ea80000300800 */
[----:B------:R-:W3:Y:S04]  /*157e0*/  LDL.LU R3, [R1+0x10] ;  /* 0x0000100001037983 */ /* 0x000ee80000300800 */
[----:B------:R-:W4:Y:S01]  /*157f0*/  LDL.LU R2, [R1+0x3c] ;  /* 0x00003c0001027983 */ /* 0x000f220000300800 */
[----:B--2---:R-:W-:Y:S02]  /*15800*/  LOP3.LUT R32, R4, 0x40, RZ, 0xc0, !PT ;  /* 0x0000004004207812 */ /* 0x004fe400078ec0ff */
[----:B---3--:R-:W-:-:S02]  /*15810*/  LOP3.LUT R31, R3, 0x80, RZ, 0xc0, !PT ;  /* 0x00000080031f7812 */ /* 0x008fc400078ec0ff */
[----:B------:R-:W-:Y:S02]  /*15820*/  SHF.R.U32.HI R32, RZ, 0x2, R32 ;  /* 0x00000002ff207819 */ /* 0x000fe40000011620 */
[----:B----4-:R-:W-:Y:S02]  /*15830*/  LEA.HI.SX32 R7, R2, 0xfffffffe, 0x1a ;  /* 0xfffffffe02077811 */ /* 0x010fe400078fd2ff */
[----:B------:R-:W-:-:S07]  /*15840*/  SHF.R.U32.HI R31, RZ, 0x3, R31 ;  /* 0x00000003ff1f7819 */ /* 0x000fce000001161f */
.L_x_817:
[----:B-1----:R-:W1:Y:S01]  /*15850*/  S2R R2, SR_TID.X ;  /* 0x0000000000027919 */ /* 0x002e620000002100 */
[----:B0-----:R-:W0:Y:S01]  /*15860*/  LDC R5, c[0x0][0x430] ;  /* 0x00010c00ff057b82 */ /* 0x001e220000000800 */
[----:B------:R-:W-:Y:S01]  /*15870*/  IMAD R4, R7, 0x40, R33 ;  /* 0x0000004007047824 */ /* 0x000fe200078e0221 */
[----:B------:R-:W-:Y:S01]  /*15880*/  LOP3.LUT R10, R37, 0x2, RZ, 0xfc, !PT ;  /* 0x00000002250a7812 */ /* 0x000fe200078efcff */
[----:B--2---:R-:W2:Y:S01]  /*15890*/  S2R R8, SR_TID.X ;  /* 0x0000000000087919 */ /* 0x004ea20000002100 */
[----:B------:R-:W-:Y:S01]  /*158a0*/  VIADD R25, R25, 0x1 ;  /* 0x0000000119197836 */ /* 0x000fe20000000000 */
[----:B0-----:R-:W-:Y:S02]  /*158b0*/  ISETP.NE.AND P0, PT, R5, 0x1, PT ;  /* 0x000000010500780c */ /* 0x001fe40003f05270 */
[----:B-1----:R-:W-:Y:S01]  /*158c0*/  LOP3.LUT R2, R2, 0x7f, RZ, 0xc0, !PT ;  /* 0x0000007f02027812 */ /* 0x002fe200078ec0ff */
[----:B--2---:R-:W-:-:S03]  /*158d0*/  IMAD.SHL.U32 R8, R8, 0x10, RZ ;  /* 0x0000001008087824 */ /* 0x004fc600078e00ff */
[----:B------:R-:W-:-:S07]  /*158e0*/  SHF.R.U32.HI R2, RZ, 0x3, R2 ;  /* 0x00000003ff027819 */ /* 0x000fce0000011602 */
[----:B---3--:R-:W0:Y:S01]  /*158f0*/  @P0 LDC R6, c[0x0][0x434] ;  /* 0x00010d00ff060b82 */ /* 0x008e220000000800 */
[----:B------:R-:W-:-:S04]  /*15900*/  LOP3.LUT R8, R2, 0x70, R8, 0xf8, !PT ;  /* 0x0000007002087812 */ /* 0x000fc800078ef808 */
[----:B------:R-:W-:-:S03]  /*15910*/  ISETP.GT.U32.AND P1, PT, R8, 0x3f, PT ;  /* 0x0000003f0800780c */ /* 0x000fc60003f24070 */
[----:B------:R-:W1:Y:S01]  /*15920*/  @P0 LDC R3, c[0x0][0x438] ;  /* 0x00010e00ff030b82 */ /* 0x000e620000000800 */
[----:B------:R-:W-:-:S04]  /*15930*/  IMAD.IADD R4, R8, 0x1, R4 ;  /* 0x0000000108047824 */ /* 0x000fc800078e0204 */
[----:B------:R-:W-:-:S05]  /*15940*/  IMAD.MOV.U32 R2, RZ, RZ, R4 ;  /* 0x000000ffff027224 */ /* 0x000fca00078e0004 */
[----:B------:R-:W2:Y:S01]  /*15950*/  @!P1 LDC.64 R8, c[0x0][0x428] ;  /* 0x00010a00ff089b82 */ /* 0x000ea20000000a00 */
[----:B0-----:R-:W-:-:S05]  /*15960*/  @P0 IMAD.HI.U32 R6, R4, R6, RZ ;  /* 0x0000000604060227 */ /* 0x001fca00078e00ff */
[----:B-1----:R-:W-:-:S05]  /*15970*/  @P0 SHF.R.U32.HI R2, RZ, R3, R6 ;  /* 0x00000003ff020219 */ /* 0x002fca0000011606 */
[----:B------:R-:W-:-:S04]  /*15980*/  IMAD.MOV R3, RZ, RZ, -R2 ;  /* 0x000000ffff037224 */ /* 0x000fc800078e0a02 */
[----:B------:R-:W-:Y:S01]  /*15990*/  IMAD R5, R5, R3, R4 ;  /* 0x0000000305057224 */ /* 0x000fe200078e0204 */
[--C-:B------:R-:W-:Y:S01]  /*159a0*/  @!P1 SHF.R.S32.HI R3, RZ, 0x1f, R2.reuse ;  /* 0x0000001fff039819 */ /* 0x100fe20000011402 */
[-C--:B--2---:R-:W-:Y:S02]  /*159b0*/  @!P1 IMAD R4, R34, R8.reuse, RZ ;  /* 0x0000000822049224 */ /* 0x084fe400078e02ff */
[----:B------:R-:W-:-:S04]  /*159c0*/  @!P1 IMAD.WIDE.U32 R2, R30, R8, R2 ;  /* 0x000000081e029225 */ /* 0x000fc800078e0002 */
[----:B------:R-:W-:Y:S02]  /*159d0*/  @!P1 IMAD R4, R30, R9, R4 ;  /* 0x000000091e049224 */ /* 0x000fe400078e0204 */
[----:B------:R-:W0:Y:S02]  /*159e0*/  @!P1 LDC.64 R8, c[0x0][0x418] ;  /* 0x00010600ff089b82 */ /* 0x000e240000000a00 */
[----:B------:R-:W-:Y:S02]  /*159f0*/  @!P1 IMAD.IADD R3, R4, 0x1, R3 ;  /* 0x0000000104039824 */ /* 0x000fe400078e0203 */
[----:B------:R-:W-:Y:S01]  /*15a00*/  IMAD.MOV.U32 R4, RZ, RZ, RZ ;  /* 0x000000ffff047224 */ /* 0x000fe200078e00ff */
[----:B0-----:R-:W-:-:S04]  /*15a10*/  @!P1 LEA R8, P0, R2, R8, 0x2 ;  /* 0x0000000802089211 */ /* 0x001fc800078010ff */
[----:B------:R-:W-:Y:S02]  /*15a20*/  @!P1 LEA.HI.X R9, R2, R9, R3, 0x2, P0 ;  /* 0x0000000902099211 */ /* 0x000fe400000f1403 */
[----:B------:R-:W-:-:S03]  /*15a30*/  ISETP.NE.AND P0, PT, R25, 0x2, PT ;  /* 0x000000021900780c */ /* 0x000fc60003f05270 */
[----:B------:R0:W5:Y:S01]  /*15a40*/  @!P1 LDG.E R4, desc[UR40][R8.64] ;  /* 0x0000002808049981 */ /* 0x000162000c1e1900 */
[----:B------:R-:W-:Y:S02]  /*15a50*/  ISETP.NE.AND P1, PT, R10, 0x3, PT ;  /* 0x000000030a00780c */ /* 0x000fe40003f25270 */
[----:B------:R-:W-:Y:S01]  /*15a60*/  SEL R2, RZ, 0x1, P0 ;  /* 0x00000001ff027807 */ /* 0x000fe20000000000 */
[----:B------:R-:W-:Y:S05]  /*15a70*/  YIELD ;  /* 0x0000000000007946 */ /* 0x000fea0003800000 */
[----:B------:R-:W-:Y:S01]  /*15a80*/  LOP3.LUT R26, R26, R2, RZ, 0x3c, !PT ;  /* 0x000000021a1a7212 */ /* 0x000fe200078e3cff */
[----:B------:R-:W-:Y:S01]  /*15a90*/  IMAD.MOV.U32 R2, RZ, RZ, R7 ;  /* 0x000000ffff027224 */ /* 0x000fe200078e0007 */
[----:B------:R-:W-:Y:S01]  /*15aa0*/  SEL R25, R25, RZ, P0 ;  /* 0x000000ff19197207 */ /* 0x000fe20000000000 */
[----:B------:R-:W-:-:S03]  /*15ab0*/  VIADD R7, R7, 0xffffffff ;  /* 0xffffffff07077836 */ /* 0x000fc60000000000 */
[----:B------:R-:W-:Y:S01]  /*15ac0*/  ISETP.GT.AND P3, PT, R2, RZ, PT ;  /* 0x000000ff0200720c */ /* 0x000fe20003f64270 */
[----:B0-----:R-:W-:-:S12]  /*15ad0*/  @!P1 BRA `(.L_x_805) ;  /* 0x0000000000049947 */ /* 0x001fd80003800000 */
[----:B------:R-:W-:Y:S01]  /*15ae0*/  BPT.TRAP 0x1 ;  /* 0x000000040000795c */ /* 0x000fe20000300000 */
.L_x_805:
[----:B------:R-:W-:Y:S01]  /*15af0*/  IMAD R6, R25, 0x8, R23 ;  /* 0x0000000819067824 */ /* 0x000fe200078e0217 */
[----:B------:R-:W-:Y:S01]  /*15b00*/  SHF.L.U32 R17, R26, 0x1f, RZ ;  /* 0x0000001f1a117819 */ /* 0x000fe200000006ff */
[----:B------:R-:W-:Y:S01]  /*15b10*/  BSSY B1, `(.L_x_806) ;  /* 0x0000004000017945 */ /* 0x000fe20003800000 */
[----:B------:R-:W-:Y:S02]  /*15b20*/  SHF.R.S32.HI R9, RZ, 0x1f, R5 ;  /* 0x0000001fff097819 */ /* 0x000fe40000011405 */
[----:B------:R-:W0:Y:S02]  /*15b30*/  SYNCS.PHASECHK.TRANS64.TRYWAIT P0, [R6+URZ+0x28c40], R17 ;  /* 0x028c4011060075a7 */ /* 0x000e24000800017f */
[----:B0-----:R-:W-:Y:S05]  /*15b40*/  @!P0 BRA `(.L_x_807) ;  /* 0x0000003c00408947 */ /* 0x001fea0003800000 */
.L_x_921:
[----:B------:R-:W-:Y:S05]  /*15b50*/  BSYNC B1 ;  /* 0x0000000000017941 */ /* 0x000fea0003800000 */
.L_x_806:
        /* <DEDUP_REMOVED lines=32> */
[----:B-1----:R-:W-:-:S05]  /*15d60*/  IADD3 R2, P0, R2, R0, RZ ;  /* 0x0000000002027210 */ /* 0x002fca0007f1e0ff */
[----:B--2---:R-:W-:-:S05]  /*15d70*/  IMAD.X R3, RZ, RZ, R3, P0 ;  /* 0x000000ffff037224 */ /* 0x004fca00000e0603 */
        /* <DEDUP_REMOVED lines=8> */
.L_x_931:
[----:B--2---:R-:W-:-:S04]  /*15e00*/  IADD3 R2, P0, R2, R0, RZ ;  /* 0x0000000002027210 */ /* 0x004fc80007f1e0ff */
[----:B------:R-:W-:Y:S02]  /*15e10*/  IADD3.X R3, RZ, R27, RZ, P0, !PT ;  /* 0x0000001bff037210 */ /* 0x000fe400007fe4ff */
[----:B------:R-:W-:-:S03]  /*15e20*/  PLOP3.LUT P0, PT, PT, PT, PT, 0x80, 0x0 ;  /* 0x000000000000781c */ /* 0x000fc60003f0f070 */
[----:B------:R-:W-:Y:S01]  /*15e30*/  @!PT LDS RZ, [RZ] ;  /* 0x00000000fffff984 */ /* 0x000fe20000000800 */
[----:B------:R-:W-:Y:S01]  /*15e40*/  @!PT LDS RZ, [RZ] ;  /* 0x00000000fffff984 */ /* 0x000fe20000000800 */
[----:B------:R-:W-:Y:S01]  /*15e50*/  @!PT LDS RZ, [RZ] ;  /* 0x00000000fffff984 */ /* 0x000fe20000000800 */
[----:B------:R2:W-:Y:S01]  /*15e60*/  LDGSTS.E.BYPASS.LTC128B.128 [R21+0x23c00], desc[UR40][R2.64], !P1 ;  /* 0x23c0000002157fae */ /* 0x0005e2000c901d68 */
[----:B------:R-:W-:-:S09]  /*15e70*/  NOP ;  /* 0x0000000000007918 */ /* 0x000fd20000000000 */
.L_x_809:
[----:B------:R-:W-:Y:S02]  /*15e80*/  PLOP3.LUT P1, PT, P1, P0, PT, 0xa2, 0x0 ;  /* 0x000000000000781c */ /* 0x000fe40000f21472 */
[----:B------:R-:W-:-:S08]  /*15e90*/  @P0 R2UR P1, UR4, R6 ;  /* 0x00000000060402ca */ /* 0x000fd00000020000 */
[----:B------:R-:W-:-:S05]  /*15ea0*/  @P0 PLOP3.LUT P0, PT, P1, PT, PT, 0x80, 0x0 ;  /* 0x000000000000081c */ /* 0x000fca0000f0f070 */
[----:B------:R-:W-:Y:S01]  /*15eb0*/  @!P1 SYNCS.ARRIVE.TRANS64.RED.A0T1 RZ, [UR4+0x28c30], RZ ;  /* 0x028c30ffffff99a7 */ /* 0x000fe20008200404 */
[----:B------:R-:W-:Y:S07]  /*15ec0*/  @!P1 ARRIVES.LDGSTSBAR.64.TRANSCNT [UR4+0x28c30] ;  /* 0x028c3000ff0099b0 */ /* 0x000fee0008000a84 */
[----:B------:R-:W-:Y:S05]  /*15ed0*/  @P0 BRA.U.ANY `(.L_x_809) ;  /* 0xfffffffd00e80947 */ /* 0x000fea000393ffff */
[----:B------:R-:W-:Y:S01]  /*15ee0*/  NOP ;  /* 0x0000000000007918 */ /* 0x000fe20000000000 */
[----:B--2---:R-:W-:-:S04]  /*15ef0*/  LOP3.LUT R2, R37, 0x2, RZ, 0xfc, !PT ;  /* 0x0000000225027812 */ /* 0x004fc800078efcff */
[----:B------:R-:W-:-:S13]  /*15f00*/  ISETP.NE.AND P2, PT, R2, 0x3, PT ;  /* 0x000000030200780c */ /* 0x000fda0003f45270 */
[----:B------:R-:W-:Y:S05]  /*15f10*/  @!P2 BRA `(.L_x_810) ;  /* 0x000000000004a947 */ /* 0x000fea0003800000 */
[----:B------:R-:W-:Y:S01]  /*15f20*/  BPT.TRAP 0x1 ;  /* 0x000000040000795c */ /* 0x000fe20000300000 */
.L_x_810:
[----:B------:R2:W-:Y:S01]  /*15f30*/  SYNCS.ARRIVE.TRANS64.A1T0 RZ, [R6+URZ+0x28c30], RZ ;  /* 0x028c30ff06ff79a7 */ /* 0x0005e2000810003f */
[----:B------:R-:W-:Y:S05]  /*15f40*/  @!P2 BRA `(.L_x_811) ;  /* 0x000000000004a947 */ /* 0x000fea0003800000 */
[----:B------:R-:W-:Y:S01]  /*15f50*/  BPT.TRAP 0x1 ;  /* 0x000000040000795c */ /* 0x000fe20000300000 */
.L_x_811:
[----:B------:R-:W3:Y:S01]  /*15f60*/  SYNCS.PHASECHK.TRANS64.TRYWAIT P0, [R6+URZ+0x28c60], R17 ;  /* 0x028c6011060075a7 */ /* 0x000ee2000800017f */
[----:B------:R-:W-:Y:S04]  /*15f70*/  BSSY B1, `(.L_x_812) ;  /* 0x0000002000017945 */ /* 0x000fe80003800000 */
[----:B---3--:R-:W-:Y:S05]  /*15f80*/  @!P0 BRA `(.L_x_813) ;  /* 0x0000003c00608947 */ /* 0x008fea0003800000 */
.L_x_932:
[----:B------:R-:W-:Y:S05]  /*15f90*/  BSYNC B1 ;  /* 0x0000000000017941 */ /* 0x000fea0003800000 */
.L_x_812:
        /* <DEDUP_REMOVED lines=81> */
.L_x_942:
        /* <DEDUP_REMOVED lines=25> */
.L_x_815:
        /* <DEDUP_REMOVED lines=11> */
.L_x_816:
[----:B------:R3:W-:Y:S01]  /*166f0*/  SYNCS.ARRIVE.TRANS64.A1T0 RZ, [R6+URZ+0x28c50], RZ ;  /* 0x028c50ff06ff79a7 */ /* 0x0007e2000810003f */
[----:B------:R-:W-:Y:S05]  /*16700*/  @P3 BRA `(.L_x_817) ;  /* 0xfffffff000503947 */ /* 0x000fea000383ffff */
.L_x_804:
[----:B------:R-:W-:Y:S05]  /*16710*/  BSYNC B0 ;  /* 0x0000000000007941 */ /* 0x000fea0003800000 */
.L_x_803:
        /* <DEDUP_REMOVED lines=9> */
[----:B0-----:R-:W0:Y:S01]  /*167b0*/  S2R R5, SR_LANEID ;  /* 0x0000000000057919 */ /* 0x001e220000000000 */
[----:B------:R-:W-:Y:S01]  /*167c0*/  VOTEU.ANY UR4, UPT, PT ;  /* 0x0000000000047886 */ /* 0x000fe200038e0100 */
[----:B------:R-:W4:Y:S01]  /*167d0*/  LDC.64 R2, c[0x0][0xc60] ;  /* 0x00031800ff027b82 */ /* 0x000f220000000a00 */
[----:B------:R-:W0:Y:S02]  /*167e0*/  FLO.U32 R0, UR4 ;  /* 0x0000000400007d00 */ /* 0x000e2400080e0000 */
[----:B0-----:R-:W-:-:S06]  /*167f0*/  ISETP.EQ.U32.AND P1, PT, R0, R5, PT ;  /* 0x000000050000720c */ /* 0x001fcc0003f22070 */
[----:B------:R-:W4:Y:S07]  /*16800*/  POPC R5, UR4 ;  /* 0x0000000400057d09 */ /* 0x000f2e0008000000 */
[----:B----4-:R-:W4:Y:S01]  /*16810*/  @P1 ATOMG.E.ADD.STRONG.GPU PT, R3, desc[UR40][R2.64], R5 ;  /* 0x00000005020319a8 */ /* 0x010f2200081ee1e8 */
[----:B------:R-:W0:Y:S02]  /*16820*/  S2R R4, SR_LTMASK ;  /* 0x0000000000047919 */ /* 0x000e240000003900 */
[----:B0-----:R-:W-:-:S04]  /*16830*/  LOP3.LUT R4, R4, UR4, RZ, 0xc0, !PT ;  /* 0x0000000404047c12 */ /* 0x001fc8000f8ec0ff */
[----:B------:R-:W0:Y:S01]  /*16840*/  POPC R7, R4 ;  /* 0x0000000400077309 */ /* 0x000e220000000000 */
[----:B----4-:R-:W0:Y:S02]  /*16850*/  SHFL.IDX PT, R0, R3, R0, 0x1f ;  /* 0x00001f0003007589 */ /* 0x010e2400000e0000 */
[----:B0-----:R-:W-:-:S07]  /*16860*/  IADD3 R16, R0, UR36, R7 ;  /* 0x0000002400107c10 */ /* 0x001fce000fffe007 */
.L_x_819:
[----:B------:R-:W-:Y:S05]  /*16870*/  BSYNC B0 ;  /* 0x0000000000007941 */ /* 0x000fea0003800000 */
.L_x_818:
[----:B------:R-:W-:-:S07]  /*16880*/  SEL R25, R25, RZ, P0 ;  /* 0x000000ff19197207 */ /* 0x000fce0000000000 */
.L_x_778:
[----:B------:R-:W-:Y:S05]  /*16890*/  BSYNC B7 ;  /* 0x0000000000077941 */ /* 0x000fea0003800000 */
.L_x_776:
[----:B------:R-:W-:-:S13]  /*168a0*/  LOP3.LUT P0, RZ, R22, 0x1000, RZ, 0xc0, !PT ;  /* 0x0000100016ff7812 */ /* 0x000fda000780c0ff */
[----:B------:R-:W-:Y:S05]  /*168b0*/  @!P0 BRA `(.L_x_820) ;  /* 0x0000000000248947 */ /* 0x000fea0003800000 */
[----:B------:R-:W-:Y:S05]  /*168c0*/  WARPSYNC.ALL ;  /* 0x0000000000007948 */ /* 0x000fea0003800000 */
[----:B------:R-:W4:Y:S08]  /*168d0*/  S2UR UR5, SR_CgaCtaId ;  /* 0x00000000000579c3 */ /* 0x000f300000008800 */
[----:B------:R-:W-:Y:S06]  /*168e0*/  BAR.SYNC.DEFER_BLOCKING 0x5, 0x180 ;  /* 0x0146000000007b1d */ /* 0x000fec0000010000 */
[----:B------:R-:W-:-:S02]  /*168f0*/  UMOV UR4, 0x400 ;  /* 0x0000040000047882 */ /* 0x000fc40000000000 */
[----:B----4-:R-:W-:-:S06]  /*16900*/  ULEA UR4, UR5, UR4, 0x18 ;  /* 0x0000000405047291 */ /* 0x010fcc000f8ec03f */
[----:B-1----:R-:W-:-:S05]  /*16910*/  IMAD.U32 R23, RZ, RZ, UR4 ;  /* 0x00000004ff177e24 */ /* 0x002fca000f8e00ff */
[----:B------:R1:W4:Y:S01]  /*16920*/  LDS.128 R16, [R23+0x28cd0] ;  /* 0x028cd00017107984 */ /* 0x0003220000000c00 */
[----:B------:R-:W-:Y:S06]  /*16930*/  BAR.ARV 0x4, 0x180 ;  /* 0x0106000000007b1d */ /* 0x000fec0000002000 */
[----:B------:R-:W-:Y:S05]  /*16940*/  BRA `(.L_x_821) ;  /* 0x0000000800407947 */ /* 0x000fea0003800000 */
.L_x_820:
[----:B0-----:R-:W0:Y:S01]  /*16950*/  S2R R8, SR_TID.X ;  /* 0x0000000000087919 */ /* 0x001e220000002100 */
[----:B------:R-:W-:Y:S01]  /*16960*/  UMOV UR4, 0xffffffff ;  /* 0xffffffff00047882 */ /* 0x000fe20000000000 */
[----:B0-----:R-:W-:-:S04]  /*16970*/  LOP3.LUT R8, R8, 0x1f, RZ, 0xc0, !PT ;  /* 0x0000001f08087812 */ /* 0x001fc800078ec0ff */
[----:B------:R-:W-:Y:S01]  /*16980*/  ISETP.NE.AND P0, PT, R8, 0x1f, PT ;  /* 0x0000001f0800780c */ /* 0x000fe20003f05270 */
[----:B------:R-:W-:-:S12]  /*16990*/  BRA.DIV UR4, `(.L_x_822) ;  /* 0x0000003a04cc7947 */ /* 0x000fd8000b800000 */
[----:B------:R-:W-:Y:S01]  /*169a0*/  IMAD.IADD R5, R19, 0x1, R8 ;  /* 0x0000000113057824 */ /* 0x000fe200078e0208 */
[----:B------:R-:W-:-:S04]  /*169b0*/  ULDC UR4, c[0x0][0xc3c] ;  /* 0x00030f0000047ab9 */ /* 0x000fc80000000800 */
[----:B------:R-:W-:-:S13]  /*169c0*/  ISETP.GE.OR P1, PT, R5, UR4, !P0 ;  /* 0x0000000405007c0c */ /* 0x000fda000c726670 */
[----:B-1----:R-:W0:Y:S02]  /*169d0*/  @!P1 LDC.64 R2, c[0x0][0xc80] ;  /* 0x00032000ff029b82 */ /* 0x002e240000000a00 */
[----:B0-----:R-:W-:-:S06]  /*169e0*/  @!P1 IMAD.WIDE R2, R5, 0x4, R2 ;  /* 0x0000000405029825 */ /* 0x001fcc00078e0202 */
[----:B------:R0:W4:Y:S01]  /*169f0*/  @!P1 LDG.E R3, desc[UR40][R2.64] ;  /* 0x0000002802039981 */ /* 0x000122000c1e1900 */
[C---:B------:R-:W-:Y:S02]  /*16a00*/  ISETP.GE.U32.AND P2, PT, R8.reuse, 0x2, PT ;  /* 0x000000020800780c */ /* 0x040fe40003f46070 */
[C---:B------:R-:W-:Y:S01]  /*16a10*/  ISETP.GE.U32.AND P3, PT, R8.reuse, 0x4, PT ;  /* 0x000000040800780c */ /* 0x040fe20003f66070 */
[----:B------:R-:W-:Y:S01]  /*16a20*/  SHFL.IDX PT, R0, R16, RZ, 0x1f ;  /* 0x00001fff10007589 */ /* 0x000fe200000e0000 */
[C---:B------:R-:W-:Y:S02]  /*16a30*/  ISETP.GE.U32.AND P4, PT, R8.reuse, 0x8, PT ;  /* 0x000000080800780c */ /* 0x040fe40003f86070 */
[C---:B------:R-:W-:Y:S01]  /*16a40*/  ISETP.GE.U32.AND P5, PT, R8.reuse, 0x10, PT ;  /* 0x000000100800780c */ /* 0x040fe20003fa6070 */
[----:B------:R-:W-:Y:S01]  /*16a50*/  SHFL.IDX PT, R4, R16, 0x1, 0x1f ;  /* 0x00201f0010047f89 */ /* 0x000fe200000e0000 */
[----:B0-----:R-:W-:Y:S02]  /*16a60*/  IMAD.MOV.U32 R2, RZ, RZ, RZ ;  /* 0x000000ffff027224 */ /* 0x001fe400078e00ff */
[----:B----4-:R-:W-:Y:S01]  /*16a70*/  @!P1 IMAD.MOV.U32 R2, RZ, RZ, R3 ;  /* 0x000000ffff029224 */ /* 0x010fe200078e0003 */
[----:B------:R-:W-:-:S04]  /*16a80*/  ISETP.NE.AND P1, PT, R8, RZ, PT ;  /* 0x000000ff0800720c */ /* 0x000fc80003f25270 */
[----:B------:R-:W0:Y:S02]  /*16a90*/  SHFL.UP PT, R14, R2, 0x1, RZ ;  /* 0x04200000020e7989 */ /* 0x000e2400000e00ff */
[----:B0-----:R-:W-:-:S05]  /*16aa0*/  SEL R5, R14, RZ, P1 ;  /* 0x000000ff0e057207 */ /* 0x001fca0000800000 */
[----:B------:R-:W-:-:S05]  /*16ab0*/  IMAD.IADD R5, R2, 0x1, R5 ;  /* 0x0000000102057824 */ /* 0x000fca00078e0205 */
[----:B------:R-:W2:Y:S02]  /*16ac0*/  SHFL.UP PT, R14, R5, 0x2, RZ ;  /* 0x04400000050e7989 */ /* 0x000ea400000e00ff */
[----:B--23--:R-:W-:-:S05]  /*16ad0*/  SEL R6, R14, RZ, P2 ;  /* 0x000000ff0e067207 */ /* 0x00cfca0001000000 */
        /* <DEDUP_REMOVED lines=10> */
[----:B------:R0:W1:Y:S02]  /*16b80*/  SHFL.IDX PT, R14, R3, 0x1f, 0x1f ;  /* 0x03e01f00030e7f89 */ /* 0x00006400000e0000 */
.L_x_952:
[----:B------:R-:W-:Y:S02]  /*16b90*/  ULDC UR4, c[0x0][0xc38] ;  /* 0x00030e0000047ab9 */ /* 0x000fe40000000800 */
[----:B------:R-:W-:-:S04]  /*16ba0*/  IMAD.U32 R16, RZ, RZ, UR4 ;  /* 0x00000004ff107e24 */ /* 0x000fc8000f8e00ff */
[----:B-1----:R-:W-:-:S04]  /*16bb0*/  IMAD R5, R14, R16, RZ ;  /* 0x000000100e057224 */ /* 0x002fc800078e02ff */
[----:B------:R-:W-:-:S05]  /*16bc0*/  IMAD.IADD R4, R4, 0x1, R5 ;  /* 0x0000000104047824 */ /* 0x000fca00078e0205 */
[----:B------:R-:W-:-:S13]  /*16bd0*/  ISETP.GT.AND P6, PT, R4, R0, PT ;  /* 0x000000000400720c */ /* 0x000fda0003fc4270 */
[----:B------:R-:W-:Y:S05]  /*16be0*/  @P6 BRA `(.L_x_823) ;  /* 0x00000000009c6947 */ /* 0x000fea0003800000 */
.L_x_828:
[----:B------:R-:W1:Y:S01]  /*16bf0*/  LDC R6, c[0x0][0xc3c] ;  /* 0x00030f00ff067b82 */ /* 0x000e620000000800 */
[----:B------:R-:W-:-:S05]  /*16c00*/  VIADD R19, R19, 0x1f ;  /* 0x0000001f13137836 */ /* 0x000fca0000000000 */
[----:B-1----:R-:W-:-:S13]  /*16c10*/  ISETP.GE.AND P6, PT, R19, R6, PT ;  /* 0x000000061300720c */ /* 0x002fda0003fc6270 */
[----:B------:R-:W-:Y:S05]  /*16c20*/  @P6 BRA `(.L_x_824) ;  /* 0x0000000400446947 */ /* 0x000fea0003800000 */
[----:B------:R-:W1:Y:S01]  /*16c30*/  S2R R2, SR_TID.X ;  /* 0x0000000000027919 */ /* 0x000e620000002100 */
[----:B------:R-:W-:Y:S01]  /*16c40*/  BSSY B0, `(.L_x_825) ;  /* 0x0000009000007945 */ /* 0x000fe20003800000 */
[----:B-1----:R-:W-:-:S04]  /*16c50*/  LOP3.LUT R2, R2, 0x1f, RZ, 0xc0, !PT ;  /* 0x0000001f02027812 */ /* 0x002fc800078ec0ff */
[----:B------:R-:W-:Y:S01]  /*16c60*/  IADD3 R5, R19, R2, RZ ;  /* 0x0000000213057210 */ /* 0x000fe20007ffe0ff */
[----:B------:R-:W-:-:S03]  /*16c70*/  IMAD.MOV.U32 R2, RZ, RZ, RZ ;  /* 0x000000ffff027224 */ /* 0x000fc600078e00ff */
[----:B------:R-:W-:-:S13]  /*16c80*/  ISETP.GE.OR P6, PT, R5, R6, !P0 ;  /* 0x000000060500720c */ /* 0x000fda00047c6670 */
[----:B------:R-:W-:Y:S05]  /*16c90*/  @P6 BRA `(.L_x_826) ;  /* 0x00000000000c6947 */ /* 0x000fea0003800000 */
[----:B0-----:R-:W0:Y:S02]  /*16ca0*/  LDC.64 R2, c[0x0][0xc80] ;  /* 0x00032000ff027b82 */ /* 0x001e240000000a00 */
[----:B0-----:R-:W-:-:S06]  /*16cb0*/  IMAD.WIDE R2, R5, 0x4, R2 ;  /* 0x0000000405027825 */ /* 0x001fcc00078e0202 */
[----:B------:R1:W5:Y:S02]  /*16cc0*/  LDG.E R2, desc[UR40][R2.64] ;  /* 0x0000002802027981 */ /* 0x000364000c1e1900 */
.L_x_826:
[----:B------:R-:W-:Y:S05]  /*16cd0*/  BSYNC B0 ;  /* 0x0000000000007941 */ /* 0x000fea0003800000 */
.L_x_825:
[----:B------:R-:W-:-:S03]  /*16ce0*/  UMOV UR4, 0xffffffff ;  /* 0xffffffff00047882 */ /* 0x000fc60000000000 */
[----:B------:R-:W-:Y:S05]  /*16cf0*/  BRA.DIV UR4, `(.L_x_827) ;  /* 0x0000003e04187947 */ /* 0x000fea000b800000 */
[----:B-----5:R-:W2:Y:S02]  /*16d00*/  SHFL.UP PT, R14, R2, 0x1, RZ ;  /* 0x04200000020e7989 */ /* 0x020ea400000e00ff */
[----:B--2---:R-:W-:-:S05]  /*16d10*/  SEL R13, R14, RZ, P1 ;  /* 0x000000ff0e0d7207 */ /* 0x004fca0000800000 */
[----:B------:R-:W-:-:S05]  /*16d20*/  IMAD.IADD R13, R2, 0x1, R13 ;  /* 0x00000001020d7824 */ /* 0x000fca00078e020d */
[----:B------:R-:W2:Y:S02]  /*16d30*/  SHFL.UP PT, R14, R13, 0x2, RZ ;  /* 0x044000000d0e7989 */ /* 0x000ea400000e00ff */
[----:B--2---:R-:W-:-:S05]  /*16d40*/  SEL R14, R14, RZ, P2 ;  /* 0x000000ff0e0e7207 */ /* 0x004fca0001000000 */
[----:B01----:R-:W-:-:S05]  /*16d50*/  IMAD.IADD R3, R13, 0x1, R14 ;  /* 0x000000010d037824 */ /* 0x003fca00078e020e */
        /* <DEDUP_REMOVED lines=10> */
.L_x_960:
[----:B------:R-:W-:Y:S02]  /*16e00*/  ULDC UR4, c[0x0][0xc38] ;  /* 0x00030e0000047ab9 */ /* 0x000fe40000000800 */
[----:B------:R-:W-:-:S04]  /*16e10*/  IMAD.U32 R16, RZ, RZ, UR4 ;  /* 0x00000004ff107e24 */ /* 0x000fc8000f8e00ff */
[----:B-1----:R-:W-:-:S04]  /*16e20*/  IMAD R5, R14, R16, RZ ;  /* 0x000000100e057224 */ /* 0x002fc800078e02ff */
[----:B------:R-:W-:-:S05]  /*16e30*/  IMAD.IADD R4, R5, 0x1, R4 ;  /* 0x0000000105047824 */ /* 0x000fca00078e0204 */
[----:B------:R-:W-:-:S13]  /*16e40*/  ISETP.GT.AND P6, PT, R4, R0, PT ;  /* 0x000000000400720c */ /* 0x000fda0003fc4270 */
[----:B------:R-:W-:Y:S05]  /*16e50*/  @!P6 BRA `(.L_x_828) ;  /* 0xfffffffc0064e947 */ /* 0x000fea000383ffff */
.L_x_823:
[----:B------:R-:W-:Y:S01]  /*16e60*/  IMAD.IADD R5, R4, 0x1, -R5 ;  /* 0x0000000104057824 */ /* 0x000fe200078e0a05 */
[----:B------:R-:W-:-:S03]  /*16e70*/  UMOV UR4, 0xffffffff ;  /* 0xffffffff00047882 */ /* 0x000fc60000000000 */
[----:B------:R-:W-:-:S05]  /*16e80*/  IMAD R7, R3, R16, R5 ;  /* 0x0000001003077224 */ /* 0x000fca00078e0205 */
[----:B------:R-:W-:Y:S01]  /*16e90*/  ISETP.GT.AND P6, PT, R7, R0, PT ;  /* 0x000000000700720c */ /* 0x000fe20003fc4270 */
[----:B------:R-:W-:-:S12]  /*16ea0*/  BRA.DIV UR4, `(.L_x_829) ;  /* 0x0000003e04687947 */ /* 0x000fd8000b800000 */
[----:B------:R-:W-:-:S04]  /*16eb0*/  VOTE.ANY R6, PT, !P6 ;  /* 0x0000000000067806 */ /* 0x000fc800070e0100 */
[----:B------:R-:W1:Y:S02]  /*16ec0*/  POPC R4, R6 ;  /* 0x0000000600047309 */ /* 0x000e640000000000 */
[----:B-1----:R1:W2:Y:S02]  /*16ed0*/  SHFL.IDX PT, R17, R2, R4, 0x1f ;  /* 0x00001f0402117589 */ /* 0x0022a400000e0000 */
.L_x_964:
[----:B------:R-:W-:Y:S01]  /*16ee0*/  ISETP.NE.AND P0, PT, R6, RZ, PT ;  /* 0x000000ff0600720c */ /* 0x000fe20003f05270 */
[----:B------:R-:W-:-:S12]  /*16ef0*/  IMAD.MOV.U32 R14, RZ, RZ, RZ ;  /* 0x000000ffff0e7224 */ /* 0x000fd800078e00ff */
[----:B------:R-:W-:Y:S05]  /*16f00*/  @!P0 BRA `(.L_x_830) ;  /* 0x0000000000108947 */ /* 0x000fea0003800000 */
[----:B------:R-:W-:Y:S01]  /*16f10*/  UMOV UR4, 0xffffffff ;  /* 0xffffffff00047882 */ /* 0x000fe20000000000 */
[----:B------:R-:W-:Y:S02]  /*16f20*/  VIADD R12, R4, 0xffffffff ;  /* 0xffffffff040c7836 */ /* 0x000fe40000000000 */
[----:B------:R-:W-:Y:S05]  /*16f30*/  BRA.DIV UR4, `(.L_x_831) ;  /* 0x0000003e048c7947 */ /* 0x000fea000b800000 */
[----:B------:R3:W4:Y:S02]  /*16f40*/  SHFL.IDX PT, R14, R3, R12, 0x1f ;  /* 0x00001f0c030e7589 */ /* 0x00072400000e0000 */
.L_x_830:
[----:B--2---:R-:W-:Y:S01]  /*16f50*/  IABS R6, R17 ;  /* 0x0000001100067213 */ /* 0x004fe20000000000 */
[----:B----4-:R-:W-:Y:S01]  /*16f60*/  IMAD R16, R14, R16, R5 ;  /* 0x000000100e107224 */ /* 0x010fe200078e0205 */
[----:B------:R-:W-:Y:S02]  /*16f70*/  IADD3 R19, R4, R19, RZ ;  /* 0x0000001304137210 */ /* 0x000fe40007ffe0ff */
[----:B------:R-:W2:Y:S01]  /*16f80*/  I2F.RP R7, R6 ;  /* 0x0000000600077306 */ /* 0x000ea20000209400 */
[----:B------:R-:W-:-:S07]  /*16f90*/  IMAD.IADD R0, R0, 0x1, -R16 ;  /* 0x0000000100007824 */ /* 0x000fce00078e0a10 */
[----:B--2---:R-:W1:Y:S02]  /*16fa0*/  MUFU.RCP R7, R7 ;  /* 0x0000000700077308 */ /* 0x004e640000001000 */
[----:B-1----:R-:W-:-:S06]  /*16fb0*/  VIADD R2, R7, 0xffffffe ;  /* 0x0ffffffe07027836 */ /* 0x002fcc0000000000 */
[----:B0--3--:R0:W1:Y:S02]  /*16fc0*/  F2I.FTZ.U32.TRUNC.NTZ R3, R2 ;  /* 0x0000000200037305 */ /* 0x009064000021f000 */
[----:B0-----:R-:W-:Y:S02]  /*16fd0*/  IMAD.MOV.U32 R2, RZ, RZ, RZ ;  /* 0x000000ffff027224 */ /* 0x001fe400078e00ff */
[----:B-1----:R-:W-:-:S04]  /*16fe0*/  IMAD.MOV R5, RZ, RZ, -R3 ;  /* 0x000000ffff057224 */ /* 0x002fc800078e0a03 */
[----:B------:R-:W-:-:S04]  /*16ff0*/  IMAD R5, R5, R6, RZ ;  /* 0x0000000605057224 */ /* 0x000fc800078e02ff */
[----:B------:R-:W-:Y:S01]  /*17000*/  IMAD.HI.U32 R3, R3, R5, R2 ;  /* 0x0000000503037227 */ /* 0x000fe200078e0002 */
[----:B------:R-:W-:Y:S02]  /*17010*/  IABS R5, R17 ;  /* 0x0000001100057213 */ /* 0x000fe40000000000 */
[----:B------:R-:W-:-:S03]  /*17020*/  IABS R2, R0 ;  /* 0x0000000000027213 */ /* 0x000fc60000000000 */
[----:B------:R-:W-:Y:S02]  /*17030*/  IMAD.MOV R5, RZ, RZ, -R5 ;  /* 0x000000ffff057224 */ /* 0x000fe400078e0a05 */
        /* <DEDUP_REMOVED lines=16> */
.L_x_824:
[----:B------:R-:W-:Y:S01]  /*17140*/  UMOV UR4, URZ ;  /* 0x0000003f00047c82 */ /* 0x000fe20008000000 */
[----:B------:R-:W-:Y:S01]  /*17150*/  UMOV UR5, URZ ;  /* 0x0000003f00057c82 */ /* 0x000fe20008000000 */
[----:B------:R-:W-:Y:S01]  /*17160*/  ULDC UR6, c[0x0][0xc3c] ;  /* 0x00030f0000067ab9 */ /* 0x000fe20000000800 */
[----:B------:R-:W-:Y:S02]  /*17170*/  IMAD.MOV.U32 R16, RZ, RZ, R0 ;  /* 0x000000ffff107224 */ /* 0x000fe400078e0000 */
[----:B------:R-:W-:Y:S02]  /*17180*/  IMAD.U32 R17, RZ, RZ, UR4 ;  /* 0x00000004ff117e24 */ /* 0x000fe4000f8e00ff */
[----:B------:R-:W-:Y:S02]  /*17190*/  IMAD.U32 R18, RZ, RZ, UR5 ;  /* 0x00000005ff127e24 */ /* 0x000fe4000f8e00ff */
[----:B------:R-:W-:-:S07]  /*171a0*/  IMAD.U32 R19, RZ, RZ, UR6 ;  /* 0x00000006ff137e24 */ /* 0x000fce000f8e00ff */
.L_x_832:
[----:B------:R-:W1:Y:S01]  /*171b0*/  S2R R0, SR_TID.X ;  /* 0x0000000000007919 */ /* 0x000e620000002100 */
[----:B------:R-:W-:Y:S05]  /*171c0*/  WARPSYNC.ALL ;  /* 0x0000000000007948 */ /* 0x000fea0003800000 */
[----:B------:R-:W-:Y:S01]  /*171d0*/  BAR.SYNC.DEFER_BLOCKING 0x4, 0x180 ;  /* 0x0106000000007b1d */ /* 0x000fe20000010000 */
[----:B-1----:R-:W-:-:S04]  /*171e0*/  LOP3.LUT R0, R0, 0x1f, RZ, 0xc0, !PT ;  /* 0x0000001f00007812 */ /* 0x002fc800078ec0ff */
[----:B------:R-:W-:-:S13]  /*171f0*/  ISETP.NE.AND P0, PT, R0, RZ, PT ;  /* 0x000000ff0000720c */ /* 0x000fda0003f05270 */
[----:B0-----:R-:W0:Y:S01]  /*17200*/  @!P0 S2R R3, SR_CgaCtaId ;  /* 0x0000000000038919 */ /* 0x001e220000008800 */
[----:B------:R-:W-:-:S04]  /*17210*/  @!P0 MOV R0, 0x400 ;  /* 0x0000040000008802 */ /* 0x000fc80000000f00 */
[----:B0-----:R-:W-:-:S05]  /*17220*/  @!P0 LEA R23, R3, R0, 0x18 ;  /* 0x0000000003178211 */ /* 0x001fca00078ec0ff */
[----:B------:R0:W-:Y:S01]  /*17230*/  @!P0 STS.128 [R23+0x28cd0], R16 ;  /* 0x028cd01017008388 */ /* 0x0001e20000000c00 */
[----:B------:R-:W-:Y:S06]  /*17240*/  BAR.ARV 0x5, 0x180 ;  /* 0x0146000000007b1d */ /* 0x000fec0000002000 */
.L_x_821:
[----:B------:R-:W-:Y:S02]  /*17250*/  ULDC UR4, c[0x0][0xc3c] ;  /* 0x00030f0000047ab9 */ /* 0x000fe40000000800 */
[----:B----4-:R-:W-:-:S13]  /*17260*/  ISETP.GE.AND P0, PT, R19, UR4, PT ;  /* 0x0000000413007c0c */ /* 0x010fda000bf06270 */
[----:B------:R-:W-:Y:S05]  /*17270*/  @!P0 BRA `(.L_x_833) ;  /* 0xffffff9c00ac8947 */ /* 0x000fea000383ffff */
[----:B------:R-:W-:Y:S05]  /*17280*/  BSYNC B8 ;  /* 0x0000000000087941 */ /* 0x000fea0003800000 */
.L_x_726:
[----:B------:R-:W4:Y:S01]  /*17290*/  LDL.LU R0, [R1+0x1c] ;  /* 0x00001c0001007983 */ /* 0x000f220000300800 */
[----:B------:R-:W-:Y:S01]  /*172a0*/  BSSY B0, `(.L_x_834) ;  /* 0x000000b000007945 */ /* 0x000fe20003800000 */
[----:B0-----:R-:W0:Y:S01]  /*172b0*/  S2R R5, SR_CgaCtaId ;  /* 0x0000000000057919 */ /* 0x001e220000008800 */
[----:B----4-:R-:W-:-:S05]  /*172c0*/  VIADD R0, R0, 0x1 ;  /* 0x0000000100007836 */ /* 0x010fca0000000000 */
[----:B-1----:R-:W-:-:S04]  /*172d0*/  LEA.HI R2, R0, R0, RZ, 0x1 ;  /* 0x0000000000027211 */ /* 0x002fc800078f08ff */
[----:B------:R-:W-:Y:S02]  /*172e0*/  LOP3.LUT R3, R2, 0xfffffffe, RZ, 0xc0, !PT ;  /* 0xfffffffe02037812 */ /* 0x000fe400078ec0ff */
[----:B------:R-:W-:-:S03]  /*172f0*/  MOV R2, 0x400 ;  /* 0x0000040000027802 */ /* 0x000fc60000000f00 */
[----:B------:R-:W-:Y:S01]  /*17300*/  IMAD.IADD R0, R0, 0x1, -R3 ;  /* 0x0000000100007824 */ /* 0x000fe200078e0a03 */
[----:B0-----:R-:W-:-:S04]  /*17310*/  LEA R4, R5, R2, 0x18 ;  /* 0x0000000205047211 */ /* 0x001fc800078ec0ff */
[----:B------:R-:W-:-:S04]  /*17320*/  SHF.L.U32 R0, R0, 0x1f, RZ ;  /* 0x0000001f00007819 */ /* 0x000fc800000006ff */
[----:B------:R-:W0:Y:S02]  /*17330*/  SYNCS.PHASECHK.TRANS64.TRYWAIT P0, [R4+URZ+0x28c20], R0 ;  /* 0x028c2000040075a7 */ /* 0x000e24000800017f */
[----:B0-----:R-:W-:Y:S05]  /*17340*/  @!P0 BRA `(.L_x_835) ;  /* 0x0000003800ac8947 */ /* 0x001fea0003800000 */
.L_x_967:
[----:B------:R-:W-:Y:S05]  /*17350*/  BSYNC B0 ;  /* 0x0000000000007941 */ /* 0x000fea0003800000 */
.L_x_834:
[----:B------:R-:W-:-:S03]  /*17360*/  UMOV UR4, 0xffffffff ;  /* 0xffffffff00047882 */ /* 0x000fc60000000000 */
[----:B------:R-:W-:Y:S05]  /*17370*/  BRA.DIV UR4, `(.L_x_836) ;  /* 0x0000003a04b47947 */ /* 0x000fea000b800000 */
[----:B0-----:R-:W0:Y:S02]  /*17380*/  S2R R0, SR_TID.X ;  /* 0x0000000000007919 */ /* 0x001e240000002100 */
[----:B0-----:R-:W-:-:S04]  /*17390*/  SHF.R.U32.HI R0, RZ, 0x5, R0 ;  /* 0x00000005ff007819 */ /* 0x001fc80000011600 */
[----:B------:R-:W-:-:S05]  /*173a0*/  LOP3.LUT R0, R0, 0x3, RZ, 0xc0, !PT ;  /* 0x0000000300007812 */ /* 0x000fca00078ec0ff */
[----:B------:R0:W1:Y:S02]  /*173b0*/  SHFL.IDX PT, R14, R0, RZ, 0x1f ;  /* 0x00001fff000e7589 */ /* 0x00006400000e0000 */
.L_x_970:
[----:B-1----:R-:W-:-:S13]  /*173c0*/  ISETP.NE.AND P0, PT, R14, RZ, PT ;  /* 0x000000ff0e00720c */ /* 0x002fda0003f05270 */
[----:B------:R-:W-:Y:S05]  /*173d0*/  @P0 BRA `(.L_x_588) ;  /* 0x0000000000840947 */ /* 0x000fea0003800000 */
[----:B------:R-:W-:-:S03]  /*173e0*/  UMOV UR4, 0xffffffff ;  /* 0xffffffff00047882 */ /* 0x000fc60000000000 */
[----:B------:R-:W-:Y:S05]  /*173f0*/  BRA.DIV UR4, `(.L_x_837) ;  /* 0x0000003a04c87947 */ /* 0x000fea000b800000 */
[----:B------:R-:W-:-:S13]  /*17400*/  ELECT P6, URZ, PT ;  /* 0x00000000003f782f */ /* 0x000fda00038c0000 */
.L_x_973:
[----:B------:R-:W-:Y:S05]  /*17410*/  @!P6 BRA `(.L_x_588) ;  /* 0x000000000074e947 */ /* 0x000fea0003800000 */
[----:B------:R-:W-:-:S04]  /*17420*/  LOP3.LUT R37, R37, 0x2, RZ, 0xfc, !PT ;  /* 0x0000000225257812 */ /* 0x000fc800078efcff */
[----:B------:R-:W-:-:S13]  /*17430*/  ISETP.NE.AND P0, PT, R37, 0x3, PT ;  /* 0x000000032500780c */ /* 0x000fda0003f05270 */
[----:B------:R-:W-:Y:S05]  /*17440*/  @!P0 BRA `(.L_x_838) ;  /* 0x0000000000048947 */ /* 0x000fea0003800000 */
[----:B------:R-:W-:Y:S01]  /*17450*/  BPT.TRAP 0x1 ;  /* 0x000000040000795c */ /* 0x000fe20000300000 */
.L_x_838:
[C---:B------:R-:W-:Y:S01]  /*17460*/  IMAD R5, R25.reuse, 0x8, R4 ;  /* 0x0000000819057824 */ /* 0x040fe200078e0204 */
[----:B0-----:R-:W-:Y:S01]  /*17470*/  SHF.L.U32 R0, R26, 0x1f, RZ ;  /* 0x0000001f1a007819 */ /* 0x001fe200000006ff */
[----:B------:R-:W-:-:S03]  /*17480*/  VIADD R25, R25, 0x1 ;  /* 0x0000000119197836 */ /* 0x000fc60000000000 */
[----:B------:R-:W0:Y:S02]  /*17490*/  SYNCS.PHASECHK.TRANS64.TRYWAIT P1, [R5+URZ+0x28c40], R0 ;  /* 0x028c4000050075a7 */ /* 0x000e24000802017f */
[----:B------:R-:W-:-:S04]  /*174a0*/  ISETP.NE.AND P2, PT, R25, 0x2, PT ;  /* 0x000000021900780c */ /* 0x000fc80003f45270 */
[----:B------:R-:W-:Y:S01]  /*174b0*/  SEL R3, RZ, 0x1, P2 ;  /* 0x00000001ff037807 */ /* 0x000fe20001000000 */
[----:B0-----:R-:W-:Y:S08]  /*174c0*/  @!P1 BRA `(.L_x_839) ;  /* 0x0000003800b49947 */ /* 0x001ff00003800000 */
.L_x_974:
[----:B------:R-:W-:Y:S02]  /*174d0*/  SEL R25, R25, RZ, P2 ;  /* 0x000000ff19197207 */ /* 0x000fe40001000000 */
[----:B------:R-:W-:Y:S01]  /*174e0*/  LOP3.LUT R2, R26, R3, RZ, 0x3c, !PT ;  /* 0x000000031a027212 */ /* 0x000fe200078e3cff */
[----:B------:R-:W-:Y:S06]  /*174f0*/  @!P0 BRA `(.L_x_840) ;  /* 0x0000000000048947 */ /* 0x000fec0003800000 */
[----:B------:R-:W-:Y:S01]  /*17500*/  BPT.TRAP 0x1 ;  /* 0x000000040000795c */ /* 0x000fe20000300000 */
.L_x_840:
[----:B------:R-:W-:Y:S01]  /*17510*/  IMAD R25, R25, 0x8, R4 ;  /* 0x0000000819197824 */ /* 0x000fe200078e0204 */
[----:B------:R-:W-:-:S04]  /*17520*/  SHF.L.U32 R2, R2, 0x1f, RZ ;  /* 0x0000001f02027819 */ /* 0x000fc800000006ff */
[----:B------:R-:W1:Y:S02]  /*17530*/  SYNCS.PHASECHK.TRANS64.TRYWAIT P1, [R25+URZ+0x28c40], R2 ;  /* 0x028c4002190075a7 */ /* 0x000e64000802017f */
[----:B-1----:R-:W-:Y:S05]  /*17540*/  @!P1 BRA `(.L_x_841) ;  /* 0x0000003800a89947 */ /* 0x002fea0003800000 */
.L_x_975:
[----:B------:R-:W-:Y:S05]  /*17550*/  @!P0 BRA `(.L_x_842) ;  /* 0x0000000000048947 */ /* 0x000fea0003800000 */
[----:B------:R-:W-:Y:S01]  /*17560*/  BPT.TRAP 0x1 ;  /* 0x000000040000795c */ /* 0x000fe20000300000 */
.L_x_842:
[----:B------:R-:W4:Y:S02]  /*17570*/  SYNCS.PHASECHK.TRANS64.TRYWAIT P1, [R5+URZ+0x28c60], R0 ;  /* 0x028c6000050075a7 */ /* 0x000f24000802017f */
[----:B----4-:R-:W-:Y:S05]  /*17580*/  @!P1 BRA `(.L_x_843) ;  /* 0x0000003800ac9947 */ /* 0x010fea0003800000 */
.L_x_976:
[----:B------:R-:W-:Y:S05]  /*17590*/  @!P0 BRA `(.L_x_844) ;  /* 0x0000000000048947 */ /* 0x000fea0003800000 */
[----:B------:R-:W-:Y:S01]  /*175a0*/  BPT.TRAP 0x1 ;  /* 0x000000040000795c */ /* 0x000fe20000300000 */
.L_x_844:
[----:B------:R0:W0:Y:S02]  /*175b0*/  SYNCS.PHASECHK.TRANS64.TRYWAIT P0, [R25+URZ+0x28c60], R2 ;  /* 0x028c6002190075a7 */ /* 0x000024000800017f */
[----:B0-----:R-:W-:Y:S05]  /*175c0*/  @!P0 NANOSLEEP.SYNCS 0x989680 ;  /* 0x009896800000895d */ /* 0x001fea0003900000 */
[----:B------:R-:W0:Y:S02]  /*175d0*/  @!P0 SYNCS.PHASECHK.TRANS64 P0, [R25+URZ+0x28c60], R2 ;  /* 0x028c6002190085a7 */ /* 0x000e24000800007f */
[----:B0-----:R-:W-:Y:S05]  /*175e0*/  @!P0 BRA `(.L_x_844) ;  /* 0xfffffffc00f08947 */ /* 0x001fea000383ffff */
.L_x_588:
[----:B------:R-:W-:Y:S05]  /*175f0*/  BSYNC B9 ;  /* 0x0000000000097941 */ /* 0x000fea0003800000 */
.L_x_585:
[----:B------:R-:W-:Y:S05]  /*17600*/  EXIT ;  /* 0x000000000000794d */ /* 0x000fea0003800000 */
.L_x_604:
[----:B0-----:R0:W1:Y:S02]  /*17610*/  SYNCS.PHASECHK.TRANS64.TRYWAIT P6, [R63+URZ+0x28c90], R74 ;  /* 0x028c904a3f0075a7 */ /* 0x00106400080c017f */
[----:B-1----:R-:W-:Y:S05]  /*17620*/  @!P6 NANOSLEEP.SYNCS 0x989680 ;  /* 0x009896800000e95d */ /* 0x002fea0003900000 */
[----:B------:R-:W1:Y:S02]  /*17630*/  @!P6 SYNCS.PHASECHK.TRANS64 P6, [R63+URZ+0x28c90], R74 ;  /* 0x028c904a3f00e5a7 */ /* 0x000e6400080c007f */
[----:B-1----:R-:W-:Y:S05]  /*17640*/  @!P6 BRA `(.L_x_604) ;  /* 0xfffffffc00f0e947 */ /* 0x002fea000383ffff */
[----:B------:R-:W-:Y:S05]  /*17650*/  BRA `(.L_x_845) ;  /* 0xfffffeb000e47947 */ /* 0x000fea000383ffff */
.L_x_605:
[----:B------:R-:W-:Y:S01]  /*17660*/  BSSY B1, `(.L_x_846) ;  /* 0x0000008000017945 */ /* 0x000fe20003800000 */
[----:B------:R-:W-:Y:S02]  /*17670*/  IMAD.MOV.U32 R13, RZ, RZ, R69 ;  /* 0x000000ffff0d7224 */ /* 0x000fe400078e0045 */
[----:B------:R-:W-:Y:S02]  /*17680*/  IMAD.MOV.U32 R12, RZ, RZ, RZ ;  /* 0x000000ffff0c7224 */ /* 0x000fe400078e00ff */
[----:B------:R-:W-:Y:S02]  /*17690*/  IMAD.MOV.U32 R11, RZ, RZ, 0x1c1f ;  /* 0x00001c1fff0b7424 */ /* 0x000fe400078e00ff */
[----:B------:R-:W-:-:S07]  /*176a0*/  IMAD.MOV.U32 R15, RZ, RZ, -0x1 ;  /* 0xffffffffff0f7424 */ /* 0x000fce00078e00ff */
[----:B0-----:R-:W-:Y:S05]  /*176b0*/  WARPSYNC.COLLECTIVE R15, `(.L_x_847) ;  /* 0x000000000f087348 */ /* 0x001fea0003c00000 */
[----:B------:R1:W2:Y:S02]  /*176c0*/  SHFL.IDX P6, R14, R13, R12, R11 ;  /* 0x0000000c0d0e7389 */ /* 0x0002a400000c000b */
[----:B012---:R-:W-:Y:S01]  /*176d0*/  ENDCOLLECTIVE ;  /* 0x000000000000791b */ /* 0x007fe20003800000 */
.L_x_847:
[----:B------:R-:W-:Y:S05]  /*176e0*/  BSYNC B1 ;  /* 0x0000000000017941 */ /* 0x000fea0003800000 */
.L_x_846:
[----:B------:R-:W-:Y:S02]  /*176f0*/  IMAD.MOV.U32 R13, RZ, RZ, R70 ;  /* 0x000000ffff0d7224 */ /* 0x000fe400078e0046 */
[----:B------:R-:W-:Y:S02]  /*17700*/  IMAD.MOV.U32 R12, RZ, RZ, RZ ;  /* 0x000000ffff0c7224 */ /* 0x000fe400078e00ff */
[----:B------:R-:W-:Y:S02]  /*17710*/  IMAD.MOV.U32 R11, RZ, RZ, 0x1c1f ;  /* 0x00001c1fff0b7424 */ /* 0x000fe400078e00ff */
[----:B------:R-:W-:Y:S02]  /*17720*/  IMAD.MOV.U32 R15, RZ, RZ, -0x1 ;  /* 0xffffffffff0f7424 */ /* 0x000fe400078e00ff */
[----:B------:R-:W-:-:S07]  /*17730*/  IMAD.MOV.U32 R72, RZ, RZ, R14 ;  /* 0x000000ffff487224 */ /* 0x000fce00078e000e */
[----:B------:R-:W-:Y:S05]  /*17740*/  WARPSYNC.COLLECTIVE R15, `(.L_x_848) ;  /* 0x000000000f087348 */ /* 0x000fea0003c00000 */
[----:B------:R0:W1:Y:S02]  /*17750*/  SHFL.IDX P6, R14, R13, R12, R11 ;  /* 0x0000000c0d0e7389 */ /* 0x00006400000c000b */
[----:B01----:R-:W-:Y:S01]  /*17760*/  ENDCOLLECTIVE ;  /* 0x000000000000791b */ /* 0x003fe20003800000 */
.L_x_848:
[----:B------:R-:W-:Y:S05]  /*17770*/  BRA `(.L_x_849) ;  /* 0xfffffeb000b07947 */ /* 0x000fea000383ffff */
.L_x_615:
[----:B0-----:R0:W1:Y:S02]  /*17780*/  SYNCS.PHASECHK.TRANS64.TRYWAIT P6, [R63+URZ+0x28c90], R74 ;  /* 0x028c904a3f0075a7 */ /* 0x00106400080c017f */
[----:B-1----:R-:W-:Y:S05]  /*17790*/  @!P6 NANOSLEEP.SYNCS 0x989680 ;  /* 0x009896800000e95d */ /* 0x002fea0003900000 */
[----:B------:R-:W1:Y:S02]  /*177a0*/  @!P6 SYNCS.PHASECHK.TRANS64 P6, [R63+URZ+0x28c90], R74 ;  /* 0x028c904a3f00e5a7 */ /* 0x000e6400080c007f */
[----:B-1----:R-:W-:Y:S05]  /*177b0*/  @!P6 BRA `(.L_x_615) ;  /* 0xfffffffc00f0e947 */ /* 0x002fea000383ffff */
[----:B------:R-:W-:Y:S05]  /*177c0*/  BRA `(.L_x_850) ;  /* 0xfffffebc00287947 */ /* 0x000fea000383ffff */
.L_x_616:
[----:B------:R-:W-:Y:S01]  /*177d0*/  BSSY B1, `(.L_x_851) ;  /* 0x0000008000017945 */ /* 0x000fe20003800000 */
[----:B------:R-:W-:Y:S01]  /*177e0*/  IMAD.MOV.U32 R13, RZ, RZ, R69 ;  /* 0x000000ffff0d7224 */ /* 0x000fe200078e0045 */
[----:B------:R-:W-:Y:S01]  /*177f0*/  MOV R11, 0x1c1f ;  /* 0x00001c1f000b7802 */ /* 0x000fe20000000f00 */
[----:B------:R-:W-:Y:S02]  /*17800*/  IMAD.MOV.U32 R12, RZ, RZ, RZ ;  /* 0x000000ffff0c7224 */ /* 0x000fe400078e00ff */
[----:B------:R-:W-:-:S07]  /*17810*/  IMAD.MOV.U32 R15, RZ, RZ, -0x1 ;  /* 0xffffffffff0f7424 */ /* 0x000fce00078e00ff */
[----:B0-----:R-:W-:Y:S05]  /*17820*/  WARPSYNC.COLLECTIVE R15, `(.L_x_852) ;  /* 0x000000000f087348 */ /* 0x001fea0003c00000 */
[----:B------:R1:W2:Y:S02]  /*17830*/  SHFL.IDX P6, R14, R13, R12, R11 ;  /* 0x0000000c0d0e7389 */ /* 0x0002a400000c000b */
[----:B012---:R-:W-:Y:S01]  /*17840*/  ENDCOLLECTIVE ;  /* 0x000000000000791b */ /* 0x007fe20003800000 */
.L_x_852:
[----:B------:R-:W-:Y:S05]  /*17850*/  BSYNC B1 ;  /* 0x0000000000017941 */ /* 0x000fea0003800000 */
.L_x_851:
        /* <DEDUP_REMOVED lines=8> */
.L_x_853:
[----:B------:R-:W-:Y:S01]  /*178e0*/  IMAD.MOV.U32 R70, RZ, RZ, R14 ;  /* 0x000000ffff467224 */ /* 0x000fe200078e000e */
[----:B------:R-:W-:Y:S06]  /*178f0*/  BRA `(.L_x_854) ;  /* 0xfffffeb800f07947 */ /* 0x000fec000383ffff */
.L_x_621:
[----:B0-----:R0:W1:Y:S02]  /*17900*/  SYNCS.PHASECHK.TRANS64.TRYWAIT P0, [R63+URZ+0x28c90], R74 ;  /* 0x028c904a3f0075a7 */ /* 0x001064000800017f */
[----:B-1----:R-:W-:Y:S05]  /*17910*/  @!P0 NANOSLEEP.SYNCS 0x989680 ;  /* 0x009896800000895d */ /* 0x002fea0003900000 */
[----:B------:R-:W1:Y:S02]  /*17920*/  @!P0 SYNCS.PHASECHK.TRANS64 P0, [R63+URZ+0x28c90], R74 ;  /* 0x028c904a3f0085a7 */ /* 0x000e64000800007f */
[----:B-1----:R-:W-:Y:S05]  /*17930*/  @!P0 BRA `(.L_x_621) ;  /* 0xfffffffc00f08947 */ /* 0x002fea000383ffff */
[----:B------:R-:W-:Y:S05]  /*17940*/  BRA `(.L_x_855) ;  /* 0xfffffec000f07947 */ /* 0x000fea000383ffff */
.L_x_622:
[----:B------:R-:W-:Y:S01]  /*17950*/  BSSY B1, `(.L_x_856) ;  /* 0x0000007000017945 */ /* 0x000fe20003800000 */
[----:B------:R-:W-:Y:S02]  /*17960*/  IMAD.MOV.U32 R12, RZ, RZ, RZ ;  /* 0x000000ffff0c7224 */ /* 0x000fe400078e00ff */
[----:B------:R-:W-:Y:S02]  /*17970*/  IMAD.MOV.U32 R11, RZ, RZ, 0x1c1f ;  /* 0x00001c1fff0b7424 */ /* 0x000fe400078e00ff */
[----:B------:R-:W-:-:S07]  /*17980*/  IMAD.MOV.U32 R15, RZ, RZ, -0x1 ;  /* 0xffffffffff0f7424 */ /* 0x000fce00078e00ff */
[----:B0-----:R-:W-:Y:S05]  /*17990*/  WARPSYNC.COLLECTIVE R15, `(.L_x_857) ;  /* 0x000000000f087348 */ /* 0x001fea0003c00000 */
[----:B------:R1:W2:Y:S02]  /*179a0*/  SHFL.IDX P6, R14, R13, R12, R11 ;  /* 0x0000000c0d0e7389 */ /* 0x0002a400000c000b */
[----:B012---:R-:W-:Y:S01]  /*179b0*/  ENDCOLLECTIVE ;  /* 0x000000000000791b */ /* 0x007fe20003800000 */
.L_x_857:
[----:B------:R-:W-:Y:S05]  /*179c0*/  BSYNC B1 ;  /* 0x0000000000017941 */ /* 0x000fea0003800000 */
.L_x_856:
        /* <DEDUP_REMOVED lines=8> */
.L_x_858:
[----:B------:R-:W-:Y:S05]  /*17a50*/  BRA `(.L_x_859) ;  /* 0xfffffec400187947 */ /* 0x000fea000383ffff */
.L_x_626:
[----:B--2---:R2:W3:Y:S02]  /*17a60*/  SYNCS.PHASECHK.TRANS64.TRYWAIT P5, [R63+URZ+0x28cb0], R74 ;  /* 0x028cb04a3f0075a7 */ /* 0x0044e400080a017f */
[----:B---3--:R-:W-:Y:S05]  /*17a70*/  @!P5 NANOSLEEP.SYNCS 0x989680 ;  /* 0x009896800000d95d */ /* 0x008fea0003900000 */
[----:B------:R-:W3:Y:S02]  /*17a80*/  @!P5 SYNCS.PHASECHK.TRANS64 P5, [R63+URZ+0x28cb0], R74 ;  /* 0x028cb04a3f00d5a7 */ /* 0x000ee400080a007f */
[----:B---3--:R-:W-:Y:S05]  /*17a90*/  @!P5 BRA `(.L_x_626) ;  /* 0xfffffffc00f0d947 */ /* 0x008fea000383ffff */
[----:B------:R-:W-:Y:S05]  /*17aa0*/  BRA `(.L_x_860) ;  /* 0xfffffec400a47947 */ /* 0x000fea000383ffff */
.L_x_637:
[----:B0-----:R0:W1:Y:S02]  /*17ab0*/  SYNCS.PHASECHK.TRANS64.TRYWAIT P1, [R3+URZ+0x28c50], R6 ;  /* 0x028c5006030075a7 */ /* 0x001064000802017f */
[----:B-1----:R-:W-:Y:S05]  /*17ac0*/  @!P1 NANOSLEEP.SYNCS 0x989680 ;  /* 0x009896800000995d */ /* 0x002fea0003900000 */
[----:B------:R-:W1:Y:S02]  /*17ad0*/  @!P1 SYNCS.PHASECHK.TRANS64 P1, [R3+URZ+0x28c50], R6 ;  /* 0x028c5006030095a7 */ /* 0x000e64000802007f */
[----:B-1----:R-:W-:Y:S05]  /*17ae0*/  @!P1 BRA `(.L_x_637) ;  /* 0xfffffffc00f09947 */ /* 0x002fea000383ffff */
[----:B------:R-:W-:Y:S05]  /*17af0*/  BRA `(.L_x_861) ;  /* 0xfffffed4007c7947 */ /* 0x000fea000383ffff */
.L_x_645:
[----:B-1----:R1:W2:Y:S02]  /*17b00*/  SYNCS.PHASECHK.TRANS64.TRYWAIT P1, [R3+URZ+0x28c50], R10 ;  /* 0x028c500a030075a7 */ /* 0x0022a4000802017f */
[----:B--2---:R-:W-:Y:S05]  /*17b10*/  @!P1 NANOSLEEP.SYNCS 0x989680 ;  /* 0x009896800000995d */ /* 0x004fea0003900000 */
[----:B------:R-:W2:Y:S02]  /*17b20*/  @!P1 SYNCS.PHASECHK.TRANS64 P1, [R3+URZ+0x28c50], R10 ;  /* 0x028c500a030095a7 */ /* 0x000ea4000802007f */
[----:B--2---:R-:W-:Y:S05]  /*17b30*/  @!P1 BRA `(.L_x_645) ;  /* 0xfffffffc00f09947 */ /* 0x004fea000383ffff */
[----:B------:R-:W-:Y:S05]  /*17b40*/  BRA `(.L_x_644) ;  /* 0xfffffee000a07947 */ /* 0x000fea000383ffff */
.L_x_659:
        /* <DEDUP_REMOVED lines=8> */
.L_x_863:
[----:B------:R-:W-:Y:S05]  /*17bd0*/  BSYNC B1 ;  /* 0x0000000000017941 */ /* 0x000fea0003800000 */
.L_x_862:
[----:B------:R-:W-:Y:S01]  /*17be0*/  IMAD.MOV.U32 R13, RZ, RZ, R26 ;  /* 0x000000ffff0d7224 */ /* 0x000fe200078e001a */
[----:B------:R-:W-:Y:S01]  /*17bf0*/  MOV R12, RZ ;  /* 0x000000ff000c7202 */ /* 0x000fe20000000f00 */
[----:B------:R-:W-:Y:S02]  /*17c00*/  IMAD.MOV.U32 R11, RZ, RZ, 0x1c1f ;  /* 0x00001c1fff0b7424 */ /* 0x000fe400078e00ff */
[----:B------:R-:W-:Y:S02]  /*17c10*/  IMAD.MOV.U32 R15, RZ, RZ, -0x1 ;  /* 0xffffffffff0f7424 */ /* 0x000fe400078e00ff */
[----:B------:R-:W-:-:S07]  /*17c20*/  IMAD.MOV.U32 R3, RZ, RZ, R14 ;  /* 0x000000ffff037224 */ /* 0x000fce00078e000e */
[----:B------:R-:W-:Y:S05]  /*17c30*/  WARPSYNC.COLLECTIVE R15, `(.L_x_864) ;  /* 0x000000000f087348 */ /* 0x000fea0003c00000 */
[----:B------:R0:W1:Y:S02]  /*17c40*/  SHFL.IDX P6, R14, R13, R12, R11 ;  /* 0x0000000c0d0e7389 */ /* 0x00006400000c000b */
[----:B01----:R-:W-:Y:S01]  /*17c50*/  ENDCOLLECTIVE ;  /* 0x000000000000791b */ /* 0x003fe20003800000 */
.L_x_864:
[----:B------:R-:W-:Y:S02]  /*17c60*/  IMAD.MOV.U32 R13, RZ, RZ, R29 ;  /* 0x000000ffff0d7224 */ /* 0x000fe400078e001d */
[----:B------:R-:W-:-:S07]  /*17c70*/  IMAD.MOV.U32 R0, RZ, RZ, R14 ;  /* 0x000000ffff007224 */ /* 0x000fce00078e000e */
[----:B------:R-:W-:Y:S05]  /*17c80*/  WARPSYNC.COLLECTIVE R15, `(.L_x_865) ;  /* 0x000000000f087348 */ /* 0x000fea0003c00000 */
[----:B------:R0:W1:Y:S02]  /*17c90*/  SHFL.IDX P6, R14, R13, R12, R11 ;  /* 0x0000000c0d0e7389 */ /* 0x00006400000c000b */
[----:B01----:R-:W-:Y:S01]  /*17ca0*/  ENDCOLLECTIVE ;  /* 0x000000000000791b */ /* 0x003fe20003800000 */
.L_x_865:
[----:B------:R-:W-:Y:S02]  /*17cb0*/  IMAD.MOV.U32 R13, RZ, RZ, R28 ;  /* 0x000000ffff0d7224 */ /* 0x000fe400078e001c */
[----:B------:R-:W-:-:S07]  /*17cc0*/  IMAD.MOV.U32 R5, RZ, RZ, R14 ;  /* 0x000000ffff057224 */ /* 0x000fce00078e000e */
[----:B------:R-:W-:Y:S05]  /*17cd0*/  WARPSYNC.COLLECTIVE R15, `(.L_x_866) ;  /* 0x000000000f087348 */ /* 0x000fea0003c00000 */
[----:B------:R0:W1:Y:S02]  /*17ce0*/  SHFL.IDX P6, R14, R13, R12, R11 ;  /* 0x0000000c0d0e7389 */ /* 0x00006400000c000b */
[----:B01----:R-:W-:Y:S01]  /*17cf0*/  ENDCOLLECTIVE ;  /* 0x000000000000791b */ /* 0x003fe20003800000 */
.L_x_866:
[----:B------:R-:W-:Y:S05]  /*17d00*/  BRA `(.L_x_867) ;  /* 0xfffffef000d87947 */ /* 0x000fea000383ffff */
.L_x_663:
[----:B0-----:R0:W1:Y:S02]  /*17d10*/  SYNCS.PHASECHK.TRANS64.TRYWAIT P0, [R2+URZ+0x28c00], R29 ;  /* 0x028c001d020075a7 */ /* 0x001064000800017f */
[----:B-1----:R-:W-:Y:S05]  /*17d20*/  @!P0 NANOSLEEP.SYNCS 0x989680 ;  /* 0x009896800000895d */ /* 0x002fea0003900000 */
[----:B------:R-:W1:Y:S02]  /*17d30*/  @!P0 SYNCS.PHASECHK.TRANS64 P0, [R2+URZ+0x28c00], R29 ;  /* 0x028c001d020085a7 */ /* 0x000e64000800007f */
[----:B-1----:R-:W-:Y:S05]  /*17d40*/  @!P0 BRA `(.L_x_663) ;  /* 0xfffffffc00f08947 */ /* 0x002fea000383ffff */
[----:B------:R-:W-:Y:S05]  /*17d50*/  BRA `(.L_x_868) ;  /* 0xfffffef400ec7947 */ /* 0x000fea000383ffff */
.L_x_671:
        /* <DEDUP_REMOVED lines=8> */
.L_x_870:
[----:B------:R-:W-:Y:S05]  /*17de0*/  BSYNC B1 ;  /* 0x0000000000017941 */ /* 0x000fea0003800000 */
.L_x_869:
        /* <DEDUP_REMOVED lines=8> */
.L_x_871:
[----:B------:R-:W-:Y:S02]  /*17e70*/  IMAD.MOV.U32 R13, RZ, RZ, R29 ;  /* 0x000000ffff0d7224 */ /* 0x000fe400078e001d */
[----:B------:R-:W-:-:S07]  /*17e80*/  IMAD.MOV.U32 R3, RZ, RZ, R14 ;  /* 0x000000ffff037224 */ /* 0x000fce00078e000e */
[----:B------:R-:W-:Y:S05]  /*17e90*/  WARPSYNC.COLLECTIVE R15, `(.L_x_872) ;  /* 0x000000000f087348 */ /* 0x000fea0003c00000 */
[----:B------:R0:W1:Y:S02]  /*17ea0*/  SHFL.IDX P6, R14, R13, R12, R11 ;  /* 0x0000000c0d0e7389 */ /* 0x00006400000c000b */
[----:B01----:R-:W-:Y:S01]  /*17eb0*/  ENDCOLLECTIVE ;  /* 0x000000000000791b */ /* 0x003fe20003800000 */
.L_x_872:
[----:B------:R-:W-:Y:S02]  /*17ec0*/  IMAD.MOV.U32 R13, RZ, RZ, R28 ;  /* 0x000000ffff0d7224 */ /* 0x000fe400078e001c */
[----:B------:R-:W-:-:S07]  /*17ed0*/  IMAD.MOV.U32 R20, RZ, RZ, R14 ;  /* 0x000000ffff147224 */ /* 0x000fce00078e000e */
[----:B------:R-:W-:Y:S05]  /*17ee0*/  WARPSYNC.COLLECTIVE R15, `(.L_x_873) ;  /* 0x000000000f087348 */ /* 0x000fea0003c00000 */
[----:B------:R0:W1:Y:S02]  /*17ef0*/  SHFL.IDX P6, R14, R13, R12, R11 ;  /* 0x0000000c0d0e7389 */ /* 0x00006400000c000b */
[----:B01----:R-:W-:Y:S01]  /*17f00*/  ENDCOLLECTIVE ;  /* 0x000000000000791b */ /* 0x003fe20003800000 */
.L_x_873:
[----:B------:R-:W-:Y:S05]  /*17f10*/  BRA `(.L_x_874) ;  /* 0xffffff00005c7947 */ /* 0x000fea000383ffff */
.L_x_675:
[----:B0-----:R0:W1:Y:S02]  /*17f20*/  SYNCS.PHASECHK.TRANS64.TRYWAIT P1, [R2+URZ+0x28c00], R27 ;  /* 0x028c001b020075a7 */ /* 0x001064000802017f */
[----:B-1----:R-:W-:Y:S05]  /*17f30*/  @!P1 NANOSLEEP.SYNCS 0x989680 ;  /* 0x009896800000995d */ /* 0x002fea0003900000 */
[----:B------:R-:W1:Y:S02]  /*17f40*/  @!P1 SYNCS.PHASECHK.TRANS64 P1, [R2+URZ+0x28c00], R27 ;  /* 0x028c001b020095a7 */ /* 0x000e64000802007f */
[----:B-1----:R-:W-:Y:S05]  /*17f50*/  @!P1 BRA `(.L_x_675) ;  /* 0xfffffffc00f09947 */ /* 0x002fea000383ffff */
[----:B------:R-:W-:Y:S05]  /*17f60*/  BRA `(.L_x_875) ;  /* 0xffffff04003c7947 */ /* 0x000fea000383ffff */
.L_x_681:
[----:B0-----:R0:W1:Y:S02]  /*17f70*/  SYNCS.PHASECHK.TRANS64.TRYWAIT P1, [R12+URZ+0x28c30], R13 ;  /* 0x028c300d0c0075a7 */ /* 0x001064000802017f */
[----:B-1----:R-:W-:Y:S05]  /*17f80*/  @!P1 NANOSLEEP.SYNCS 0x989680 ;  /* 0x009896800000995d */ /* 0x002fea0003900000 */
[----:B------:R-:W1:Y:S02]  /*17f90*/  @!P1 SYNCS.PHASECHK.TRANS64 P1, [R12+URZ+0x28c30], R13 ;  /* 0x028c300d0c0095a7 */ /* 0x000e64000802007f */
[----:B-1----:R-:W-:Y:S05]  /*17fa0*/  @!P1 BRA `(.L_x_681) ;  /* 0xfffffffc00f09947 */ /* 0x002fea000383ffff */
[----:B------:R-:W-:Y:S05]  /*17fb0*/  BRA `(.L_x_680) ;  /* 0xffffff1000707947 */ /* 0x000fea000383ffff */
.L_x_687:
[----:B--2---:R2:W3:Y:S02]  /*17fc0*/  SYNCS.PHASECHK.TRANS64.TRYWAIT P1, [R12+URZ+0x28c50], R13 ;  /* 0x028c500d0c0075a7 */ /* 0x0044e4000802017f */
[----:B---3--:R-:W-:Y:S05]  /*17fd0*/  @!P1 NANOSLEEP.SYNCS 0x989680 ;  /* 0x009896800000995d */ /* 0x008fea0003900000 */
[----:B------:R-:W3:Y:S02]  /*17fe0*/  @!P1 SYNCS.PHASECHK.TRANS64 P1, [R12+URZ+0x28c50], R13 ;  /* 0x028c500d0c0095a7 */ /* 0x000ee4000802007f */
[----:B---3--:R-:W-:Y:S05]  /*17ff0*/  @!P1 BRA `(.L_x_687) ;  /* 0xfffffffc00f09947 */ /* 0x008fea000383ffff */
[----:B------:R-:W-:Y:S05]  /*18000*/  BRA `(.L_x_686) ;  /* 0xffffff2400ac7947 */ /* 0x000fea000383ffff */
.L_x_695:
[----:B-1----:R1:W2:Y:S02]  /*18010*/  SYNCS.PHASECHK.TRANS64.TRYWAIT P2, [R12+URZ+0x28c30], R14 ;  /* 0x028c300e0c0075a7 */ /* 0x0022a4000804017f */
[----:B--2---:R-:W-:Y:S05]  /*18020*/  @!P2 NANOSLEEP.SYNCS 0x989680 ;  /* 0x009896800000a95d */ /* 0x004fea0003900000 */
[----:B------:R-:W2:Y:S02]  /*18030*/  @!P2 SYNCS.PHASECHK.TRANS64 P2, [R12+URZ+0x28c30], R14 ;  /* 0x028c300e0c00a5a7 */ /* 0x000ea4000804007f */
[----:B--2---:R-:W-:Y:S05]  /*18040*/  @!P2 BRA `(.L_x_695) ;  /* 0xfffffffc00f0a947 */ /* 0x004fea000383ffff */
[----:B------:R-:W-:Y:S05]  /*18050*/  BRA `(.L_x_694) ;  /* 0xffffff2800c47947 */ /* 0x000fea000383ffff */
.L_x_701:
[----:B--2---:R2:W3:Y:S02]  /*18060*/  SYNCS.PHASECHK.TRANS64.TRYWAIT P2, [R12+URZ+0x28c50], R14 ;  /* 0x028c500e0c0075a7 */ /* 0x0044e4000804017f */
[----:B---3--:R-:W-:Y:S05]  /*18070*/  @!P2 NANOSLEEP.SYNCS 0x989680 ;  /* 0x009896800000a95d */ /* 0x008fea0003900000 */
[----:B------:R-:W3:Y:S02]  /*18080*/  @!P2 SYNCS.PHASECHK.TRANS64 P2, [R12+URZ+0x28c50], R14 ;  /* 0x028c500e0c00a5a7 */ /* 0x000ee4000804007f */
[----:B---3--:R-:W-:Y:S05]  /*18090*/  @!P2 BRA `(.L_x_701) ;  /* 0xfffffffc00f0a947 */ /* 0x008fea000383ffff */
[----:B------:R-:W-:Y:S05]  /*180a0*/  BRA `(.L_x_700) ;  /* 0xffffff4400247947 */ /* 0x000fea000383ffff */
.L_x_732:
[----:B0-----:R-:W0:Y:S01]  /*180b0*/  S2R R8, SR_TID.X ;  /* 0x0000000000087919 */ /* 0x001e220000002100 */
[----:B------:R-:W-:Y:S01]  /*180c0*/  BSSY B1, `(.L_x_876) ;  /* 0x000000a000017945 */ /* 0x000fe20003800000 */
[----:B------:R-:W-:Y:S01]  /*180d0*/  IMAD.MOV.U32 R12, RZ, RZ, RZ ;  /* 0x000000ffff0c7224 */ /* 0x000fe200078e00ff */
[----:B------:R-:W-:Y:S01]  /*180e0*/  MOV R11, 0x1f ;  /* 0x0000001f000b7802 */ /* 0x000fe20000000f00 */
[----:B------:R-:W-:Y:S01]  /*180f0*/  IMAD.MOV.U32 R15, RZ, RZ, -0x1 ;  /* 0xffffffffff0f7424 */ /* 0x000fe200078e00ff */
[----:B0-----:R-:W-:-:S04]  /*18100*/  SHF.R.U32.HI R8, RZ, 0x5, R8 ;  /* 0x00000005ff087819 */ /* 0x001fc80000011608 */
[----:B------:R-:W-:-:S05]  /*18110*/  LOP3.LUT R8, R8, 0x3, RZ, 0xc0, !PT ;  /* 0x0000000308087812 */ /* 0x000fca00078ec0ff */
[----:B------:R-:W-:-:S07]  /*18120*/  IMAD.MOV.U32 R13, RZ, RZ, R8 ;  /* 0x000000ffff0d7224 */ /* 0x000fce00078e0008 */
[----:B------:R-:W-:Y:S05]  /*18130*/  WARPSYNC.COLLECTIVE R15, `(.L_x_877) ;  /* 0x000000000f087348 */ /* 0x000fea0003c00000 */
[----:B------:R0:W1:Y:S02]  /*18140*/  SHFL.IDX P6, R14, R13, R12, R11 ;  /* 0x0000000c0d0e7389 */ /* 0x00006400000c000b */
[----:B01----:R-:W-:Y:S01]  /*18150*/  ENDCOLLECTIVE ;  /* 0x000000000000791b */ /* 0x003fe20003800000 */
.L_x_877:
[----:B------:R-:W-:Y:S05]  /*18160*/  BSYNC B1 ;  /* 0x0000000000017941 */ /* 0x000fea0003800000 */
.L_x_876:
[----:B------:R-:W-:Y:S05]  /*18170*/  BRA `(.L_x_878) ;  /* 0xffffff9400907947 */ /* 0x000fea000383ffff */
.L_x_734:
[----:B------:R-:W-:Y:S01]  /*18180*/  BSSY B1, `(.L_x_879) ;  /* 0x0000006000017945 */ /* 0x000fe20003800000 */
[----:B------:R-:W-:-:S07]  /*18190*/  IMAD.MOV.U32 R15, RZ, RZ, -0x1 ;  /* 0xffffffffff0f7424 */ /* 0x000fce00078e00ff */
[----:B01----:R-:W-:Y:S05]  /*181a0*/  WARPSYNC.COLLECTIVE R15, `(.L_x_880) ;  /* 0x000000000f0c7348 */ /* 0x003fea0003c00000 */
[----:B------:R-:W-:Y:S02]  /*181b0*/  ELECT P6, UR62, PT ;  /* 0x00000000003e782f */ /* 0x000fe400038c0000 */
[----:B------:R-:W-:Y:S01]  /*181c0*/  MOV R14, UR62 ;  /* 0x0000003e000e7c02 */ /* 0x000fe20008000f00 */
[----:B01----:R-:W-:Y:S10]  /*181d0*/  ENDCOLLECTIVE ;  /* 0x000000000000791b */ /* 0x003ff40003800000 */
.L_x_880:
[----:B------:R-:W-:Y:S05]  /*181e0*/  BSYNC B1 ;  /* 0x0000000000017941 */ /* 0x000fea0003800000 */
.L_x_879:
[----:B------:R-:W-:Y:S05]  /*181f0*/  BRA `(.L_x_733) ;  /* 0xffffff9400887947 */ /* 0x000fea000383ffff */
.L_x_736:
[----:B-1----:R1:W2:Y:S02]  /*18200*/  SYNCS.PHASECHK.TRANS64.TRYWAIT P0, [R23+URZ+0x28c20], R3 ;  /* 0x028c2003170075a7 */ /* 0x0022a4000800017f */
[----:B--2---:R-:W-:Y:S05]  /*18210*/  @!P0 NANOSLEEP.SYNCS 0x989680 ;  /* 0x009896800000895d */ /* 0x004fea0003900000 */
[----:B------:R-:W2:Y:S02]  /*18220*/  @!P0 SYNCS.PHASECHK.TRANS64 P0, [R23+URZ+0x28c20], R3 ;  /* 0x028c2003170085a7 */ /* 0x000ea4000800007f */
[----:B--2---:R-:W-:Y:S05]  /*18230*/  @!P0 BRA `(.L_x_736) ;  /* 0xfffffffc00f08947 */ /* 0x004fea000383ffff */
[----:B------:R-:W-:Y:S05]  /*18240*/  BRA `(.L_x_881) ;  /* 0xffffff9400987947 */ /* 0x000fea000383ffff */
.L_x_740:
[----:B-1----:R1:W2:Y:S02]  /*18250*/  SYNCS.PHASECHK.TRANS64.TRYWAIT P0, [R3+URZ+0x28ca0], R6 ;  /* 0x028ca006030075a7 */ /* 0x0022a4000800017f */
[----:B--2---:R-:W-:Y:S05]  /*18260*/  @!P0 NANOSLEEP.SYNCS 0x989680 ;  /* 0x009896800000895d */ /* 0x004fea0003900000 */
[----:B------:R-:W2:Y:S02]  /*18270*/  @!P0 SYNCS.PHASECHK.TRANS64 P0, [R3+URZ+0x28ca0], R6 ;  /* 0x028ca006030085a7 */ /* 0x000ea4000800007f */
[----:B--2---:R-:W-:Y:S05]  /*18280*/  @!P0 BRA `(.L_x_740) ;  /* 0xfffffffc00f08947 */ /* 0x004fea000383ffff */
[----:B------:R-:W-:Y:S05]  /*18290*/  BRA `(.L_x_882) ;  /* 0xffffff9400b07947 */ /* 0x000fea000383ffff */
.L_x_745:
[----:B0-----:R0:W2:Y:S02]  /*182a0*/  SYNCS.PHASECHK.TRANS64.TRYWAIT P0, [R3+URZ+0x28cc0], R6 ;  /* 0x028cc006030075a7 */ /* 0x0010a4000800017f */
[----:B--2---:R-:W-:Y:S05]  /*182b0*/  @!P0 NANOSLEEP.SYNCS 0x989680 ;  /* 0x009896800000895d */ /* 0x004fea0003900000 */
[----:B------:R-:W2:Y:S02]  /*182c0*/  @!P0 SYNCS.PHASECHK.TRANS64 P0, [R3+URZ+0x28cc0], R6 ;  /* 0x028cc006030085a7 */ /* 0x000ea4000800007f */
[----:B--2---:R-:W-:Y:S05]  /*182d0*/  @!P0 BRA `(.L_x_745) ;  /* 0xfffffffc00f08947 */ /* 0x004fea000383ffff */
[----:B------:R-:W-:Y:S05]  /*182e0*/  BRA `(.L_x_883) ;  /* 0xffffff98002c7947 */ /* 0x000fea000383ffff */
.L_x_759:
[----:B-1----:R1:W2:Y:S02]  /*182f0*/  SYNCS.PHASECHK.TRANS64.TRYWAIT P1, [R6+URZ+0x28ca0], R2 ;  /* 0x028ca002060075a7 */ /* 0x0022a4000802017f */
[----:B--2---:R-:W-:Y:S05]  /*18300*/  @!P1 NANOSLEEP.SYNCS 0x989680 ;  /* 0x009896800000995d */ /* 0x004fea0003900000 */
[----:B------:R-:W2:Y:S02]  /*18310*/  @!P1 SYNCS.PHASECHK.TRANS64 P1, [R6+URZ+0x28ca0], R2 ;  /* 0x028ca002060095a7 */ /* 0x000ea4000802007f */
[----:B--2---:R-:W-:Y:S05]  /*18320*/  @!P1 BRA `(.L_x_759) ;  /* 0xfffffffc00f09947 */ /* 0x004fea000383ffff */
[----:B------:R-:W-:Y:S05]  /*18330*/  BRA `(.L_x_884) ;  /* 0xffffffa000907947 */ /* 0x000fea000383ffff */
.L_x_764:
[----:B0-----:R0:W2:Y:S02]  /*18340*/  SYNCS.PHASECHK.TRANS64.TRYWAIT P1, [R6+URZ+0x28cc0], R2 ;  /* 0x028cc002060075a7 */ /* 0x0010a4000802017f */
[----:B--2---:R-:W-:Y:S05]  /*18350*/  @!P1 NANOSLEEP.SYNCS 0x989680 ;  /* 0x009896800000995d */ /* 0x004fea0003900000 */
[----:B------:R-:W2:Y:S02]  /*18360*/  @!P1 SYNCS.PHASECHK.TRANS64 P1, [R6+URZ+0x28cc0], R2 ;  /* 0x028cc002060095a7 */ /* 0x000ea4000802007f */
[----:B--2---:R-:W-:Y:S05]  /*18370*/  @!P1 BRA `(.L_x_764) ;  /* 0xfffffffc00f09947 */ /* 0x004fea000383ffff */
[----:B------:R-:W-:Y:S05]  /*18380*/  BRA `(.L_x_885) ;  /* 0xffffffa400087947 */ /* 0x000fea000383ffff */
.L_x_784:
[----:B------:R-:W0:Y:S01]  /*18390*/  S2R R11, SR_TID.X ;  /* 0x00000000000b7919 */ /* 0x000e220000002100 */
[----:B------:R-:W-:Y:S01]  /*183a0*/  BSSY B0, `(.L_x_886) ;  /* 0x000000a000007945 */ /* 0x000fe20003800000 */
[----:B------:R-:W-:Y:S02]  /*183b0*/  IMAD.MOV.U32 R12, RZ, RZ, RZ ;  /* 0x000000ffff0c7224 */ /* 0x000fe400078e00ff */
[----:B------:R-:W-:Y:S01]  /*183c0*/  IMAD.MOV.U32 R15, RZ, RZ, -0x1 ;  /* 0xffffffffff0f7424 */ /* 0x000fe200078e00ff */
[----:B0-----:R-:W-:-:S04]  /*183d0*/  SHF.R.U32.HI R11, RZ, 0x5, R11 ;  /* 0x00000005ff0b7819 */ /* 0x001fc8000001160b */
[----:B------:R-:W-:-:S05]  /*183e0*/  LOP3.LUT R11, R11, 0x3, RZ, 0xc0, !PT ;  /* 0x000000030b0b7812 */ /* 0x000fca00078ec0ff */
[----:B------:R-:W-:Y:S02]  /*183f0*/  IMAD.MOV.U32 R13, RZ, RZ, R11 ;  /* 0x000000ffff0d7224 */ /* 0x000fe400078e000b */
[----:B------:R-:W-:-:S07]  /*18400*/  IMAD.MOV.U32 R11, RZ, RZ, 0x1f ;  /* 0x0000001fff0b7424 */ /* 0x000fce00078e00ff */
[----:B-----5:R-:W-:Y:S05]  /*18410*/  WARPSYNC.COLLECTIVE R15, `(.L_x_887) ;  /* 0x000000000f087348 */ /* 0x020fea0003c00000 */
[----:B------:R0:W1:Y:S02]  /*18420*/  SHFL.IDX P6, R14, R13, R12, R11 ;  /* 0x0000000c0d0e7389 */ /* 0x00006400000c000b */
[----:B01---5:R-:W-:Y:S01]  /*18430*/  ENDCOLLECTIVE ;  /* 0x000000000000791b */ /* 0x023fe20003800000 */
.L_x_887:
[----:B------:R-:W-:Y:S05]  /*18440*/  BSYNC B0 ;  /* 0x0000000000007941 */ /* 0x000fea0003800000 */
.L_x_886:
[----:B------:R-:W-:Y:S05]  /*18450*/  BRA `(.L_x_888) ;  /* 0xffffffb400e47947 */ /* 0x000fea000383ffff */
.L_x_787:
[----:B0-----:R0:W1:Y:S02]  /*18460*/  SYNCS.PHASECHK.TRANS64.TRYWAIT P0, [R27+URZ+0x28c40], R0 ;  /* 0x028c40001b0075a7 */ /* 0x001064000800017f */
[----:B-1----:R-:W-:Y:S05]  /*18470*/  @!P0 NANOSLEEP.SYNCS 0x989680 ;  /* 0x009896800000895d */ /* 0x002fea0003900000 */
[----:B------:R-:W1:Y:S02]  /*18480*/  @!P0 SYNCS.PHASECHK.TRANS64 P0, [R27+URZ+0x28c40], R0 ;  /* 0x028c40001b0085a7 */ /* 0x000e64000800007f */
[----:B-1----:R-:W-:Y:S05]  /*18490*/  @!P0 BRA `(.L_x_787) ;  /* 0xfffffffc00f08947 */ /* 0x002fea000383ffff */
[----:B------:R-:W-:Y:S05]  /*184a0*/  BRA `(.L_x_889) ;  /* 0xffffffb800147947 */ /* 0x000fea000383ffff */
.L_x_788:
        /* <DEDUP_REMOVED lines=8> */
.L_x_891:
[----:B------:R-:W-:Y:S05]  /*18530*/  BSYNC B0 ;  /* 0x0000000000007941 */ /* 0x000fea0003800000 */
.L_x_890:
        /* <DEDUP_REMOVED lines=9> */
.L_x_892:
[----:B------:R-:W-:Y:S02]  /*185d0*/  IMAD.MOV.U32 R13, RZ, RZ, R4 ;  /* 0x000000ffff0d7224 */ /* 0x000fe400078e0004 */
[----:B------:R-:W-:Y:S02]  /*185e0*/  IMAD.MOV.U32 R12, RZ, RZ, 0x1 ;  /* 0x00000001ff0c7424 */ /* 0x000fe400078e00ff */
[----:B------:R-:W-:-:S07]  /*185f0*/  IMAD.MOV.U32 R3, RZ, RZ, R14 ;  /* 0x000000ffff037224 */ /* 0x000fce00078e000e */
[----:B------:R-:W-:Y:S05]  /*18600*/  WARPSYNC.COLLECTIVE R15, `(.L_x_893) ;  /* 0x000000000f087348 */ /* 0x000fea0003c00000 */
[----:B------:R0:W1:Y:S02]  /*18610*/  SHFL.IDX P6, R14, R13, R12, R11 ;  /* 0x0000000c0d0e7389 */ /* 0x00006400000c000b */
[----:B01----:R-:W-:Y:S01]  /*18620*/  ENDCOLLECTIVE ;  /* 0x000000000000791b */ /* 0x003fe20003800000 */
.L_x_893:
        /* <DEDUP_REMOVED lines=15> */
.L_x_894:
[----:B------:R-:W-:Y:S02]  /*18720*/  @P0 IMAD R6, R5, 0x2, R23 ;  /* 0x0000000205060824 */ /* 0x000fe400078e0217 */
[----:B------:R-:W-:Y:S02]  /*18730*/  IMAD.MOV.U32 R13, RZ, RZ, R4 ;  /* 0x000000ffff0d7224 */ /* 0x000fe400078e0004 */
[----:B------:R-:W-:Y:S02]  /*18740*/  IMAD.MOV.U32 R12, RZ, RZ, 0x2 ;  /* 0x00000002ff0c7424 */ /* 0x000fe400078e00ff */
[----:B------:R-:W-:-:S07]  /*18750*/  IMAD.MOV.U32 R3, RZ, RZ, R14 ;  /* 0x000000ffff037224 */ /* 0x000fce00078e000e */
[----:B------:R-:W-:Y:S05]  /*18760*/  WARPSYNC.COLLECTIVE R15, `(.L_x_895) ;  /* 0x000000000f087348 */ /* 0x000fea0003c00000 */
[----:B------:R0:W1:Y:S02]  /*18770*/  SHFL.IDX P6, R14, R13, R12, R11 ;  /* 0x0000000c0d0e7389 */ /* 0x00006400000c000b */
[----:B01----:R-:W-:Y:S01]  /*18780*/  ENDCOLLECTIVE ;  /* 0x000000000000791b */ /* 0x003fe20003800000 */
.L_x_895:
        /* <DEDUP_REMOVED lines=15> */
.L_x_896:
[----:B------:R-:W-:Y:S02]  /*18880*/  @P0 IMAD R6, R5, 0x2, R23 ;  /* 0x0000000205060824 */ /* 0x000fe400078e0217 */
[----:B------:R-:W-:Y:S02]  /*18890*/  IMAD.MOV.U32 R13, RZ, RZ, R4 ;  /* 0x000000ffff0d7224 */ /* 0x000fe400078e0004 */
[----:B------:R-:W-:Y:S02]  /*188a0*/  IMAD.MOV.U32 R12, RZ, RZ, 0x3 ;  /* 0x00000003ff0c7424 */ /* 0x000fe400078e00ff */
[----:B------:R-:W-:-:S07]  /*188b0*/  IMAD.MOV.U32 R3, RZ, RZ, R14 ;  /* 0x000000ffff037224 */ /* 0x000fce00078e000e */
[----:B------:R-:W-:Y:S05]  /*188c0*/  WARPSYNC.COLLECTIVE R15, `(.L_x_897) ;  /* 0x000000000f087348 */ /* 0x000fea0003c00000 */
[----:B------:R0:W1:Y:S02]  /*188d0*/  SHFL.IDX P6, R14, R13, R12, R11 ;  /* 0x0000000c0d0e7389 */ /* 0x00006400000c000b */
[----:B01----:R-:W-:Y:S01]  /*188e0*/  ENDCOLLECTIVE ;  /* 0x000000000000791b */ /* 0x003fe20003800000 */
.L_x_897:
        /* <DEDUP_REMOVED lines=10> */
.L_x_898:
[----:B------:R-:W-:Y:S01]  /*18990*/  @!PT LDS RZ, [RZ] ;  /* 0x00000000fffff984 */ /* 0x000fe20000000800 */
[----:B------:R-:W-:Y:S01]  /*189a0*/  @!PT LDS RZ, [RZ] ;  /* 0x00000000fffff984 */ /* 0x000fe20000000800 */
[----:B------:R-:W-:Y:S01]  /*189b0*/  @!PT LDS RZ, [RZ] ;  /* 0x00000000fffff984 */ /* 0x000fe20000000800 */
[----:B------:R0:W-:Y:S01]  /*189c0*/  @P0 LDGSTS.E.BYPASS.LTC128B.128 [R6+0x23400], desc[UR40][R2.64], !P2 ;  /* 0x2340000002060fae */ /* 0x0001e2000d101d68 */
[----:B------:R-:W-:Y:S01]  /*189d0*/  IMAD.MOV.U32 R0, RZ, RZ, R14 ;  /* 0x000000ffff007224 */ /* 0x000fe200078e000e */
[----:B------:R-:W-:Y:S06]  /*189e0*/  BRA `(.L_x_899) ;  /* 0xffffffb400e47947 */ /* 0x000fec000383ffff */
.L_x_793:
[----:B------:R-:W-:Y:S02]  /*189f0*/  IMAD.MOV.U32 R13, RZ, RZ, R2 ;  /* 0x000000ffff0d7224 */ /* 0x000fe400078e0002 */
[----:B------:R-:W-:Y:S02]  /*18a00*/  IMAD.MOV.U32 R12, RZ, RZ, RZ ;  /* 0x000000ffff0c7224 */ /* 0x000fe400078e00ff */
[----:B------:R-:W-:Y:S02]  /*18a10*/  IMAD.MOV.U32 R11, RZ, RZ, 0x181f ;  /* 0x0000181fff0b7424 */ /* 0x000fe400078e00ff */
[----:B------:R-:W-:Y:S02]  /*18a20*/  IMAD.MOV.U32 R15, RZ, RZ, -0x1 ;  /* 0xffffffffff0f7424 */ /* 0x000fe400078e00ff */
[----:B-----5:R-:W-:Y:S02]  /*18a30*/  IMAD R3, R20, R7, RZ ;  /* 0x0000000714037224 */ /* 0x020fe400078e02ff */
[----:B------:R-:W-:-:S07]  /*18a40*/  IMAD R17, R17, 0x40, R10 ;  /* 0x0000004011117824 */ /* 0x000fce00078e020a */
[----:B------:R-:W-:Y:S05]  /*18a50*/  WARPSYNC.COLLECTIVE R15, `(.L_x_900) ;  /* 0x000000000f087348 */ /* 0x000fea0003c00000 */
[----:B------:R0:W1:Y:S02]  /*18a60*/  SHFL.IDX P6, R14, R13, R12, R11 ;  /* 0x0000000c0d0e7389 */ /* 0x00006400000c000b */
[----:B01----:R-:W-:Y:S01]  /*18a70*/  ENDCOLLECTIVE ;  /* 0x000000000000791b */ /* 0x003fe20003800000 */
.L_x_900:
[C---:B------:R-:W-:Y:S01]  /*18a80*/  VIADD R6, R17.reuse, 0x10 ;  /* 0x0000001011067836 */ /* 0x040fe20000000000 */
[----:B------:R-:W-:Y:S01]  /*18a90*/  ISETP.GE.AND P0, PT, R17, R3, PT ;  /* 0x000000031100720c */ /* 0x000fe20003f06270 */
[----:B------:R-:W-:Y:S02]  /*18aa0*/  IMAD.MOV.U32 R13, RZ, RZ, R0 ;  /* 0x000000ffff0d7224 */ /* 0x000fe400078e0000 */
[----:B------:R-:W-:-:S10]  /*18ab0*/  IMAD.MOV.U32 R4, RZ, RZ, R14 ;  /* 0x000000ffff047224 */ /* 0x000fd400078e000e */
[----:B------:R-:W-:Y:S05]  /*18ac0*/  WARPSYNC.COLLECTIVE R15, `(.L_x_901) ;  /* 0x000000000f087348 */ /* 0x000fea0003c00000 */
[----:B------:R0:W1:Y:S02]  /*18ad0*/  SHFL.IDX P6, R14, R13, R12, R11 ;  /* 0x0000000c0d0e7389 */ /* 0x00006400000c000b */
[----:B01----:R-:W-:Y:S01]  /*18ae0*/  ENDCOLLECTIVE ;  /* 0x000000000000791b */ /* 0x003fe20003800000 */
.L_x_901:
[----:B------:R-:W-:Y:S02]  /*18af0*/  IMAD.MOV.U32 R13, RZ, RZ, R2 ;  /* 0x000000ffff0d7224 */ /* 0x000fe400078e0002 */
[----:B------:R-:W-:Y:S01]  /*18b00*/  IMAD.MOV.U32 R12, RZ, RZ, 0x1 ;  /* 0x00000001ff0c7424 */ /* 0x000fe200078e00ff */
[----:B------:R-:W-:-:S07]  /*18b10*/  MOV R5, R14 ;  /* 0x0000000e00057202 */ /* 0x000fce0000000f00 */
[----:B------:R-:W-:Y:S05]  /*18b20*/  WARPSYNC.COLLECTIVE R15, `(.L_x_902) ;  /* 0x000000000f087348 */ /* 0x000fea0003c00000 */
[----:B------:R0:W1:Y:S02]  /*18b30*/  SHFL.IDX P6, R14, R13, R12, R11 ;  /* 0x0000000c0d0e7389 */ /* 0x00006400000c000b */
[----:B01----:R-:W-:Y:S01]  /*18b40*/  ENDCOLLECTIVE ;  /* 0x000000000000791b */ /* 0x003fe20003800000 */
.L_x_902:
[----:B------:R-:W-:-:S05]  /*18b50*/  @!P0 LEA R5, P2, R9, R5, 0x1 ;  /* 0x0000000509058211 */ /* 0x000fca00078408ff */
[----:B------:R-:W-:-:S05]  /*18b60*/  @!P0 IMAD.X R4, RZ, RZ, R4, P2 ;  /* 0x000000ffff048224 */ /* 0x000fca00010e0604 */
        /* <DEDUP_REMOVED lines=13> */
.L_x_903:
[----:B------:R-:W-:Y:S02]  /*18c40*/  IMAD.MOV.U32 R13, RZ, RZ, R2 ;  /* 0x000000ffff0d7224 */ /* 0x000fe400078e0002 */
[----:B------:R-:W-:Y:S02]  /*18c50*/  IMAD.MOV.U32 R12, RZ, RZ, 0x2 ;  /* 0x00000002ff0c7424 */ /* 0x000fe400078e00ff */
[----:B------:R-:W-:-:S07]  /*18c60*/  IMAD.MOV.U32 R5, RZ, RZ, R14 ;  /* 0x000000ffff057224 */ /* 0x000fce00078e000e */
[----:B------:R-:W-:Y:S05]  /*18c70*/  WARPSYNC.COLLECTIVE R15, `(.L_x_904) ;  /* 0x000000000f087348 */ /* 0x000fea0003c00000 */
[----:B------:R0:W1:Y:S02]  /*18c80*/  SHFL.IDX P6, R14, R13, R12, R11 ;  /* 0x0000000c0d0e7389 */ /* 0x00006400000c000b */
[----:B01----:R-:W-:Y:S01]  /*18c90*/  ENDCOLLECTIVE ;  /* 0x000000000000791b */ /* 0x003fe20003800000 */
.L_x_904:
        /* <DEDUP_REMOVED lines=16> */
.L_x_905:
[----:B------:R-:W-:Y:S02]  /*18da0*/  IMAD.MOV.U32 R13, RZ, RZ, R2 ;  /* 0x000000ffff0d7224 */ /* 0x000fe400078e0002 */
[----:B------:R-:W-:Y:S02]  /*18db0*/  IMAD.MOV.U32 R12, RZ, RZ, 0x3 ;  /* 0x00000003ff0c7424 */ /* 0x000fe400078e00ff */
[----:B------:R-:W-:-:S07]  /*18dc0*/  IMAD.MOV.U32 R5, RZ, RZ, R14 ;  /* 0x000000ffff057224 */ /* 0x000fce00078e000e */
[----:B------:R-:W-:Y:S05]  /*18dd0*/  WARPSYNC.COLLECTIVE R15, `(.L_x_906) ;  /* 0x000000000f087348 */ /* 0x000fea0003c00000 */
[----:B------:R0:W1:Y:S02]  /*18de0*/  SHFL.IDX P6, R14, R13, R12, R11 ;  /* 0x0000000c0d0e7389 */ /* 0x00006400000c000b */
[----:B01----:R-:W-:Y:S01]  /*18df0*/  ENDCOLLECTIVE ;  /* 0x000000000000791b */ /* 0x003fe20003800000 */
.L_x_906:
        /* <DEDUP_REMOVED lines=10> */
[----:B0-----:R-:W-:-:S07]  /*18ea0*/  IMAD.MOV.U32 R4, RZ, RZ, R14 ;  /* 0x000000ffff047224 */ /* 0x001fce00078e000e */
[----:B------:R-:W-:Y:S05]  /*18eb0*/  WARPSYNC.COLLECTIVE R15, `(.L_x_907) ;  /* 0x000000000f087348 */ /* 0x000fea0003c00000 */
[----:B------:R0:W1:Y:S02]  /*18ec0*/  SHFL.IDX P6, R14, R13, R12, R11 ;  /* 0x0000000c0d0e7389 */ /* 0x00006400000c000b */
[----:B01----:R-:W-:Y:S01]  /*18ed0*/  ENDCOLLECTIVE ;  /* 0x000000000000791b */ /* 0x003fe20003800000 */
.L_x_907:
[----:B------:R-:W-:Y:S01]  /*18ee0*/  IMAD.MOV.U32 R0, RZ, RZ, R14 ;  /* 0x000000ffff007224 */ /* 0x000fe200078e000e */
[----:B------:R-:W-:Y:S06]  /*18ef0*/  BRA `(.L_x_908) ;  /* 0xffffffbc00147947 */ /* 0x000fec000383ffff */
.L_x_796:
[----:B0-----:R0:W1:Y:S02]  /*18f00*/  SYNCS.PHASECHK.TRANS64.TRYWAIT P0, [R23+URZ+0x28c20], R0 ;  /* 0x028c2000170075a7 */ /* 0x001064000800017f */
[----:B-1----:R-:W-:Y:S05]  /*18f10*/  @!P0 NANOSLEEP.SYNCS 0x989680 ;  /* 0x009896800000895d */ /* 0x002fea0003900000 */
[----:B------:R-:W1:Y:S02]  /*18f20*/  @!P0 SYNCS.PHASECHK.TRANS64 P0, [R23+URZ+0x28c20], R0 ;  /* 0x028c2000170085a7 */ /* 0x000e64000800007f */
[----:B-1----:R-:W-:Y:S05]  /*18f30*/  @!P0 BRA `(.L_x_796) ;  /* 0xfffffffc00f08947 */ /* 0x002fea000383ffff */
[----:B------:R-:W-:Y:S05]  /*18f40*/  BRA `(.L_x_909) ;  /* 0xffffffbc00707947 */ /* 0x000fea000383ffff */
.L_x_799:
[----:B0-----:R0:W1:Y:S02]  /*18f50*/  SYNCS.PHASECHK.TRANS64.TRYWAIT P0, [R27+URZ+0x28c60], R0 ;  /* 0x028c60001b0075a7 */ /* 0x001064000800017f */
[----:B-1----:R-:W-:Y:S05]  /*18f60*/  @!P0 NANOSLEEP.SYNCS 0x989680 ;  /* 0x009896800000895d */ /* 0x002fea0003900000 */
[----:B------:R-:W1:Y:S02]  /*18f70*/  @!P0 SYNCS.PHASECHK.TRANS64 P0, [R27+URZ+0x28c60], R0 ;  /* 0x028c60001b0085a7 */ /* 0x000e64000800007f */
[----:B-1----:R-:W-:Y:S05]  /*18f80*/  @!P0 BRA `(.L_x_799) ;  /* 0xfffffffc00f08947 */ /* 0x002fea000383ffff */
[----:B------:R-:W-:Y:S05]  /*18f90*/  BRA `(.L_x_910) ;  /* 0xffffffbc00807947 */ /* 0x000fea000383ffff */
.L_x_800:
[----:B------:R-:W-:Y:S01]  /*18fa0*/  BSSY B0, `(.L_x_911) ;  /* 0x0000008000007945 */ /* 0x000fe20003800000 */
[----:B------:R-:W-:Y:S01]  /*18fb0*/  MOV R13, R6 ;  /* 0x00000006000d7202 */ /* 0x000fe20000000f00 */
[----:B------:R-:W-:Y:S02]  /*18fc0*/  IMAD.MOV.U32 R12, RZ, RZ, RZ ;  /* 0x000000ffff0c7224 */ /* 0x000fe400078e00ff */
[----:B------:R-:W-:Y:S02]  /*18fd0*/  IMAD.MOV.U32 R11, RZ, RZ, 0x181f ;  /* 0x0000181fff0b7424 */ /* 0x000fe400078e00ff */
[----:B------:R-:W-:-:S07]  /*18fe0*/  IMAD.MOV.U32 R15, RZ, RZ, -0x1 ;  /* 0xffffffffff0f7424 */ /* 0x000fce00078e00ff */
[----:B------:R-:W-:Y:S05]  /*18ff0*/  WARPSYNC.COLLECTIVE R15, `(.L_x_912) ;  /* 0x000000000f087348 */ /* 0x000fea0003c00000 */
[----:B------:R0:W1:Y:S02]  /*19000*/  SHFL.IDX P6, R14, R13, R12, R11 ;  /* 0x0000000c0d0e7389 */ /* 0x00006400000c000b */
[----:B01----:R-:W-:Y:S01]  /*19010*/  ENDCOLLECTIVE ;  /* 0x000000000000791b */ /* 0x003fe20003800000 */
.L_x_912:
[----:B------:R-:W-:Y:S05]  /*19020*/  BSYNC B0 ;  /* 0x0000000000007941 */ /* 0x000fea0003800000 */
.L_x_911:
[----:B------:R0:W5:Y:S01]  /*19030*/  LDL R8, [R1+0x10] ;  /* 0x0000100001087983 */ /* 0x0001620000100800 */
[----:B------:R-:W-:Y:S01]  /*19040*/  IMAD.MOV.U32 R13, RZ, RZ, R5 ;  /* 0x000000ffff0d7224 */ /* 0x000fe200078e0005 */
[C---:B------:R-:W-:Y:S01]  /*19050*/  LOP3.LUT P5, RZ, R32.reuse, 0x2, RZ, 0xc0, !PT ;  /* 0x0000000220ff7812 */ /* 0x040fe200078ac0ff */
[----:B------:R-:W-:Y:S01]  /*19060*/  IMAD.MOV.U32 R12, RZ, RZ, RZ ;  /* 0x000000ffff0c7224 */ /* 0x000fe200078e00ff */
[----:B------:R-:W1:Y:S01]  /*19070*/  S2R R7, SR_TID.X ;  /* 0x0000000000077919 */ /* 0x000e620000002100 */
[----:B------:R-:W-:Y:S01]  /*19080*/  IMAD.MOV.U32 R11, RZ, RZ, 0x181f ;  /* 0x0000181fff0b7424 */ /* 0x000fe200078e00ff */
[C---:B------:R-:W-:Y:S01]  /*19090*/  LOP3.LUT P4, RZ, R32.reuse, 0x4, RZ, 0xc0, !PT ;  /* 0x0000000420ff7812 */ /* 0x040fe2000788c0ff */
[----:B------:R-:W-:Y:S01]  /*190a0*/  IMAD.MOV.U32 R15, RZ, RZ, -0x1 ;  /* 0xffffffffff0f7424 */ /* 0x000fe200078e00ff */
[----:B------:R-:W-:Y:S01]  /*190b0*/  LOP3.LUT P3, RZ, R32, 0x8, RZ, 0xc0, !PT ;  /* 0x0000000820ff7812 */ /* 0x000fe2000786c0ff */
[----:B------:R-:W-:Y:S01]  /*190c0*/  IMAD.MOV.U32 R3, RZ, RZ, R14 ;  /* 0x000000ffff037224 */ /* 0x000fe200078e000e */
[----:B------:R-:W-:Y:S01]  /*190d0*/  LOP3.LUT R22, R22, 0xfffffdff, RZ, 0xc0, !PT ;  /* 0xfffffdff16167812 */ /* 0x000fe200078ec0ff */
[----:B0-----:R-:W-:-:S10]  /*190e0*/  IMAD R4, R4, 0x2, R23 ;  /* 0x0000000204047824 */ /* 0x001fd400078e0217 */
[----:B-1---5:R-:W-:Y:S05]  /*190f0*/  WARPSYNC.COLLECTIVE R15, `(.L_x_913) ;  /* 0x000000000f087348 */ /* 0x022fea0003c00000 */
[----:B------:R0:W2:Y:S02]  /*19100*/  SHFL.IDX P6, R14, R13, R12, R11 ;  /* 0x0000000c0d0e7389 */ /* 0x0000a400000c000b */
[----:B012--5:R-:W-:Y:S01]  /*19110*/  ENDCOLLECTIVE ;  /* 0x000000000000791b */ /* 0x027fe20003800000 */
.L_x_913:
[----:B------:R-:W-:Y:S01]  /*19120*/  LOP3.LUT P2, RZ, R32, 0x10, RZ, 0xc0, !PT ;  /* 0x0000001020ff7812 */ /* 0x000fe2000784c0ff */
[----:B------:R-:W-:Y:S02]  /*19130*/  IMAD.MOV.U32 R13, RZ, RZ, R6 ;  /* 0x000000ffff0d7224 */ /* 0x000fe400078e0006 */
[----:B------:R-:W-:Y:S02]  /*19140*/  IMAD.MOV.U32 R12, RZ, RZ, 0x1 ;  /* 0x00000001ff0c7424 */ /* 0x000fe400078e00ff */
[----:B------:R-:W-:Y:S02]  /*19150*/  IMAD.SHL.U32 R7, R7, 0x8, RZ ;  /* 0x0000000807077824 */ /* 0x000fe400078e00ff */
[----:B------:R-:W-:-:S03]  /*19160*/  IMAD.MOV.U32 R2, RZ, RZ, R14 ;  /* 0x000000ffff027224 */ /* 0x000fc600078e000e */
        /* <DEDUP_REMOVED lines=35> */
.L_x_914:
[----:B------:R-:W-:Y:S02]  /*193a0*/  IMAD.MOV.U32 R13, RZ, RZ, R5 ;  /* 0x000000ffff0d7224 */ /* 0x000fe400078e0005 */
[----:B------:R-:W-:-:S07]  /*193b0*/  IMAD.MOV.U32 R3, RZ, RZ, R14 ;  /* 0x000000ffff037224 */ /* 0x000fce00078e000e */
[----:B------:R-:W-:Y:S05]  /*193c0*/  WARPSYNC.COLLECTIVE R15, `(.L_x_915) ;  /* 0x000000000f087348 */ /* 0x000fea0003c00000 */
[----:B------:R0:W1:Y:S02]  /*193d0*/  SHFL.IDX P6, R14, R13, R12, R11 ;  /* 0x0000000c0d0e7389 */ /* 0x00006400000c000b */
[----:B01----:R-:W-:Y:S01]  /*193e0*/  ENDCOLLECTIVE ;  /* 0x000000000000791b */ /* 0x003fe20003800000 */
.L_x_915:
        /* <DEDUP_REMOVED lines=29> */
.L_x_916:
[----:B------:R-:W-:Y:S01]  /*195c0*/  IMAD.MOV.U32 R13, RZ, RZ, R5 ;  /* 0x000000ffff0d7224 */ /* 0x000fe200078e0005 */
[----:B------:R-:W-:-:S07]  /*195d0*/  MOV R7, R14 ;  /* 0x0000000e00077202 */ /* 0x000fce0000000f00 */
[----:B------:R-:W-:Y:S05]  /*195e0*/  WARPSYNC.COLLECTIVE R15, `(.L_x_917) ;  /* 0x000000000f087348 */ /* 0x000fea0003c00000 */
[----:B------:R0:W1:Y:S02]  /*195f0*/  SHFL.IDX P6, R14, R13, R12, R11 ;  /* 0x0000000c0d0e7389 */ /* 0x00006400000c000b */
[----:B01----:R-:W-:Y:S01]  /*19600*/  ENDCOLLECTIVE ;  /* 0x000000000000791b */ /* 0x003fe20003800000 */
.L_x_917:
        /* <DEDUP_REMOVED lines=29> */
.L_x_918:
[----:B------:R-:W-:Y:S02]  /*197e0*/  IMAD.MOV.U32 R13, RZ, RZ, R5 ;  /* 0x000000ffff0d7224 */ /* 0x000fe400078e0005 */
[----:B------:R-:W-:-:S07]  /*197f0*/  IMAD.MOV.U32 R6, RZ, RZ, R14 ;  /* 0x000000ffff067224 */ /* 0x000fce00078e000e */
[----:B------:R-:W-:Y:S05]  /*19800*/  WARPSYNC.COLLECTIVE R15, `(.L_x_919) ;  /* 0x000000000f087348 */ /* 0x000fea0003c00000 */
[----:B------:R0:W1:Y:S02]  /*19810*/  SHFL.IDX P6, R14, R13, R12, R11 ;  /* 0x0000000c0d0e7389 */ /* 0x00006400000c000b */
[----:B01----:R-:W-:Y:S01]  /*19820*/  ENDCOLLECTIVE ;  /* 0x000000000000791b */ /* 0x003fe20003800000 */
.L_x_919:
[----:B------:R-:W-:Y:S01]  /*19830*/  IMAD.MOV.U32 R2, RZ, RZ, R14 ;  /* 0x000000ffff027224 */ /* 0x000fe200078e000e */
[----:B------:R-:W-:Y:S06]  /*19840*/  BRA `(.L_x_920) ;  /* 0xffffffbc00187947 */ /* 0x000fec000383ffff */
.L_x_807:
[----:B0-----:R0:W1:Y:S02]  /*19850*/  SYNCS.PHASECHK.TRANS64.TRYWAIT P0, [R6+URZ+0x28c40], R17 ;  /* 0x028c4011060075a7 */ /* 0x001064000800017f */
[----:B-1----:R-:W-:Y:S05]  /*19860*/  @!P0 NANOSLEEP.SYNCS 0x989680 ;  /* 0x009896800000895d */ /* 0x002fea0003900000 */
[----:B------:R-:W1:Y:S02]  /*19870*/  @!P0 SYNCS.PHASECHK.TRANS64 P0, [R6+URZ+0x28c40], R17 ;  /* 0x028c4011060085a7 */ /* 0x000e64000800007f */
[----:B-1----:R-:W-:Y:S05]  /*19880*/  @!P0 BRA `(.L_x_807) ;  /* 0xfffffffc00f08947 */ /* 0x002fea000383ffff */
[----:B------:R-:W-:Y:S05]  /*19890*/  BRA `(.L_x_921) ;  /* 0xffffffc000ac7947 */ /* 0x000fea000383ffff */
.L_x_808:
        /* <DEDUP_REMOVED lines=8> */
.L_x_923:
[----:B------:R-:W-:Y:S05]  /*19920*/  BSYNC B1 ;  /* 0x0000000000017941 */ /* 0x000fea0003800000 */
.L_x_922:
        /* <DEDUP_REMOVED lines=9> */
.L_x_924:
[----:B------:R-:W-:Y:S01]  /*199c0*/  IMAD.MOV.U32 R13, RZ, RZ, R27 ;  /* 0x000000ffff0d7224 */ /* 0x000fe200078e001b */
[----:B------:R-:W-:Y:S01]  /*199d0*/  MOV R12, 0x1 ;  /* 0x00000001000c7802 */ /* 0x000fe20000000f00 */
[----:B------:R-:W-:-:S07]  /*199e0*/  IMAD.MOV.U32 R2, RZ, RZ, R14 ;  /* 0x000000ffff027224 */ /* 0x000fce00078e000e */
[----:B------:R-:W-:Y:S05]  /*199f0*/  WARPSYNC.COLLECTIVE R15, `(.L_x_925) ;  /* 0x000000000f087348 */ /* 0x000fea0003c00000 */
[----:B------:R0:W1:Y:S02]  /*19a00*/  SHFL.IDX P6, R14, R13, R12, R11 ;  /* 0x0000000c0d0e7389 */ /* 0x00006400000c000b */
[----:B01----:R-:W-:Y:S01]  /*19a10*/  ENDCOLLECTIVE ;  /* 0x000000000000791b */ /* 0x003fe20003800000 */
.L_x_925:
        /* <DEDUP_REMOVED lines=11> */
.L_x_926:
[----:B------:R-:W-:Y:S02]  /*19ad0*/  IMAD.MOV.U32 R13, RZ, RZ, R27 ;  /* 0x000000ffff0d7224 */ /* 0x000fe400078e001b */
[----:B------:R-:W-:Y:S02]  /*19ae0*/  IMAD.MOV.U32 R12, RZ, RZ, 0x2 ;  /* 0x00000002ff0c7424 */ /* 0x000fe400078e00ff */
[----:B------:R-:W-:-:S07]  /*19af0*/  IMAD.MOV.U32 R2, RZ, RZ, R14 ;  /* 0x000000ffff027224 */ /* 0x000fce00078e000e */
[----:B------:R-:W-:Y:S05]  /*19b00*/  WARPSYNC.COLLECTIVE R15, `(.L_x_927) ;  /* 0x000000000f087348 */ /* 0x000fea0003c00000 */
[----:B------:R0:W1:Y:S02]  /*19b10*/  SHFL.IDX P6, R14, R13, R12, R11 ;  /* 0x0000000c0d0e7389 */ /* 0x00006400000c000b */
[----:B01----:R-:W-:Y:S01]  /*19b20*/  ENDCOLLECTIVE ;  /* 0x000000000000791b */ /* 0x003fe20003800000 */
.L_x_927:
        /* <DEDUP_REMOVED lines=11> */
.L_x_928:
[----:B------:R-:W-:Y:S02]  /*19be0*/  IMAD.MOV.U32 R13, RZ, RZ, R27 ;  /* 0x000000ffff0d7224 */ /* 0x000fe400078e001b */
[----:B------:R-:W-:Y:S02]  /*19bf0*/  IMAD.MOV.U32 R12, RZ, RZ, 0x3 ;  /* 0x00000003ff0c7424 */ /* 0x000fe400078e00ff */
[----:B------:R-:W-:-:S07]  /*19c00*/  IMAD.MOV.U32 R2, RZ, RZ, R14 ;  /* 0x000000ffff027224 */ /* 0x000fce00078e000e */
[----:B------:R-:W-:Y:S05]  /*19c10*/  WARPSYNC.COLLECTIVE R15, `(.L_x_929) ;  /* 0x000000000f087348 */ /* 0x000fea0003c00000 */
[----:B------:R0:W1:Y:S02]  /*19c20*/  SHFL.IDX P6, R14, R13, R12, R11 ;  /* 0x0000000c0d0e7389 */ /* 0x00006400000c000b */
[----:B01----:R-:W-:Y:S01]  /*19c30*/  ENDCOLLECTIVE ;  /* 0x000000000000791b */ /* 0x003fe20003800000 */
.L_x_929:
[----:B------:R-:W-:-:S05]  /*19c40*/  IADD3 R2, P0, R2, R0, RZ ;  /* 0x0000000002027210 */ /* 0x000fca0007f1e0ff */
[----:B------:R-:W-:-:S05]  /*19c50*/  IMAD.X R3, RZ, RZ, R3, P0 ;  /* 0x000000ffff037224 */ /* 0x000fca00000e0603 */
[----:B------:R-:W-:Y:S01]  /*19c60*/  @!PT LDS RZ, [RZ] ;  /* 0x00000000fffff984 */ /* 0x000fe20000000800 */
[----:B------:R-:W-:Y:S01]  /*19c70*/  @!PT LDS RZ, [RZ] ;  /* 0x00000000fffff984 */ /* 0x000fe20000000800 */
[----:B------:R-:W-:Y:S01]  /*19c80*/  @!PT LDS RZ, [RZ] ;  /* 0x00000000fffff984 */ /* 0x000fe20000000800 */
[----:B------:R0:W-:Y:S01]  /*19c90*/  LDGSTS.E.BYPASS.LTC128B.128 [R21+0x23400], desc[UR40][R2.64], !P1 ;  /* 0x2340000002157fae */ /* 0x0001e2000c901d68 */
[----:B------:R-:W-:Y:S02]  /*19ca0*/  IMAD.MOV.U32 R13, RZ, RZ, R20 ;  /* 0x000000ffff0d7224 */ /* 0x000fe400078e0014 */
[----:B------:R-:W-:-:S07]  /*19cb0*/  IMAD.MOV.U32 R27, RZ, RZ, R14 ;  /* 0x000000ffff1b7224 */ /* 0x000fce00078e000e */
[----:B0-----:R-:W-:Y:S05]  /*19cc0*/  WARPSYNC.COLLECTIVE R15, `(.L_x_930) ;  /* 0x000000000f087348 */ /* 0x001fea0003c00000 */
[----:B------:R1:W2:Y:S02]  /*19cd0*/  SHFL.IDX P6, R14, R13, R12, R11 ;  /* 0x0000000c0d0e7389 */ /* 0x0002a400000c000b */
[----:B012---:R-:W-:Y:S01]  /*19ce0*/  ENDCOLLECTIVE ;  /* 0x000000000000791b */ /* 0x007fe20003800000 */
.L_x_930:
[----:B------:R-:W-:Y:S01]  /*19cf0*/  IMAD.MOV.U32 R2, RZ, RZ, R14 ;  /* 0x000000ffff027224 */ /* 0x000fe200078e000e */
[----:B------:R-:W-:Y:S06]  /*19d00*/  BRA `(.L_x_931) ;  /* 0xffffffc0003c7947 */ /* 0x000fec000383ffff */
.L_x_813:
[----:B---3--:R3:W4:Y:S02]  /*19d10*/  SYNCS.PHASECHK.TRANS64.TRYWAIT P0, [R6+URZ+0x28c60], R17 ;  /* 0x028c6011060075a7 */ /* 0x008724000800017f */
[----:B----4-:R-:W-:Y:S05]  /*19d20*/  @!P0 NANOSLEEP.SYNCS 0x989680 ;  /* 0x009896800000895d */ /* 0x010fea0003900000 */
[----:B------:R-:W4:Y:S02]  /*19d30*/  @!P0 SYNCS.PHASECHK.TRANS64 P0, [R6+URZ+0x28c60], R17 ;  /* 0x028c6011060085a7 */ /* 0x000f24000800007f */
[----:B----4-:R-:W-:Y:S05]  /*19d40*/  @!P0 BRA `(.L_x_813) ;  /* 0xfffffffc00f08947 */ /* 0x010fea000383ffff */
[----:B------:R-:W-:Y:S05]  /*19d50*/  BRA `(.L_x_932) ;  /* 0xffffffc0008c7947 */ /* 0x000fea000383ffff */
.L_x_814:
        /* <DEDUP_REMOVED lines=8> */
.L_x_934:
[----:B------:R-:W-:Y:S05]  /*19de0*/  BSYNC B1 ;  /* 0x0000000000017941 */ /* 0x000fea0003800000 */
.L_x_933:
[----:B------:R-:W-:Y:S01]  /*19df0*/  IMAD.MOV.U32 R13, RZ, RZ, R9 ;  /* 0x000000ffff0d7224 */ /* 0x000fe200078e0009 */
[----:B------:R-:W-:Y:S01]  /*19e00*/  MOV R12, RZ ;  /* 0x000000ff000c7202 */ /* 0x000fe20000000f00 */
[----:B------:R-:W-:Y:S01]  /*19e10*/  IMAD.MOV.U32 R11, RZ, RZ, 0x181f ;  /* 0x0000181fff0b7424 */ /* 0x000fe200078e00ff */
[C---:B------:R-:W-:Y:S01]  /*19e20*/  LOP3.LUT P2, RZ, R22.reuse, 0x40, RZ, 0xc0, !PT ;  /* 0x0000004016ff7812 */ /* 0x040fe2000784c0ff */
[----:B------:R-:W-:Y:S01]  /*19e30*/  IMAD.MOV.U32 R15, RZ, RZ, -0x1 ;  /* 0xffffffffff0f7424 */ /* 0x000fe200078e00ff */
[C---:B------:R-:W-:Y:S01]  /*19e40*/  LOP3.LUT P1, RZ, R22.reuse, 0x20, RZ, 0xc0, !PT ;  /* 0x0000002016ff7812 */ /* 0x040fe2000782c0ff */
[----:B------:R-:W-:Y:S01]  /*19e50*/  IMAD.MOV.U32 R3, RZ, RZ, R14 ;  /* 0x000000ffff037224 */ /* 0x000fe200078e000e */
[----:B------:R-:W-:Y:S01]  /*19e60*/  LOP3.LUT R22, R22, 0xffffdfff, RZ, 0xc0, !PT ;  /* 0xffffdfff16167812 */ /* 0x000fe200078ec0ff */
[----:B------:R-:W-:-:S10]  /*19e70*/  IMAD R17, R17, 0x2, R23 ;  /* 0x0000000211117824 */ /* 0x000fd400078e0217 */
[----:B------:R-:W-:Y:S05]  /*19e80*/  WARPSYNC.COLLECTIVE R15, `(.L_x_935) ;  /* 0x000000000f087348 */ /* 0x000fea0003c00000 */
[----:B------:R0:W1:Y:S02]  /*19e90*/  SHFL.IDX P6, R14, R13, R12, R11 ;  /* 0x0000000c0d0e7389 */ /* 0x00006400000c000b */
[----:B01----:R-:W-:Y:S01]  /*19ea0*/  ENDCOLLECTIVE ;  /* 0x000000000000791b */ /* 0x003fe20003800000 */
.L_x_935:
        /* <DEDUP_REMOVED lines=9> */
[----:B------:R-:W-:Y:S01]  /*19f40*/  IMAD.X R3, RZ, RZ, R3, P0 ;  /* 0x000000ffff037224 */ /* 0x000fe200000e0603 */
[----:B------:R-:W-:-:S04]  /*19f50*/  ISETP.NE.U32.AND P0, PT, R32, RZ, PT ;  /* 0x000000ff2000720c */ /* 0x000fc80003f05070 */
[----:B------:R-:W-:Y:S01]  /*19f60*/  @!PT LDS RZ, [RZ] ;  /* 0x00000000fffff984 */ /* 0x000fe20000000800 */
[----:B------:R-:W-:Y:S01]  /*19f70*/  @!PT LDS RZ, [RZ] ;  /* 0x00000000fffff984 */ /* 0x000fe20000000800 */
[----:B------:R-:W-:Y:S01]  /*19f80*/  @!PT LDS RZ, [RZ] ;  /* 0x00000000fffff984 */ /* 0x000fe20000000800 */
[----:B------:R0:W-:Y:S09]  /*19f90*/  LDGSTS.E.BYPASS.LTC128B.128 [R17+0x400], desc[UR40][R2.64], !P6 ;  /* 0x0040000002117fae */ /* 0x0001f2000f101d68 */
[----:B0-----:R-:W-:Y:S05]  /*19fa0*/  WARPSYNC.COLLECTIVE R15, `(.L_x_936) ;  /* 0x000000000f087348 */ /* 0x001fea0003c00000 */
[----:B------:R1:W2:Y:S02]  /*19fb0*/  SHFL.IDX P6, R14, R13, R12, R11 ;  /* 0x0000000c0d0e7389 */ /* 0x0002a400000c000b */
[----:B012---:R-:W-:Y:S01]  /*19fc0*/  ENDCOLLECTIVE ;  /* 0x000000000000791b */ /* 0x007fe20003800000 */
.L_x_936:
        /* <DEDUP_REMOVED lines=16> */
.L_x_937:
[----:B------:R-:W-:Y:S01]  /*1a0d0*/  @!PT LDS RZ, [RZ] ;  /* 0x00000000fffff984 */ /* 0x000fe20000000800 */
[----:B------:R-:W-:Y:S01]  /*1a0e0*/  @!PT LDS RZ, [RZ] ;  /* 0x00000000fffff984 */ /* 0x000fe20000000800 */
[----:B------:R-:W-:Y:S01]  /*1a0f0*/  @!PT LDS RZ, [RZ] ;  /* 0x00000000fffff984 */ /* 0x000fe20000000800 */
[----:B------:R0:W-:Y:S01]  /*1a100*/  LDGSTS.E.BYPASS.LTC128B.128 [R17+0xe400], desc[UR40][R2.64+0x380], P1 ;  /* 0x0e40038002117fae */ /* 0x0001e20008901d68 */
[----:B------:R-:W-:Y:S02]  /*1a110*/  IMAD.MOV.U32 R13, RZ, RZ, R10 ;  /* 0x000000ffff0d7224 */ /* 0x000fe400078e000a */
[----:B------:R-:W-:Y:S01]  /*1a120*/  IMAD.MOV.U32 R12, RZ, RZ, 0x2 ;  /* 0x00000002ff0c7424 */ /* 0x000fe200078e00ff */
[----:B0-----:R-:W-:Y:S02]  /*1a130*/  IADD3 R2, P2, R14, R0, RZ ;  /* 0x000000000e027210 */ /* 0x001fe40007f5e0ff */
[----:B------:R-:W-:-:S03]  /*1a140*/  LOP3.LUT P6, RZ, R22, 0x20, RZ, 0xc0, !PT ;  /* 0x0000002016ff7812 */ /* 0x000fc600078cc0ff */
[----:B------:R-:W-:Y:S01]  /*1a150*/  IMAD.X R3, RZ, RZ, R5, P2 ;  /* 0x000000ffff037224 */ /* 0x000fe200010e0605 */
[----:B------:R-:W-:-:S04]  /*1a160*/  LOP3.LUT P2, RZ, R22, 0x40, RZ, 0xc0, !PT ;  /* 0x0000004016ff7812 */ /* 0x000fc8000784c0ff */
[----:B------:R0:W-:Y:S01]  /*1a170*/  LDGSTS.E.BYPASS.LTC128B.128 [R17+0xc00], desc[UR40][R2.64], !P3 ;  /* 0x00c0000002117fae */ /* 0x0001e2000d901d68 */
[C---:B------:R-:W-:Y:S02]  /*1a180*/  LOP3.LUT P3, RZ, R22.reuse, 0x8000, RZ, 0xc0, !PT ;  /* 0x0000800016ff7812 */ /* 0x040fe4000786c0ff */
[----:B------:R-:W-:-:S06]  /*1a190*/  LOP3.LUT R22, R22, 0xffffbfff, RZ, 0xc0, !PT ;  /* 0xffffbfff16167812 */ /* 0x000fcc00078ec0ff */
[----:B------:R0:W-:Y:S04]  /*1a1a0*/  LDGSTS.E.BYPASS.LTC128B.128 [R17+0x2c00], desc[UR40][R2.64+0x80], !P2 ;  /* 0x02c0008002117fae */ /* 0x0001e8000d101d68 */
[----:B------:R0:W-:Y:S01]  /*1a1b0*/  LDGSTS.E.BYPASS.LTC128B.128 [R17+0x4c00], desc[UR40][R2.64+0x100], !P6 ;  /* 0x04c0010002117fae */ /* 0x0001e2000f101d68 */
[----:B------:R-:W-:-:S07]  /*1a1c0*/  @P3 LOP3.LUT R22, R22, 0x4000, RZ, 0xfc, !PT ;  /* 0x0000400016163812 */ /* 0x000fce00078efcff */
[----:B0-----:R-:W-:Y:S05]  /*1a1d0*/  WARPSYNC.COLLECTIVE R15, `(.L_x_938) ;  /* 0x000000000f087348 */ /* 0x001fea0003c00000 */
[----:B------:R1:W2:Y:S02]  /*1a1e0*/  SHFL.IDX P6, R14, R13, R12, R11 ;  /* 0x0000000c0d0e7389 */ /* 0x0002a400000c000b */
[----:B012---:R-:W-:Y:S01]  /*1a1f0*/  ENDCOLLECTIVE ;  /* 0x000000000000791b */ /* 0x007fe20003800000 */
.L_x_938:
        /* <DEDUP_REMOVED lines=14> */
.L_x_939:
        /* <DEDUP_REMOVED lines=16> */
.L_x_940:
        /* <DEDUP_REMOVED lines=14> */
.L_x_941:
[----:B------:R-:W-:Y:S05]  /*1a4c0*/  BRA `(.L_x_942) ;  /* 0xffffffbc00f87947 */ /* 0x000fea000383ffff */
.L_x_822:
[----:B------:R-:W-:Y:S01]  /*1a4d0*/  BSSY B0, `(.L_x_943) ;  /* 0x0000008000007945 */ /* 0x000fe20003800000 */
[----:B------:R-:W-:Y:S01]  /*1a4e0*/  IMAD.MOV.U32 R13, RZ, RZ, R16 ;  /* 0x000000ffff0d7224 */ /* 0x000fe200078e0010 */
[----:B------:R-:W-:Y:S01]  /*1a4f0*/  MOV R11, 0x1f ;  /* 0x0000001f000b7802 */ /* 0x000fe20000000f00 */
[----:B------:R-:W-:Y:S02]  /*1a500*/  IMAD.MOV.U32 R12, RZ, RZ, RZ ;  /* 0x000000ffff0c7224 */ /* 0x000fe400078e00ff */
[----:B------:R-:W-:-:S07]  /*1a510*/  IMAD.MOV.U32 R15, RZ, RZ, -0x1 ;  /* 0xffffffffff0f7424 */ /* 0x000fce00078e00ff */
[----:B-123--:R-:W-:Y:S05]  /*1a520*/  WARPSYNC.COLLECTIVE R15, `(.L_x_944) ;  /* 0x000000000f087348 */ /* 0x00efea0003c00000 */
[----:B------:R0:W4:Y:S02]  /*1a530*/  SHFL.IDX P6, R14, R13, R12, R11 ;  /* 0x0000000c0d0e7389 */ /* 0x00012400000c000b */
[----:B01234-:R-:W-:Y:S01]  /*1a540*/  ENDCOLLECTIVE ;  /* 0x000000000000791b */ /* 0x01ffe20003800000 */
.L_x_944:
[----:B------:R-:W-:Y:S05]  /*1a550*/  BSYNC B0 ;  /* 0x0000000000007941 */ /* 0x000fea0003800000 */
.L_x_943:
[----:B------:R-:W-:Y:S02]  /*1a560*/  IMAD.MOV.U32 R13, RZ, RZ, R16 ;  /* 0x000000ffff0d7224 */ /* 0x000fe400078e0010 */
[----:B------:R-:W-:Y:S02]  /*1a570*/  IMAD.MOV.U32 R12, RZ, RZ, 0x1 ;  /* 0x00000001ff0c7424 */ /* 0x000fe400078e00ff */
[----:B------:R-:W-:Y:S02]  /*1a580*/  IMAD.MOV.U32 R11, RZ, RZ, 0x1f ;  /* 0x0000001fff0b7424 */ /* 0x000fe400078e00ff */
[----:B------:R-:W-:Y:S02]  /*1a590*/  IMAD.MOV.U32 R15, RZ, RZ, -0x1 ;  /* 0xffffffffff0f7424 */ /* 0x000fe400078e00ff */
[----:B------:R-:W-:Y:S02]  /*1a5a0*/  IMAD.IADD R5, R19, 0x1, R8 ;  /* 0x0000000113057824 */ /* 0x000fe400078e0208 */
[----:B------:R-:W-:-:S07]  /*1a5b0*/  IMAD.MOV.U32 R0, RZ, RZ, R14 ;  /* 0x000000ffff007224 */ /* 0x000fce00078e000e */
[----:B------:R-:W-:Y:S05]  /*1a5c0*/  WARPSYNC.COLLECTIVE R15, `(.L_x_945) ;  /* 0x000000000f087348 */ /* 0x000fea0003c00000 */
[----:B------:R0:W1:Y:S02]  /*1a5d0*/  SHFL.IDX P6, R14, R13, R12, R11 ;  /* 0x0000000c0d0e7389 */ /* 0x00006400000c000b */
[----:B01----:R-:W-:Y:S01]  /*1a5e0*/  ENDCOLLECTIVE ;  /* 0x000000000000791b */ /* 0x003fe20003800000 */
.L_x_945:
[----:B------:R-:W-:Y:S02]  /*1a5f0*/  ULDC UR4, c[0x0][0xc3c] ;  /* 0x00030f0000047ab9 */ /* 0x000fe40000000800 */
[----:B------:R-:W-:-:S13]  /*1a600*/  ISETP.GE.OR P1, PT, R5, UR4, !P0 ;  /* 0x0000000405007c0c */ /* 0x000fda000c726670 */
[----:B------:R-:W0:Y:S01]  /*1a610*/  @!P1 LDC.64 R2, c[0x0][0xc80] ;  /* 0x00032000ff029b82 */ /* 0x000e220000000a00 */
[----:B------:R-:W-:Y:S02]  /*1a620*/  IMAD.MOV.U32 R11, RZ, RZ, RZ ;  /* 0x000000ffff0b7224 */ /* 0x000fe400078e00ff */
[----:B------:R-:W-:Y:S02]  /*1a630*/  IMAD.MOV.U32 R4, RZ, RZ, R14 ;  /* 0x000000ffff047224 */ /* 0x000fe400078e000e */
[----:B0-----:R-:W-:-:S06]  /*1a640*/  @!P1 IMAD.WIDE R2, R5, 0x4, R2 ;  /* 0x0000000405029825 */ /* 0x001fcc00078e0202 */
[----:B------:R0:W2:Y:S01]  /*1a650*/  @!P1 LDG.E R3, desc[UR40][R2.64] ;  /* 0x0000002802039981 */ /* 0x0000a2000c1e1900 */
[C---:B------:R-:W-:Y:S02]  /*1a660*/  ISETP.GE.U32.AND P2, PT, R8.reuse, 0x2, PT ;  /* 0x000000020800780c */ /* 0x040fe40003f46070 */
[C---:B------:R-:W-:Y:S02]  /*1a670*/  ISETP.GE.U32.AND P3, PT, R8.reuse, 0x4, PT ;  /* 0x000000040800780c */ /* 0x040fe40003f66070 */
[C---:B------:R-:W-:Y:S02]  /*1a680*/  ISETP.GE.U32.AND P4, PT, R8.reuse, 0x8, PT ;  /* 0x000000080800780c */ /* 0x040fe40003f86070 */
[C---:B------:R-:W-:Y:S01]  /*1a690*/  ISETP.GE.U32.AND P5, PT, R8.reuse, 0x10, PT ;  /* 0x000000100800780c */ /* 0x040fe20003fa6070 */
[----:B0-----:R-:W-:Y:S02]  /*1a6a0*/  IMAD.MOV.U32 R2, RZ, RZ, RZ ;  /* 0x000000ffff027224 */ /* 0x001fe400078e00ff */
[----:B--2---:R-:W-:Y:S01]  /*1a6b0*/  @!P1 IMAD.MOV.U32 R2, RZ, RZ, R3 ;  /* 0x000000ffff029224 */ /* 0x004fe200078e0003 */
[----:B------:R-:W-:-:S03]  /*1a6c0*/  ISETP.NE.AND P1, PT, R8, RZ, PT ;  /* 0x000000ff0800720c */ /* 0x000fc60003f25270 */
[----:B------:R-:W-:-:S10]  /*1a6d0*/  IMAD.MOV.U32 R13, RZ, RZ, R2 ;  /* 0x000000ffff0d7224 */ /* 0x000fd400078e0002 */
[----:B------:R-:W-:Y:S05]  /*1a6e0*/  WARPSYNC.COLLECTIVE R15, `(.L_x_946) ;  /* 0x000000000f087348 */ /* 0x000fea0003c00000 */
[----:B------:R0:W1:Y:S02]  /*1a6f0*/  SHFL.UP P6, R14, R13, R12, R11 ;  /* 0x0400000c0d0e7389 */ /* 0x00006400000c000b */
[----:B01----:R-:W-:Y:S01]  /*1a700*/  ENDCOLLECTIVE ;  /* 0x000000000000791b */ /* 0x003fe20003800000 */
.L_x_946:
[----:B------:R-:W-:Y:S01]  /*1a710*/  IMAD.MOV.U32 R12, RZ, RZ, 0x2 ;  /* 0x00000002ff0c7424 */ /* 0x000fe200078e00ff */
[----:B------:R-:W-:-:S05]  /*1a720*/  SEL R5, R14, RZ, P1 ;  /* 0x000000ff0e057207 */ /* 0x000fca0000800000 */
[----:B------:R-:W-:-:S04]  /*1a730*/  IMAD.IADD R5, R2, 0x1, R5 ;  /* 0x0000000102057824 */ /* 0x000fc800078e0205 */
[----:B------:R-:W-:-:S07]  /*1a740*/  IMAD.MOV.U32 R13, RZ, RZ, R5 ;  /* 0x000000ffff0d7224 */ /* 0x000fce00078e0005 */
[----:B------:R-:W-:Y:S05]  /*1a750*/  WARPSYNC.COLLECTIVE R15, `(.L_x_947) ;  /* 0x000000000f087348 */ /* 0x000fea0003c00000 */
[----:B------:R0:W1:Y:S02]  /*1a760*/  SHFL.UP P6, R14, R13, R12, R11 ;  /* 0x0400000c0d0e7389 */ /* 0x00006400000c000b */
[----:B01----:R-:W-:Y:S01]  /*1a770*/  ENDCOLLECTIVE ;  /* 0x000000000000791b */ /* 0x003fe20003800000 */
.L_x_947:
[----:B------:R-:W-:Y:S01]  /*1a780*/  IMAD.MOV.U32 R12, RZ, RZ, 0x4 ;  /* 0x00000004ff0c7424 */ /* 0x000fe200078e00ff */
[----:B------:R-:W-:-:S05]  /*1a790*/  SEL R6, R14, RZ, P2 ;  /* 0x000000ff0e067207 */ /* 0x000fca0001000000 */
[----:B------:R-:W-:-:S04]  /*1a7a0*/  IMAD.IADD R6, R5, 0x1, R6 ;  /* 0x0000000105067824 */ /* 0x000fc800078e0206 */
[----:B------:R-:W-:-:S07]  /*1a7b0*/  IMAD.MOV.U32 R13, RZ, RZ, R6 ;  /* 0x000000ffff0d7224 */ /* 0x000fce00078e0006 */
[----:B------:R-:W-:Y:S05]  /*1a7c0*/  WARPSYNC.COLLECTIVE R15, `(.L_x_948) ;  /* 0x000000000f087348 */ /* 0x000fea0003c00000 */
[----:B------:R0:W1:Y:S02]  /*1a7d0*/  SHFL.UP P6, R14, R13, R12, R11 ;  /* 0x0400000c0d0e7389 */ /* 0x00006400000c000b */
[----:B01----:R-:W-:Y:S01]  /*1a7e0*/  ENDCOLLECTIVE ;  /* 0x000000000000791b */ /* 0x003fe20003800000 */
.L_x_948:
[----:B------:R-:W-:Y:S01]  /*1a7f0*/  IMAD.MOV.U32 R12, RZ, RZ, 0x8 ;  /* 0x00000008ff0c7424 */ /* 0x000fe200078e00ff */
[----:B------:R-:W-:-:S05]  /*1a800*/  SEL R7, R14, RZ, P3 ;  /* 0x000000ff0e077207 */ /* 0x000fca0001800000 */
[----:B------:R-:W-:-:S04]  /*1a810*/  IMAD.IADD R7, R6, 0x1, R7 ;  /* 0x0000000106077824 */ /* 0x000fc800078e0207 */
[----:B------:R-:W-:-:S07]  /*1a820*/  IMAD.MOV.U32 R13, RZ, RZ, R7 ;  /* 0x000000ffff0d7224 */ /* 0x000fce00078e0007 */
[----:B------:R-:W-:Y:S05]  /*1a830*/  WARPSYNC.COLLECTIVE R15, `(.L_x_949) ;  /* 0x000000000f087348 */ /* 0x000fea0003c00000 */
[----:B------:R0:W1:Y:S02]  /*1a840*/  SHFL.UP P6, R14, R13, R12, R11 ;  /* 0x0400000c0d0e7389 */ /* 0x00006400000c000b */
[----:B01----:R-:W-:Y:S01]  /*1a850*/  ENDCOLLECTIVE ;  /* 0x000000000000791b */ /* 0x003fe20003800000 */
.L_x_949:
[----:B------:R-:W-:Y:S01]  /*1a860*/  IMAD.MOV.U32 R12, RZ, RZ, 0x10 ;  /* 0x00000010ff0c7424 */ /* 0x000fe200078e00ff */
[----:B------:R-:W-:-:S04]  /*1a870*/  SEL R14, R14, RZ, P4 ;  /* 0x000000ff0e0e7207 */ /* 0x000fc80002000000 */
[----:B------:R-:W-:-:S05]  /*1a880*/  IADD3 R5, R7, R14, RZ ;  /* 0x0000000e07057210 */ /* 0x000fca0007ffe0ff */
[----:B------:R-:W-:-:S07]  /*1a890*/  IMAD.MOV.U32 R13, RZ, RZ, R5 ;  /* 0x000000ffff0d7224 */ /* 0x000fce00078e0005 */
[----:B------:R-:W-:Y:S05]  /*1a8a0*/  WARPSYNC.COLLECTIVE R15, `(.L_x_950) ;  /* 0x000000000f087348 */ /* 0x000fea0003c00000 */
[----:B------:R0:W1:Y:S02]  /*1a8b0*/  SHFL.UP P6, R14, R13, R12, R11 ;  /* 0x0400000c0d0e7389 */ /* 0x00006400000c000b */
[----:B01----:R-:W-:Y:S01]  /*1a8c0*/  ENDCOLLECTIVE ;  /* 0x000000000000791b */ /* 0x003fe20003800000 */
.L_x_950:
        /* <DEDUP_REMOVED lines=8> */
.L_x_951:
[----:B------:R-:W-:Y:S05]  /*1a950*/  BRA `(.L_x_952) ;  /* 0xffffffc0008c7947 */ /* 0x000fea000383ffff */
.L_x_827:
[----:B------:R-:W-:Y:S01]  /*1a960*/  BSSY B0, `(.L_x_953) ;  /* 0x0000008000007945 */ /* 0x000fe20003800000 */
[----:B-----5:R-:W-:Y:S02]  /*1a970*/  IMAD.MOV.U32 R13, RZ, RZ, R2 ;  /* 0x000000ffff0d7224 */ /* 0x020fe400078e0002 */
[----:B------:R-:W-:Y:S02]  /*1a980*/  IMAD.MOV.U32 R12, RZ, RZ, 0x1 ;  /* 0x00000001ff0c7424 */ /* 0x000fe400078e00ff */
[----:B------:R-:W-:Y:S02]  /*1a990*/  IMAD.MOV.U32 R11, RZ, RZ, RZ ;  /* 0x000000ffff0b7224 */ /* 0x000fe400078e00ff */
[----:B------:R-:W-:-:S07]  /*1a9a0*/  IMAD.MOV.U32 R15, RZ, RZ, -0x1 ;  /* 0xffffffffff0f7424 */ /* 0x000fce00078e00ff */
[----:B01----:R-:W-:Y:S05]  /*1a9b0*/  WARPSYNC.COLLECTIVE R15, `(.L_x_954) ;  /* 0x000000000f087348 */ /* 0x003fea0003c00000 */
[----:B------:R2:W3:Y:S02]  /*1a9c0*/  SHFL.UP P6, R14, R13, R12, R11 ;  /* 0x0400000c0d0e7389 */ /* 0x0004e400000c000b */
[----:B0123--:R-:W-:Y:S01]  /*1a9d0*/  ENDCOLLECTIVE ;  /* 0x000000000000791b */ /* 0x00ffe20003800000 */
.L_x_954:
[----:B------:R-:W-:Y:S05]  /*1a9e0*/  BSYNC B0 ;  /* 0x0000000000007941 */ /* 0x000fea0003800000 */
.L_x_953:
[----:B------:R-:W-:Y:S01]  /*1a9f0*/  SEL R13, R14, RZ, P1 ;  /* 0x000000ff0e0d7207 */ /* 0x000fe20000800000 */
[----:B------:R-:W-:Y:S02]  /*1aa00*/  IMAD.MOV.U32 R12, RZ, RZ, 0x2 ;  /* 0x00000002ff0c7424 */ /* 0x000fe400078e00ff */
[----:B------:R-:W-:Y:S02]  /*1aa10*/  IMAD.MOV.U32 R11, RZ, RZ, RZ ;  /* 0x000000ffff0b7224 */ /* 0x000fe400078e00ff */
[----:B------:R-:W-:Y:S02]  /*1aa20*/  IMAD.IADD R13, R2, 0x1, R13 ;  /* 0x00000001020d7824 */ /* 0x000fe400078e020d */
[----:B------:R-:W-:-:S07]  /*1aa30*/  IMAD.MOV.U32 R15, RZ, RZ, -0x1 ;  /* 0xffffffffff0f7424 */ /* 0x000fce00078e00ff */
[----:B------:R-:W-:Y:S05]  /*1aa40*/  WARPSYNC.COLLECTIVE R15, `(.L_x_955) ;  /* 0x000000000f087348 */ /* 0x000fea0003c00000 */
[----:B------:R0:W1:Y:S02]  /*1aa50*/  SHFL.UP P6, R14, R13, R12, R11 ;  /* 0x0400000c0d0e7389 */ /* 0x00006400000c000b */
[----:B01----:R-:W-:Y:S01]  /*1aa60*/  ENDCOLLECTIVE ;  /* 0x000000000000791b */ /* 0x003fe20003800000 */
.L_x_955:
[----:B------:R-:W-:Y:S01]  /*1aa70*/  IMAD.MOV.U32 R12, RZ, RZ, 0x4 ;  /* 0x00000004ff0c7424 */ /* 0x000fe200078e00ff */
[----:B------:R-:W-:-:S05]  /*1aa80*/  SEL R14, R14, RZ, P2 ;  /* 0x000000ff0e0e7207 */ /* 0x000fca0001000000 */
[----:B------:R-:W-:-:S04]  /*1aa90*/  IMAD.IADD R3, R13, 0x1, R14 ;  /* 0x000000010d037824 */ /* 0x000fc800078e020e */
[----:B------:R-:W-:-:S07]  /*1aaa0*/  IMAD.MOV.U32 R13, RZ, RZ, R3 ;  /* 0x000000ffff0d7224 */ /* 0x000fce00078e0003 */
[----:B------:R-:W-:Y:S05]  /*1aab0*/  WARPSYNC.COLLECTIVE R15, `(.L_x_956) ;  /* 0x000000000f087348 */ /* 0x000fea0003c00000 */
[----:B------:R0:W1:Y:S02]  /*1aac0*/  SHFL.UP P6, R14, R13, R12, R11 ;  /* 0x0400000c0d0e7389 */ /* 0x00006400000c000b */
[----:B01----:R-:W-:Y:S01]  /*1aad0*/  ENDCOLLECTIVE ;  /* 0x000000000000791b */ /* 0x003fe20003800000 */
.L_x_956:
[----:B------:R-:W-:Y:S01]  /*1aae0*/  IMAD.MOV.U32 R12, RZ, RZ, 0x8 ;  /* 0x00000008ff0c7424 */ /* 0x000fe200078e00ff */
[----:B------:R-:W-:-:S05]  /*1aaf0*/  SEL R14, R14, RZ, P3 ;  /* 0x000000ff0e0e7207 */ /* 0x000fca0001800000 */
[----:B------:R-:W-:-:S04]  /*1ab00*/  IMAD.IADD R5, R3, 0x1, R14 ;  /* 0x0000000103057824 */ /* 0x000fc800078e020e */
[----:B------:R-:W-:-:S07]  /*1ab10*/  IMAD.MOV.U32 R13, RZ, RZ, R5 ;  /* 0x000000ffff0d7224 */ /* 0x000fce00078e0005 */
[----:B------:R-:W-:Y:S05]  /*1ab20*/  WARPSYNC.COLLECTIVE R15, `(.L_x_957) ;  /* 0x000000000f087348 */ /* 0x000fea0003c00000 */
[----:B------:R0:W1:Y:S02]  /*1ab30*/  SHFL.UP P6, R14, R13, R12, R11 ;  /* 0x0400000c0d0e7389 */ /* 0x00006400000c000b */
[----:B01----:R-:W-:Y:S01]  /*1ab40*/  ENDCOLLECTIVE ;  /* 0x000000000000791b */ /* 0x003fe20003800000 */
.L_x_957:
[----:B------:R-:W-:Y:S01]  /*1ab50*/  IMAD.MOV.U32 R12, RZ, RZ, 0x10 ;  /* 0x00000010ff0c7424 */ /* 0x000fe200078e00ff */
[----:B------:R-:W-:-:S05]  /*1ab60*/  SEL R6, R14, RZ, P4 ;  /* 0x000000ff0e067207 */ /* 0x000fca0002000000 */
[----:B------:R-:W-:-:S05]  /*1ab70*/  IMAD.IADD R6, R5, 0x1, R6 ;  /* 0x0000000105067824 */ /* 0x000fca00078e0206 */
[----:B------:R-:W-:-:S07]  /*1ab80*/  MOV R13, R6 ;  /* 0x00000006000d7202 */ /* 0x000fce0000000f00 */
[----:B------:R-:W-:Y:S05]  /*1ab90*/  WARPSYNC.COLLECTIVE R15, `(.L_x_958) ;  /* 0x000000000f087348 */ /* 0x000fea0003c00000 */
[----:B------:R0:W1:Y:S02]  /*1aba0*/  SHFL.UP P6, R14, R13, R12, R11 ;  /* 0x0400000c0d0e7389 */ /* 0x00006400000c000b */
[----:B01----:R-:W-:Y:S01]  /*1abb0*/  ENDCOLLECTIVE ;  /* 0x000000000000791b */ /* 0x003fe20003800000 */
.L_x_958:
        /* <DEDUP_REMOVED lines=8> */
.L_x_959:
[----:B------:R-:W-:Y:S05]  /*1ac40*/  BRA `(.L_x_960) ;  /* 0xffffffc0006c7947 */ /* 0x000fea000383ffff */
.L_x_829:
[----:B------:R-:W-:Y:S01]  /*1ac50*/  BSSY B0, `(.L_x_961) ;  /* 0x0000006000007945 */ /* 0x000fe20003800000 */
[----:B------:R-:W-:Y:S01]  /*1ac60*/  PLOP3.LUT P6, PT, P6, PT, PT, 0x8, 0x0 ;  /* 0x000000000000781c */ /* 0x000fe200037ce170 */
[----:B------:R-:W-:-:S12]  /*1ac70*/  IMAD.MOV.U32 R15, RZ, RZ, -0x1 ;  /* 0xffffffffff0f7424 */ /* 0x000fd800078e00ff */
[----:B0-----:R-:W-:Y:S05]  /*1ac80*/  WARPSYNC.COLLECTIVE R15, `(.L_x_962) ;  /* 0x000000000f087348 */ /* 0x001fea0003c00000 */
[----:B------:R-:W-:Y:S01]  /*1ac90*/  VOTE.ANY R14, PT, P6 ;  /* 0x00000000000e7806 */ /* 0x000fe200030e0100 */
[----:B0-----:R-:W-:Y:S06]  /*1aca0*/  ENDCOLLECTIVE ;  /* 0x000000000000791b */ /* 0x001fec0003800000 */
.L_x_962:
[----:B------:R-:W-:Y:S05]  /*1acb0*/  BSYNC B0 ;  /* 0x0000000000007941 */ /* 0x000fea0003800000 */
.L_x_961:
[----:B------:R-:W-:Y:S02]  /*1acc0*/  IMAD.MOV.U32 R6, RZ, RZ, R14 ;  /* 0x000000ffff067224 */ /* 0x000fe400078e000e */
[----:B------:R-:W-:Y:S02]  /*1acd0*/  IMAD.MOV.U32 R13, RZ, RZ, R2 ;  /* 0x000000ffff0d7224 */ /* 0x000fe400078e0002 */
[----:B------:R-:W0:Y:S01]  /*1ace0*/  POPC R4, R6 ;  /* 0x0000000600047309 */ /* 0x000e220000000000 */
[----:B------:R-:W-:Y:S02]  /*1acf0*/  IMAD.MOV.U32 R11, RZ, RZ, 0x1f ;  /* 0x0000001fff0b7424 */ /* 0x000fe400078e00ff */
[----:B------:R-:W-:Y:S02]  /*1ad00*/  IMAD.MOV.U32 R15, RZ, RZ, -0x1 ;  /* 0xffffffffff0f7424 */ /* 0x000fe400078e00ff */
[----:B0-----:R-:W-:-:S07]  /*1ad10*/  IMAD.MOV.U32 R12, RZ, RZ, R4 ;  /* 0x000000ffff0c7224 */ /* 0x001fce00078e0004 */
[----:B------:R-:W-:Y:S05]  /*1ad20*/  WARPSYNC.COLLECTIVE R15, `(.L_x_963) ;  /* 0x000000000f087348 */ /* 0x000fea0003c00000 */
[----:B------:R0:W1:Y:S02]  /*1ad30*/  SHFL.IDX P6, R14, R13, R12, R11 ;  /* 0x0000000c0d0e7389 */ /* 0x00006400000c000b */
[----:B01----:R-:W-:Y:S01]  /*1ad40*/  ENDCOLLECTIVE ;  /* 0x000000000000791b */ /* 0x003fe20003800000 */
.L_x_963:
[----:B------:R-:W-:Y:S01]  /*1ad50*/  IMAD.MOV.U32 R17, RZ, RZ, R14 ;  /* 0x000000ffff117224 */ /* 0x000fe200078e000e */
[----:B------:R-:W-:Y:S06]  /*1ad60*/  BRA `(.L_x_964) ;  /* 0xffffffc0005c7947 */ /* 0x000fec000383ffff */
.L_x_831:
[----:B------:R-:W-:Y:S01]  /*1ad70*/  BSSY B0, `(.L_x_965) ;  /* 0x0000007000007945 */ /* 0x000fe20003800000 */
[----:B------:R-:W-:Y:S02]  /*1ad80*/  IMAD.MOV.U32 R13, RZ, RZ, R3 ;  /* 0x000000ffff0d7224 */ /* 0x000fe400078e0003 */
[----:B------:R-:W-:Y:S02]  /*1ad90*/  IMAD.MOV.U32 R11, RZ, RZ, 0x1f ;  /* 0x0000001fff0b7424 */ /* 0x000fe400078e00ff */
[----:B------:R-:W-:-:S07]  /*1ada0*/  IMAD.MOV.U32 R15, RZ, RZ, -0x1 ;  /* 0xffffffffff0f7424 */ /* 0x000fce00078e00ff */
[----:B012---:R-:W-:Y:S05]  /*1adb0*/  WARPSYNC.COLLECTIVE R15, `(.L_x_966) ;  /* 0x000000000f087348 */ /* 0x007fea0003c00000 */
[----:B------:R3:W4:Y:S02]  /*1adc0*/  SHFL.IDX P6, R14, R13, R12, R11 ;  /* 0x0000000c0d0e7389 */ /* 0x00072400000c000b */
[----:B01234-:R-:W-:Y:S01]  /*1add0*/  ENDCOLLECTIVE ;  /* 0x000000000000791b */ /* 0x01ffe20003800000 */
.L_x_966:
[----:B------:R-:W-:Y:S05]  /*1ade0*/  BSYNC B0 ;  /* 0x0000000000007941 */ /* 0x000fea0003800000 */
.L_x_965:
[----:B------:R-:W-:Y:S05]  /*1adf0*/  BRA `(.L_x_830) ;  /* 0xffffffc000547947 */ /* 0x000fea000383ffff */
.L_x_835:
[----:B0-----:R0:W1:Y:S02]  /*1ae00*/  SYNCS.PHASECHK.TRANS64.TRYWAIT P0, [R4+URZ+0x28c20], R0 ;  /* 0x028c2000040075a7 */ /* 0x001064000800017f */
[----:B-1----:R-:W-:Y:S05]  /*1ae10*/  @!P0 NANOSLEEP.SYNCS 0x989680 ;  /* 0x009896800000895d */ /* 0x002fea0003900000 */
[----:B------:R-:W1:Y:S02]  /*1ae20*/  @!P0 SYNCS.PHASECHK.TRANS64 P0, [R4+URZ+0x28c20], R0 ;  /* 0x028c2000040085a7 */ /* 0x000e64000800007f */
[----:B-1----:R-:W-:Y:S05]  /*1ae30*/  @!P0 BRA `(.L_x_835) ;  /* 0xfffffffc00f08947 */ /* 0x002fea000383ffff */
[----:B------:R-:W-:Y:S05]  /*1ae40*/  BRA `(.L_x_967) ;  /* 0xffffffc400407947 */ /* 0x000fea000383ffff */
.L_x_836:
[----:B------:R-:W1:Y:S01]  /*1ae50*/  S2R R2, SR_TID.X ;  /* 0x0000000000027919 */ /* 0x000e620000002100 */
[----:B------:R-:W-:Y:S01]  /*1ae60*/  BSSY B0, `(.L_x_968) ;  /* 0x000000a000007945 */ /* 0x000fe20003800000 */
[----:B------:R-:W-:Y:S02]  /*1ae70*/  IMAD.MOV.U32 R12, RZ, RZ, RZ ;  /* 0x000000ffff0c7224 */ /* 0x000fe400078e00ff */
[----:B------:R-:W-:Y:S02]  /*1ae80*/  IMAD.MOV.U32 R11, RZ, RZ, 0x1f ;  /* 0x0000001fff0b7424 */ /* 0x000fe400078e00ff */
[----:B------:R-:W-:Y:S01]  /*1ae90*/  IMAD.MOV.U32 R15, RZ, RZ, -0x1 ;  /* 0xffffffffff0f7424 */ /* 0x000fe200078e00ff */
[----:B-1----:R-:W-:-:S04]  /*1aea0*/  SHF.R.U32.HI R2, RZ, 0x5, R2 ;  /* 0x00000005ff027819 */ /* 0x002fc80000011602 */
[----:B------:R-:W-:-:S05]  /*1aeb0*/  LOP3.LUT R2, R2, 0x3, RZ, 0xc0, !PT ;  /* 0x0000000302027812 */ /* 0x000fca00078ec0ff */
[----:B------:R-:W-:-:S07]  /*1aec0*/  IMAD.MOV.U32 R13, RZ, RZ, R2 ;  /* 0x000000ffff0d7224 */ /* 0x000fce00078e0002 */
[----:B0-23--:R-:W-:Y:S05]  /*1aed0*/  WARPSYNC.COLLECTIVE R15, `(.L_x_969) ;  /* 0x000000000f087348 */ /* 0x00dfea0003c00000 */
[----:B------:R1:W4:Y:S02]  /*1aee0*/  SHFL.IDX P6, R14, R13, R12, R11 ;  /* 0x0000000c0d0e7389 */ /* 0x00032400000c000b */
[----:B01234-:R-:W-:Y:S01]  /*1aef0*/  ENDCOLLECTIVE ;  /* 0x000000000000791b */ /* 0x01ffe20003800000 */
.L_x_969:
[----:B------:R-:W-:Y:S05]  /*1af00*/  BSYNC B0 ;  /* 0x0000000000007941 */ /* 0x000fea0003800000 */
.L_x_968:
[----:B------:R-:W-:Y:S05]  /*1af10*/  BRA `(.L_x_970) ;  /* 0xffffffc400287947 */ /* 0x000fea000383ffff */
.L_x_837:
[----:B------:R-:W-:Y:S01]  /*1af20*/  BSSY B0, `(.L_x_971) ;  /* 0x0000006000007945 */ /* 0x000fe20003800000 */
[----:B------:R-:W-:-:S07]  /*1af30*/  IMAD.MOV.U32 R15, RZ, RZ, -0x1 ;  /* 0xffffffffff0f7424 */ /* 0x000fce00078e00ff */
[----:B0-23--:R-:W-:Y:S05]  /*1af40*/  WARPSYNC.COLLECTIVE R15, `(.L_x_972) ;  /* 0x000000000f0c7348 */ /* 0x00dfea0003c00000 */
[----:B------:R-:W-:Y:S02]  /*1af50*/  ELECT P6, UR62, PT ;  /* 0x00000000003e782f */ /* 0x000fe400038c0000 */
[----:B------:R-:W-:Y:S01]  /*1af60*/  MOV R14, UR62 ;  /* 0x0000003e000e7c02 */ /* 0x000fe20008000f00 */
[----:B0-23--:R-:W-:Y:S10]  /*1af70*/  ENDCOLLECTIVE ;  /* 0x000000000000791b */ /* 0x00dff40003800000 */
.L_x_972:
[----:B------:R-:W-:Y:S05]  /*1af80*/  BSYNC B0 ;  /* 0x0000000000007941 */ /* 0x000fea0003800000 */
.L_x_971:
[----:B------:R-:W-:Y:S05]  /*1af90*/  BRA `(.L_x_973) ;  /* 0xffffffc4001c7947 */ /* 0x000fea000383ffff */
.L_x_839:
[----:B0-----:R0:W1:Y:S02]  /*1afa0*/  SYNCS.PHASECHK.TRANS64.TRYWAIT P1, [R5+URZ+0x28c40], R0 ;  /* 0x028c4000050075a7 */ /* 0x001064000802017f */
[----:B-1----:R-:W-:Y:S05]  /*1afb0*/  @!P1 NANOSLEEP.SYNCS 0x989680 ;  /* 0x009896800000995d */ /* 0x002fea0003900000 */
[----:B------:R-:W1:Y:S02]  /*1afc0*/  @!P1 SYNCS.PHASECHK.TRANS64 P1, [R5+URZ+0x28c40], R0 ;  /* 0x028c4000050095a7 */ /* 0x000e64000802007f */
[----:B-1----:R-:W-:Y:S05]  /*1afd0*/  @!P1 BRA `(.L_x_839) ;  /* 0xfffffffc00f09947 */ /* 0x002fea000383ffff */
[----:B------:R-:W-:Y:S05]  /*1afe0*/  BRA `(.L_x_974) ;  /* 0xffffffc400387947 */ /* 0x000fea000383ffff */
.L_x_841:
[----:B-1----:R1:W4:Y:S02]  /*1aff0*/  SYNCS.PHASECHK.TRANS64.TRYWAIT P1, [R25+URZ+0x28c40], R2 ;  /* 0x028c4002190075a7 */ /* 0x002324000802017f */
[----:B----4-:R-:W-:Y:S05]  /*1b000*/  @!P1 NANOSLEEP.SYNCS 0x989680 ;  /* 0x009896800000995d */ /* 0x010fea0003900000 */
[----:B------:R-:W4:Y:S02]  /*1b010*/  @!P1 SYNCS.PHASECHK.TRANS64 P1, [R25+URZ+0x28c40], R2 ;  /* 0x028c4002190095a7 */ /* 0x000f24000802007f */
[----:B----4-:R-:W-:Y:S05]  /*1b020*/  @!P1 BRA `(.L_x_841) ;  /* 0xfffffffc00f09947 */ /* 0x010fea000383ffff */
[----:B------:R-:W-:Y:S05]  /*1b030*/  BRA `(.L_x_975) ;  /* 0xffffffc400447947 */ /* 0x000fea000383ffff */
.L_x_843:
[----:B----4-:R4:W0:Y:S02]  /*1b040*/  SYNCS.PHASECHK.TRANS64.TRYWAIT P1, [R5+URZ+0x28c60], R0 ;  /* 0x028c6000050075a7 */ /* 0x010824000802017f */
[----:B0-----:R-:W-:Y:S05]  /*1b050*/  @!P1 NANOSLEEP.SYNCS 0x989680 ;  /* 0x009896800000995d */ /* 0x001fea0003900000 */
[----:B------:R-:W0:Y:S02]  /*1b060*/  @!P1 SYNCS.PHASECHK.TRANS64 P1, [R5+URZ+0x28c60], R0 ;  /* 0x028c6000050095a7 */ /* 0x000e24000802007f */
[----:B0-----:R-:W-:Y:S05]  /*1b070*/  @!P1 BRA `(.L_x_843) ;  /* 0xfffffffc00f09947 */ /* 0x001fea000383ffff */
[----:B------:R-:W-:Y:S05]  /*1b080*/  BRA `(.L_x_976) ;  /* 0xffffffc400407947 */ /* 0x000fea000383ffff */
.L_x_977:
        /* <DEDUP_REMOVED lines=15> */
.L_x_5806:


//--------------------- .text._ZN7cutlass13device_kernelIN5flash11enable_sm90INS1_16FlashAttnFwdSm90INS1_25CollectiveMainloopFwdSm90ILi2EN4cute5tupleIJNS5_1CILi1EEES8_S8_EEENS6_IJNS7_ILi64EEESA_SA_EEELi512ENS_10bfloat16_tEfNS_4arch4Sm90ELb0ELb0ELb1ELb1ELb1ELb0ELb1ELb0ELb0ELb1ELb0ELb0EEENS1_21CollectiveEpilogueFwdINS6_IJSA_NS7_ILi512EEESA_EEES9_SC_SE_Li256ELb1ELb1ELb0ELb0EEENS1_36VarlenDynamicPersistentTileSchedulerILi64ELi64ELi256ELi128ELb0ELb1ELb1ELb0ELb1ELb1EEEEEEEEEvNT_6ParamsE --------------------------
	.section	.text._ZN7cutlass13device_kernelIN5flash11enable_sm90INS1_16FlashAttnFwdSm90INS1_25CollectiveMainloopFwdSm90ILi2EN4cute5tupleIJNS5_1CILi1EEES8_S8_EEENS6_IJNS7_ILi64EEESA_SA_EEELi512ENS_10bfloat16_tEfNS_4arch4Sm90ELb0ELb0ELb1ELb1ELb1ELb0ELb1ELb0ELb0ELb1ELb0ELb0EEENS1_21CollectiveEpilogueFwdINS6_IJSA_NS7_ILi512EEESA_EEES9_SC_SE_Li256ELb1ELb1ELb0ELb0EEENS1_36VarlenDynamicPersistentTileSchedulerILi64ELi64ELi256ELi128ELb0ELb1ELb1ELb0ELb1ELb1EEEEEEEEEvNT_6ParamsE,"ax",@progbits
	.align	128
.text._ZN7cutlass13device_kernelIN5flash11enable_sm90INS1_16FlashAttnFwdSm90INS1_25CollectiveMainloopFwdSm90ILi2EN4cute5tupleIJNS5_1CILi1EEES8_S8_EEENS6_IJNS7_ILi64EEESA_SA_EEELi512ENS_10bfloat16_tEfNS_4arch4Sm90ELb0ELb0ELb1ELb1ELb1ELb0ELb1ELb0ELb0ELb1ELb0ELb0EEENS1_21CollectiveEpilogueFwdINS6_IJSA_NS7_ILi512EEESA_EEES9_SC_SE_Li256ELb1ELb1ELb0ELb0EEENS1_36VarlenDynamicPersistentTileSchedulerILi64ELi64ELi256ELi128ELb0ELb1ELb1ELb0ELb1ELb1EEEEEEEEEvNT_6ParamsE:
        .type           _ZN7cutlass13device_kernelIN5flash11enable_sm90INS1_16FlashAttnFwdSm90INS1_25CollectiveMainloopFwdSm90ILi2EN4cute5tupleIJNS5_1CILi1EEES8_S8_EEENS6_IJNS7_ILi64EEESA_SA_EEELi512ENS_10bfloat16_tEfNS_4arch4Sm90ELb0ELb0ELb1ELb1ELb1ELb0ELb1ELb0ELb0ELb1ELb0ELb0EEENS1_21CollectiveEpilogueFwdINS6_IJSA_NS7_ILi512EEESA_EEES9_SC_SE_Li256ELb1ELb1ELb0ELb0EEENS1_36VarlenDynamicPersistentTileSchedulerILi64ELi64ELi256ELi128ELb0ELb1ELb1ELb0ELb1ELb1EEEEEEEEEvNT_6ParamsE,@function
        .size           _ZN7cutlass13device_kernelIN5flash11enable_sm90INS1_16FlashAttnFwdSm90INS1_25CollectiveMainloopFwdSm90ILi2EN4cute5tupleIJNS5_1CILi1EEES8_S8_EEENS6_IJNS7_ILi64EEESA_SA_EEELi512ENS_10bfloat16_tEfNS_4arch4Sm90ELb0ELb0ELb1ELb1ELb1ELb0ELb1ELb0ELb0ELb1ELb0ELb0EEENS1_21CollectiveEpilogueFwdINS6_IJSA_NS7_ILi512EEESA_EEES9_SC_SE_Li256ELb1ELb1ELb0ELb0EEENS1_36VarlenDynamicPersistentTileSchedulerILi64ELi64ELi256ELi128ELb0ELb1ELb1ELb0ELb1ELb1EEEEEEEEEvNT_6ParamsE,(.L_x_5807 - _ZN7cutlass13device_kernelIN5flash11enable_sm90INS1_16FlashAttnFwdSm90INS1_25CollectiveMainloopFwdSm90ILi2EN4cute5tupleIJNS5_1CILi1EEES8_S8_EEENS6_IJNS7_ILi64EEESA_SA_EEELi512ENS_10bfloat16_tEfNS_4arch4Sm90ELb0ELb0ELb1ELb1ELb1ELb0ELb1ELb0ELb0ELb1ELb0ELb0EEENS1_21CollectiveEpilogueFwdINS6_IJSA_NS7_ILi512EEESA_EEES9_SC_SE_Li256ELb1ELb1ELb0ELb0EEENS1_36VarlenDynamicPersistentTileSchedulerILi64ELi64ELi256ELi128ELb0ELb1ELb1ELb0ELb1ELb1EEEEEEEEEvNT_6ParamsE)
        .other          _ZN7cutlass13device_kernelIN5flash11enable_sm90INS1_16FlashAttnFwdSm90INS1_25CollectiveMainloopFwdSm90ILi2EN4cute5tupleIJNS5_1CILi1EEES8_S8_EEENS6_IJNS7_ILi64EEESA_SA_EEELi512ENS_10bfloat16_tEfNS_4arch4Sm90ELb0ELb0ELb1ELb1ELb1ELb0ELb1ELb0ELb0ELb1ELb0ELb0EEENS1_21CollectiveEpilogueFwdINS6_IJSA_NS7_ILi512EEESA_EEES9_SC_SE_Li256ELb1ELb1ELb0ELb0EEENS1_36VarlenDynamicPersistentTileSchedulerILi64ELi64ELi256ELi128ELb0ELb1ELb1ELb0ELb1ELb1EEEEEEEEEvNT_6ParamsE,@"STO_CUDA_ENTRY STV_DEFAULT"
_ZN7cutlass13device_kernelIN5flash11enable_sm90INS1_16FlashAttnFwdSm90INS1_25CollectiveMainloopFwdSm90ILi2EN4cute5tupleIJNS5_1CILi1EEES8_S8_EEENS6_IJNS7_ILi64EEESA_SA_EEELi512ENS_10bfloat16_tEfNS_4arch4Sm90ELb0ELb0ELb1ELb1ELb1ELb0ELb1ELb0ELb0ELb1ELb0ELb0EEENS1_21CollectiveEpilogueFwdINS6_IJSA_NS7_ILi512EEESA_EEES9_SC_SE_Li256ELb1ELb1ELb0ELb0EEENS1_36VarlenDynamicPersistentTileSchedulerILi64ELi64ELi256ELi128ELb0ELb1ELb1ELb0ELb1ELb1EEEEEEEEEvNT_6ParamsE:
        /* <DEDUP_REMOVED lines=11> */
[----:B------:R-:W-:-:S11]  /*00b0*/  ISETP.NE.AND P1, PT, R2, RZ, PT ;  /* 0x000000ff0200720c */ /* 0x000fd60003f25270 */
[----:B------:R-:W-:Y:S01]  /*00c0*/  VOTEU.ALL UP0, P0 ;  /* 0x00000000003f7886 */ /* 0x000fe20000000000 */
[----:B------:R-:W-:Y:S01]  /*00d0*/  VOTEU.ALL UP1, P0 ;  /* 0x00000000003f7886 */ /* 0x000fe20000020000 */
[----:B------:R-:W-:-:S03]  /*00e0*/  VOTEU.ALL UP2, P0 ;  /* 0x00000000003f7886 */ /* 0x000fc60000040000 */
[----:B------:R-:W0:Y:S01]  /*00f0*/  @!UP0 S2UR UR8, SR_CgaCtaId ;  /* 0x00000000000889c3 */ /* 0x000e220000008800 */
[----:B------:R-:W-:Y:S01]  /*0100*/  @!UP0 UMOV UR6, 0x400 ;  /* 0x0000040000068882 */ /* 0x000fe20000000000 */
[----:B------:R-:W-:-:S04]  /*0110*/  @!UP0 UIADD3 UR4, -UR4, 0x100000, URZ ;  /* 0x0010000004048890 */ /* 0x000fc8000fffe13f */
[----:B------:R-:W-:Y:S02]  /*0120*/  @!UP0 USHF.L.U32 UR5, UR4, 0xb, URZ ;  /* 0x0000000b04058899 */ /* 0x000fe4000800063f */
[----:B------:R-:W-:Y:S02]  /*0130*/  @!UP0 USHF.L.U32 UR4, UR4, 0x1, URZ ;  /* 0x0000000104048899 */ /* 0x000fe4000800063f */
[----:B0-----:R-:W-:Y:S02]  /*0140*/  @!UP0 ULEA UR8, UR8, UR6, 0x18 ;  /* 0x0000000608088291 */ /* 0x001fe4000f8ec03f */
[----:B------:R-:W-:-:S04]  /*0150*/  @!UP0 UIADD3 UR6, -UR7, 0x100000, URZ ;  /* 0x0010000007068890 */ /* 0x000fc8000fffe13f */
[----:B------:R-:W-:Y:S02]  /*0160*/  @!UP0 USHF.L.U32 UR7, UR6, 0xb, URZ ;  /* 0x0000000b06078899 */ /* 0x000fe4000800063f */
[----:B------:R-:W-:Y:S01]  /*0170*/  @!UP0 USHF.L.U32 UR6, UR6, 0x1, URZ ;  /* 0x0000000106068899 */ /* 0x000fe2000800063f */
[----:B------:R-:W-:-:S05]  /*0180*/  VOTEU.ALL UP0, P0 ;  /* 0x00000000003f7886 */ /* 0x000fca0000000000 */
[----:B------:R0:W2:Y:S01]  /*0190*/  @!UP0 SYNCS.EXCH.64 URZ, [UR8+0x38800], UR4 ;  /* 0x03880004083f85b2 */ /* 0x0000a20008000100 */
[----:B------:R0:W3:Y:S05]  /*01a0*/  @!UP1 SYNCS.EXCH.64 URZ, [UR8+0x38810], UR4 ;  /* 0x03881004083f95b2 */ /* 0x0000ea0008000100 */
[----:B------:R0:W4:Y:S02]  /*01b0*/  @!UP2 SYNCS.EXCH.64 URZ, [UR8+0x38820], UR6 ;  /* 0x03882006083fa5b2 */ /* 0x0001240008000100 */
        /* <DEDUP_REMOVED lines=11> */
[----:B------:R0:W0:Y:S01]  /*0270*/  SYNCS.EXCH.64 URZ, [UR6+0x38840], UR4 ;  /* 0x03884004063f75b2 */ /* 0x0000220008000100 */
[----:B------:R0:W0:Y:S01]  /*0280*/  SYNCS.EXCH.64 URZ, [UR6+0x38838], UR4 ;  /* 0x03883804063f75b2 */ /* 0x0000220008000100 */
[----:B------:R0:W0:Y:S01]  /*0290*/  SYNCS.EXCH.64 URZ, [UR6+0x38848], UR4 ;  /* 0x03884804063f75b2 */ /* 0x0000220008000100 */
[----:B------:R-:W-:Y:S01]  /*02a0*/  NOP ;  /* 0x0000000000007918 */ /* 0x000fe20000000000 */
.L_x_978:
        /* <DEDUP_REMOVED lines=22> */
.L_x_979:
        /* <DEDUP_REMOVED lines=18> */
.L_x_980:
        /* <DEDUP_REMOVED lines=22> */
.L_x_981:
        /* <DEDUP_REMOVED lines=23> */
.L_x_982:
        /* <DEDUP_REMOVED lines=8> */
.L_x_984:
        /* <DEDUP_REMOVED lines=22> */
[----:B------:R-:W-:Y:S01]  /*09e0*/  ULOP3.LUT UR41, UR38, 0x1, URZ, 0xfc, !UPT ;  /* 0x0000000126297892 */ /* 0x000fe2000f8efc3f */
[----:B------:R-:W-:Y:S01]  /*09f0*/  IMAD.MOV.U32 R196, RZ, RZ, RZ ;  /* 0x000000ffffc47224 */ /* 0x000fe200078e00ff */
[----:B------:R-:W-:Y:S01]  /*0a00*/  SHF.R.S32.HI R3, RZ, 0x1f, R202 ;  /* 0x0000001fff037819 */ /* 0x000fe200000114ca */
[----:B------:R-:W-:-:S03]  /*0a10*/  UMOV UR36, URZ ;  /* 0x0000003f00247c82 */ /* 0x000fc60008000000 */
[CC--:B------:R-:W-:Y:S02]  /*0a20*/  LEA.HI R2, R3.reuse, R202.reuse, RZ, 0x4 ;  /* 0x000000ca03027211 */ /* 0x0c0fe400078f20ff */
[----:B------:R-:W-:Y:S02]  /*0a30*/  LEA.HI R4, R3, R202, RZ, 0x5 ;  /* 0x000000ca03047211 */ /* 0x000fe400078f28ff */
[----:B------:R-:W-:Y:S02]  /*0a40*/  SHF.R.S32.HI R5, RZ, 0x4, R2 ;  /* 0x00000004ff057819 */ /* 0x000fe40000011402 */
[C---:B------:R-:W-:Y:S02]  /*0a50*/  LOP3.LUT R7, R2.reuse, 0xfffffff0, RZ, 0xc0, !PT ;  /* 0xfffffff002077812 */ /* 0x040fe400078ec0ff */
[----:B------:R-:W-:Y:S02]  /*0a60*/  LEA.HI R0, R2, R5, RZ, 0x1 ;  /* 0x0000000502007211 */ /* 0x000fe400078f08ff */
[----:B------:R-:W-:Y:S01]  /*0a70*/  SHF.R.S32.HI R11, RZ, 0x5, R4 ;  /* 0x00000005ff0b7819 */ /* 0x000fe20000011404 */
[----:B------:R-:W-:Y:S01]  /*0a80*/  IMAD.IADD R6, R202, 0x1, -R7 ;  /* 0x00000001ca067824 */ /* 0x000fe200078e0a07 */
[----:B------:R-:W-:-:S02]  /*0a90*/  LOP3.LUT R0, R0, 0x1ffffffe, RZ, 0xc0, !PT ;  /* 0x1ffffffe00007812 */ /* 0x000fc400078ec0ff */
[----:B------:R-:W-:Y:S02]  /*0aa0*/  SHF.R.S32.HI R4, RZ, 0x1f, R4 ;  /* 0x0000001fff047819 */ /* 0x000fe40000011404 */
[----:B------:R-:W-:Y:S01]  /*0ab0*/  SHF.R.S32.HI R7, RZ, 0x1f, R6 ;  /* 0x0000001fff077819 */ /* 0x000fe20000011406 */
[----:B------:R-:W-:Y:S01]  /*0ac0*/  IMAD.IADD R8, R5, 0x1, -R0 ;  /* 0x0000000105087824 */ /* 0x000fe200078e0a00 */
[CC--:B------:R-:W-:Y:S02]  /*0ad0*/  LEA.HI R5, R3.reuse, R202.reuse, RZ, 0x2 ;  /* 0x000000ca03057211 */ /* 0x0c0fe400078f10ff */
[----:B------:R-:W-:Y:S02]  /*0ae0*/  LEA.HI R0, R3, R202, RZ, 0x7 ;  /* 0x000000ca03007211 */ /* 0x000fe400078f38ff */
[----:B------:R-:W-:Y:S02]  /*0af0*/  LOP3.LUT R9, R5, 0xfffffffc, RZ, 0xc0, !PT ;  /* 0xfffffffc05097812 */ /* 0x000fe400078ec0ff */
[----:B------:R-:W-:-:S02]  /*0b00*/  LOP3.LUT R5, R0, 0xffffff80, RZ, 0xc0, !PT ;  /* 0xffffff8000057812 */ /* 0x000fc400078ec0ff */
[----:B------:R-:W-:Y:S01]  /*0b10*/  LEA.HI R4, R4, R11, RZ, 0x2 ;  /* 0x0000000b04047211 */ /* 0x000fe200078f10ff */
[C---:B------:R-:W-:Y:S01]  /*0b20*/  IMAD.IADD R12, R202.reuse, 0x1, -R9 ;  /* 0x00000001ca0c7824 */ /* 0x040fe200078e0a09 */
[----:B------:R-:W-:Y:S01]  /*0b30*/  SHF.R.S32.HI R197, RZ, 0x7, R0 ;  /* 0x00000007ffc57819 */ /* 0x000fe20000011400 */
[----:B------:R-:W-:Y:S01]  /*0b40*/  IMAD.IADD R5, R202, 0x1, -R5 ;  /* 0x00000001ca057824 */ /* 0x000fe200078e0a05 */
[----:B------:R-:W-:Y:S02]  /*0b50*/  LOP3.LUT R4, R4, 0x3ffffc, RZ, 0xc0, !PT ;  /* 0x003ffffc04047812 */ /* 0x000fe400078ec0ff */
[----:B------:R-:W-:Y:S01]  /*0b60*/  LEA.HI R9, R12, R12, RZ, 0x1 ;  /* 0x0000000c0c097211 */ /* 0x000fe200078f08ff */
[----:B------:R-:W-:Y:S01]  /*0b70*/  IMAD R17, R197, 0x100, R6 ;  /* 0x00000100c5117824 */ /* 0x000fe200078e0206 */
[----:B------:R-:W-:Y:S01]  /*0b80*/  SHF.R.S32.HI R2, RZ, 0x1f, R5 ;  /* 0x0000001fff027819 */ /* 0x000fe20000011405 */
[----:B------:R-:W-:Y:S01]  /*0b90*/  IMAD.IADD R10, R11, 0x1, -R4 ;  /* 0x000000010b0a7824 */ /* 0x000fe200078e0a04 */
[----:B------:R-:W-:-:S02]  /*0ba0*/  LEA.HI R7, R7, R6, RZ, 0x3 ;  /* 0x0000000607077211 */ /* 0x000fc400078f18ff */
[-C--:B------:R-:W-:Y:S01]  /*0bb0*/  LEA.HI R4, R2, R5.reuse, RZ, 0x2 ;  /* 0x0000000502047211 */ /* 0x080fe200078f10ff */
[----:B------:R-:W-:Y:S01]  /*0bc0*/  IMAD R16, R10, 0x10, R17 ;  /* 0x000000100a107824 */ /* 0x000fe200078e0211 */
[----:B------:R-:W-:Y:S02]  /*0bd0*/  LOP3.LUT R13, R9, 0x1ffffffe, RZ, 0xc0, !PT ;  /* 0x1ffffffe090d7812 */ /* 0x000fe400078ec0ff */
[----:B------:R-:W-:Y:S02]  /*0be0*/  LOP3.LUT R9, R7, 0xfffffff8, RZ, 0xc0, !PT ;  /* 0xfffffff807097812 */ /* 0x000fe400078ec0ff */
[----:B------:R-:W-:Y:S01]  /*0bf0*/  LOP3.LUT R10, R4, 0x7ffffffc, RZ, 0xc0, !PT ;  /* 0x7ffffffc040a7812 */ /* 0x000fe200078ec0ff */
[----:B------:R-:W-:Y:S01]  /*0c00*/  IMAD.IADD R200, R12, 0x1, -R13 ;  /* 0x000000010cc87824 */ /* 0x000fe200078e0a0d */
[----:B------:R-:W-:Y:S01]  /*0c10*/  LEA.HI R3, R3, R202, RZ, 0x3 ;  /* 0x000000ca03037211 */ /* 0x000fe200078f18ff */
[----:B------:R-:W-:Y:S01]  /*0c20*/  IMAD.IADD R9, R6, 0x1, -R9 ;  /* 0x0000000106097824 */ /* 0x000fe200078e0a09 */
[----:B------:R-:W-:Y:S01]  /*0c30*/  LEA.HI R6, R2, R5, RZ, 0x5 ;  /* 0x0000000502067211 */ /* 0x000fe200078f28ff */
[----:B------:R-:W-:Y:S01]  /*0c40*/  IMAD.IADD R18, R5, 0x1, -R10 ;  /* 0x0000000105127824 */ /* 0x000fe200078e0a0a */
[--C-:B------:R-:W-:Y:S01]  /*0c50*/  SHF.R.S32.HI R2, RZ, 0x2, R4.reuse ;  /* 0x00000002ff027819 */ /* 0x100fe20000011404 */
[----:B------:R-:W-:Y:S01]  /*0c60*/  IMAD.SHL.U32 R10, R7, 0x40, RZ ;  /* 0x00000040070a7824 */ /* 0x000fe200078e00ff */
[----:B------:R-:W-:Y:S01]  /*0c70*/  SHF.R.S32.HI R5, RZ, 0x1f, R4 ;  /* 0x0000001fff057819 */ /* 0x000fe20000011404 */
[----:B------:R-:W-:Y:S01]  /*0c80*/  IMAD.SHL.U32 R4, R9, 0x40, RZ ;  /* 0x0000004009047824 */ /* 0x000fe200078e00ff */
[----:B------:R-:W-:Y:S01]  /*0c90*/  LOP3.LUT R193, R3, 0xfffffff8, RZ, 0xc0, !PT ;  /* 0xfffffff803c17812 */ /* 0x000fe200078ec0ff */
[----:B------:R-:W-:Y:S01]  /*0ca0*/  IMAD.SHL.U32 R7, R8, 0x8, RZ ;  /* 0x0000000808077824 */ /* 0x000fe200078e00ff */
[----:B------:R-:W-:Y:S01]  /*0cb0*/  LOP3.LUT R10, R10, 0x7ffffe00, RZ, 0xc0, !PT ;  /* 0x7ffffe000a0a7812 */ /* 0x000fe200078ec0ff */
[----:B------:R-:W-:Y:S01]  /*0cc0*/  IMAD.SHL.U32 R18, R18, 0x2, RZ ;  /* 0x0000000212127824 */ /* 0x000fe200078e00ff */
[----:B------:R-:W-:Y:S01]  /*0cd0*/  LOP3.LUT R4, R4, 0x1c0, RZ, 0xc0, !PT ;  /* 0x000001c004047812 */ /* 0x000fe200078ec0ff */
[--C-:B------:R-:W-:Y:S01]  /*0ce0*/  IMAD.U32 R201, R16, 0x40, R7.reuse ;  /* 0x0000004010c97824 */ /* 0x100fe200078e0007 */
[----:B------:R-:W-:Y:S01]  /*0cf0*/  LEA.HI R5, R5, R2, RZ, 0x3 ;  /* 0x0000000205057211 */ /* 0x000fe200078f18ff */
[----:B------:R-:W-:Y:S01]  /*0d00*/  IMAD R10, R11, 0x400, R10 ;  /* 0x000004000b0a7824 */ /* 0x000fe200078e020a */
[----:B------:R-:W-:Y:S01]  /*0d10*/  LOP3.LUT R7, R4, 0x8, R7, 0xf8, !PT ;  /* 0x0000000804077812 */ /* 0x000fe200078ef807 */
[----:B------:R-:W-:Y:S01]  /*0d20*/  IMAD.IADD R193, R202, 0x1, -R193 ;  /* 0x00000001cac17824 */ /* 0x000fe200078e0ac1 */
[----:B------:R-:W-:-:S02]  /*0d30*/  SHF.R.U32.HI R4, RZ, 0x3, R4 ;  /* 0x00000003ff047819 */ /* 0x000fc40000011604 */
[----:B------:R-:W-:Y:S01]  /*0d40*/  R2P PR, R9, 0x6 ;  /* 0x0000000609007804 */ /* 0x000fe20000000000 */
[----:B------:R-:W-:Y:S01]  /*0d50*/  IMAD.SHL.U32 R16, R193, 0x8, RZ ;  /* 0x00000008c1107824 */ /* 0x000fe200078e00ff */
[----:B------:R-:W-:Y:S02]  /*0d60*/  LOP3.LUT R7, R7, R4, RZ, 0x3c, !PT ;  /* 0x0000000407077212 */ /* 0x000fe400078e3cff */
[----:B------:R-:W-:Y:S01]  /*0d70*/  LEA.HI R0, R0, R197, RZ, 0x1 ;  /* 0x000000c500007211 */ /* 0x000fe200078f08ff */
[----:B------:R-:W-:Y:S01]  /*0d80*/  VIADD R192, R16, 0x40 ;  /* 0x0000004010c07836 */ /* 0x000fe20000000000 */
[----:B------:R-:W-:Y:S01]  /*0d90*/  LOP3.LUT R5, R5, 0xfffffff8, RZ, 0xc0, !PT ;  /* 0xfffffff805057812 */ /* 0x000fe200078ec0ff */
[----:B------:R-:W-:Y:S01]  /*0da0*/  IMAD.IADD R10, R10, 0x1, R7 ;  /* 0x000000010a0a7824 */ /* 0x000fe200078e0207 */
[----:B------:R-:W-:Y:S01]  /*0db0*/  LOP3.LUT R0, R0, 0xfffffe, RZ, 0xc0, !PT ;  /* 0x00fffffe00007812 */ /* 0x000fe200078ec0ff */
[----:B------:R-:W-:Y:S01]  /*0dc0*/  VIADD R191, R16, 0x80 ;  /* 0x0000008010bf7836 */ /* 0x000fe20000000000 */
[----:B------:R-:W-:Y:S01]  /*0dd0*/  IADD3 R5, R2, -R5, RZ ;  /* 0x8000000502057210 */ /* 0x000fe20007ffe0ff */
[----:B------:R-:W-:Y:S01]  /*0de0*/  VIADD R190, R16, 0xc0 ;  /* 0x000000c010be7836 */ /* 0x000fe20000000000 */
[----:B------:R-:W-:Y:S01]  /*0df0*/  LEA R22, R10, UR40, 0x1 ;  /* 0x000000280a167c11 */ /* 0x000fe2000f8e08ff */
[----:B------:R-:W-:Y:S01]  /*0e00*/  IMAD.IADD R0, R197, 0x1, -R0 ;  /* 0x00000001c5007824 */ /* 0x000fe200078e0a00 */
[----:B------:R-:W-:Y:S01]  /*0e10*/  SHF.R.S32.HI R6, RZ, 0x5, R6 ;  /* 0x00000005ff067819 */ /* 0x000fe20000011406 */
[----:B------:R-:W-:Y:S01]  /*0e20*/  VIADD R189, R16, 0x100 ;  /* 0x0000010010bd7836 */ /* 0x000fe20000000000 */
[----:B------:R-:W-:Y:S01]  /*0e30*/  SEL R184, R184, 0xffffffc0, !P2 ;  /* 0xffffffc0b8b87807 */ /* 0x000fe20005000000 */
[----:B------:R-:W-:Y:S01]  /*0e40*/  VIADD R185, R22, 0x36400 ;  /* 0x0003640016b97836 */ /* 0x000fe20000000000 */
[----:B------:R-:W-:Y:S01]  /*0e50*/  SHF.R.S32.HI R195, RZ, 0x3, R3 ;  /* 0x00000003ffc37819 */ /* 0x000fe20000011403 */
[----:B------:R-:W-:Y:S01]  /*0e60*/  VIADD R188, R16, 0x140 ;  /* 0x0000014010bc7836 */ /* 0x000fe20000000000 */
[----:B------:R-:W-:Y:S01]  /*0e70*/  SHF.L.U32 R19, R0, 0x8, RZ ;  /* 0x0000000800137819 */ /* 0x000fe200000006ff */
[C---:B------:R-:W-:Y:S01]  /*0e80*/  VIADD R199, R16.reuse, 0x180 ;  /* 0x0000018010c77836 */ /* 0x040fe20000000000 */
[----:B------:R-:W-:Y:S01]  /*0e90*/  SHF.R.S32.HI R209, RZ, 0x1f, R192 ;  /* 0x0000001fffd17819 */ /* 0x000fe200000114c0 */
[----:B------:R-:W-:Y:S01]  /*0ea0*/  VIADD R198, R16, 0x1c0 ;  /* 0x000001c010c67836 */ /* 0x000fe20000000000 */
[----:B------:R-:W-:Y:S01]  /*0eb0*/  SHF.R.S32.HI R208, RZ, 0x1f, R191 ;  /* 0x0000001fffd07819 */ /* 0x000fe200000114bf */
[----:B------:R-:W-:Y:S01]  /*0ec0*/  VIADD R23, R22, 0x36420 ;  /* 0x0003642016177836 */ /* 0x000fe20000000000 */
[----:B------:R-:W-:Y:S01]  /*0ed0*/  SHF.R.S32.HI R207, RZ, 0x1f, R190 ;  /* 0x0000001fffcf7819 */ /* 0x000fe200000114be */
[----:B------:R-:W-:Y:S01]  /*0ee0*/  IMAD R17, R6, 0x10, R5 ;  /* 0x0000001006117824 */ /* 0x000fe200078e0205 */
[----:B------:R-:W-:Y:S01]  /*0ef0*/  SHF.R.S32.HI R206, RZ, 0x1f, R189 ;  /* 0x0000001fffce7819 */ /* 0x000fe200000114bd */
[C---:B------:R-:W-:Y:S01]  /*0f00*/  @P1 VIADD R23, R185.reuse, 0xffffffe0 ;  /* 0xffffffe0b9171836 */ /* 0x040fe20000000000 */
[----:B------:R-:W-:Y:S01]  /*0f10*/  SHF.R.S32.HI R205, RZ, 0x1f, R188 ;  /* 0x0000001fffcd7819 */ /* 0x000fe200000114bc */
[----:B------:R-:W-:Y:S01]  /*0f20*/  IMAD.IADD R185, R185, 0x1, R184 ;  /* 0x00000001b9b97824 */ /* 0x000fe200078e02b8 */
[----:B------:R-:W-:Y:S01]  /*0f30*/  SHF.R.S32.HI R204, RZ, 0x1f, R199 ;  /* 0x0000001fffcc7819 */ /* 0x000fe200000114c7 */
[----:B------:R-:W-:Y:S01]  /*0f40*/  IMAD.MOV.U32 R6, RZ, RZ, R14 ;  /* 0x000000ffff067224 */ /* 0x000fe200078e000e */
[----:B------:R-:W-:Y:S01]  /*0f50*/  SHF.R.S32.HI R203, RZ, 0x1f, R198 ;  /* 0x0000001fffcb7819 */ /* 0x000fe200000114c6 */
[----:B------:R-:W-:-:S02]  /*0f60*/  IMAD.MOV.U32 R7, RZ, RZ, R15 ;  /* 0x000000ffff077224 */ /* 0x000fc400078e000f */
[----:B------:R-:W-:Y:S02]  /*0f70*/  IMAD.MOV.U32 R2, RZ, RZ, RZ ;  /* 0x000000ffff027224 */ /* 0x000fe400078e00ff */
[----:B------:R-:W-:Y:S02]  /*0f80*/  IMAD R200, R200, 0x8, R17 ;  /* 0x00000008c8c87824 */ /* 0x000fe400078e0211 */
[----:B------:R-:W-:-:S07]  /*0f90*/  IMAD.IADD R184, R184, 0x1, R23 ;  /* 0x00000001b8b87824 */ /* 0x000fce00078e0217 */
.L_x_1029:
[----:B0-----:R-:W0:Y:S01]  /*0fa0*/  LDC.64 R186, c[0x0][0xd88] ;  /* 0x00036200ffba7b82 */ /* 0x001e220000000a00 */
[----:B------:R-:W-:Y:S01]  /*0fb0*/  ULDC.64 UR6, c[0x0][0xb20] ;  /* 0x0002c80000067ab9 */ /* 0x000fe20000000a00 */
[----:B------:R-:W-:Y:S01]  /*0fc0*/  IMAD.MOV.U32 R3, RZ, RZ, RZ ;  /* 0x000000ffff037224 */ /* 0x000fe200078e00ff */
[----:B------:R-:W-:Y:S01]  /*0fd0*/  ULDC.64 UR8, c[0x0][0xb18] ;  /* 0x0002c60000087ab9 */ /* 0x000fe20000000a00 */
[----:B------:R-:W-:Y:S01]  /*0fe0*/  ULDC UR5, c[0x0][0x424] ;  /* 0x0001090000057ab9 */ /* 0x000fe20000000800 */
[----:B0-----:R-:W-:-:S06]  /*0ff0*/  IMAD.WIDE R186, R7, 0x4, R186 ;  /* 0x0000000407ba7825 */ /* 0x001fcc00078e02ba */
[----:B--2---:R-:W2:Y:S01]  /*1000*/  LDG.E R186, desc[UR44][R186.64] ;  /* 0x0000002cbaba7981 */ /* 0x004ea2000c1e1900 */
[----:B------:R-:W-:-:S04]  /*1010*/  ISETP.NE.U32.AND P0, PT, RZ, UR6, PT ;  /* 0x00000006ff007c0c */ /* 0x000fc8000bf05070 */
[----:B------:R-:W-:Y:S02]  /*1020*/  ISETP.NE.AND.EX P0, PT, RZ, UR7, PT, P0 ;  /* 0x00000007ff007c0c */ /* 0x000fe4000bf05300 */
[----:B--2---:R-:W-:-:S11]  /*1030*/  SHF.R.S32.HI R194, RZ, 0x1f, R186 ;  /* 0x0000001fffc27819 */ /* 0x004fd600000114ba */
[----:B----4-:R-:W-:-:S04]  /*1040*/  @P0 LEA R4, P1, R186, UR6, 0x2 ;  /* 0x00000006ba040c11 */ /* 0x010fc8000f8210ff */
[----:B------:R-:W-:Y:S01]  /*1050*/  @P0 LEA.HI.X R5, R186, UR7, R194, 0x2, P1 ;  /* 0x00000007ba050c11 */ /* 0x000fe200088f14c2 */
[----:B------:R-:W-:-:S04]  /*1060*/  ULDC.64 UR6, c[0x0][0x418] ;  /* 0x0001060000067ab9 */ /* 0x000fc80000000a00 */
[----:B------:R0:W5:Y:S01]  /*1070*/  @P0 LDG.E R3, desc[UR44][R4.64] ;  /* 0x0000002c04030981 */ /* 0x000162000c1e1900 */
[----:B------:R-:W-:Y:S01]  /*1080*/  ISETP.NE.U32.AND P0, PT, RZ, UR8, PT ;  /* 0x00000008ff007c0c */ /* 0x000fe2000bf05070 */
[----:B------:R-:W-:-:S03]  /*1090*/  UISETP.NE.U32.AND UP0, UPT, UR6, URZ, UPT ;  /* 0x0000003f0600728c */ /* 0x000fc6000bf05070 */
[----:B------:R-:W-:Y:S01]  /*10a0*/  ISETP.NE.AND.EX P0, PT, RZ, UR9, PT, P0 ;  /* 0x00000009ff007c0c */ /* 0x000fe2000bf05300 */
[----:B------:R-:W-:Y:S01]  /*10b0*/  UISETP.NE.AND.EX UP0, UPT, UR7, URZ, UPT, UP0 ;  /* 0x0000003f0700728c */ /* 0x000fe2000bf05300 */
[----:B------:R-:W-:-:S03]  /*10c0*/  ULDC UR6, c[0x0][0x2f0] ;  /* 0x0000bc0000067ab9 */ /* 0x000fc60000000800 */
[----:B------:R-:W-:-:S04]  /*10d0*/  USEL UR5, UR5, 0x1, UP0 ;  /* 0x0000000105057887 */ /* 0x000fc80008000000 */
[----:B------:R-:W-:-:S04]  /*10e0*/  UIMAD UR5, UR5, UR6, URZ ;  /* 0x00000006050572a4 */ /* 0x000fc8000f8e023f */
[C---:B0-----:R-:W-:Y:S02]  /*10f0*/  @P0 LEA R4, P1, R186.reuse, UR8, 0x2 ;  /* 0x00000008ba040c11 */ /* 0x041fe4000f8210ff */
[----:B------:R-:W-:Y:S02]  /*1100*/  IMAD.U32 R168, RZ, RZ, UR5 ;  /* 0x00000005ffa87e24 */ /* 0x000fe4000f8e00ff */
[----:B------:R-:W-:-:S05]  /*1110*/  @P0 LEA.HI.X R5, R186, UR9, R194, 0x2, P1 ;  /* 0x00000009ba050c11 */ /* 0x000fca00088f14c2 */
[----:B------:R0:W5:Y:S01]  /*1120*/  @P0 LDG.E R168, desc[UR44][R4.64] ;  /* 0x0000002c04a80981 */ /* 0x000162000c1e1900 */
[----:B------:R-:W-:Y:S01]  /*1130*/  UMOV UR42, UR4 ;  /* 0x00000004002a7c82 */ /* 0x000fe20008000000 */
[----:B-1-3--:R-:W-:Y:S05]  /*1140*/  @P0 BRA `(.L_x_985) ;  /* 0x0000000000240947 */ /* 0x00afea0003800000 */
[----:B------:R-:W-:Y:S02]  /*1150*/  ULDC.64 UR4, c[0x0][0xb00] ;  /* 0x0002c00000047ab9 */ /* 0x000fe40000000a00 */
[----:B------:R-:W-:-:S04]  /*1160*/  ISETP.NE.U32.AND P0, PT, RZ, UR4, PT ;  /* 0x00000004ff007c0c */ /* 0x000fc8000bf05070 */
[----:B------:R-:W-:-:S13]  /*1170*/  ISETP.NE.AND.EX P0, PT, RZ, UR5, PT, P0 ;  /* 0x00000005ff007c0c */ /* 0x000fda000bf05300 */
[----:B------:R-:W-:Y:S05]  /*1180*/  @!P0 BRA `(.L_x_985) ;  /* 0x0000000000148947 */ /* 0x000fea0003800000 */
[----:B0-----:R-:W0:Y:S02]  /*1190*/  LDC.64 R4, c[0x0][0xb00] ;  /* 0x0002c000ff047b82 */ /* 0x001e240000000a00 */
[----:B0-----:R-:W-:-:S05]  /*11a0*/  IMAD.WIDE R4, R186, 0x4, R4 ;  /* 0x00000004ba047825 */ /* 0x001fca00078e0204 */
[----:B-----5:R-:W2:Y:S04]  /*11b0*/  LDG.E R168, desc[UR44][R4.64] ;  /* 0x0000002c04a87981 */ /* 0x020ea8000c1e1900 */
[----:B------:R-:W2:Y:S02]  /*11c0*/  LDG.E R7, desc[UR44][R4.64+0x4] ;  /* 0x0000042c04077981 */ /* 0x000ea4000c1e1900 */
[----:B--2---:R-:W-:-:S07]  /*11d0*/  IMAD.IADD R168, R7, 0x1, -R168 ;  /* 0x0000000107a87824 */ /* 0x004fce00078e0aa8 */
.L_x_985:
[----:B------:R-:W-:Y:S01]  /*11e0*/  UISETP.NE.AND UP0, UPT, UR37, 0x1, UPT ;  /* 0x000000012500788c */ /* 0x000fe2000bf05270 */
[----:B-----5:R-:W-:Y:S01]  /*11f0*/  IMAD.IADD R168, R168, 0x1, -R3 ;  /* 0x00000001a8a87824 */ /* 0x020fe200078e0a03 */
[----:B------:R-:W-:Y:S01]  /*1200*/  CS2R R166, SRZ ;  /* 0x0000000000a67805 */ /* 0x000fe2000001ff00 */
[----:B------:R-:W-:Y:S01]  /*1210*/  IMAD.MOV.U32 R187, RZ, RZ, R6 ;  /* 0x000000ffffbb7224 */ /* 0x000fe200078e0006 */
[----:B------:R-:W-:Y:S01]  /*1220*/  CS2R R164, SRZ ;  /* 0x0000000000a47805 */ /* 0x000fe2000001ff00 */
[----:B------:R-:W-:Y:S01]  /*1230*/  VIADD R0, R168, 0x3f ;  /* 0x0000003fa8007836 */ /* 0x000fe20000000000 */
[----:B------:R-:W-:Y:S01]  /*1240*/  PLOP3.LUT P0, PT, PT, PT, UP0, 0x80, 0x0 ;  /* 0x000000000000781c */ /* 0x000fe20003f0f008 */
[----:B------:R-:W-:Y:S01]  /*1250*/  IMAD.MOV.U32 R150, RZ, RZ, RZ ;  /* 0x000000ffff967224 */ /* 0x000fe200078e00ff */
[----:B------:R-:W-:Y:S02]  /*1260*/  CS2R R148, SRZ ;  /* 0x0000000000947805 */ /* 0x000fe4000001ff00 */
[----:B------:R-:W-:-:S02]  /*1270*/  CS2R R146, SRZ ;  /* 0x0000000000927805 */ /* 0x000fc4000001ff00 */
[----:B------:R-:W-:Y:S02]  /*1280*/  SHF.R.S32.HI R3, RZ, 0x1f, R0 ;  /* 0x0000001fff037819 */ /* 0x000fe40000011400 */
[----:B------:R-:W-:Y:S02]  /*1290*/  CS2R R144, SRZ ;  /* 0x0000000000907805 */ /* 0x000fe4000001ff00 */
[----:B------:R-:W-:Y:S02]  /*12a0*/  CS2R R142, SRZ ;  /* 0x00000000008e7805 */ /* 0x000fe4000001ff00 */
[----:B------:R-:W-:Y:S02]  /*12b0*/  CS2R R140, SRZ ;  /* 0x00000000008c7805 */ /* 0x000fe4000001ff00 */
[----:B------:R-:W-:Y:S01]  /*12c0*/  LEA.HI R3, R3, R0, RZ, 0x6 ;  /* 0x0000000003037211 */ /* 0x000fe200078f30ff */
[----:B------:R-:W-:Y:S01]  /*12d0*/  IMAD.MOV.U32 R0, RZ, RZ, RZ ;  /* 0x000000ffff007224 */ /* 0x000fe200078e00ff */
        /* <DEDUP_REMOVED lines=55> */
[----:B------:R-:W-:Y:S02]  /*1650*/  CS2R R10, SRZ ;  /* 0x00000000000a7805 */ /* 0x000fe4000001ff00 */
[----:B------:R-:W-:Y:S01]  /*1660*/  MOV R20, RZ ;  /* 0x000000ff00147202 */ /* 0x000fe20000000f00 */
[----:B------:R-:W-:Y:S01]  /*1670*/  IMAD.MOV.U32 R27, RZ, RZ, RZ ;  /* 0x000000ffff1b7224 */ /* 0x000fe200078e00ff */
[----:B------:R-:W-:-:S02]  /*1680*/  CS2R R8, SRZ ;  /* 0x0000000000087805 */ /* 0x000fc4000001ff00 */
[----:B------:R-:W-:Y:S01]  /*1690*/  SHF.R.S32.HI R176, RZ, 0x6, R3 ;  /* 0x00000006ffb07819 */ /* 0x000fe20000011403 */
[----:B------:R-:W-:Y:S06]  /*16a0*/  @!P0 BRA `(.L_x_986) ;  /* 0x0000001400d88947 */ /* 0x000fec0003800000 */
[----:B------:R-:W-:Y:S02]  /*16b0*/  ISETP.GE.AND P1, PT, R168, 0x1, PT ;  /* 0x00000001a800780c */ /* 0x000fe40003f26270 */
[----:B------:R-:W-:-:S11]  /*16c0*/  PLOP3.LUT P0, PT, PT, PT, PT, 0x80, 0x0 ;  /* 0x000000000000781c */ /* 0x000fd60003f0f070 */
[----:B------:R-:W-:Y:S05]  /*16d0*/  @!P1 BRA `(.L_x_987) ;  /* 0x0000007800f09947 */ /* 0x000fea0003800000 */
[----:B------:R-:W1:Y:S01]  /*16e0*/  SHFL.IDX PT, R0, R197, RZ, 0x1f ;  /* 0x00001fffc5007589 */ /* 0x000e6200000e0000 */
[----:B------:R-:W-:Y:S01]  /*16f0*/  UMOV UR7, 0x40000040 ;  /* 0x4000004000077882 */ /* 0x000fe20000000000 */
[----:B------:R-:W-:Y:S01]  /*1700*/  UMOV UR13, 0x40000040 ;  /* 0x40000040000d7882 */ /* 0x000fe20000000000 */
[----:B------:R-:W-:Y:S01]  /*1710*/  UMOV UR15, 0x40000040 ;  /* 0x40000040000f7882 */ /* 0x000fe20000000000 */
[----:B------:R-:W-:Y:S01]  /*1720*/  BAR.SYNC.DEFER_BLOCKING 0xe, 0x100 ;  /* 0x0384000000007b1d */ /* 0x000fe20000010000 */
[----:B------:R-:W-:-:S05]  /*1730*/  UISETP.NE.AND UP0, UPT, UR41, 0x3, UPT ;  /* 0x000000032900788c */ /* 0x000fca000bf05270 */
[----:B------:R-:W-:Y:S01]  /*1740*/  UMOV UR17, 0x40000040 ;  /* 0x4000004000117882 */ /* 0x000fe20000000000 */
[----:B------:R-:W-:Y:S01]  /*1750*/  UMOV UR19, 0x40000040 ;  /* 0x4000004000137882 */ /* 0x000fe20000000000 */
[----:B------:R-:W-:Y:S01]  /*1760*/  UMOV UR9, 0x40000040 ;  /* 0x4000004000097882 */ /* 0x000fe20000000000 */
[----:B------:R-:W-:Y:S01]  /*1770*/  UMOV UR11, 0x40000040 ;  /* 0x40000040000b7882 */ /* 0x000fe20000000000 */
[----:B------:R-:W-:Y:S02]  /*1780*/  PLOP3.LUT P1, PT, PT, PT, UP0, 0x80, 0x0 ;  /* 0x000000000000781c */ /* 0x000fe40003f2f008 */
[----:B-1----:R-:W-:Y:S01]  /*1790*/  R2UR UR4, R0 ;  /* 0x00000000000472ca */ /* 0x002fe200000e0000 */
        /* <DEDUP_REMOVED lines=15> */
[----:B------:R-:W-:Y:S01]  /*1890*/  ULEA UR6, UR36, UR20, 0xc ;  /* 0x0000001424067291 */ /* 0x000fe2000f8e603f */
[----:B------:R-:W-:Y:S01]  /*18a0*/  UMOV UR5, 0x40000040 ;  /* 0x4000004000057882 */ /* 0x000fe20000000000 */
[----:B------:R-:W-:Y:S02]  /*18b0*/  UIADD3 UR8, UR4, 0x6, URZ ;  /* 0x0000000604087890 */ /* 0x000fe4000fffe03f */
[----:B------:R-:W-:Y:S02]  /*18c0*/  UIADD3 UR14, UR6, 0x80, URZ ;  /* 0x00000080060e7890 */ /* 0x000fe4000fffe03f */
[----:B------:R-:W-:-:S03]  /*18d0*/  UIADD3 UR18, UR6, 0x100, URZ ;  /* 0x0000010006127890 */ /* 0x000fc6000fffe03f */
[----:B------:R-:W-:Y:S01]  /*18e0*/  HGMMA.64x256x16.F32.BF16 R24, gdesc[UR4].tnspB, RZ, !UPT, gsb0 ;  /* 0x43e00000041879f0 */ /* 0x000fe2000c0018ff */
[----:B------:R-:W-:Y:S02]  /*18f0*/  UIADD3 UR10, UR6, 0x180, URZ ;  /* 0x00000180060a7890 */ /* 0x000fe4000fffe03f */
        /* <DEDUP_REMOVED lines=16> */
.L_x_988:
[----:B------:R-:W-:Y:S01]  /*1a00*/  ULEA UR6, UR36, UR40, 0x3 ;  /* 0x0000002824067291 */ /* 0x000fe2000f8e183f */
[----:B------:R-:W-:-:S03]  /*1a10*/  ISETP.GE.AND P0, PT, R168, 0x41, PT ;  /* 0x00000041a800780c */ /* 0x000fc60003f06270 */
[----:B------:R-:W-:-:S04]  /*1a20*/  UIADD3 UR6, UR6, 0x38860, URZ ;  /* 0x0003886006067890 */ /* 0x000fc8000fffe03f */
[----:B------:R-:W-:-:S09]  /*1a30*/  UPRMT UR6, UR39, 0x654, UR6 ;  /* 0x0000065427067896 */ /* 0x000fd20008000006 */
[----:B------:R-:W-:Y:S01]  /*1a40*/  SYNCS.ARRIVE.TRANS64.RED.A1T0 RZ, [UR6], RZ ;  /* 0x000000ffffff79a7 */ /* 0x000fe20008100406 */
[----:B------:R-:W-:Y:S05]  /*1a50*/  @!P0 BRA `(.L_x_989) ;  /* 0x0000000800b48947 */ /* 0x000fea0003800000 */
[----:B------:R-:W-:-:S07]  /*1a60*/  VIADD R176, R176, 0xfffffffe ;  /* 0xfffffffeb0b07836 */ /* 0x000fce0000000000 */
.L_x_991:
        /* <DEDUP_REMOVED lines=16> */
[----:B------:R-:W1:Y:S01]  /*1b70*/  LDS R3, [R0+0x38400] ;  /* 0x0384000000037984 */ /* 0x000e620000000800 */
[----:B------:R-:W-:-:S03]  /*1b80*/  UIADD3 UR10, UR6, 0x180, URZ ;  /* 0x00000180060a7890 */ /* 0x000fc6000fffe03f */
[----:B0-----:R-:W0:Y:S01]  /*1b90*/  LDS R4, [R0+0x38420] ;  /* 0x0384200000047984 */ /* 0x001e220000000800 */
        /* <DEDUP_REMOVED lines=129> */
[----:B------:R-:W-:Y:S01]  /*23b0*/  HGMMA.64x256x16.F32.BF16 R24, gdesc[UR4].tnspB, R24, gsb0 ;  /* 0x43e00000041879f0 */ /* 0x000fe20008001818 */
[----:B------:R-:W-:-:S06]  /*23c0*/  USEL UR6, URZ, 0x1, UP0 ;  /* 0x000000013f067887 */ /* 0x000fcc0008000000 */
[----:B------:R-:W-:Y:S01]  /*23d0*/  LOP3.LUT R2, R2, UR6, RZ, 0x3c, !PT ;  /* 0x0000000602027c12 */ /* 0x000fe2000f8e3cff */
[----:B------:R-:W-:Y:S02]  /*23e0*/  WARPGROUP.DEPBAR.LE gsb0, 0x0 ;  /* 0x00008000000079c5 */ /* 0x000fe40000010000 */
[----:B------:R-:W-:-:S15]  /*23f0*/  WARPGROUP.ARRIVE ;  /* 0x00000000000079c5 */ /* 0x000fde0000000000 */
[----:B------:R-:W-:-:S03]  /*2400*/  NOP ;  /* 0x0000000000007918 */ /* 0x000fc60000000000 */
        /* <DEDUP_REMOVED lines=13> */
.L_x_990:
[----:B------:R-:W-:-:S04]  /*24e0*/  ULEA UR6, UR36, UR40, 0x3 ;  /* 0x0000002824067291 */ /* 0x000fc8000f8e183f */
[----:B------:R-:W-:-:S04]  /*24f0*/  UIADD3 UR6, UR6, 0x38860, URZ ;  /* 0x0003886006067890 */ /* 0x000fc8000fffe03f */
[----:B------:R-:W-:-:S09]  /*2500*/  UPRMT UR6, UR39, 0x654, UR6 ;  /* 0x0000065427067896 */ /* 0x000fd20008000006 */
[----:B------:R-:W-:Y:S01]  /*2510*/  SYNCS.ARRIVE.TRANS64.RED.A1T0 RZ, [UR6], RZ ;  /* 0x000000ffffff79a7 */ /* 0x000fe20008100406 */
[----:B------:R-:W-:Y:S05]  /*2520*/  @P0 BRA `(.L_x_991) ;  /* 0xfffffff400500947 */ /* 0x000fea000383ffff */
.L_x_989:
[----:B------:R-:W-:Y:S01]  /*2530*/  BAR.SYNC.DEFER_BLOCKING 0xe, 0x100 ;  /* 0x0384000000007b1d */ /* 0x000fe20000010000 */
[----:B------:R-:W-:Y:S01]  /*2540*/  IMAD.U32 R0, RZ, RZ, UR36 ;  /* 0x00000024ff007e24 */ /* 0x000fe2000f8e00ff */
[----:B------:R-:W-:Y:S01]  /*2550*/  UIADD3 UR36, UR36, 0x1, URZ ;  /* 0x0000000124247890 */ /* 0x000fe2000fffe03f */
[----:B------:R-:W-:Y:S02]  /*2560*/  PLOP3.LUT P0, PT, PT, PT, PT, 0x8, 0x0 ;  /* 0x000000000000781c */ /* 0x000fe40003f0e170 */
[----:B------:R-:W-:Y:S01]  /*2570*/  IMAD R0, R0, 0x40, R17 ;  /* 0x0000004000007824 */ /* 0x000fe200078e0211 */
[----:B------:R-:W-:-:S04]  /*2580*/  UISETP.NE.AND UP0, UPT, UR36, 0x2, UPT ;  /* 0x000000022400788c */ /* 0x000fc8000bf05270 */
[----:B0-----:R-:W-:Y:S01]  /*2590*/  LEA R4, R0, UR40, 0x2 ;  /* 0x0000002800047c11 */ /* 0x001fe2000f8e10ff */
        /* <DEDUP_REMOVED lines=135> */
.L_x_986:
[----:B------:R-:W-:Y:S02]  /*2e10*/  ISETP.GE.AND P1, PT, R168, 0x1, PT ;  /* 0x00000001a800780c */ /* 0x000fe40003f26270 */
[----:B------:R-:W-:-:S11]  /*2e20*/  PLOP3.LUT P0, PT, PT, PT, PT, 0x80, 0x0 ;  /* 0x000000000000781c */ /* 0x000fd60003f0f070 */
[----:B------:R-:W-:Y:S05]  /*2e30*/  @!P1 BRA `(.L_x_987) ;  /* 0x0000006400189947 */ /* 0x000fea0003800000 */
[----:B------:R-:W1:Y:S02]  /*2e40*/  SHFL.IDX PT, R0, R197, RZ, 0x1f ;  /* 0x00001fffc5007589 */ /* 0x000e6400000e0000 */
[----:B-1----:R-:W-:-:S13]  /*2e50*/  R2UR UR4, R0 ;  /* 0x00000000000472ca */ /* 0x002fda00000e0000 */
        /* <DEDUP_REMOVED lines=14> */
[----:B0-----:R-:W-:Y:S01]  /*2f40*/  IMAD.U32 R4, RZ, RZ, UR4 ;  /* 0x00000004ff047e24 */ /* 0x001fe2000f8e00ff */
        /* <DEDUP_REMOVED lines=12> */
.L_x_992:
[----:B------:R-:W-:-:S04]  /*3010*/  LEA.HI R0, R196, R196, RZ, 0x1 ;  /* 0x000000c4c4007211 */ /* 0x000fc800078f08ff */
[----:B------:R-:W-:Y:S02]  /*3020*/  LOP3.LUT R3, R0, 0xfffffffe, RZ, 0xc0, !PT ;  /* 0xfffffffe00037812 */ /* 0x000fe400078ec0ff */
[----:B------:R-:W-:-:S03]  /*3030*/  MOV R0, UR41 ;  /* 0x0000002900007c02 */ /* 0x000fc60008000f00 */
[----:B------:R-:W-:Y:S01]  /*3040*/  IMAD.IADD R3, R196, 0x1, -R3 ;  /* 0x00000001c4037824 */ /* 0x000fe200078e0a03 */
[----:B------:R-:W-:-:S04]  /*3050*/  ISETP.NE.AND P0, PT, R0, 0x3, PT ;  /* 0x000000030000780c */ /* 0x000fc80003f05270 */
[----:B------:R-:W-:-:S04]  /*3060*/  SHF.L.U32 R3, R3, 0x1f, RZ ;  /* 0x0000001f03037819 */ /* 0x000fc800000006ff */
[----:B------:R-:W1:Y:S02]  /*3070*/  SYNCS.PHASECHK.TRANS64.TRYWAIT P1, [UR40+0x38800], R3 ;  /* 0x03880003ff0075a7 */ /* 0x000e640008020168 */
[----:B-1----:R-:W-:Y:S05]  /*3080*/  @!P1 BRA `(.L_x_993) ;  /* 0x000000f000cc9947 */ /* 0x002fea0003800000 */
.L_x_1120:
[----:B------:R-:W-:Y:S05]  /*3090*/  @!P0 BRA `(.L_x_994) ;  /* 0x0000000000048947 */ /* 0x000fea0003800000 */
[----:B------:R-:W-:Y:S01]  /*30a0*/  BPT.TRAP 0x1 ;  /* 0x000000040000795c */ /* 0x000fe20000300000 */
.L_x_994:
[----:B0-----:R-:W-:Y:S01]  /*30b0*/  IMAD.U32 R5, RZ, RZ, UR36 ;  /* 0x00000024ff057e24 */ /* 0x001fe2000f8e00ff */
[----:B------:R-:W-:-:S04]  /*30c0*/  SHF.L.U32 R4, R2, 0x1f, RZ ;  /* 0x0000001f02047819 */ /* 0x000fc800000006ff */
[----:B------:R-:W-:-:S04]  /*30d0*/  LEA R5, R5, UR40, 0x3 ;  /* 0x0000002805057c11 */ /* 0x000fc8000f8e18ff */
[----:B------:R0:W2:Y:S01]  /*30e0*/  SYNCS.PHASECHK.TRANS64.TRYWAIT P1, [R5+URZ+0x38830], R4 ;  /* 0x03883004050075a7 */ /* 0x0000a2000802017f */
[----:B------:R-:W-:Y:S05]  /*30f0*/  @!P0 BRA `(.L_x_995) ;  /* 0x0000000000048947 */ /* 0x000fea0003800000 */
[----:B------:R-:W-:Y:S01]  /*3100*/  BPT.TRAP 0x1 ;  /* 0x000000040000795c */ /* 0x000fe20000300000 */
.L_x_995:
[----:B--2---:R-:W-:Y:S05]  /*3110*/  @P1 BRA `(.L_x_996) ;  /* 0x0000000000081947 */ /* 0x004fea0003800000 */
[----:B------:R-:W2:Y:S02]  /*3120*/  SYNCS.PHASECHK.TRANS64.TRYWAIT P1, [R5+URZ+0x38830], R4 ;  /* 0x03883004050075a7 */ /* 0x000ea4000802017f */
[----:B--2---:R-:W-:Y:S05]  /*3130*/  @!P1 BRA `(.L_x_997) ;  /* 0x000000f000b89947 */ /* 0x004fea0003800000 */
.L_x_996:
[----:B------:R-:W-:-:S04]  /*3140*/  UIADD3 UR4, UR40, 0x22400, URZ ;  /* 0x0002240028047890 */ /* 0x000fc8000fffe03f */
[----:B------:R-:W-:-:S04]  /*3150*/  USHF.R.U32.HI UR4, URZ, 0x4, UR4 ;  /* 0x000000043f047899 */ /* 0x000fc80008011604 */
[----:B------:R-:W-:-:S06]  /*3160*/  ULOP3.LUT UR4, UR4, 0x3fff, URZ, 0xc0, !UPT ;  /* 0x00003fff04047892 */ /* 0x000fcc000f8ec03f */
[----:B-1----:R-:W-:Y:S01]  /*3170*/  IMAD.U32 R0, RZ, RZ, UR4 ;  /* 0x00000004ff007e24 */ /* 0x002fe2000f8e00ff */
        /* <DEDUP_REMOVED lines=34> */
[----:B------:R-:W1:Y:S02]  /*33a0*/  SYNCS.PHASECHK.TRANS64.TRYWAIT P1, [UR40+0x38810], R3 ;  /* 0x03881003ff0075a7 */ /* 0x000e640008020168 */
[----:B-1----:R-:W-:Y:S05]  /*33b0*/  @!P1 BRA `(.L_x_998) ;  /* 0x000000f0002c9947 */ /* 0x002fea0003800000 */
.L_x_1121:
[----:B------:R-:W-:Y:S05]  /*33c0*/  @!P0 BRA `(.L_x_999) ;  /* 0x0000000000048947 */ /* 0x000fea0003800000 */
[----:B------:R-:W-:Y:S01]  /*33d0*/  BPT.TRAP 0x1 ;  /* 0x000000040000795c */ /* 0x000fe20000300000 */
.L_x_999:
[----:B------:R3:W4:Y:S01]  /*33e0*/  SYNCS.PHASECHK.TRANS64.TRYWAIT P1, [R5+URZ+0x38850], R4 ;  /* 0x03885004050075a7 */ /* 0x000722000802017f */
[----:B------:R-:W-:Y:S05]  /*33f0*/  @!P0 BRA `(.L_x_1000) ;  /* 0x0000000000048947 */ /* 0x000fea0003800000 */
[----:B------:R-:W-:Y:S01]  /*3400*/  BPT.TRAP 0x1 ;  /* 0x000000040000795c */ /* 0x000fe20000300000 */
.L_x_1000:
[----:B----4-:R-:W-:Y:S05]  /*3410*/  @P1 BRA `(.L_x_1001) ;  /* 0x0000000000081947 */ /* 0x010fea0003800000 */
[----:B------:R-:W4:Y:S02]  /*3420*/  SYNCS.PHASECHK.TRANS64.TRYWAIT P1, [R5+URZ+0x38850], R4 ;  /* 0x03885004050075a7 */ /* 0x000f24000802017f */
[----:B----4-:R-:W-:Y:S05]  /*3430*/  @!P1 BRA `(.L_x_1002) ;  /* 0x000000f000249947 */ /* 0x010fea0003800000 */
.L_x_1001:
[----:B------:R-:W-:Y:S01]  /*3440*/  UIADD3 UR4, UR40, 0x400, URZ ;  /* 0x0000040028047890 */ /* 0x000fe2000fffe03f */
[----:B------:R-:W-:Y:S01]  /*3450*/  WARPGROUP.ARRIVE ;  /* 0x00000000000079c5 */ /* 0x000fe20000000000 */
[----:B------:R-:W-:-:S05]  /*3460*/  UIADD3 UR5, UR40, 0x26400, URZ ;  /* 0x0002640028057890 */ /* 0x000fca000fffe03f */
[----:B-1----:R-:W1:Y:S01]  /*3470*/  S2R R3, SR_TID.X ;  /* 0x0000000000037919 */ /* 0x002e620000002100 */
        /* <DEDUP_REMOVED lines=18> */
[----:B-1----:R-:W-:-:S06]  /*35a0*/  SHF.R.U32.HI R3, RZ, 0x7, R3 ;  /* 0x00000007ff037819 */ /* 0x002fcc0000011603 */
[----:B------:R-:W1:Y:S02]  /*35b0*/  SHFL.IDX PT, R3, R3, RZ, 0x1f ;  /* 0x00001fff03037589 */ /* 0x000e6400000e0000 */
[----:B-1----:R-:W-:-:S13]  /*35c0*/  R2UR UR7, R3 ;  /* 0x00000000030772ca */ /* 0x002fda00000e0000 */
        /* <DEDUP_REMOVED lines=251> */
.L_x_1003:
        /* <DEDUP_REMOVED lines=8> */
[----:B------:R-:W1:Y:S01]  /*4600*/  MUFU.TANH R24, R24 ;  /* 0x0000001800187308 */ /* 0x000e620000002400 */
[----:B------:R-:W-:Y:S01]  /*4610*/  IADD3 R3, -R18, 0x40, R3 ;  /* 0x0000004012037810 */ /* 0x000fe20007ffe103 */
[----:B------:R-:W-:Y:S01]  /*4620*/  FMUL.FTZ R33, R33, UR5 ;  /* 0x0000000521217c20 */ /* 0x000fe20008410000 */
[----:B------:R-:W-:Y:S01]  /*4630*/  FMUL.FTZ R27, R27, UR5 ;  /* 0x000000051b1b7c20 */ /* 0x000fe20008410000 */
[----:B------:R-:W-:Y:S01]  /*4640*/  FMUL.FTZ R36, R36, UR5 ;  /* 0x0000000524247c20 */ /* 0x000fe20008410000 */
[C---:B------:R-:W-:Y:S01]  /*4650*/  ISETP.GT.AND P5, PT, R3.reuse, RZ, PT ;  /* 0x000000ff0300720c */ /* 0x040fe20003fa4270 */
[----:B------:R-:W-:Y:S01]  /*4660*/  FMUL.FTZ R30, R30, UR5 ;  /* 0x000000051e1e7c20 */ /* 0x000fe20008410000 */
[C---:B------:R-:W-:Y:S01]  /*4670*/  ISETP.GT.AND P4, PT, R3.reuse, 0x1, PT ;  /* 0x000000010300780c */ /* 0x040fe20003f84270 */
[----:B------:R-:W5:Y:S01]  /*4680*/  MUFU.TANH R25, R25 ;  /* 0x0000001900197308 */ /* 0x000f620000002400 */
[----:B------:R-:W-:Y:S01]  /*4690*/  ISETP.GT.AND P3, PT, R3, 0x8, PT ;  /* 0x000000080300780c */ /* 0x000fe20003f64270 */
[----:B------:R-:W-:Y:S01]  /*46a0*/  FMUL.FTZ R37, R37, UR5 ;  /* 0x0000000525257c20 */ /* 0x000fe20008410000 */
[----:B------:R-:W-:Y:S01]  /*46b0*/  FMUL.FTZ R31, R31, UR5 ;  /* 0x000000051f1f7c20 */ /* 0x000fe20008410000 */
[C---:B------:R-:W-:Y:S01]  /*46c0*/  ISETP.GT.AND P2, PT, R3.reuse, 0x9, PT ;  /* 0x000000090300780c */ /* 0x040fe20003f44270 */
[----:B------:R-:W-:Y:S01]  /*46d0*/  FMUL.FTZ R40, R40, UR5 ;  /* 0x0000000528287c20 */ /* 0x000fe20008410000 */
[----:B------:R-:W-:Y:S01]  /*46e0*/  FMUL.FTZ R34, R34, UR5 ;  /* 0x0000000522227c20 */ /* 0x000fe20008410000 */
[----:B------:R-:W-:Y:S01]  /*46f0*/  ISETP.GT.AND P1, PT, R3, 0x10, PT ;  /* 0x000000100300780c */ /* 0x000fe20003f24270 */
[----:B------:R-:W0:Y:S01]  /*4700*/  MUFU.TANH R28, R28 ;  /* 0x0000001c001c7308 */ /* 0x000e220000002400 */
[----:B-1----:R-:W-:Y:S01]  /*4710*/  FSEL R24, R24, -INF , P5 ;  /* 0xff80000018187808 */ /* 0x002fe20002800000 */
[----:B------:R-:W-:Y:S01]  /*4720*/  FMUL.FTZ R41, R41, UR5 ;  /* 0x0000000529297c20 */ /* 0x000fe20008410000 */
[----:B------:R-:W-:Y:S01]  /*4730*/  FMUL.FTZ R35, R35, UR5 ;  /* 0x0000000523237c20 */ /* 0x000fe20008410000 */
[----:B------:R-:W-:Y:S01]  /*4740*/  ISETP.GT.AND P6, PT, R3, 0x11, PT ;  /* 0x000000110300780c */ /* 0x000fe20003fc4270 */
[----:B------:R-:W-:Y:S01]  /*4750*/  FMUL.FTZ R44, R44, UR5 ;  /* 0x000000052c2c7c20 */ /* 0x000fe20008410000 */
[----:B------:R-:W-:Y:S01]  /*4760*/  FMUL.FTZ R38, R38, UR5 ;  /* 0x0000000526267c20 */ /* 0x000fe20008410000 */
[----:B------:R-:W-:Y:S01]  /*4770*/  FMUL.FTZ R45, R45, UR5 ;  /* 0x000000052d2d7c20 */ /* 0x000fe20008410000 */
[----:B------:R-:W1:Y:S01]  /*4780*/  MUFU.TANH R29, R29 ;  /* 0x0000001d001d7308 */ /* 0x000e620000002400 */
        /* <DEDUP_REMOVED lines=12> */
[----:B--234-:R-:W-:Y:S01]  /*4850*/  FMNMX.FTZ R4, R28, R7, !PT ;  /* 0x000000071c047209 */ /* 0x01cfe20007810000 */
[----:B------:R-:W-:Y:S01]  /*4860*/  FMUL.FTZ R47, R47, UR5 ;  /* 0x000000052f2f7c20 */ /* 0x000fe20008410000 */
[----:B------:R-:W-:Y:S01]  /*4870*/  FMUL.FTZ R50, R50, UR5 ;  /* 0x0000000532327c20 */ /* 0x000fe20008410000 */
[----:B------:R-:W0:Y:S01]  /*4880*/  MUFU.TANH R26, R26 ;  /* 0x0000001a001a7308 */ /* 0x000e220000002400 */
[----:B-1----:R-:W-:Y:S01]  /*4890*/  FSEL R29, R29, -INF , P2 ;  /* 0xff8000001d1d7808 */ /* 0x002fe20001000000 */
[----:B------:R-:W-:Y:S01]  /*48a0*/  FMUL.FTZ R51, R51, UR5 ;  /* 0x0000000533337c20 */ /* 0x000fe20008410000 */
[----:B------:R-:W-:Y:S01]  /*48b0*/  FMUL.FTZ R54, R54, UR5 ;  /* 0x0000000536367c20 */ /* 0x000fe20008410000 */
[----:B------:R-:W-:Y:S01]  /*48c0*/  FMUL.FTZ R55, R55, UR5 ;  /* 0x0000000537377c20 */ /* 0x000fe20008410000 */
[----:B------:R-:W-:Y:S01]  /*48d0*/  FMNMX.FTZ R7, R29, R4, !PT ;  /* 0x000000041d077209 */ /* 0x000fe20007810000 */
[----:B------:R-:W-:Y:S01]  /*48e0*/  ULDC UR11, c[0x0][0xa80] ;  /* 0x0002a000000b7ab9 */ /* 0x000fe20000000800 */
[----:B------:R-:W-:Y:S01]  /*48f0*/  R2UR UR6, R5 ;  /* 0x00000000050672ca */ /* 0x000fe200000e0000 */
[----:B------:R-:W1:Y:S01]  /*4900*/  MUFU.TANH R33, R33 ;  /* 0x0000002100217308 */ /* 0x000e620000002400 */
[----:B-----5:R-:W-:Y:S01]  /*4910*/  FSEL R32, R32, -INF , P1 ;  /* 0xff80000020207808 */ /* 0x020fe20000800000 */
[----:B------:R-:W-:Y:S01]  /*4920*/  ULOP3.LUT UR5, UR43, 0x2000000, URZ, 0xfc, !UPT ;  /* 0x020000002b057892 */ /* 0x000fe2000f8efc3f */
[----:B------:R-:W-:-:S02]  /*4930*/  UMOV UR15, 0x40000040 ;  /* 0x40000040000f7882 */ /* 0x000fc40000000000 */
[----:B------:R-:W-:Y:S01]  /*4940*/  FMNMX.FTZ R4, R32, R7, !PT ;  /* 0x0000000720047209 */ /* 0x000fe20007810000 */
[----:B------:R-:W-:Y:S02]  /*4950*/  ULEA UR10, UR36, UR5, 0xc ;  /* 0x00000005240a7291 */ /* 0x000fe4000f8e603f */
[----:B------:R-:W2:Y:S01]  /*4960*/  MUFU.TANH R27, R27 ;  /* 0x0000001b001b7308 */ /* 0x000ea20000002400 */
[----:B0-----:R-:W-:Y:S01]  /*4970*/  FSEL R26, R26, -INF , P5 ;  /* 0xff8000001a1a7808 */ /* 0x001fe20002800000 */
[----:B------:R-:W-:Y:S01]  /*4980*/  UMOV UR7, 0x40000040 ;  /* 0x4000004000077882 */ /* 0x000fe20000000000 */
[----:B------:R-:W-:Y:S01]  /*4990*/  ISETP.GT.AND P5, PT, R3, 0x18, PT ;  /* 0x000000180300780c */ /* 0x000fe20003fa4270 */
[----:B------:R-:W-:Y:S01]  /*49a0*/  UIADD3 UR6, UR6, 0x38840, URZ ;  /* 0x0003884006067890 */ /* 0x000fe2000fffe03f */
[----:B------:R-:W-:-:S03]  /*49b0*/  UMOV UR14, UR10 ;  /* 0x0000000a000e7c82 */ /* 0x000fc60008000000 */
[----:B------:R-:W0:Y:S01]  /*49c0*/  MUFU.TANH R36, R36 ;  /* 0x0000002400247308 */ /* 0x000e220000002400 */
[----:B-1----:R-:W-:Y:S01]  /*49d0*/  FSEL R33, R33, -INF , P6 ;  /* 0xff80000021217808 */ /* 0x002fe20003000000 */
[----:B------:R-:W-:-:S03]  /*49e0*/  UPRMT UR6, UR39, 0x654, UR6 ;  /* 0x0000065427067896 */ /* 0x000fc60008000006 */
[----:B------:R-:W-:-:S03]  /*49f0*/  FMNMX.FTZ R7, R33, R4, !PT ;  /* 0x0000000421077209 */ /* 0x000fc60007810000 */
[----:B------:R-:W1:Y:S01]  /*4a00*/  MUFU.TANH R30, R30 ;  /* 0x0000001e001e7308 */ /* 0x000e620000002400 */
[----:B--2---:R-:W-:Y:S02]  /*4a10*/  FSEL R27, R27, -INF , P4 ;  /* 0xff8000001b1b7808 */ /* 0x004fe40002000000 */
[----:B------:R-:W-:Y:S01]  /*4a20*/  ISETP.GT.AND P4, PT, R3, 0x19, PT ;  /* 0x000000190300780c */ /* 0x000fe20003f84270 */
[----:B------:R-:W-:Y:S01]  /*4a30*/  SYNCS.ARRIVE.TRANS64.RED.A1T0 RZ, [UR6], RZ ;  /* 0x000000ffffff79a7 */ /* 0x000fe20008100406 */
[----:B------:R-:W-:-:S03]  /*4a40*/  UIADD3 UR6, UR10, 0x80, URZ ;  /* 0x000000800a067890 */ /* 0x000fc6000fffe03f */
[----:B------:R-:W2:Y:S01]  /*4a50*/  MUFU.TANH R37, R37 ;  /* 0x0000002500257308 */ /* 0x000ea20000002400 */
[----:B0-----:R-:W-:-:S04]  /*4a60*/  FSEL R36, R36, -INF , P5 ;  /* 0xff80000024247808 */ /* 0x001fc80002800000 */
[----:B------:R-:W-:-:S03]  /*4a70*/  FMNMX.FTZ R4, R36, R7, !PT ;  /* 0x0000000724047209 */ /* 0x000fc60007810000 */
[----:B------:R-:W0:Y:S01]  /*4a80*/  MUFU.TANH R31, R31 ;  /* 0x0000001f001f7308 */ /* 0x000e220000002400 */
[----:B-1----:R-:W-:Y:S02]  /*4a90*/  FSEL R30, R30, -INF , P3 ;  /* 0xff8000001e1e7808 */ /* 0x002fe40001800000 */
[----:B------:R-:W-:-:S05]  /*4aa0*/  ISETP.GT.AND P3, PT, R3, 0x20, PT ;  /* 0x000000200300780c */ /* 0x000fca0003f64270 */
[----:B------:R-:W1:Y:S01]  /*4ab0*/  MUFU.TANH R40, R40 ;  /* 0x0000002800287308 */ /* 0x000e620000002400 */
[----:B--2---:R-:W-:-:S04]  /*4ac0*/  FSEL R37, R37, -INF , P4 ;  /* 0xff80000025257808 */ /* 0x004fc80002000000 */
[----:B------:R-:W-:-:S03]  /*4ad0*/  FMNMX.FTZ R7, R37, R4, !PT ;  /* 0x0000000425077209 */ /* 0x000fc60007810000 */
[----:B------:R-:W2:Y:S01]  /*4ae0*/  MUFU.TANH R34, R34 ;  /* 0x0000002200227308 */ /* 0x000ea20000002400 */
[----:B0-----:R-:W-:Y:S02]  /*4af0*/  FSEL R31, R31, -INF , P2 ;  /* 0xff8000001f1f7808 */ /* 0x001fe40001000000 */
[----:B------:R-:W-:-:S05]  /*4b00*/  ISETP.GT.AND P2, PT, R3, 0x21, PT ;  /* 0x000000210300780c */ /* 0x000fca0003f44270 */
[----:B------:R-:W0:Y:S01]  /*4b10*/  MUFU.TANH R41, R41 ;  /* 0x0000002900297308 */ /* 0x000e220000002400 */
[----:B-1----:R-:W-:-:S04]  /*4b20*/  FSEL R40, R40, -INF , P3 ;  /* 0xff80000028287808 */ /* 0x002fc80001800000 */
[----:B------:R-:W-:-:S03]  /*4b30*/  FMNMX.FTZ R4, R40, R7, !PT ;  /* 0x0000000728047209 */ /* 0x000fc60007810000 */
[----:B------:R-:W1:Y:S01]  /*4b40*/  MUFU.TANH R35, R35 ;  /* 0x0000002300237308 */ /* 0x000e620000002400 */
[----:B--2---:R-:W-:Y:S02]  /*4b50*/  FSEL R34, R34, -INF , P1 ;  /* 0xff80000022227808 */ /* 0x004fe40000800000 */
[----:B------:R-:W-:-:S05]  /*4b60*/  ISETP.GT.AND P1, PT, R3, 0x28, PT ;  /* 0x000000280300780c */ /* 0x000fca0003f24270 */
        /* <DEDUP_REMOVED lines=25> */
[----:B--2---:R-:W-:-:S07]  /*4d00*/  FSEL R49, R49, -INF , P4 ;  /* 0xff80000031317808 */ /* 0x004fce0002000000 */
[----:B------:R-:W2:Y:S01]  /*4d10*/  MUFU.TANH R53, R53 ;  /* 0x0000003500357308 */ /* 0x000ea20000002400 */
[----:B0-----:R-:W-:Y:S02]  /*4d20*/  FSEL R43, R43, -INF , P2 ;  /* 0xff8000002b2b7808 */ /* 0x001fe40001000000 */
[----:B------:R-:W-:Y:S02]  /*4d30*/  ISETP.GT.AND P2, PT, R3, 0x39, PT ;  /* 0x000000390300780c */ /* 0x000fe40003f44270 */
[----:B------:R-:W-:-:S03]  /*4d40*/  FMNMX.FTZ R3, R49, R4, !PT ;  /* 0x0000000431037209 */ /* 0x000fc60007810000 */
[----:B------:R-:W0:Y:S01]  /*4d50*/  MUFU.TANH R46, R46 ;  /* 0x0000002e002e7308 */ /* 0x000e220000002400 */
[----:B-1----:R-:W-:-:S04]  /*4d60*/  FSEL R52, R52, -INF , P3 ;  /* 0xff80000034347808 */ /* 0x002fc80001800000 */
[----:B------:R-:W-:-:S03]  /*4d70*/  FMNMX.FTZ R4, R52, R3, !PT ;  /* 0x0000000334047209 */ /* 0x000fc60007810000 */
[----:B------:R-:W1:Y:S01]  /*4d80*/  MUFU.TANH R47, R47 ;  /* 0x0000002f002f7308 */ /* 0x000e620000002400 */
[----:B--2---:R-:W-:-:S04]  /*4d90*/  FSEL R53, R53, -INF , P2 ;  /* 0xff80000035357808 */ /* 0x004fc80001000000 */
[----:B------:R-:W-:-:S03]  /*4da0*/  FMNMX.FTZ R6, R53, R4, !PT ;  /* 0x0000000435067209 */ /* 0x000fc60007810000 */
[----:B------:R-:W2:Y:S01]  /*4db0*/  MUFU.TANH R50, R50 ;  /* 0x0000003200327308 */ /* 0x000ea20000002400 */
[----:B0-----:R-:W-:Y:S01]  /*4dc0*/  FSEL R46, R46, -INF , P1 ;  /* 0xff8000002e2e7808 */ /* 0x001fe20000800000 */
[----:B------:R-:W0:Y:S06]  /*4dd0*/  SHFL.BFLY PT, R3, R6, 0x2, 0x1f ;  /* 0x0c401f0006037f89 */ /* 0x000e2c00000e0000 */
[----:B------:R-:W3:Y:S01]  /*4de0*/  MUFU.TANH R51, R51 ;  /* 0x0000003300337308 */ /* 0x000ee20000002400 */
[----:B-1----:R-:W-:-:S07]  /*4df0*/  FSEL R47, R47, -INF , P6 ;  /* 0xff8000002f2f7808 */ /* 0x002fce0003000000 */
[----:B------:R-:W1:Y:S01]  /*4e00*/  MUFU.TANH R54, R54 ;  /* 0x0000003600367308 */ /* 0x000e620000002400 */
[----:B--2---:R-:W-:-:S07]  /*4e10*/  FSEL R50, R50, -INF , P5 ;  /* 0xff80000032327808 */ /* 0x004fce0002800000 */
[----:B------:R-:W2:Y:S01]  /*4e20*/  MUFU.TANH R55, R55 ;  /* 0x0000003700377308 */ /* 0x000ea20000002400 */
[----:B---3--:R-:W-:Y:S02]  /*4e30*/  FSEL R51, R51, -INF , P4 ;  /* 0xff80000033337808 */ /* 0x008fe40002000000 */
[----:B0-----:R-:W-:Y:S02]  /*4e40*/  FMNMX.FTZ R7, R6, R3, !PT ;  /* 0x0000000306077209 */ /* 0x001fe40007810000 */
[----:B------:R-:W-:-:S03]  /*4e50*/  FMNMX.FTZ R3, R26, R27, !PT ;  /* 0x0000001b1a037209 */ /* 0x000fc60007810000 */
[----:B------:R-:W0:Y:S01]  /*4e60*/  SHFL.BFLY PT, R8, R7, 0x1, 0x1f ;  /* 0x0c201f0007087f89 */ /* 0x000e2200000e0000 */
[----:B------:R-:W-:Y:S02]  /*4e70*/  FMNMX.FTZ R4, R30, R3, !PT ;  /* 0x000000031e047209 */ /* 0x000fe40007810000 */
[----:B-1----:R-:W-:Y:S02]  /*4e80*/  FSEL R54, R54, -INF , P3 ;  /* 0xff80000036367808 */ /* 0x002fe40001800000 */
[----:B------:R-:W-:-:S04]  /*4e90*/  FMNMX.FTZ R3, R31, R4, !PT ;  /* 0x000000041f037209 */ /* 0x000fc80007810000 */
[----:B------:R-:W-:Y:S02]  /*4ea0*/  FMNMX.FTZ R4, R34, R3, !PT ;  /* 0x0000000322047209 */ /* 0x000fe40007810000 */
[----:B--2---:R-:W-:Y:S02]  /*4eb0*/  FSEL R55, R55, -INF , P2 ;  /* 0xff80000037377808 */ /* 0x004fe40001000000 */
[----:B------:R-:W-:-:S04]  /*4ec0*/  FMNMX.FTZ R3, R35, R4, !PT ;  /* 0x0000000423037209 */ /* 0x000fc80007810000 */
[----:B------:R-:W-:Y:S02]  /*4ed0*/  FMNMX.FTZ R4, R38, R3, !PT ;  /* 0x0000000326047209 */ /* 0x000fe40007810000 */
[----:B0-----:R-:W-:Y:S02]  /*4ee0*/  FMNMX.FTZ R3, R7, R8, !PT ;  /* 0x0000000807037209 */ /* 0x001fe40007810000 */
        /* <DEDUP_REMOVED lines=28> */
[----:B------:R-:W-:Y:S02]  /*50b0*/  MUFU.EX2 R6, R6 ;  /* 0x0000000600067308 */ /* 0x000fe40000000800 */
[----:B------:R-:W0:Y:S06]  /*50c0*/  SHFL.BFLY PT, R15, R4, 0x2, 0x1f ;  /* 0x0c401f00040f7f89 */ /* 0x000e2c00000e0000 */
[----:B------:R-:W1:Y:S08]  /*50d0*/  MUFU.EX2 R7, R7 ;  /* 0x0000000700077308 */ /* 0x000e700000000800 */
[----:B------:R-:W-:Y:S08]  /*50e0*/  MUFU.EX2 R8, R8 ;  /* 0x0000000800087308 */ /* 0x000ff00000000800 */
[----:B------:R-:W2:Y:S01]  /*50f0*/  MUFU.EX2 R9, R9 ;  /* 0x0000000900097308 */ /* 0x000ea20000000800 */
[----:B-1----:R-:W-:Y:S01]  /*5100*/  F2FP.BF16.F32.PACK_AB R152, R7, R6 ;  /* 0x000000060798723e */ /* 0x002fe200000010ff */
[----:B------:R-:W-:Y:S01]  /*5110*/  FADD.FTZ R7, R6, R7 ;  /* 0x0000000706077221 */ /* 0x000fe20000010000 */
[----:B0-----:R-:W-:Y:S01]  /*5120*/  FMNMX.FTZ R24, R4, R15, !PT ;  /* 0x0000000f04187209 */ /* 0x001fe20007810000 */
[----:B------:R-:W-:-:S04]  /*5130*/  FFMA.FTZ R15, R41, UR11, -R56 ;  /* 0x0000000b290f7c23 */ /* 0x000fc80008010838 */
[----:B------:R-:W0:Y:S01]  /*5140*/  SHFL.BFLY PT, R25, R24, 0x1, 0x1f ;  /* 0x0c201f0018197f89 */ /* 0x000e2200000e0000 */
[----:B------:R-:W-:Y:S08]  /*5150*/  MUFU.EX2 R10, R10 ;  /* 0x0000000a000a7308 */ /* 0x000ff00000000800 */
[----:B------:R-:W1:Y:S01]  /*5160*/  MUFU.EX2 R11, R11 ;  /* 0x0000000b000b7308 */ /* 0x000e620000000800 */
[----:B--2---:R-:W-:Y:S01]  /*5170*/  F2FP.BF16.F32.PACK_AB R154, R9, R8 ;  /* 0x00000008099a723e */ /* 0x004fe200000010ff */
[----:B------:R-:W-:-:S04]  /*5180*/  FADD.FTZ R8, R8, R7 ;  /* 0x0000000708087221 */ /* 0x000fc80000010000 */
[----:B------:R-:W-:Y:S02]  /*5190*/  FADD.FTZ R9, R9, R8 ;  /* 0x0000000809097221 */ /* 0x000fe40000010000 */
[----:B------:R-:W-:Y:S01]  /*51a0*/  MUFU.EX2 R12, R12 ;  /* 0x0000000c000c7308 */ /* 0x000fe20000000800 */
[----:B0-----:R-:W-:-:S07]  /*51b0*/  FMNMX.FTZ R4, R24, R25, !PT ;  /* 0x0000001918047209 */ /* 0x001fce0007810000 */
[----:B------:R-:W0:Y:S01]  /*51c0*/  MUFU.EX2 R13, R13 ;  /* 0x0000000d000d7308 */ /* 0x000e220000000800 */
[C---:B-1----:R-:W-:Y:S01]  /*51d0*/  F2FP.BF16.F32.PACK_AB R156, R11.reuse, R10 ;  /* 0x0000000a0b9c723e */ /* 0x042fe200000010ff */
[----:B------:R-:W-:Y:S01]  /*51e0*/  FADD.FTZ R10, R10, R9 ;  /* 0x000000090a0a7221 */ /* 0x000fe20000010000 */
[C---:B------:R-:W-:Y:S01]  /*51f0*/  FSETP.NEU.FTZ.AND P1, PT, R4.reuse, -INF , PT ;  /* 0xff8000000400780b */ /* 0x040fe20003f3d000 */
[----:B------:R-:W-:Y:S02]  /*5200*/  FMUL.FTZ R24, R4, UR11 ;  /* 0x0000000b04187c20 */ /* 0x000fe40008410000 */
[----:B------:R-:W-:Y:S02]  /*5210*/  FADD.FTZ R11, R11, R10 ;  /* 0x0000000a0b0b7221 */ /* 0x000fe40000010000 */
[----:B------:R-:W-:Y:S01]  /*5220*/  MUFU.EX2 R14, R14 ;  /* 0x0000000e000e7308 */ /* 0x000fe20000000800 */
[----:B------:R-:W-:-:S05]  /*5230*/  FSEL R24, R24, RZ, P1 ;  /* 0x000000ff18187208 */ /* 0x000fca0000800000 */
[--C-:B------:R-:W-:Y:S01]  /*5240*/  FFMA.FTZ R173, R26, UR11, -R24.reuse ;  /* 0x0000000b1aad7c23 */ /* 0x100fe20008010818 */
        /* <DEDUP_REMOVED lines=16> */
[----:B0-----:R-:W-:Y:S01]  /*5350*/  F2FP.BF16.F32.PACK_AB R158, R13, R12 ;  /* 0x0000000c0d9e723e */ /* 0x001fe200000010ff */
[----:B------:R-:W-:-:S04]  /*5360*/  FADD.FTZ R12, R12, R11 ;  /* 0x0000000b0c0c7221 */ /* 0x000fc80000010000 */
[----:B------:R-:W-:Y:S02]  /*5370*/  FADD.FTZ R13, R13, R12 ;  /* 0x0000000c0d0d7221 */ /* 0x000fe40000010000 */
[----:B------:R-:W0:Y:S08]  /*5380*/  MUFU.EX2 R174, R174 ;  /* 0x000000ae00ae7308 */ /* 0x000e300000000800 */
[----:B------:R-:W-:Y:S08]  /*5390*/  MUFU.EX2 R175, R175 ;  /* 0x000000af00af7308 */ /* 0x000ff00000000800 */
[----:B------:R-:W1:Y:S01]  /*53a0*/  MUFU.EX2 R178, R178 ;  /* 0x000000b200b27308 */ /* 0x000e620000000800 */
[----:B0-----:R-:W-:Y:S01]  /*53b0*/  F2FP.BF16.F32.PACK_AB R153, R174, R173 ;  /* 0x000000adae99723e */ /* 0x001fe200000010ff */
[----:B------:R-:W-:-:S06]  /*53c0*/  FADD.FTZ R174, R173, R174 ;  /* 0x000000aeadae7221 */ /* 0x000fcc0000010000 */
[----:B------:R-:W-:Y:S08]  /*53d0*/  MUFU.EX2 R177, R177 ;  /* 0x000000b100b17308 */ /* 0x000ff00000000800 */
[----:B------:R-:W0:Y:S01]  /*53e0*/  MUFU.EX2 R180, R180 ;  /* 0x000000b400b47308 */ /* 0x000e220000000800 */
[----:B-1----:R-:W-:Y:S01]  /*53f0*/  F2FP.BF16.F32.PACK_AB R155, R178, R175 ;  /* 0x000000afb29b723e */ /* 0x002fe200000010ff */
[----:B------:R-:W-:-:S04]  /*5400*/  FADD.FTZ R175, R175, R174 ;  /* 0x000000aeafaf7221 */ /* 0x000fc80000010000 */
[----:B------:R1:W-:Y:S01]  /*5410*/  STSM.16.M88.4 [R22+0x36400], R152 ;  /* 0x0364009816007844 */ /* 0x0003e20000000200 */
[----:B------:R-:W-:Y:S01]  /*5420*/  FADD.FTZ R178, R178, R175 ;  /* 0x000000afb2b27221 */ /* 0x000fe20000010000 */
[----:B------:R-:W-:Y:S08]  /*5430*/  MUFU.EX2 R179, R179 ;  /* 0x000000b300b37308 */ /* 0x000ff00000000800 */
[----:B------:R-:W2:Y:S01]  /*5440*/  MUFU.EX2 R182, R182 ;  /* 0x000000b600b67308 */ /* 0x000ea20000000800 */
[----:B0-----:R-:W-:Y:S01]  /*5450*/  F2FP.BF16.F32.PACK_AB R157, R180, R177 ;  /* 0x000000b1b49d723e */ /* 0x001fe200000010ff */
[----:B------:R-:W-:-:S04]  /*5460*/  FADD.FTZ R177, R177, R178 ;  /* 0x000000b2b1b17221 */ /* 0x000fc80000010000 */
[----:B------:R-:W-:Y:S02]  /*5470*/  FADD.FTZ R180, R180, R177 ;  /* 0x000000b1b4b47221 */ /* 0x000fe40000010000 */
[----:B------:R-:W0:Y:S08]  /*5480*/  MUFU.EX2 R15, R15 ;  /* 0x0000000f000f7308 */ /* 0x000e300000000800 */
[----:B------:R-:W-:Y:S01]  /*5490*/  MUFU.EX2 R20, R20 ;  /* 0x0000001400147308 */ /* 0x000fe20000000800 */
[----:B--2---:R-:W-:Y:S01]  /*54a0*/  F2FP.BF16.F32.PACK_AB R159, R182, R179 ;  /* 0x000000b3b69f723e */ /* 0x004fe200000010ff */
[----:B------:R-:W-:-:S04]  /*54b0*/  FADD.FTZ R179, R179, R180 ;  /* 0x000000b4b3b37221 */ /* 0x000fc80000010000 */
[----:B------:R1:W-:Y:S01]  /*54c0*/  STSM.16.M88.4 [R23], R156 ;  /* 0x0000009c17007844 */ /* 0x0003e20000000200 */
[----:B------:R-:W-:Y:S01]  /*54d0*/  FADD.FTZ R182, R182, R179 ;  /* 0x000000b3b6b67221 */ /* 0x000fe20000010000 */
[----:B------:R-:W2:Y:S01]  /*54e0*/  MUFU.EX2 R21, R21 ;  /* 0x0000001500157308 */ /* 0x000ea20000000800 */
[----:B0-----:R-:W-:Y:S01]  /*54f0*/  F2FP.BF16.F32.PACK_AB R160, R15, R14 ;  /* 0x0000000e0fa0723e */ /* 0x001fe200000010ff */
[----:B------:R-:W-:-:S04]  /*5500*/  FADD.FTZ R14, R14, R13 ;  /* 0x0000000d0e0e7221 */ /* 0x000fc80000010000 */
[----:B------:R-:W-:Y:S02]  /*5510*/  FADD.FTZ R15, R15, R14 ;  /* 0x0000000e0f0f7221 */ /* 0x000fe40000010000 */
[----:B------:R-:W-:Y:S08]  /*5520*/  MUFU.EX2 R181, R181 ;  /* 0x000000b500b57308 */ /* 0x000ff00000000800 */
[----:B------:R-:W0:Y:S01]  /*5530*/  MUFU.EX2 R210, R210 ;  /* 0x000000d200d27308 */ /* 0x000e220000000800 */
[----:B--2---:R-:W-:Y:S01]  /*5540*/  F2FP.BF16.F32.PACK_AB R162, R21, R20 ;  /* 0x0000001415a2723e */ /* 0x004fe200000010ff */
[----:B------:R-:W-:-:S04]  /*5550*/  FADD.FTZ R20, R20, R15 ;  /* 0x0000000f14147221 */ /* 0x000fc80000010000 */
[----:B------:R-:W-:Y:S02]  /*5560*/  FADD.FTZ R20, R21, R20 ;  /* 0x0000001415147221 */ /* 0x000fe40000010000 */
[----:B------:R-:W-:Y:S08]  /*5570*/  MUFU.EX2 R183, R183 ;  /* 0x000000b700b77308 */ /* 0x000ff00000000800 */
        /* <DEDUP_REMOVED lines=8> */
[----:B------:R1:W-:Y:S01]  /*5600*/  STSM.16.M88.4 [R185], R160 ;  /* 0x000000a0b9007844 */ /* 0x0003e20000000200 */
[----:B------:R-:W-:Y:S01]  /*5610*/  FADD.FTZ R212, R212, R183 ;  /* 0x000000b7d4d47221 */ /* 0x000fe20000010000 */
        /* <DEDUP_REMOVED lines=14> */
[----:B------:R-:W-:Y:S01]  /*5700*/  FADD.FTZ R214, R214, R211 ;  /* 0x000000d3d6d67221 */ /* 0x000fe20000010000 */
[----:B--2---:R-:W-:-:S03]  /*5710*/  F2FP.BF16.F32.PACK_AB R167, R216, R213 ;  /* 0x000000d5d8a7723e */ /* 0x004fc600000010ff */
[----:B------:R-:W-:Y:S02]  /*5720*/  FADD.FTZ R213, R213, R214 ;  /* 0x000000d6d5d57221 */ /* 0x000fe40000010000 */
[----:B------:R1:W-:Y:S01]  /*5730*/  STSM.16.M88.4 [R184], R164 ;  /* 0x000000a4b8007844 */ /* 0x0003e20000000200 */
[----:B------:R-:W-:Y:S01]  /*5740*/  WARPGROUP.ARRIVE ;  /* 0x00000000000079c5 */ /* 0x000fe20000000000 */
[----:B------:R-:W-:-:S05]  /*5750*/  FADD.FTZ R8, R216, R213 ;  /* 0x000000d5d8087221 */ /* 0x000fca0000010000 */
[----:B------:R-:W-:Y:S03]  /*5760*/  HGMMA.64x256x16.F32.BF16 R24, R152, gdesc[UR12].tnspB, RZ, !UPT, gsb0 ;  /* 0x43e0000c98187df0 */ /* 0x000fe6000c0018ff */
        /* <DEDUP_REMOVED lines=10> */
[----:B------:R-:W-:Y:S01]  /*5810*/  HGMMA.64x256x16.F32.BF16 R24, R160, gdesc[UR4].tnspB, R24, gsb0 ;  /* 0x43e00004a0187df0 */ /* 0x000fe20008001818 */
[----:B------:R-:W-:Y:S01]  /*5820*/  UMOV UR6, UR10 ;  /* 0x0000000a00067c82 */ /* 0x000fe20008000000 */
        /* <DEDUP_REMOVED lines=14> */
.L_x_1004:
        /* <DEDUP_REMOVED lines=10> */
.L_x_1016:
        /* <DEDUP_REMOVED lines=9> */
.L_x_1006:
[----:B------:R-:W-:Y:S01]  /*5a40*/  ULEA UR6, UR36, UR40, 0x3 ;  /* 0x0000002824067291 */ /* 0x000fe2000f8e183f */
[----:B------:R-:W-:-:S08]  /*5a50*/  SHF.L.U32 R3, R2, 0x1f, RZ ;  /* 0x0000001f02037819 */ /* 0x000fd000000006ff */
[----:B------:R0:W1:Y:S01]  /*5a60*/  SYNCS.PHASECHK.TRANS64.TRYWAIT P2, [UR6+0x38830], R3 ;  /* 0x03883003ff0075a7 */ /* 0x0000620008040146 */
[----:B------:R-:W-:Y:S05]  /*5a70*/  @!P0 BRA `(.L_x_1007) ;  /* 0x0000000000048947 */ /* 0x000fea0003800000 */
[----:B------:R-:W-:Y:S01]  /*5a80*/  BPT.TRAP 0x1 ;  /* 0x000000040000795c */ /* 0x000fe20000300000 */
.L_x_1007:
[----:B-1----:R-:W-:Y:S05]  /*5a90*/  @P2 BRA `(.L_x_1008) ;  /* 0x0000000000082947 */ /* 0x002fea0003800000 */
[----:B------:R-:W1:Y:S02]  /*5aa0*/  SYNCS.PHASECHK.TRANS64.TRYWAIT P2, [UR6+0x38830], R3 ;  /* 0x03883003ff0075a7 */ /* 0x000e640008040146 */
[----:B-1----:R-:W-:Y:S05]  /*5ab0*/  @!P2 BRA `(.L_x_1009) ;  /* 0x000000c80098a947 */ /* 0x002fea0003800000 */
.L_x_1008:
        /* <DEDUP_REMOVED lines=28> */
.L_x_1010:
[----:B------:R2:W3:Y:S01]  /*5c80*/  SYNCS.PHASECHK.TRANS64.TRYWAIT P2, [UR6+0x38850], R3 ;  /* 0x03885003ff0075a7 */ /* 0x0004e20008040146 */
[----:B------:R-:W-:Y:S05]  /*5c90*/  @!P0 BRA `(.L_x_1011) ;  /* 0x0000000000048947 */ /* 0x000fea0003800000 */
[----:B------:R-:W-:Y:S01]  /*5ca0*/  BPT.TRAP 0x1 ;  /* 0x000000040000795c */ /* 0x000fe20000300000 */
.L_x_1011:
[----:B---3--:R-:W-:Y:S05]  /*5cb0*/  @P2 BRA `(.L_x_1012) ;  /* 0x0000000000082947 */ /* 0x008fea0003800000 */
[----:B------:R-:W3:Y:S02]  /*5cc0*/  SYNCS.PHASECHK.TRANS64.TRYWAIT P2, [UR6+0x38850], R3 ;  /* 0x03885003ff0075a7 */ /* 0x000ee40008040146 */
[----:B---3--:R-:W-:Y:S05]  /*5cd0*/  @!P2 BRA `(.L_x_1013) ;  /* 0x000000c80028a947 */ /* 0x008fea0003800000 */
.L_x_1012:
[----:B------:R-:W-:Y:S01]  /*5ce0*/  UIADD3 UR10, UR40, 0x26400, URZ ;  /* 0x00026400280a7890 */ /* 0x000fe2000fffe03f */
[----:B------:R-:W-:Y:S01]  /*5cf0*/  WARPGROUP.ARRIVE ;  /* 0x00000000000079c5 */ /* 0x000fe20000000000 */
[----:B------:R-:W-:-:S05]  /*5d00*/  ULEA UR11, UR36, UR4, 0xc ;  /* 0x00000004240b7291 */ /* 0x000fca000f8e603f */
[----:B-1----:R-:W1:Y:S01]  /*5d10*/  S2R R4, SR_TID.X ;  /* 0x0000000000047919 */ /* 0x002e620000002100 */
[----:B------:R-:W-:Y:S01]  /*5d20*/  USHF.R.U32.HI UR10, URZ, 0x4, UR10 ;  /* 0x000000043f0a7899 */ /* 0x000fe2000801160a */
[----:B------:R-:W-:Y:S01]  /*5d30*/  UMOV UR23, 0x40000040 ;  /* 0x4000004000177882 */ /* 0x000fe20000000000 */
[----:B------:R-:W-:Y:S02]  /*5d40*/  UMOV UR21, 0x40000040 ;  /* 0x4000004000157882 */ /* 0x000fe40000000000 */
[----:B------:R-:W-:Y:S01]  /*5d50*/  ULOP3.LUT UR10, UR10, 0x3fff, URZ, 0xc0, !UPT ;  /* 0x00003fff0a0a7892 */ /* 0x000fe2000f8ec03f */
[----:B------:R-:W-:Y:S01]  /*5d60*/  UMOV UR22, UR11 ;  /* 0x0000000b00167c82 */ /* 0x000fe20008000000 */
[----:B------:R-:W-:Y:S02]  /*5d70*/  UIADD3 UR19, UR11, 0x800, URZ ;  /* 0x000008000b137890 */ /* 0x000fe4000fffe03f */
[----:B------:R-:W-:-:S04]  /*5d80*/  ULOP3.LUT UR10, UR10, 0x10000, URZ, 0xfc, !UPT ;  /* 0x000100000a0a7892 */ /* 0x000fc8000f8efc3f */
[----:B------:R-:W-:-:S03]  /*5d90*/  UIADD3 UR24, UR10, 0x800, URZ ;  /* 0x000008000a187890 */ /* 0x000fc6000fffe03f */
[----:B------:R-:W-:Y:S02]  /*5da0*/  UMOV UR20, UR10 ;  /* 0x0000000a00147c82 */ /* 0x000fe40008000000 */
[----:B------:R-:W-:Y:S01]  /*5db0*/  HGMMA.64x64x16.F32.BF16 R152, gdesc[UR20], R152, gsb0 ;  /* 0x00e00000149879f0 */ /* 0x000fe20008001898 */
[----:B------:R-:W-:Y:S02]  /*5dc0*/  UIADD3 UR22, UR11, 0x2, URZ ;  /* 0x000000020b167890 */ /* 0x000fe4000fffe03f */
[----:B------:R-:W-:Y:S01]  /*5dd0*/  UIADD3 UR20, UR10, 0x2, URZ ;  /* 0x000000020a147890 */ /* 0x000fe2000fffe03f */
[----:B------:R-:W-:Y:S01]  /*5de0*/  UMOV UR23, 0x40000040 ;  /* 0x4000004000177882 */ /* 0x000fe20000000000 */
[----:B------:R-:W-:Y:S01]  /*5df0*/  UMOV UR21, 0x40000040 ;  /* 0x4000004000157882 */ /* 0x000fe20000000000 */
[----:B-1----:R-:W-:-:S05]  /*5e00*/  SHF.R.U32.HI R4, RZ, 0x7, R4 ;  /* 0x00000007ff047819 */ /* 0x002fca0000011604 */
[----:B0-2---:R-:W0:Y:S02]  /*5e10*/  SHFL.IDX PT, R3, R4, RZ, 0x1f ;  /* 0x00001fff04037589 */ /* 0x005e2400000e0000 */
        /* <DEDUP_REMOVED lines=258> */
.L_x_1014:
[----:B------:R-:W-:Y:S01]  /*6e40*/  ULDC UR10, c[0x0][0xad0] ;  /* 0x0002b400000a7ab9 */ /* 0x000fe20000000800 */
[----:B------:R-:W-:Y:S01]  /*6e50*/  ULDC UR11, c[0x0][0xa80] ;  /* 0x0002a000000b7ab9 */ /* 0x000fe20000000800 */
        /* <DEDUP_REMOVED lines=35> */
[----:B------:R-:W-:Y:S01]  /*7090*/  FMUL.FTZ R211, R183, UR10 ;  /* 0x0000000ab7d37c20 */ /* 0x000fe20008410000 */
[----:B------:R-:W-:-:S02]  /*70a0*/  ULEA UR14, UR36, UR5, 0xc ;  /* 0x00000005240e7291 */ /* 0x000fc4000f8e603f */
[----:B------:R-:W1:Y:S01]  /*70b0*/  MUFU.TANH R154, R154 ;  /* 0x0000009a009a7308 */ /* 0x000e620000002400 */
[----:B--2---:R-:W-:Y:S01]  /*70c0*/  FMNMX.FTZ R3, R15, R164, !PT ;  /* 0x000000a40f037209 */ /* 0x004fe20007810000 */
[----:B------:R-:W-:Y:S01]  /*70d0*/  FMUL.FTZ R164, R177, UR10 ;  /* 0x0000000ab1a47c20 */ /* 0x000fe20008410000 */
[----:B------:R-:W-:Y:S01]  /*70e0*/  FMUL.FTZ R177, R174, UR10 ;  /* 0x0000000aaeb17c20 */ /* 0x000fe20008410000 */
[----:B------:R-:W-:Y:S01]  /*70f0*/  UIADD3 UR10, UR6, 0x38840, URZ ;  /* 0x00038840060a7890 */ /* 0x000fe2000fffe03f */
[----:B------:R-:W-:Y:S01]  /*7100*/  UMOV UR15, 0x40000040 ;  /* 0x40000040000f7882 */ /* 0x000fe20000000000 */
[----:B------:R-:W-:Y:S02]  /*7110*/  UMOV UR19, 0x40000040 ;  /* 0x4000004000137882 */ /* 0x000fe40000000000 */
[----:B------:R-:W2:Y:S01]  /*7120*/  MUFU.TANH R155, R155 ;  /* 0x0000009b009b7308 */ /* 0x000ea20000002400 */
[----:B0-----:R-:W-:Y:S01]  /*7130*/  FMNMX.FTZ R3, R20, R3, !PT ;  /* 0x0000000314037209 */ /* 0x001fe20007810000 */
[----:B------:R-:W-:-:S06]  /*7140*/  UPRMT UR10, UR39, 0x654, UR10 ;  /* 0x00000654270a7896 */ /* 0x000fcc000800000a */
[----:B------:R-:W0:Y:S01]  /*7150*/  MUFU.TANH R156, R156 ;  /* 0x0000009c009c7308 */ /* 0x000e220000002400 */
[----:B-1----:R-:W-:Y:S02]  /*7160*/  FMNMX.FTZ R168, R154, R3, !PT ;  /* 0x000000039aa87209 */ /* 0x002fe40007810000 */
[----:B------:R-:W-:Y:S01]  /*7170*/  SYNCS.ARRIVE.TRANS64.RED.A1T0 RZ, [UR10], RZ ;  /* 0x000000ffffff79a7 */ /* 0x000fe2000810040a */
[----:B------:R-:W-:-:S04]  /*7180*/  UIADD3 UR10, UR14, 0x80, URZ ;  /* 0x000000800e0a7890 */ /* 0x000fc8000fffe03f */
[----:B------:R-:W1:Y:S01]  /*7190*/  MUFU.TANH R157, R157 ;  /* 0x0000009d009d7308 */ /* 0x000e620000002400 */
[----:B--2---:R-:W-:Y:S02]  /*71a0*/  FMNMX.FTZ R3, R155, R168, !PT ;  /* 0x000000a89b037209 */ /* 0x004fe40007810000 */
[----:B------:R-:W-:Y:S01]  /*71b0*/  UMOV UR18, UR10 ;  /* 0x0000000a00127c82 */ /* 0x000fe20008000000 */
[----:B------:R-:W-:-:S04]  /*71c0*/  UIADD3 UR10, UR14, 0x100, URZ ;  /* 0x000001000e0a7890 */ /* 0x000fc8000fffe03f */
        /* <DEDUP_REMOVED lines=21> */
[----:B------:R-:W3:Y:S08]  /*7320*/  MUFU.TANH R11, R11 ;  /* 0x0000000b000b7308 */ /* 0x000ef00000002400 */
[----:B------:R-:W4:Y:S08]  /*7330*/  MUFU.TANH R12, R12 ;  /* 0x0000000c000c7308 */ /* 0x000f300000002400 */
[----:B------:R-:W5:Y:S01]  /*7340*/  MUFU.TANH R162, R162 ;  /* 0x000000a200a27308 */ /* 0x000f620000002400 */
[----:B0-----:R-:W-:-:S02]  /*7350*/  FMNMX.FTZ R21, R168, R3, !PT ;  /* 0x00000003a8157209 */ /* 0x001fc40007810000 */
[----:B-1----:R-:W-:-:S05]  /*7360*/  FMNMX.FTZ R168, R10, R7, !PT ;  /* 0x000000070aa87209 */ /* 0x002fca0007810000 */
[----:B------:R-:W0:Y:S01]  /*7370*/  MUFU.TANH R163, R163 ;  /* 0x000000a300a37308 */ /* 0x000e220000002400 */
[----:B------:R-:W1:Y:S01]  /*7380*/  SHFL.BFLY PT, R170, R21, 0x1, 0x1f ;  /* 0x0c201f0015aa7f89 */ /* 0x000e6200000e0000 */
[----:B--2---:R-:W-:-:S04]  /*7390*/  FMNMX.FTZ R168, R9, R168, !PT ;  /* 0x000000a809a87209 */ /* 0x004fc80007810000 */
[----:B---3--:R-:W-:Y:S02]  /*73a0*/  FMNMX.FTZ R3, R11, R168, !PT ;  /* 0x000000a80b037209 */ /* 0x008fe40007810000 */
[----:B------:R-:W2:Y:S02]  /*73b0*/  MUFU.TANH R166, R166 ;  /* 0x000000a600a67308 */ /* 0x000ea40000002400 */
[----:B----4-:R-:W-:-:S04]  /*73c0*/  FMNMX.FTZ R3, R12, R3, !PT ;  /* 0x000000030c037209 */ /* 0x010fc80007810000 */
[----:B-----5:R-:W-:Y:S02]  /*73d0*/  FMNMX.FTZ R168, R162, R3, !PT ;  /* 0x00000003a2a87209 */ /* 0x020fe40007810000 */
[----:B------:R-:W3:Y:S08]  /*73e0*/  MUFU.TANH R167, R167 ;  /* 0x000000a700a77308 */ /* 0x000ef00000002400 */
[----:B------:R-:W4:Y:S01]  /*73f0*/  MUFU.TANH R172, R172 ;  /* 0x000000ac00ac7308 */ /* 0x000f220000002400 */
[----:B-1----:R-:W-:-:S02]  /*7400*/  FMNMX.FTZ R3, R21, R170, !PT ;  /* 0x000000aa15037209 */ /* 0x002fc40007810000 */
[----:B0-----:R-:W-:-:S03]  /*7410*/  FMNMX.FTZ R21, R163, R168, !PT ;  /* 0x000000a8a3157209 */ /* 0x001fc60007810000 */
[C---:B------:R-:W-:Y:S02]  /*7420*/  FADD.FTZ R168, -R3.reuse, R14 ;  /* 0x0000000e03a87221 */ /* 0x040fe40000010100 */
[----:B------:R-:W0:Y:S01]  /*7430*/  MUFU.TANH R176, R176 ;  /* 0x000000b000b07308 */ /* 0x000e220000002400 */
[----:B--2---:R-:W-:Y:S01]  /*7440*/  FMNMX.FTZ R14, R166, R21, !PT ;  /* 0x00000015a60e7209 */ /* 0x004fe20007810000 */
[----:B------:R-:W-:Y:S01]  /*7450*/  FMUL.FTZ R213, R3, UR11 ;  /* 0x0000000b03d57c20 */ /* 0x000fe20008410000 */
[----:B------:R-:W-:Y:S02]  /*7460*/  FMUL.FTZ R21, R168, UR11 ;  /* 0x0000000ba8157c20 */ /* 0x000fe40008410000 */
[----:B---3--:R-:W-:Y:S01]  /*7470*/  FMNMX.FTZ R169, R167, R14, !PT ;  /* 0x0000000ea7a97209 */ /* 0x008fe20007810000 */
[--C-:B------:R-:W-:Y:S01]  /*7480*/  FFMA.FTZ R14, R13, UR11, -R213.reuse ;  /* 0x0000000b0d0e7c23 */ /* 0x100fe200080108d5 */
[--C-:B------:R-:W-:Y:S01]  /*7490*/  FFMA.FTZ R174, R154, UR11, -R213.reuse ;  /* 0x0000000b9aae7c23 */ /* 0x100fe200080108d5 */
[----:B------:R-:W1:Y:S01]  /*74a0*/  MUFU.TANH R177, R177 ;  /* 0x000000b100b17308 */ /* 0x000e620000002400 */
[----:B----4-:R-:W-:Y:S01]  /*74b0*/  FMNMX.FTZ R169, R172, R169, !PT ;  /* 0x000000a9aca97209 */ /* 0x010fe20007810000 */
[--C-:B------:R-:W-:Y:S01]  /*74c0*/  FFMA.FTZ R15, R15, UR11, -R213.reuse ;  /* 0x0000000b0f0f7c23 */ /* 0x100fe200080108d5 */
[--C-:B------:R-:W-:Y:S01]  /*74d0*/  FFMA.FTZ R20, R20, UR11, -R213.reuse ;  /* 0x0000000b14147c23 */ /* 0x100fe200080108d5 */
[--C-:B------:R-:W-:Y:S01]  /*74e0*/  FFMA.FTZ R170, R156, UR11, -R213.reuse ;  /* 0x0000000b9caa7c23 */ /* 0x100fe200080108d5 */
[--C-:B------:R-:W-:Y:S01]  /*74f0*/  FFMA.FTZ R171, R157, UR11, -R213.reuse ;  /* 0x0000000b9dab7c23 */ /* 0x100fe200080108d5 */
[--C-:B------:R-:W-:Y:S01]  /*7500*/  FFMA.FTZ R173, R158, UR11, -R213.reuse ;  /* 0x0000000b9ead7c23 */ /* 0x100fe200080108d5 */
[--C-:B------:R-:W-:Y:S01]  /*7510*/  FFMA.FTZ R159, R159, UR11, -R213.reuse ;  /* 0x0000000b9f9f7c23 */ /* 0x100fe200080108d5 */
[----:B------:R-:W2:Y:S01]  /*7520*/  MUFU.TANH R180, R180 ;  /* 0x000000b400b47308 */ /* 0x000ea20000002400 */
[----:B0-----:R-:W-:Y:S01]  /*7530*/  FMNMX.FTZ R168, R176, R169, !PT ;  /* 0x000000a9b0a87209 */ /* 0x001fe20007810000 */
[--C-:B------:R-:W-:Y:S01]  /*7540*/  FFMA.FTZ R178, R160, UR11, -R213.reuse ;  /* 0x0000000ba0b27c23 */ /* 0x100fe200080108d5 */
[--C-:B------:R-:W-:Y:S01]  /*7550*/  FFMA.FTZ R182, R161, UR11, -R213.reuse ;  /* 0x0000000ba1b67c23 */ /* 0x100fe200080108d5 */
[--C-:B------:R-:W-:Y:S01]  /*7560*/  FFMA.FTZ R183, R164, UR11, -R213.reuse ;  /* 0x0000000ba4b77c23 */ /* 0x100fe200080108d5 */
[----:B------:R-:W-:-:S03]  /*7570*/  FFMA.FTZ R212, R165, UR11, -R213 ;  /* 0x0000000ba5d47c23 */ /* 0x000fc600080108d5 */
[----:B------:R-:W0:Y:S01]  /*7580*/  MUFU.TANH R181, R181 ;  /* 0x000000b500b57308 */ /* 0x000e220000002400 */
[----:B-1----:R-:W-:Y:S01]  /*7590*/  FMNMX.FTZ R13, R177, R168, !PT ;  /* 0x000000a8b10d7209 */ /* 0x002fe20007810000 */
[----:B------:R-:W-:-:S06]  /*75a0*/  FFMA.FTZ R168, R4, UR11, -R213 ;  /* 0x0000000b04a87c23 */ /* 0x000fcc00080108d5 */
[----:B------:R-:W1:Y:S01]  /*75b0*/  MUFU.TANH R179, R179 ;  /* 0x000000b300b37308 */ /* 0x000e620000002400 */
[----:B--2---:R-:W-:-:S07]  /*75c0*/  FMNMX.FTZ R4, R180, R13, !PT ;  /* 0x0000000db4047209 */ /* 0x004fce0007810000 */
[----:B------:R-:W2:Y:S01]  /*75d0*/  MUFU.TANH R210, R210 ;  /* 0x000000d200d27308 */ /* 0x000ea20000002400 */
[----:B0-----:R-:W-:-:S07]  /*75e0*/  FMNMX.FTZ R4, R181, R4, !PT ;  /* 0x00000004b5047209 */ /* 0x001fce0007810000 */
[----:B------:R-:W0:Y:S01]  /*75f0*/  MUFU.TANH R211, R211 ;  /* 0x000000d300d37308 */ /* 0x000e220000002400 */
[----:B-1----:R-:W-:-:S07]  /*7600*/  FMNMX.FTZ R169, R179, R4, !PT ;  /* 0x00000004b3a97209 */ /* 0x002fce0007810000 */
[----:B------:R-:W1:Y:S01]  /*7610*/  MUFU.EX2 R21, R21 ;  /* 0x0000001500157308 */ /* 0x000e620000000800 */
[----:B--2---:R-:W-:Y:S01]  /*7620*/  FMNMX.FTZ R4, R210, R169, !PT ;  /* 0x000000a9d2047209 */ /* 0x004fe20007810000 */
[----:B------:R-:W-:-:S06]  /*7630*/  FFMA.FTZ R169, R155, UR11, -R213 ;  /* 0x0000000b9ba97c23 */ /* 0x000fcc00080108d5 */
[----:B------:R-:W-:Y:S01]  /*7640*/  MUFU.EX2 R14, R14 ;  /* 0x0000000e000e7308 */ /* 0x000fe20000000800 */
[----:B0-----:R-:W-:-:S05]  /*7650*/  FMNMX.FTZ R4, R211, R4, !PT ;  /* 0x00000004d3047209 */ /* 0x001fca0007810000 */
[----:B------:R-:W0:Y:S02]  /*7660*/  SHFL.BFLY PT, R175, R4, 0x2, 0x1f ;  /* 0x0c401f0004af7f89 */ /* 0x000e2400000e0000 */
[----:B------:R-:W-:Y:S01]  /*7670*/  MUFU.EX2 R13, R168 ;  /* 0x000000a8000d7308 */ /* 0x000fe20000000800 */
[-C--:B-1----:R-:W-:Y:S01]  /*7680*/  FMUL.FTZ R24, R24, R21.reuse ;  /* 0x0000001518187220 */ /* 0x082fe20000410000 */
        /* <DEDUP_REMOVED lines=20> */
[----:B0-----:R-:W-:Y:S01]  /*77d0*/  FMNMX.FTZ R154, R4, R175, !PT ;  /* 0x000000af049a7209 */ /* 0x001fe20007810000 */
[--C-:B------:R-:W-:Y:S01]  /*77e0*/  FFMA.FTZ R175, R152, UR11, -R213.reuse ;  /* 0x0000000b98af7c23 */ /* 0x100fe200080108d5 */
[----:B------:R-:W-:Y:S01]  /*77f0*/  FFMA.FTZ R213, R153, UR11, -R213 ;  /* 0x0000000b99d57c23 */ /* 0x000fe200080108d5 */
[----:B------:R-:W-:Y:S01]  /*7800*/  IMAD.MOV R153, RZ, RZ, -R19 ;  /* 0x000000ffff997224 */ /* 0x000fe200078e0a13 */
[----:B------:R-:W-:Y:S01]  /*7810*/  MUFU.EX2 R168, R174 ;  /* 0x000000ae00a87308 */ /* 0x000fe20000000800 */
[----:B------:R-:W0:Y:S01]  /*7820*/  SHFL.BFLY PT, R155, R154, 0x1, 0x1f ;  /* 0x0c201f009a9b7f89 */ /* 0x000e2200000e0000 */
[-C--:B------:R-:W-:Y:S01]  /*7830*/  FMUL.FTZ R61, R61, R21.reuse ;  /* 0x000000153d3d7220 */ /* 0x080fe20000410000 */
[----:B------:R-:W-:Y:S01]  /*7840*/  FMUL.FTZ R64, R64, R21 ;  /* 0x0000001540407220 */ /* 0x000fe20000410000 */
[----:B------:R-:W-:Y:S01]  /*7850*/  ISETP.NE.AND P2, PT, R18, R153, PT ;  /* 0x000000991200720c */ /* 0x000fe20003f45270 */
        /* <DEDUP_REMOVED lines=20> */
[----:B0-----:R-:W-:Y:S01]  /*79a0*/  FMNMX.FTZ R4, R154, R155, !PT ;  /* 0x0000009b9a047209 */ /* 0x001fe20007810000 */
[----:B------:R-:W-:Y:S01]  /*79b0*/  IMAD.U32 R154, RZ, RZ, UR7 ;  /* 0x00000007ff9a7e24 */ /* 0x000fe2000f8e00ff */
[----:B-1----:R-:W-:Y:S01]  /*79c0*/  F2FP.BF16.F32.PACK_AB R156, R169, R168 ;  /* 0x000000a8a99c723e */ /* 0x002fe200000010ff */
[-C--:B------:R-:W-:Y:S01]  /*79d0*/  FMUL.FTZ R100, R100, R21.reuse ;  /* 0x0000001564647220 */ /* 0x080fe20000410000 */
[----:B------:R-:W-:Y:S01]  /*79e0*/  FMUL.FTZ R101, R101, R21 ;  /* 0x0000001565657220 */ /* 0x000fe20000410000 */
[----:B------:R-:W-:Y:S01]  /*79f0*/  FADD.FTZ R7, -R4, R7 ;  /* 0x0000000704077221 */ /* 0x000fe20000010100 */
[----:B------:R-:W-:-:S02]  /*7a00*/  @!P2 IMAD R153, R154, 0x40, R17 ;  /* 0x000000409a99a824 */ /* 0x000fc400078e0211 */
[----:B------:R-:W-:Y:S01]  /*7a10*/  FMUL.FTZ R152, R4, UR11 ;  /* 0x0000000b04987c20 */ /* 0x000fe20008410000 */
[----:B------:R-:W-:Y:S01]  /*7a20*/  MUFU.EX2 R173, R173 ;  /* 0x000000ad00ad7308 */ /* 0x000fe20000000800 */
[----:B------:R-:W-:Y:S01]  /*7a30*/  FMUL.FTZ R7, R7, UR11 ;  /* 0x0000000b07077c20 */ /* 0x000fe20008410000 */
[-C--:B------:R-:W-:Y:S01]  /*7a40*/  FMUL.FTZ R104, R104, R21.reuse ;  /* 0x0000001568687220 */ /* 0x080fe20000410000 */
[--C-:B------:R-:W-:Y:S01]  /*7a50*/  FFMA.FTZ R219, R176, UR11, -R152.reuse ;  /* 0x0000000bb0db7c23 */ /* 0x100fe20008010898 */
[----:B------:R-:W-:Y:S01]  /*7a60*/  @!P2 LEA R154, R153, UR40, 0x2 ;  /* 0x00000028999aac11 */ /* 0x000fe2000f8e10ff */
[--C-:B------:R-:W-:Y:S01]  /*7a70*/  FFMA.FTZ R176, R177, UR11, -R152.reuse ;  /* 0x0000000bb1b07c23 */ /* 0x100fe20008010898 */
[--C-:B------:R-:W-:Y:S01]  /*7a80*/  FFMA.FTZ R10, R10, UR11, -R152.reuse ;  /* 0x0000000b0a0a7c23 */ /* 0x100fe20008010898 */
[--C-:B------:R-:W-:Y:S01]  /*7a90*/  FFMA.FTZ R9, R9, UR11, -R152.reuse ;  /* 0x0000000b09097c23 */ /* 0x100fe20008010898 */
[----:B------:R-:W0:Y:S01]  /*7aa0*/  MUFU.EX2 R7, R7 ;  /* 0x0000000700077308 */ /* 0x000e220000000800 */
        /* <DEDUP_REMOVED lines=12> */
[----:B------:R-:W-:Y:S01]  /*7b70*/  @!P2 STS [R154+0x38400], R21 ;  /* 0x038400159a00a388 */ /* 0x000fe20000000800 */
[----:B------:R-:W-:Y:S01]  /*7b80*/  MUFU.EX2 R10, R10 ;  /* 0x0000000a000a7308 */ /* 0x000fe20000000800 */
[----:B------:R-:W-:Y:S01]  /*7b90*/  F2FP.BF16.F32.PACK_AB R152, R13, R14 ;  /* 0x0000000e0d98723e */ /* 0x000fe200000010ff */
[----:B------:R-:W-:Y:S01]  /*7ba0*/  FMUL.FTZ R105, R105, R21 ;  /* 0x0000001569697220 */ /* 0x000fe20000410000 */
[----:B0-----:R0:W-:Y:S01]  /*7bb0*/  @!P2 STS [R154+0x38420], R7 ;  /* 0x038420079a00a388 */ /* 0x0011e20000000800 */
[----:B------:R-:W-:Y:S01]  /*7bc0*/  F2FP.BF16.F32.PACK_AB R158, R171, R170 ;  /* 0x000000aaab9e723e */ /* 0x000fe200000010ff */
[-C--:B------:R-:W-:Y:S01]  /*7bd0*/  FMUL.FTZ R26, R26, R7.reuse ;  /* 0x000000071a1a7220 */ /* 0x080fe20000410000 */
[-C--:B------:R-:W-:Y:S01]  /*7be0*/  FMUL.FTZ R27, R27, R7.reuse ;  /* 0x000000071b1b7220 */ /* 0x080fe20000410000 */
[-C--:B------:R-:W-:Y:S01]  /*7bf0*/  FMUL.FTZ R30, R30, R7.reuse ;  /* 0x000000071e1e7220 */ /* 0x080fe20000410000 */
[----:B------:R-:W1:Y:S01]  /*7c00*/  MUFU.EX2 R9, R9 ;  /* 0x0000000900097308 */ /* 0x000e620000000800 */
[-C--:B------:R-:W-:Y:S01]  /*7c10*/  FMUL.FTZ R31, R31, R7.reuse ;  /* 0x000000071f1f7220 */ /* 0x080fe20000410000 */
[-C--:B------:R-:W-:Y:S01]  /*7c20*/  FMUL.FTZ R34, R34, R7.reuse ;  /* 0x0000000722227220 */ /* 0x080fe20000410000 */
[-C--:B------:R-:W-:Y:S01]  /*7c30*/  FMUL.FTZ R35, R35, R7.reuse ;  /* 0x0000000723237220 */ /* 0x080fe20000410000 */
[----:B------:R-:W-:Y:S01]  /*7c40*/  FMUL.FTZ R38, R38, R7 ;  /* 0x0000000726267220 */ /* 0x000fe20000410000 */
[----:B0-----:R-:W-:Y:S01]  /*7c50*/  F2FP.BF16.F32.PACK_AB R154, R20, R15 ;  /* 0x0000000f149a723e */ /* 0x001fe200000010ff */
        /* <DEDUP_REMOVED lines=11> */
[----:B-1----:R-:W-:Y:S01]  /*7d10*/  F2FP.BF16.F32.PACK_AB R153, R9, R10 ;  /* 0x0000000a0999723e */ /* 0x002fe200000010ff */
        /* <DEDUP_REMOVED lines=14> */
[----:B------:R-:W1:Y:S01]  /*7e00*/  MUFU.EX2 R215, R215 ;  /* 0x000000d700d77308 */ /* 0x000e620000000800 */
[----:B0-----:R-:W-:Y:S01]  /*7e10*/  F2FP.BF16.F32.PACK_AB R155, R12, R11 ;  /* 0x0000000b0c9b723e */ /* 0x001fe200000010ff */
        /* <DEDUP_REMOVED lines=16> */
[----:B------:R-:W-:Y:S01]  /*7f20*/  FMUL.FTZ R107, R107, R7 ;  /* 0x000000076b6b7220 */ /* 0x000fe20000410000 */
[-C--:B------:R-:W-:Y:S01]  /*7f30*/  FMUL.FTZ R108, R108, R21.reuse ;  /* 0x000000156c6c7220 */ /* 0x080fe20000410000 */
[----:B------:R-:W-:Y:S01]  /*7f40*/  FMUL.FTZ R109, R109, R21 ;  /* 0x000000156d6d7220 */ /* 0x000fe20000410000 */
[-C--:B------:R-:W-:Y:S01]  /*7f50*/  FMUL.FTZ R110, R110, R7.reuse ;  /* 0x000000076e6e7220 */ /* 0x080fe20000410000 */
[----:B------:R-:W-:Y:S01]  /*7f60*/  FMUL.FTZ R111, R111, R7 ;  /* 0x000000076f6f7220 */ /* 0x000fe20000410000 */
[-C--:B------:R-:W-:Y:S01]  /*7f70*/  FMUL.FTZ R112, R112, R21.reuse ;  /* 0x0000001570707220 */ /* 0x080fe20000410000 */
[----:B------:R0:W1:Y:S01]  /*7f80*/  MUFU.EX2 R174, R159 ;  /* 0x0000009f00ae7308 */ /* 0x0000620000000800 */
[----:B------:R-:W-:Y:S01]  /*7f90*/  FMUL.FTZ R113, R113, R21 ;  /* 0x0000001571717220 */ /* 0x000fe20000410000 */
[-C--:B------:R-:W-:Y:S01]  /*7fa0*/  FMUL.FTZ R114, R114, R7.reuse ;  /* 0x0000000772727220 */ /* 0x080fe20000410000 */
[----:B------:R-:W-:Y:S01]  /*7fb0*/  FMUL.FTZ R115, R115, R7 ;  /* 0x0000000773737220 */ /* 0x000fe20000410000 */
[-C--:B------:R-:W-:Y:S01]  /*7fc0*/  FMUL.FTZ R116, R116, R21.reuse ;  /* 0x0000001574747220 */ /* 0x080fe20000410000 */
[----:B------:R-:W-:Y:S01]  /*7fd0*/  FMUL.FTZ R117, R117, R21 ;  /* 0x0000001575757220 */ /* 0x000fe20000410000 */
[-C--:B------:R-:W-:Y:S01]  /*7fe0*/  FMUL.FTZ R118, R118, R7.reuse ;  /* 0x0000000776767220 */ /* 0x080fe20000410000 */
[----:B------:R-:W-:Y:S01]  /*7ff0*/  FMUL.FTZ R119, R119, R7 ;  /* 0x0000000777777220 */ /* 0x000fe20000410000 */
[----:B------:R-:W-:Y:S01]  /*8000*/  MUFU.EX2 R175, R175 ;  /* 0x000000af00af7308 */ /* 0x000fe20000000800 */
[----:B0-----:R-:W-:Y:S01]  /*8010*/  F2FP.BF16.F32.PACK_AB R159, R217, R216 ;  /* 0x000000d8d99f723e */ /* 0x001fe200000010ff */
        /* <DEDUP_REMOVED lines=40> */
[----:B------:R1:W-:Y:S01]  /*82a0*/  STSM.16.M88.4 [R22+0x36400], R152 ;  /* 0x0364009816007844 */ /* 0x0003e20000000200 */
[----:B------:R-:W-:Y:S01]  /*82b0*/  FFMA.FTZ R6, R21, R6, R14 ;  /* 0x0000000615067223 */ /* 0x000fe2000001000e */
[----:B------:R-:W-:-:S02]  /*82c0*/  FFMA.FTZ R8, R7, R8, R10 ;  /* 0x0000000807087223 */ /* 0x000fc4000001000a */
[----:B------:R1:W-:Y:S01]  /*82d0*/  STSM.16.M88.4 [R23], R156 ;  /* 0x0000009c17007844 */ /* 0x0003e20000000200 */
[----:B------:R-:W-:Y:S01]  /*82e0*/  FADD.FTZ R6, R13, R6 ;  /* 0x000000060d067221 */ /* 0x000fe20000010000 */
[----:B------:R-:W-:Y:S01]  /*82f0*/  MUFU.EX2 R182, R182 ;  /* 0x000000b600b67308 */ /* 0x000fe20000000800 */
[----:B------:R-:W-:Y:S02]  /*8300*/  FADD.FTZ R8, R9, R8 ;  /* 0x0000000809087221 */ /* 0x000fe40000010000 */
[----:B------:R-:W-:Y:S02]  /*8310*/  FADD.FTZ R15, R15, R6 ;  /* 0x000000060f0f7221 */ /* 0x000fe40000010000 */
[----:B------:R-:W-:Y:S02]  /*8320*/  FADD.FTZ R11, R11, R8 ;  /* 0x000000080b0b7221 */ /* 0x000fe40000010000 */
[----:B------:R-:W-:Y:S01]  /*8330*/  FADD.FTZ R15, R20, R15 ;  /* 0x0000000f140f7221 */ /* 0x000fe20000010000 */
[----:B------:R-:W2:Y:S01]  /*8340*/  MUFU.EX2 R183, R183 ;  /* 0x000000b700b77308 */ /* 0x000ea20000000800 */
[----:B0-----:R-:W-:Y:S01]  /*8350*/  F2FP.BF16.F32.PACK_AB R163, R177, R176 ;  /* 0x000000b0b1a3723e */ /* 0x001fe200000010ff */
[----:B------:R-:W-:Y:S01]  /*8360*/  FADD.FTZ R11, R12, R11 ;  /* 0x0000000b0c0b7221 */ /* 0x000fe20000010000 */
[----:B------:R-:W-:-:S03]  /*8370*/  FADD.FTZ R168, R168, R15 ;  /* 0x0000000fa8a87221 */ /* 0x000fc60000010000 */
[----:B------:R1:W-:Y:S01]  /*8380*/  STSM.16.M88.4 [R185], R160 ;  /* 0x000000a0b9007844 */ /* 0x0003e20000000200 */
[----:B------:R-:W-:Y:S01]  /*8390*/  FADD.FTZ R214, R214, R11 ;  /* 0x0000000bd6d67221 */ /* 0x000fe20000010000 */
[----:B------:R-:W-:Y:S01]  /*83a0*/  MUFU.EX2 R212, R212 ;  /* 0x000000d400d47308 */ /* 0x000fe20000000800 */
[----:B------:R-:W-:Y:S02]  /*83b0*/  FADD.FTZ R169, R169, R168 ;  /* 0x000000a8a9a97221 */ /* 0x000fe40000010000 */
[----:B------:R-:W-:Y:S02]  /*83c0*/  FADD.FTZ R215, R215, R214 ;  /* 0x000000d6d7d77221 */ /* 0x000fe40000010000 */
[----:B------:R-:W-:Y:S02]  /*83d0*/  FADD.FTZ R170, R170, R169 ;  /* 0x000000a9aaaa7221 */ /* 0x000fe40000010000 */
[----:B------:R-:W-:Y:S01]  /*83e0*/  FADD.FTZ R216, R216, R215 ;  /* 0x000000d7d8d87221 */ /* 0x000fe20000010000 */
[----:B------:R-:W0:Y:S01]  /*83f0*/  MUFU.EX2 R213, R213 ;  /* 0x000000d500d57308 */ /* 0x000e220000000800 */
[----:B--2---:R-:W-:Y:S01]  /*8400*/  F2FP.BF16.F32.PACK_AB R164, R183, R182 ;  /* 0x000000b6b7a4723e */ /* 0x004fe200000010ff */
[----:B------:R-:W-:Y:S01]  /*8410*/  FADD.FTZ R170, R171, R170 ;  /* 0x000000aaabaa7221 */ /* 0x000fe20000010000 */
[----:B------:R-:W-:-:S03]  /*8420*/  FADD.FTZ R217, R217, R216 ;  /* 0x000000d8d9d97221 */ /* 0x000fc60000010000 */
[----:B------:R-:W-:Y:S01]  /*8430*/  FADD.FTZ R173, R173, R170 ;  /* 0x000000aaadad7221 */ /* 0x000fe20000010000 */
[----:B------:R-:W-:Y:S01]  /*8440*/  FADD.FTZ R172, R172, R217 ;  /* 0x000000d9acac7221 */ /* 0x000fe20000010000 */
[----:B------:R-:W-:Y:S02]  /*8450*/  MUFU.EX2 R180, R180 ;  /* 0x000000b400b47308 */ /* 0x000fe40000000800 */
[----:B------:R-:W-:Y:S01]  /*8460*/  FADD.FTZ R174, R174, R173 ;  /* 0x000000adaeae7221 */ /* 0x000fe20000010000 */
[----:B------:R-:W-:-:S03]  /*8470*/  FADD.FTZ R219, R219, R172 ;  /* 0x000000acdbdb7221 */ /* 0x000fc60000010000 */
[----:B------:R-:W-:Y:S01]  /*8480*/  FADD.FTZ R175, R175, R174 ;  /* 0x000000aeafaf7221 */ /* 0x000fe20000010000 */
[----:B------:R-:W-:Y:S01]  /*8490*/  FADD.FTZ R176, R176, R219 ;  /* 0x000000dbb0b07221 */ /* 0x000fe20000010000 */
[----:B------:R-:W2:Y:S01]  /*84a0*/  MUFU.EX2 R179, R179 ;  /* 0x000000b300b37308 */ /* 0x000ea20000000800 */
[----:B0-----:R-:W-:Y:S01]  /*84b0*/  F2FP.BF16.F32.PACK_AB R166, R213, R212 ;  /* 0x000000d4d5a6723e */ /* 0x001fe200000010ff */
[----:B------:R-:W-:Y:S01]  /*84c0*/  FADD.FTZ R175, R178, R175 ;  /* 0x000000afb2af7221 */ /* 0x000fe20000010000 */
[----:B------:R-:W-:-:S03]  /*84d0*/  FADD.FTZ R177, R177, R176 ;  /* 0x000000b0b1b17221 */ /* 0x000fc60000010000 */
[----:B------:R-:W-:Y:S02]  /*84e0*/  FADD.FTZ R182, R182, R175 ;  /* 0x000000afb6b67221 */ /* 0x000fe40000010000 */
[----:B------:R-:W-:Y:S02]  /*84f0*/  MUFU.EX2 R181, R181 ;  /* 0x000000b500b57308 */ /* 0x000fe40000000800 */
[----:B------:R-:W-:-:S04]  /*8500*/  FADD.FTZ R183, R183, R182 ;  /* 0x000000b6b7b77221 */ /* 0x000fc80000010000 */
[----:B------:R-:W-:Y:S02]  /*8510*/  FADD.FTZ R6, R212, R183 ;  /* 0x000000b7d4067221 */ /* 0x000fe40000010000 */
[----:B------:R-:W0:Y:S01]  /*8520*/  MUFU.EX2 R210, R210 ;  /* 0x000000d200d27308 */ /* 0x000e220000000800 */
[----:B--2---:R-:W-:Y:S01]  /*8530*/  F2FP.BF16.F32.PACK_AB R165, R179, R180 ;  /* 0x000000b4b3a5723e */ /* 0x004fe200000010ff */
[----:B------:R-:W-:Y:S01]  /*8540*/  FADD.FTZ R180, R180, R177 ;  /* 0x000000b1b4b47221 */ /* 0x000fe20000010000 */
[----:B------:R-:W-:-:S03]  /*8550*/  FADD.FTZ R6, R213, R6 ;  /* 0x00000006d5067221 */ /* 0x000fc60000010000 */
[----:B------:R-:W-:Y:S01]  /*8560*/  FADD.FTZ R180, R179, R180 ;  /* 0x000000b4b3b47221 */ /* 0x000fe20000010000 */
[----:B0-----:R-:W-:-:S03]  /*8570*/  F2FP.BF16.F32.PACK_AB R167, R210, R181 ;  /* 0x000000b5d2a7723e */ /* 0x001fc600000010ff */
[----:B------:R-:W-:Y:S02]  /*8580*/  FADD.FTZ R181, R181, R180 ;  /* 0x000000b4b5b57221 */ /* 0x000fe40000010000 */
[----:B------:R1:W-:Y:S01]  /*8590*/  STSM.16.M88.4 [R184], R164 ;  /* 0x000000a4b8007844 */ /* 0x0003e20000000200 */
[----:B------:R-:W-:Y:S01]  /*85a0*/  WARPGROUP.ARRIVE ;  /* 0x00000000000079c5 */ /* 0x000fe20000000000 */
[----:B------:R-:W-:-:S05]  /*85b0*/  FADD.FTZ R8, R210, R181 ;  /* 0x000000b5d2087221 */ /* 0x000fca0000010000 */
[----:B------:R-:W-:Y:S01]  /*85c0*/  HGMMA.64x256x16.F32.BF16 R24, R152, gdesc[UR12].tnspB, R24, gsb0 ;  /* 0x43e0000c98187df0 */ /* 0x000fe20008001818 */
[----:B------:R-:W-:Y:S01]  /*85d0*/  UIADD3 UR14, UR14, 0x180, URZ ;  /* 0x000001800e0e7890 */ /* 0x000fe2000fffe03f */
[----:B------:R-:W-:Y:S01]  /*85e0*/  UMOV UR15, 0x40000040 ;  /* 0x40000040000f7882 */ /* 0x000fe20000000000 */
[----:B------:R-:W-:Y:S02]  /*85f0*/  WARPGROUP.DEPBAR.LE gsb0, 0x0 ;  /* 0x00008000000079c5 */ /* 0x000fe40000010000 */
[----:B------:R-:W-:-:S15]  /*8600*/  WARPGROUP.ARRIVE ;  /* 0x00000000000079c5 */ /* 0x000fde0000000000 */
[----:B------:R-:W-:-:S08]  /*8610*/  NOP ;  /* 0x0000000000007918 */ /* 0x000fd00000000000 */
        /* <DEDUP_REMOVED lines=22> */
.L_x_1015:
[----:B------:R-:W-:Y:S01]  /*8780*/  UIADD3 UR6, UR6, 0x38860, URZ ;  /* 0x0003886006067890 */ /* 0x000fe2000fffe03f */
[----:B------:R-:W-:Y:S01]  /*8790*/  IMAD.MOV.U32 R7, RZ, RZ, R4 ;  /* 0x000000ffff077224 */ /* 0x000fe200078e0004 */
[----:B------:R-:W-:Y:S01]  /*87a0*/  UMOV UR7, UR36 ;  /* 0x0000002400077c82 */ /* 0x000fe20008000000 */
[----:B------:R-:W-:Y:S01]  /*87b0*/  IMAD.MOV.U32 R14, RZ, RZ, R3 ;  /* 0x000000ffff0e7224 */ /* 0x000fe200078e0003 */
[----:B------:R-:W-:-:S09]  /*87c0*/  UPRMT UR6, UR39, 0x654, UR6 ;  /* 0x0000065427067896 */ /* 0x000fd20008000006 */
[----:B------:R-:W-:Y:S01]  /*87d0*/  SYNCS.ARRIVE.TRANS64.RED.A1T0 RZ, [UR6], RZ ;  /* 0x000000ffffff79a7 */ /* 0x000fe20008100406 */
[----:B------:R-:W-:Y:S05]  /*87e0*/  @P1 BRA `(.L_x_1016) ;  /* 0xffffffd000701947 */ /* 0x000fea000383ffff */
.L_x_1005:
[----:B------:R-:W0:Y:S01]  /*87f0*/  SHFL.BFLY PT, R5, R6, 0x2, 0x1f ;  /* 0x0c401f0006057f89 */ /* 0x000e2200000e0000 */
[----:B------:R-:W-:Y:S01]  /*8800*/  IMAD.MOV R11, RZ, RZ, -R19 ;  /* 0x000000ffff0b7224 */ /* 0x000fe200078e0a13 */
[----:B------:R-:W-:Y:S01]  /*8810*/  MOV R165, 0xff800000 ;  /* 0xff80000000a57802 */ /* 0x000fe20000000f00 */
[----:B------:R-:W-:Y:S01]  /*8820*/  IMAD.U32 R13, RZ, RZ, UR11 ;  /* 0x0000000bff0d7e24 */ /* 0x000fe2000f8e00ff */
[----:B------:R-:W1:Y:S01]  /*8830*/  SHFL.BFLY PT, R9, R8, 0x2, 0x1f ;  /* 0x0c401f0008097f89 */ /* 0x000e6200000e0000 */
[----:B------:R-:W-:Y:S01]  /*8840*/  IMAD.MOV.U32 R166, RZ, RZ, -0x800000 ;  /* 0xff800000ffa67424 */ /* 0x000fe200078e00ff */
[----:B------:R-:W-:Y:S08]  /*8850*/  BAR.ARV 0x8, 0x100 ;  /* 0x0204000000007b1d */ /* 0x000ff00000002000 */
[----:B------:R-:W-:Y:S01]  /*8860*/  BAR.SYNC.DEFER_BLOCKING 0xf, 0x100 ;  /* 0x03c4000000007b1d */ /* 0x000fe20000010000 */
[----:B------:R-:W-:Y:S01]  /*8870*/  ISETP.NE.AND P0, PT, R18, R11, PT ;  /* 0x0000000b1200720c */ /* 0x000fe20003f05270 */
[----:B------:R-:W-:-:S02]  /*8880*/  IMAD.U32 R11, RZ, RZ, UR11 ;  /* 0x0000000bff0b7e24 */ /* 0x000fc4000f8e00ff */
[----:B------:R-:W-:Y:S02]  /*8890*/  VIADD R196, R196, 0x1 ;  /* 0x00000001c4c47836 */ /* 0x000fe40000000000 */
[----:B0-----:R-:W-:Y:S01]  /*88a0*/  FADD.FTZ R0, R5, R6 ;  /* 0x0000000605007221 */ /* 0x001fe20000010000 */
[----:B------:R-:W-:Y:S02]  /*88b0*/  IMAD.MOV.U32 R5, RZ, RZ, RZ ;  /* 0x000000ffff057224 */ /* 0x000fe400078e00ff */
[----:B-1----:R-:W-:Y:S02]  /*88c0*/  FADD.FTZ R9, R9, R8 ;  /* 0x0000000809097221 */ /* 0x002fe40000010000 */
[----:B------:R-:W0:Y:S04]  /*88d0*/  SHFL.BFLY PT, R7, R0, 0x1, 0x1f ;  /* 0x0c201f0000077f89 */ /* 0x000e2800000e0000 */
[----:B------:R-:W1:Y:S01]  /*88e0*/  SHFL.BFLY PT, R10, R9, 0x1, 0x1f ;  /* 0x0c201f00090a7f89 */ /* 0x000e6200000e0000 */
[----:B0-----:R-:W-:Y:S01]  /*88f0*/  FADD.FTZ R7, R0, R7 ;  /* 0x0000000700077221 */ /* 0x001fe20000010000 */
[----:B------:R-:W-:Y:S01]  /*8900*/  IMAD.U32 R0, RZ, RZ, UR36 ;  /* 0x00000024ff007e24 */ /* 0x000fe2000f8e00ff */
[----:B------:R-:W-:Y:S01]  /*8910*/  UIADD3 UR36, UR36, 0x1, URZ ;  /* 0x0000000124247890 */ /* 0x000fe2000fffe03f */
[----:B-1----:R-:W-:-:S02]  /*8920*/  FADD.FTZ R6, R9, R10 ;  /* 0x0000000a09067221 */ /* 0x002fc40000010000 */
[----:B------:R-:W-:Y:S01]  /*8930*/  FSETP.NE.FTZ.AND P1, PT, R7, RZ, PT ;  /* 0x000000ff0700720b */ /* 0x000fe20003f35000 */
[----:B------:R-:W-:Y:S01]  /*8940*/  @!P0 IMAD R9, R0, 0x40, R17 ;  /* 0x0000004000098824 */ /* 0x000fe200078e0211 */
[----:B------:R-:W-:Y:S01]  /*8950*/  UISETP.NE.AND UP0, UPT, UR36, 0x2, UPT ;  /* 0x000000022400788c */ /* 0x000fe2000bf05270 */
[----:B------:R-:W-:Y:S01]  /*8960*/  IMAD.MOV.U32 R0, RZ, RZ, RZ ;  /* 0x000000ffff007224 */ /* 0x000fe200078e00ff */
[----:B------:R-:W-:Y:S02]  /*8970*/  FSETP.NE.FTZ.AND P2, PT, R6, RZ, PT ;  /* 0x000000ff0600720b */ /* 0x000fe40003f55000 */
[----:B------:R-:W-:Y:S01]  /*8980*/  @!P0 LEA R9, R9, UR40, 0x2 ;  /* 0x0000002809098c11 */ /* 0x000fe2000f8e10ff */
[----:B------:R-:W-:Y:S02]  /*8990*/  USEL UR4, URZ, 0x1, UP0 ;  /* 0x000000013f047887 */ /* 0x000fe40008000000 */
[----:B------:R-:W-:-:S04]  /*89a0*/  USEL UR36, UR36, URZ, UP0 ;  /* 0x0000003f24247287 */ /* 0x000fc80008000000 */
[----:B------:R-:W0:Y:S01]  /*89b0*/  @P1 MUFU.RCP R5, R7 ;  /* 0x0000000700051308 */ /* 0x000e220000001000 */
[----:B------:R-:W-:-:S07]  /*89c0*/  LOP3.LUT R2, R2, UR4, RZ, 0x3c, !PT ;  /* 0x0000000402027c12 */ /* 0x000fce000f8e3cff */
[----:B------:R-:W1:Y:S08]  /*89d0*/  @P2 MUFU.RCP R0, R6 ;  /* 0x0000000600002308 */ /* 0x000e700000001000 */
[----:B------:R-:W2:Y:S01]  /*89e0*/  @P1 MUFU.LG2 R7, R7 ;  /* 0x0000000700071308 */ /* 0x000ea20000000c00 */
[----:B0-----:R-:W-:Y:S01]  /*89f0*/  @!P0 STS [R9+0x38400], R5 ;  /* 0x0384000509008388 */ /* 0x001fe20000000800 */
[-C--:B------:R-:W-:Y:S01]  /*8a00*/  FMUL.FTZ R175, R24, R5.reuse ;  /* 0x0000000518af7220 */ /* 0x080fe20000410000 */
[-C--:B------:R-:W-:Y:S01]  /*8a10*/  FMUL.FTZ R20, R28, R5.reuse ;  /* 0x000000051c147220 */ /* 0x080fe20000410000 */
[-C--:B------:R-:W-:Y:S01]  /*8a20*/  FMUL.FTZ R8, R25, R5.reuse ;  /* 0x0000000519087220 */ /* 0x080fe20000410000 */
[-C--:B------:R-:W-:Y:S01]  /*8a30*/  FMUL.FTZ R10, R29, R5.reuse ;  /* 0x000000051d0a7220 */ /* 0x080fe20000410000 */
[-C--:B------:R-:W-:Y:S01]  /*8a40*/  FMUL.FTZ R174, R32, R5.reuse ;  /* 0x0000000520ae7220 */ /* 0x080fe20000410000 */
[-C--:B------:R-:W-:Y:S01]  /*8a50*/  FMUL.FTZ R24, R33, R5.reuse ;  /* 0x0000000521187220 */ /* 0x080fe20000410000 */
[----:B------:R0:W3:Y:S01]  /*8a60*/  @P2 MUFU.LG2 R21, R6 ;  /* 0x0000000600152308 */ /* 0x0000e20000000c00 */
        /* <DEDUP_REMOVED lines=60> */
[----:B------:R-:W-:Y:S01]  /*8e30*/  @P1 FMUL.FTZ R5, R11, 0.69314718246459960938 ;  /* 0x3f3172180b051820 */ /* 0x000fe20000410000 */
[----:B0-----:R-:W-:Y:S01]  /*8e40*/  @P2 FMUL.FTZ R6, R13, 0.69314718246459960938 ;  /* 0x3f3172180d062820 */ /* 0x001fe20000410000 */
[----:B--2---:R-:W-:Y:S01]  /*8e50*/  @P1 FMUL.FTZ R26, R7, 0.69314718246459960938 ;  /* 0x3f317218071a1820 */ /* 0x004fe20000410000 */
        /* <DEDUP_REMOVED lines=68> */
.L_x_987:
[----:B------:R-:W1:Y:S08]  /*92a0*/  S2UR UR39, SR_CgaCtaId ;  /* 0x00000000002779c3 */ /* 0x000e700000008800 */
[----:B------:R-:W-:Y:S06]  /*92b0*/  BAR.SYNC.DEFER_BLOCKING 0x5, 0x180 ;  /* 0x0146000000007b1d */ /* 0x000fec0000010000 */
[----:B------:R-:W-:Y:S01]  /*92c0*/  UMOV UR40, 0x400 ;  /* 0x0000040000287882 */ /* 0x000fe20000000000 */
[----:B------:R-:W-:Y:S01]  /*92d0*/  BSSY B0, `(.L_x_1017) ;  /* 0x00002e1000007945 */ /* 0x000fe20003800000 */
[----:B-1----:R-:W-:-:S09]  /*92e0*/  ULEA UR40, UR39, UR40, 0x18 ;  /* 0x0000002827287291 */ /* 0x002fd2000f8ec03f */
[----:B0-----:R-:W0:Y:S02]  /*92f0*/  LDS.128 R4, [UR40+0x388d0] ;  /* 0x0388d028ff047984 */ /* 0x001e240008000c00 */
[----:B0-----:R-:W-:Y:S01]  /*9300*/  R2UR UR4, R5 ;  /* 0x00000000050472ca */ /* 0x001fe200000e0000 */
[----:B------:R-:W-:Y:S06]  /*9310*/  BAR.ARV 0x4, 0x180 ;  /* 0x0106000000007b1d */ /* 0x000fec0000002000 */
[----:B------:R-:W-:Y:S08]  /*9320*/  @P0 BRA `(.L_x_1018) ;  /* 0x00000020000c0947 */ /* 0x000ff00003800000 */
[----:B------:R-:W0:Y:S08]  /*9330*/  S2UR UR5, SR_SWINHI ;  /* 0x00000000000579c3 */ /* 0x000e300000002f00 */
[----:B------:R-:W-:Y:S01]  /*9340*/  BAR.SYNC.DEFER_BLOCKING 0x1, 0x100 ;  /* 0x0044000000007b1d */ /* 0x000fe20000010000 */
        /* <DEDUP_REMOVED lines=18> */
[----:B------:R-:W-:Y:S01]  /*9470*/  ULDC.64 UR6, c[0x0][0xd08] ;  /* 0x0003420000067ab9 */ /* 0x000fe20000000a00 */
[----:B------:R-:W-:Y:S01]  /*9480*/  F2FP.BF16.F32.PACK_AB R73, R75, R74 ;  /* 0x0000004a4b49723e */ /* 0x000fe200000010ff */
[----:B------:R-:W-:Y:S01]  /*9490*/  IMAD.WIDE R118, R201, 0x2, R176 ;  /* 0x00000002c9767825 */ /* 0x000fe200078e02b0 */
[----:B------:R-:W-:-:S02]  /*94a0*/  F2FP.BF16.F32.PACK_AB R80, R81, R80 ;  /* 0x000000505150723e */ /* 0x000fc400000010ff */
[----:B------:R-:W-:Y:S02]  /*94b0*/  F2FP.BF16.F32.PACK_AB R74, R77, R76 ;  /* 0x0000004c4d4a723e */ /* 0x000fe400000010ff */
[C---:B------:R-:W-:Y:S02]  /*94c0*/  IADD3 R151, P1, R118.reuse, 0x20, RZ ;  /* 0x0000002076977810 */ /* 0x040fe40007f3e0ff */
[C---:B------:R-:W-:Y:S02]  /*94d0*/  IADD3 R48, P6, R118.reuse, 0x2020, RZ ;  /* 0x0000202076307810 */ /* 0x040fe40007fde0ff */
        /* <DEDUP_REMOVED lines=10> */
[C---:B------:R-:W-:Y:S02]  /*9580*/  IADD3 R30, P0, R118.reuse, 0x4020, RZ ;  /* 0x00004020761e7810 */ /* 0x040fe40007f1e0ff */
[----:B------:R-:W-:Y:S02]  /*9590*/  SHF.R.U64 R151, R151, 0x3, RZ ;  /* 0x0000000397977819 */ /* 0x000fe400000012ff */
[C---:B------:R-:W-:Y:S01]  /*95a0*/  IADD3 R52, P5, R118.reuse, 0x2040, RZ ;  /* 0x0000204076347810 */ /* 0x040fe20007fbe0ff */
[----:B------:R-:W-:Y:S01]  /*95b0*/  IMAD.X R99, RZ, RZ, R119, P0 ;  /* 0x000000ffff637224 */ /* 0x000fe200000e0677 */
[----:B------:R-:W-:-:S02]  /*95c0*/  IADD3 R56, P2, R118, 0x2060, RZ ;  /* 0x0000206076387810 */ /* 0x000fc40007f5e0ff */
[----:B------:R-:W-:Y:S01]  /*95d0*/  IADD3 R60, P1, R118, 0x4000, RZ ;  /* 0x00004000763c7810 */ /* 0x000fe20007f3e0ff */
[--C-:B------:R-:W-:Y:S01]  /*95e0*/  IMAD.X R53, RZ, RZ, R119.reuse, P5 ;  /* 0x000000ffff357224 */ /* 0x100fe200028e0677 */
[----:B------:R-:W-:Y:S01]  /*95f0*/  LOP3.LUT R48, R151, R48, RZ, 0x3c, !PT ;  /* 0x0000003097307212 */ /* 0x000fe200078e3cff */
[--C-:B------:R-:W-:Y:S01]  /*9600*/  IMAD.X R57, RZ, RZ, R119.reuse, P2 ;  /* 0x000000ffff397224 */ /* 0x100fe200010e0677 */
[----:B------:R-:W-:Y:S01]  /*9610*/  LOP3.LUT R151, R30, 0x380, RZ, 0xc0, !PT ;  /* 0x000003801e977812 */ /* 0x000fe200078ec0ff */
[--C-:B------:R-:W-:Y:S01]  /*9620*/  IMAD.X R61, RZ, RZ, R119.reuse, P1 ;  /* 0x000000ffff3d7224 */ /* 0x100fe200008e0677 */
[C---:B------:R-:W-:Y:S02]  /*9630*/  IADD3 R183, P3, R118.reuse, 0x2000, RZ ;  /* 0x0000200076b77810 */ /* 0x040fe40007f7e0ff */
[----:B------:R-:W-:Y:S02]  /*9640*/  LOP3.LUT R40, R181, 0x380, RZ, 0xc0, !PT ;  /* 0x00000380b5287812 */ /* 0x000fe400078ec0ff */
[----:B------:R-:W-:Y:S01]  /*9650*/  LOP3.LUT R5, R118, 0x380, RZ, 0xc0, !PT ;  /* 0x0000038076057812 */ /* 0x000fe200078ec0ff */
[----:B------:R-:W-:Y:S01]  /*9660*/  IMAD.X R45, RZ, RZ, R119, P3 ;  /* 0x000000ffff2d7224 */ /* 0x000fe200018e0677 */
[----:B------:R-:W-:-:S02]  /*9670*/  LOP3.LUT R36, R179, 0x380, RZ, 0xc0, !PT ;  /* 0x00000380b3247812 */ /* 0x000fc400078ec0ff */
[C---:B------:R-:W-:Y:S02]  /*9680*/  IADD3 R3, P5, R118.reuse, 0x6020, RZ ;  /* 0x0000602076037810 */ /* 0x040fe40007fbe0ff */
[----:B------:R-:W-:Y:S02]  /*9690*/  SHF.R.U64 R151, R151, 0x3, RZ ;  /* 0x0000000397977819 */ /* 0x000fe400000012ff */
[C---:B------:R-:W-:Y:S02]  /*96a0*/  IADD3 R4, P2, R118.reuse, 0x6040, RZ ;  /* 0x0000604076047810 */ /* 0x040fe40007f5e0ff */
[----:B------:R-:W-:Y:S02]  /*96b0*/  IADD3 R26, P1, R118, 0x6060, RZ ;  /* 0x00006060761a7810 */ /* 0x000fe40007f3e0ff */
[----:B------:R-:W-:Y:S02]  /*96c0*/  LOP3.LUT R44, R183, 0x380, RZ, 0xc0, !PT ;  /* 0x00000380b72c7812 */ /* 0x000fe400078ec0ff */
[----:B------:R-:W-:Y:S01]  /*96d0*/  SHF.R.U64 R40, R40, 0x3, RZ ;  /* 0x0000000328287819 */ /* 0x000fe200000012ff */
[----:B------:R-:W-:Y:S01]  /*96e0*/  IMAD.X R21, RZ, RZ, R119, P1 ;  /* 0x000000ffff157224 */ /* 0x000fe200008e0677 */
[----:B------:R-:W-:-:S02]  /*96f0*/  SHF.R.U64 R5, R5, 0x3, RZ ;  /* 0x0000000305057819 */ /* 0x000fc400000012ff */
[----:B------:R-:W-:Y:S02]  /*9700*/  SHF.R.U64 R36, R36, 0x3, RZ ;  /* 0x0000000324247819 */ /* 0x000fe400000012ff */
[----:B------:R-:W-:Y:S02]  /*9710*/  LOP3.LUT R98, R151, R30, RZ, 0x3c, !PT ;  /* 0x0000001e97627212 */ /* 0x000fe400078e3cff */
[----:B------:R-:W-:Y:S02]  /*9720*/  LOP3.LUT R27, R3, 0x380, RZ, 0xc0, !PT ;  /* 0x00000380031b7812 */ /* 0x000fe400078ec0ff */
[C---:B------:R-:W-:Y:S02]  /*9730*/  IADD3 R102, P4, R118.reuse, 0x4040, RZ ;  /* 0x0000404076667810 */ /* 0x040fe40007f9e0ff */
[C---:B------:R-:W-:Y:S02]  /*9740*/  IADD3 R106, P3, R118.reuse, 0x4060, RZ ;  /* 0x00004060766a7810 */ /* 0x040fe40007f7e0ff */
[----:B------:R-:W-:Y:S01]  /*9750*/  IADD3 R110, P6, R118, 0x6000, RZ ;  /* 0x00006000766e7810 */ /* 0x000fe20007fde0ff */
[--C-:B------:R-:W-:Y:S01]  /*9760*/  IMAD.X R103, RZ, RZ, R119.reuse, P4 ;  /* 0x000000ffff677224 */ /* 0x100fe200020e0677 */
[----:B------:R-:W-:Y:S01]  /*9770*/  SHF.R.U64 R44, R44, 0x3, RZ ;  /* 0x000000032c2c7819 */ /* 0x000fe200000012ff */
[--C-:B------:R-:W-:Y:S01]  /*9780*/  IMAD.X R107, RZ, RZ, R119.reuse, P3 ;  /* 0x000000ffff6b7224 */ /* 0x100fe200018e0677 */
[----:B------:R-:W-:Y:S01]  /*9790*/  LOP3.LUT R30, R4, 0x380, RZ, 0xc0, !PT ;  /* 0x00000380041e7812 */ /* 0x000fe200078ec0ff */
[----:B------:R-:W-:Y:S01]  /*97a0*/  IMAD.X R111, RZ, RZ, R119, P6 ;  /* 0x000000ffff6f7224 */ /* 0x000fe200030e0677 */
[----:B------:R-:W-:-:S02]  /*97b0*/  LOP3.LUT R151, R26, 0x380, RZ, 0xc0, !PT ;  /* 0x000003801a977812 */ /* 0x000fc400078ec0ff */
[----:B------:R-:W-:Y:S02]  /*97c0*/  LOP3.LUT R40, R40, R181, RZ, 0x3c, !PT ;  /* 0x000000b528287212 */ /* 0x000fe400078e3cff */
[----:B------:R-:W-:Y:S01]  /*97d0*/  LOP3.LUT R118, R5, R118, RZ, 0x3c, !PT ;  /* 0x0000007605767212 */ /* 0x000fe200078e3cff */
[----:B------:R-:W-:Y:S01]  /*97e0*/  IMAD.X R5, RZ, RZ, R119, P2 ;  /* 0x000000ffff057224 */ /* 0x000fe200010e0677 */
[----:B------:R-:W-:Y:S02]  /*97f0*/  LOP3.LUT R36, R36, R179, RZ, 0x3c, !PT ;  /* 0x000000b324247212 */ /* 0x000fe400078e3cff */
[----:B------:R-:W-:Y:S02]  /*9800*/  LOP3.LUT R181, R56, 0x380, RZ, 0xc0, !PT ;  /* 0x0000038038b57812 */ /* 0x000fe400078ec0ff */
[----:B------:R-:W-:Y:S02]  /*9810*/  LOP3.LUT R179, R52, 0x380, RZ, 0xc0, !PT ;  /* 0x0000038034b37812 */ /* 0x000fe400078ec0ff */
[----:B------:R-:W-:-:S02]  /*9820*/  SHF.R.U64 R20, R27, 0x3, RZ ;  /* 0x000000031b147819 */ /* 0x000fc400000012ff */
[----:B------:R-:W-:Y:S02]  /*9830*/  LOP3.LUT R44, R44, R183, RZ, 0x3c, !PT ;  /* 0x000000b72c2c7212 */ /* 0x000fe400078e3cff */
[----:B------:R-:W-:Y:S02]  /*9840*/  SHF.R.U64 R27, R30, 0x3, RZ ;  /* 0x000000031e1b7819 */ /* 0x000fe400000012ff */
[----:B------:R-:W-:Y:S02]  /*9850*/  SHF.R.U64 R151, R151, 0x3, RZ ;  /* 0x0000000397977819 */ /* 0x000fe400000012ff */
[----:B------:R-:W-:Y:S02]  /*9860*/  IADD3.X R115, RZ, R119, RZ, P5, !PT ;  /* 0x00000077ff737210 */ /* 0x000fe40002ffe4ff */
[----:B------:R-:W-:Y:S02]  /*9870*/  LOP3.LUT R183, R60, 0x380, RZ, 0xc0, !PT ;  /* 0x000003803cb77812 */ /* 0x000fe400078ec0ff */
[----:B------:R-:W-:-:S02]  /*9880*/  SHF.R.U64 R181, R181, 0x3, RZ ;  /* 0x00000003b5b57819 */ /* 0x000fc400000012ff */
[----:B------:R-:W-:Y:S02]  /*9890*/  MOV R119, R118 ;  /* 0x0000007600777202 */ /* 0x000fe40000000f00 */
[----:B------:R-:W-:Y:S02]  /*98a0*/  SHF.R.U64 R179, R179, 0x3, RZ ;  /* 0x00000003b3b37819 */ /* 0x000fe400000012ff */
[----:B------:R-:W-:Y:S01]  /*98b0*/  LOP3.LUT R114, R20, R3, RZ, 0x3c, !PT ;  /* 0x0000000314727212 */ /* 0x000fe200078e3cff */
[----:B------:R0:W-:Y:S01]  /*98c0*/  STSM.16.M88.4 [R119], R8 ;  /* 0x0000000877007844 */ /* 0x0001e20000000200 */
[----:B------:R-:W-:Y:S02]  /*98d0*/  LOP3.LUT R4, R27, R4, RZ, 0x3c, !PT ;  /* 0x000000041b047212 */ /* 0x000fe400078e3cff */
[----:B------:R-:W-:Y:S02]  /*98e0*/  LOP3.LUT R20, R151, R26, RZ, 0x3c, !PT ;  /* 0x0000001a97147212 */ /* 0x000fe400078e3cff */
[----:B------:R-:W-:-:S02]  /*98f0*/  SHF.R.U64 R183, R183, 0x3, RZ ;  /* 0x00000003b7b77819 */ /* 0x000fc400000012ff */
[----:B------:R-:W-:Y:S02]  /*9900*/  MOV R118, R32 ;  /* 0x0000002000767202 */ /* 0x000fe40000000f00 */
[----:B------:R-:W-:Y:S02]  /*9910*/  F2FP.BF16.F32.PACK_AB R26, R171, R173 ;  /* 0x000000adab1a723e */ /* 0x000fe400000010ff */
[----:B------:R-:W-:Y:S02]  /*9920*/  F2FP.BF16.F32.PACK_AB R27, R39, R38 ;  /* 0x00000026271b723e */ /* 0x000fe400000010ff */
[----:B------:R-:W-:Y:S02]  /*9930*/  LOP3.LUT R56, R181, R56, RZ, 0x3c, !PT ;  /* 0x00000038b5387212 */ /* 0x000fe400078e3cff */
[----:B------:R-:W-:Y:S01]  /*9940*/  MOV R36, R36 ;  /* 0x0000002400247202 */ /* 0x000fe20000000f00 */
[----:B------:R1:W-:Y:S01]  /*9950*/  STSM.16.M88.4 [R118], R24 ;  /* 0x0000001876007844 */ /* 0x0003e20000000200 */
[----:B------:R-:W-:-:S02]  /*9960*/  F2FP.BF16.F32.PACK_AB R30, R167, R170 ;  /* 0x000000aaa71e723e */ /* 0x000fc400000010ff */
[----:B------:R-:W-:Y:S02]  /*9970*/  LOP3.LUT R52, R179, R52, RZ, 0x3c, !PT ;  /* 0x00000034b3347212 */ /* 0x000fe400078e3cff */
[----:B------:R-:W-:Y:S01]  /*9980*/  LOP3.LUT R181, R106, 0x380, RZ, 0xc0, !PT ;  /* 0x000003806ab57812 */ /* 0x000fe200078ec0ff */
[----:B------:R-:W-:Y:S01]  /*9990*/  STSM.16.M88.4 [R36], R28 ;  /* 0x0000001c24007844 */ /* 0x000fe20000000200 */
[----:B------:R-:W-:Y:S02]  /*99a0*/  MOV R40, R40 ;  /* 0x0000002800287202 */ /* 0x000fe40000000f00 */
[----:B------:R-:W-:Y:S02]  /*99b0*/  LOP3.LUT R179, R102, 0x380, RZ, 0xc0, !PT ;  /* 0x0000038066b37812 */ /* 0x000fe400078ec0ff */
[----:B------:R-:W-:Y:S01]  /*99c0*/  MOV R44, R44 ;  /* 0x0000002c002c7202 */ /* 0x000fe20000000f00 */
[----:B------:R-:W-:Y:S01]  /*99d0*/  STSM.16.M88.4 [R40], R12 ;  /* 0x0000000c28007844 */ /* 0x000fe20000000200 */
[----:B0-----:R-:W-:-:S02]  /*99e0*/  F2FP.BF16.F32.PACK_AB R8, R154, R163 ;  /* 0x000000a39a08723e */ /* 0x001fc400000010ff */
[----:B------:R-:W-:Y:S02]  /*99f0*/  F2FP.BF16.F32.PACK_AB R9, R59, R58 ;  /* 0x0000003a3b09723e */ /* 0x000fe400000010ff */
[----:B------:R-:W-:Y:S02]  /*9a00*/  F2FP.BF16.F32.PACK_AB R10, R152, R160 ;  /* 0x000000a0980a723e */ /* 0x000fe400000010ff */
[----:B------:R-:W-:Y:S02]  /*9a10*/  F2FP.BF16.F32.PACK_AB R11, R63, R62 ;  /* 0x0000003e3f0b723e */ /* 0x000fe400000010ff */
[----:B------:R-:W-:Y:S02]  /*9a20*/  LOP3.LUT R60, R183, R60, RZ, 0x3c, !PT ;  /* 0x0000003cb73c7212 */ /* 0x000fe400078e3cff */
[----:B------:R-:W-:Y:S01]  /*9a30*/  LOP3.LUT R183, R110, 0x380, RZ, 0xc0, !PT ;  /* 0x000003806eb77812 */ /* 0x000fe200078ec0ff */
[----:B------:R0:W-:Y:S01]  /*9a40*/  STSM.16.M88.4 [R44], R8 ;  /* 0x000000082c007844 */ /* 0x0001e20000000200 */
[----:B------:R-:W-:-:S02]  /*9a50*/  SHF.R.U64 R181, R181, 0x3, RZ ;  /* 0x00000003b5b57819 */ /* 0x000fc400000012ff */
[----:B------:R-:W-:Y:S02]  /*9a60*/  SHF.R.U64 R179, R179, 0x3, RZ ;  /* 0x00000003b3b37819 */ /* 0x000fe400000012ff */
[----:B------:R-:W-:Y:S02]  /*9a70*/  SHF.R.U64 R183, R183, 0x3, RZ ;  /* 0x00000003b7b77819 */ /* 0x000fe400000012ff */
[----:B------:R-:W-:Y:S02]  /*9a80*/  LOP3.LUT R106, R181, R106, RZ, 0x3c, !PT ;  /* 0x0000006ab56a7212 */ /* 0x000fe400078e3cff */
[----:B------:R-:W-:Y:S02]  /*9a90*/  MOV R48, R48 ;  /* 0x0000003000307202 */ /* 0x000fe40000000f00 */
[----:B-1----:R-:W-:Y:S02]  /*9aa0*/  F2FP.BF16.F32.PACK_AB R24, R65, R64 ;  /* 0x000000404118723e */ /* 0x002fe400000010ff */
[----:B------:R-:W-:-:S02]  /*9ab0*/  F2FP.BF16.F32.PACK_AB R25, R67, R66 ;  /* 0x000000424319723e */ /* 0x000fc400000010ff */
[----:B------:R-:W-:Y:S01]  /*9ac0*/  F2FP.BF16.F32.PACK_AB R26, R69, R68 ;  /* 0x00000044451a723e */ /* 0x000fe200000010ff */
[----:B0-----:R-:W0:Y:S01]  /*9ad0*/  LDC.64 R8, c[0x0][0xd00] ;  /* 0x00034000ff087b82 */ /* 0x001e220000000a00 */
[----:B------:R-:W-:Y:S01]  /*9ae0*/  F2FP.BF16.F32.PACK_AB R27, R71, R70 ;  /* 0x00000046471b723e */ /* 0x000fe200000010ff */
[----:B------:R-:W-:Y:S01]  /*9af0*/  IMAD.SHL.U32 R11, R186, 0x4, RZ ;  /* 0x00000004ba0b7824 */ /* 0x000fe200078e00ff */
[----:B------:R-:W-:Y:S02]  /*9b00*/  LOP3.LUT R102, R179, R102, RZ, 0x3c, !PT ;  /* 0x00000066b3667212 */ /* 0x000fe400078e3cff */
[----:B------:R-:W-:Y:S01]  /*9b10*/  MOV R52, R52 ;  /* 0x0000003400347202 */ /* 0x000fe20000000f00 */
[----:B------:R-:W-:Y:S01]  /*9b20*/  STSM.16.M88.4 [R48], R24 ;  /* 0x0000001830007844 */ /* 0x000fe20000000200 */
        /* <DEDUP_REMOVED lines=8> */
[----:B------:R-:W-:Y:S01]  /*9bb0*/  LOP3.LUT R110, R183, R110, RZ, 0x3c, !PT ;  /* 0x0000006eb76e7212 */ /* 0x000fe200078e3cff */
[----:B------:R-:W-:Y:S01]  /*9bc0*/  STSM.16.M88.4 [R56], R80 ;  /* 0x0000005038007844 */ /* 0x000fe20000000200 */
[----:B------:R-:W-:-:S02]  /*9bd0*/  MOV R60, R60 ;  /* 0x0000003c003c7202 */ /* 0x000fc40000000f00 */
        /* <DEDUP_REMOVED lines=9> */
[----:B------:R-:W-:Y:S02]  /*9c70*/  F2FP.BF16.F32.PACK_AB R104, R105, R104 ;  /* 0x000000686968723e */ /* 0x000fe400000010ff */
[----:B------:R-:W-:Y:S01]  /*9c80*/  MOV R102, R102 ;  /* 0x0000006600667202 */ /* 0x000fe20000000f00 */
[----:B------:R-:W-:Y:S01]  /*9c90*/  STSM.16.M88.4 [R32], R96 ;  /* 0x0000006020007844 */ /* 0x000fe20000000200 */
[----:B------:R-:W-:Y:S02]  /*9ca0*/  MOV R3, R114 ;  /* 0x0000007200037202 */ /* 0x000fe40000000f00 */
[----:B------:R-:W-:-:S02]  /*9cb0*/  F2FP.BF16.F32.PACK_AB R105, R155, R153 ;  /* 0x000000999b69723e */ /* 0x000fc400000010ff */
[----:B------:R-:W-:Y:S02]  /*9cc0*/  F2FP.BF16.F32.PACK_AB R106, R109, R108 ;  /* 0x0000006c6d6a723e */ /* 0x000fe400000010ff */
[----:B------:R-:W-:Y:S02]  /*9cd0*/  F2FP.BF16.F32.PACK_AB R107, R157, R156 ;  /* 0x0000009c9d6b723e */ /* 0x000fe400000010ff */
[----:B------:R-:W-:Y:S02]  /*9ce0*/  F2FP.BF16.F32.PACK_AB R112, R113, R112 ;  /* 0x000000707170723e */ /* 0x000fe400000010ff */
        /* <DEDUP_REMOVED lines=8> */
[----:B------:R-:W-:Y:S02]  /*9d70*/  MOV R110, R110 ;  /* 0x0000006e006e7202 */ /* 0x000fe40000000f00 */
        /* <DEDUP_REMOVED lines=15> */
[----:B------:R1:W-:Y:S01]  /*9e70*/  STSM.16.M88.4 [R4], R136 ;  /* 0x0000008804007844 */ /* 0x0003e20000000200 */
[----:B------:R-:W-:Y:S02]  /*9e80*/  F2FP.BF16.F32.PACK_AB R146, R149, R148 ;  /* 0x000000949592723e */ /* 0x000fe400000010ff */
[----:B------:R-:W-:-:S02]  /*9e90*/  F2FP.BF16.F32.PACK_AB R147, R0, R150 ;  /* 0x000000960093723e */ /* 0x000fc400000010ff */
[----:B------:R-:W-:Y:S02]  /*9ea0*/  ISETP.NE.U32.AND P6, PT, RZ, UR6, PT ;  /* 0x00000006ff007c0c */ /* 0x000fe4000bfc5070 */
[----:B0-----:R-:W-:Y:S01]  /*9eb0*/  ISETP.NE.U32.AND P0, PT, R8, RZ, PT ;  /* 0x000000ff0800720c */ /* 0x001fe20003f05070 */
[----:B------:R0:W-:Y:S01]  /*9ec0*/  STSM.16.M88.4 [R20], R144 ;  /* 0x0000009014007844 */ /* 0x0001e20000000200 */
[----:B------:R-:W-:Y:S01]  /*9ed0*/  BAR.SYNC.DEFER_BLOCKING 0x1, 0x100 ;  /* 0x0044000000007b1d */ /* 0x000fe20000010000 */
[----:B------:R-:W-:Y:S01]  /*9ee0*/  ISETP.NE.AND.EX P6, PT, RZ, UR7, PT, P6 ;  /* 0x00000007ff007c0c */ /* 0x000fe2000bfc5360 */
[----:B------:R-:W-:Y:S01]  /*9ef0*/  IMAD R5, R195, 0x40, R16 ;  /* 0x00000040c3057824 */ /* 0x000fe200078e0210 */
[----:B------:R-:W-:Y:S01]  /*9f00*/  ISETP.NE.AND.EX P0, PT, R9, RZ, PT, P0 ;  /* 0x000000ff0900720c */ /* 0x000fe20003f05300 */
[----:B------:R-:W-:Y:S01]  /*9f10*/  IMAD.MOV.U32 R0, RZ, RZ, RZ ;  /* 0x000000ffff007224 */ /* 0x000fe200078e00ff */
[----:B------:R-:W-:Y:S02]  /*9f20*/  SHF.L.U64.HI R10, R186, 0x2, R194 ;  /* 0x00000002ba0a7819 */ /* 0x000fe400000102c2 */
[----:B------:R-:W-:Y:S01]  /*9f30*/  IADD3 R8, P1, R11, R8, RZ ;  /* 0x000000080b087210 */ /* 0x000fe20007f3e0ff */
[----:B------:R-:W-:Y:S01]  /*9f40*/  ULDC UR5, c[0x0][0xb88] ;  /* 0x0002e20000057ab9 */ /* 0x000fe20000000800 */
[----:B------:R-:W-:-:S05]  /*9f50*/  IMAD.WIDE R176, R5, 0x2, R176 ;  /* 0x0000000205b07825 */ /* 0x000fca00078e02b0 */
[----:B-1----:R-:W-:Y:S01]  /*9f60*/  @P6 IADD3 R4, P4, R11, UR6, RZ ;  /* 0x000000060b046c10 */ /* 0x002fe2000ff9e0ff */
[----:B------:R-:W-:Y:S02]  /*9f70*/  IMAD.U32 R3, RZ, RZ, UR5 ;  /* 0x00000005ff037e24 */ /* 0x000fe4000f8e00ff */
[C---:B------:R-:W-:Y:S01]  /*9f80*/  IMAD.X R9, R10.reuse, 0x1, R9, P1 ;  /* 0x000000010a097824 */ /* 0x040fe200008e0609 */
[----:B------:R-:W-:-:S04]  /*9f90*/  @P6 IADD3.X R5, R10, UR7, RZ, P4, !PT ;  /* 0x000000070a056c10 */ /* 0x000fc8000a7fe4ff */
[----:B------:R0:W5:Y:S01]  /*9fa0*/  @P0 LDG.E R0, desc[UR44][R8.64] ;  /* 0x0000002c08000981 */ /* 0x000162000c1e1900 */
[C---:B------:R-:W-:Y:S02]  /*9fb0*/  IADD3 R13, P1, R176.reuse, 0x1000, RZ ;  /* 0x00001000b00d7810 */ /* 0x040fe40007f3e0ff */
[C---:B------:R-:W-:Y:S01]  /*9fc0*/  IADD3 R25, P2, R176.reuse, 0x2000, RZ ;  /* 0x00002000b0197810 */ /* 0x040fe20007f5e0ff */
[----:B------:R0:W5:Y:S01]  /*9fd0*/  @P6 LDG.E R3, desc[UR44][R4.64] ;  /* 0x0000002c04036981 */ /* 0x000162000c1e1900 */
        /* <DEDUP_REMOVED lines=48> */
.L_x_1019:
[----:B------:R-:W0:Y:S01]  /*a2e0*/  SHFL.IDX PT, R4, R197, RZ, 0x1f ;  /* 0x00001fffc5047589 */ /* 0x000e2200000e0000 */
[----:B------:R-:W-:Y:S01]  /*a2f0*/  ISETP.NE.AND P6, PT, R10, RZ, PT ;  /* 0x000000ff0a00720c */ /* 0x000fe20003fc5270 */
[--C-:B------:R-:W-:Y:S01]  /*a300*/  IMAD.X R41, RZ, RZ, R177.reuse, P1 ;  /* 0x000000ffff297224 */ /* 0x100fe200008e06b1 */
[----:B------:R-:W-:Y:S01]  /*a310*/  IADD3.X R57, RZ, R177, RZ, P5, !PT ;  /* 0x000000b1ff397210 */ /* 0x000fe20002ffe4ff */
[--C-:B------:R-:W-:Y:S01]  /*a320*/  IMAD.X R45, RZ, RZ, R177.reuse, P2 ;  /* 0x000000ffff2d7224 */ /* 0x100fe200010e06b1 */
[C---:B------:R-:W-:Y:S01]  /*a330*/  IADD3 R65, P1, R176.reuse, 0xc000, RZ ;  /* 0x0000c000b0417810 */ /* 0x040fe20007f3e0ff */
[--C-:B------:R-:W-:Y:S01]  /*a340*/  IMAD.X R37, RZ, RZ, R177.reuse, P6 ;  /* 0x000000ffff257224 */ /* 0x100fe200030e06b1 */
[C---:B------:R-:W-:Y:S01]  /*a350*/  IADD3 R61, P6, R176.reuse, 0xb000, RZ ;  /* 0x0000b000b03d7810 */ /* 0x040fe20007fde0ff */
[--C-:B------:R-:W-:Y:S01]  /*a360*/  IMAD.X R49, RZ, RZ, R177.reuse, P3 ;  /* 0x000000ffff317224 */ /* 0x100fe200018e06b1 */
[C---:B------:R-:W-:Y:S01]  /*a370*/  IADD3 R69, P2, R176.reuse, 0xd000, RZ ;  /* 0x0000d000b0457810 */ /* 0x040fe20007f5e0ff */
[----:B------:R-:W-:Y:S01]  /*a380*/  IMAD.X R53, RZ, RZ, R177, P4 ;  /* 0x000000ffff357224 */ /* 0x000fe200020e06b1 */
[----:B------:R-:W-:-:S02]  /*a390*/  IADD3 R73, P3, R176, 0xe000, RZ ;  /* 0x0000e000b0497810 */ /* 0x000fc40007f7e0ff */
[C---:B------:R-:W-:Y:S02]  /*a3a0*/  IADD3 R5, P4, R176.reuse, 0xf000, RZ ;  /* 0x0000f000b0057810 */ /* 0x040fe40007f9e0ff */
[----:B------:R-:W-:Y:S02]  /*a3b0*/  LOP3.LUT R60, R61, 0x380, RZ, 0xc0, !PT ;  /* 0x000003803d3c7812 */ /* 0x000fe400078ec0ff */
[----:B------:R-:W-:Y:S01]  /*a3c0*/  LOP3.LUT R64, R65, 0x380, RZ, 0xc0, !PT ;  /* 0x0000038041407812 */ /* 0x000fe200078ec0ff */
[----:B------:R-:W-:Y:S01]  /*a3d0*/  IMAD.X R77, RZ, RZ, R177, P4 ;  /* 0x000000ffff4d7224 */ /* 0x000fe200020e06b1 */
[----:B------:R-:W-:Y:S02]  /*a3e0*/  LOP3.LUT R68, R69, 0x380, RZ, 0xc0, !PT ;  /* 0x0000038045447812 */ /* 0x000fe400078ec0ff */
[----:B------:R-:W-:Y:S02]  /*a3f0*/  LOP3.LUT R72, R73, 0x380, RZ, 0xc0, !PT ;  /* 0x0000038049487812 */ /* 0x000fe400078ec0ff */
[----:B------:R-:W-:-:S02]  /*a400*/  LOP3.LUT R9, R176, 0x380, RZ, 0xc0, !PT ;  /* 0x00000380b0097812 */ /* 0x000fc400078ec0ff */
[----:B0-----:R-:W-:Y:S02]  /*a410*/  ISETP.NE.AND P5, PT, R4, RZ, PT ;  /* 0x000000ff0400720c */ /* 0x001fe40003fa5270 */
[----:B------:R-:W-:Y:S02]  /*a420*/  LOP3.LUT R4, R5, 0x380, RZ, 0xc0, !PT ;  /* 0x0000038005047812 */ /* 0x000fe400078ec0ff */
[----:B------:R-:W-:Y:S02]  /*a430*/  SHF.R.U64 R60, R60, 0x3, RZ ;  /* 0x000000033c3c7819 */ /* 0x000fe400000012ff */
[----:B------:R-:W-:Y:S02]  /*a440*/  SHF.R.U64 R64, R64, 0x3, RZ ;  /* 0x0000000340407819 */ /* 0x000fe400000012ff */
[----:B------:R-:W-:Y:S02]  /*a450*/  SHF.R.U64 R68, R68, 0x3, RZ ;  /* 0x0000000344447819 */ /* 0x000fe400000012ff */
        /* <DEDUP_REMOVED lines=12> */
[----:B------:R-:W-:Y:S02]  /*a520*/  LOP3.LUT R76, R4, R5, RZ, 0x3c, !PT ;  /* 0x00000005044c7212 */ /* 0x000fe400078e3cff */
[----:B------:R-:W-:Y:S02]  /*a530*/  SHF.R.S32.HI R80, RZ, 0x1f, R187 ;  /* 0x0000001fff507819 */ /* 0x000fe400000114bb */
[----:B------:R-:W-:Y:S02]  /*a540*/  SEL R83, R186, RZ, !P0 ;  /* 0x000000ffba537207 */ /* 0x000fe40004000000 */
[----:B------:R-:W-:Y:S02]  /*a550*/  SEL R194, R194, RZ, !P0 ;  /* 0x000000ffc2c27207 */ /* 0x000fe40004000000 */
[----:B-----5:R-:W-:Y:S01]  /*a560*/  SHF.R.S32.HI R21, RZ, 0x1f, R0 ;  /* 0x0000001fff157819 */ /* 0x020fe20000011400 */
[----:B------:R-:W-:Y:S06]  /*a570*/  @P5 BRA `(.L_x_1020) ;  /* 0x0000000000c05947 */ /* 0x000fec0003800000 */
[----:B------:R-:W0:Y:S01]  /*a580*/  LDC R14, c[0x0][0xce8] ;  /* 0x00033a00ff0e7b82 */ /* 0x000e220000000800 */
[----:B------:R-:W-:Y:S01]  /*a590*/  IMAD.U32 R5, RZ, RZ, UR42 ;  /* 0x0000002aff057e24 */ /* 0x000fe2000f8e00ff */
[----:B------:R-:W-:Y:S01]  /*a5a0*/  ULDC.64 UR6, c[0x0][0xc90] ;  /* 0x0003240000067ab9 */ /* 0x000fe20000000a00 */
[----:B------:R-:W-:Y:S02]  /*a5b0*/  IMAD.MOV.U32 R4, RZ, RZ, R0 ;  /* 0x000000ffff047224 */ /* 0x000fe400078e0000 */
[----:B------:R-:W-:Y:S02]  /*a5c0*/  IMAD R8, R80, UR6, RZ ;  /* 0x0000000650087c24 */ /* 0x000fe4000f8e02ff */
[----:B------:R-:W-:Y:S02]  /*a5d0*/  IMAD R10, R5, 0x40, R200 ;  /* 0x00000040050a7824 */ /* 0x000fe400078e02c8 */
[----:B------:R-:W-:Y:S02]  /*a5e0*/  IMAD R11, R187, UR7, R8 ;  /* 0x00000007bb0b7c24 */ /* 0x000fe4000f8e0208 */
[----:B------:R-:W-:-:S02]  /*a5f0*/  IMAD.MOV.U32 R5, RZ, RZ, R21 ;  /* 0x000000ffff057224 */ /* 0x000fc400078e0015 */
[----:B------:R-:W-:Y:S02]  /*a600*/  IMAD.U32 R20, RZ, RZ, UR42 ;  /* 0x0000002aff147e24 */ /* 0x000fe4000f8e00ff */
[----:B------:R-:W-:Y:S01]  /*a610*/  IMAD.WIDE.U32 R4, R187, UR6, R4 ;  /* 0x00000006bb047c25 */ /* 0x000fe2000f8e0004 */
[----:B------:R-:W-:-:S03]  /*a620*/  ULDC.64 UR6, c[0x0][0xc98] ;  /* 0x0003260000067ab9 */ /* 0x000fc60000000a00 */
[----:B------:R-:W-:Y:S02]  /*a630*/  IMAD.IADD R5, R5, 0x1, R11 ;  /* 0x0000000105057824 */ /* 0x000fe400078e020b */
[----:B------:R-:W-:Y:S02]  /*a640*/  IMAD.MOV R31, RZ, RZ, -R19 ;  /* 0x000000ffff1f7224 */ /* 0x000fe400078e0a13 */
[----:B------:R-:W-:Y:S01]  /*a650*/  IMAD.WIDE.U32 R4, R83, UR6, R4 ;  /* 0x0000000653047c25 */ /* 0x000fe2000f8e0004 */
[----:B0-----:R-:W-:-:S03]  /*a660*/  ISETP.NE.AND P0, PT, R14, 0x1, PT ;  /* 0x000000010e00780c */ /* 0x001fc60003f05270 */
[----:B------:R-:W-:Y:S02]  /*a670*/  IMAD R20, R20, 0x40, R17 ;  /* 0x0000004014147824 */ /* 0x000fe400078e0211 */
[----:B------:R-:W-:-:S08]  /*a680*/  IMAD R27, R3, R14, RZ ;  /* 0x0000000e031b7224 */ /* 0x000fd000078e02ff */
[----:B------:R-:W0:Y:S08]  /*a690*/  @P0 LDC R9, c[0x0][0xcec] ;  /* 0x00033b00ff090b82 */ /* 0x000e300000000800 */
        /* <DEDUP_REMOVED lines=12> */
[----:B------:R-:W-:Y:S01]  /*a760*/  IADD3.X R5, R15, R5, R10, P0, !PT ;  /* 0x000000050f057210 */ /* 0x000fe200007fe40a */
[----:B------:R-:W-:Y:S02]  /*a770*/  VIADD R10, R20, 0x8 ;  /* 0x00000008140a7836 */ /* 0x000fe40000000000 */
        /* <DEDUP_REMOVED lines=13> */
[----:B------:R-:W1:Y:S06]  /*a850*/  SHFL.IDX PT, R9, R15, 0x1, 0x1c1f ;  /* 0x003c1f000f097f89 */ /* 0x000e6c00000e0000 */
[----:B0-----:R0:W-:Y:S04]  /*a860*/  @!P1 ST.E desc[UR44][R4.64], R165 ;  /* 0x000000a504009985 */ /* 0x0011e8000c10192c */
[----:B-1----:R0:W-:Y:S02]  /*a870*/  @!P0 ST.E desc[UR44][R8.64], R166 ;  /* 0x000000a608008985 */ /* 0x0021e4000c10192c */
.L_x_1020:
[----:B------:R-:W1:Y:S01]  /*a880*/  LDC R84, c[0x0][0xce8] ;  /* 0x00033a00ff547b82 */ /* 0x000e620000000800 */
[----:B------:R-:W-:Y:S01]  /*a890*/  ULDC UR8, c[0x0][0xbc8] ;  /* 0x0002f20000087ab9 */ /* 0x000fe20000000800 */
[----:B------:R-:W-:Y:S01]  /*a8a0*/  ULDC.64 UR6, c[0x0][0xba0] ;  /* 0x0002e80000067ab9 */ /* 0x000fe20000000a00 */
[----:B------:R-:W-:Y:S01]  /*a8b0*/  ISETP.GE.AND P0, PT, R192, UR8, PT ;  /* 0x00000008c0007c0c */ /* 0x000fe2000bf06270 */
[----:B0-----:R-:W-:Y:S01]  /*a8c0*/  IMAD R5, R21, UR6, RZ ;  /* 0x0000000615057c24 */ /* 0x001fe2000f8e02ff */
[----:B------:R0:W5:Y:S02]  /*a8d0*/  LD.E.128 R8, desc[UR44][R176.64] ;  /* 0x0000002cb0087980 */ /* 0x000164000c101d00 */
[----:B------:R-:W-:Y:S02]  /*a8e0*/  SEL R20, RZ, 0xffffffff, P0 ;  /* 0xffffffffff147807 */ /* 0x000fe40000000000 */
[----:B------:R-:W-:Y:S01]  /*a8f0*/  ISETP.GE.AND P0, PT, R191, UR8, PT ;  /* 0x00000008bf007c0c */ /* 0x000fe2000bf06270 */
[----:B------:R-:W5:Y:S04]  /*a900*/  LD.E.128 R12, desc[UR44][R12.64] ;  /* 0x0000002c0c0c7980 */ /* 0x000f68000c101d00 */
[----:B------:R-:W5:Y:S04]  /*a910*/  LD.E.128 R24, desc[UR44][R24.64] ;  /* 0x0000002c18187980 */ /* 0x000f68000c101d00 */
[----:B------:R-:W5:Y:S04]  /*a920*/  LD.E.128 R28, desc[UR44][R28.64] ;  /* 0x0000002c1c1c7980 */ /* 0x000f68000c101d00 */
[----:B------:R-:W5:Y:S01]  /*a930*/  LD.E.128 R32, desc[UR44][R32.64] ;  /* 0x0000002c20207980 */ /* 0x000f62000c101d00 */
[----:B-1----:R-:W-:-:S02]  /*a940*/  ISETP.NE.AND P2, PT, R84, 0x1, PT ;  /* 0x000000015400780c */ /* 0x002fc40003f45270 */
[----:B------:R-:W-:Y:S01]  /*a950*/  ISETP.GE.AND P1, PT, R16, UR8, PT ;  /* 0x0000000810007c0c */ /* 0x000fe2000bf26270 */
[----:B------:R-:W-:Y:S01]  /*a960*/  IMAD R21, R0, UR7, R5 ;  /* 0x0000000700157c24 */ /* 0x000fe2000f8e0205 */
[----:B------:R-:W-:Y:S01]  /*a970*/  SHF.L.U32 R81, R20, 0x1, RZ ;  /* 0x0000000114517819 */ /* 0x000fe200000006ff */
[----:B------:R-:W-:Y:S01]  /*a980*/  IMAD.WIDE.U32 R4, R0, UR6, RZ ;  /* 0x0000000600047c25 */ /* 0x000fe2000f8e00ff */
[----:B------:R-:W-:Y:S01]  /*a990*/  SEL R20, RZ, 0xffffffff, P0 ;  /* 0xffffffffff147807 */ /* 0x000fe20000000000 */
[----:B------:R-:W-:Y:S01]  /*a9a0*/  ULDC.64 UR6, c[0x0][0xbe8] ;  /* 0x0002fa0000067ab9 */ /* 0x000fe20000000a00 */
[----:B------:R-:W5:Y:S04]  /*a9b0*/  LD.E.128 R36, desc[UR44][R36.64] ;  /* 0x0000002c24247980 */ /* 0x000f68000c101d00 */
[----:B------:R-:W5:Y:S01]  /*a9c0*/  LD.E.128 R40, desc[UR44][R40.64] ;  /* 0x0000002c28287980 */ /* 0x000f62000c101d00 */
[----:B------:R-:W1:Y:S01]  /*a9d0*/  @P2 LDC R85, c[0x0][0xcec] ;  /* 0x00033b00ff552b82 */ /* 0x000e620000000800 */
[----:B------:R-:W-:Y:S01]  /*a9e0*/  SEL R0, RZ, 0x1, P1 ;  /* 0x00000001ff007807 */ /* 0x000fe20000800000 */
[----:B------:R-:W-:Y:S01]  /*a9f0*/  IMAD.SHL.U32 R89, R20, 0x4, RZ ;  /* 0x0000000414597824 */ /* 0x000fe200078e00ff */
[----:B------:R-:W5:Y:S04]  /*aa00*/  LD.E.128 R44, desc[UR44][R44.64] ;  /* 0x0000002c2c2c7980 */ /* 0x000f68000c101d00 */
[----:B------:R-:W5:Y:S01]  /*aa10*/  LD.E.128 R48, desc[UR44][R48.64] ;  /* 0x0000002c30307980 */ /* 0x000f62000c101d00 */
[----:B------:R-:W2:Y:S01]  /*aa20*/  @P2 LDC R87, c[0x0][0xcf0] ;  /* 0x00033c00ff572b82 */ /* 0x000ea20000000800 */
[----:B------:R-:W-:-:S02]  /*aa30*/  LOP3.LUT R0, R81, 0x2, R0, 0xe2, !PT ;  /* 0x0000000251007812 */ /* 0x000fc400078ee200 */
[----:B------:R-:W-:Y:S01]  /*aa40*/  ISETP.GE.AND P0, PT, R190, UR8, PT ;  /* 0x00000008be007c0c */ /* 0x000fe2000bf06270 */
[----:B------:R-:W-:Y:S01]  /*aa50*/  IMAD.IADD R5, R5, 0x1, R21 ;  /* 0x0000000105057824 */ /* 0x000fe200078e0215 */
[----:B------:R-:W-:Y:S01]  /*aa60*/  LOP3.LUT R20, R89, 0x4, R0, 0xe2, !PT ;  /* 0x0000000459147812 */ /* 0x000fe200078ee200 */
[----:B------:R-:W-:Y:S01]  /*aa70*/  IMAD R80, R80, UR6, RZ ;  /* 0x0000000650507c24 */ /* 0x000fe2000f8e02ff */
[----:B------:R-:W-:Y:S01]  /*aa80*/  SEL R21, RZ, 0xffffffff, P0 ;  /* 0xffffffffff157807 */ /* 0x000fe20000000000 */
[----:B------:R-:W-:Y:S01]  /*aa90*/  IMAD R0, R193, 0x20, R195 ;  /* 0x00000020c1007824 */ /* 0x000fe200078e02c3 */
[----:B------:R-:W5:Y:S01]  /*aaa0*/  LD.E.128 R52, desc[UR44][R52.64] ;  /* 0x0000002c34347980 */ /* 0x000f62000c101d00 */
[----:B------:R-:W-:Y:S02]  /*aab0*/  IMAD.U32 R89, RZ, RZ, UR42 ;  /* 0x0000002aff597e24 */ /* 0x000fe4000f8e00ff */
[C---:B------:R-:W-:Y:S01]  /*aac0*/  IMAD R81, R187.reuse, UR7, R80 ;  /* 0x00000007bb517c24 */ /* 0x040fe2000f8e0250 */
[----:B------:R-:W5:Y:S01]  /*aad0*/  LD.E.128 R56, desc[UR44][R56.64] ;  /* 0x0000002c38387980 */ /* 0x000f62000c101d00 */
[----:B------:R-:W-:Y:S01]  /*aae0*/  IMAD.WIDE.U32 R4, R187, UR6, R4 ;  /* 0x00000006bb047c25 */ /* 0x000fe2000f8e0004 */
[----:B------:R-:W-:Y:S01]  /*aaf0*/  ISETP.GE.AND P0, PT, R189, UR8, PT ;  /* 0x00000008bd007c0c */ /* 0x000fe2000bf06270 */
[----:B------:R-:W-:Y:S01]  /*ab00*/  ULDC.64 UR6, c[0x0][0xbf0] ;  /* 0x0002fc0000067ab9 */ /* 0x000fe20000000a00 */
[----:B------:R-:W5:Y:S01]  /*ab10*/  LD.E.128 R60, desc[UR44][R60.64] ;  /* 0x0000002c3c3c7980 */ /* 0x000f62000c101d00 */
[----:B------:R-:W-:-:S02]  /*ab20*/  IMAD R82, R89, 0x40, R0 ;  /* 0x0000004059527824 */ /* 0x000fc400078e0200 */
[----:B------:R-:W-:Y:S01]  /*ab30*/  IMAD.SHL.U32 R21, R21, 0x8, RZ ;  /* 0x0000000815157824 */ /* 0x000fe200078e00ff */
[----:B------:R-:W5:Y:S01]  /*ab40*/  LD.E.128 R64, desc[UR44][R64.64] ;  /* 0x0000002c40407980 */ /* 0x000f62000c101d00 */
[----:B------:R-:W-:Y:S02]  /*ab50*/  IMAD.IADD R5, R5, 0x1, R81 ;  /* 0x0000000105057824 */ /* 0x000fe400078e0251 */
[----:B-1----:R-:W-:Y:S01]  /*ab60*/  @P2 IMAD.HI.U32 R0, R82, R85, RZ ;  /* 0x0000005552002227 */ /* 0x002fe200078e00ff */
[----:B------:R-:W-:Y:S01]  /*ab70*/  LOP3.LUT R20, R21, 0x8, R20, 0xe2, !PT ;  /* 0x0000000815147812 */ /* 0x000fe200078ee214 */
[----:B------:R-:W5:Y:S02]  /*ab80*/  LD.E.128 R68, desc[UR44][R68.64] ;  /* 0x0000002c44447980 */ /* 0x000f64000c101d00 */
[----:B------:R-:W-:Y:S01]  /*ab90*/  IMAD R81, R194, UR6, RZ ;  /* 0x00000006c2517c24 */ /* 0x000fe2000f8e02ff */
[----:B------:R-:W-:Y:S01]  /*aba0*/  SEL R80, RZ, 0xffffffff, P0 ;  /* 0xffffffffff507807 */ /* 0x000fe20000000000 */
[----:B------:R-:W-:Y:S01]  /*abb0*/  IMAD.MOV.U32 R21, RZ, RZ, R82 ;  /* 0x000000ffff157224 */ /* 0x000fe200078e0052 */
[----:B--2---:R-:W-:Y:S01]  /*abc0*/  @P2 SHF.R.U32.HI R21, RZ, R87, R0 ;  /* 0x00000057ff152219 */ /* 0x004fe20000011600 */
[C---:B------:R-:W-:Y:S01]  /*abd0*/  IMAD R81, R83.reuse, UR7, R81 ;  /* 0x0000000753517c24 */ /* 0x040fe2000f8e0251 */
[----:B------:R-:W5:Y:S01]  /*abe0*/  LD.E.128 R72, desc[UR44][R72.64] ;  /* 0x0000002c48487980 */ /* 0x000f62000c101d00 */
[----:B------:R-:W-:Y:S01]  /*abf0*/  IMAD.WIDE.U32 R4, R83, UR6, R4 ;  /* 0x0000000653047c25 */ /* 0x000fe2000f8e0004 */
[----:B------:R-:W-:Y:S01]  /*ac00*/  ISETP.GE.AND P0, PT, R188, UR8, PT ;  /* 0x00000008bc007c0c */ /* 0x000fe2000bf06270 */
[----:B------:R-:W-:Y:S01]  /*ac10*/  ULDC.64 UR6, c[0x0][0xbe0] ;  /* 0x0002f80000067ab9 */ /* 0x000fe20000000a00 */
[----:B------:R-:W5:Y:S01]  /*ac20*/  LD.E.128 R76, desc[UR44][R76.64] ;  /* 0x0000002c4c4c7980 */ /* 0x000f62000c101d00 */
[----:B------:R-:W-:Y:S01]  /*ac30*/  IMAD.SHL.U32 R85, R80, 0x10, RZ ;  /* 0x0000001050557824 */ /* 0x000fe200078e00ff */
[----:B------:R-:W-:Y:S01]  /*ac40*/  SHF.R.S32.HI R80, RZ, 0x1f, R21 ;  /* 0x0000001fff507819 */ /* 0x000fe20000011415 */
[----:B------:R-:W-:Y:S01]  /*ac50*/  IMAD.IADD R5, R5, 0x1, R81 ;  /* 0x0000000105057824 */ /* 0x000fe200078e0251 */
[----:B------:R-:W-:Y:S01]  /*ac60*/  SEL R0, RZ, 0xffffffff, P0 ;  /* 0xffffffffff007807 */ /* 0x000fe20000000000 */
[----:B------:R-:W-:Y:S01]  /*ac70*/  IMAD.MOV R81, RZ, RZ, -R21 ;  /* 0x000000ffff517224 */ /* 0x000fe200078e0a15 */
[----:B------:R-:W-:Y:S01]  /*ac80*/  LOP3.LUT R20, R85, 0x10, R20, 0xe2, !PT ;  /* 0x0000001055147812 */ /* 0x000fe200078ee214 */
[----:B------:R-:W-:Y:S01]  /*ac90*/  IMAD R80, R80, UR6, RZ ;  /* 0x0000000650507c24 */ /* 0x000fe2000f8e02ff */
[----:B------:R-:W-:Y:S01]  /*aca0*/  @!PT LDS RZ, [RZ] ;  /* 0x00000000fffff984 */ /* 0x000fe20000000800 */
[----:B------:R-:W-:Y:S01]  /*acb0*/  @!PT LDS RZ, [RZ] ;  /* 0x00000000fffff984 */ /* 0x000fe20000000800 */
[----:B------:R-:W-:Y:S01]  /*acc0*/  @!PT LDS RZ, [RZ] ;  /* 0x00000000fffff984 */ /* 0x000fe20000000800 */
[----:B------:R-:W-:Y:S01]  /*acd0*/  @!PT LDS RZ, [RZ] ;  /* 0x00000000fffff984 */ /* 0x000fe20000000800 */
[----:B------:R1:W-:Y:S06]  /*ace0*/  MEMBAR.ALL.CTA ;  /* 0x0000000000007992 */ /* 0x0003ec0000008000 */
[----:B-1----:R-:W1:Y:S01]  /*acf0*/  FENCE.VIEW.ASYNC.S ;  /* 0x00000000000073c6 */ /* 0x002e620000000000 */
[----:B------:R-:W-:Y:S01]  /*ad00*/  IMAD R81, R84, R81, R82 ;  /* 0x0000005154517224 */ /* 0x000fe200078e0252 */
[----:B------:R-:W-:Y:S01]  /*ad10*/  ISETP.GE.AND P0, PT, R199, UR8, PT ;  /* 0x00000008c7007c0c */ /* 0x000fe2000bf06270 */
[----:B------:R-:W-:Y:S01]  /*ad20*/  IMAD.SHL.U32 R85, R0, 0x20, RZ ;  /* 0x0000002000557824 */ /* 0x000fe200078e00ff */
[----:B------:R-:W-:Y:S01]  /*ad30*/  UIADD3 UR5, UR40, 0x38820, URZ ;  /* 0x0003882028057890 */ /* 0x000fe2000fffe03f */
[C---:B------:R-:W-:Y:S01]  /*ad40*/  IMAD R83, R21.reuse, UR7, R80 ;  /* 0x0000000715537c24 */ /* 0x040fe2000f8e0250 */
[----:B------:R-:W-:Y:S01]  /*ad50*/  SHF.R.S32.HI R80, RZ, 0x1f, R81 ;  /* 0x0000001fff507819 */ /* 0x000fe20000011451 */
[----:B------:R-:W-:Y:S01]  /*ad60*/  IMAD.WIDE.U32 R4, R21, UR6, R4 ;  /* 0x0000000615047c25 */ /* 0x000fe2000f8e0004 */
[----:B------:R-:W-:Y:S01]  /*ad70*/  ULDC.64 UR6, c[0x0][0xbd8] ;  /* 0x0002f60000067ab9 */ /* 0x000fe20000000a00 */
[----:B------:R-:W-:Y:S01]  /*ad80*/  LOP3.LUT R20, R85, 0x20, R20, 0xe2, !PT ;  /* 0x0000002055147812 */ /* 0x000fe200078ee214 */
[----:B------:R-:W-:Y:S01]  /*ad90*/  UPRMT UR5, URZ, 0x654, UR5 ;  /* 0x000006543f057896 */ /* 0x000fe20008000005 */
[----:B------:R-:W-:Y:S01]  /*ada0*/  IMAD.U32 R88, RZ, RZ, UR42 ;  /* 0x0000002aff587e24 */ /* 0x000fe2000f8e00ff */
[----:B------:R-:W-:Y:S01]  /*adb0*/  SEL R21, RZ, 0x40, P0 ;  /* 0x00000040ff157807 */ /* 0x000fe20000000000 */
[----:B------:R-:W-:Y:S01]  /*adc0*/  IMAD.IADD R5, R5, 0x1, R83 ;  /* 0x0000000105057824 */ /* 0x000fe200078e0253 */
[----:B------:R-:W-:Y:S01]  /*add0*/  ISETP.GE.AND P0, PT, R198, UR8, PT ;  /* 0x00000008c6007c0c */ /* 0x000fe2000bf06270 */
[----:B------:R-:W-:Y:S01]  /*ade0*/  IMAD R80, R80, UR6, RZ ;  /* 0x0000000650507c24 */ /* 0x000fe2000f8e02ff */
[----:B------:R-:W-:Y:S01]  /*adf0*/  LOP3.LUT R0, R20, R21, RZ, 0xfc, !PT ;  /* 0x0000001514007212 */ /* 0x000fe200078efcff */
[----:B------:R-:W-:Y:S01]  /*ae00*/  IMAD R89, R3, R84, RZ ;  /* 0x0000005403597224 */ /* 0x000fe200078e02ff */
[----:B------:R-:W-:Y:S01]  /*ae10*/  SEL R3, RZ, 0x80, P0 ;  /* 0x00000080ff037807 */ /* 0x000fe20000000000 */
[----:B------:R-:W-:Y:S01]  /*ae20*/  IMAD R88, R88, 0x40, R195 ;  /* 0x0000004058587824 */ /* 0x000fe200078e02c3 */
[----:B------:R-:W-:Y:S01]  /*ae30*/  BSSY B1, `(.L_x_1021) ;  /* 0x000002c000017945 */ /* 0x000fe20003800000 */
[C---:B------:R-:W-:Y:S01]  /*ae40*/  IMAD R21, R81.reuse, UR7, R80 ;  /* 0x0000000751157c24 */ /* 0x040fe2000f8e0250 */
[----:B------:R-:W-:Y:S01]  /*ae50*/  LOP3.LUT R3, R0, R3, RZ, 0xfc, !PT ;  /* 0x0000000300037212 */ /* 0x000fe200078efcff */
[----:B------:R-:W-:Y:S01]  /*ae60*/  IMAD.WIDE.U32 R4, R81, UR6, R4 ;  /* 0x0000000651047c25 */ /* 0x000fe2000f8e0004 */
[----:B------:R-:W-:Y:S01]  /*ae70*/  ISETP.GE.AND P0, PT, R88, R89, PT ;  /* 0x000000595800720c */ /* 0x000fe20003f06270 */
[----:B------:R-:W-:Y:S01]  /*ae80*/  ULDC.64 UR6, c[0x0][0xb80] ;  /* 0x0002e00000067ab9 */ /* 0x000fe20000000a00 */
[----:B-1----:R-:W-:Y:S01]  /*ae90*/  SYNCS.ARRIVE.TRANS64.RED.A1T0 RZ, [UR5], RZ ;  /* 0x000000ffffff79a7 */ /* 0x002fe20008100405 */
[----:B------:R-:W-:Y:S01]  /*aea0*/  IMAD.IADD R5, R5, 0x1, R21 ;  /* 0x0000000105057824 */ /* 0x000fe200078e0215 */
[----:B------:R-:W-:-:S04]  /*aeb0*/  LEA R86, P1, R4, UR6, 0x1 ;  /* 0x0000000604567c11 */ /* 0x000fc8000f8208ff */
        /* <DEDUP_REMOVED lines=35> */
.L_x_1022:
[----:B------:R-:W-:Y:S05]  /*b0f0*/  BSYNC B1 ;  /* 0x0000000000017941 */ /* 0x000fea0003800000 */
.L_x_1021:
[----:B---3--:R-:W-:Y:S01]  /*b100*/  VIADD R4, R88, 0x20 ;  /* 0x0000002058047836 */ /* 0x008fe20000000000 */
[----:B-----5:R4:W3:Y:S04]  /*b110*/  SHFL.IDX PT, R9, R87, 0x1, 0x181f ;  /* 0x00381f0057097f89 */ /* 0x0208e800000e0000 */
        /* <DEDUP_REMOVED lines=10> */
[----:B-1----:R-:W-:Y:S01]  /*b1c0*/  @!P3 LEA R20, P6, R191, R8, 0x1 ;  /* 0x00000008bf14b211 */ /* 0x002fe200078c08ff */
[----:B------:R0:W-:Y:S01]  /*b1d0*/  @!P0 ST.E.128 desc[UR44][R4.64], R12 ;  /* 0x0000000c04008985 */ /* 0x0001e2000c101d2c */
[----:B------:R-:W-:Y:S02]  /*b1e0*/  ISETP.GE.AND P0, PT, R188, UR8, PT ;  /* 0x00000008bc007c0c */ /* 0x000fe4000bf06270 */
[----:B------:R-:W-:Y:S02]  /*b1f0*/  @!P5 LEA.HI.X R11, R192, R9, R209, 0x1, P4 ;  /* 0x00000009c00bd211 */ /* 0x000fe400020f0cd1 */
[----:B------:R-:W-:-:S02]  /*b200*/  LOP3.LUT P4, RZ, R0, 0x40, RZ, 0xc0, !PT ;  /* 0x0000004000ff7812 */ /* 0x000fc4000788c0ff */
[----:B--2---:R-:W-:Y:S01]  /*b210*/  @!P3 LEA.HI.X R21, R191, R9, R208, 0x1, P6 ;  /* 0x00000009bf15b211 */ /* 0x004fe200030f0cd0 */
        /* <DEDUP_REMOVED lines=20> */
.L_x_1018:
[----:B------:R-:W0:Y:S01]  /*b360*/  LDC.64 R8, c[0x0][0xd00] ;  /* 0x00034000ff087b82 */ /* 0x000e220000000a00 */
[----:B------:R-:W-:Y:S01]  /*b370*/  ULDC.64 UR6, c[0x0][0xd08] ;  /* 0x0003420000067ab9 */ /* 0x000fe20000000a00 */
[----:B------:R-:W-:-:S06]  /*b380*/  MOV R3, RZ ;  /* 0x000000ff00037202 */ /* 0x000fcc0000000f00 */
[----:B------:R-:W1:Y:S01]  /*b390*/  LDC.64 R4, c[0x0][0xd00] ;  /* 0x00034000ff047b82 */ /* 0x000e620000000a00 */
[----:B------:R-:W-:-:S04]  /*b3a0*/  ISETP.NE.U32.AND P1, PT, RZ, UR6, PT ;  /* 0x00000006ff007c0c */ /* 0x000fc8000bf25070 */
[----:B------:R-:W-:Y:S01]  /*b3b0*/  ISETP.NE.AND.EX P1, PT, RZ, UR7, PT, P1 ;  /* 0x00000007ff007c0c */ /* 0x000fe2000bf25310 */
[----:B------:R-:W-:Y:S02]  /*b3c0*/  ULDC UR5, c[0x0][0xb88] ;  /* 0x0002e20000057ab9 */ /* 0x000fe40000000800 */
[----:B------:R-:W2:Y:S01]  /*b3d0*/  LDC R27, c[0x0][0xce8] ;  /* 0x00033a00ff1b7b82 */ /* 0x000ea20000000800 */
[----:B0-----:R-:W-:-:S04]  /*b3e0*/  ISETP.NE.U32.AND P0, PT, R8, RZ, PT ;  /* 0x000000ff0800720c */ /* 0x001fc80003f05070 */
[----:B------:R-:W-:Y:S01]  /*b3f0*/  ISETP.NE.AND.EX P0, PT, R9, RZ, PT, P0 ;  /* 0x000000ff0900720c */ /* 0x000fe20003f05300 */
[----:B-1----:R-:W-:-:S04]  /*b400*/  IMAD.WIDE R8, R186, 0x4, R4 ;  /* 0x00000004ba087825 */ /* 0x002fc800078e0204 */
[----:B------:R-:W0:Y:S01]  /*b410*/  @P1 LDC.64 R4, c[0x0][0xd08] ;  /* 0x00034200ff041b82 */ /* 0x000e220000000a00 */
[----:B------:R-:W-:-:S07]  /*b420*/  IMAD.U32 R0, RZ, RZ, UR5 ;  /* 0x00000005ff007e24 */ /* 0x000fce000f8e00ff */
[----:B------:R1:W5:Y:S01]  /*b430*/  @P0 LDG.E R3, desc[UR44][R8.64] ;  /* 0x0000002c08030981 */ /* 0x000362000c1e1900 */
[----:B0-----:R-:W-:-:S05]  /*b440*/  @P1 IMAD.WIDE R4, R186, 0x4, R4 ;  /* 0x00000004ba041825 */ /* 0x001fca00078e0204 */
[----:B------:R1:W5:Y:S01]  /*b450*/  @P1 LDG.E R0, desc[UR44][R4.64] ;  /* 0x0000002c04001981 */ /* 0x000362000c1e1900 */
[----:B------:R-:W-:Y:S01]  /*b460*/  ISETP.GE.AND P2, PT, R202, 0x40, PT ;  /* 0x00000040ca00780c */ /* 0x000fe20003f46270 */
[----:B--2---:R-:W-:-:S12]  /*b470*/  @P1 BRA `(.L_x_1024) ;  /* 0x0000000000101947 */ /* 0x004fd80003800000 */
[----:B------:R-:W-:Y:S05]  /*b480*/  @!P0 BRA `(.L_x_1024) ;  /* 0x00000000000c8947 */ /* 0x000fea0003800000 */
[----:B-1----:R-:W2:Y:S04]  /*b490*/  LDG.E R5, desc[UR44][R8.64] ;  /* 0x0000002c08057981 */ /* 0x002ea8000c1e1900 */
[----:B-----5:R-:W2:Y:S02]  /*b4a0*/  LDG.E R0, desc[UR44][R8.64+0x4] ;  /* 0x0000042c08007981 */ /* 0x020ea4000c1e1900 */
[----:B--2---:R-:W-:-:S07]  /*b4b0*/  IMAD.IADD R0, R0, 0x1, -R5 ;  /* 0x0000000100007824 */ /* 0x004fce00078e0a05 */
.L_x_1024:
[----:B------:R-:W-:Y:S01]  /*b4c0*/  BSSY B1, `(.L_x_1025) ;  /* 0x000002f000017945 */ /* 0x000fe20003800000 */
[----:B------:R-:W-:Y:S02]  /*b4d0*/  SHF.R.S32.HI R15, RZ, 0x1f, R187 ;  /* 0x0000001fff0f7819 */ /* 0x000fe400000114bb */
[----:B------:R-:W-:Y:S02]  /*b4e0*/  SEL R21, R186, RZ, !P0 ;  /* 0x000000ffba157207 */ /* 0x000fe40004000000 */
[----:B------:R-:W-:Y:S02]  /*b4f0*/  SEL R194, R194, RZ, !P0 ;  /* 0x000000ffc2c27207 */ /* 0x000fe40004000000 */
[----:B-----5:R-:W-:Y:S01]  /*b500*/  SHF.R.S32.HI R12, RZ, 0x1f, R3 ;  /* 0x0000001fff0c7819 */ /* 0x020fe20000011403 */
[----:B------:R-:W-:Y:S06]  /*b510*/  @P2 BRA `(.L_x_1026) ;  /* 0x0000000000a42947 */ /* 0x000fec0003800000 */
[----:B-1----:R-:W0:Y:S01]  /*b520*/  S2R R5, SR_TID.X ;  /* 0x0000000000057919 */ /* 0x002e220000002100 */
[----:B------:R-:W1:Y:S01]  /*b530*/  LDC R13, c[0x0][0xce8] ;  /* 0x00033a00ff0d7b82 */ /* 0x000e620000000800 */
[----:B------:R-:W-:-:S04]  /*b540*/  IMAD.U32 R4, RZ, RZ, UR42 ;  /* 0x0000002aff047e24 */ /* 0x000fc8000f8e00ff */
[----:B0-----:R-:W-:Y:S02]  /*b550*/  IMAD R4, R4, 0x40, R5 ;  /* 0x0000004004047824 */ /* 0x001fe400078e0205 */
[----:B-1----:R-:W-:Y:S02]  /*b560*/  IMAD R5, R0, R13, RZ ;  /* 0x0000000d00057224 */ /* 0x002fe400078e02ff */
        /* <DEDUP_REMOVED lines=11> */
[----:B------:R-:W1:Y:S01]  /*b620*/  @P0 LDC R25, c[0x0][0xcf0] ;  /* 0x00033c00ff190b82 */ /* 0x000e620000000800 */
[----:B0-----:R-:W-:-:S04]  /*b630*/  @P0 IMAD.HI.U32 R8, R14, R11, RZ ;  /* 0x0000000b0e080227 */ /* 0x001fc800078e00ff */
[----:B------:R-:W-:Y:S01]  /*b640*/  IMAD R11, R187, UR7, R10 ;  /* 0x00000007bb0b7c24 */ /* 0x000fe2000f8e020a */
[----:B------:R-:W-:Y:S01]  /*b650*/  ULDC.64 UR6, c[0x0][0xc98] ;  /* 0x0003260000067ab9 */ /* 0x000fe20000000a00 */
[----:B-1----:R-:W-:Y:S02]  /*b660*/  @P0 SHF.R.U32.HI R9, RZ, R25, R8 ;  /* 0x00000019ff090219 */ /* 0x002fe40000011608 */
[----:B------:R-:W-:Y:S02]  /*b670*/  IMAD.IADD R5, R5, 0x1, R11 ;  /* 0x0000000105057824 */ /* 0x000fe400078e020b */
[----:B------:R-:W-:Y:S02]  /*b680*/  IMAD R8, R194, UR6, RZ ;  /* 0x00000006c2087c24 */ /* 0x000fe4000f8e02ff */
        /* <DEDUP_REMOVED lines=18> */
.L_x_1026:
[----:B------:R-:W-:Y:S05]  /*b7b0*/  BSYNC B1 ;  /* 0x0000000000017941 */ /* 0x000fea0003800000 */
.L_x_1025:
[----:B------:R-:W-:Y:S01]  /*b7c0*/  ISETP.NE.AND P0, PT, R27, 0x1, PT ;  /* 0x000000011b00780c */ /* 0x000fe20003f05270 */
[----:B------:R-:W-:Y:S01]  /*b7d0*/  ULDC.64 UR6, c[0x0][0xba0] ;  /* 0x0002e80000067ab9 */ /* 0x000fe20000000a00 */
[----:B------:R-:W-:Y:S01]  /*b7e0*/  ULDC UR5, c[0x0][0xbc8] ;  /* 0x0002f20000057ab9 */ /* 0x000fe20000000800 */
[----:B01----:R-:W-:Y:S01]  /*b7f0*/  IMAD R8, R12, UR6, RZ ;  /* 0x000000060c087c24 */ /* 0x003fe2000f8e02ff */
[----:B------:R-:W-:Y:S01]  /*b800*/  ISETP.GE.AND P1, PT, R192, UR5, PT ;  /* 0x00000005c0007c0c */ /* 0x000fe2000bf26270 */
[C---:B------:R-:W-:Y:S01]  /*b810*/  IMAD.WIDE.U32 R4, R3.reuse, UR6, RZ ;  /* 0x0000000603047c25 */ /* 0x040fe2000f8e00ff */
[----:B------:R-:W-:Y:S01]  /*b820*/  ISETP.GE.AND P2, PT, R16, UR5, PT ;  /* 0x0000000510007c0c */ /* 0x000fe2000bf46270 */
[----:B------:R-:W-:Y:S01]  /*b830*/  BSSY B1, `(.L_x_1027) ;  /* 0x0000066000017945 */ /* 0x000fe20003800000 */
[----:B------:R-:W-:Y:S01]  /*b840*/  SEL R10, RZ, 0xffffffff, P1 ;  /* 0xffffffffff0a7807 */ /* 0x000fe20000800000 */
[----:B------:R-:W-:Y:S01]  /*b850*/  IMAD R3, R3, UR7, R8 ;  /* 0x0000000703037c24 */ /* 0x000fe2000f8e0208 */
[----:B------:R-:W-:Y:S01]  /*b860*/  ULDC.64 UR6, c[0x0][0xbe8] ;  /* 0x0002fa0000067ab9 */ /* 0x000fe20000000a00 */
[----:B------:R-:W-:Y:S01]  /*b870*/  IMAD R9, R193, 0x20, R195 ;  /* 0x00000020c1097824 */ /* 0x000fe200078e02c3 */
[----:B------:R-:W-:Y:S01]  /*b880*/  ISETP.GE.AND P1, PT, R191, UR5, PT ;  /* 0x00000005bf007c0c */ /* 0x000fe2000bf26270 */
[----:B------:R-:W0:Y:S01]  /*b890*/  @P0 LDC R11, c[0x0][0xcec] ;  /* 0x00033b00ff0b0b82 */ /* 0x000e220000000800 */
[----:B------:R-:W-:-:S02]  /*b8a0*/  IMAD.U32 R12, RZ, RZ, UR42 ;  /* 0x0000002aff0c7e24 */ /* 0x000fc4000f8e00ff */
[----:B------:R-:W-:Y:S02]  /*b8b0*/  IMAD R8, R15, UR6, RZ ;  /* 0x000000060f087c24 */ /* 0x000fe4000f8e02ff */
[----:B------:R-:W-:Y:S02]  /*b8c0*/  IMAD.IADD R5, R5, 0x1, R3 ;  /* 0x0000000105057824 */ /* 0x000fe400078e0203 */
[----:B------:R-:W-:Y:S01]  /*b8d0*/  IMAD.SHL.U32 R15, R10, 0x2, RZ ;  /* 0x000000020a0f7824 */ /* 0x000fe200078e00ff */
[----:B------:R-:W1:Y:S01]  /*b8e0*/  @P0 LDC R13, c[0x0][0xcf0] ;  /* 0x00033c00ff0d0b82 */ /* 0x000e620000000800 */
[C---:B------:R-:W-:Y:S01]  /*b8f0*/  IMAD R3, R187.reuse, UR7, R8 ;  /* 0x00000007bb037c24 */ /* 0x040fe2000f8e0208 */
[----:B------:R-:W-:Y:S01]  /*b900*/  SEL R8, RZ, 0x1, P2 ;  /* 0x00000001ff087807 */ /* 0x000fe20001000000 */
[----:B------:R-:W-:Y:S01]  /*b910*/  IMAD R10, R12, 0x40, R9 ;  /* 0x000000400c0a7824 */ /* 0x000fe200078e0209 */
[----:B------:R-:W-:Y:S01]  /*b920*/  SEL R9, RZ, 0xffffffff, P1 ;  /* 0xffffffffff097807 */ /* 0x000fe20000800000 */
[----:B------:R-:W-:Y:S01]  /*b930*/  IMAD.WIDE.U32 R4, R187, UR6, R4 ;  /* 0x00000006bb047c25 */ /* 0x000fe2000f8e0004 */
[----:B------:R-:W-:Y:S01]  /*b940*/  LOP3.LUT R8, R15, 0x2, R8, 0xe2, !PT ;  /* 0x000000020f087812 */ /* 0x000fe200078ee208 */
[----:B------:R-:W-:Y:S01]  /*b950*/  ULDC.64 UR6, c[0x0][0xbf0] ;  /* 0x0002fc0000067ab9 */ /* 0x000fe20000000a00 */
[----:B------:R-:W-:Y:S01]  /*b960*/  ISETP.GE.AND P1, PT, R190, UR5, PT ;  /* 0x00000005be007c0c */ /* 0x000fe2000bf26270 */
[----:B------:R-:W-:Y:S01]  /*b970*/  IMAD.SHL.U32 R15, R9, 0x4, RZ ;  /* 0x00000004090f7824 */ /* 0x000fe200078e00ff */
[----:B------:R-:W-:Y:S01]  /*b980*/  IADD3 R5, R5, R3, RZ ;  /* 0x0000000305057210 */ /* 0x000fe20007ffe0ff */
[----:B------:R-:W-:Y:S01]  /*b990*/  IMAD R3, R194, UR6, RZ ;  /* 0x00000006c2037c24 */ /* 0x000fe2000f8e02ff */
[----:B------:R-:W-:Y:S01]  /*b9a0*/  SEL R14, RZ, 0xffffffff, P1 ;  /* 0xffffffffff0e7807 */ /* 0x000fe20000800000 */
[----:B------:R-:W-:Y:S01]  /*b9b0*/  IMAD.U32 R28, RZ, RZ, UR42 ;  /* 0x0000002aff1c7e24 */ /* 0x000fe2000f8e00ff */
[----:B------:R-:W-:Y:S01]  /*b9c0*/  LOP3.LUT R12, R15, 0x4, R8, 0xe2, !PT ;  /* 0x000000040f0c7812 */ /* 0x000fe200078ee208 */
[----:B------:R-:W-:Y:S01]  /*b9d0*/  IMAD R9, R21, UR7, R3 ;  /* 0x0000000715097c24 */ /* 0x000fe2000f8e0203 */
[----:B------:R-:W-:Y:S01]  /*b9e0*/  ISETP.GE.AND P2, PT, R198, UR5, PT ;  /* 0x00000005c6007c0c */ /* 0x000fe2000bf46270 */
[----:B0-----:R-:W-:-:S04]  /*b9f0*/  @P0 IMAD.HI.U32 R8, R10, R11, RZ ;  /* 0x0000000b0a080227 */ /* 0x001fc800078e00ff */
[----:B------:R-:W-:Y:S02]  /*ba00*/  IMAD.MOV.U32 R3, RZ, RZ, R10 ;  /* 0x000000ffff037224 */ /* 0x000fe400078e000a */
[----:B------:R-:W-:Y:S01]  /*ba10*/  IMAD.WIDE.U32 R4, R21, UR6, R4 ;  /* 0x0000000615047c25 */ /* 0x000fe2000f8e0004 */
[----:B-1----:R-:W-:Y:S01]  /*ba20*/  @P0 SHF.R.U32.HI R3, RZ, R13, R8 ;  /* 0x0000000dff030219 */ /* 0x002fe20000011608 */
[----:B------:R-:W-:Y:S01]  /*ba30*/  ULDC.64 UR6, c[0x0][0xbe0] ;  /* 0x0002f80000067ab9 */ /* 0x000fe20000000a00 */
[----:B------:R-:W-:Y:S01]  /*ba40*/  ISETP.GE.AND P0, PT, R189, UR5, PT ;  /* 0x00000005bd007c0c */ /* 0x000fe2000bf06270 */
[----:B------:R-:W-:Y:S01]  /*ba50*/  IMAD.SHL.U32 R11, R14, 0x8, RZ ;  /* 0x000000080e0b7824 */ /* 0x000fe200078e00ff */
[----:B------:R-:W-:Y:S01]  /*ba60*/  SHF.R.S32.HI R8, RZ, 0x1f, R3 ;  /* 0x0000001fff087819 */ /* 0x000fe20000011403 */
[----:B------:R-:W-:Y:S02]  /*ba70*/  IMAD.IADD R5, R5, 0x1, R9 ;  /* 0x0000000105057824 */ /* 0x000fe400078e0209 */
[----:B------:R-:W-:Y:S01]  /*ba80*/  IMAD.MOV R9, RZ, RZ, -R3 ;  /* 0x000000ffff097224 */ /* 0x000fe200078e0a03 */
[----:B------:R-:W-:Y:S01]  /*ba90*/  LOP3.LUT R12, R11, 0x8, R12, 0xe2, !PT ;  /* 0x000000080b0c7812 */ /* 0x000fe200078ee20c */
[----:B------:R-:W-:Y:S01]  /*baa0*/  IMAD R8, R8, UR6, RZ ;  /* 0x0000000608087c24 */ /* 0x000fe2000f8e02ff */
[----:B------:R-:W-:Y:S01]  /*bab0*/  SEL R11, RZ, 0xffffffff, P0 ;  /* 0xffffffffff0b7807 */ /* 0x000fe20000000000 */
[----:B------:R-:W-:Y:S01]  /*bac0*/  IMAD R9, R27, R9, R10 ;  /* 0x000000091b097224 */ /* 0x000fe200078e020a */
[----:B------:R-:W-:Y:S01]  /*bad0*/  ISETP.GE.AND P0, PT, R188, UR5, PT ;  /* 0x00000005bc007c0c */ /* 0x000fe2000bf06270 */
[----:B------:R-:W-:-:S03]  /*bae0*/  IMAD.WIDE.U32 R4, R3, UR6, R4 ;  /* 0x0000000603047c25 */ /* 0x000fc6000f8e0004 */
[----:B------:R-:W-:Y:S01]  /*baf0*/  SEL R10, RZ, 0xffffffff, P0 ;  /* 0xffffffffff0a7807 */ /* 0x000fe20000000000 */
[----:B------:R-:W-:Y:S01]  /*bb00*/  IMAD.SHL.U32 R13, R11, 0x10, RZ ;  /* 0x000000100b0d7824 */ /* 0x000fe200078e00ff */
[----:B------:R-:W-:Y:S01]  /*bb10*/  ISETP.GE.AND P0, PT, R199, UR5, PT ;  /* 0x00000005c7007c0c */ /* 0x000fe2000bf06270 */
[----:B------:R-:W-:Y:S01]  /*bb20*/  IMAD R11, R3, UR7, R8 ;  /* 0x00000007030b7c24 */ /* 0x000fe2000f8e0208 */
[----:B------:R-:W-:Y:S01]  /*bb30*/  SHF.R.S32.HI R3, RZ, 0x1f, R9 ;  /* 0x0000001fff037819 */ /* 0x000fe20000011409 */
[----:B------:R-:W-:Y:S01]  /*bb40*/  ULDC.64 UR6, c[0x0][0xbd8] ;  /* 0x0002f60000067ab9 */ /* 0x000fe20000000a00 */
[----:B------:R-:W-:Y:S01]  /*bb50*/  IMAD R27, R0, R27, RZ ;  /* 0x0000001b001b7224 */ /* 0x000fe200078e02ff */
[----:B------:R-:W-:Y:S01]  /*bb60*/  LOP3.LUT R12, R13, 0x10, R12, 0xe2, !PT ;  /* 0x000000100d0c7812 */ /* 0x000fe200078ee20c */
[----:B------:R-:W-:Y:S02]  /*bb70*/  IMAD.IADD R5, R5, 0x1, R11 ;  /* 0x0000000105057824 */ /* 0x000fe400078e020b */
[----:B------:R-:W-:-:S02]  /*bb80*/  IMAD R0, R3, UR6, RZ ;  /* 0x0000000603007c24 */ /* 0x000fc4000f8e02ff */
[----:B------:R-:W-:Y:S02]  /*bb90*/  IMAD R28, R28, 0x40, R195 ;  /* 0x000000401c1c7824 */ /* 0x000fe400078e02c3 */
[C---:B------:R-:W-:Y:S01]  /*bba0*/  IMAD R3, R9.reuse, UR7, R0 ;  /* 0x0000000709037c24 */ /* 0x040fe2000f8e0200 */
[----:B------:R-:W-:Y:S01]  /*bbb0*/  SEL R0, RZ, 0x80, P2 ;  /* 0x00000080ff007807 */ /* 0x000fe20001000000 */
[----:B------:R-:W-:Y:S01]  /*bbc0*/  IMAD.WIDE.U32 R4, R9, UR6, R4 ;  /* 0x0000000609047c25 */ /* 0x000fe2000f8e0004 */
[----:B------:R-:W-:Y:S01]  /*bbd0*/  SEL R9, RZ, 0x40, P0 ;  /* 0x00000040ff097807 */ /* 0x000fe20000000000 */
[----:B------:R-:W-:Y:S01]  /*bbe0*/  ULDC.64 UR6, c[0x0][0xb80] ;  /* 0x0002e00000067ab9 */ /* 0x000fe20000000a00 */
[----:B------:R-:W-:Y:S01]  /*bbf0*/  ISETP.GE.AND P0, PT, R28, R27, PT ;  /* 0x0000001b1c00720c */ /* 0x000fe20003f06270 */
[----:B------:R-:W-:Y:S01]  /*bc00*/  IMAD.SHL.U32 R13, R10, 0x20, RZ ;  /* 0x000000200a0d7824 */ /* 0x000fe200078e00ff */
[----:B------:R-:W-:Y:S01]  /*bc10*/  LEA R24, P1, R4, UR6, 0x1 ;  /* 0x0000000604187c11 */ /* 0x000fe2000f8208ff */
[----:B------:R-:W-:-:S03]  /*bc20*/  IMAD.IADD R3, R5, 0x1, R3 ;  /* 0x0000000105037824 */ /* 0x000fc600078e0203 */
[----:B------:R-:W-:Y:S01]  /*bc30*/  LOP3.LUT R12, R13, 0x20, R12, 0xe2, !PT ;  /* 0x000000200d0c7812 */ /* 0x000fe200078ee20c */
[----:B------:R0:W1:Y:S01]  /*bc40*/  SHFL.IDX PT, R8, R24, RZ, 0x181f ;  /* 0x00181fff18087589 */ /* 0x00006200000e0000 */
[----:B------:R-:W-:Y:S02]  /*bc50*/  LEA.HI.X R3, R4, UR7, R3, 0x1, P1 ;  /* 0x0000000704037c11 */ /* 0x000fe400088f0c03 */
[----:B------:R-:W-:-:S03]  /*bc60*/  LOP3.LUT R25, R12, R9, RZ, 0xfc, !PT ;  /* 0x000000090c197212 */ /* 0x000fc600078efcff */
        /* <DEDUP_REMOVED lines=34> */
.L_x_1028:
[----:B------:R-:W-:Y:S05]  /*be90*/  BSYNC B1 ;  /* 0x0000000000017941 */ /* 0x000fea0003800000 */
.L_x_1027:
        /* <DEDUP_REMOVED lines=10> */
[-C--:B-1----:R-:W-:Y:S02]  /*bf40*/  @!P2 LEA R10, P0, R192, R8.reuse, 0x1 ;  /* 0x00000008c00aa211 */ /* 0x082fe400078008ff */
        /* <DEDUP_REMOVED lines=25> */
.L_x_1023:
[----:B------:R-:W-:Y:S05]  /*c0e0*/  BSYNC B0 ;  /* 0x0000000000007941 */ /* 0x000fea0003800000 */
.L_x_1017:
[----:B------:R-:W-:Y:S02]  /*c0f0*/  ULDC UR5, c[0x0][0xd3c] ;  /* 0x00034f0000057ab9 */ /* 0x000fe40000000800 */
[----:B------:R-:W-:-:S13]  /*c100*/  ISETP.GE.AND P0, PT, R7, UR5, PT ;  /* 0x0000000507007c0c */ /* 0x000fda000bf06270 */
[----:B------:R-:W-:Y:S05]  /*c110*/  @!P0 BRA `(.L_x_1029) ;  /* 0xffffff4c00a08947 */ /* 0x000fea000383ffff */
[----:B------:R-:W-:Y:S05]  /*c120*/  EXIT ;  /* 0x000000000000794d */ /* 0x000fea0003800000 */
.L_x_983:
[----:B------:R-:W-:-:S08]  /*c130*/  NOP ;  /* 0x0000000000007918 */ /* 0x000fd00000000000 */
[----:B------:R-:W0:-:S00]  /*c140*/  USETMAXREG.DEALLOC.CTAPOOL 0x28 ;  /* 0x00000028000079c8 */ /* 0x000e0000080e0500 */
[----:B0-----:R-:W-:Y:S02]  /*c150*/  LOP3.LUT R0, R0, 0x3, RZ, 0xc0, !PT ;  /* 0x0000000300007812 */ /* 0x001fe400078ec0ff */
[----:B------:R-:W-:-:S04]  /*c160*/  LOP3.LUT R22, R22, 0xffdfffff, RZ, 0xc0, !PT ;  /* 0xffdfffff16167812 */ /* 0x000fc800078ec0ff */
[----:B------:R-:W0:Y:S02]  /*c170*/  SHFL.IDX PT, R0, R0, RZ, 0x1f ;  /* 0x00001fff00007589 */ /* 0x000e2400000e0000 */
[----:B0-----:R-:W-:Y:S01]  /*c180*/  ISETP.NE.AND P0, PT, R0, RZ, PT ;  /* 0x000000ff0000720c */ /* 0x001fe20003f05270 */
[----:B------:R-:W-:-:S12]  /*c190*/  IMAD.MOV.U32 R0, RZ, RZ, RZ ;  /* 0x000000ffff007224 */ /* 0x000fd800078e00ff */
        /* <DEDUP_REMOVED lines=9> */
.L_x_1030:
        /* <DEDUP_REMOVED lines=32> */
[----:B------:R-:W0:Y:S02]  /*c430*/  SHFL.IDX PT, R4, R7, 0x1f, 0x1f ;  /* 0x03e01f0007047f89 */ /* 0x000e2400000e0000 */
[----:B0-----:R-:W-:-:S04]  /*c440*/  IMAD R4, R4, UR5, RZ ;  /* 0x0000000504047c24 */ /* 0x001fc8000f8e02ff */
[----:B------:R-:W-:Y:S01]  /*c450*/  IMAD.MOV.U32 R3, RZ, RZ, R4 ;  /* 0x000000ffff037224 */ /* 0x000fe200078e0004 */
[----:B-1----:R-:W-:-:S13]  /*c460*/  ISETP.GT.AND P6, PT, R4, UR6, PT ;  /* 0x0000000604007c0c */ /* 0x002fda000bfc4270 */
[----:B------:R-:W-:Y:S05]  /*c470*/  @P6 BRA `(.L_x_1032) ;  /* 0x0000000000946947 */ /* 0x000fea0003800000 */
[----:B------:R-:W-:Y:S01]  /*c480*/  IMAD.MOV.U32 R4, RZ, RZ, R3 ;  /* 0x000000ffff047224 */ /* 0x000fe200078e0003 */
[----:B------:R-:W-:Y:S01]  /*c490*/  UMOV UR4, URZ ;  /* 0x0000003f00047c82 */ /* 0x000fe20008000000 */
[----:B------:R-:W-:-:S05]  /*c4a0*/  ULDC UR5, c[0x0][0xd38] ;  /* 0x00034e0000057ab9 */ /* 0x000fca0000000800 */
.L_x_1036:
        /* <DEDUP_REMOVED lines=12> */
.L_x_1035:
[----:B------:R-:W-:Y:S05]  /*c570*/  BSYNC B0 ;  /* 0x0000000000007941 */ /* 0x000fea0003800000 */
.L_x_1034:
        /* <DEDUP_REMOVED lines=21> */
.L_x_1032:
        /* <DEDUP_REMOVED lines=15> */
.L_x_1037:
[----:B---3--:R-:W-:Y:S01]  /*c7c0*/  IMAD R16, R16, UR5, R8 ;  /* 0x0000000510107c24 */ /* 0x008fe2000f8e0208 */
[----:B0-----:R-:W-:Y:S01]  /*c7d0*/  IABS R2, R10 ;  /* 0x0000000a00027213 */ /* 0x001fe20000000000 */
[----:B-1----:R-:W-:Y:S02]  /*c7e0*/  IMAD.MOV R0, RZ, RZ, -R3 ;  /* 0x000000ffff007224 */ /* 0x002fe400078e0a03 */
[----:B------:R-:W-:Y:S01]  /*c7f0*/  VIADD R19, R19, UR4 ;  /* 0x0000000413137c36 */ /* 0x000fe20008000000 */
[----:B------:R-:W-:Y:S01]  /*c800*/  IADD3 R11, -R16, UR6, RZ ;  /* 0x00000006100b7c10 */ /* 0x000fe2000fffe1ff */
[----:B------:R-:W-:Y:S01]  /*c810*/  IMAD.MOV R4, RZ, RZ, -R2 ;  /* 0x000000ffff047224 */ /* 0x000fe200078e0a02 */
[----:B------:R-:W-:Y:S01]  /*c820*/  MOV R2, RZ ;  /* 0x000000ff00027202 */ /* 0x000fe20000000f00 */
[----:B--2---:R-:W-:Y:S01]  /*c830*/  IMAD R7, R0, R9, RZ ;  /* 0x0000000900077224 */ /* 0x004fe200078e02ff */
[----:B------:R-:W-:-:S03]  /*c840*/  IABS R0, R11 ;  /* 0x0000000b00007213 */ /* 0x000fc60000000000 */
        /* <DEDUP_REMOVED lines=14> */
[----:B------:R-:W-:-:S05]  /*c930*/  @!P1 LOP3.LUT R2, RZ, R10, RZ, 0x33, !PT ;  /* 0x0000000aff029212 */ /* 0x000fca00078e33ff */
[--C-:B------:R-:W-:Y:S02]  /*c940*/  IMAD.MOV R17, RZ, RZ, -R2.reuse ;  /* 0x000000ffff117224 */ /* 0x100fe400078e0a02 */
[----:B------:R-:W-:Y:S02]  /*c950*/  IMAD.MOV.U32 R18, RZ, RZ, R2 ;  /* 0x000000ffff127224 */ /* 0x000fe400078e0002 */
[----:B------:R-:W-:Y:S01]  /*c960*/  IMAD R17, R10, R17, R11 ;  /* 0x000000110a117224 */ /* 0x000fe200078e020b */
[----:B------:R-:W-:Y:S06]  /*c970*/  BRA `(.L_x_1038) ;  /* 0x0000000000147947 */ /* 0x000fec0003800000 */
.L_x_1033:
[----:B------:R-:W-:Y:S01]  /*c980*/  ULDC UR4, c[0x0][0xd3c] ;  /* 0x00034f0000047ab9 */ /* 0x000fe20000000800 */
[----:B------:R-:W-:Y:S02]  /*c990*/  IMAD.MOV.U32 R17, RZ, RZ, RZ ;  /* 0x000000ffff117224 */ /* 0x000fe400078e00ff */
[----:B------:R-:W-:Y:S02]  /*c9a0*/  IMAD.U32 R16, RZ, RZ, UR6 ;  /* 0x00000006ff107e24 */ /* 0x000fe4000f8e00ff */
[----:B------:R-:W-:Y:S02]  /*c9b0*/  IMAD.MOV.U32 R18, RZ, RZ, RZ ;  /* 0x000000ffff127224 */ /* 0x000fe400078e00ff */
[----:B------:R-:W-:-:S07]  /*c9c0*/  IMAD.U32 R19, RZ, RZ, UR4 ;  /* 0x00000004ff137e24 */ /* 0x000fce000f8e00ff */
.L_x_1038:
[----:B------:R-:W-:-:S13]  /*c9d0*/  ISETP.NE.AND P0, PT, R5, RZ, PT ;  /* 0x000000ff0500720c */ /* 0x000fda0003f05270 */
[----:B------:R-:W0:Y:S01]  /*c9e0*/  @!P0 S2R R3, SR_CgaCtaId ;  /* 0x0000000000038919 */ /* 0x000e220000008800 */
[----:B------:R-:W-:-:S04]  /*c9f0*/  @!P0 MOV R0, 0x400 ;  /* 0x0000040000008802 */ /* 0x000fc80000000f00 */
[----:B0-----:R-:W-:-:S05]  /*ca00*/  @!P0 LEA R0, R3, R0, 0x18 ;  /* 0x0000000003008211 */ /* 0x001fca00078ec0ff */
[----:B------:R1:W-:Y:S01]  /*ca10*/  @!P0 STS.128 [R0+0x388d0], R16 ;  /* 0x0388d01000008388 */ /* 0x0003e20000000c00 */
[----:B------:R-:W-:Y:S06]  /*ca20*/  BAR.ARV 0x5, 0x180 ;  /* 0x0146000000007b1d */ /* 0x000fec0000002000 */
.L_x_1031:
        /* <DEDUP_REMOVED lines=12> */
[----:B------:R-:W-:Y:S01]  /*caf0*/  ULOP3.LUT UR36, UR38, 0x2, URZ, 0xfc, !UPT ;  /* 0x0000000226247892 */ /* 0x000fe2000f8efc3f */
[----:B------:R-:W-:Y:S01]  /*cb00*/  IMAD.MOV.U32 R24, RZ, RZ, RZ ;  /* 0x000000ffff187224 */ /* 0x000fe200078e00ff */
[----:B------:R-:W-:Y:S01]  /*cb10*/  ULDC UR37, c[0x0][0xc] ;  /* 0x0000030000257ab9 */ /* 0x000fe20000000800 */
[----:B--2---:R-:W-:-:S06]  /*cb20*/  ULEA UR4, UR5, UR4, 0x18 ;  /* 0x0000000405047291 */ /* 0x004fcc000f8ec03f */
[----:B------:R-:W-:Y:S01]  /*cb30*/  IMAD.U32 R23, RZ, RZ, UR4 ;  /* 0x00000004ff177e24 */ /* 0x000fe2000f8e00ff */
[C---:B0-----:R-:W-:Y:S01]  /*cb40*/  LOP3.LUT R4, R5.reuse, 0x7f, RZ, 0xc0, !PT ;  /* 0x0000007f05047812 */ /* 0x041fe200078ec0ff */
[----:B-1----:R-:W-:-:S05]  /*cb50*/  IMAD.SHL.U32 R0, R5, 0x8, RZ ;  /* 0x0000000805007824 */ /* 0x002fca00078e00ff */
[----:B------:R-:W-:-:S04]  /*cb60*/  LOP3.LUT R2, R0, 0x1f8, RZ, 0xc0, !PT ;  /* 0x000001f800027812 */ /* 0x000fc800078ec0ff */
[----:B------:R-:W-:Y:S02]  /*cb70*/  LOP3.LUT R3, R2, 0x38, R5, 0x78, !PT ;  /* 0x0000003802037812 */ /* 0x000fe400078e7805 */
[----:B------:R-:W-:Y:S02]  /*cb80*/  SHF.L.U32 R2, R5, 0x4, RZ ;  /* 0x0000000405027819 */ /* 0x000fe400000006ff */
[----:B------:R-:W-:Y:S02]  /*cb90*/  SHF.R.U32.HI R5, RZ, 0x3, R4 ;  /* 0x00000003ff057819 */ /* 0x000fe40000011604 */
[----:B------:R-:W-:Y:S02]  /*cba0*/  LOP3.LUT R4, R0, 0x38, RZ, 0xc0, !PT ;  /* 0x0000003800047812 */ /* 0x000fe400078ec0ff */
[----:B------:R-:W-:Y:S02]  /*cbb0*/  LOP3.LUT R34, R3, 0x200, R0, 0xf8, !PT ;  /* 0x0000020003227812 */ /* 0x000fe400078ef800 */
[----:B------:R-:W-:-:S02]  /*cbc0*/  LOP3.LUT R2, R5, 0x70, R2, 0xf8, !PT ;  /* 0x0000007005027812 */ /* 0x000fc400078ef802 */
[----:B------:R-:W-:Y:S01]  /*cbd0*/  LOP3.LUT R0, R4, 0x40, RZ, 0xfc, !PT ;  /* 0x0000004004007812 */ /* 0x000fe200078efcff */
[----:B------:R-:W-:Y:S01]  /*cbe0*/  IMAD R25, R34, 0x2, R23 ;  /* 0x0000000222197824 */ /* 0x000fe200078e0217 */
[C---:B------:R-:W-:Y:S02]  /*cbf0*/  LOP3.LUT R3, R4.reuse, 0x80, RZ, 0xfc, !PT ;  /* 0x0000008004037812 */ /* 0x040fe400078efcff */
[C---:B------:R-:W-:Y:S02]  /*cc00*/  LOP3.LUT R2, R4.reuse, 0xc0, RZ, 0xfc, !PT ;  /* 0x000000c004027812 */ /* 0x040fe400078efcff */
[C---:B------:R-:W-:Y:S02]  /*cc10*/  LOP3.LUT R0, R4.reuse, 0x100, RZ, 0xfc, !PT ;  /* 0x0000010004007812 */ /* 0x040fe400078efcff */
[C---:B------:R-:W-:Y:S02]  /*cc20*/  LOP3.LUT R3, R4.reuse, 0x140, RZ, 0xfc, !PT ;  /* 0x0000014004037812 */ /* 0x040fe400078efcff */
[----:B------:R-:W-:-:S02]  /*cc30*/  LOP3.LUT R2, R4, 0x180, RZ, 0xfc, !PT ;  /* 0x0000018004027812 */ /* 0x000fc400078efcff */
[----:B---3--:R-:W-:-:S07]  /*cc40*/  LOP3.LUT R0, R4, 0x1c0, RZ, 0xfc, !PT ;  /* 0x000001c004007812 */ /* 0x008fce00078efcff */
.L_x_1106:
[----:B------:R-:W0:Y:S02]  /*cc50*/  LDC.64 R2, c[0x0][0xd88] ;  /* 0x00036200ff027b82 */ /* 0x000e240000000a00 */
[----:B0-----:R-:W-:-:S05]  /*cc60*/  IMAD.WIDE R2, R19, 0x4, R2 ;  /* 0x0000000413027825 */ /* 0x001fca00078e0202 */
[----:B--2---:R-:W2:Y:S01]  /*cc70*/  LDG.E R35, desc[UR44][R2.64] ;  /* 0x0000002c02237981 */ /* 0x004ea2000c1e1900 */
[----:B------:R-:W-:Y:S05]  /*cc80*/  YIELD ;  /* 0x0000000000007946 */ /* 0x000fea0003800000 */
[----:B------:R-:W-:Y:S01]  /*cc90*/  ULDC.64 UR4, c[0x0][0xb20] ;  /* 0x0002c80000047ab9 */ /* 0x000fe20000000a00 */
[----:B------:R-:W-:Y:S01]  /*cca0*/  IMAD.MOV.U32 R32, RZ, RZ, RZ ;  /* 0x000000ffff207224 */ /* 0x000fe200078e00ff */
[----:B------:R-:W-:Y:S01]  /*ccb0*/  ISETP.NE.U32.AND P0, PT, RZ, UR4, PT ;  /* 0x00000004ff007c0c */ /* 0x000fe2000bf05070 */
[----:B------:R-:W-:-:S03]  /*ccc0*/  ULDC.64 UR6, c[0x0][0xb10] ;  /* 0x0002c40000067ab9 */ /* 0x000fc60000000a00 */
[----:B------:R-:W-:Y:S01]  /*ccd0*/  ISETP.NE.AND.EX P0, PT, RZ, UR5, PT, P0 ;  /* 0x00000005ff007c0c */ /* 0x000fe2000bf05300 */
[----:B------:R-:W-:Y:S01]  /*cce0*/  IMAD.MOV.U32 R36, RZ, RZ, RZ ;  /* 0x000000ffff247224 */ /* 0x000fe200078e00ff */
[----:B--2---:R-:W-:-:S11]  /*ccf0*/  SHF.R.S32.HI R0, RZ, 0x1f, R35 ;  /* 0x0000001fff007819 */ /* 0x004fd60000011423 */
        /* <DEDUP_REMOVED lines=8> */
[----:B------:R-:W-:Y:S02]  /*cd80*/  LOP3.LUT R22, R22, 0xffffffbf, RZ, 0xc0, !PT ;  /* 0xffffffbf16167812 */ /* 0x000fe400078ec0ff */
[----:B------:R-:W-:Y:S02]  /*cd90*/  ISETP.NE.AND.EX P2, PT, RZ, UR5, PT, P0 ;  /* 0x00000005ff007c0c */ /* 0x000fe4000bf45300 */
[----:B------:R-:W-:Y:S02]  /*cda0*/  ISETP.NE.U32.AND P0, PT, RZ, UR6, PT ;  /* 0x00000006ff007c0c */ /* 0x000fe4000bf05070 */
[----:B-1----:R-:W-:Y:S02]  /*cdb0*/  IADD3 R2, P1, R27, UR4, RZ ;  /* 0x000000041b027c10 */ /* 0x002fe4000ff3e0ff */
[----:B------:R-:W-:-:S02]  /*cdc0*/  ISETP.NE.AND.EX P0, PT, RZ, UR7, PT, P0 ;  /* 0x00000007ff007c0c */ /* 0x000fc4000bf05300 */
[----:B------:R-:W-:Y:S01]  /*cdd0*/  IADD3.X R3, R28, UR5, RZ, P1, !PT ;  /* 0x000000051c037c10 */ /* 0x000fe20008ffe4ff */
[----:B------:R-:W-:-:S04]  /*cde0*/  ULDC.64 UR4, c[0x0][0x418] ;  /* 0x0001060000047ab9 */ /* 0x000fc80000000a00 */
[----:B------:R-:W-:Y:S01]  /*cdf0*/  @P2 LOP3.LUT R22, R22, 0x40, RZ, 0xfc, !PT ;  /* 0x0000004016162812 */ /* 0x000fe200078efcff */
[----:B------:R1:W5:Y:S05]  /*ce00*/  @P2 LDG.E R36, desc[UR44][R2.64] ;  /* 0x0000002c02242981 */ /* 0x00036a000c1e1900 */
[----:B------:R-:W-:-:S04]  /*ce10*/  @P0 IADD3 R4, P1, R27, UR6, RZ ;  /* 0x000000061b040c10 */ /* 0x000fc8000ff3e0ff */
[----:B------:R-:W-:-:S05]  /*ce20*/  @P0 IADD3.X R5, R28, UR7, RZ, P1, !PT ;  /* 0x000000071c050c10 */ /* 0x000fca0008ffe4ff */
        /* <DEDUP_REMOVED lines=9> */
[----:B---34-:R-:W-:Y:S05]  /*cec0*/  @P0 BRA `(.L_x_1040) ;  /* 0x0000000000200947 */ /* 0x018fea0003800000 */
[----:B------:R-:W-:Y:S02]  /*ced0*/  ULDC UR4, c[0x0][0x288] ;  /* 0x0000a20000047ab9 */ /* 0x000fe40000000800 */
[----:B-1----:R-:W-:-:S05]  /*cee0*/  IMAD.U32 R0, RZ, RZ, UR4 ;  /* 0x00000004ff007e24 */ /* 0x002fca000f8e00ff */
[----:B------:R0:W-:Y:S01]  /*cef0*/  STL [R1+0x10], R0 ;  /* 0x0000100001007387 */ /* 0x0001e20000100800 */
[----:B------:R-:W-:Y:S05]  /*cf00*/  @!P2 BRA `(.L_x_1040) ;  /* 0x000000000010a947 */ /* 0x000fea0003800000 */
[----:B------:R-:W2:Y:S04]  /*cf10*/  LDG.E R5, desc[UR44][R2.64] ;  /* 0x0000002c02057981 */ /* 0x000ea8000c1e1900 */
[----:B0-----:R-:W2:Y:S02]  /*cf20*/  LDG.E R0, desc[UR44][R2.64+0x4] ;  /* 0x0000042c02007981 */ /* 0x001ea4000c1e1900 */
[----:B--2---:R-:W-:-:S05]  /*cf30*/  IMAD.IADD R0, R0, 0x1, -R5 ;  /* 0x0000000100007824 */ /* 0x004fca00078e0a05 */
[----:B------:R2:W-:Y:S02]  /*cf40*/  STL [R1+0x10], R0 ;  /* 0x0000100001007387 */ /* 0x0005e40000100800 */
.L_x_1040:
        /* <DEDUP_REMOVED lines=9> */
.L_x_1041:
[----:B------:R-:W-:Y:S02]  /*cfe0*/  ULDC.64 UR4, c[0x0][0xb00] ;  /* 0x0002c00000047ab9 */ /* 0x000fe40000000a00 */
[----:B------:R-:W-:-:S04]  /*cff0*/  ISETP.NE.U32.AND P0, PT, RZ, UR4, PT ;  /* 0x00000004ff007c0c */ /* 0x000fc8000bf05070 */
[----:B------:R-:W-:-:S13]  /*d000*/  ISETP.NE.AND.EX P0, PT, RZ, UR5, PT, P0 ;  /* 0x00000005ff007c0c */ /* 0x000fda000bf05300 */
[----:B------:R-:W-:Y:S05]  /*d010*/  @!P0 BRA `(.L_x_1042) ;  /* 0x0000000000148947 */ /* 0x000fea0003800000 */
[----:B-1----:R-:W1:Y:S02]  /*d020*/  LDC.64 R2, c[0x0][0xb00] ;  /* 0x0002c000ff027b82 */ /* 0x002e640000000a00 */
[----:B-1----:R-:W-:-:S05]  /*d030*/  IMAD.WIDE R2, R29, 0x4, R2 ;  /* 0x000000041d027825 */ /* 0x002fca00078e0202 */
[----:B------:R-:W3:Y:S04]  /*d040*/  LDG.E R7, desc[UR44][R2.64] ;  /* 0x0000002c02077981 */ /* 0x000ee8000c1e1900 */
[----:B0-2---:R-:W3:Y:S02]  /*d050*/  LDG.E R0, desc[UR44][R2.64+0x4] ;  /* 0x0000042c02007981 */ /* 0x005ee4000c1e1900 */
[----:B---3--:R-:W-:-:S07]  /*d060*/  IMAD.IADD R7, R0, 0x1, -R7 ;  /* 0x0000000100077824 */ /* 0x008fce00078e0a07 */
.L_x_1042:
[----:B-----5:R-:W-:Y:S01]  /*d070*/  IMAD.IADD R33, R7, 0x1, -R32 ;  /* 0x0000000107217824 */ /* 0x020fe200078e0a20 */
[----:B------:R-:W-:Y:S03]  /*d080*/  BSSY B7, `(.L_x_1043) ;  /* 0x000045a000077945 */ /* 0x000fe60003800000 */
[C---:B012---:R-:W-:Y:S01]  /*d090*/  VIADD R0, R33.reuse, 0x3f ;  /* 0x0000003f21007836 */ /* 0x047fe20000000000 */
[----:B------:R0:W-:Y:S01]  /*d0a0*/  STL [R1+0x4], R33 ;  /* 0x0000042101007387 */ /* 0x0001e20000100800 */
[----:B------:R-:W-:-:S03]  /*d0b0*/  ISETP.GT.AND P0, PT, R33, RZ, PT ;  /* 0x000000ff2100720c */ /* 0x000fc60003f04270 */
[----:B------:R-:W-:-:S04]  /*d0c0*/  SHF.R.S32.HI R3, RZ, 0x1f, R0 ;  /* 0x0000001fff037819 */ /* 0x000fc80000011400 */
        /* <DEDUP_REMOVED lines=11> */
[----:B0-----:R-:W1:Y:S02]  /*d180*/  FLO.U32 R0, UR4 ;  /* 0x0000000400007d00 */ /* 0x001e6400080e0000 */
[----:B-1----:R-:W-:-:S06]  /*d190*/  ISETP.EQ.U32.AND P0, PT, R0, R5, PT ;  /* 0x000000050000720c */ /* 0x002fcc0003f02070 */
[----:B------:R-:W2:Y:S07]  /*d1a0*/  POPC R5, UR4 ;  /* 0x0000000400057d09 */ /* 0x000eae0008000000 */
[----:B--2---:R-:W2:Y:S01]  /*d1b0*/  @P0 ATOMG.E.ADD.STRONG.GPU PT, R3, desc[UR44][R2.64], R5 ;  /* 0x00000005020309a8 */ /* 0x004ea200081ee1ec */
[----:B------:R-:W0:Y:S02]  /*d1c0*/  S2R R4, SR_LTMASK ;  /* 0x0000000000047919 */ /* 0x000e240000003900 */
[----:B0-----:R-:W-:-:S04]  /*d1d0*/  LOP3.LUT R4, R4, UR4, RZ, 0xc0, !PT ;  /* 0x0000000404047c12 */ /* 0x001fc8000f8ec0ff */
[----:B------:R-:W0:Y:S01]  /*d1e0*/  POPC R7, R4 ;  /* 0x0000000400077309 */ /* 0x000e220000000000 */
[----:B--2---:R-:W0:Y:S02]  /*d1f0*/  SHFL.IDX PT, R0, R3, R0, 0x1f ;  /* 0x00001f0003007589 */ /* 0x004e2400000e0000 */
[----:B0-----:R-:W-:Y:S01]  /*d200*/  IADD3 R16, R0, UR37, R7 ;  /* 0x0000002500107c10 */ /* 0x001fe2000fffe007 */
[----:B------:R-:W-:Y:S06]  /*d210*/  BRA `(.L_x_1045) ;  /* 0x0000004400007947 */ /* 0x000fec0003800000 */
.L_x_1044:
[----:B0-----:R-:W-:Y:S01]  /*d220*/  VIADD R0, R23, 0x22400 ;  /* 0x0002240017007836 */ /* 0x001fe20000000000 */
        /* <DEDUP_REMOVED lines=18> */
[----:B0-----:R-:W-:Y:S05]  /*d350*/  CALL.ABS.NOINC R2 ;  /* 0x0000000002007343 */ /* 0x001fea0003c00000 */
.L_x_1047:
[----:B------:R-:W-:Y:S05]  /*d360*/  BSYNC B6 ;  /* 0x0000000000067941 */ /* 0x000fea0003800000 */
.L_x_1046:
        /* <DEDUP_REMOVED lines=8> */
[----:B------:R0:W1:Y:S01]  /*d3f0*/  LDC.64 R2, c[0x4][R30] ;  /* 0x010000001e027b82 */ /* 0x0000620000000a00 */
[----:B------:R-:W-:Y:S01]  /*d400*/  IMAD.U32 R4, RZ, RZ, UR6 ;  /* 0x00000006ff047e24 */ /* 0x000fe2000f8e00ff */
[----:B------:R-:W-:Y:S01]  /*d410*/  MOV R13, RZ ;  /* 0x000000ff000d7202 */ /* 0x000fe20000000f00 */
[----:B------:R-:W-:Y:S02]  /*d420*/  IMAD.U32 R5, RZ, RZ, UR7 ;  /* 0x00000007ff057e24 */ /* 0x000fe4000f8e00ff */
[----:B------:R-:W-:Y:S02]  /*d430*/  IMAD.U32 R6, RZ, RZ, UR8 ;  /* 0x00000008ff067e24 */ /* 0x000fe4000f8e00ff */
[----:B------:R-:W-:-:S02]  /*d440*/  IMAD.U32 R7, RZ, RZ, UR9 ;  /* 0x00000009ff077e24 */ /* 0x000fc4000f8e00ff */
[----:B------:R-:W-:Y:S02]  /*d450*/  IMAD.U32 R10, RZ, RZ, UR4 ;  /* 0x00000004ff0a7e24 */ /* 0x000fe4000f8e00ff */
[----:B------:R-:W-:Y:S02]  /*d460*/  IMAD.U32 R11, RZ, RZ, UR5 ;  /* 0x00000005ff0b7e24 */ /* 0x000fe4000f8e00ff */
[----:B------:R-:W-:Y:S02]  /*d470*/  IMAD.MOV.U32 R8, RZ, RZ, 0x70 ;  /* 0x00000070ff087424 */ /* 0x000fe400078e00ff */
[----:B0-----:R-:W-:-:S07]  /*d480*/  IMAD.MOV.U32 R12, RZ, RZ, 0x1 ;  /* 0x00000001ff0c7424 */ /* 0x001fce00078e00ff */
[----:B------:R-:W-:-:S07]  /*d490*/  LEPC R20, `(.L_x_1050) ;  /* 0x000000001014794e */ /* 0x000fce0000000000 */
[----:B-1----:R-:W-:Y:S05]  /*d4a0*/  CALL.ABS.NOINC R2 ;  /* 0x0000000002007343 */ /* 0x002fea0003c00000 */
.L_x_1050:
        /* <DEDUP_REMOVED lines=15> */
.L_x_1049:
[----:B------:R-:W-:Y:S05]  /*d5a0*/  BSYNC B6 ;  /* 0x0000000000067941 */ /* 0x000fea0003800000 */
.L_x_1048:
[----:B------:R-:W2:Y:S01]  /*d5b0*/  LDL R5, [R1+0x28] ;  /* 0x0000280001057983 */ /* 0x000ea20000100800 */
[----:B------:R-:W-:Y:S01]  /*d5c0*/  ULDC.64 UR4, c[0x0][0xaf0] ;  /* 0x0002bc0000047ab9 */ /* 0x000fe20000000a00 */
[----:B------:R-:W0:Y:S01]  /*d5d0*/  LDC R20, c[0x0][0x430] ;  /* 0x00010c00ff147b82 */ /* 0x000e220000000800 */
[----:B------:R-:W-:Y:S01]  /*d5e0*/  ISETP.NE.U32.AND P0, PT, RZ, UR4, PT ;  /* 0x00000004ff007c0c */ /* 0x000fe2000bf05070 */
[----:B------:R-:W1:Y:S03]  /*d5f0*/  S2R R21, SR_TID.X ;  /* 0x0000000000157919 */ /* 0x000e660000002100 */
[----:B------:R-:W-:Y:S01]  /*d600*/  ISETP.NE.AND.EX P0, PT, RZ, UR5, PT, P0 ;  /* 0x00000005ff007c0c */ /* 0x000fe2000bf05300 */
[----:B------:R-:W3:-:S12]  /*d610*/  S2R R4, SR_TID.X ;  /* 0x0000000000047919 */ /* 0x000ed80000002100 */
[----:B------:R-:W-:Y:S01]  /*d620*/  @P0 IADD3 R2, P1, R27, UR4, RZ ;  /* 0x000000041b020c10 */ /* 0x000fe2000ff3e0ff */
[----:B------:R-:W-:-:S03]  /*d630*/  ULDC UR4, c[0x0][0x320] ;  /* 0x0000c80000047ab9 */ /* 0x000fc60000000800 */
[----:B------:R-:W-:-:S05]  /*d640*/  @P0 IADD3.X R3, R28, UR5, RZ, P1, !PT ;  /* 0x000000051c030c10 */ /* 0x000fca0008ffe4ff */
[----:B------:R4:W5:Y:S01]  /*d650*/  @P0 LDG.E R29, desc[UR44][R2.64] ;  /* 0x0000002c021d0981 */ /* 0x000962000c1e1900 */
[----:B------:R-:W-:Y:S01]  /*d660*/  LOP3.LUT R22, R22, 0xfffffdff, RZ, 0xc0, !PT ;  /* 0xfffffdff16167812 */ /* 0x000fe200078ec0ff */
[----:B------:R-:W-:Y:S01]  /*d670*/  UMOV UR5, 0xffffffff ;  /* 0xffffffff00057882 */ /* 0x000fe20000000000 */
[----:B-1----:R-:W-:Y:S02]  /*d680*/  IMAD.SHL.U32 R21, R21, 0x8, RZ ;  /* 0x0000000815157824 */ /* 0x002fe400078e00ff */
[----:B---3--:R-:W-:-:S03]  /*d690*/  IMAD.SHL.U32 R30, R4, 0x8, RZ ;  /* 0x00000008041e7824 */ /* 0x008fc600078e00ff */
[----:B------:R-:W-:-:S04]  /*d6a0*/  LOP3.LUT R21, R21, 0x38, RZ, 0xc0, !PT ;  /* 0x0000003815157812 */ /* 0x000fc800078ec0ff */
[C---:B------:R-:W-:Y:S02]  /*d6b0*/  LOP3.LUT R0, R21.reuse, 0x40, RZ, 0xfc, !PT ;  /* 0x0000004015007812 */ /* 0x040fe400078efcff */
[----:B------:R-:W-:Y:S02]  /*d6c0*/  LOP3.LUT R31, R21, 0x180, RZ, 0xfc, !PT ;  /* 0x00000180151f7812 */ /* 0x000fe400078efcff */
[----:B------:R-:W1:Y:S01]  /*d6d0*/  S2R R21, SR_TID.X ;  /* 0x0000000000157919 */ /* 0x000e620000002100 */
[----:B------:R-:W-:Y:S02]  /*d6e0*/  ISETP.GE.AND P0, PT, R0, UR4, PT ;  /* 0x0000000400007c0c */ /* 0x000fe4000bf06270 */
[----:B------:R-:W-:Y:S02]  /*d6f0*/  ISETP.GE.AND P1, PT, R31, UR4, PT ;  /* 0x000000041f007c0c */ /* 0x000fe4000bf26270 */
[----:B------:R-:W-:-:S04]  /*d700*/  LOP3.LUT R30, R30, 0x38, RZ, 0xc0, !PT ;  /* 0x000000381e1e7812 */ /* 0x000fc800078ec0ff */
[C---:B------:R-:W-:Y:S02]  /*d710*/  ISETP.GE.AND P2, PT, R30.reuse, UR4, PT ;  /* 0x000000041e007c0c */ /* 0x040fe4000bf46270 */
[----:B------:R-:W-:-:S03]  /*d720*/  LOP3.LUT R30, R30, 0x140, RZ, 0xfc, !PT ;  /* 0x000001401e1e7812 */ /* 0x000fc600078efcff */
        /* <DEDUP_REMOVED lines=9> */
[----:B------:R-:W-:Y:S02]  /*d7c0*/  LOP3.LUT R0, R31, 0x80, RZ, 0xfc, !PT ;  /* 0x000000801f007812 */ /* 0x000fe400078efcff */
[----:B------:R-:W-:Y:S02]  /*d7d0*/  LOP3.LUT R21, R21, 0xc0, RZ, 0xfc, !PT ;  /* 0x000000c015157812 */ /* 0x000fe400078efcff */
[----:B------:R-:W-:Y:S02]  /*d7e0*/  ISETP.GE.AND P5, PT, R0, UR4, PT ;  /* 0x0000000400007c0c */ /* 0x000fe4000bfa6270 */
[----:B------:R-:W-:-:S02]  /*d7f0*/  ISETP.GE.AND P4, PT, R21, UR4, PT ;  /* 0x0000000415007c0c */ /* 0x000fc4000bf86270 */
[----:B------:R-:W1:Y:S01]  /*d800*/  S2R R21, SR_TID.X ;  /* 0x0000000000157919 */ /* 0x000e620000002100 */
[----:B------:R-:W-:Y:S02]  /*d810*/  LOP3.LUT R31, R31, 0x1c0, RZ, 0xfc, !PT ;  /* 0x000001c01f1f7812 */ /* 0x000fe400078efcff */
[----:B------:R-:W-:Y:S02]  /*d820*/  SEL R0, RZ, 0x40, P1 ;  /* 0x00000040ff007807 */ /* 0x000fe40000800000 */
[----:B------:R-:W-:Y:S01]  /*d830*/  ISETP.GE.AND P0, PT, R31, UR4, PT ;  /* 0x000000041f007c0c */ /* 0x000fe2000bf06270 */
[C---:B------:R-:W-:Y:S01]  /*d840*/  IMAD.SHL.U32 R31, R4.reuse, 0x8, RZ ;  /* 0x00000008041f7824 */ /* 0x040fe200078e00ff */
[----:B------:R-:W-:Y:S02]  /*d850*/  LOP3.LUT R4, R4, 0x7f, RZ, 0xc0, !PT ;  /* 0x0000007f04047812 */ /* 0x000fe400078ec0ff */
[----:B------:R-:W-:Y:S02]  /*d860*/  @P5 LOP3.LUT R22, R22, 0x20, RZ, 0xfc, !PT ;  /* 0x0000002016165812 */ /* 0x000fe400078efcff */
[----:B------:R-:W-:-:S02]  /*d870*/  LOP3.LUT R31, R31, 0x38, RZ, 0xc0, !PT ;  /* 0x000000381f1f7812 */ /* 0x000fc400078ec0ff */
[----:B------:R-:W-:-:S04]  /*d880*/  LOP3.LUT R22, R22, 0xffffffef, RZ, 0xc0, !PT ;  /* 0xffffffef16167812 */ /* 0x000fc800078ec0ff */
[----:B------:R-:W-:-:S04]  /*d890*/  @P4 LOP3.LUT R22, R22, 0x10, RZ, 0xfc, !PT ;  /* 0x0000001016164812 */ /* 0x000fc800078efcff */
[----:B------:R-:W-:-:S04]  /*d8a0*/  LOP3.LUT R22, R22, 0xfffffffb, RZ, 0xc0, !PT ;  /* 0xfffffffb16167812 */ /* 0x000fc800078ec0ff */
[----:B------:R-:W-:Y:S01]  /*d8b0*/  LOP3.LUT R22, R22, 0xfffffff7, RZ, 0xc0, !PT ;  /* 0xfffffff716167812 */ /* 0x000fe200078ec0ff */
[----:B-1----:R-:W-:Y:S01]  /*d8c0*/  IMAD.SHL.U32 R9, R21, 0x10, RZ ;  /* 0x0000001015097824 */ /* 0x002fe200078e00ff */
[----:B--2---:R-:W-:Y:S02]  /*d8d0*/  LEA R27, R5, 0xffffffc0, 0x6 ;  /* 0xffffffc0051b7811 */ /* 0x004fe400078e30ff */
[----:B------:R-:W-:Y:S02]  /*d8e0*/  SHF.R.U32.HI R5, RZ, 0x3, R4 ;  /* 0x00000003ff057819 */ /* 0x000fe40000011604 */
[----:B------:R-:W-:Y:S02]  /*d8f0*/  LOP3.LUT R4, R31, 0x100, RZ, 0xfc, !PT ;  /* 0x000001001f047812 */ /* 0x000fe400078efcff */
[----:B------:R-:W-:Y:S02]  /*d900*/  LOP3.LUT R9, R5, 0x70, R9, 0xf8, !PT ;  /* 0x0000007005097812 */ /* 0x000fe400078ef809 */
[----:B------:R-:W-:-:S02]  /*d910*/  ISETP.GE.AND P3, PT, R4, UR4, PT ;  /* 0x0000000404007c0c */ /* 0x000fc4000bf66270 */
[----:B------:R-:W-:Y:S01]  /*d920*/  SEL R31, RZ, 0x80, P0 ;  /* 0x00000080ff1f7807 */ /* 0x000fe20000000000 */
[----:B------:R-:W-:-:S10]  /*d930*/  IMAD.IADD R6, R9, 0x1, R27 ;  /* 0x0000000109067824 */ /* 0x000fd400078e021b */
[----:B------:R-:W-:-:S04]  /*d940*/  @P3 LOP3.LUT R22, R22, 0x8, RZ, 0xfc, !PT ;  /* 0x0000000816163812 */ /* 0x000fc800078efcff */
[----:B------:R-:W-:Y:S01]  /*d950*/  @P2 LOP3.LUT R22, R22, 0x4, RZ, 0xfc, !PT ;  /* 0x0000000416162812 */ /* 0x000fe200078efcff */
[----:B0---4-:R-:W-:Y:S06]  /*d960*/  BRA.DIV UR5, `(.L_x_1051) ;  /* 0x0000004e051c7947 */ /* 0x011fec000b800000 */
.L_x_1124:
[----:B------:R-:W-:Y:S01]  /*d970*/  ISETP.NE.AND P1, PT, R20, 0x1, PT ;  /* 0x000000011400780c */ /* 0x000fe20003f25270 */
[----:B------:R-:W-:Y:S01]  /*d980*/  IMAD.MOV.U32 R37, RZ, RZ, RZ ;  /* 0x000000ffff257224 */ /* 0x000fe200078e00ff */
        /* <DEDUP_REMOVED lines=38> */
[----:B------:R-:W-:Y:S02]  /*dbf0*/  IMAD.MOV R0, RZ, RZ, -R7 ;  /* 0x000000ffff007224 */ /* 0x000fe400078e0a07 */
[----:B------:R-:W-:Y:S01]  /*dc00*/  IMAD.U32 R2, RZ, RZ, UR36 ;  /* 0x00000024ff027e24 */ /* 0x000fe2000f8e00ff */
[----:B------:R-:W-:Y:S01]  /*dc10*/  LOP3.LUT R31, R10, R31, RZ, 0xfc, !PT ;  /* 0x0000001f0a1f7212 */ /* 0x000fe200078efcff */
[----:B------:R-:W-:Y:S01]  /*dc20*/  IMAD R0, R20, R0, R6 ;  /* 0x0000000014007224 */ /* 0x000fe200078e0206 */
[----:B------:R0:W-:Y:S02]  /*dc30*/  STL [R1+0x24], R10 ;  /* 0x0000240a01007387 */ /* 0x0001e40000100800 */
[----:B------:R-:W-:Y:S02]  /*dc40*/  ISETP.NE.AND P0, PT, R2, 0x3, PT ;  /* 0x000000030200780c */ /* 0x000fe40003f05270 */
[----:B------:R0:W-:Y:S11]  /*dc50*/  STL [R1], R0 ;  /* 0x0000000001007387 */ /* 0x0001f60000100800 */
[----:B------:R-:W-:-:S04]  /*dc60*/  @P0 LOP3.LUT R22, R22, 0x1000, RZ, 0xfc, !PT ;  /* 0x0000100016160812 */ /* 0x000fc800078efcff */
[----:B------:R-:W-:-:S04]  /*dc70*/  LOP3.LUT R22, R22, 0xfffffffe, RZ, 0xc0, !PT ;  /* 0xfffffffe16167812 */ /* 0x000fc800078ec0ff */
[----:B------:R-:W-:Y:S01]  /*dc80*/  @P1 LOP3.LUT R22, R22, 0x1, RZ, 0xfc, !PT ;  /* 0x0000000116161812 */ /* 0x000fe200078efcff */
[----:B0-----:R-:W-:Y:S06]  /*dc90*/  @!P0 BRA `(.L_x_1052) ;  /* 0x0000000000048947 */ /* 0x001fec0003800000 */
[----:B------:R-:W-:Y:S01]  /*dca0*/  BPT.TRAP 0x1 ;  /* 0x000000040000795c */ /* 0x000fe20000300000 */
.L_x_1052:
[----:B------:R-:W-:Y:S01]  /*dcb0*/  IMAD R30, R24, 0x8, R23 ;  /* 0x00000008181e7824 */ /* 0x000fe200078e0217 */
[----:B------:R-:W-:Y:S01]  /*dcc0*/  SHF.L.U32 R0, R26, 0x1f, RZ ;  /* 0x0000001f1a007819 */ /* 0x000fe200000006ff */
[----:B------:R-:W-:Y:S03]  /*dcd0*/  BSSY B0, `(.L_x_1053) ;  /* 0x0000003000007945 */ /* 0x000fe60003800000 */
[----:B------:R-:W0:Y:S02]  /*dce0*/  SYNCS.PHASECHK.TRANS64.TRYWAIT P0, [R30+URZ+0x38840], R0 ;  /* 0x038840001e0075a7 */ /* 0x000e24000800017f */
[----:B0-----:R-:W-:Y:S05]  /*dcf0*/  @!P0 BRA `(.L_x_1054) ;  /* 0x0000004800688947 */ /* 0x001fea0003800000 */
.L_x_1125:
[----:B------:R-:W-:Y:S05]  /*dd00*/  BSYNC B0 ;  /* 0x0000000000007941 */ /* 0x000fea0003800000 */
.L_x_1053:
[----:B------:R-:W0:Y:S01]  /*dd10*/  LDL R2, [R1] ;  /* 0x0000000001027983 */ /* 0x000e220000100800 */
[----:B------:R-:W-:-:S03]  /*dd20*/  ULDC.64 UR4, c[0x0][0x300] ;  /* 0x0000c00000047ab9 */ /* 0x000fc60000000a00 */
[----:B------:R-:W2:Y:S01]  /*dd30*/  LDL R7, [R1+0x4] ;  /* 0x0000040001077983 */ /* 0x000ea20000100800 */
[----:B-----5:R-:W-:Y:S02]  /*dd40*/  SHF.R.S32.HI R4, RZ, 0x1f, R37 ;  /* 0x0000001fff047819 */ /* 0x020fe40000011425 */
        /* <DEDUP_REMOVED lines=19> */
[----:B0-----:R-:W-:Y:S02]  /*de80*/  LOP3.LUT R5, R4, 0x7f, RZ, 0xc0, !PT ;  /* 0x0000007f04057812 */ /* 0x001fe400078ec0ff */
[----:B------:R-:W-:Y:S01]  /*de90*/  IMAD.IADD R4, R3, 0x1, R0 ;  /* 0x0000000103047824 */ /* 0x000fe200078e0200 */
[C---:B------:R-:W-:Y:S01]  /*dea0*/  LEA R0, P0, R2.reuse, UR4, 0x1 ;  /* 0x0000000402007c11 */ /* 0x040fe2000f8008ff */
[----:B------:R-:W-:Y:S01]  /*deb0*/  ULDC UR4, c[0x0][0x2f4] ;  /* 0x0000bd0000047ab9 */ /* 0x000fe20000000800 */
[----:B------:R-:W-:Y:S02]  /*dec0*/  SHF.R.U32.HI R6, RZ, 0x3, R5 ;  /* 0x00000003ff067819 */ /* 0x000fe40000011605 */
[----:B------:R-:W0:Y:S01]  /*ded0*/  S2R R5, SR_TID.X ;  /* 0x0000000000057919 */ /* 0x000e220000002100 */
[----:B------:R-:W-:Y:S01]  /*dee0*/  LEA.HI.X R4, R2, UR5, R4, 0x1, P0 ;  /* 0x0000000502047c11 */ /* 0x000fe200080f0c04 */
[----:B------:R-:W-:Y:S01]  /*def0*/  UMOV UR5, 0xffffffff ;  /* 0xffffffff00057882 */ /* 0x000fe20000000000 */
[----:B--2---:R-:W-:-:S04]  /*df00*/  IADD3 R27, -R6, R7, -R27 ;  /* 0x00000007061b7210 */ /* 0x004fc80007ffe91b */
        /* <DEDUP_REMOVED lines=19> */
[----:B------:R-:W-:Y:S01]  /*e040*/  @P0 LEA R6, R5, R23, 0x1 ;  /* 0x0000001705060211 */ /* 0x000fe200078e08ff */
        /* <DEDUP_REMOVED lines=19> */
.L_x_1135:
        /* <DEDUP_REMOVED lines=10> */
.L_x_1056:
        /* <DEDUP_REMOVED lines=11> */
.L_x_1057:
[----:B------:R1:W5:Y:S01]  /*e2d0*/  LDL.LU R0, [R1+0xc] ;  /* 0x00000c0001007983 */ /* 0x0003620000300800 */
[----:B------:R-:W-:Y:S01]  /*e2e0*/  LOP3.LUT P0, RZ, R22, 0x40, RZ, 0xc0, !PT ;  /* 0x0000004016ff7812 */ /* 0x000fe2000780c0ff */
[----:B------:R1:W-:-:S12]  /*e2f0*/  SYNCS.ARRIVE.TRANS64.A1T0 RZ, [R30+URZ+0x38830], RZ ;  /* 0x038830ff1eff79a7 */ /* 0x0003d8000810003f */
[----:B------:R-:W-:Y:S05]  /*e300*/  WARPSYNC.ALL ;  /* 0x0000000000007948 */ /* 0x000fea0003800000 */
[----:B0-----:R-:W-:Y:S01]  /*e310*/  SEL R2, R35, RZ, !P0 ;  /* 0x000000ff23027207 */ /* 0x001fe20004000000 */
[----:B------:R-:W-:Y:S04]  /*e320*/  BSSY B6, `(.L_x_1058) ;  /* 0x000001a000067945 */ /* 0x000fe80003800000 */
[----:B------:R0:W-:Y:S01]  /*e330*/  STL [R1+0x8], R2 ;  /* 0x0000080201007387 */ /* 0x0001e20000100800 */
[----:B------:R-:W-:Y:S01]  /*e340*/  BAR.SYNC.DEFER_BLOCKING 0x8, 0x100 ;  /* 0x0204000000007b1d */ /* 0x000fe20000010000 */
[----:B-----5:R-:W-:Y:S01]  /*e350*/  SEL R35, R0, RZ, !P0 ;  /* 0x000000ff00237207 */ /* 0x020fe20004000000 */
[----:B------:R-:W-:-:S04]  /*e360*/  VIADD R0, R23, 0x20400 ;  /* 0x0002040017007836 */ /* 0x000fc80000000000 */
[----:B------:R0:W-:Y:S01]  /*e370*/  STL [R1+0x14], R35 ;  /* 0x0000142301007387 */ /* 0x0001e20000100800 */
[----:B------:R-:W-:Y:S02]  /*e380*/  LOP3.LUT P0, RZ, R0, 0x3ff, RZ, 0xc0, !PT ;  /* 0x000003ff00ff7812 */ /* 0x000fe4000780c0ff */
[----:B------:R-:W-:-:S05]  /*e390*/  SHF.R.S32.HI R0, RZ, 0x1f, R36 ;  /* 0x0000001fff007819 */ /* 0x000fca0000011424 */
[----:B------:R0:W-:Y:S06]  /*e3a0*/  STL [R1+0xc], R0 ;  /* 0x00000c0001007387 */ /* 0x0001ec0000100800 */
[----:B------:R-:W-:Y:S05]  /*e3b0*/  @!P0 BRA `(.L_x_1059) ;  /* 0x0000000000408947 */ /* 0x000fea0003800000 */
[----:B0-----:R-:W-:Y:S01]  /*e3c0*/  MOV R2, 0x0 ;  /* 0x0000000000027802 */ /* 0x001fe20000000f00 */
        /* <DEDUP_REMOVED lines=15> */
.L_x_1059:
[----:B------:R-:W-:Y:S05]  /*e4c0*/  BSYNC B6 ;  /* 0x0000000000067941 */ /* 0x000fea0003800000 */
.L_x_1058:
[----:B------:R-:W2:Y:S01]  /*e4d0*/  LDL R4, [R1+0xc] ;  /* 0x00000c0001047983 */ /* 0x000ea20000100800 */
[----:B------:R-:W3:Y:S01]  /*e4e0*/  LDC R10, c[0x0][0x448] ;  /* 0x00011200ff0a7b82 */ /* 0x000ee20000000800 */
[----:B0-----:R-:W0:Y:S01]  /*e4f0*/  S2R R2, SR_TID.X ;  /* 0x0000000000027919 */ /* 0x001e220000002100 */
[----:B------:R-:W-:Y:S01]  /*e500*/  IMAD.MOV.U32 R21, RZ, RZ, R35 ;  /* 0x000000ffff157224 */ /* 0x000fe200078e0023 */
[----:B------:R-:W-:Y:S01]  /*e510*/  ULDC.64 UR4, c[0x0][0x298] ;  /* 0x0000a60000047ab9 */ /* 0x000fe20000000a00 */
[----:B------:R-:W4:Y:S04]  /*e520*/  LDL R20, [R1+0x8] ;  /* 0x0000080001147983 */ /* 0x000f280000100800 */
[----:B------:R0:W5:Y:S01]  /*e530*/  LDL R9, [R1+0x10] ;  /* 0x0000100001097983 */ /* 0x0001620000100800 */
[----:B------:R-:W1:Y:S01]  /*e540*/  S2R R35, SR_TID.X ;  /* 0x0000000000237919 */ /* 0x000e620000002100 */
[----:B---3--:R-:W-:-:S02]  /*e550*/  ISETP.NE.AND P0, PT, R10, 0x1, PT ;  /* 0x000000010a00780c */ /* 0x008fc40003f05270 */
[----:B0-----:R-:W-:-:S11]  /*e560*/  LOP3.LUT R2, R2, 0x7f, RZ, 0xc0, !PT ;  /* 0x0000007f02027812 */ /* 0x001fd600078ec0ff */
[----:B------:R-:W0:Y:S01]  /*e570*/  @P0 LDC R3, c[0x0][0x44c] ;  /* 0x00011300ff030b82 */ /* 0x000e220000000800 */
[----:B------:R-:W-:Y:S02]  /*e580*/  SHF.R.U32.HI R2, RZ, 0x3, R2 ;  /* 0x00000003ff027819 */ /* 0x000fe40000011602 */
[----:B-1----:R-:W-:-:S04]  /*e590*/  SHF.L.U32 R35, R35, 0x4, RZ ;  /* 0x0000000423237819 */ /* 0x002fc800000006ff */
[----:B------:R-:W-:Y:S02]  /*e5a0*/  LOP3.LUT R35, R2, 0x70, R35, 0xf8, !PT ;  /* 0x0000007002237812 */ /* 0x000fe400078ef823 */
[----:B------:R-:W1:Y:S03]  /*e5b0*/  @P0 LDC R2, c[0x0][0x450] ;  /* 0x00011400ff020b82 */ /* 0x000e660000000800 */
[----:B------:R-:W-:-:S04]  /*e5c0*/  IMAD R35, R17, 0x40, R35 ;  /* 0x0000004011237824 */ /* 0x000fc800078e0223 */
[----:B0-----:R-:W-:-:S04]  /*e5d0*/  @P0 IMAD.HI.U32 R3, R35, R3, RZ ;  /* 0x0000000323030227 */ /* 0x001fc800078e00ff */
[----:B------:R-:W-:Y:S01]  /*e5e0*/  IMAD.MOV.U32 R0, RZ, RZ, R35 ;  /* 0x000000ffff007224 */ /* 0x000fe200078e0023 */
[----:B-1----:R-:W-:Y:S01]  /*e5f0*/  @P0 SHF.R.U32.HI R0, RZ, R2, R3 ;  /* 0x00000002ff000219 */ /* 0x002fe20000011603 */
[----:B------:R-:W-:Y:S01]  /*e600*/  IMAD.WIDE.U32 R2, R36, UR4, RZ ;  /* 0x0000000424027c25 */ /* 0x000fe2000f8e00ff */
[----:B------:R-:W0:Y:S01]  /*e610*/  S2R R5, SR_TID.X ;  /* 0x0000000000057919 */ /* 0x000e220000002100 */
[----:B------:R-:W-:-:S04]  /*e620*/  LOP3.LUT R22, R22, 0xfffff7ff, RZ, 0xc0, !PT ;  /* 0xfffff7ff16167812 */ /* 0x000fc800078ec0ff */
[----:B------:R-:W-:Y:S01]  /*e630*/  @P0 LOP3.LUT R22, R22, 0x800, RZ, 0xfc, !PT ;  /* 0x0000080016160812 */ /* 0x000fe200078efcff */
[----:B0-----:R-:W-:-:S05]  /*e640*/  IMAD.SHL.U32 R7, R5, 0x8, RZ ;  /* 0x0000000805077824 */ /* 0x001fca00078e00ff */
[----:B------:R-:W-:Y:S01]  /*e650*/  LOP3.LUT R7, R7, 0x38, RZ, 0xc0, !PT ;  /* 0x0000003807077812 */ /* 0x000fe200078ec0ff */
[----:B--2---:R-:W-:-:S04]  /*e660*/  IMAD R4, R4, UR4, RZ ;  /* 0x0000000404047c24 */ /* 0x004fc8000f8e02ff */
        /* <DEDUP_REMOVED lines=9> */
[----:B----4-:R-:W-:-:S04]  /*e700*/  IMAD.WIDE.U32 R2, R20, UR4, R2 ;  /* 0x0000000414027c25 */ /* 0x010fc8000f8e0002 */
[----:B------:R-:W-:Y:S01]  /*e710*/  IMAD R4, R20, UR5, R4 ;  /* 0x0000000514047c24 */ /* 0x000fe2000f8e0204 */
[----:B------:R-:W-:-:S03]  /*e720*/  ULDC.64 UR4, c[0x0][0x2d0] ;  /* 0x0000b40000047ab9 */ /* 0x000fc60000000a00 */
[----:B------:R-:W-:Y:S01]  /*e730*/  IMAD.IADD R3, R3, 0x1, R4 ;  /* 0x0000000103037824 */ /* 0x000fe200078e0204 */
[----:B------:R-:W-:-:S05]  /*e740*/  SHF.R.S32.HI R4, RZ, 0x1f, R0 ;  /* 0x0000001fff047819 */ /* 0x000fca0000011400 */
[----:B------:R-:W-:Y:S02]  /*e750*/  IMAD R4, R4, UR4, RZ ;  /* 0x0000000404047c24 */ /* 0x000fe4000f8e02ff */
[----:B------:R-:W-:-:S04]  /*e760*/  IMAD.WIDE.U32 R2, R0, UR4, R2 ;  /* 0x0000000400027c25 */ /* 0x000fc8000f8e0002 */
[----:B------:R-:W-:Y:S01]  /*e770*/  IMAD R4, R0, UR5, R4 ;  /* 0x0000000500047c24 */ /* 0x000fe2000f8e0204 */
[----:B------:R-:W-:Y:S01]  /*e780*/  ULDC.64 UR4, c[0x0][0x2c8] ;  /* 0x0000b20000047ab9 */ /* 0x000fe20000000a00 */
[----:B------:R-:W-:-:S04]  /*e790*/  IMAD.MOV R0, RZ, RZ, -R0 ;  /* 0x000000ffff007224 */ /* 0x000fc800078e0a00 */
[----:B------:R-:W-:Y:S02]  /*e7a0*/  IMAD R0, R10, R0, R35 ;  /* 0x000000000a007224 */ /* 0x000fe400078e0223 */
[----:B------:R-:W-:-:S03]  /*e7b0*/  IMAD.IADD R3, R3, 0x1, R4 ;  /* 0x0000000103037824 */ /* 0x000fc600078e0204 */
[----:B------:R-:W-:Y:S01]  /*e7c0*/  SHF.R.S32.HI R4, RZ, 0x1f, R0 ;  /* 0x0000001fff047819 */ /* 0x000fe20000011400 */
[----:B------:R-:W-:-:S04]  /*e7d0*/  IMAD.WIDE.U32 R2, R0, UR4, R2 ;  /* 0x0000000400027c25 */ /* 0x000fc8000f8e0002 */
[----:B------:R-:W-:-:S04]  /*e7e0*/  IMAD R4, R4, UR4, RZ ;  /* 0x0000000404047c24 */ /* 0x000fc8000f8e02ff */
[----:B------:R-:W-:Y:S01]  /*e7f0*/  IMAD R4, R0, UR5, R4 ;  /* 0x0000000500047c24 */ /* 0x000fe2000f8e0204 */
[----:B------:R-:W-:Y:S02]  /*e800*/  ULDC.64 UR4, c[0x0][0x280] ;  /* 0x0000a00000047ab9 */ /* 0x000fe40000000a00 */
[----:B------:R-:W-:Y:S01]  /*e810*/  LEA R0, P0, R2, UR4, 0x1 ;  /* 0x0000000402007c11 */ /* 0x000fe2000f8008ff */
[----:B------:R-:W-:Y:S01]  /*e820*/  IMAD.IADD R3, R3, 0x1, R4 ;  /* 0x0000000103037824 */ /* 0x000fe200078e0204 */
[----:B------:R-:W-:Y:S01]  /*e830*/  ULDC UR4, c[0x0][0x2b8] ;  /* 0x0000ae0000047ab9 */ /* 0x000fe20000000800 */
[----:B------:R-:W-:-:S03]  /*e840*/  LOP3.LUT R20, R5, 0x7f, RZ, 0xc0, !PT ;  /* 0x0000007f05147812 */ /* 0x000fc600078ec0ff */
[----:B------:R-:W-:Y:S01]  /*e850*/  LEA.HI.X R2, R2, UR5, R3, 0x1, P0 ;  /* 0x0000000502027c11 */ /* 0x000fe200080f0c03 */
[----:B------:R-:W-:Y:S01]  /*e860*/  UMOV UR5, 0xffffffff ;  /* 0xffffffff00057882 */ /* 0x000fe20000000000 */
[----:B------:R-:W-:Y:S02]  /*e870*/  ISETP.GE.AND P0, PT, R7, UR4, PT ;  /* 0x0000000407007c0c */ /* 0x000fe4000bf06270 */
[----:B------:R-:W-:Y:S01]  /*e880*/  SHF.R.U32.HI R8, RZ, 0x3, R20 ;  /* 0x00000003ff087819 */ /* 0x000fe20000011614 */
[----:B------:R-:W-:Y:S10]  /*e890*/  BRA.DIV UR5, `(.L_x_1060) ;  /* 0x0000004205e47947 */ /* 0x000ff4000b800000 */
[----:B------:R-:W0:Y:S01]  /*e8a0*/  SHFL.IDX PT, R5, R0, RZ, 0x181f ;  /* 0x00181fff00057589 */ /* 0x000e2200000e0000 */
[----:B-----5:R-:W-:Y:S01]  /*e8b0*/  IMAD R3, R9, R10, RZ ;  /* 0x0000000a09037224 */ /* 0x020fe200078e02ff */
[----:B------:R-:W-:Y:S01]  /*e8c0*/  LOP3.LUT R22, R22, 0xfffffeff, RZ, 0xc0, !PT ;  /* 0xfffffeff16167812 */ /* 0x000fe200078ec0ff */
[----:B------:R-:W-:Y:S01]  /*e8d0*/  IMAD R17, R17, 0x40, R8 ;  /* 0x0000004011117824 */ /* 0x000fe200078e0208 */
[----:B------:R-:W1:Y:S04]  /*e8e0*/  SHFL.IDX PT, R4, R2, RZ, 0x181f ;  /* 0x00181fff02047589 */ /* 0x000e6800000e0000 */
[----:B------:R-:W-:-:S13]  /*e8f0*/  ISETP.GE.AND P2, PT, R17, R3, PT ;  /* 0x000000031100720c */ /* 0x000fda0003f46270 */
[----:B------:R-:W-:Y:S02]  /*e900*/  @P2 LOP3.LUT R22, R22, 0x100, RZ, 0xfc, !PT ;  /* 0x0000010016162812 */ /* 0x000fe400078efcff */
[----:B0-----:R-:W-:Y:S02]  /*e910*/  @!P2 LEA R5, P1, R7, R5, 0x1 ;  /* 0x000000050705a211 */ /* 0x001fe400078208ff */
[----:B------:R-:W-:-:S03]  /*e920*/  LOP3.LUT R22, R22, 0xffffff7f, RZ, 0xc0, !PT ;  /* 0xffffff7f16167812 */ /* 0x000fc600078ec0ff */
        /* <DEDUP_REMOVED lines=10> */
[----:B------:R-:W-:-:S04]  /*e9d0*/  @P2 LOP3.LUT R22, R22, 0x80, RZ, 0xfc, !PT ;  /* 0x0000008016162812 */ /* 0x000fc800078efcff */
[----:B------:R-:W-:Y:S02]  /*e9e0*/  LOP3.LUT R22, R22, 0xffffffbf, RZ, 0xc0, !PT ;  /* 0xffffffbf16167812 */ /* 0x000fe400078ec0ff */
        /* <DEDUP_REMOVED lines=11> */
[----:B------:R-:W-:-:S02]  /*eaa0*/  @P2 LOP3.LUT R22, R22, 0x40, RZ, 0xfc, !PT ;  /* 0x0000004016162812 */ /* 0x000fc400078efcff */
[----:B0-----:R-:W-:-:S05]  /*eab0*/  @!P2 LEA R5, P1, R7, R5, 0x1 ;  /* 0x000000050705a211 */ /* 0x001fca00078208ff */
[----:B-1----:R-:W-:-:S05]  /*eac0*/  @!P2 IMAD.X R4, RZ, RZ, R4, P1 ;  /* 0x000000ffff04a224 */ /* 0x002fca00008e0604 */
[----:B------:R-:W-:-:S04]  /*ead0*/  @!P2 LOP3.LUT R5, R5, R4, RZ, 0x3c, !PT ;  /* 0x000000040505a212 */ /* 0x000fc800078e3cff */
[----:B------:R-:W-:-:S04]  /*eae0*/  @!P2 LOP3.LUT R4, R5, R4, RZ, 0x3c, !PT ;  /* 0x000000040504a212 */ /* 0x000fc800078e3cff */
[----:B------:R-:W-:-:S05]  /*eaf0*/  @!P2 LOP3.LUT R5, R5, R4, RZ, 0x3c, !PT ;  /* 0x000000040505a212 */ /* 0x000fca00078e3cff */
[----:B------:R0:W-:Y:S04]  /*eb00*/  @!P2 LDGSTS.E.BYPASS.LTC128B.128 [R25+0x21400], desc[UR44][R4.64], !P0 ;  /* 0x214000000419afae */ /* 0x0001e8000c101d6c */
[----:B0-----:R0:W1:Y:S02]  /*eb10*/  SHFL.IDX PT, R4, R2, 0x3, 0x181f ;  /* 0x00781f0002047f89 */ /* 0x00106400000e0000 */
.L_x_1144:
[----:B------:R-:W-:Y:S01]  /*eb20*/  VIADD R17, R17, 0x30 ;  /* 0x0000003011117836 */ /* 0x000fe20000000000 */
[----:B------:R-:W-:-:S04]  /*eb30*/  LOP3.LUT R22, R22, 0xfffeffff, RZ, 0xc0, !PT ;  /* 0xfffeffff16167812 */ /* 0x000fc800078ec0ff */
[----:B------:R-:W-:-:S13]  /*eb40*/  ISETP.GE.AND P2, PT, R17, R3, PT ;  /* 0x000000031100720c */ /* 0x000fda0003f46270 */
[----:B0-----:R-:W-:Y:S02]  /*eb50*/  @!P2 LEA R2, P1, R7, R0, 0x1 ;  /* 0x000000000702a211 */ /* 0x001fe400078208ff */
[----:B------:R-:W-:Y:S02]  /*eb60*/  @P2 LOP3.LUT R22, R22, 0x10000, RZ, 0xfc, !PT ;  /* 0x0001000016162812 */ /* 0x000fe400078efcff */
[----:B-1----:R-:W-:-:S05]  /*eb70*/  @!P2 IADD3.X R3, RZ, R4, RZ, P1, !PT ;  /* 0x00000004ff03a210 */ /* 0x002fca0000ffe4ff */
[----:B------:R-:W-:Y:S01]  /*eb80*/  @!PT LDS RZ, [RZ] ;  /* 0x00000000fffff984 */ /* 0x000fe20000000800 */
[----:B------:R-:W-:Y:S01]  /*eb90*/  @!PT LDS RZ, [RZ] ;  /* 0x00000000fffff984 */ /* 0x000fe20000000800 */
[----:B------:R-:W-:Y:S01]  /*eba0*/  @!PT LDS RZ, [RZ] ;  /* 0x00000000fffff984 */ /* 0x000fe20000000800 */
[----:B------:R0:W-:Y:S01]  /*ebb0*/  @!P2 LDGSTS.E.BYPASS.LTC128B.128 [R25+0x21c00], desc[UR44][R2.64], !P0 ;  /* 0x21c000000219afae */ /* 0x0001e2000c101d6c */
[----:B------:R-:W-:Y:S01]  /*ebc0*/  PLOP3.LUT P0, PT, PT, PT, PT, 0x80, 0x0 ;  /* 0x000000000000781c */ /* 0x000fe20003f0f070 */
[----:B------:R-:W-:-:S12]  /*ebd0*/  NOP ;  /* 0x0000000000007918 */ /* 0x000fd80000000000 */
.L_x_1061:
[----:B------:R-:W-:Y:S02]  /*ebe0*/  PLOP3.LUT P1, PT, P1, P0, PT, 0xa2, 0x0 ;  /* 0x000000000000781c */ /* 0x000fe40000f21472 */
[----:B------:R-:W-:-:S08]  /*ebf0*/  @P0 R2UR P1, UR4, R23 ;  /* 0x00000000170402ca */ /* 0x000fd00000020000 */
[----:B------:R-:W-:-:S05]  /*ec00*/  @P0 PLOP3.LUT P0, PT, P1, PT, PT, 0x80, 0x0 ;  /* 0x000000000000081c */ /* 0x000fca0000f0f070 */
[----:B------:R-:W-:Y:S01]  /*ec10*/  @!P1 SYNCS.ARRIVE.TRANS64.RED.A0T1 RZ, [UR4+0x38800], RZ ;  /* 0x038800ffffff99a7 */ /* 0x000fe20008200404 */
[----:B------:R-:W-:Y:S07]  /*ec20*/  @!P1 ARRIVES.LDGSTSBAR.64.TRANSCNT [UR4+0x38800] ;  /* 0x03880000ff0099b0 */ /* 0x000fee0008000a84 */
[----:B------:R-:W-:Y:S05]  /*ec30*/  @P0 BRA.U.ANY `(.L_x_1061) ;  /* 0xfffffffd00e80947 */ /* 0x000fea000393ffff */
[----:B------:R-:W-:Y:S01]  /*ec40*/  NOP ;  /* 0x0000000000007918 */ /* 0x000fe20000000000 */
[----:B------:R-:W-:Y:S01]  /*ec50*/  VIADD R0, R23, 0x26400 ;  /* 0x0002640017007836 */ /* 0x000fe20000000000 */
[----:B------:R1:W-:Y:S01]  /*ec60*/  SYNCS.ARRIVE.TRANS64.A1T0 RZ, [R23+URZ+0x38800], RZ ;  /* 0x038800ff17ff79a7 */ /* 0x0003e2000810003f */
[----:B------:R-:W-:Y:S03]  /*ec70*/  BSSY B6, `(.L_x_1062) ;  /* 0x0000013000067945 */ /* 0x000fe60003800000 */
[----:B------:R-:W-:-:S13]  /*ec80*/  LOP3.LUT P0, RZ, R0, 0x3ff, RZ, 0xc0, !PT ;  /* 0x000003ff00ff7812 */ /* 0x000fda000780c0ff */
[----:B-1----:R-:W-:Y:S05]  /*ec90*/  @!P0 BRA `(.L_x_1063) ;  /* 0x0000000000408947 */ /* 0x002fea0003800000 */
        /* <DEDUP_REMOVED lines=15> */
[----:B0-----:R-:W-:Y:S05]  /*ed90*/  CALL.ABS.NOINC R2 ;  /* 0x0000000002007343 */ /* 0x001fea0003c00000 */
.L_x_1063:
[----:B------:R-:W-:Y:S05]  /*eda0*/  BSYNC B6 ;  /* 0x0000000000067941 */ /* 0x000fea0003800000 */
.L_x_1062:
[----:B------:R-:W2:Y:S01]  /*edb0*/  LDL.LU R21, [R1+0xc] ;  /* 0x00000c0001157983 */ /* 0x000ea20000300800 */
[----:B0-----:R-:W0:Y:S01]  /*edc0*/  LDC R2, c[0x0][0x448] ;  /* 0x00011200ff027b82 */ /* 0x001e220000000800 */
[----:B------:R-:W-:Y:S02]  /*edd0*/  ULDC.64 UR4, c[0x0][0x398] ;  /* 0x0000e60000047ab9 */ /* 0x000fe40000000a00 */
[----:B------:R-:W3:Y:S04]  /*ede0*/  LDL.LU R20, [R1+0x14] ;  /* 0x0000140001147983 */ /* 0x000ee80000300800 */
[----:B------:R-:W4:Y:S01]  /*edf0*/  LDL.LU R17, [R1+0x8] ;  /* 0x0000080001117983 */ /* 0x000f220000300800 */
[----:B0-----:R-:W-:-:S13]  /*ee00*/  ISETP.NE.AND P6, PT, R2, 0x1, PT ;  /* 0x000000010200780c */ /* 0x001fda0003fc5270 */
[----:B------:R-:W0:Y:S08]  /*ee10*/  @P6 LDC R3, c[0x0][0x44c] ;  /* 0x00011300ff036b82 */ /* 0x000e300000000800 */
[----:B------:R-:W1:Y:S01]  /*ee20*/  @P6 LDC R2, c[0x0][0x450] ;  /* 0x00011400ff026b82 */ /* 0x000e620000000800 */
[----:B------:R-:W-:Y:S01]  /*ee30*/  IMAD.MOV.U32 R0, RZ, RZ, R35 ;  /* 0x000000ffff007224 */ /* 0x000fe200078e0023 */
[----:B------:R-:W5:Y:S01]  /*ee40*/  S2R R7, SR_TID.X ;  /* 0x0000000000077919 */ /* 0x000f620000002100 */
[----:B0-----:R-:W-:-:S05]  /*ee50*/  @P6 IMAD.HI.U32 R3, R35, R3, RZ ;  /* 0x0000000323036227 */ /* 0x001fca00078e00ff */
[----:B-1----:R-:W-:Y:S01]  /*ee60*/  @P6 SHF.R.U32.HI R0, RZ, R2, R3 ;  /* 0x00000002ff006219 */ /* 0x002fe20000011603 */
[----:B------:R-:W-:Y:S01]  /*ee70*/  IMAD.WIDE.U32 R2, R36, UR4, RZ ;  /* 0x0000000424027c25 */ /* 0x000fe2000f8e00ff */
[----:B------:R-:W0:Y:S02]  /*ee80*/  S2R R10, SR_TID.X ;  /* 0x00000000000a7919 */ /* 0x000e240000002100 */
[----:B------:R-:W-:Y:S01]  /*ee90*/  SHF.R.S32.HI R5, RZ, 0x1f, R0 ;  /* 0x0000001fff057819 */ /* 0x000fe20000011400 */
[----:B------:R-:W1:Y:S01]  /*eea0*/  S2R R9, SR_TID.X ;  /* 0x0000000000097919 */ /* 0x000e620000002100 */
[----:B------:R-:W-:Y:S01]  /*eeb0*/  LOP3.LUT R22, R22, 0xfffff7ff, RZ, 0xc0, !PT ;  /* 0xfffff7ff16167812 */ /* 0x000fe200078ec0ff */
[----:B-1----:R-:W-:-:S05]  /*eec0*/  IMAD.SHL.U32 R8, R9, 0x8, RZ ;  /* 0x0000000809087824 */ /* 0x002fca00078e00ff */
        /* <DEDUP_REMOVED lines=10> */
[----:B---3--:R-:W-:Y:S02]  /*ef70*/  IMAD R4, R20, UR4, RZ ;  /* 0x0000000414047c24 */ /* 0x008fe4000f8e02ff */
[----:B----4-:R-:W-:Y:S01]  /*ef80*/  IMAD.WIDE.U32 R2, R17, UR4, R2 ;  /* 0x0000000411027c25 */ /* 0x010fe2000f8e0002 */
        /* <DEDUP_REMOVED lines=10> */
[----:B------:R-:W-:Y:S01]  /*f030*/  ULDC.64 UR4, c[0x0][0x3c8] ;  /* 0x0000f20000047ab9 */ /* 0x000fe20000000a00 */
[----:B-----5:R-:W-:Y:S02]  /*f040*/  IMAD.SHL.U32 R20, R7, 0x8, RZ ;  /* 0x0000000807147824 */ /* 0x020fe400078e00ff */
[----:B------:R-:W-:Y:S02]  /*f050*/  IMAD.IADD R3, R3, 0x1, R5 ;  /* 0x0000000103037824 */ /* 0x000fe400078e0205 */
[----:B------:R-:W-:Y:S01]  /*f060*/  IMAD R0, R0, UR4, RZ ;  /* 0x0000000400007c24 */ /* 0x000fe2000f8e02ff */
[----:B------:R-:W-:Y:S01]  /*f070*/  LOP3.LUT R20, R20, 0x38, RZ, 0xc0, !PT ;  /* 0x0000003814147812 */ /* 0x000fe200078ec0ff */
[----:B------:R-:W-:-:S04]  /*f080*/  IMAD.WIDE.U32 R2, R4, UR4, R2 ;  /* 0x0000000404027c25 */ /* 0x000fc8000f8e0002 */
[----:B------:R-:W-:Y:S01]  /*f090*/  IMAD R0, R4, UR5, R0 ;  /* 0x0000000504007c24 */ /* 0x000fe2000f8e0200 */
[----:B------:R-:W-:Y:S01]  /*f0a0*/  ULDC.64 UR4, c[0x0][0x390] ;  /* 0x0000e40000047ab9 */ /* 0x000fe20000000a00 */
[----:B------:R-:W-:Y:S01]  /*f0b0*/  IMAD.SHL.U32 R17, R7, 0x8, RZ ;  /* 0x0000000807117824 */ /* 0x000fe200078e00ff */
[----:B------:R-:W-:Y:S02]  /*f0c0*/  LOP3.LUT R7, R20, 0x80, RZ, 0xfc, !PT ;  /* 0x0000008014077812 */ /* 0x000fe400078efcff */
[----:B------:R-:W-:Y:S02]  /*f0d0*/  IADD3 R6, R3, R0, RZ ;  /* 0x0000000003067210 */ /* 0x000fe40007ffe0ff */
[----:B------:R-:W-:Y:S01]  /*f0e0*/  LEA R0, P0, R2, UR4, 0x1 ;  /* 0x0000000402007c11 */ /* 0x000fe2000f8008ff */
[----:B------:R-:W-:Y:S01]  /*f0f0*/  ULDC UR4, c[0x0][0x3b8] ;  /* 0x0000ee0000047ab9 */ /* 0x000fe20000000800 */
[----:B------:R-:W-:Y:S02]  /*f100*/  LOP3.LUT R17, R17, 0x38, RZ, 0xc0, !PT ;  /* 0x0000003811117812 */ /* 0x000fe400078ec0ff */
[----:B------:R-:W-:-:S02]  /*f110*/  ISETP.GE.AND P4, PT, R7, UR4, PT ;  /* 0x0000000407007c0c */ /* 0x000fc4000bf86270 */
[----:B------:R-:W-:Y:S01]  /*f120*/  LOP3.LUT R7, R17, 0x40, RZ, 0xfc, !PT ;  /* 0x0000004011077812 */ /* 0x000fe200078efcff */
[----:B0-----:R-:W-:-:S05]  /*f130*/  IMAD.SHL.U32 R17, R10, 0x8, RZ ;  /* 0x000000080a117824 */ /* 0x001fca00078e00ff */
[----:B------:R-:W-:Y:S02]  /*f140*/  LOP3.LUT R17, R17, 0x38, RZ, 0xc0, !PT ;  /* 0x0000003811117812 */ /* 0x000fe400078ec0ff */
[----:B------:R-:W-:Y:S02]  /*f150*/  ISETP.GE.AND P5, PT, R7, UR4, PT ;  /* 0x0000000407007c0c */ /* 0x000fe4000bfa6270 */
[----:B------:R-:W-:Y:S01]  /*f160*/  LOP3.LUT R7, R17, 0x100, RZ, 0xfc, !PT ;  /* 0x0000010011077812 */ /* 0x000fe200078efcff */
[----:B------:R-:W-:Y:S01]  /*f170*/  IMAD.SHL.U32 R17, R10, 0x8, RZ ;  /* 0x000000080a117824 */ /* 0x000fe200078e00ff */
[----:B------:R-:W-:-:S04]  /*f180*/  ISETP.GE.AND P1, PT, R8, UR4, PT ;  /* 0x0000000408007c0c */ /* 0x000fc8000bf26270 */
[----:B------:R-:W-:Y:S01]  /*f190*/  LOP3.LUT R17, R17, 0x38, RZ, 0xc0, !PT ;  /* 0x0000003811117812 */ /* 0x000fe200078ec0ff */
[----:B------:R-:W-:Y:S01]  /*f1a0*/  IMAD.SHL.U32 R20, R9, 0x8, RZ ;  /* 0x0000000809147824 */ /* 0x000fe200078e00ff */
[----:B------:R-:W-:Y:S02]  /*f1b0*/  ISETP.GE.AND P2, PT, R7, UR4, PT ;  /* 0x0000000407007c0c */ /* 0x000fe4000bf46270 */
[----:B------:R-:W-:Y:S01]  /*f1c0*/  LOP3.LUT R7, R17, 0xc0, RZ, 0xfc, !PT ;  /* 0x000000c011077812 */ /* 0x000fe200078efcff */
[----:B------:R-:W-:Y:S01]  /*f1d0*/  IMAD.SHL.U32 R17, R9, 0x8, RZ ;  /* 0x0000000809117824 */ /* 0x000fe200078e00ff */
[----:B------:R-:W-:Y:S02]  /*f1e0*/  LOP3.LUT R20, R20, 0x38, RZ, 0xc0, !PT ;  /* 0x0000003814147812 */ /* 0x000fe400078ec0ff */
[----:B------:R-:W-:Y:S02]  /*f1f0*/  LEA.HI.X R6, R2, UR5, R6, 0x1, P0 ;  /* 0x0000000502067c11 */ /* 0x000fe400080f0c06 */
[----:B------:R-:W-:-:S02]  /*f200*/  LOP3.LUT R17, R17, 0x38, RZ, 0xc0, !PT ;  /* 0x0000003811117812 */ /* 0x000fc400078ec0ff */
[----:B------:R-:W-:Y:S02]  /*f210*/  SEL R2, RZ, 0x1, P1 ;  /* 0x00000001ff027807 */ /* 0x000fe40000800000 */
[----:B------:R-:W-:Y:S02]  /*f220*/  SEL R3, RZ, 0x4, P4 ;  /* 0x00000004ff037807 */ /* 0x000fe40002000000 */
[----:B------:R-:W-:Y:S02]  /*f230*/  SEL R4, RZ, 0x2, P5 ;  /* 0x00000002ff047807 */ /* 0x000fe40002800000 */
[----:B------:R-:W-:Y:S02]  /*f240*/  ISETP.GE.AND P3, PT, R7, UR4, PT ;  /* 0x0000000407007c0c */ /* 0x000fe4000bf66270 */
[----:B------:R-:W-:Y:S02]  /*f250*/  LOP3.LUT R7, R20, 0x180, RZ, 0xfc, !PT ;  /* 0x0000018014077812 */ /* 0x000fe400078efcff */
[----:B------:R-:W-:-:S02]  /*f260*/  LOP3.LUT R9, R17, 0x140, RZ, 0xfc, !PT ;  /* 0x0000014011097812 */ /* 0x000fc400078efcff */
[----:B------:R-:W-:Y:S02]  /*f270*/  IADD3 R2, R3, R4, R2 ;  /* 0x0000000403027210 */ /* 0x000fe40007ffe002 */
[----:B------:R-:W-:Y:S02]  /*f280*/  SEL R3, RZ, 0x10, P2 ;  /* 0x00000010ff037807 */ /* 0x000fe40001000000 */
[----:B------:R-:W-:Y:S02]  /*f290*/  SEL R4, RZ, 0x8, P3 ;  /* 0x00000008ff047807 */ /* 0x000fe40001800000 */
[----:B------:R-:W-:Y:S02]  /*f2a0*/  @P1 LOP3.LUT R22, R22, 0x800, RZ, 0xfc, !PT ;  /* 0x0000080016161812 */ /* 0x000fe400078efcff */
[----:B------:R-:W-:Y:S02]  /*f2b0*/  ISETP.GE.AND P0, PT, R7, UR4, PT ;  /* 0x0000000407007c0c */ /* 0x000fe4000bf06270 */
[----:B------:R-:W-:-:S02]  /*f2c0*/  LOP3.LUT R7, R17, 0x1c0, RZ, 0xfc, !PT ;  /* 0x000001c011077812 */ /* 0x000fc400078efcff */
[----:B------:R-:W-:Y:S02]  /*f2d0*/  ISETP.GE.AND P1, PT, R9, UR4, PT ;  /* 0x0000000409007c0c */ /* 0x000fe4000bf26270 */
[----:B------:R-:W-:Y:S02]  /*f2e0*/  IADD3 R4, R3, R2, R4 ;  /* 0x0000000203047210 */ /* 0x000fe40007ffe004 */
[----:B------:R-:W-:Y:S02]  /*f2f0*/  SEL R2, RZ, 0x40, P0 ;  /* 0x00000040ff027807 */ /* 0x000fe40000000000 */
[----:B------:R-:W-:Y:S02]  /*f300*/  SEL R3, RZ, 0x20, P1 ;  /* 0x00000020ff037807 */ /* 0x000fe40000800000 */
[----:B------:R-:W-:Y:S01]  /*f310*/  ISETP.GE.AND P0, PT, R7, UR4, PT ;  /* 0x0000000407007c0c */ /* 0x000fe2000bf06270 */
[----:B------:R-:W-:Y:S01]  /*f320*/  UMOV UR4, 0xffffffff ;  /* 0xffffffff00047882 */ /* 0x000fe20000000000 */
[----:B------:R-:W-:-:S02]  /*f330*/  IADD3 R4, R2, R4, R3 ;  /* 0x0000000402047210 */ /* 0x000fc40007ffe003 */
[----:B------:R-:W-:-:S05]  /*f340*/  SEL R5, RZ, 0x80, P0 ;  /* 0x00000080ff057807 */ /* 0x000fca0000000000 */
[----:B------:R-:W-:Y:S01]  /*f350*/  IMAD.IADD R5, R4, 0x1, R5 ;  /* 0x0000000104057824 */ /* 0x000fe200078e0205 */
[----:B------:R-:W-:Y:S06]  /*f360*/  BRA.DIV UR4, `(.L_x_1064) ;  /* 0x0000003e048c7947 */ /* 0x000fec000b800000 */
[C---:B------:R-:W-:Y:S01]  /*f370*/  LOP3.LUT P6, RZ, R22.reuse, 0x40, RZ, 0xc0, !PT ;  /* 0x0000004016ff7812 */ /* 0x040fe200078cc0ff */
[----:B------:R-:W0:Y:S01]  /*f380*/  SHFL.IDX PT, R3, R0, RZ, 0x181f ;  /* 0x00181fff00037589 */ /* 0x000e2200000e0000 */
[----:B------:R-:W-:-:S03]  /*f390*/  LOP3.LUT R22, R22, 0xffbfffff, RZ, 0xc0, !PT ;  /* 0xffbfffff16167812 */ /* 0x000fc600078ec0ff */
[----:B------:R-:W1:Y:S08]  /*f3a0*/  SHFL.IDX PT, R2, R6, RZ, 0x181f ;  /* 0x00181fff06027589 */ /* 0x000e7000000e0000 */
[----:B------:R-:W-:-:S04]  /*f3b0*/  @P6 LOP3.LUT R22, R22, 0x400000, RZ, 0xfc, !PT ;  /* 0x0040000016166812 */ /* 0x000fc800078efcff */
[C---:B------:R-:W-:Y:S02]  /*f3c0*/  LOP3.LUT P6, RZ, R22.reuse, 0x80, RZ, 0xc0, !PT ;  /* 0x0000008016ff7812 */ /* 0x040fe400078cc0ff */
[----:B------:R-:W-:-:S11]  /*f3d0*/  LOP3.LUT R22, R22, 0xff7fffff, RZ, 0xc0, !PT ;  /* 0xff7fffff16167812 */ /* 0x000fd600078ec0ff */
[----:B------:R-:W-:-:S04]  /*f3e0*/  @P6 LOP3.LUT R22, R22, 0x800000, RZ, 0xfc, !PT ;  /* 0x0080000016166812 */ /* 0x000fc800078efcff */
[----:B------:R-:W-:-:S13]  /*f3f0*/  LOP3.LUT P6, RZ, R22, 0x100, RZ, 0xc0, !PT ;  /* 0x0000010016ff7812 */ /* 0x000fda00078cc0ff */
[----:B0-----:R-:W-:Y:S02]  /*f400*/  @!P6 LEA R3, P0, R8, R3, 0x1 ;  /* 0x000000030803e211 */ /* 0x001fe400078008ff */
[----:B------:R-:W-:-:S03]  /*f410*/  @!P6 LOP3.LUT R7, R4, 0x40, RZ, 0xc0, !PT ;  /* 0x000000400407e812 */ /* 0x000fc600078ec0ff */
[----:B-1----:R-:W-:Y:S01]  /*f420*/  @!P6 IMAD.X R2, RZ, RZ, R2, P0 ;  /* 0x000000ffff02e224 */ /* 0x002fe200000e0602 */
[----:B------:R-:W-:Y:S02]  /*f430*/  LOP3.LUT P0, RZ, R22, 0x800, RZ, 0xc0, !PT ;  /* 0x0000080016ff7812 */ /* 0x000fe4000780c0ff */
[----:B------:R-:W-:Y:S02]  /*f440*/  @!P6 SHF.R.U32.HI R7, RZ, 0x2, R7 ;  /* 0x00000002ff07e819 */ /* 0x000fe40000011607 */
[----:B------:R-:W-:-:S04]  /*f450*/  @!P6 LOP3.LUT R3, R3, R2, RZ, 0x3c, !PT ;  /* 0x000000020303e212 */ /* 0x000fc800078e3cff */
[----:B------:R-:W-:-:S04]  /*f460*/  @!P6 LOP3.LUT R2, R3, R2, RZ, 0x3c, !PT ;  /* 0x000000020302e212 */ /* 0x000fc800078e3cff */
[----:B------:R-:W-:-:S05]  /*f470*/  @!P6 LOP3.LUT R3, R3, R2, RZ, 0x3c, !PT ;  /* 0x000000020303e212 */ /* 0x000fca00078e3cff */
[----:B------:R-:W-:Y:S01]  /*f480*/  @!PT LDS RZ, [RZ] ;  /* 0x00000000fffff984 */ /* 0x000fe20000000800 */
[----:B------:R-:W-:Y:S01]  /*f490*/  @!P6 LDGSTS.E.BYPASS.LTC128B.128 [R25+0x26400], desc[UR44][R2.64], !P0 ;  /* 0x264000000219efae */ /* 0x000fe2000c101d6c */
[----:B------:R-:W-:Y:S02]  /*f4a0*/  @!P6 ISETP.NE.U32.AND P0, PT, R7, RZ, PT ;  /* 0x000000ff0700e20c */ /* 0x000fe40003f05070 */
[----:B------:R-:W-:Y:S01]  /*f4b0*/  @!P6 LOP3.LUT R7, R5, 0x80, RZ, 0xc0, !PT ;  /* 0x000000800507e812 */ /* 0x000fe200078ec0ff */
[----:B------:R-:W-:Y:S03]  /*f4c0*/  @!P6 LDGSTS.E.BYPASS.LTC128B.128 [R25+0x28400], desc[UR44][R2.64+0x80], !P5 ;  /* 0x284000800219efae */ /* 0x000fe6000e901d6c */
[----:B------:R-:W-:Y:S01]  /*f4d0*/  @!P6 SHF.R.U32.HI R7, RZ, 0x3, R7 ;  /* 0x00000003ff07e819 */ /* 0x000fe20000011607 */
[----:B------:R-:W-:Y:S04]  /*f4e0*/  @!P6 LDGSTS.E.BYPASS.LTC128B.128 [R25+0x2a400], desc[UR44][R2.64+0x100], !P4 ;  /* 0x2a4001000219efae */ /* 0x000fe8000e101d6c */
[----:B------:R-:W-:Y:S04]  /*f4f0*/  @!P6 LDGSTS.E.BYPASS.LTC128B.128 [R25+0x2c400], desc[UR44][R2.64+0x180], !P3 ;  /* 0x2c4001800219efae */ /* 0x000fe8000d901d6c */
[----:B------:R-:W-:Y:S04]  /*f500*/  @!P6 LDGSTS.E.BYPASS.LTC128B.128 [R25+0x2e400], desc[UR44][R2.64+0x200], !P2 ;  /* 0x2e4002000219efae */ /* 0x000fe8000d101d6c */
[----:B------:R-:W-:Y:S04]  /*f510*/  @!P6 LDGSTS.E.BYPASS.LTC128B.128 [R25+0x30400], desc[UR44][R2.64+0x280], !P1 ;  /* 0x304002800219efae */ /* 0x000fe8000c901d6c */
[----:B------:R-:W-:Y:S01]  /*f520*/  @!P6 LDGSTS.E.BYPASS.LTC128B.128 [R25+0x32400], desc[UR44][R2.64+0x300], P0 ;  /* 0x324003000219efae */ /* 0x000fe20008101d6c */
[----:B------:R-:W-:-:S03]  /*f530*/  @!P6 ISETP.NE.U32.AND P0, PT, R7, RZ, PT ;  /* 0x000000ff0700e20c */ /* 0x000fc60003f05070 */
[----:B------:R-:W-:Y:S10]  /*f540*/  SHFL.IDX PT, R7, R6, 0x1, 0x181f ;  /* 0x00381f0006077f89 */ /* 0x000ff400000e0000 */
[----:B------:R0:W-:Y:S01]  /*f550*/  @!P6 LDGSTS.E.BYPASS.LTC128B.128 [R25+0x34400], desc[UR44][R2.64+0x380], P0 ;  /* 0x344003800219efae */ /* 0x0001e20008101d6c */
[----:B------:R-:W-:-:S03]  /*f560*/  LOP3.LUT P6, RZ, R22, 0x800000, RZ, 0xc0, !PT ;  /* 0x0080000016ff7812 */ /* 0x000fc600078cc0ff */
[----:B0-----:R-:W0:Y:S10]  /*f570*/  SHFL.IDX PT, R2, R0, 0x1, 0x181f ;  /* 0x00381f0000027f89 */ /* 0x001e3400000e0000 */
[----:B0-----:R-:W-:-:S05]  /*f580*/  @!P6 LEA R2, P0, R8, R2, 0x1 ;  /* 0x000000020802e211 */ /* 0x001fca00078008ff */
[----:B------:R-:W-:Y:S01]  /*f590*/  @!P6 IMAD.X R3, RZ, RZ, R7, P0 ;  /* 0x000000ffff03e224 */ /* 0x000fe200000e0607 */
[----:B------:R-:W-:Y:S02]  /*f5a0*/  LOP3.LUT P0, RZ, R22, 0x800, RZ, 0xc0, !PT ;  /* 0x0000080016ff7812 */ /* 0x000fe4000780c0ff */
[----:B------:R-:W-:-:S04]  /*f5b0*/  @!P6 LOP3.LUT R7, R4, 0x40, RZ, 0xc0, !PT ;  /* 0x000000400407e812 */ /* 0x000fc800078ec0ff */
[----:B------:R-:W-:-:S07]  /*f5c0*/  @!P6 SHF.R.U32.HI R7, RZ, 0x2, R7 ;  /* 0x00000002ff07e819 */ /* 0x000fce0000011607 */
        /* <DEDUP_REMOVED lines=11> */
[----:B------:R-:W-:Y:S04]  /*f680*/  SHFL.IDX PT, R7, R6, 0x2, 0x181f ;  /* 0x00581f0006077f89 */ /* 0x000fe800000e0000 */
[----:B------:R-:W-:Y:S06]  /*f690*/  SHFL.IDX PT, R6, R6, 0x3, 0x181f ;  /* 0x00781f0006067f89 */ /* 0x000fec00000e0000 */
[----:B------:R0:W-:Y:S01]  /*f6a0*/  @!P6 LDGSTS.E.BYPASS.LTC128B.128 [R25+0x34c00], desc[UR44][R2.64+0x380], P0 ;  /* 0x34c003800219efae */ /* 0x0001e20008101d6c */
[----:B------:R-:W-:-:S03]  /*f6b0*/  LOP3.LUT P6, RZ, R22, 0x400000, RZ, 0xc0, !PT ;  /* 0x0040000016ff7812 */ /* 0x000fc600078cc0ff */
[----:B0-----:R-:W0:Y:S04]  /*f6c0*/  SHFL.IDX PT, R2, R0, 0x2, 0x181f ;  /* 0x00581f0000027f89 */ /* 0x001e2800000e0000 */
[----:B------:R-:W1:Y:S06]  /*f6d0*/  SHFL.IDX PT, R0, R0, 0x3, 0x181f ;  /* 0x00781f0000007f89 */ /* 0x000e6c00000e0000 */
[----:B0-----:R-:W-:-:S05]  /*f6e0*/  @!P6 LEA R2, P0, R8, R2, 0x1 ;  /* 0x000000020802e211 */ /* 0x001fca00078008ff */
[----:B------:R-:W-:Y:S01]  /*f6f0*/  @!P6 IMAD.X R3, RZ, RZ, R7, P0 ;  /* 0x000000ffff03e224 */ /* 0x000fe200000e0607 */
[----:B------:R-:W-:Y:S02]  /*f700*/  LOP3.LUT P0, RZ, R22, 0x800, RZ, 0xc0, !PT ;  /* 0x0000080016ff7812 */ /* 0x000fe4000780c0ff */
[----:B------:R-:W-:-:S04]  /*f710*/  @!P6 LOP3.LUT R7, R4, 0x40, RZ, 0xc0, !PT ;  /* 0x000000400407e812 */ /* 0x000fc800078ec0ff */
[----:B------:R-:W-:-:S07]  /*f720*/  @!P6 SHF.R.U32.HI R7, RZ, 0x2, R7 ;  /* 0x00000002ff07e819 */ /* 0x000fce0000011607 */
[----:B------:R0:W-:Y:S01]  /*f730*/  @!P6 LDGSTS.E.BYPASS.LTC128B.128 [R25+0x27400], desc[UR44][R2.64], !P0 ;  /* 0x274000000219efae */ /* 0x0001e2000c101d6c */
[----:B------:R-:W-:Y:S02]  /*f740*/  @!P6 ISETP.NE.U32.AND P0, PT, R7, RZ, PT ;  /* 0x000000ff0700e20c */ /* 0x000fe40003f05070 */
[----:B------:R-:W-:Y:S01]  /*f750*/  @!P6 LOP3.LUT R7, R5, 0x80, RZ, 0xc0, !PT ;  /* 0x000000800507e812 */ /* 0x000fe200078ec0ff */
[----:B------:R0:W-:Y:S03]  /*f760*/  @!P6 LDGSTS.E.BYPASS.LTC128B.128 [R25+0x29400], desc[UR44][R2.64+0x80], !P5 ;  /* 0x294000800219efae */ /* 0x0001e6000e901d6c */
[----:B------:R-:W-:Y:S01]  /*f770*/  @!P6 SHF.R.U32.HI R7, RZ, 0x3, R7 ;  /* 0x00000003ff07e819 */ /* 0x000fe20000011607 */
[----:B------:R0:W-:Y:S04]  /*f780*/  @!P6 LDGSTS.E.BYPASS.LTC128B.128 [R25+0x2b400], desc[UR44][R2.64+0x100], !P4 ;  /* 0x2b4001000219efae */ /* 0x0001e8000e101d6c */
[----:B------:R0:W-:Y:S04]  /*f790*/  @!P6 LDGSTS.E.BYPASS.LTC128B.128 [R25+0x2d400], desc[UR44][R2.64+0x180], !P3 ;  /* 0x2d4001800219efae */ /* 0x0001e8000d901d6c */
[----:B------:R0:W-:Y:S04]  /*f7a0*/  @!P6 LDGSTS.E.BYPASS.LTC128B.128 [R25+0x2f400], desc[UR44][R2.64+0x200], !P2 ;  /* 0x2f4002000219efae */ /* 0x0001e8000d101d6c */
[----:B------:R0:W-:Y:S04]  /*f7b0*/  @!P6 LDGSTS.E.BYPASS.LTC128B.128 [R25+0x31400], desc[UR44][R2.64+0x280], !P1 ;  /* 0x314002800219efae */ /* 0x0001e8000c901d6c */
[----:B------:R0:W-:Y:S01]  /*f7c0*/  @!P6 LDGSTS.E.BYPASS.LTC128B.128 [R25+0x33400], desc[UR44][R2.64+0x300], P0 ;  /* 0x334003000219efae */ /* 0x0001e20008101d6c */
[----:B------:R-:W-:-:S13]  /*f7d0*/  @!P6 ISETP.NE.U32.AND P0, PT, R7, RZ, PT ;  /* 0x000000ff0700e20c */ /* 0x000fda0003f05070 */
[----:B-1----:R0:W-:Y:S02]  /*f7e0*/  @!P6 LDGSTS.E.BYPASS.LTC128B.128 [R25+0x35400], desc[UR44][R2.64+0x380], P0 ;  /* 0x354003800219efae */ /* 0x0021e40008101d6c */
.L_x_1154:
[----:B------:R-:W-:Y:S01]  /*f7f0*/  LOP3.LUT P0, RZ, R22, 0x10000, RZ, 0xc0, !PT ;  /* 0x0001000016ff7812 */ /* 0x000fe2000780c0ff */
[----:B------:R-:W-:-:S12]  /*f800*/  BSSY B0, `(.L_x_1065) ;  /* 0x0000016000007945 */ /* 0x000fd80003800000 */
[----:B------:R-:W-:Y:S05]  /*f810*/  @P0 BRA `(.L_x_1066) ;  /* 0x0000000000500947 */ /* 0x000fea0003800000 */
[----:B------:R-:W-:Y:S02]  /*f820*/  LOP3.LUT R4, R4, 0x40, RZ, 0xc0, !PT ;  /* 0x0000004004047812 */ /* 0x000fe400078ec0ff */
[----:B------:R-:W-:Y:S02]  /*f830*/  LOP3.LUT P6, RZ, R22, 0x800, RZ, 0xc0, !PT ;  /* 0x0000080016ff7812 */ /* 0x000fe400078cc0ff */
[----:B0-----:R-:W-:Y:S02]  /*f840*/  LEA R2, P0, R8, R0, 0x1 ;  /* 0x0000000008027211 */ /* 0x001fe400078008ff */
[----:B------:R-:W-:Y:S02]  /*f850*/  SHF.R.U32.HI R4, RZ, 0x2, R4 ;  /* 0x00000002ff047819 */ /* 0x000fe40000011604 */
[----:B------:R-:W-:Y:S01]  /*f860*/  LOP3.LUT R5, R5, 0x80, RZ, 0xc0, !PT ;  /* 0x0000008005057812 */ /* 0x000fe200078ec0ff */
[----:B------:R-:W-:Y:S01]  /*f870*/  IMAD.X R3, RZ, RZ, R6, P0 ;  /* 0x000000ffff037224 */ /* 0x000fe200000e0606 */
[----:B------:R-:W-:-:S02]  /*f880*/  ISETP.NE.U32.AND P0, PT, R4, RZ, PT ;  /* 0x000000ff0400720c */ /* 0x000fc40003f05070 */
[----:B------:R-:W-:-:S03]  /*f890*/  SHF.R.U32.HI R5, RZ, 0x3, R5 ;  /* 0x00000003ff057819 */ /* 0x000fc60000011605 */
[----:B------:R-:W-:Y:S01]  /*f8a0*/  @!PT LDS RZ, [RZ] ;  /* 0x00000000fffff984 */ /* 0x000fe20000000800 */
[----:B------:R-:W-:Y:S01]  /*f8b0*/  @!PT LDS RZ, [RZ] ;  /* 0x00000000fffff984 */ /* 0x000fe20000000800 */
[----:B------:R-:W-:Y:S01]  /*f8c0*/  @!PT LDS RZ, [RZ] ;  /* 0x00000000fffff984 */ /* 0x000fe20000000800 */
[----:B------:R1:W-:Y:S04]  /*f8d0*/  LDGSTS.E.BYPASS.LTC128B.128 [R25+0x27c00], desc[UR44][R2.64], !P6 ;  /* 0x27c0000002197fae */ /* 0x0003e8000f101d6c */
[----:B------:R1:W-:Y:S04]  /*f8e0*/  LDGSTS.E.BYPASS.LTC128B.128 [R25+0x29c00], desc[UR44][R2.64+0x80], !P5 ;  /* 0x29c0008002197fae */ /* 0x0003e8000e901d6c */
[----:B------:R1:W-:Y:S04]  /*f8f0*/  LDGSTS.E.BYPASS.LTC128B.128 [R25+0x2bc00], desc[UR44][R2.64+0x100], !P4 ;  /* 0x2bc0010002197fae */ /* 0x0003e8000e101d6c */
[----:B------:R1:W-:Y:S04]  /*f900*/  LDGSTS.E.BYPASS.LTC128B.128 [R25+0x2dc00], desc[UR44][R2.64+0x180], !P3 ;  /* 0x2dc0018002197fae */ /* 0x0003e8000d901d6c */
[----:B------:R1:W-:Y:S04]  /*f910*/  LDGSTS.E.BYPASS.LTC128B.128 [R25+0x2fc00], desc[UR44][R2.64+0x200], !P2 ;  /* 0x2fc0020002197fae */ /* 0x0003e8000d101d6c */
[----:B------:R1:W-:Y:S04]  /*f920*/  LDGSTS.E.BYPASS.LTC128B.128 [R25+0x31c00], desc[UR44][R2.64+0x280], !P1 ;  /* 0x31c0028002197fae */ /* 0x0003e8000c901d6c */
[----:B------:R1:W-:Y:S01]  /*f930*/  LDGSTS.E.BYPASS.LTC128B.128 [R25+0x33c00], desc[UR44][R2.64+0x300], P0 ;  /* 0x33c0030002197fae */ /* 0x0003e20008101d6c */
[----:B------:R-:W-:-:S13]  /*f940*/  ISETP.NE.U32.AND P0, PT, R5, RZ, PT ;  /* 0x000000ff0500720c */ /* 0x000fda0003f05070 */
[----:B------:R1:W-:Y:S02]  /*f950*/  LDGSTS.E.BYPASS.LTC128B.128 [R25+0x35c00], desc[UR44][R2.64+0x380], P0 ;  /* 0x35c0038002197fae */ /* 0x0003e40008101d6c */
.L_x_1066:
[----:B------:R-:W-:Y:S05]  /*f960*/  BSYNC B0 ;  /* 0x0000000000007941 */ /* 0x000fea0003800000 */
.L_x_1065:
[----:B------:R-:W-:Y:S01]  /*f970*/  NOP ;  /* 0x0000000000007918 */ /* 0x000fe20000000000 */
[----:B------:R-:W-:-:S13]  /*f980*/  PLOP3.LUT P0, PT, PT, PT, PT, 0x80, 0x0 ;  /* 0x000000000000781c */ /* 0x000fda0003f0f070 */
.L_x_1067:
[----:B------:R-:W-:Y:S02]  /*f990*/  PLOP3.LUT P1, PT, P1, P0, PT, 0xa2, 0x0 ;  /* 0x000000000000781c */ /* 0x000fe40000f21472 */
[----:B------:R-:W-:-:S08]  /*f9a0*/  @P0 R2UR P1, UR4, R23 ;  /* 0x00000000170402ca */ /* 0x000fd00000020000 */
[----:B------:R-:W-:-:S05]  /*f9b0*/  @P0 PLOP3.LUT P0, PT, P1, PT, PT, 0x80, 0x0 ;  /* 0x000000000000081c */ /* 0x000fca0000f0f070 */
[----:B------:R-:W-:Y:S01]  /*f9c0*/  @!P1 SYNCS.ARRIVE.TRANS64.RED.A0T1 RZ, [UR4+0x38810], RZ ;  /* 0x038810ffffff99a7 */ /* 0x000fe20008200404 */
[----:B------:R-:W-:Y:S07]  /*f9d0*/  @!P1 ARRIVES.LDGSTSBAR.64.TRANSCNT [UR4+0x38810] ;  /* 0x03881000ff0099b0 */ /* 0x000fee0008000a84 */
[----:B------:R-:W-:Y:S05]  /*f9e0*/  @P0 BRA.U.ANY `(.L_x_1067) ;  /* 0xfffffffd00e80947 */ /* 0x000fea000393ffff */
[----:B01----:R-:W2:Y:S02]  /*f9f0*/  LDL.LU R2, [R1+0x20] ;  /* 0x0000200001027983 */ /* 0x003ea40000300800 */
        /* <DEDUP_REMOVED lines=11> */
.L_x_1155:
[----:B------:R-:W-:Y:S05]  /*fab0*/  BSYNC B0 ;  /* 0x0000000000007941 */ /* 0x000fea0003800000 */
.L_x_1068:
[----:B------:R-:W-:-:S05]  /*fac0*/  IMAD.U32 R2, RZ, RZ, UR36 ;  /* 0x00000024ff027e24 */ /* 0x000fca000f8e00ff */
[----:B------:R-:W-:-:S13]  /*fad0*/  ISETP.NE.AND P0, PT, R2, 0x3, PT ;  /* 0x000000030200780c */ /* 0x000fda0003f05270 */
[----:B------:R-:W-:Y:S05]  /*fae0*/  @!P0 BRA `(.L_x_1070) ;  /* 0x0000000000048947 */ /* 0x000fea0003800000 */
[----:B------:R-:W-:Y:S01]  /*faf0*/  BPT.TRAP 0x1 ;  /* 0x000000040000795c */ /* 0x000fe20000300000 */
.L_x_1070:
[----:B0-----:R-:W-:Y:S01]  /*fb00*/  SHF.L.U32 R0, R26, 0x1f, RZ ;  /* 0x0000001f1a007819 */ /* 0x001fe200000006ff */
[----:B------:R-:W-:Y:S03]  /*fb10*/  BSSY B0, `(.L_x_1071) ;  /* 0x0000003000007945 */ /* 0x000fe60003800000 */
[----:B------:R-:W0:Y:S02]  /*fb20*/  SYNCS.PHASECHK.TRANS64.TRYWAIT P0, [R30+URZ+0x38860], R0 ;  /* 0x038860001e0075a7 */ /* 0x000e24000800017f */
[----:B0-----:R-:W-:Y:S05]  /*fb30*/  @!P0 BRA `(.L_x_1072) ;  /* 0x0000004000688947 */ /* 0x001fea0003800000 */
.L_x_1156:
[----:B------:R-:W-:Y:S05]  /*fb40*/  BSYNC B0 ;  /* 0x0000000000007941 */ /* 0x000fea0003800000 */
.L_x_1071:
        /* <DEDUP_REMOVED lines=24> */
[----:B------:R-:W0:Y:S01]  /*fcd0*/  S2R R3, SR_TID.X ;  /* 0x0000000000037919 */ /* 0x000e220000002100 */
[----:B------:R-:W-:Y:S01]  /*fce0*/  IMAD R5, R5, 0x2, R23 ;  /* 0x0000000205057824 */ /* 0x000fe200078e0217 */
[C---:B------:R-:W-:Y:S01]  /*fcf0*/  LOP3.LUT P5, RZ, R31.reuse, 0x2, RZ, 0xc0, !PT ;  /* 0x000000021fff7812 */ /* 0x040fe200078ac0ff */
[----:B------:R-:W1:Y:S01]  /*fd00*/  SHFL.IDX PT, R2, R4, RZ, 0x181f ;  /* 0x00181fff04027589 */ /* 0x000e6200000e0000 */
[C---:B------:R-:W-:Y:S02]  /*fd10*/  LOP3.LUT P4, RZ, R31.reuse, 0x4, RZ, 0xc0, !PT ;  /* 0x000000041fff7812 */ /* 0x040fe4000788c0ff */
[C---:B------:R-:W-:Y:S02]  /*fd20*/  LOP3.LUT P3, RZ, R31.reuse, 0x8, RZ, 0xc0, !PT ;  /* 0x000000081fff7812 */ /* 0x040fe4000786c0ff */
[----:B------:R-:W-:Y:S02]  /*fd30*/  LOP3.LUT P2, RZ, R31, 0x10, RZ, 0xc0, !PT ;  /* 0x000000101fff7812 */ /* 0x000fe4000784c0ff */
[----:B------:R-:W-:Y:S01]  /*fd40*/  LOP3.LUT R22, R22, 0xffffffbf, RZ, 0xc0, !PT ;  /* 0xffffffbf16167812 */ /* 0x000fe200078ec0ff */
[----:B0-----:R-:W-:-:S02]  /*fd50*/  IMAD.SHL.U32 R7, R3, 0x8, RZ ;  /* 0x0000000803077824 */ /* 0x001fc400078e00ff */
[----:B------:R-:W0:Y:S03]  /*fd60*/  SHFL.IDX PT, R3, R6, RZ, 0x181f ;  /* 0x00181fff06037589 */ /* 0x000e2600000e0000 */
[----:B------:R-:W-:-:S05]  /*fd70*/  LOP3.LUT R7, R7, 0x38, RZ, 0xc0, !PT ;  /* 0x0000003807077812 */ /* 0x000fca00078ec0ff */
[----:B------:R-:W-:Y:S01]  /*fd80*/  IMAD.SHL.U32 R0, R7, 0x2, RZ ;  /* 0x0000000207007824 */ /* 0x000fe200078e00ff */
[----:B------:R-:W-:-:S04]  /*fd90*/  LOP3.LUT R7, R31, 0x1, RZ, 0xc0, !PT ;  /* 0x000000011f077812 */ /* 0x000fc800078ec0ff */
[----:B-1----:R-:W-:Y:S02]  /*fda0*/  IADD3 R2, P0, R2, R0, RZ ;  /* 0x0000000002027210 */ /* 0x002fe40007f1e0ff */
[----:B------:R-:W-:Y:S02]  /*fdb0*/  ISETP.NE.U32.AND P1, PT, R7, 0x1, PT ;  /* 0x000000010700780c */ /* 0x000fe40003f25070 */
[----:B------:R-:W-:Y:S01]  /*fdc0*/  PRMT R7, R31, 0x8880, RZ ;  /* 0x000088801f077816 */ /* 0x000fe200000000ff */
[----:B0-----:R-:W-:Y:S01]  /*fdd0*/  IMAD.X R3, RZ, RZ, R3, P0 ;  /* 0x000000ffff037224 */ /* 0x001fe200000e0603 */
[----:B------:R-:W-:-:S09]  /*fde0*/  ISETP.LT.OR P0, PT, R27, 0x1, P1 ;  /* 0x000000011b00780c */ /* 0x000fd20000f01670 */
[----:B------:R-:W-:Y:S02]  /*fdf0*/  @P1 LOP3.LUT R22, R22, 0x40, RZ, 0xfc, !PT ;  /* 0x0000004016161812 */ /* 0x000fe400078efcff */
[----:B------:R-:W-:Y:S02]  /*fe00*/  LOP3.LUT P1, RZ, R31, 0x20, RZ, 0xc0, !PT ;  /* 0x000000201fff7812 */ /* 0x000fe4000782c0ff */
[----:B------:R-:W-:Y:S01]  /*fe10*/  LOP3.LUT R22, R22, 0xffffff7f, RZ, 0xc0, !PT ;  /* 0xffffff7f16167812 */ /* 0x000fe200078ec0ff */
        /* <DEDUP_REMOVED lines=23> */
[----:B0-----:R-:W-:-:S05]  /*ff90*/  IADD3 R2, P6, R2, R0, RZ ;  /* 0x0000000002027210 */ /* 0x001fca0007fde0ff */
[----:B-1----:R-:W-:Y:S01]  /*ffa0*/  IMAD.X R3, RZ, RZ, R3, P6 ;  /* 0x000000ffff037224 */ /* 0x002fe200030e0603 */
        /* <DEDUP_REMOVED lines=40> */
.L_x_1166:
        /* <DEDUP_REMOVED lines=34> */
.L_x_1074:
        /* <DEDUP_REMOVED lines=11> */
.L_x_1075:
[----:B------:R-:W2:Y:S01]  /*10500*/  LDL.LU R2, [R1+0x4] ;  /* 0x0000040001027983 */ /* 0x000ea20000300800 */
[----:B------:R1:W-:Y:S01]  /*10510*/  SYNCS.ARRIVE.TRANS64.A1T0 RZ, [R30+URZ+0x38850], RZ ;  /* 0x038850ff1eff79a7 */ /* 0x0003e2000810003f */
[----:B------:R-:W-:Y:S01]  /*10520*/  BSSY B0, `(.L_x_1076) ;  /* 0x00000f8000007945 */ /* 0x000fe20003800000 */
[----:B--2---:R-:W-:-:S13]  /*10530*/  ISETP.GE.AND P0, PT, R2, 0x41, PT ;  /* 0x000000410200780c */ /* 0x004fda0003f06270 */
[----:B-1----:R-:W-:Y:S05]  /*10540*/  @!P0 BRA `(.L_x_1077) ;  /* 0x0000000c00d48947 */ /* 0x002fea0003800000 */
[----:B------:R-:W2:Y:S04]  /*10550*/  LDL.LU R2, [R1+0x24] ;  /* 0x0000240001027983 */ /* 0x000ea80000300800 */
[----:B------:R-:W3:Y:S01]  /*10560*/  LDL.LU R3, [R1+0x28] ;  /* 0x0000280001037983 */ /* 0x000ee20000300800 */
[----:B------:R-:W-:-:S04]  /*10570*/  LOP3.LUT R30, R31, 0x80, RZ, 0xc0, !PT ;  /* 0x000000801f1e7812 */ /* 0x000fc800078ec0ff */
[----:B------:R-:W-:Y:S02]  /*10580*/  SHF.R.U32.HI R30, RZ, 0x3, R30 ;  /* 0x00000003ff1e7819 */ /* 0x000fe4000001161e */
[----:B--2---:R-:W-:Y:S01]  /*10590*/  LOP3.LUT R2, R2, 0x40, RZ, 0xc0, !PT ;  /* 0x0000004002027812 */ /* 0x004fe200078ec0ff */
[----:B---3--:R-:W-:-:S03]  /*105a0*/  VIADD R7, R3, 0xfffffffe ;  /* 0xfffffffe03077836 */ /* 0x008fc60000000000 */
[----:B------:R-:W-:-:S07]  /*105b0*/  SHF.R.U32.HI R31, RZ, 0x2, R2 ;  /* 0x00000002ff1f7819 */ /* 0x000fce0000011602 */
.L_x_1090:
[----:B-1----:R-:W1:Y:S01]  /*105c0*/  S2R R2, SR_TID.X ;  /* 0x0000000000027919 */ /* 0x002e620000002100 */
[----:B0-----:R-:W0:Y:S01]  /*105d0*/  LDC R4, c[0x0][0x430] ;  /* 0x00010c00ff047b82 */ /* 0x001e220000000800 */
[----:B--23--:R-:W-:Y:S01]  /*105e0*/  IMAD R6, R7, 0x40, R32 ;  /* 0x0000004007067824 */ /* 0x00cfe200078e0220 */
[----:B------:R-:W-:Y:S05]  /*105f0*/  YIELD ;  /* 0x0000000000007946 */ /* 0x000fea0003800000 */
[----:B------:R-:W2:Y:S01]  /*10600*/  S2R R3, SR_TID.X ;  /* 0x0000000000037919 */ /* 0x000ea20000002100 */
[----:B------:R-:W-:Y:S01]  /*10610*/  IMAD.U32 R11, RZ, RZ, UR36 ;  /* 0x00000024ff0b7e24 */ /* 0x000fe2000f8e00ff */
[----:B------:R-:W-:Y:S01]  /*10620*/  ULDC UR4, c[0x0][0x430] ;  /* 0x00010c0000047ab9 */ /* 0x000fe20000000800 */
[----:B------:R-:W-:Y:S01]  /*10630*/  VIADD R24, R24, 0x1 ;  /* 0x0000000118187836 */ /* 0x000fe20000000000 */
[----:B0-----:R-:W-:-:S02]  /*10640*/  ISETP.NE.AND P0, PT, R4, 0x1, PT ;  /* 0x000000010400780c */ /* 0x001fc40003f05270 */
[----:B-1----:R-:W-:-:S04]  /*10650*/  LOP3.LUT R2, R2, 0x7f, RZ, 0xc0, !PT ;  /* 0x0000007f02027812 */ /* 0x002fc800078ec0ff */
[----:B------:R-:W-:Y:S01]  /*10660*/  SHF.R.U32.HI R2, RZ, 0x3, R2 ;  /* 0x00000003ff027819 */ /* 0x000fe20000011602 */
[----:B--2---:R-:W-:-:S06]  /*10670*/  IMAD.SHL.U32 R4, R3, 0x10, RZ ;  /* 0x0000001003047824 */ /* 0x004fcc00078e00ff */
[----:B------:R-:W0:Y:S01]  /*10680*/  @P0 LDC R3, c[0x0][0x434] ;  /* 0x00010d00ff030b82 */ /* 0x000e220000000800 */
[----:B------:R-:W-:-:S04]  /*10690*/  LOP3.LUT R4, R2, 0x70, R4, 0xf8, !PT ;  /* 0x0000007002047812 */ /* 0x000fc800078ef804 */
[----:B------:R-:W-:-:S03]  /*106a0*/  ISETP.GT.U32.AND P1, PT, R4, 0x3f, PT ;  /* 0x0000003f0400780c */ /* 0x000fc60003f24070 */
[----:B------:R-:W1:Y:S01]  /*106b0*/  @P0 LDC R2, c[0x0][0x438] ;  /* 0x00010e00ff020b82 */ /* 0x000e620000000800 */
[----:B------:R-:W-:-:S04]  /*106c0*/  IMAD.IADD R6, R4, 0x1, R6 ;  /* 0x0000000104067824 */ /* 0x000fc800078e0206 */
[----:B------:R-:W-:-:S05]  /*106d0*/  IMAD.MOV.U32 R10, RZ, RZ, R6 ;  /* 0x000000ffff0a7224 */ /* 0x000fca00078e0006 */
        /* <DEDUP_REMOVED lines=10> */
[----:B------:R-:W-:-:S03]  /*10780*/  IMAD.MOV.U32 R4, RZ, RZ, RZ ;  /* 0x000000ffff047224 */ /* 0x000fc600078e00ff */
[----:B------:R-:W-:Y:S01]  /*10790*/  @!P1 IADD3 R3, R5, R3, RZ ;  /* 0x0000000305039210 */ /* 0x000fe20007ffe0ff */
        /* <DEDUP_REMOVED lines=14> */
.L_x_1078:
[----:B------:R-:W-:Y:S01]  /*10880*/  IMAD R6, R24, 0x8, R23 ;  /* 0x0000000818067824 */ /* 0x000fe200078e0217 */
[----:B------:R-:W-:Y:S01]  /*10890*/  SHF.L.U32 R17, R26, 0x1f, RZ ;  /* 0x0000001f1a117819 */ /* 0x000fe200000006ff */
[----:B------:R-:W-:Y:S01]  /*108a0*/  BSSY B1, `(.L_x_1079) ;  /* 0x0000004000017945 */ /* 0x000fe20003800000 */
[----:B------:R-:W-:Y:S02]  /*108b0*/  SHF.R.S32.HI R9, RZ, 0x1f, R5 ;  /* 0x0000001fff097819 */ /* 0x000fe40000011405 */
[----:B------:R-:W0:Y:S02]  /*108c0*/  SYNCS.PHASECHK.TRANS64.TRYWAIT P0, [R6+URZ+0x38840], R17 ;  /* 0x03884011060075a7 */ /* 0x000e24000800017f */
[----:B0-----:R-:W-:Y:S05]  /*108d0*/  @!P0 BRA `(.L_x_1080) ;  /* 0x0000003c003c8947 */ /* 0x001fea0003800000 */
.L_x_1167:
[----:B------:R-:W-:Y:S05]  /*108e0*/  BSYNC B1 ;  /* 0x0000000000017941 */ /* 0x000fea0003800000 */
.L_x_1079:
        /* <DEDUP_REMOVED lines=42> */
.L_x_1177:
        /* <DEDUP_REMOVED lines=8> */
.L_x_1082:
[----:B------:R-:W-:Y:S02]  /*10c10*/  PLOP3.LUT P1, PT, P1, P0, PT, 0xa2, 0x0 ;  /* 0x000000000000781c */ /* 0x000fe40000f21472 */
[----:B------:R-:W-:-:S08]  /*10c20*/  @P0 R2UR P1, UR4, R6 ;  /* 0x00000000060402ca */ /* 0x000fd00000020000 */
[----:B------:R-:W-:-:S05]  /*10c30*/  @P0 PLOP3.LUT P0, PT, P1, PT, PT, 0x80, 0x0 ;  /* 0x000000000000081c */ /* 0x000fca0000f0f070 */
[----:B------:R-:W-:Y:S01]  /*10c40*/  @!P1 SYNCS.ARRIVE.TRANS64.RED.A0T1 RZ, [UR4+0x38830], RZ ;  /* 0x038830ffffff99a7 */ /* 0x000fe20008200404 */
[----:B------:R-:W-:Y:S07]  /*10c50*/  @!P1 ARRIVES.LDGSTSBAR.64.TRANSCNT [UR4+0x38830] ;  /* 0x03883000ff0099b0 */ /* 0x000fee0008000a84 */
[----:B------:R-:W-:Y:S05]  /*10c60*/  @P0 BRA.U.ANY `(.L_x_1082) ;  /* 0xfffffffd00e80947 */ /* 0x000fea000393ffff */
[----:B------:R-:W-:Y:S01]  /*10c70*/  NOP ;  /* 0x0000000000007918 */ /* 0x000fe20000000000 */
[----:B--2---:R-:W-:-:S04]  /*10c80*/  MOV R2, UR36 ;  /* 0x0000002400027c02 */ /* 0x004fc80008000f00 */
[----:B------:R-:W-:-:S13]  /*10c90*/  ISETP.NE.AND P2, PT, R2, 0x3, PT ;  /* 0x000000030200780c */ /* 0x000fda0003f45270 */
[----:B------:R-:W-:Y:S05]  /*10ca0*/  @!P2 BRA `(.L_x_1083) ;  /* 0x000000000004a947 */ /* 0x000fea0003800000 */
[----:B------:R-:W-:Y:S01]  /*10cb0*/  BPT.TRAP 0x1 ;  /* 0x000000040000795c */ /* 0x000fe20000300000 */
.L_x_1083:
[----:B------:R2:W-:Y:S01]  /*10cc0*/  SYNCS.ARRIVE.TRANS64.A1T0 RZ, [R6+URZ+0x38830], RZ ;  /* 0x038830ff06ff79a7 */ /* 0x0005e2000810003f */
[----:B------:R-:W-:Y:S05]  /*10cd0*/  @!P2 BRA `(.L_x_1084) ;  /* 0x000000000004a947 */ /* 0x000fea0003800000 */
[----:B------:R-:W-:Y:S01]  /*10ce0*/  BPT.TRAP 0x1 ;  /* 0x000000040000795c */ /* 0x000fe20000300000 */
.L_x_1084:
[----:B------:R-:W3:Y:S01]  /*10cf0*/  SYNCS.PHASECHK.TRANS64.TRYWAIT P0, [R6+URZ+0x38860], R17 ;  /* 0x03886011060075a7 */ /* 0x000ee2000800017f */
[----:B------:R-:W-:Y:S04]  /*10d00*/  BSSY B1, `(.L_x_1085) ;  /* 0x0000002000017945 */ /* 0x000fe80003800000 */
[----:B---3--:R-:W-:Y:S05]  /*10d10*/  @!P0 BRA `(.L_x_1086) ;  /* 0x0000003c005c8947 */ /* 0x008fea0003800000 */
.L_x_1178:
[----:B------:R-:W-:Y:S05]  /*10d20*/  BSYNC B1 ;  /* 0x0000000000017941 */ /* 0x000fea0003800000 */
.L_x_1085:
        /* <DEDUP_REMOVED lines=81> */
.L_x_1188:
        /* <DEDUP_REMOVED lines=25> */
.L_x_1088:
        /* <DEDUP_REMOVED lines=11> */
.L_x_1089:
[----:B------:R3:W-:Y:S01]  /*11480*/  SYNCS.ARRIVE.TRANS64.A1T0 RZ, [R6+URZ+0x38850], RZ ;  /* 0x038850ff06ff79a7 */ /* 0x0007e2000810003f */
[----:B------:R-:W-:Y:S05]  /*11490*/  @P3 BRA `(.L_x_1090) ;  /* 0xfffffff000483947 */ /* 0x000fea000383ffff */
.L_x_1077:
[----:B------:R-:W-:Y:S05]  /*114a0*/  BSYNC B0 ;  /* 0x0000000000007941 */ /* 0x000fea0003800000 */
.L_x_1076:
        /* <DEDUP_REMOVED lines=21> */
.L_x_1092:
[----:B------:R-:W-:Y:S05]  /*11600*/  BSYNC B0 ;  /* 0x0000000000007941 */ /* 0x000fea0003800000 */
.L_x_1091:
[----:B------:R-:W-:-:S07]  /*11610*/  SEL R24, R24, RZ, P0 ;  /* 0x000000ff18187207 */ /* 0x000fce0000000000 */
.L_x_1045:
[----:B------:R-:W-:Y:S05]  /*11620*/  BSYNC B7 ;  /* 0x0000000000077941 */ /* 0x000fea0003800000 */
.L_x_1043:
        /* <DEDUP_REMOVED lines=11> */
.L_x_1093:
        /* <DEDUP_REMOVED lines=8> */
[----:B------:R-:W0:Y:S02]  /*11760*/  @!P1 LDC.64 R2, c[0x0][0xd80] ;  /* 0x00036000ff029b82 */ /* 0x000e240000000a00 */
[----:B0-----:R-:W-:-:S06]  /*11770*/  @!P1 IMAD.WIDE R2, R5, 0x4, R2 ;  /* 0x0000000405029825 */ /* 0x001fcc00078e0202 */
[----:B------:R-:W4:Y:S01]  /*11780*/  @!P1 LDG.E R2, desc[UR44][R2.64] ;  /* 0x0000002c02029981 */ /* 0x000f22000c1e1900 */
[----:B------:R-:W-:Y:S01]  /*11790*/  IMAD.MOV.U32 R5, RZ, RZ, RZ ;  /* 0x000000ffff057224 */ /* 0x000fe200078e00ff */
[C---:B------:R-:W-:Y:S02]  /*117a0*/  ISETP.GE.U32.AND P2, PT, R8.reuse, 0x2, PT ;  /* 0x000000020800780c */ /* 0x040fe40003f46070 */
[C---:B------:R-:W-:Y:S01]  /*117b0*/  ISETP.GE.U32.AND P3, PT, R8.reuse, 0x4, PT ;  /* 0x000000040800780c */ /* 0x040fe20003f66070 */
[----:B------:R-:W-:Y:S01]  /*117c0*/  SHFL.IDX PT, R0, R16, RZ, 0x1f ;  /* 0x00001fff10007589 */ /* 0x000fe200000e0000 */
[C---:B------:R-:W-:Y:S02]  /*117d0*/  ISETP.GE.U32.AND P4, PT, R8.reuse, 0x8, PT ;  /* 0x000000080800780c */ /* 0x040fe40003f86070 */
[C---:B------:R-:W-:Y:S01]  /*117e0*/  ISETP.GE.U32.AND P5, PT, R8.reuse, 0x10, PT ;  /* 0x000000100800780c */ /* 0x040fe20003fa6070 */
[----:B------:R-:W-:Y:S01]  /*117f0*/  SHFL.IDX PT, R4, R16, 0x1, 0x1f ;  /* 0x00201f0010047f89 */ /* 0x000fe200000e0000 */
[----:B----4-:R-:W-:Y:S01]  /*11800*/  @!P1 IMAD.MOV.U32 R5, RZ, RZ, R2 ;  /* 0x000000ffff059224 */ /* 0x010fe200078e0002 */
[----:B------:R-:W-:-:S04]  /*11810*/  ISETP.NE.AND P1, PT, R8, RZ, PT ;  /* 0x000000ff0800720c */ /* 0x000fc80003f25270 */
[----:B------:R-:W2:Y:S02]  /*11820*/  SHFL.UP PT, R14, R5, 0x1, RZ ;  /* 0x04200000050e7989 */ /* 0x000ea400000e00ff */
[----:B--23--:R-:W-:-:S05]  /*11830*/  SEL R6, R14, RZ, P1 ;  /* 0x000000ff0e067207 */ /* 0x00cfca0000800000 */
        /* <DEDUP_REMOVED lines=14> */
.L_x_1198:
[----:B------:R-:W-:Y:S02]  /*11920*/  ULDC UR4, c[0x0][0xd38] ;  /* 0x00034e0000047ab9 */ /* 0x000fe40000000800 */
[----:B------:R-:W-:-:S04]  /*11930*/  IMAD.U32 R7, RZ, RZ, UR4 ;  /* 0x00000004ff077e24 */ /* 0x000fc8000f8e00ff */
[----:B--2---:R-:W-:-:S04]  /*11940*/  IMAD R14, R14, R7, RZ ;  /* 0x000000070e0e7224 */ /* 0x004fc800078e02ff */
[----:B------:R-:W-:-:S05]  /*11950*/  IMAD.IADD R9, R4, 0x1, R14 ;  /* 0x0000000104097824 */ /* 0x000fca00078e020e */
[----:B------:R-:W-:-:S13]  /*11960*/  ISETP.GT.AND P6, PT, R9, R0, PT ;  /* 0x000000000900720c */ /* 0x000fda0003fc4270 */
[----:B------:R-:W-:Y:S05]  /*11970*/  @P6 BRA `(.L_x_1096) ;  /* 0x00000000009c6947 */ /* 0x000fea0003800000 */
.L_x_1101:
        /* <DEDUP_REMOVED lines=14> */
.L_x_1099:
[----:B------:R-:W-:Y:S05]  /*11a60*/  BSYNC B0 ;  /* 0x0000000000007941 */ /* 0x000fea0003800000 */
.L_x_1098:
        /* <DEDUP_REMOVED lines=18> */
.L_x_1206:
[----:B------:R-:W-:Y:S02]  /*11b90*/  ULDC UR4, c[0x0][0xd38] ;  /* 0x00034e0000047ab9 */ /* 0x000fe40000000800 */
[----:B------:R-:W-:-:S04]  /*11ba0*/  IMAD.U32 R7, RZ, RZ, UR4 ;  /* 0x00000004ff077e24 */ /* 0x000fc8000f8e00ff */
[----:B--2---:R-:W-:-:S04]  /*11bb0*/  IMAD R14, R14, R7, RZ ;  /* 0x000000070e0e7224 */ /* 0x004fc800078e02ff */
[----:B------:R-:W-:-:S05]  /*11bc0*/  IMAD.IADD R9, R14, 0x1, R9 ;  /* 0x000000010e097824 */ /* 0x000fca00078e0209 */
[----:B------:R-:W-:-:S13]  /*11bd0*/  ISETP.GT.AND P6, PT, R9, R0, PT ;  /* 0x000000000900720c */ /* 0x000fda0003fc4270 */
[----:B------:R-:W-:Y:S05]  /*11be0*/  @!P6 BRA `(.L_x_1101) ;  /* 0xfffffffc0064e947 */ /* 0x000fea000383ffff */
.L_x_1096:
        /* <DEDUP_REMOVED lines=8> */
.L_x_1210:
[----:B------:R-:W-:Y:S01]  /*11c70*/  ISETP.NE.AND P0, PT, R3, RZ, PT ;  /* 0x000000ff0300720c */ /* 0x000fe20003f05270 */
[----:B------:R-:W-:-:S12]  /*11c80*/  IMAD.MOV.U32 R14, RZ, RZ, RZ ;  /* 0x000000ffff0e7224 */ /* 0x000fd800078e00ff */
[----:B------:R-:W-:Y:S05]  /*11c90*/  @!P0 BRA `(.L_x_1103) ;  /* 0x0000000000108947 */ /* 0x000fea0003800000 */
[----:B------:R-:W-:Y:S01]  /*11ca0*/  UMOV UR4, 0xffffffff ;  /* 0xffffffff00047882 */ /* 0x000fe20000000000 */
[----:B------:R-:W-:Y:S02]  /*11cb0*/  IADD3 R12, R4, -0x1, RZ ;  /* 0xffffffff040c7810 */ /* 0x000fe40007ffe0ff */
[----:B------:R-:W-:Y:S05]  /*11cc0*/  BRA.DIV UR4, `(.L_x_1104) ;  /* 0x0000003e04887947 */ /* 0x000fea000b800000 */
[----:B------:R4:W0:Y:S02]  /*11cd0*/  SHFL.IDX PT, R14, R2, R12, 0x1f ;  /* 0x00001f0c020e7589 */ /* 0x00082400000e0000 */
.L_x_1103:
[----:B---3--:R-:W-:Y:S01]  /*11ce0*/  IABS R6, R5 ;  /* 0x0000000500067213 */ /* 0x008fe20000000000 */
[----:B0-----:R-:W-:Y:S02]  /*11cf0*/  IMAD R16, R14, R7, R16 ;  /* 0x000000070e107224 */ /* 0x001fe400078e0210 */
[----:B------:R-:W-:Y:S01]  /*11d00*/  IMAD.IADD R19, R4, 0x1, R19 ;  /* 0x0000000104137824 */ /* 0x000fe200078e0213 */
        /* <DEDUP_REMOVED lines=10> */
[----:B------:R-:W-:-:S05]  /*11db0*/  IABS R7, R5 ;  /* 0x0000000500077213 */ /* 0x000fca0000000000 */
        /* <DEDUP_REMOVED lines=17> */
.L_x_1097:
[----:B------:R-:W-:Y:S01]  /*11ed0*/  UMOV UR4, URZ ;  /* 0x0000003f00047c82 */ /* 0x000fe20008000000 */
[----:B------:R-:W-:Y:S01]  /*11ee0*/  UMOV UR5, URZ ;  /* 0x0000003f00057c82 */ /* 0x000fe20008000000 */
[----:B------:R-:W-:Y:S01]  /*11ef0*/  ULDC UR6, c[0x0][0xd3c] ;  /* 0x00034f0000067ab9 */ /* 0x000fe20000000800 */
[----:B------:R-:W-:Y:S02]  /*11f00*/  IMAD.MOV.U32 R16, RZ, RZ, R0 ;  /* 0x000000ffff107224 */ /* 0x000fe400078e0000 */
[----:B------:R-:W-:Y:S02]  /*11f10*/  IMAD.U32 R17, RZ, RZ, UR4 ;  /* 0x00000004ff117e24 */ /* 0x000fe4000f8e00ff */
[----:B------:R-:W-:Y:S02]  /*11f20*/  IMAD.U32 R18, RZ, RZ, UR5 ;  /* 0x00000005ff127e24 */ /* 0x000fe4000f8e00ff */
[----:B------:R-:W-:-:S07]  /*11f30*/  IMAD.U32 R19, RZ, RZ, UR6 ;  /* 0x00000006ff137e24 */ /* 0x000fce000f8e00ff */
.L_x_1105:
        /* <DEDUP_REMOVED lines=10> */
.L_x_1094:
[----:B------:R-:W-:Y:S02]  /*11fe0*/  ULDC UR4, c[0x0][0xd3c] ;  /* 0x00034f0000047ab9 */ /* 0x000fe40000000800 */
[----:B0-----:R-:W-:-:S13]  /*11ff0*/  ISETP.GE.AND P0, PT, R19, UR4, PT ;  /* 0x0000000413007c0c */ /* 0x001fda000bf06270 */
[----:B------:R-:W-:Y:S05]  /*12000*/  @!P0 BRA `(.L_x_1106) ;  /* 0xffffffac00108947 */ /* 0x000fea000383ffff */
[----:B------:R-:W-:Y:S05]  /*12010*/  BSYNC B8 ;  /* 0x0000000000087941 */ /* 0x000fea0003800000 */
.L_x_1039:
        /* <DEDUP_REMOVED lines=12> */
.L_x_1213:
[----:B------:R-:W-:Y:S05]  /*120e0*/  BSYNC B0 ;  /* 0x0000000000007941 */ /* 0x000fea0003800000 */
.L_x_1107:
[----:B------:R-:W-:-:S03]  /*120f0*/  UMOV UR4, 0xffffffff ;  /* 0xffffffff00047882 */ /* 0x000fc60000000000 */
[----:B------:R-:W-:Y:S05]  /*12100*/  BRA.DIV UR4, `(.L_x_1109) ;  /* 0x0000003a04b07947 */ /* 0x000fea000b800000 */
[----:B0-----:R-:W0:Y:S02]  /*12110*/  S2R R0, SR_TID.X ;  /* 0x0000000000007919 */ /* 0x001e240000002100 */
[----:B0-----:R-:W-:-:S04]  /*12120*/  SHF.R.U32.HI R0, RZ, 0x5, R0 ;  /* 0x00000005ff007819 */ /* 0x001fc80000011600 */
[----:B------:R-:W-:-:S05]  /*12130*/  LOP3.LUT R0, R0, 0x3, RZ, 0xc0, !PT ;  /* 0x0000000300007812 */ /* 0x000fca00078ec0ff */
[----:B------:R0:W1:Y:S02]  /*12140*/  SHFL.IDX PT, R14, R0, RZ, 0x1f ;  /* 0x00001fff000e7589 */ /* 0x00006400000e0000 */
.L_x_1216:
[----:B-1----:R-:W-:Y:S01]  /*12150*/  ISETP.NE.AND P0, PT, R14, RZ, PT ;  /* 0x000000ff0e00720c */ /* 0x002fe20003f05270 */
[----:B------:R-:W-:-:S12]  /*12160*/  BSSY B0, `(.L_x_1110) ;  /* 0x0000024000007945 */ /* 0x000fd80003800000 */
[----:B------:R-:W-:Y:S05]  /*12170*/  @P0 BRA `(.L_x_1111) ;  /* 0x0000000000880947 */ /* 0x000fea0003800000 */
[----:B------:R-:W-:-:S03]  /*12180*/  UMOV UR4, 0xffffffff ;  /* 0xffffffff00047882 */ /* 0x000fc60000000000 */
[----:B------:R-:W-:Y:S05]  /*12190*/  BRA.DIV UR4, `(.L_x_1112) ;  /* 0x0000003a04c07947 */ /* 0x000fea000b800000 */
[----:B------:R-:W-:-:S13]  /*121a0*/  ELECT P6, URZ, PT ;  /* 0x00000000003f782f */ /* 0x000fda00038c0000 */
.L_x_1219:
[----:B------:R-:W-:Y:S05]  /*121b0*/  @!P6 BRA `(.L_x_1111) ;  /* 0x000000000078e947 */ /* 0x000fea0003800000 */
[----:B------:R-:W-:-:S06]  /*121c0*/  ULOP3.LUT UR4, UR38, 0x2, URZ, 0xfc, !UPT ;  /* 0x0000000226047892 */ /* 0x000fcc000f8efc3f */
[----:B0-----:R-:W-:-:S05]  /*121d0*/  IMAD.U32 R0, RZ, RZ, UR4 ;  /* 0x00000004ff007e24 */ /* 0x001fca000f8e00ff */
[----:B------:R-:W-:-:S13]  /*121e0*/  ISETP.NE.AND P0, PT, R0, 0x3, PT ;  /* 0x000000030000780c */ /* 0x000fda0003f05270 */
[----:B------:R-:W-:Y:S05]  /*121f0*/  @!P0 BRA `(.L_x_1113) ;  /* 0x0000000000048947 */ /* 0x000fea0003800000 */
[----:B------:R-:W-:Y:S01]  /*12200*/  BPT.TRAP 0x1 ;  /* 0x000000040000795c */ /* 0x000fe20000300000 */
.L_x_1113:
[----:B------:R-:W-:Y:S01]  /*12210*/  IMAD R5, R24, 0x8, R7 ;  /* 0x0000000818057824 */ /* 0x000fe200078e0207 */
[----:B------:R-:W-:Y:S01]  /*12220*/  SHF.L.U32 R0, R26, 0x1f, RZ ;  /* 0x0000001f1a007819 */ /* 0x000fe200000006ff */
[----:B------:R-:W-:-:S03]  /*12230*/  VIADD R24, R24, 0x1 ;  /* 0x0000000118187836 */ /* 0x000fc60000000000 */
[----:B------:R-:W0:Y:S02]  /*12240*/  SYNCS.PHASECHK.TRANS64.TRYWAIT P1, [R5+URZ+0x38840], R0 ;  /* 0x03884000050075a7 */ /* 0x000e24000802017f */
[----:B------:R-:W-:-:S04]  /*12250*/  ISETP.NE.AND P2, PT, R24, 0x2, PT ;  /* 0x000000021800780c */ /* 0x000fc80003f45270 */
[----:B------:R-:W-:Y:S01]  /*12260*/  SEL R3, RZ, 0x1, P2 ;  /* 0x00000001ff037807 */ /* 0x000fe20001000000 */
[----:B0-----:R-:W-:Y:S08]  /*12270*/  @!P1 BRA `(.L_x_1114) ;  /* 0x0000003800a89947 */ /* 0x001ff00003800000 */
.L_x_1220:
[----:B------:R-:W-:Y:S02]  /*12280*/  SEL R24, R24, RZ, P2 ;  /* 0x000000ff18187207 */ /* 0x000fe40001000000 */
[----:B------:R-:W-:Y:S01]  /*12290*/  LOP3.LUT R2, R26, R3, RZ, 0x3c, !PT ;  /* 0x000000031a027212 */ /* 0x000fe200078e3cff */
[----:B------:R-:W-:Y:S06]  /*122a0*/  @!P0 BRA `(.L_x_1115) ;  /* 0x0000000000048947 */ /* 0x000fec0003800000 */
[----:B------:R-:W-:Y:S01]  /*122b0*/  BPT.TRAP 0x1 ;  /* 0x000000040000795c */ /* 0x000fe20000300000 */
.L_x_1115:
[----:B------:R-:W-:Y:S01]  /*122c0*/  IMAD R3, R24, 0x8, R7 ;  /* 0x0000000818037824 */ /* 0x000fe200078e0207 */
[----:B------:R-:W-:-:S04]  /*122d0*/  SHF.L.U32 R2, R2, 0x1f, RZ ;  /* 0x0000001f02027819 */ /* 0x000fc800000006ff */
[----:B------:R-:W1:Y:S02]  /*122e0*/  SYNCS.PHASECHK.TRANS64.TRYWAIT P1, [R3+URZ+0x38840], R2 ;  /* 0x03884002030075a7 */ /* 0x000e64000802017f */
[----:B-1----:R-:W-:Y:S05]  /*122f0*/  @!P1 BRA `(.L_x_1116) ;  /* 0x00000038009c9947 */ /* 0x002fea0003800000 */
.L_x_1221:
[----:B------:R-:W-:Y:S05]  /*12300*/  @!P0 BRA `(.L_x_1117) ;  /* 0x0000000000048947 */ /* 0x000fea0003800000 */
[----:B------:R-:W-:Y:S01]  /*12310*/  BPT.TRAP 0x1 ;  /* 0x000000040000795c */ /* 0x000fe20000300000 */
.L_x_1117:
[----:B------:R-:W5:Y:S02]  /*12320*/  SYNCS.PHASECHK.TRANS64.TRYWAIT P1, [R5+URZ+0x38860], R0 ;  /* 0x03886000050075a7 */ /* 0x000f64000802017f */
[----:B-----5:R-:W-:Y:S05]  /*12330*/  @!P1 BRA `(.L_x_1118) ;  /* 0x0000003800a09947 */ /* 0x020fea0003800000 */
.L_x_1222:
[----:B------:R-:W-:Y:S05]  /*12340*/  @!P0 BRA `(.L_x_1119) ;  /* 0x0000000000048947 */ /* 0x000fea0003800000 */
[----:B------:R-:W-:Y:S01]  /*12350*/  BPT.TRAP 0x1 ;  /* 0x000000040000795c */ /* 0x000fe20000300000 */
.L_x_1119:
[----:B------:R0:W0:Y:S02]  /*12360*/  SYNCS.PHASECHK.TRANS64.TRYWAIT P0, [R3+URZ+0x38860], R2 ;  /* 0x03886002030075a7 */ /* 0x000024000800017f */
[----:B0-----:R-:W-:Y:S05]  /*12370*/  @!P0 NANOSLEEP.SYNCS 0x989680 ;  /* 0x009896800000895d */ /* 0x001fea0003900000 */
[----:B------:R-:W0:Y:S02]  /*12380*/  @!P0 SYNCS.PHASECHK.TRANS64 P0, [R3+URZ+0x38860], R2 ;  /* 0x03886002030085a7 */ /* 0x000e24000800007f */
[----:B0-----:R-:W-:Y:S05]  /*12390*/  @!P0 BRA `(.L_x_1119) ;  /* 0xfffffffc00f08947 */ /* 0x001fea000383ffff */
.L_x_1111:
[----:B------:R-:W-:Y:S05]  /*123a0*/  BSYNC B0 ;  /* 0x0000000000007941 */ /* 0x000fea0003800000 */
.L_x_1110:
[----:B------:R-:W-:Y:S05]  /*123b0*/  EXIT ;  /* 0x000000000000794d */ /* 0x000fea0003800000 */
.L_x_993:
[----:B-1----:R-:W-:-:S04]  /*123c0*/  IMAD.U32 R0, RZ, RZ, UR40 ;  /* 0x00000028ff007e24 */ /* 0x002fc8000f8e00ff */
[----:B------:R1:W2:Y:S03]  /*123d0*/  SYNCS.PHASECHK.TRANS64.TRYWAIT P1, [R0+URZ+0x38800], R3 ;  /* 0x03880003000075a7 */ /* 0x0002a6000802017f */
[----:B--2---:R-:W-:Y:S05]  /*123e0*/  @!P1 NANOSLEEP.SYNCS 0x989680 ;  /* 0x009896800000995d */ /* 0x004fea0003900000 */
[----:B------:R-:W2:Y:S02]  /*123f0*/  @!P1 SYNCS.PHASECHK.TRANS64 P1, [R0+URZ+0x38800], R3 ;  /* 0x03880003000095a7 */ /* 0x000ea4000802007f */
[----:B--2---:R-:W-:Y:S05]  /*12400*/  @!P1 BRA `(.L_x_993) ;  /* 0xfffffffc00ec9947 */ /* 0x004fea000383ffff */
[----:B------:R-:W-:Y:S05]  /*12410*/  BRA `(.L_x_1120) ;  /* 0xffffff0c001c7947 */ /* 0x000fea000383ffff */
.L_x_997:
[----:B--2---:R2:W3:Y:S02]  /*12420*/  SYNCS.PHASECHK.TRANS64.TRYWAIT P1, [R5+URZ+0x38830], R4 ;  /* 0x03883004050075a7 */ /* 0x0044e4000802017f */
[----:B---3--:R-:W-:Y:S05]  /*12430*/  @!P1 NANOSLEEP.SYNCS 0x989680 ;  /* 0x009896800000995d */ /* 0x008fea0003900000 */
[----:B------:R-:W3:Y:S02]  /*12440*/  @!P1 SYNCS.PHASECHK.TRANS64 P1, [R5+URZ+0x38830], R4 ;  /* 0x03883004050095a7 */ /* 0x000ee4000802007f */
[----:B---3--:R-:W-:Y:S05]  /*12450*/  @!P1 BRA `(.L_x_997) ;  /* 0xfffffffc00f09947 */ /* 0x008fea000383ffff */
[----:B------:R-:W-:Y:S05]  /*12460*/  BRA `(.L_x_996) ;  /* 0xffffff0c00347947 */ /* 0x000fea000383ffff */
.L_x_998:
[----:B-1----:R-:W-:-:S04]  /*12470*/  IMAD.U32 R6, RZ, RZ, UR40 ;  /* 0x00000028ff067e24 */ /* 0x002fc8000f8e00ff */
[----:B------:R1:W3:Y:S03]  /*12480*/  SYNCS.PHASECHK.TRANS64.TRYWAIT P1, [R6+URZ+0x38810], R3 ;  /* 0x03881003060075a7 */ /* 0x0002e6000802017f */
[----:B---3--:R-:W-:Y:S05]  /*12490*/  @!P1 NANOSLEEP.SYNCS 0x989680 ;  /* 0x009896800000995d */ /* 0x008fea0003900000 */
[----:B------:R-:W3:Y:S02]  /*124a0*/  @!P1 SYNCS.PHASECHK.TRANS64 P1, [R6+URZ+0x38810], R3 ;  /* 0x03881003060095a7 */ /* 0x000ee4000802007f */
[----:B---3--:R-:W-:Y:S05]  /*124b0*/  @!P1 BRA `(.L_x_998) ;  /* 0xfffffffc00ec9947 */ /* 0x008fea000383ffff */
[----:B------:R-:W-:Y:S05]  /*124c0*/  BRA `(.L_x_1121) ;  /* 0xffffff0c00bc7947 */ /* 0x000fea000383ffff */
.L_x_1002:
[----:B----4-:R4:W0:Y:S02]  /*124d0*/  SYNCS.PHASECHK.TRANS64.TRYWAIT P1, [R5+URZ+0x38850], R4 ;  /* 0x03885004050075a7 */ /* 0x010824000802017f */
[----:B0-----:R-:W-:Y:S05]  /*124e0*/  @!P1 NANOSLEEP.SYNCS 0x989680 ;  /* 0x009896800000995d */ /* 0x001fea0003900000 */
[----:B------:R-:W0:Y:S02]  /*124f0*/  @!P1 SYNCS.PHASECHK.TRANS64 P1, [R5+URZ+0x38850], R4 ;  /* 0x03885004050095a7 */ /* 0x000e24000802007f */
[----:B0-----:R-:W-:Y:S05]  /*12500*/  @!P1 BRA `(.L_x_1002) ;  /* 0xfffffffc00f09947 */ /* 0x001fea000383ffff */
[----:B------:R-:W-:Y:S05]  /*12510*/  BRA `(.L_x_1001) ;  /* 0xffffff0c00c87947 */ /* 0x000fea000383ffff */
.L_x_1009:
[----:B-1----:R-:W-:-:S04]  /*12520*/  IMAD.U32 R4, RZ, RZ, UR6 ;  /* 0x00000006ff047e24 */ /* 0x002fc8000f8e00ff */
[----:B------:R1:W2:Y:S03]  /*12530*/  SYNCS.PHASECHK.TRANS64.TRYWAIT P2, [R4+URZ+0x38830], R3 ;  /* 0x03883003040075a7 */ /* 0x0002a6000804017f */
[----:B--2---:R-:W-:Y:S05]  /*12540*/  @!P2 NANOSLEEP.SYNCS 0x989680 ;  /* 0x009896800000a95d */ /* 0x004fea0003900000 */
[----:B------:R-:W2:Y:S02]  /*12550*/  @!P2 SYNCS.PHASECHK.TRANS64 P2, [R4+URZ+0x38830], R3 ;  /* 0x038830030400a5a7 */ /* 0x000ea4000804007f */
[----:B--2---:R-:W-:Y:S05]  /*12560*/  @!P2 BRA `(.L_x_1009) ;  /* 0xfffffffc00eca947 */ /* 0x004fea000383ffff */
[----:B------:R-:W-:Y:S05]  /*12570*/  BRA `(.L_x_1008) ;  /* 0xffffff3400507947 */ /* 0x000fea000383ffff */
.L_x_1013:
[----:B-1----:R-:W-:-:S04]  /*12580*/  IMAD.U32 R4, RZ, RZ, UR6 ;  /* 0x00000006ff047e24 */ /* 0x002fc8000f8e00ff */
[----:B------:R1:W3:Y:S03]  /*12590*/  SYNCS.PHASECHK.TRANS64.TRYWAIT P2, [R4+URZ+0x38850], R3 ;  /* 0x03885003040075a7 */ /* 0x0002e6000804017f */
[----:B---3--:R-:W-:Y:S05]  /*125a0*/  @!P2 NANOSLEEP.SYNCS 0x989680 ;  /* 0x009896800000a95d */ /* 0x008fea0003900000 */
[----:B------:R-:W3:Y:S02]  /*125b0*/  @!P2 SYNCS.PHASECHK.TRANS64 P2, [R4+URZ+0x38850], R3 ;  /* 0x038850030400a5a7 */ /* 0x000ee4000804007f */
[----:B---3--:R-:W-:Y:S05]  /*125c0*/  @!P2 BRA `(.L_x_1013) ;  /* 0xfffffffc00eca947 */ /* 0x008fea000383ffff */
[----:B------:R-:W-:Y:S05]  /*125d0*/  BRA `(.L_x_1012) ;  /* 0xffffff3400c07947 */ /* 0x000fea000383ffff */
.L_x_1051:
[----:B------:R-:W-:Y:S01]  /*125e0*/  SHF.R.U32.HI R21, RZ, 0x5, R21 ;  /* 0x00000005ff157819 */ /* 0x000fe20000011615 */
[----:B------:R-:W-:Y:S01]  /*125f0*/  BSSY B0, `(.L_x_1122) ;  /* 0x0000009000007945 */ /* 0x000fe20003800000 */
[----:B------:R-:W-:Y:S02]  /*12600*/  IMAD.MOV.U32 R12, RZ, RZ, RZ ;  /* 0x000000ffff0c7224 */ /* 0x000fe400078e00ff */
[----:B------:R-:W-:Y:S01]  /*12610*/  LOP3.LUT R21, R21, 0x3, RZ, 0xc0, !PT ;  /* 0x0000000315157812 */ /* 0x000fe200078ec0ff */
[----:B------:R-:W-:Y:S02]  /*12620*/  IMAD.MOV.U32 R11, RZ, RZ, 0x1f ;  /* 0x0000001fff0b7424 */ /* 0x000fe400078e00ff */
[----:B------:R-:W-:Y:S02]  /*12630*/  IMAD.MOV.U32 R15, RZ, RZ, -0x1 ;  /* 0xffffffffff0f7424 */ /* 0x000fe400078e00ff */
[----:B------:R-:W-:-:S07]  /*12640*/  IMAD.MOV.U32 R13, RZ, RZ, R21 ;  /* 0x000000ffff0d7224 */ /* 0x000fce00078e0015 */
[----:B-----5:R-:W-:Y:S05]  /*12650*/  WARPSYNC.COLLECTIVE R15, `(.L_x_1123) ;  /* 0x000000000f087348 */ /* 0x020fea0003c00000 */
[----:B------:R0:W1:Y:S02]  /*12660*/  SHFL.IDX P6, R14, R13, R12, R11 ;  /* 0x0000000c0d0e7389 */ /* 0x00006400000c000b */
[----:B01---5:R-:W-:Y:S01]  /*12670*/  ENDCOLLECTIVE ;  /* 0x000000000000791b */ /* 0x023fe20003800000 */
.L_x_1123:
[----:B------:R-:W-:Y:S05]  /*12680*/  BSYNC B0 ;  /* 0x0000000000007941 */ /* 0x000fea0003800000 */
.L_x_1122:
[----:B------:R-:W-:Y:S05]  /*12690*/  BRA `(.L_x_1124) ;  /* 0xffffffb000b47947 */ /* 0x000fea000383ffff */
.L_x_1054:
[----:B0-----:R0:W1:Y:S02]  /*126a0*/  SYNCS.PHASECHK.TRANS64.TRYWAIT P0, [R30+URZ+0x38840], R0 ;  /* 0x038840001e0075a7 */ /* 0x001064000800017f */
[----:B-1----:R-:W-:Y:S05]  /*126b0*/  @!P0 NANOSLEEP.SYNCS 0x989680 ;  /* 0x009896800000895d */ /* 0x002fea0003900000 */
[----:B------:R-:W1:Y:S02]  /*126c0*/  @!P0 SYNCS.PHASECHK.TRANS64 P0, [R30+URZ+0x38840], R0 ;  /* 0x038840001e0085a7 */ /* 0x000e64000800007f */
[----:B-1----:R-:W-:Y:S05]  /*126d0*/  @!P0 BRA `(.L_x_1054) ;  /* 0xfffffffc00f08947 */ /* 0x002fea000383ffff */
[----:B------:R-:W-:Y:S05]  /*126e0*/  BRA `(.L_x_1125) ;  /* 0xffffffb400847947 */ /* 0x000fea000383ffff */
.L_x_1055:
        /* <DEDUP_REMOVED lines=8> */
.L_x_1127:
[----:B------:R-:W-:Y:S05]  /*12770*/  BSYNC B0 ;  /* 0x0000000000007941 */ /* 0x000fea0003800000 */
.L_x_1126:
        /* <DEDUP_REMOVED lines=9> */
.L_x_1128:
[----:B------:R-:W-:Y:S02]  /*12810*/  IMAD.MOV.U32 R13, RZ, RZ, R4 ;  /* 0x000000ffff0d7224 */ /* 0x000fe400078e0004 */
[----:B------:R-:W-:Y:S02]  /*12820*/  IMAD.MOV.U32 R12, RZ, RZ, 0x1 ;  /* 0x00000001ff0c7424 */ /* 0x000fe400078e00ff */
[----:B------:R-:W-:-:S07]  /*12830*/  IMAD.MOV.U32 R3, RZ, RZ, R14 ;  /* 0x000000ffff037224 */ /* 0x000fce00078e000e */
[----:B------:R-:W-:Y:S05]  /*12840*/  WARPSYNC.COLLECTIVE R15, `(.L_x_1129) ;  /* 0x000000000f087348 */ /* 0x000fea0003c00000 */
[----:B------:R0:W1:Y:S02]  /*12850*/  SHFL.IDX P6, R14, R13, R12, R11 ;  /* 0x0000000c0d0e7389 */ /* 0x00006400000c000b */
[----:B01----:R-:W-:Y:S01]  /*12860*/  ENDCOLLECTIVE ;  /* 0x000000000000791b */ /* 0x003fe20003800000 */
.L_x_1129:
        /* <DEDUP_REMOVED lines=15> */
.L_x_1130:
[----:B------:R-:W-:Y:S02]  /*12960*/  @P0 IMAD R6, R5, 0x2, R23 ;  /* 0x0000000205060824 */ /* 0x000fe400078e0217 */
[----:B------:R-:W-:Y:S01]  /*12970*/  IMAD.MOV.U32 R13, RZ, RZ, R4 ;  /* 0x000000ffff0d7224 */ /* 0x000fe200078e0004 */
[----:B------:R-:W-:Y:S01]  /*12980*/  MOV R12, 0x2 ;  /* 0x00000002000c7802 */ /* 0x000fe20000000f00 */
[----:B------:R-:W-:-:S07]  /*12990*/  IMAD.MOV.U32 R3, RZ, RZ, R14 ;  /* 0x000000ffff037224 */ /* 0x000fce00078e000e */
[----:B------:R-:W-:Y:S05]  /*129a0*/  WARPSYNC.COLLECTIVE R15, `(.L_x_1131) ;  /* 0x000000000f087348 */ /* 0x000fea0003c00000 */
[----:B------:R0:W1:Y:S02]  /*129b0*/  SHFL.IDX P6, R14, R13, R12, R11 ;  /* 0x0000000c0d0e7389 */ /* 0x00006400000c000b */
[----:B01----:R-:W-:Y:S01]  /*129c0*/  ENDCOLLECTIVE ;  /* 0x000000000000791b */ /* 0x003fe20003800000 */
.L_x_1131:
        /* <DEDUP_REMOVED lines=15> */
.L_x_1132:
[----:B------:R-:W-:Y:S02]  /*12ac0*/  @P0 IMAD R6, R5, 0x2, R23 ;  /* 0x0000000205060824 */ /* 0x000fe400078e0217 */
[----:B------:R-:W-:Y:S02]  /*12ad0*/  IMAD.MOV.U32 R13, RZ, RZ, R4 ;  /* 0x000000ffff0d7224 */ /* 0x000fe400078e0004 */
[----:B------:R-:W-:Y:S02]  /*12ae0*/  IMAD.MOV.U32 R12, RZ, RZ, 0x3 ;  /* 0x00000003ff0c7424 */ /* 0x000fe400078e00ff */
[----:B------:R-:W-:-:S07]  /*12af0*/  IMAD.MOV.U32 R3, RZ, RZ, R14 ;  /* 0x000000ffff037224 */ /* 0x000fce00078e000e */
[----:B------:R-:W-:Y:S05]  /*12b00*/  WARPSYNC.COLLECTIVE R15, `(.L_x_1133) ;  /* 0x000000000f087348 */ /* 0x000fea0003c00000 */
[----:B------:R0:W1:Y:S02]  /*12b10*/  SHFL.IDX P6, R14, R13, R12, R11 ;  /* 0x0000000c0d0e7389 */ /* 0x00006400000c000b */
[----:B01----:R-:W-:Y:S01]  /*12b20*/  ENDCOLLECTIVE ;  /* 0x000000000000791b */ /* 0x003fe20003800000 */
.L_x_1133:
        /* <DEDUP_REMOVED lines=10> */
.L_x_1134:
[----:B------:R-:W-:Y:S01]  /*12bd0*/  @!PT LDS RZ, [RZ] ;  /* 0x00000000fffff984 */ /* 0x000fe20000000800 */
[----:B------:R-:W-:Y:S01]  /*12be0*/  @!PT LDS RZ, [RZ] ;  /* 0x00000000fffff984 */ /* 0x000fe20000000800 */
[----:B------:R-:W-:Y:S01]  /*12bf0*/  @!PT LDS RZ, [RZ] ;  /* 0x00000000fffff984 */ /* 0x000fe20000000800 */
[----:B------:R0:W-:Y:S01]  /*12c00*/  @P0 LDGSTS.E.BYPASS.LTC128B.128 [R6+0x23400], desc[UR44][R2.64], !P2 ;  /* 0x2340000002060fae */ /* 0x0001e2000d101d6c */
[----:B------:R-:W-:Y:S01]  /*12c10*/  IMAD.MOV.U32 R0, RZ, RZ, R14 ;  /* 0x000000ffff007224 */ /* 0x000fe200078e000e */
[----:B------:R-:W-:Y:S06]  /*12c20*/  BRA `(.L_x_1135) ;  /* 0xffffffb400547947 */ /* 0x000fec000383ffff */
.L_x_1060:
[----:B------:R-:W-:Y:S01]  /*12c30*/  IMAD.MOV.U32 R13, RZ, RZ, R2 ;  /* 0x000000ffff0d7224 */ /* 0x000fe200078e0002 */
[----:B------:R-:W-:Y:S01]  /*12c40*/  LOP3.LUT R22, R22, 0xfffffeff, RZ, 0xc0, !PT ;  /* 0xfffffeff16167812 */ /* 0x000fe200078ec0ff */
        /* <DEDUP_REMOVED lines=8> */
.L_x_1136:
[C---:B------:R-:W-:Y:S01]  /*12cd0*/  VIADD R6, R17.reuse, 0x10 ;  /* 0x0000001011067836 */ /* 0x040fe20000000000 */
[----:B------:R-:W-:Y:S01]  /*12ce0*/  ISETP.GE.AND P2, PT, R17, R3, PT ;  /* 0x000000031100720c */ /* 0x000fe20003f46270 */
[----:B------:R-:W-:-:S12]  /*12cf0*/  IMAD.MOV.U32 R13, RZ, RZ, R0 ;  /* 0x000000ffff0d7224 */ /* 0x000fd800078e0000 */
[----:B------:R-:W-:-:S04]  /*12d00*/  @P2 LOP3.LUT R22, R22, 0x100, RZ, 0xfc, !PT ;  /* 0x0000010016162812 */ /* 0x000fc800078efcff */
[----:B------:R-:W-:Y:S01]  /*12d10*/  LOP3.LUT R22, R22, 0xffffff7f, RZ, 0xc0, !PT ;  /* 0xffffff7f16167812 */ /* 0x000fe200078ec0ff */
[----:B------:R-:W-:-:S07]  /*12d20*/  IMAD.MOV.U32 R4, RZ, RZ, R14 ;  /* 0x000000ffff047224 */ /* 0x000fce00078e000e */
[----:B------:R-:W-:Y:S05]  /*12d30*/  WARPSYNC.COLLECTIVE R15, `(.L_x_1137) ;  /* 0x000000000f087348 */ /* 0x000fea0003c00000 */
[----:B------:R0:W1:Y:S02]  /*12d40*/  SHFL.IDX P6, R14, R13, R12, R11 ;  /* 0x0000000c0d0e7389 */ /* 0x00006400000c000b */
[----:B01----:R-:W-:Y:S01]  /*12d50*/  ENDCOLLECTIVE ;  /* 0x000000000000791b */ /* 0x003fe20003800000 */
.L_x_1137:
[----:B------:R-:W-:Y:S02]  /*12d60*/  IMAD.MOV.U32 R13, RZ, RZ, R2 ;  /* 0x000000ffff0d7224 */ /* 0x000fe400078e0002 */
[----:B------:R-:W-:Y:S01]  /*12d70*/  IMAD.MOV.U32 R12, RZ, RZ, 0x1 ;  /* 0x00000001ff0c7424 */ /* 0x000fe200078e00ff */
[----:B------:R-:W-:-:S07]  /*12d80*/  MOV R5, R14 ;  /* 0x0000000e00057202 */ /* 0x000fce0000000f00 */
[----:B------:R-:W-:Y:S05]  /*12d90*/  WARPSYNC.COLLECTIVE R15, `(.L_x_1138) ;  /* 0x000000000f087348 */ /* 0x000fea0003c00000 */
[----:B------:R0:W1:Y:S02]  /*12da0*/  SHFL.IDX P6, R14, R13, R12, R11 ;  /* 0x0000000c0d0e7389 */ /* 0x00006400000c000b */
[----:B01----:R-:W-:Y:S01]  /*12db0*/  ENDCOLLECTIVE ;  /* 0x000000000000791b */ /* 0x003fe20003800000 */
.L_x_1138:
        /* <DEDUP_REMOVED lines=15> */
.L_x_1139:
[----:B------:R-:W-:-:S04]  /*12eb0*/  @P2 LOP3.LUT R22, R22, 0x80, RZ, 0xfc, !PT ;  /* 0x0000008016162812 */ /* 0x000fc800078efcff */
[----:B------:R-:W-:Y:S01]  /*12ec0*/  LOP3.LUT R22, R22, 0xffffffbf, RZ, 0xc0, !PT ;  /* 0xffffffbf16167812 */ /* 0x000fe200078ec0ff */
[----:B------:R-:W-:Y:S02]  /*12ed0*/  IMAD.MOV.U32 R13, RZ, RZ, R2 ;  /* 0x000000ffff0d7224 */ /* 0x000fe400078e0002 */
[----:B------:R-:W-:Y:S02]  /*12ee0*/  IMAD.MOV.U32 R12, RZ, RZ, 0x2 ;  /* 0x00000002ff0c7424 */ /* 0x000fe400078e00ff */
[----:B------:R-:W-:-:S07]  /*12ef0*/  IMAD.MOV.U32 R5, RZ, RZ, R14 ;  /* 0x000000ffff057224 */ /* 0x000fce00078e000e */
[----:B------:R-:W-:Y:S05]  /*12f00*/  WARPSYNC.COLLECTIVE R15, `(.L_x_1140) ;  /* 0x000000000f087348 */ /* 0x000fea0003c00000 */
[----:B------:R0:W1:Y:S02]  /*12f10*/  SHFL.IDX P6, R14, R13, R12, R11 ;  /* 0x0000000c0d0e7389 */ /* 0x00006400000c000b */
[----:B01----:R-:W-:Y:S01]  /*12f20*/  ENDCOLLECTIVE ;  /* 0x000000000000791b */ /* 0x003fe20003800000 */
.L_x_1140:
        /* <DEDUP_REMOVED lines=16> */
.L_x_1141:
[----:B------:R-:W-:Y:S02]  /*13030*/  @P2 LOP3.LUT R22, R22, 0x40, RZ, 0xfc, !PT ;  /* 0x0000004016162812 */ /* 0x000fe400078efcff */
[----:B------:R-:W-:Y:S01]  /*13040*/  MOV R13, R2 ;  /* 0x00000002000d7202 */ /* 0x000fe20000000f00 */
[----:B------:R-:W-:Y:S02]  /*13050*/  IMAD.MOV.U32 R12, RZ, RZ, 0x3 ;  /* 0x00000003ff0c7424 */ /* 0x000fe400078e00ff */
[----:B------:R-:W-:-:S07]  /*13060*/  IMAD.MOV.U32 R5, RZ, RZ, R14 ;  /* 0x000000ffff057224 */ /* 0x000fce00078e000e */
[----:B------:R-:W-:Y:S05]  /*13070*/  WARPSYNC.COLLECTIVE R15, `(.L_x_1142) ;  /* 0x000000000f087348 */ /* 0x000fea0003c00000 */
[----:B------:R0:W1:Y:S02]  /*13080*/  SHFL.IDX P6, R14, R13, R12, R11 ;  /* 0x0000000c0d0e7389 */ /* 0x00006400000c000b */
[----:B01----:R-:W-:Y:S01]  /*13090*/  ENDCOLLECTIVE ;  /* 0x000000000000791b */ /* 0x003fe20003800000 */
.L_x_1142:
        /* <DEDUP_REMOVED lines=14> */
.L_x_1143:
[----:B------:R-:W-:Y:S01]  /*13180*/  IMAD.MOV.U32 R0, RZ, RZ, R14 ;  /* 0x000000ffff007224 */ /* 0x000fe200078e000e */
[----:B------:R-:W-:Y:S06]  /*13190*/  BRA `(.L_x_1144) ;  /* 0xffffffb800607947 */ /* 0x000fec000383ffff */
.L_x_1064:
[----:B------:R-:W-:Y:S01]  /*131a0*/  LOP3.LUT R22, R22, 0xff7fffff, RZ, 0xc0, !PT ;  /* 0xff7fffff16167812 */ /* 0x000fe200078ec0ff */
[----:B------:R-:W-:Y:S01]  /*131b0*/  BSSY B0, `(.L_x_1145) ;  /* 0x000002e000007945 */ /* 0x000fe20003800000 */
[----:B------:R-:W-:Y:S02]  /*131c0*/  IMAD.MOV.U32 R13, RZ, RZ, R6 ;  /* 0x000000ffff0d7224 */ /* 0x000fe400078e0006 */
[----:B------:R-:W-:Y:S01]  /*131d0*/  @P2 LOP3.LUT R22, R22, 0x800000, RZ, 0xfc, !PT ;  /* 0x0080000016162812 */ /* 0x000fe200078efcff */
[----:B------:R-:W-:Y:S02]  /*131e0*/  IMAD.MOV.U32 R12, RZ, RZ, RZ ;  /* 0x000000ffff0c7224 */ /* 0x000fe400078e00ff */
[----:B------:R-:W-:Y:S01]  /*131f0*/  IMAD.MOV.U32 R11, RZ, RZ, 0x181f ;  /* 0x0000181fff0b7424 */ /* 0x000fe200078e00ff */
[----:B------:R-:W-:Y:S01]  /*13200*/  LOP3.LUT R22, R22, 0xffbfffff, RZ, 0xc0, !PT ;  /* 0xffbfffff16167812 */ /* 0x000fe200078ec0ff */
[----:B------:R-:W-:-:S03]  /*13210*/  IMAD.MOV.U32 R15, RZ, RZ, -0x1 ;  /* 0xffffffffff0f7424 */ /* 0x000fc600078e00ff */
[----:B------:R-:W-:-:S04]  /*13220*/  @P1 LOP3.LUT R22, R22, 0x400000, RZ, 0xfc, !PT ;  /* 0x0040000016161812 */ /* 0x000fc800078efcff */
[C---:B------:R-:W-:Y:S02]  /*13230*/  LOP3.LUT P1, RZ, R22.reuse, 0x100, RZ, 0xc0, !PT ;  /* 0x0000010016ff7812 */ /* 0x040fe4000782c0ff */
[C---:B------:R-:W-:Y:S02]  /*13240*/  LOP3.LUT P0, RZ, R22.reuse, 0x80, RZ, 0xc0, !PT ;  /* 0x0000008016ff7812 */ /* 0x040fe4000780c0ff */
[C---:B------:R-:W-:Y:S02]  /*13250*/  LOP3.LUT P6, RZ, R22.reuse, 0x40, RZ, 0xc0, !PT ;  /* 0x0000004016ff7812 */ /* 0x040fe400078cc0ff */
[----:B------:R-:W-:-:S07]  /*13260*/  LOP3.LUT R22, R22, 0xffff7fff, RZ, 0xc0, !PT ;  /* 0xffff7fff16167812 */ /* 0x000fce00078ec0ff */
[----:B------:R-:W-:-:S04]  /*13270*/  @!P1 LOP3.LUT R7, R4, 0x40, RZ, 0xc0, !PT ;  /* 0x0000004004079812 */ /* 0x000fc800078ec0ff */
[----:B------:R-:W-:-:S04]  /*13280*/  @!P1 SHF.R.U32.HI R7, RZ, 0x2, R7 ;  /* 0x00000002ff079819 */ /* 0x000fc80000011607 */
[----:B------:R-:W-:Y:S02]  /*13290*/  @!P1 ISETP.NE.U32.AND P2, PT, R7, RZ, PT ;  /* 0x000000ff0700920c */ /* 0x000fe40003f45070 */
[----:B------:R-:W-:-:S04]  /*132a0*/  @!P1 LOP3.LUT R7, R5, 0x80, RZ, 0xc0, !PT ;  /* 0x0000008005079812 */ /* 0x000fc800078ec0ff */
[----:B------:R-:W-:-:S04]  /*132b0*/  @!P1 SHF.R.U32.HI R7, RZ, 0x3, R7 ;  /* 0x00000003ff079819 */ /* 0x000fc80000011607 */
[----:B------:R-:W-:Y:S02]  /*132c0*/  @!P1 ISETP.NE.U32.AND P1, PT, R7, RZ, PT ;  /* 0x000000ff0700920c */ /* 0x000fe40003f25070 */
[----:B------:R-:W-:Y:S02]  /*132d0*/  @!P0 LOP3.LUT R7, R4, 0x40, RZ, 0xc0, !PT ;  /* 0x0000004004078812 */ /* 0x000fe400078ec0ff */
[----:B------:R-:W-:Y:S02]  /*132e0*/  @P2 LOP3.LUT R22, R22, 0x8000, RZ, 0xfc, !PT ;  /* 0x0000800016162812 */ /* 0x000fe400078efcff */
[----:B------:R-:W-:Y:S02]  /*132f0*/  @!P0 SHF.R.U32.HI R7, RZ, 0x2, R7 ;  /* 0x00000002ff078819 */ /* 0x000fe40000011607 */
[C---:B------:R-:W-:Y:S02]  /*13300*/  LOP3.LUT P2, RZ, R22.reuse, 0x800000, RZ, 0xc0, !PT ;  /* 0x0080000016ff7812 */ /* 0x040fe4000784c0ff */
[----:B------:R-:W-:-:S04]  /*13310*/  LOP3.LUT R22, R22, 0xffffbfff, RZ, 0xc0, !PT ;  /* 0xffffbfff16167812 */ /* 0x000fc800078ec0ff */
[----:B------:R-:W-:Y:S02]  /*13320*/  @P1 LOP3.LUT R22, R22, 0x4000, RZ, 0xfc, !PT ;  /* 0x0000400016161812 */ /* 0x000fe400078efcff */
[----:B------:R-:W-:Y:S02]  /*13330*/  @!P0 ISETP.NE.U32.AND P1, PT, R7, RZ, PT ;  /* 0x000000ff0700820c */ /* 0x000fe40003f25070 */
[----:B------:R-:W-:Y:S02]  /*13340*/  @!P0 LOP3.LUT R7, R5, 0x80, RZ, 0xc0, !PT ;  /* 0x0000008005078812 */ /* 0x000fe400078ec0ff */
[----:B------:R-:W-:Y:S02]  /*13350*/  LOP3.LUT R22, R22, 0xfffbffff, RZ, 0xc0, !PT ;  /* 0xfffbffff16167812 */ /* 0x000fe400078ec0ff */
        /* <DEDUP_REMOVED lines=11> */
[----:B------:R-:W-:-:S07]  /*13410*/  @!P6 SHF.R.U32.HI R7, RZ, 0x3, R7 ;  /* 0x00000003ff07e819 */ /* 0x000fce0000011607 */
[----:B------:R-:W-:Y:S02]  /*13420*/  @P0 LOP3.LUT R22, R22, 0x100000, RZ, 0xfc, !PT ;  /* 0x0010000016160812 */ /* 0x000fe400078efcff */
[----:B------:R-:W-:Y:S02]  /*13430*/  @!P6 ISETP.NE.U32.AND P0, PT, R7, RZ, PT ;  /* 0x000000ff0700e20c */ /* 0x000fe40003f05070 */
[----:B------:R-:W-:-:S11]  /*13440*/  LOP3.LUT R22, R22, 0xfff7ffff, RZ, 0xc0, !PT ;  /* 0xfff7ffff16167812 */ /* 0x000fd600078ec0ff */
[----:B------:R-:W-:-:S07]  /*13450*/  @P0 LOP3.LUT R22, R22, 0x80000, RZ, 0xfc, !PT ;  /* 0x0008000016160812 */ /* 0x000fce00078efcff */
[----:B------:R-:W-:Y:S05]  /*13460*/  WARPSYNC.COLLECTIVE R15, `(.L_x_1146) ;  /* 0x000000000f087348 */ /* 0x000fea0003c00000 */
[----:B------:R0:W1:Y:S02]  /*13470*/  SHFL.IDX P6, R14, R13, R12, R11 ;  /* 0x0000000c0d0e7389 */ /* 0x00006400000c000b */
[----:B01----:R-:W-:Y:S01]  /*13480*/  ENDCOLLECTIVE ;  /* 0x000000000000791b */ /* 0x003fe20003800000 */
.L_x_1146:
[----:B------:R-:W-:Y:S05]  /*13490*/  BSYNC B0 ;  /* 0x0000000000007941 */ /* 0x000fea0003800000 */
.L_x_1145:
[----:B------:R-:W-:Y:S01]  /*134a0*/  IMAD.MOV.U32 R13, RZ, RZ, R0 ;  /* 0x000000ffff0d7224 */ /* 0x000fe200078e0000 */
[----:B------:R-:W-:Y:S01]  /*134b0*/  LOP3.LUT R22, R22, 0xbfffffff, RZ, 0xc0, !PT ;  /* 0xbfffffff16167812 */ /* 0x000fe200078ec0ff */
[----:B------:R-:W-:Y:S02]  /*134c0*/  IMAD.MOV.U32 R12, RZ, RZ, RZ ;  /* 0x000000ffff0c7224 */ /* 0x000fe400078e00ff */
[----:B------:R-:W-:Y:S01]  /*134d0*/  IMAD.MOV.U32 R11, RZ, RZ, 0x181f ;  /* 0x0000181fff0b7424 */ /* 0x000fe200078e00ff */
[----:B------:R-:W-:Y:S01]  /*134e0*/  @P2 LOP3.LUT R22, R22, 0x40000000, RZ, 0xfc, !PT ;  /* 0x4000000016162812 */ /* 0x000fe200078efcff */
[----:B------:R-:W-:Y:S02]  /*134f0*/  IMAD.MOV.U32 R15, RZ, RZ, -0x1 ;  /* 0xffffffffff0f7424 */ /* 0x000fe400078e00ff */
[----:B------:R-:W-:Y:S01]  /*13500*/  IMAD.MOV.U32 R2, RZ, RZ, R14 ;  /* 0x000000ffff027224 */ /* 0x000fe200078e000e */
[----:B------:R-:W-:-:S13]  /*13510*/  LOP3.LUT P2, RZ, R22, 0x100, RZ, 0xc0, !PT ;  /* 0x0000010016ff7812 */ /* 0x000fda000784c0ff */
[----:B------:R-:W-:Y:S05]  /*13520*/  WARPSYNC.COLLECTIVE R15, `(.L_x_1147) ;  /* 0x000000000f087348 */ /* 0x000fea0003c00000 */
[----:B------:R0:W1:Y:S02]  /*13530*/  SHFL.IDX P6, R14, R13, R12, R11 ;  /* 0x0000000c0d0e7389 */ /* 0x00006400000c000b */
[----:B01----:R-:W-:Y:S01]  /*13540*/  ENDCOLLECTIVE ;  /* 0x000000000000791b */ /* 0x003fe20003800000 */
.L_x_1147:
[----:B------:R-:W-:-:S04]  /*13550*/  LOP3.LUT R22, R22, 0xdfffffff, RZ, 0xc0, !PT ;  /* 0xdfffffff16167812 */ /* 0x000fc800078ec0ff */
[----:B------:R-:W-:-:S04]  /*13560*/  @P1 LOP3.LUT R22, R22, 0x20000000, RZ, 0xfc, !PT ;  /* 0x2000000016161812 */ /* 0x000fc800078efcff */
[C---:B------:R-:W-:Y:S01]  /*13570*/  LOP3.LUT P1, RZ, R22.reuse, 0x800, RZ, 0xc0, !PT ;  /* 0x0000080016ff7812 */ /* 0x040fe2000782c0ff */
[----:B------:R-:W-:Y:S01]  /*13580*/  IMAD.MOV.U32 R13, RZ, RZ, R6 ;  /* 0x000000ffff0d7224 */ /* 0x000fe200078e0006 */
[----:B------:R-:W-:Y:S02]  /*13590*/  MOV R12, 0x1 ;  /* 0x00000001000c7802 */ /* 0x000fe40000000f00 */
[C---:B------:R-:W-:Y:S01]  /*135a0*/  LOP3.LUT P6, RZ, R22.reuse, 0x4000, RZ, 0xc0, !PT ;  /* 0x0000400016ff7812 */ /* 0x040fe200078cc0ff */
[----:B------:R-:W-:Y:S01]  /*135b0*/  IMAD.MOV.U32 R3, RZ, RZ, R14 ;  /* 0x000000ffff037224 */ /* 0x000fe200078e000e */
[----:B------:R-:W-:-:S04]  /*135c0*/  LOP3.LUT R22, R22, 0xefffffff, RZ, 0xc0, !PT ;  /* 0xefffffff16167812 */ /* 0x000fc800078ec0ff */
[----:B------:R-:W-:-:S05]  /*135d0*/  @!P2 LEA R3, P0, R8, R3, 0x1 ;  /* 0x000000030803a211 */ /* 0x000fca00078008ff */
[----:B------:R-:W-:Y:S02]  /*135e0*/  @!P2 IMAD.X R2, RZ, RZ, R2, P0 ;  /* 0x000000ffff02a224 */ /* 0x000fe400000e0602 */
[----:B------:R-:W-:-:S04]  /*135f0*/  @P6 LOP3.LUT R22, R22, 0x10000000, RZ, 0xfc, !PT ;  /* 0x1000000016166812 */ /* 0x000fc800078efcff */
[C---:B------:R-:W-:Y:S02]  /*13600*/  LOP3.LUT P0, RZ, R22.reuse, 0x100, RZ, 0xc0, !PT ;  /* 0x0000010016ff7812 */ /* 0x040fe4000780c0ff */
[C---:B------:R-:W-:Y:S02]  /*13610*/  LOP3.LUT P6, RZ, R22.reuse, 0x8000, RZ, 0xc0, !PT ;  /* 0x0000800016ff7812 */ /* 0x040fe400078cc0ff */
[----:B------:R-:W-:-:S09]  /*13620*/  LOP3.LUT P2, RZ, R22, 0x40000000, RZ, 0xc0, !PT ;  /* 0x4000000016ff7812 */ /* 0x000fd2000784c0ff */
[----:B------:R-:W-:-:S04]  /*13630*/  @!P0 LOP3.LUT R3, R3, R2, RZ, 0x3c, !PT ;  /* 0x0000000203038212 */ /* 0x000fc800078e3cff */
[----:B------:R-:W-:-:S04]  /*13640*/  @!P0 LOP3.LUT R2, R3, R2, RZ, 0x3c, !PT ;  /* 0x0000000203028212 */ /* 0x000fc800078e3cff */
[----:B------:R-:W-:-:S05]  /*13650*/  @!P0 LOP3.LUT R3, R3, R2, RZ, 0x3c, !PT ;  /* 0x0000000203038212 */ /* 0x000fca00078e3cff */
[----:B------:R-:W-:Y:S01]  /*13660*/  @!PT LDS RZ, [RZ] ;  /* 0x00000000fffff984 */ /* 0x000fe20000000800 */
[----:B------:R-:W-:Y:S01]  /*13670*/  @!PT LDS RZ, [RZ] ;  /* 0x00000000fffff984 */ /* 0x000fe20000000800 */
[----:B------:R-:W-:Y:S01]  /*13680*/  @!PT LDS RZ, [RZ] ;  /* 0x00000000fffff984 */ /* 0x000fe20000000800 */
[----:B------:R0:W-:Y:S01]  /*13690*/  @!P0 LDGSTS.E.BYPASS.LTC128B.128 [R25+0x26400], desc[UR44][R2.64], !P1 ;  /* 0x2640000002198fae */ /* 0x0001e2000c901d6c */
[C---:B------:R-:W-:Y:S02]  /*136a0*/  LOP3.LUT P1, RZ, R22.reuse, 0x20000000, RZ, 0xc0, !PT ;  /* 0x2000000016ff7812 */ /* 0x040fe4000782c0ff */
[----:B------:R-:W-:Y:S01]  /*136b0*/  LOP3.LUT R22, R22, 0xfbffffff, RZ, 0xc0, !PT ;  /* 0xfbffffff16167812 */ /* 0x000fe200078ec0ff */
[----:B------:R0:W-:Y:S03]  /*136c0*/  @!P0 LDGSTS.E.BYPASS.LTC128B.128 [R25+0x28400], desc[UR44][R2.64+0x80], !P5 ;  /* 0x2840008002198fae */ /* 0x0001e6000e901d6c */
[----:B------:R-:W-:Y:S01]  /*136d0*/  @P5 LOP3.LUT R22, R22, 0x4000000, RZ, 0xfc, !PT ;  /* 0x0400000016165812 */ /* 0x000fe200078efcff */
[----:B------:R0:W-:Y:S03]  /*136e0*/  @!P0 LDGSTS.E.BYPASS.LTC128B.128 [R25+0x2a400], desc[UR44][R2.64+0x100], !P4 ;  /* 0x2a40010002198fae */ /* 0x0001e6000e101d6c */
[C---:B------:R-:W-:Y:S01]  /*136f0*/  LOP3.LUT P5, RZ, R22.reuse, 0x800, RZ, 0xc0, !PT ;  /* 0x0000080016ff7812 */ /* 0x040fe200078ac0ff */
[----:B------:R0:W-:Y:S01]  /*13700*/  @!P0 LDGSTS.E.BYPASS.LTC128B.128 [R25+0x2c400], desc[UR44][R2.64+0x180], !P3 ;  /* 0x2c40018002198fae */ /* 0x0001e2000d901d6c */
[----:B------:R-:W-:-:S03]  /*13710*/  LOP3.LUT R22, R22, 0xf7ffffff, RZ, 0xc0, !PT ;  /* 0xf7ffffff16167812 */ /* 0x000fc600078ec0ff */
[----:B------:R0:W-:Y:S04]  /*13720*/  @!P0 LDGSTS.E.BYPASS.LTC128B.128 [R25+0x2e400], desc[UR44][R2.64+0x200], !P2 ;  /* 0x2e40020002198fae */ /* 0x0001e8000d101d6c */
[----:B------:R0:W-:Y:S04]  /*13730*/  @!P0 LDGSTS.E.BYPASS.LTC128B.128 [R25+0x30400], desc[UR44][R2.64+0x280], !P1 ;  /* 0x3040028002198fae */ /* 0x0001e8000c901d6c */
[----:B------:R-:W-:Y:S01]  /*13740*/  @P5 LOP3.LUT R22, R22, 0x8000000, RZ, 0xfc, !PT ;  /* 0x0800000016165812 */ /* 0x000fe200078efcff */
[----:B------:R0:W-:Y:S03]  /*13750*/  @!P0 LDGSTS.E.BYPASS.LTC128B.128 [R25+0x32400], desc[UR44][R2.64+0x300], P6 ;  /* 0x3240030002198fae */ /* 0x0001e6000b101d6c */
[----:B------:R-:W-:-:S02]  /*13760*/  LOP3.LUT P6, RZ, R22, 0x10000000, RZ, 0xc0, !PT ;  /* 0x1000000016ff7812 */ /* 0x000fc400078cc0ff */
[----:B------:R-:W-:-:S11]  /*13770*/  LOP3.LUT P5, RZ, R22, 0x80, RZ, 0xc0, !PT ;  /* 0x0000008016ff7812 */ /* 0x000fd600078ac0ff */
[----:B------:R0:W-:Y:S02]  /*13780*/  @!P0 LDGSTS.E.BYPASS.LTC128B.128 [R25+0x34400], desc[UR44][R2.64+0x380], P6 ;  /* 0x3440038002198fae */ /* 0x0001e4000b101d6c */
[----:B0-----:R-:W-:Y:S05]  /*13790*/  WARPSYNC.COLLECTIVE R15, `(.L_x_1148) ;  /* 0x000000000f087348 */ /* 0x001fea0003c00000 */
[----:B------:R1:W2:Y:S02]  /*137a0*/  SHFL.IDX P6, R14, R13, R12, R11 ;  /* 0x0000000c0d0e7389 */ /* 0x0002a400000c000b */
[----:B012---:R-:W-:Y:S01]  /*137b0*/  ENDCOLLECTIVE ;  /* 0x000000000000791b */ /* 0x007fe20003800000 */
.L_x_1148:
[----:B------:R-:W-:Y:S02]  /*137c0*/  IMAD.MOV.U32 R13, RZ, RZ, R0 ;  /* 0x000000ffff0d7224 */ /* 0x000fe400078e0000 */
[----:B------:R-:W-:-:S07]  /*137d0*/  IMAD.MOV.U32 R7, RZ, RZ, R14 ;  /* 0x000000ffff077224 */ /* 0x000fce00078e000e */
[----:B------:R-:W-:Y:S05]  /*137e0*/  WARPSYNC.COLLECTIVE R15, `(.L_x_1149) ;  /* 0x000000000f087348 */ /* 0x000fea0003c00000 */
[----:B------:R0:W1:Y:S02]  /*137f0*/  SHFL.IDX P6, R14, R13, R12, R11 ;  /* 0x0000000c0d0e7389 */ /* 0x00006400000c000b */
[----:B01----:R-:W-:Y:S01]  /*13800*/  ENDCOLLECTIVE ;  /* 0x000000000000791b */ /* 0x003fe20003800000 */
.L_x_1149:
[----:B------:R-:W-:Y:S02]  /*13810*/  IMAD.MOV.U32 R13, RZ, RZ, R6 ;  /* 0x000000ffff0d7224 */ /* 0x000fe400078e0006 */
[----:B------:R-:W-:Y:S01]  /*13820*/  IMAD.MOV.U32 R12, RZ, RZ, 0x2 ;  /* 0x00000002ff0c7424 */ /* 0x000fe200078e00ff */
        /* <DEDUP_REMOVED lines=8> */
[----:B------:R-:W-:-:S11]  /*138b0*/  LOP3.LUT P6, RZ, R22, 0x40000, RZ, 0xc0, !PT ;  /* 0x0004000016ff7812 */ /* 0x000fd600078cc0ff */
[----:B------:R-:W-:Y:S01]  /*138c0*/  @!PT LDS RZ, [RZ] ;  /* 0x00000000fffff984 */ /* 0x000fe20000000800 */
[----:B------:R-:W-:Y:S01]  /*138d0*/  @!PT LDS RZ, [RZ] ;  /* 0x00000000fffff984 */ /* 0x000fe20000000800 */
[----:B------:R-:W-:Y:S01]  /*138e0*/  @!PT LDS RZ, [RZ] ;  /* 0x00000000fffff984 */ /* 0x000fe20000000800 */
[----:B------:R0:W-:Y:S01]  /*138f0*/  @!P0 LDGSTS.E.BYPASS.LTC128B.128 [R25+0x26c00], desc[UR44][R2.64], !P5 ;  /* 0x26c0000002198fae */ /* 0x0001e2000e901d6c */
[C---:B------:R-:W-:Y:S02]  /*13900*/  LOP3.LUT P5, RZ, R22.reuse, 0x4000000, RZ, 0xc0, !PT ;  /* 0x0400000016ff7812 */ /* 0x040fe400078ac0ff */
[----:B------:R-:W-:-:S11]  /*13910*/  LOP3.LUT R22, R22, 0xff7fffff, RZ, 0xc0, !PT ;  /* 0xff7fffff16167812 */ /* 0x000fd600078ec0ff */
        /* <DEDUP_REMOVED lines=8> */
[----:B------:R0:W-:Y:S03]  /*139a0*/  @!P0 LDGSTS.E.BYPASS.LTC128B.128 [R25+0x30c00], desc[UR44][R2.64+0x280], !P1 ;  /* 0x30c0028002198fae */ /* 0x0001e6000c901d6c */
[C---:B------:R-:W-:Y:S01]  /*139b0*/  LOP3.LUT P5, RZ, R22.reuse, 0x40, RZ, 0xc0, !PT ;  /* 0x0000004016ff7812 */ /* 0x040fe200078ac0ff */
[----:B------:R0:W-:Y:S01]  /*139c0*/  @!P0 LDGSTS.E.BYPASS.LTC128B.128 [R25+0x32c00], desc[UR44][R2.64+0x300], P6 ;  /* 0x32c0030002198fae */ /* 0x0001e2000b101d6c */
[----:B------:R-:W-:-:S13]  /*139d0*/  LOP3.LUT P6, RZ, R22, 0x2000000, RZ, 0xc0, !PT ;  /* 0x0200000016ff7812 */ /* 0x000fda00078cc0ff */
[----:B------:R0:W-:Y:S02]  /*139e0*/  @!P0 LDGSTS.E.BYPASS.LTC128B.128 [R25+0x34c00], desc[UR44][R2.64+0x380], P6 ;  /* 0x34c0038002198fae */ /* 0x0001e4000b101d6c */
[----:B0-----:R-:W-:Y:S05]  /*139f0*/  WARPSYNC.COLLECTIVE R15, `(.L_x_1150) ;  /* 0x000000000f087348 */ /* 0x001fea0003c00000 */
[----:B------:R1:W2:Y:S02]  /*13a00*/  SHFL.IDX P6, R14, R13, R12, R11 ;  /* 0x0000000c0d0e7389 */ /* 0x0002a400000c000b */
[----:B012---:R-:W-:Y:S01]  /*13a10*/  ENDCOLLECTIVE ;  /* 0x000000000000791b */ /* 0x007fe20003800000 */
.L_x_1150:
[----:B------:R-:W-:Y:S02]  /*13a20*/  IMAD.MOV.U32 R13, RZ, RZ, R0 ;  /* 0x000000ffff0d7224 */ /* 0x000fe400078e0000 */
[----:B------:R-:W-:-:S07]  /*13a30*/  IMAD.MOV.U32 R7, RZ, RZ, R14 ;  /* 0x000000ffff077224 */ /* 0x000fce00078e000e */
[----:B------:R-:W-:Y:S05]  /*13a40*/  WARPSYNC.COLLECTIVE R15, `(.L_x_1151) ;  /* 0x000000000f087348 */ /* 0x000fea0003c00000 */
[----:B------:R0:W1:Y:S02]  /*13a50*/  SHFL.IDX P6, R14, R13, R12, R11 ;  /* 0x0000000c0d0e7389 */ /* 0x00006400000c000b */
[----:B01----:R-:W-:Y:S01]  /*13a60*/  ENDCOLLECTIVE ;  /* 0x000000000000791b */ /* 0x003fe20003800000 */
.L_x_1151:
        /* <DEDUP_REMOVED lines=15> */
[----:B------:R-:W-:-:S13]  /*13b60*/  LOP3.LUT P5, RZ, R22, 0x800000, RZ, 0xc0, !PT ;  /* 0x0080000016ff7812 */ /* 0x000fda00078ac0ff */
[----:B------:R0:W-:Y:S04]  /*13b70*/  @!P0 LDGSTS.E.BYPASS.LTC128B.128 [R25+0x29400], desc[UR44][R2.64+0x80], !P5 ;  /* 0x2940008002198fae */ /* 0x0001e8000e901d6c */
[----:B------:R0:W-:Y:S04]  /*13b80*/  @!P0 LDGSTS.E.BYPASS.LTC128B.128 [R25+0x2b400], desc[UR44][R2.64+0x100], !P4 ;  /* 0x2b40010002198fae */ /* 0x0001e8000e101d6c */
[----:B------:R0:W-:Y:S04]  /*13b90*/  @!P0 LDGSTS.E.BYPASS.LTC128B.128 [R25+0x2d400], desc[UR44][R2.64+0x180], !P3 ;  /* 0x2d40018002198fae */ /* 0x0001e8000d901d6c */
[----:B------:R0:W-:Y:S04]  /*13ba0*/  @!P0 LDGSTS.E.BYPASS.LTC128B.128 [R25+0x2f400], desc[UR44][R2.64+0x200], !P2 ;  /* 0x2f40020002198fae */ /* 0x0001e8000d101d6c */
[----:B------:R0:W-:Y:S04]  /*13bb0*/  @!P0 LDGSTS.E.BYPASS.LTC128B.128 [R25+0x31400], desc[UR44][R2.64+0x280], !P1 ;  /* 0x3140028002198fae */ /* 0x0001e8000c901d6c */
[----:B------:R0:W-:Y:S01]  /*13bc0*/  @!P0 LDGSTS.E.BYPASS.LTC128B.128 [R25+0x33400], desc[UR44][R2.64+0x300], P6 ;  /* 0x3340030002198fae */ /* 0x0001e2000b101d6c */
[----:B------:R-:W-:-:S13]  /*13bd0*/  LOP3.LUT P6, RZ, R22, 0x400000, RZ, 0xc0, !PT ;  /* 0x0040000016ff7812 */ /* 0x000fda00078cc0ff */
[----:B------:R0:W-:Y:S02]  /*13be0*/  @!P0 LDGSTS.E.BYPASS.LTC128B.128 [R25+0x35400], desc[UR44][R2.64+0x380], P6 ;  /* 0x3540038002198fae */ /* 0x0001e4000b101d6c */
[----:B0-----:R-:W-:Y:S05]  /*13bf0*/  WARPSYNC.COLLECTIVE R15, `(.L_x_1152) ;  /* 0x000000000f087348 */ /* 0x001fea0003c00000 */
[----:B------:R1:W2:Y:S02]  /*13c00*/  SHFL.IDX P6, R14, R13, R12, R11 ;  /* 0x0000000c0d0e7389 */ /* 0x0002a400000c000b */
[----:B012---:R-:W-:Y:S01]  /*13c10*/  ENDCOLLECTIVE ;  /* 0x000000000000791b */ /* 0x007fe20003800000 */
.L_x_1152:
[----:B------:R-:W-:Y:S02]  /*13c20*/  IMAD.MOV.U32 R13, RZ, RZ, R0 ;  /* 0x000000ffff0d7224 */ /* 0x000fe400078e0000 */
[----:B------:R-:W-:-:S07]  /*13c30*/  IMAD.MOV.U32 R6, RZ, RZ, R14 ;  /* 0x000000ffff067224 */ /* 0x000fce00078e000e */
[----:B------:R-:W-:Y:S05]  /*13c40*/  WARPSYNC.COLLECTIVE R15, `(.L_x_1153) ;  /* 0x000000000f087348 */ /* 0x000fea0003c00000 */
[----:B------:R0:W1:Y:S02]  /*13c50*/  SHFL.IDX P6, R14, R13, R12, R11 ;  /* 0x0000000c0d0e7389 */ /* 0x00006400000c000b */
[----:B01----:R-:W-:Y:S01]  /*13c60*/  ENDCOLLECTIVE ;  /* 0x000000000000791b */ /* 0x003fe20003800000 */
.L_x_1153:
[----:B------:R-:W-:Y:S01]  /*13c70*/  IMAD.MOV.U32 R0, RZ, RZ, R14 ;  /* 0x000000ffff007224 */ /* 0x000fe200078e000e */
[----:B------:R-:W-:Y:S06]  /*13c80*/  BRA `(.L_x_1154) ;  /* 0xffffffb800d87947 */ /* 0x000fec000383ffff */
.L_x_1069:
[----:B0-----:R0:W1:Y:S02]  /*13c90*/  SYNCS.PHASECHK.TRANS64.TRYWAIT P0, [R23+URZ+0x38820], R0 ;  /* 0x03882000170075a7 */ /* 0x001064000800017f */
[----:B-1----:R-:W-:Y:S05]  /*13ca0*/  @!P0 NANOSLEEP.SYNCS 0x989680 ;  /* 0x009896800000895d */ /* 0x002fea0003900000 */
[----:B------:R-:W1:Y:S02]  /*13cb0*/  @!P0 SYNCS.PHASECHK.TRANS64 P0, [R23+URZ+0x38820], R0 ;  /* 0x03882000170085a7 */ /* 0x000e64000800007f */
[----:B-1----:R-:W-:Y:S05]  /*13cc0*/  @!P0 BRA `(.L_x_1069) ;  /* 0xfffffffc00f08947 */ /* 0x002fea000383ffff */
[----:B------:R-:W-:Y:S05]  /*13cd0*/  BRA `(.L_x_1155) ;  /* 0xffffffbc00747947 */ /* 0x000fea000383ffff */
.L_x_1072:
[----:B0-----:R0:W1:Y:S02]  /*13ce0*/  SYNCS.PHASECHK.TRANS64.TRYWAIT P0, [R30+URZ+0x38860], R0 ;  /* 0x038860001e0075a7 */ /* 0x001064000800017f */
[----:B-1----:R-:W-:Y:S05]  /*13cf0*/  @!P0 NANOSLEEP.SYNCS 0x989680 ;  /* 0x009896800000895d */ /* 0x002fea0003900000 */
[----:B------:R-:W1:Y:S02]  /*13d00*/  @!P0 SYNCS.PHASECHK.TRANS64 P0, [R30+URZ+0x38860], R0 ;  /* 0x038860001e0085a7 */ /* 0x000e64000800007f */
[----:B-1----:R-:W-:Y:S05]  /*13d10*/  @!P0 BRA `(.L_x_1072) ;  /* 0xfffffffc00f08947 */ /* 0x002fea000383ffff */
[----:B------:R-:W-:Y:S05]  /*13d20*/  BRA `(.L_x_1156) ;  /* 0xffffffbc00847947 */ /* 0x000fea000383ffff */
.L_x_1073:
[----:B------:R-:W-:Y:S01]  /*13d30*/  BSSY B0, `(.L_x_1157) ;  /* 0x0000008000007945 */ /* 0x000fe20003800000 */
[----:B------:R-:W-:Y:S01]  /*13d40*/  IMAD.MOV.U32 R13, RZ, RZ, R6 ;  /* 0x000000ffff0d7224 */ /* 0x000fe200078e0006 */
[----:B------:R-:W-:Y:S01]  /*13d50*/  MOV R12, RZ ;  /* 0x000000ff000c7202 */ /* 0x000fe20000000f00 */
[----:B------:R-:W-:Y:S02]  /*13d60*/  IMAD.MOV.U32 R11, RZ, RZ, 0x181f ;  /* 0x0000181fff0b7424 */ /* 0x000fe400078e00ff */
[----:B------:R-:W-:-:S07]  /*13d70*/  IMAD.MOV.U32 R15, RZ, RZ, -0x1 ;  /* 0xffffffffff0f7424 */ /* 0x000fce00078e00ff */
[----:B------:R-:W-:Y:S05]  /*13d80*/  WARPSYNC.COLLECTIVE R15, `(.L_x_1158) ;  /* 0x000000000f087348 */ /* 0x000fea0003c00000 */
[----:B------:R0:W1:Y:S02]  /*13d90*/  SHFL.IDX P6, R14, R13, R12, R11 ;  /* 0x0000000c0d0e7389 */ /* 0x00006400000c000b */
[----:B01----:R-:W-:Y:S01]  /*13da0*/  ENDCOLLECTIVE ;  /* 0x000000000000791b */ /* 0x003fe20003800000 */
.L_x_1158:
[----:B------:R-:W-:Y:S05]  /*13db0*/  BSYNC B0 ;  /* 0x0000000000007941 */ /* 0x000fea0003800000 */
.L_x_1157:
[----:B------:R-:W0:Y:S01]  /*13dc0*/  S2R R7, SR_TID.X ;  /* 0x0000000000077919 */ /* 0x000e220000002100 */
[----:B------:R-:W-:Y:S01]  /*13dd0*/  IMAD.MOV.U32 R13, RZ, RZ, R4 ;  /* 0x000000ffff0d7224 */ /* 0x000fe200078e0004 */
[C---:B------:R-:W-:Y:S01]  /*13de0*/  LOP3.LUT P5, RZ, R31.reuse, 0x2, RZ, 0xc0, !PT ;  /* 0x000000021fff7812 */ /* 0x040fe200078ac0ff */
[----:B------:R-:W-:Y:S01]  /*13df0*/  IMAD.MOV.U32 R12, RZ, RZ, RZ ;  /* 0x000000ffff0c7224 */ /* 0x000fe200078e00ff */
[C---:B------:R-:W-:Y:S01]  /*13e00*/  LOP3.LUT P4, RZ, R31.reuse, 0x4, RZ, 0xc0, !PT ;  /* 0x000000041fff7812 */ /* 0x040fe2000788c0ff */
[----:B------:R-:W-:Y:S01]  /*13e10*/  IMAD.MOV.U32 R11, RZ, RZ, 0x181f ;  /* 0x0000181fff0b7424 */ /* 0x000fe200078e00ff */
[C---:B------:R-:W-:Y:S01]  /*13e20*/  LOP3.LUT P3, RZ, R31.reuse, 0x8, RZ, 0xc0, !PT ;  /* 0x000000081fff7812 */ /* 0x040fe2000786c0ff */
[----:B------:R-:W-:Y:S01]  /*13e30*/  IMAD.MOV.U32 R15, RZ, RZ, -0x1 ;  /* 0xffffffffff0f7424 */ /* 0x000fe200078e00ff */
[----:B------:R-:W-:Y:S01]  /*13e40*/  LOP3.LUT P2, RZ, R31, 0x10, RZ, 0xc0, !PT ;  /* 0x000000101fff7812 */ /* 0x000fe2000784c0ff */
[----:B------:R-:W-:Y:S01]  /*13e50*/  IMAD.MOV.U32 R3, RZ, RZ, R14 ;  /* 0x000000ffff037224 */ /* 0x000fe200078e000e */
[----:B------:R-:W-:Y:S01]  /*13e60*/  LOP3.LUT R22, R22, 0xffffffbf, RZ, 0xc0, !PT ;  /* 0xffffffbf16167812 */ /* 0x000fe200078ec0ff */
[----:B------:R-:W-:-:S10]  /*13e70*/  IMAD R5, R5, 0x2, R23 ;  /* 0x0000000205057824 */ /* 0x000fd400078e0217 */
[----:B0-----:R-:W-:Y:S05]  /*13e80*/  WARPSYNC.COLLECTIVE R15, `(.L_x_1159) ;  /* 0x000000000f087348 */ /* 0x001fea0003c00000 */
[----:B------:R1:W2:Y:S02]  /*13e90*/  SHFL.IDX P6, R14, R13, R12, R11 ;  /* 0x0000000c0d0e7389 */ /* 0x0002a400000c000b */
[----:B012---:R-:W-:Y:S01]  /*13ea0*/  ENDCOLLECTIVE ;  /* 0x000000000000791b */ /* 0x007fe20003800000 */
.L_x_1159:
        /* <DEDUP_REMOVED lines=8> */
[----:B------:R-:W-:Y:S02]  /*13f30*/  ISETP.NE.U32.AND P1, PT, R7, 0x1, PT ;  /* 0x000000010700780c */ /* 0x000fe40003f25070 */
[----:B------:R-:W-:Y:S01]  /*13f40*/  PRMT R7, R31, 0x8880, RZ ;  /* 0x000088801f077816 */ /* 0x000fe200000000ff */
        /* <DEDUP_REMOVED lines=8> */
[----:B------:R-:W-:Y:S02]  /*13fd0*/  ISETP.LT.OR P0, PT, R27, 0x1, !P5 ;  /* 0x000000011b00780c */ /* 0x000fe40006f01670 */
[----:B------:R-:W-:-:S11]  /*13fe0*/  LOP3.LUT R22, R22, 0xffffff7f, RZ, 0xc0, !PT ;  /* 0xffffff7f16167812 */ /* 0x000fd600078ec0ff */
        /* <DEDUP_REMOVED lines=10> */
[----:B------:R-:W-:-:S13]  /*14090*/  ISETP.LT.OR P6, PT, R27, 0x1, !P0 ;  /* 0x000000011b00780c */ /* 0x000fda00047c1670 */
[----:B------:R0:W-:Y:S01]  /*140a0*/  LDGSTS.E.BYPASS.LTC128B.128 [R5+0xc400], desc[UR44][R2.64+0x300], !P6 ;  /* 0x0c40030002057fae */ /* 0x0001e2000f101d6c */
[----:B------:R-:W-:-:S13]  /*140b0*/  ISETP.GT.AND P6, PT, R7, -0x1, PT ;  /* 0xffffffff0700780c */ /* 0x000fda0003fc4270 */
[----:B------:R-:W-:Y:S02]  /*140c0*/  @P6 LOP3.LUT R22, R22, 0x80, RZ, 0xfc, !PT ;  /* 0x0000008016166812 */ /* 0x000fe400078efcff */
[----:B------:R-:W-:-:S13]  /*140d0*/  ISETP.LT.OR P6, PT, R27, 0x1, P6 ;  /* 0x000000011b00780c */ /* 0x000fda00037c1670 */
[----:B------:R0:W-:Y:S02]  /*140e0*/  LDGSTS.E.BYPASS.LTC128B.128 [R5+0xe400], desc[UR44][R2.64+0x380], !P6 ;  /* 0x0e40038002057fae */ /* 0x0001e4000f101d6c */
[----:B0-----:R-:W-:Y:S05]  /*140f0*/  WARPSYNC.COLLECTIVE R15, `(.L_x_1160) ;  /* 0x000000000f087348 */ /* 0x001fea0003c00000 */
[----:B------:R1:W2:Y:S02]  /*14100*/  SHFL.IDX P6, R14, R13, R12, R11 ;  /* 0x0000000c0d0e7389 */ /* 0x0002a400000c000b */
[----:B012---:R-:W-:Y:S01]  /*14110*/  ENDCOLLECTIVE ;  /* 0x000000000000791b */ /* 0x007fe20003800000 */
.L_x_1160:
[----:B------:R-:W-:Y:S02]  /*14120*/  IMAD.MOV.U32 R13, RZ, RZ, R4 ;  /* 0x000000ffff0d7224 */ /* 0x000fe400078e0004 */
[----:B------:R-:W-:-:S07]  /*14130*/  IMAD.MOV.U32 R3, RZ, RZ, R14 ;  /* 0x000000ffff037224 */ /* 0x000fce00078e000e */
[----:B------:R-:W-:Y:S05]  /*14140*/  WARPSYNC.COLLECTIVE R15, `(.L_x_1161) ;  /* 0x000000000f087348 */ /* 0x000fea0003c00000 */
[----:B------:R0:W1:Y:S02]  /*14150*/  SHFL.IDX P6, R14, R13, R12, R11 ;  /* 0x0000000c0d0e7389 */ /* 0x00006400000c000b */
[----:B01----:R-:W-:Y:S01]  /*14160*/  ENDCOLLECTIVE ;  /* 0x000000000000791b */ /* 0x003fe20003800000 */
.L_x_1161:
[----:B------:R-:W-:Y:S02]  /*14170*/  IMAD.MOV.U32 R13, RZ, RZ, R6 ;  /* 0x000000ffff0d7224 */ /* 0x000fe400078e0006 */
[----:B------:R-:W-:Y:S01]  /*14180*/  IMAD.MOV.U32 R12, RZ, RZ, 0x2 ;  /* 0x00000002ff0c7424 */ /* 0x000fe200078e00ff */
[----:B------:R-:W-:-:S04]  /*14190*/  MOV R2, R14 ;  /* 0x0000000e00027202 */ /* 0x000fc80000000f00 */
        /* <DEDUP_REMOVED lines=26> */
.L_x_1162:
[----:B------:R-:W-:Y:S02]  /*14340*/  IMAD.MOV.U32 R13, RZ, RZ, R4 ;  /* 0x000000ffff0d7224 */ /* 0x000fe400078e0004 */
[----:B------:R-:W-:-:S07]  /*14350*/  IMAD.MOV.U32 R7, RZ, RZ, R14 ;  /* 0x000000ffff077224 */ /* 0x000fce00078e000e */
[----:B------:R-:W-:Y:S05]  /*14360*/  WARPSYNC.COLLECTIVE R15, `(.L_x_1163) ;  /* 0x000000000f087348 */ /* 0x000fea0003c00000 */
[----:B------:R0:W1:Y:S02]  /*14370*/  SHFL.IDX P6, R14, R13, R12, R11 ;  /* 0x0000000c0d0e7389 */ /* 0x00006400000c000b */
[----:B01----:R-:W-:Y:S01]  /*14380*/  ENDCOLLECTIVE ;  /* 0x000000000000791b */ /* 0x003fe20003800000 */
.L_x_1163:
        /* <DEDUP_REMOVED lines=29> */
.L_x_1164:
[----:B------:R-:W-:Y:S02]  /*14560*/  IMAD.MOV.U32 R13, RZ, RZ, R4 ;  /* 0x000000ffff0d7224 */ /* 0x000fe400078e0004 */
[----:B------:R-:W-:-:S07]  /*14570*/  IMAD.MOV.U32 R6, RZ, RZ, R14 ;  /* 0x000000ffff067224 */ /* 0x000fce00078e000e */
[----:B------:R-:W-:Y:S05]  /*14580*/  WARPSYNC.COLLECTIVE R15, `(.L_x_1165) ;  /* 0x000000000f087348 */ /* 0x000fea0003c00000 */
[----:B------:R0:W1:Y:S02]  /*14590*/  SHFL.IDX P6, R14, R13, R12, R11 ;  /* 0x0000000c0d0e7389 */ /* 0x00006400000c000b */
[----:B01----:R-:W-:Y:S01]  /*145a0*/  ENDCOLLECTIVE ;  /* 0x000000000000791b */ /* 0x003fe20003800000 */
.L_x_1165:
[----:B------:R-:W-:Y:S01]  /*145b0*/  IMAD.MOV.U32 R2, RZ, RZ, R14 ;  /* 0x000000ffff027224 */ /* 0x000fe200078e000e */
[----:B------:R-:W-:Y:S06]  /*145c0*/  BRA `(.L_x_1166) ;  /* 0xffffffbc00187947 */ /* 0x000fec000383ffff */
.L_x_1080:
[----:B0-----:R0:W1:Y:S02]  /*145d0*/  SYNCS.PHASECHK.TRANS64.TRYWAIT P0, [R6+URZ+0x38840], R17 ;  /* 0x03884011060075a7 */ /* 0x001064000800017f */
[----:B-1----:R-:W-:Y:S05]  /*145e0*/  @!P0 NANOSLEEP.SYNCS 0x989680 ;  /* 0x009896800000895d */ /* 0x002fea0003900000 */
[----:B------:R-:W1:Y:S02]  /*145f0*/  @!P0 SYNCS.PHASECHK.TRANS64 P0, [R6+URZ+0x38840], R17 ;  /* 0x03884011060085a7 */ /* 0x000e64000800007f */
[----:B-1----:R-:W-:Y:S05]  /*14600*/  @!P0 BRA `(.L_x_1080) ;  /* 0xfffffffc00f08947 */ /* 0x002fea000383ffff */
[----:B------:R-:W-:Y:S05]  /*14610*/  BRA `(.L_x_1167) ;  /* 0xffffffc000b07947 */ /* 0x000fea000383ffff */
.L_x_1081:
        /* <DEDUP_REMOVED lines=8> */
.L_x_1169:
[----:B------:R-:W-:Y:S05]  /*146a0*/  BSYNC B1 ;  /* 0x0000000000017941 */ /* 0x000fea0003800000 */
.L_x_1168:
[----:B------:R-:W-:Y:S01]  /*146b0*/  IMAD.MOV.U32 R13, RZ, RZ, R20 ;  /* 0x000000ffff0d7224 */ /* 0x000fe200078e0014 */
[----:B------:R-:W-:Y:S01]  /*146c0*/  MOV R3, R14 ;  /* 0x0000000e00037202 */ /* 0x000fe20000000f00 */
[----:B------:R-:W-:Y:S02]  /*146d0*/  IMAD.MOV.U32 R12, RZ, RZ, RZ ;  /* 0x000000ffff0c7224 */ /* 0x000fe400078e00ff */
[----:B------:R-:W-:Y:S02]  /*146e0*/  IMAD.MOV.U32 R11, RZ, RZ, 0x181f ;  /* 0x0000181fff0b7424 */ /* 0x000fe400078e00ff */
[----:B------:R-:W-:Y:S02]  /*146f0*/  IMAD.MOV.U32 R15, RZ, RZ, -0x1 ;  /* 0xffffffffff0f7424 */ /* 0x000fe400078e00ff */
[----:B------:R-:W-:-:S07]  /*14700*/  IMAD R21, R8, 0x2, R23 ;  /* 0x0000000208157824 */ /* 0x000fce00078e0217 */
[----:B------:R-:W-:Y:S05]  /*14710*/  WARPSYNC.COLLECTIVE R15, `(.L_x_1170) ;  /* 0x000000000f087348 */ /* 0x000fea0003c00000 */
[----:B------:R0:W1:Y:S02]  /*14720*/  SHFL.IDX P6, R14, R13, R12, R11 ;  /* 0x0000000c0d0e7389 */ /* 0x00006400000c000b */
[----:B01----:R-:W-:Y:S01]  /*14730*/  ENDCOLLECTIVE ;  /* 0x000000000000791b */ /* 0x003fe20003800000 */
.L_x_1170:
[----:B------:R-:W-:Y:S02]  /*14740*/  IMAD.MOV.U32 R13, RZ, RZ, R27 ;  /* 0x000000ffff0d7224 */ /* 0x000fe400078e001b */
[----:B------:R-:W-:Y:S02]  /*14750*/  IMAD.MOV.U32 R12, RZ, RZ, 0x1 ;  /* 0x00000001ff0c7424 */ /* 0x000fe400078e00ff */
[----:B------:R-:W-:-:S07]  /*14760*/  IMAD.MOV.U32 R2, RZ, RZ, R14 ;  /* 0x000000ffff027224 */ /* 0x000fce00078e000e */
[----:B------:R-:W-:Y:S05]  /*14770*/  WARPSYNC.COLLECTIVE R15, `(.L_x_1171) ;  /* 0x000000000f087348 */ /* 0x000fea0003c00000 */
[----:B------:R0:W1:Y:S02]  /*14780*/  SHFL.IDX P6, R14, R13, R12, R11 ;  /* 0x0000000c0d0e7389 */ /* 0x00006400000c000b */
[----:B01----:R-:W-:Y:S01]  /*14790*/  ENDCOLLECTIVE ;  /* 0x000000000000791b */ /* 0x003fe20003800000 */
.L_x_1171:
        /* <DEDUP_REMOVED lines=11> */
.L_x_1172:
[----:B------:R-:W-:Y:S02]  /*14850*/  IMAD.MOV.U32 R13, RZ, RZ, R27 ;  /* 0x000000ffff0d7224 */ /* 0x000fe400078e001b */
[----:B------:R-:W-:Y:S02]  /*14860*/  IMAD.MOV.U32 R12, RZ, RZ, 0x2 ;  /* 0x00000002ff0c7424 */ /* 0x000fe400078e00ff */
[----:B------:R-:W-:-:S07]  /*14870*/  IMAD.MOV.U32 R2, RZ, RZ, R14 ;  /* 0x000000ffff027224 */ /* 0x000fce00078e000e */
[----:B------:R-:W-:Y:S05]  /*14880*/  WARPSYNC.COLLECTIVE R15, `(.L_x_1173) ;  /* 0x000000000f087348 */ /* 0x000fea0003c00000 */
[----:B------:R0:W1:Y:S02]  /*14890*/  SHFL.IDX P6, R14, R13, R12, R11 ;  /* 0x0000000c0d0e7389 */ /* 0x00006400000c000b */
[----:B01----:R-:W-:Y:S01]  /*148a0*/  ENDCOLLECTIVE ;  /* 0x000000000000791b */ /* 0x003fe20003800000 */
.L_x_1173:
        /* <DEDUP_REMOVED lines=11> */
.L_x_1174:
[----:B------:R-:W-:Y:S02]  /*14960*/  IMAD.MOV.U32 R13, RZ, RZ, R27 ;  /* 0x000000ffff0d7224 */ /* 0x000fe400078e001b */
[----:B------:R-:W-:Y:S02]  /*14970*/  IMAD.MOV.U32 R12, RZ, RZ, 0x3 ;  /* 0x00000003ff0c7424 */ /* 0x000fe400078e00ff */
[----:B------:R-:W-:-:S07]  /*14980*/  IMAD.MOV.U32 R2, RZ, RZ, R14 ;  /* 0x000000ffff027224 */ /* 0x000fce00078e000e */
[----:B------:R-:W-:Y:S05]  /*14990*/  WARPSYNC.COLLECTIVE R15, `(.L_x_1175) ;  /* 0x000000000f087348 */ /* 0x000fea0003c00000 */
[----:B------:R0:W1:Y:S02]  /*149a0*/  SHFL.IDX P6, R14, R13, R12, R11 ;  /* 0x0000000c0d0e7389 */ /* 0x00006400000c000b */
[----:B01----:R-:W-:Y:S01]  /*149b0*/  ENDCOLLECTIVE ;  /* 0x000000000000791b */ /* 0x003fe20003800000 */
.L_x_1175:
        /* <DEDUP_REMOVED lines=11> */
.L_x_1176:
[----:B------:R-:W-:Y:S01]  /*14a70*/  IMAD.MOV.U32 R2, RZ, RZ, R14 ;  /* 0x000000ffff027224 */ /* 0x000fe200078e000e */
[----:B------:R-:W-:Y:S06]  /*14a80*/  BRA `(.L_x_1177) ;  /* 0xffffffc000407947 */ /* 0x000fec000383ffff */
.L_x_1086:
[----:B---3--:R3:W4:Y:S02]  /*14a90*/  SYNCS.PHASECHK.TRANS64.TRYWAIT P0, [R6+URZ+0x38860], R17 ;  /* 0x03886011060075a7 */ /* 0x008724000800017f */
[----:B----4-:R-:W-:Y:S05]  /*14aa0*/  @!P0 NANOSLEEP.SYNCS 0x989680 ;  /* 0x009896800000895d */ /* 0x010fea0003900000 */
[----:B------:R-:W4:Y:S02]  /*14ab0*/  @!P0 SYNCS.PHASECHK.TRANS64 P0, [R6+URZ+0x38860], R17 ;  /* 0x03886011060085a7 */ /* 0x000f24000800007f */
[----:B----4-:R-:W-:Y:S05]  /*14ac0*/  @!P0 BRA `(.L_x_1086) ;  /* 0xfffffffc00f08947 */ /* 0x010fea000383ffff */
[----:B------:R-:W-:Y:S05]  /*14ad0*/  BRA `(.L_x_1178) ;  /* 0xffffffc000907947 */ /* 0x000fea000383ffff */
.L_x_1087:
        /* <DEDUP_REMOVED lines=8> */
.L_x_1180:
[----:B------:R-:W-:Y:S05]  /*14b60*/  BSYNC B1 ;  /* 0x0000000000017941 */ /* 0x000fea0003800000 */
.L_x_1179:
[----:B------:R-:W-:Y:S01]  /*14b70*/  IMAD.MOV.U32 R13, RZ, RZ, R9 ;  /* 0x000000ffff0d7224 */ /* 0x000fe200078e0009 */
[C---:B------:R-:W-:Y:S01]  /*14b80*/  LOP3.LUT P2, RZ, R22.reuse, 0x200, RZ, 0xc0, !PT ;  /* 0x0000020016ff7812 */ /* 0x040fe2000784c0ff */
[----:B------:R-:W-:Y:S01]  /*14b90*/  IMAD.MOV.U32 R12, RZ, RZ, RZ ;  /* 0x000000ffff0c7224 */ /* 0x000fe200078e00ff */
[C---:B------:R-:W-:Y:S01]  /*14ba0*/  LOP3.LUT P1, RZ, R22.reuse, 0x20, RZ, 0xc0, !PT ;  /* 0x0000002016ff7812 */ /* 0x040fe2000782c0ff */
[----:B------:R-:W-:Y:S01]  /*14bb0*/  IMAD.MOV.U32 R11, RZ, RZ, 0x181f ;  /* 0x0000181fff0b7424 */ /* 0x000fe200078e00ff */
[----:B------:R-:W-:Y:S01]  /*14bc0*/  LOP3.LUT R22, R22, 0xffbfffff, RZ, 0xc0, !PT ;  /* 0xffbfffff16167812 */ /* 0x000fe200078ec0ff */
[----:B------:R-:W-:Y:S02]  /*14bd0*/  IMAD.MOV.U32 R15, RZ, RZ, -0x1 ;  /* 0xffffffffff0f7424 */ /* 0x000fe400078e00ff */
[----:B------:R-:W-:Y:S01]  /*14be0*/  IMAD.MOV.U32 R3, RZ, RZ, R14 ;  /* 0x000000ffff037224 */ /* 0x000fe200078e000e */
[----:B------:R-:W-:Y:S01]  /*14bf0*/  @P3 LOP3.LUT R22, R22, 0x400000, RZ, 0xfc, !PT ;  /* 0x0040000016163812 */ /* 0x000fe200078efcff */
[----:B------:R-:W-:-:S07]  /*14c00*/  IMAD R17, R17, 0x2, R23 ;  /* 0x0000000211117824 */ /* 0x000fce00078e0217 */
[----:B------:R-:W-:Y:S05]  /*14c10*/  WARPSYNC.COLLECTIVE R15, `(.L_x_1181) ;  /* 0x000000000f087348 */ /* 0x000fea0003c00000 */
[----:B------:R0:W1:Y:S02]  /*14c20*/  SHFL.IDX P6, R14, R13, R12, R11 ;  /* 0x0000000c0d0e7389 */ /* 0x00006400000c000b */
[----:B01----:R-:W-:Y:S01]  /*14c30*/  ENDCOLLECTIVE ;  /* 0x000000000000791b */ /* 0x003fe20003800000 */
.L_x_1181:
[C---:B------:R-:W-:Y:S01]  /*14c40*/  LOP3.LUT P3, RZ, R22.reuse, 0x10, RZ, 0xc0, !PT ;  /* 0x0000001016ff7812 */ /* 0x040fe2000786c0ff */
[----:B------:R-:W-:Y:S02]  /*14c50*/  IMAD.MOV.U32 R13, RZ, RZ, R10 ;  /* 0x000000ffff0d7224 */ /* 0x000fe400078e000a */
[----:B------:R-:W-:Y:S01]  /*14c60*/  IMAD.MOV.U32 R12, RZ, RZ, 0x1 ;  /* 0x00000001ff0c7424 */ /* 0x000fe200078e00ff */
[----:B------:R-:W-:Y:S02]  /*14c70*/  MOV R2, R14 ;  /* 0x0000000e00027202 */ /* 0x000fe40000000f00 */
[----:B------:R-:W-:Y:S02]  /*14c80*/  LOP3.LUT P6, RZ, R22, 0x400, RZ, 0xc0, !PT ;  /* 0x0000040016ff7812 */ /* 0x000fe400078cc0ff */
[----:B------:R-:W-:Y:S02]  /*14c90*/  IADD3 R2, P0, R2, R0, RZ ;  /* 0x0000000002027210 */ /* 0x000fe40007f1e0ff */
[----:B------:R-:W-:-:S03]  /*14ca0*/  LOP3.LUT R22, R22, 0xfeffffff, RZ, 0xc0, !PT ;  /* 0xfeffffff16167812 */ /* 0x000fc600078ec0ff */
[----:B------:R-:W-:Y:S01]  /*14cb0*/  IMAD.X R3, RZ, RZ, R3, P0 ;  /* 0x000000ffff037224 */ /* 0x000fe200000e0603 */
[----:B------:R-:W-:Y:S02]  /*14cc0*/  ISETP.NE.U32.AND P0, PT, R31, RZ, PT ;  /* 0x000000ff1f00720c */ /* 0x000fe40003f05070 */
[----:B------:R-:W-:-:S03]  /*14cd0*/  @P3 LOP3.LUT R22, R22, 0x1000000, RZ, 0xfc, !PT ;  /* 0x0100000016163812 */ /* 0x000fc600078efcff */
[----:B------:R-:W-:Y:S01]  /*14ce0*/  @!PT LDS RZ, [RZ] ;  /* 0x00000000fffff984 */ /* 0x000fe20000000800 */
[----:B------:R-:W-:Y:S01]  /*14cf0*/  @!PT LDS RZ, [RZ] ;  /* 0x00000000fffff984 */ /* 0x000fe20000000800 */
[----:B------:R-:W-:Y:S01]  /*14d00*/  @!PT LDS RZ, [RZ] ;  /* 0x00000000fffff984 */ /* 0x000fe20000000800 */
[----:B------:R0:W-:Y:S08]  /*14d10*/  LDGSTS.E.BYPASS.LTC128B.128 [R17+0x400], desc[UR44][R2.64], !P6 ;  /* 0x0040000002117fae */ /* 0x0001f0000f101d6c */
[----:B0-----:R-:W-:Y:S05]  /*14d20*/  WARPSYNC.COLLECTIVE R15, `(.L_x_1182) ;  /* 0x000000000f087348 */ /* 0x001fea0003c00000 */
[----:B------:R1:W2:Y:S02]  /*14d30*/  SHFL.IDX P6, R14, R13, R12, R11 ;  /* 0x0000000c0d0e7389 */ /* 0x0002a400000c000b */
[----:B012---:R-:W-:Y:S01]  /*14d40*/  ENDCOLLECTIVE ;  /* 0x000000000000791b */ /* 0x007fe20003800000 */
.L_x_1182:
        /* <DEDUP_REMOVED lines=16> */
.L_x_1183:
        /* <DEDUP_REMOVED lines=19> */
.L_x_1184:
        /* <DEDUP_REMOVED lines=14> */
.L_x_1185:
        /* <DEDUP_REMOVED lines=16> */
.L_x_1186:
        /* <DEDUP_REMOVED lines=14> */
.L_x_1187:
[----:B------:R-:W-:Y:S05]  /*15240*/  BRA `(.L_x_1188) ;  /* 0xffffffbc00fc7947 */ /* 0x000fea000383ffff */
.L_x_1095:
[----:B------:R-:W-:Y:S01]  /*15250*/  BSSY B0, `(.L_x_1189) ;  /* 0x0000008000007945 */ /* 0x000fe20003800000 */
[----:B------:R-:W-:Y:S01]  /*15260*/  MOV R13, R16 ;  /* 0x00000010000d7202 */ /* 0x000fe20000000f00 */
[----:B------:R-:W-:Y:S02]  /*15270*/  IMAD.MOV.U32 R12, RZ, RZ, RZ ;  /* 0x000000ffff0c7224 */ /* 0x000fe400078e00ff */
[----:B------:R-:W-:Y:S02]  /*15280*/  IMAD.MOV.U32 R11, RZ, RZ, 0x1f ;  /* 0x0000001fff0b7424 */ /* 0x000fe400078e00ff */
[----:B------:R-:W-:-:S07]  /*15290*/  IMAD.MOV.U32 R15, RZ, RZ, -0x1 ;  /* 0xffffffffff0f7424 */ /* 0x000fce00078e00ff */
[----:B-123--:R-:W-:Y:S05]  /*152a0*/  WARPSYNC.COLLECTIVE R15, `(.L_x_1190) ;  /* 0x000000000f087348 */ /* 0x00efea0003c00000 */
[----:B------:R0:W4:Y:S02]  /*152b0*/  SHFL.IDX P6, R14, R13, R12, R11 ;  /* 0x0000000c0d0e7389 */ /* 0x00012400000c000b */
[----:B01234-:R-:W-:Y:S01]  /*152c0*/  ENDCOLLECTIVE ;  /* 0x000000000000791b */ /* 0x01ffe20003800000 */
.L_x_1190:
[----:B------:R-:W-:Y:S05]  /*152d0*/  BSYNC B0 ;  /* 0x0000000000007941 */ /* 0x000fea0003800000 */
.L_x_1189:
        /* <DEDUP_REMOVED lines=9> */
.L_x_1191:
[----:B------:R-:W-:Y:S02]  /*15370*/  ULDC UR4, c[0x0][0xd3c] ;  /* 0x00034f0000047ab9 */ /* 0x000fe40000000800 */
[----:B------:R-:W-:-:S13]  /*15380*/  ISETP.GE.OR P1, PT, R5, UR4, !P0 ;  /* 0x0000000405007c0c */ /* 0x000fda000c726670 */
[----:B------:R-:W0:Y:S01]  /*15390*/  @!P1 LDC.64 R2, c[0x0][0xd80] ;  /* 0x00036000ff029b82 */ /* 0x000e220000000a00 */
[----:B------:R-:W-:Y:S02]  /*153a0*/  IMAD.MOV.U32 R11, RZ, RZ, RZ ;  /* 0x000000ffff0b7224 */ /* 0x000fe400078e00ff */
        /* <DEDUP_REMOVED lines=14> */
.L_x_1192:
[----:B------:R-:W-:Y:S02]  /*15490*/  MOV R12, 0x2 ;  /* 0x00000002000c7802 */ /* 0x000fe40000000f00 */
[----:B------:R-:W-:-:S05]  /*154a0*/  SEL R6, R14, RZ, P1 ;  /* 0x000000ff0e067207 */ /* 0x000fca0000800000 */
[----:B------:R-:W-:-:S04]  /*154b0*/  IMAD.IADD R6, R5, 0x1, R6 ;  /* 0x0000000105067824 */ /* 0x000fc800078e0206 */
[----:B------:R-:W-:-:S07]  /*154c0*/  IMAD.MOV.U32 R13, RZ, RZ, R6 ;  /* 0x000000ffff0d7224 */ /* 0x000fce00078e0006 */
[----:B------:R-:W-:Y:S05]  /*154d0*/  WARPSYNC.COLLECTIVE R15, `(.L_x_1193) ;  /* 0x000000000f087348 */ /* 0x000fea0003c00000 */
[----:B------:R0:W1:Y:S02]  /*154e0*/  SHFL.UP P6, R14, R13, R12, R11 ;  /* 0x0400000c0d0e7389 */ /* 0x00006400000c000b */
[----:B01----:R-:W-:Y:S01]  /*154f0*/  ENDCOLLECTIVE ;  /* 0x000000000000791b */ /* 0x003fe20003800000 */
.L_x_1193:
[----:B------:R-:W-:Y:S01]  /*15500*/  IMAD.MOV.U32 R12, RZ, RZ, 0x4 ;  /* 0x00000004ff0c7424 */ /* 0x000fe200078e00ff */
[----:B------:R-:W-:-:S05]  /*15510*/  SEL R7, R14, RZ, P2 ;  /* 0x000000ff0e077207 */ /* 0x000fca0001000000 */
[----:B------:R-:W-:-:S04]  /*15520*/  IMAD.IADD R7, R6, 0x1, R7 ;  /* 0x0000000106077824 */ /* 0x000fc800078e0207 */
[----:B------:R-:W-:-:S07]  /*15530*/  IMAD.MOV.U32 R13, RZ, RZ, R7 ;  /* 0x000000ffff0d7224 */ /* 0x000fce00078e0007 */
[----:B------:R-:W-:Y:S05]  /*15540*/  WARPSYNC.COLLECTIVE R15, `(.L_x_1194) ;  /* 0x000000000f087348 */ /* 0x000fea0003c00000 */
[----:B------:R0:W1:Y:S02]  /*15550*/  SHFL.UP P6, R14, R13, R12, R11 ;  /* 0x0400000c0d0e7389 */ /* 0x00006400000c000b */
[----:B01----:R-:W-:Y:S01]  /*15560*/  ENDCOLLECTIVE ;  /* 0x000000000000791b */ /* 0x003fe20003800000 */
.L_x_1194:
[----:B------:R-:W-:Y:S01]  /*15570*/  IMAD.MOV.U32 R12, RZ, RZ, 0x8 ;  /* 0x00000008ff0c7424 */ /* 0x000fe200078e00ff */
[----:B------:R-:W-:-:S05]  /*15580*/  SEL R2, R14, RZ, P3 ;  /* 0x000000ff0e027207 */ /* 0x000fca0001800000 */
[----:B------:R-:W-:-:S04]  /*15590*/  IMAD.IADD R2, R7, 0x1, R2 ;  /* 0x0000000107027824 */ /* 0x000fc800078e0202 */
[----:B------:R-:W-:-:S07]  /*155a0*/  IMAD.MOV.U32 R13, RZ, RZ, R2 ;  /* 0x000000ffff0d7224 */ /* 0x000fce00078e0002 */
[----:B------:R-:W-:Y:S05]  /*155b0*/  WARPSYNC.COLLECTIVE R15, `(.L_x_1195) ;  /* 0x000000000f087348 */ /* 0x000fea0003c00000 */
[----:B------:R0:W1:Y:S02]  /*155c0*/  SHFL.UP P6, R14, R13, R12, R11 ;  /* 0x0400000c0d0e7389 */ /* 0x00006400000c000b */
[----:B01----:R-:W-:Y:S01]  /*155d0*/  ENDCOLLECTIVE ;  /* 0x000000000000791b */ /* 0x003fe20003800000 */
.L_x_1195:
[----:B------:R-:W-:Y:S01]  /*155e0*/  IMAD.MOV.U32 R12, RZ, RZ, 0x10 ;  /* 0x00000010ff0c7424 */ /* 0x000fe200078e00ff */
[----:B------:R-:W-:-:S05]  /*155f0*/  SEL R3, R14, RZ, P4 ;  /* 0x000000ff0e037207 */ /* 0x000fca0002000000 */
[----:B------:R-:W-:-:S04]  /*15600*/  IMAD.IADD R3, R2, 0x1, R3 ;  /* 0x0000000102037824 */ /* 0x000fc800078e0203 */
[----:B------:R-:W-:-:S07]  /*15610*/  IMAD.MOV.U32 R13, RZ, RZ, R3 ;  /* 0x000000ffff0d7224 */ /* 0x000fce00078e0003 */
[----:B------:R-:W-:Y:S05]  /*15620*/  WARPSYNC.COLLECTIVE R15, `(.L_x_1196) ;  /* 0x000000000f087348 */ /* 0x000fea0003c00000 */
[----:B------:R0:W1:Y:S02]  /*15630*/  SHFL.UP P6, R14, R13, R12, R11 ;  /* 0x0400000c0d0e7389 */ /* 0x00006400000c000b */
[----:B01----:R-:W-:Y:S01]  /*15640*/  ENDCOLLECTIVE ;  /* 0x000000000000791b */ /* 0x003fe20003800000 */
.L_x_1196:
        /* <DEDUP_REMOVED lines=8> */
.L_x_1197:
[----:B------:R-:W-:Y:S05]  /*156d0*/  BRA `(.L_x_1198) ;  /* 0xffffffc000907947 */ /* 0x000fea000383ffff */
.L_x_1100:
[----:B------:R-:W-:Y:S01]  /*156e0*/  BSSY B0, `(.L_x_1199) ;  /* 0x0000008000007945 */ /* 0x000fe20003800000 */
[----:B-----5:R-:W-:Y:S01]  /*156f0*/  IMAD.MOV.U32 R13, RZ, RZ, R5 ;  /* 0x000000ffff0d7224 */ /* 0x020fe200078e0005 */
[----:B------:R-:W-:Y:S01]  /*15700*/  MOV R15, 0xffffffff ;  /* 0xffffffff000f7802 */ /* 0x000fe20000000f00 */
[----:B------:R-:W-:Y:S02]  /*15710*/  IMAD.MOV.U32 R12, RZ, RZ, 0x1 ;  /* 0x00000001ff0c7424 */ /* 0x000fe400078e00ff */
[----:B------:R-:W-:-:S07]  /*15720*/  IMAD.MOV.U32 R11, RZ, RZ, RZ ;  /* 0x000000ffff0b7224 */ /* 0x000fce00078e00ff */
[----:B01----:R-:W-:Y:S05]  /*15730*/  WARPSYNC.COLLECTIVE R15, `(.L_x_1200) ;  /* 0x000000000f087348 */ /* 0x003fea0003c00000 */
[----:B------:R2:W3:Y:S02]  /*15740*/  SHFL.UP P6, R14, R13, R12, R11 ;  /* 0x0400000c0d0e7389 */ /* 0x0004e400000c000b */
[----:B0123--:R-:W-:Y:S01]  /*15750*/  ENDCOLLECTIVE ;  /* 0x000000000000791b */ /* 0x00ffe20003800000 */
.L_x_1200:
[----:B------:R-:W-:Y:S05]  /*15760*/  BSYNC B0 ;  /* 0x0000000000007941 */ /* 0x000fea0003800000 */
.L_x_1199:
        /* <DEDUP_REMOVED lines=8> */
.L_x_1201:
[----:B------:R-:W-:Y:S01]  /*157f0*/  IMAD.MOV.U32 R12, RZ, RZ, 0x4 ;  /* 0x00000004ff0c7424 */ /* 0x000fe200078e00ff */
[----:B------:R-:W-:-:S05]  /*15800*/  SEL R2, R14, RZ, P2 ;  /* 0x000000ff0e027207 */ /* 0x000fca0001000000 */
[----:B------:R-:W-:-:S04]  /*15810*/  IMAD.IADD R2, R13, 0x1, R2 ;  /* 0x000000010d027824 */ /* 0x000fc800078e0202 */
[----:B------:R-:W-:-:S07]  /*15820*/  IMAD.MOV.U32 R13, RZ, RZ, R2 ;  /* 0x000000ffff0d7224 */ /* 0x000fce00078e0002 */
[----:B------:R-:W-:Y:S05]  /*15830*/  WARPSYNC.COLLECTIVE R15, `(.L_x_1202) ;  /* 0x000000000f087348 */ /* 0x000fea0003c00000 */
[----:B------:R0:W1:Y:S02]  /*15840*/  SHFL.UP P6, R14, R13, R12, R11 ;  /* 0x0400000c0d0e7389 */ /* 0x00006400000c000b */
[----:B01----:R-:W-:Y:S01]  /*15850*/  ENDCOLLECTIVE ;  /* 0x000000000000791b */ /* 0x003fe20003800000 */
.L_x_1202:
[----:B------:R-:W-:Y:S01]  /*15860*/  IMAD.MOV.U32 R12, RZ, RZ, 0x8 ;  /* 0x00000008ff0c7424 */ /* 0x000fe200078e00ff */
[----:B------:R-:W-:-:S05]  /*15870*/  SEL R3, R14, RZ, P3 ;  /* 0x000000ff0e037207 */ /* 0x000fca0001800000 */
[----:B------:R-:W-:-:S04]  /*15880*/  IMAD.IADD R3, R2, 0x1, R3 ;  /* 0x0000000102037824 */ /* 0x000fc800078e0203 */
[----:B------:R-:W-:-:S07]  /*15890*/  IMAD.MOV.U32 R13, RZ, RZ, R3 ;  /* 0x000000ffff0d7224 */ /* 0x000fce00078e0003 */
[----:B------:R-:W-:Y:S05]  /*158a0*/  WARPSYNC.COLLECTIVE R15, `(.L_x_1203) ;  /* 0x000000000f087348 */ /* 0x000fea0003c00000 */
[----:B------:R0:W1:Y:S02]  /*158b0*/  SHFL.UP P6, R14, R13, R12, R11 ;  /* 0x0400000c0d0e7389 */ /* 0x00006400000c000b */
[----:B01----:R-:W-:Y:S01]  /*158c0*/  ENDCOLLECTIVE ;  /* 0x000000000000791b */ /* 0x003fe20003800000 */
.L_x_1203:
[----:B------:R-:W-:Y:S01]  /*158d0*/  IMAD.MOV.U32 R12, RZ, RZ, 0x10 ;  /* 0x00000010ff0c7424 */ /* 0x000fe200078e00ff */
[----:B------:R-:W-:-:S05]  /*158e0*/  SEL R4, R14, RZ, P4 ;  /* 0x000000ff0e047207 */ /* 0x000fca0002000000 */
[----:B------:R-:W-:-:S04]  /*158f0*/  IMAD.IADD R4, R3, 0x1, R4 ;  /* 0x0000000103047824 */ /* 0x000fc800078e0204 */
[----:B------:R-:W-:-:S07]  /*15900*/  IMAD.MOV.U32 R13, RZ, RZ, R4 ;  /* 0x000000ffff0d7224 */ /* 0x000fce00078e0004 */
[----:B------:R-:W-:Y:S05]  /*15910*/  WARPSYNC.COLLECTIVE R15, `(.L_x_1204) ;  /* 0x000000000f087348 */ /* 0x000fea0003c00000 */
[----:B------:R0:W1:Y:S02]  /*15920*/  SHFL.UP P6, R14, R13, R12, R11 ;  /* 0x0400000c0d0e7389 */ /* 0x00006400000c000b */
[----:B01----:R-:W-:Y:S01]  /*15930*/  ENDCOLLECTIVE ;  /* 0x000000000000791b */ /* 0x003fe20003800000 */
.L_x_1204:
[----:B------:R-:W-:Y:S01]  /*15940*/  IMAD.MOV.U32 R12, RZ, RZ, 0x1f ;  /* 0x0000001fff0c7424 */ /* 0x000fe200078e00ff */
[----:B------:R-:W-:Y:S02]  /*15950*/  MOV R11, 0x1f ;  /* 0x0000001f000b7802 */ /* 0x000fe40000000f00 */
[----:B------:R-:W-:-:S05]  /*15960*/  SEL R3, R14, RZ, P5 ;  /* 0x000000ff0e037207 */ /* 0x000fca0002800000 */
[----:B------:R-:W-:-:S04]  /*15970*/  IMAD.IADD R2, R4, 0x1, R3 ;  /* 0x0000000104027824 */ /* 0x000fc800078e0203 */
[----:B------:R-:W-:-:S07]  /*15980*/  IMAD.MOV.U32 R13, RZ, RZ, R2 ;  /* 0x000000ffff0d7224 */ /* 0x000fce00078e0002 */
[----:B------:R-:W-:Y:S05]  /*15990*/  WARPSYNC.COLLECTIVE R15, `(.L_x_1205) ;  /* 0x000000000f087348 */ /* 0x000fea0003c00000 */
[----:B------:R0:W1:Y:S02]  /*159a0*/  SHFL.IDX P6, R14, R13, R12, R11 ;  /* 0x0000000c0d0e7389 */ /* 0x00006400000c000b */
[----:B01----:R-:W-:Y:S01]  /*159b0*/  ENDCOLLECTIVE ;  /* 0x000000000000791b */ /* 0x003fe20003800000 */
.L_x_1205:
[----:B------:R-:W-:Y:S05]  /*159c0*/  BRA `(.L_x_1206) ;  /* 0xffffffc000707947 */ /* 0x000fea000383ffff */
.L_x_1102:
[----:B------:R-:W-:Y:S01]  /*159d0*/  BSSY B0, `(.L_x_1207) ;  /* 0x0000006000007945 */ /* 0x000fe20003800000 */
[----:B------:R-:W-:Y:S01]  /*159e0*/  PLOP3.LUT P6, PT, P6, PT, PT, 0x8, 0x0 ;  /* 0x000000000000781c */ /* 0x000fe200037ce170 */
[----:B------:R-:W-:-:S12]  /*159f0*/  IMAD.MOV.U32 R15, RZ, RZ, -0x1 ;  /* 0xffffffffff0f7424 */ /* 0x000fd800078e00ff */
[----:B01----:R-:W-:Y:S05]  /*15a00*/  WARPSYNC.COLLECTIVE R15, `(.L_x_1208) ;  /* 0x000000000f087348 */ /* 0x003fea0003c00000 */
[----:B------:R-:W-:Y:S01]  /*15a10*/  VOTE.ANY R14, PT, P6 ;  /* 0x00000000000e7806 */ /* 0x000fe200030e0100 */
[----:B01----:R-:W-:Y:S06]  /*15a20*/  ENDCOLLECTIVE ;  /* 0x000000000000791b */ /* 0x003fec0003800000 */
.L_x_1208:
[----:B------:R-:W-:Y:S05]  /*15a30*/  BSYNC B0 ;  /* 0x0000000000007941 */ /* 0x000fea0003800000 */
.L_x_1207:
        /* <DEDUP_REMOVED lines=9> */
.L_x_1209:
[----:B------:R-:W-:Y:S01]  /*15ad0*/  IMAD.MOV.U32 R5, RZ, RZ, R14 ;  /* 0x000000ffff057224 */ /* 0x000fe200078e000e */
[----:B------:R-:W-:Y:S06]  /*15ae0*/  BRA `(.L_x_1210) ;  /* 0xffffffc000607947 */ /* 0x000fec000383ffff */
.L_x_1104:
[----:B------:R-:W-:Y:S01]  /*15af0*/  BSSY B0, `(.L_x_1211) ;  /* 0x0000007000007945 */ /* 0x000fe20003800000 */
[----:B------:R-:W-:Y:S02]  /*15b00*/  IMAD.MOV.U32 R13, RZ, RZ, R2 ;  /* 0x000000ffff0d7224 */ /* 0x000fe400078e0002 */
[----:B------:R-:W-:Y:S02]  /*15b10*/  IMAD.MOV.U32 R11, RZ, RZ, 0x1f ;  /* 0x0000001fff0b7424 */ /* 0x000fe400078e00ff */
[----:B------:R-:W-:-:S07]  /*15b20*/  IMAD.MOV.U32 R15, RZ, RZ, -0x1 ;  /* 0xffffffffff0f7424 */ /* 0x000fce00078e00ff */
[----:B0123--:R-:W-:Y:S05]  /*15b30*/  WARPSYNC.COLLECTIVE R15, `(.L_x_1212) ;  /* 0x000000000f087348 */ /* 0x00ffea0003c00000 */
[----:B------:R4:W0:Y:S02]  /*15b40*/  SHFL.IDX P6, R14, R13, R12, R11 ;  /* 0x0000000c0d0e7389 */ /* 0x00082400000c000b */
[----:B01234-:R-:W-:Y:S01]  /*15b50*/  ENDCOLLECTIVE ;  /* 0x000000000000791b */ /* 0x01ffe20003800000 */
.L_x_1212:
[----:B------:R-:W-:Y:S05]  /*15b60*/  BSYNC B0 ;  /* 0x0000000000007941 */ /* 0x000fea0003800000 */
.L_x_1211:
[----:B------:R-:W-:Y:S05]  /*15b70*/  BRA `(.L_x_1103) ;  /* 0xffffffc000587947 */ /* 0x000fea000383ffff */
.L_x_1108:
[----:B0-----:R0:W1:Y:S02]  /*15b80*/  SYNCS.PHASECHK.TRANS64.TRYWAIT P0, [R7+URZ+0x38820], R0 ;  /* 0x03882000070075a7 */ /* 0x001064000800017f */
[----:B-1----:R-:W-:Y:S05]  /*15b90*/  @!P0 NANOSLEEP.SYNCS 0x989680 ;  /* 0x009896800000895d */ /* 0x002fea0003900000 */
[----:B------:R-:W1:Y:S02]  /*15ba0*/  @!P0 SYNCS.PHASECHK.TRANS64 P0, [R7+URZ+0x38820], R0 ;  /* 0x03882000070085a7 */ /* 0x000e64000800007f */
[----:B-1----:R-:W-:Y:S05]  /*15bb0*/  @!P0 BRA `(.L_x_1108) ;  /* 0xfffffffc00f08947 */ /* 0x002fea000383ffff */
[----:B------:R-:W-:Y:S05]  /*15bc0*/  BRA `(.L_x_1213) ;  /* 0xffffffc400447947 */ /* 0x000fea000383ffff */
.L_x_1109:
        /* <DEDUP_REMOVED lines=8> */
[----:B0-234-:R-:W-:Y:S05]  /*15c50*/  WARPSYNC.COLLECTIVE R15, `(.L_x_1215) ;  /* 0x000000000f087348 */ /* 0x01dfea0003c00000 */
[----:B------:R1:W0:Y:S02]  /*15c60*/  SHFL.IDX P6, R14, R13, R12, R11 ;  /* 0x0000000c0d0e7389 */ /* 0x00022400000c000b */
[----:B01234-:R-:W-:Y:S01]  /*15c70*/  ENDCOLLECTIVE ;  /* 0x000000000000791b */ /* 0x01ffe20003800000 */
.L_x_1215:
[----:B------:R-:W-:Y:S05]  /*15c80*/  BSYNC B0 ;  /* 0x0000000000007941 */ /* 0x000fea0003800000 */
.L_x_1214:
[----:B------:R-:W-:Y:S05]  /*15c90*/  BRA `(.L_x_1216) ;  /* 0xffffffc4002c7947 */ /* 0x000fea000383ffff */
.L_x_1112:
[----:B------:R-:W-:Y:S01]  /*15ca0*/  BSSY B1, `(.L_x_1217) ;  /* 0x0000006000017945 */ /* 0x000fe20003800000 */
[----:B------:R-:W-:-:S07]  /*15cb0*/  IMAD.MOV.U32 R15, RZ, RZ, -0x1 ;  /* 0xffffffffff0f7424 */ /* 0x000fce00078e00ff */
[----:B0-234-:R-:W-:Y:S05]  /*15cc0*/  WARPSYNC.COLLECTIVE R15, `(.L_x_1218) ;  /* 0x000000000f0c7348 */ /* 0x01dfea0003c00000 */
[----:B------:R-:W-:Y:S02]  /*15cd0*/  ELECT P6, UR62, PT ;  /* 0x00000000003e782f */ /* 0x000fe400038c0000 */
[----:B------:R-:W-:Y:S01]  /*15ce0*/  MOV R14, UR62 ;  /* 0x0000003e000e7c02 */ /* 0x000fe20008000f00 */
[----:B0-234-:R-:W-:Y:S10]  /*15cf0*/  ENDCOLLECTIVE ;  /* 0x000000000000791b */ /* 0x01dff40003800000 */
.L_x_1218:
[----:B------:R-:W-:Y:S05]  /*15d00*/  BSYNC B1 ;  /* 0x0000000000017941 */ /* 0x000fea0003800000 */
.L_x_1217:
[----:B------:R-:W-:Y:S05]  /*15d10*/  BRA `(.L_x_1219) ;  /* 0xffffffc400247947 */ /* 0x000fea000383ffff */
.L_x_1114:
[----:B0-----:R0:W1:Y:S02]  /*15d20*/  SYNCS.PHASECHK.TRANS64.TRYWAIT P1, [R5+URZ+0x38840], R0 ;  /* 0x03884000050075a7 */ /* 0x001064000802017f */
[----:B-1----:R-:W-:Y:S05]  /*15d30*/  @!P1 NANOSLEEP.SYNCS 0x989680 ;  /* 0x009896800000995d */ /* 0x002fea0003900000 */
[----:B------:R-:W1:Y:S02]  /*15d40*/  @!P1 SYNCS.PHASECHK.TRANS64 P1, [R5+URZ+0x38840], R0 ;  /* 0x03884000050095a7 */ /* 0x000e64000802007f */
[----:B-1----:R-:W-:Y:S05]  /*15d50*/  @!P1 BRA `(.L_x_1114) ;  /* 0xfffffffc00f09947 */ /* 0x002fea000383ffff */
[----:B------:R-:W-:Y:S05]  /*15d60*/  BRA `(.L_x_1220) ;  /* 0xffffffc400447947 */ /* 0x000fea000383ffff */
.L_x_1116:
[----:B-1----:R1:W0:Y:S02]  /*15d70*/  SYNCS.PHASECHK.TRANS64.TRYWAIT P1, [R3+URZ+0x38840], R2 ;  /* 0x03884002030075a7 */ /* 0x002224000802017f */
[----:B0-----:R-:W-:Y:S05]  /*15d80*/  @!P1 NANOSLEEP.SYNCS 0x989680 ;  /* 0x009896800000995d */ /* 0x001fea0003900000 */
[----:B------:R-:W0:Y:S02]  /*15d90*/  @!P1 SYNCS.PHASECHK.TRANS64 P1, [R3+URZ+0x38840], R2 ;  /* 0x03884002030095a7 */ /* 0x000e24000802007f */
[----:B0-----:R-:W-:Y:S05]  /*15da0*/  @!P1 BRA `(.L_x_1116) ;  /* 0xfffffffc00f09947 */ /* 0x001fea000383ffff */
[----:B------:R-:W-:Y:S05]  /*15db0*/  BRA `(.L_x_1221) ;  /* 0xffffffc400507947 */ /* 0x000fea000383ffff */
.L_x_1118:
[----:B------:R0:W0:Y:S02]  /*15dc0*/  SYNCS.PHASECHK.TRANS64.TRYWAIT P1, [R5+URZ+0x38860], R0 ;  /* 0x03886000050075a7 */ /* 0x000024000802017f */
[----:B0-----:R-:W-:Y:S05]  /*15dd0*/  @!P1 NANOSLEEP.SYNCS 0x989680 ;  /* 0x009896800000995d */ /* 0x001fea0003900000 */
[----:B------:R-:W0:Y:S02]  /*15de0*/  @!P1 SYNCS.PHASECHK.TRANS64 P1, [R5+URZ+0x38860], R0 ;  /* 0x03886000050095a7 */ /* 0x000e24000802007f */
[----:B0-----:R-:W-:Y:S05]  /*15df0*/  @!P1 BRA `(.L_x_1118) ;  /* 0xfffffffc00f09947 */ /* 0x001fea000383ffff */
[----:B------:R-:W-:Y:S05]  /*15e00*/  BRA `(.L_x_1222) ;  /* 0xffffffc4004c7947 */ /* 0x000fea000383ffff */
.L_x_1223:
        /* <DEDUP_REMOVED lines=15> */
.L_x_5807:


//--------------------- .text._ZN7cutlass13device_kernelIN5flash11enable_sm90INS1_16FlashAttnFwdSm90INS1_25CollectiveMainloopFwdSm90ILi2EN4cute5tupleIJNS5_1CILi1EEES8_S8_EEENS6_IJNS7_ILi64EEESA_SA_EEELi512ENS_10bfloat16_tEfNS_4arch4Sm90ELb0ELb0ELb1ELb1ELb1ELb1ELb1ELb0ELb0ELb1ELb0ELb0EEENS1_21CollectiveEpilogueFwdINS6_IJSA_NS7_ILi512EEESA_EEES9_SC_SE_Li256ELb1ELb1ELb0ELb0EEENS1_36VarlenDynamicPersistentTileSchedulerILi64ELi64ELi256ELi128ELb0ELb1ELb1ELb0ELb1ELb1EEEEEEEEEvNT_6ParamsE --------------------------
	.section	.text._ZN7cutlass13device_kernelIN5flash11enable_sm90INS1_16FlashAttnFwdSm90INS1_25CollectiveMainloopFwdSm90ILi2EN4cute5tupleIJNS5_1CILi1EEES8_S8_EEENS6_IJNS7_ILi64EEESA_SA_EEELi512ENS_10bfloat16_tEfNS_4arch4Sm90ELb0ELb0ELb1ELb1ELb1ELb1ELb1ELb0ELb0ELb1ELb0ELb0EEENS1_21CollectiveEpilogueFwdINS6_IJSA_NS7_ILi512EEESA_EEES9_SC_SE_Li256ELb1ELb1ELb0ELb0EEENS1_36VarlenDynamicPersistentTileSchedulerILi64ELi64ELi256ELi128ELb0ELb1ELb1ELb0ELb1ELb1EEEEEEEEEvNT_6ParamsE,"ax",@progbits
	.align	128
.text._ZN7cutlass13device_kernelIN5flash11enable_sm90INS1_16FlashAttnFwdSm90INS1_25CollectiveMainloopFwdSm90ILi2EN4cute5tupleIJNS5_1CILi1EEES8_S8_EEENS6_IJNS7_ILi64EEESA_SA_EEELi512ENS_10bfloat16_tEfNS_4arch4Sm90ELb0ELb0ELb1ELb1ELb1ELb1ELb1ELb0ELb0ELb1ELb0ELb0EEENS1_21CollectiveEpilogueFwdINS6_IJSA_NS7_ILi512EEESA_EEES9_SC_SE_Li256ELb1ELb1ELb0ELb0EEENS1_36VarlenDynamicPersistentTileSchedulerILi64ELi64ELi256ELi128ELb0ELb1ELb1ELb0ELb1ELb1EEEEEEEEEvNT_6ParamsE:
        .type           _ZN7cutlass13device_kernelIN5flash11enable_sm90INS1_16FlashAttnFwdSm90INS1_25CollectiveMainloopFwdSm90ILi2EN4cute5tupleIJNS5_1CILi1EEES8_S8_EEENS6_IJNS7_ILi64EEESA_SA_EEELi512ENS_10bfloat16_tEfNS_4arch4Sm90ELb0ELb0ELb1ELb1ELb1ELb1ELb1ELb0ELb0ELb1ELb0ELb0EEENS1_21CollectiveEpilogueFwdINS6_IJSA_NS7_ILi512EEESA_EEES9_SC_SE_Li256ELb1ELb1ELb0ELb0EEENS1_36VarlenDynamicPersistentTileSchedulerILi64ELi64ELi256ELi128ELb0ELb1ELb1ELb0ELb1ELb1EEEEEEEEEvNT_6ParamsE,@function
        .size           _ZN7cutlass13device_kernelIN5flash11enable_sm90INS1_16FlashAttnFwdSm90INS1_25CollectiveMainloopFwdSm90ILi2EN4cute5tupleIJNS5_1CILi1EEES8_S8_EEENS6_IJNS7_ILi64EEESA_SA_EEELi512ENS_10bfloat16_tEfNS_4arch4Sm90ELb0ELb0ELb1ELb1ELb1ELb1ELb1ELb0ELb0ELb1ELb0ELb0EEENS1_21CollectiveEpilogueFwdINS6_IJSA_NS7_ILi512EEESA_EEES9_SC_SE_Li256ELb1ELb1ELb0ELb0EEENS1_36VarlenDynamicPersistentTileSchedulerILi64ELi64ELi256ELi128ELb0ELb1ELb1ELb0ELb1ELb1EEEEEEEEEvNT_6ParamsE,(.L_x_5808 - _ZN7cutlass13device_kernelIN5flash11enable_sm90INS1_16FlashAttnFwdSm90INS1_25CollectiveMainloopFwdSm90ILi2EN4cute5tupleIJNS5_1CILi1EEES8_S8_EEENS6_IJNS7_ILi64EEESA_SA_EEELi512ENS_10bfloat16_tEfNS_4arch4Sm90ELb0ELb0ELb1ELb1ELb1ELb1ELb1ELb0ELb0ELb1ELb0ELb0EEENS1_21CollectiveEpilogueFwdINS6_IJSA_NS7_ILi512EEESA_EEES9_SC_SE_Li256ELb1ELb1ELb0ELb0EEENS1_36VarlenDynamicPersistentTileSchedulerILi64ELi64ELi256ELi128ELb0ELb1ELb1ELb0ELb1ELb1EEEEEEEEEvNT_6ParamsE)
        .other          _ZN7cutlass13device_kernelIN5flash11enable_sm90INS1_16FlashAttnFwdSm90INS1_25CollectiveMainloopFwdSm90ILi2EN4cute5tupleIJNS5_1CILi1EEES8_S8_EEENS6_IJNS7_ILi64EEESA_SA_EEELi512ENS_10bfloat16_tEfNS_4arch4Sm90ELb0ELb0ELb1ELb1ELb1ELb1ELb1ELb0ELb0ELb1ELb0ELb0EEENS1_21CollectiveEpilogueFwdINS6_IJSA_NS7_ILi512EEESA_EEES9_SC_SE_Li256ELb1ELb1ELb0ELb0EEENS1_36VarlenDynamicPersistentTileSchedulerILi64ELi64ELi256ELi128ELb0ELb1ELb1ELb0ELb1ELb1EEEEEEEEEvNT_6ParamsE,@"STO_CUDA_ENTRY STV_DEFAULT"
_ZN7cutlass13device_kernelIN5flash11enable_sm90INS1_16FlashAttnFwdSm90INS1_25CollectiveMainloopFwdSm90ILi2EN4cute5tupleIJNS5_1CILi1EEES8_S8_EEENS6_IJNS7_ILi64EEESA_SA_EEELi512ENS_10bfloat16_tEfNS_4arch4Sm90ELb0ELb0ELb1ELb1ELb1ELb1ELb1ELb0ELb0ELb1ELb0ELb0EEENS1_21CollectiveEpilogueFwdINS6_IJSA_NS7_ILi512EEESA_EEES9_SC_SE_Li256ELb1ELb1ELb0ELb0EEENS1_36VarlenDynamicPersistentTileSchedulerILi64ELi64ELi256ELi128ELb0ELb1ELb1ELb0ELb1ELb1EEEEEEEEEvNT_6ParamsE:
        /* <DEDUP_REMOVED lines=17> */
.L_x_1225:
[----:B------:R-:W-:Y:S05]  /*0110*/  BSYNC B0 ;  /* 0x0000000000007941 */ /* 0x000fea0003800000 */
.L_x_1224:
        /* <DEDUP_REMOVED lines=12> */
[----:B------:R-:W-:Y:S01]  /*01e0*/  VOTEU.ANY UP2, P0 ;  /* 0x00000000003f7886 */ /* 0x000fe20000040100 */
        /* <DEDUP_REMOVED lines=8> */
[----:B-1----:R0:W1:Y:S01]  /*0270*/  @UP0 SYNCS.EXCH.64 URZ, [UR8+0x38800], UR4 ;  /* 0x03880004083f05b2 */ /* 0x0020620008000100 */
[----:B------:R0:W2:Y:S05]  /*0280*/  @UP1 SYNCS.EXCH.64 URZ, [UR8+0x38810], UR4 ;  /* 0x03881004083f15b2 */ /* 0x0000aa0008000100 */
[----:B------:R0:W3:Y:S02]  /*0290*/  @UP2 SYNCS.EXCH.64 URZ, [UR8+0x38820], UR6 ;  /* 0x03882006083f25b2 */ /* 0x0000e40008000100 */
        /* <DEDUP_REMOVED lines=15> */
.L_x_1226:
        /* <DEDUP_REMOVED lines=22> */
.L_x_1227:
        /* <DEDUP_REMOVED lines=18> */
.L_x_1228:
        /* <DEDUP_REMOVED lines=22> */
.L_x_1229:
        /* <DEDUP_REMOVED lines=22> */
.L_x_1230:
[----:B------:R-:W-:Y:S01]  /*08d0*/  IMAD.MOV.U32 R3, RZ, RZ, 0x1 ;  /* 0x00000001ff037424 */ /* 0x000fe200078e00ff */
[----:B------:R-:W-:Y:S01]  /*08e0*/  ISETP.NE.AND P0, PT, R4, RZ, PT ;  /* 0x000000ff0400720c */ /* 0x000fe20003f05270 */
[----:B------:R-:W-:Y:S01]  /*08f0*/  NOP ;  /* 0x0000000000007918 */ /* 0x000fe20000000000 */
[----:B------:R-:W-:Y:S01]  /*0900*/  ULDC.64 UR40, c[0x0][0x208] ;  /* 0x0000820000287ab9 */ /* 0x000fe20000000a00 */
[----:B------:R-:W-:Y:S01]  /*0910*/  BSSY B9, `(.L_x_1231) ;  /* 0x0001adf000097945 */ /* 0x000fe20003800000 */
[----:B------:R-:W-:-:S05]  /*0920*/  SEL R3, R3, 0x2, !P0 ;  /* 0x0000000203037807 */ /* 0x000fca0004000000 */
[----:B------:R0:W-:Y:S02]  /*0930*/  STL [R1+0x8], R3 ;  /* 0x0000080301007387 */ /* 0x0001e40000100800 */
[----:B01234-:R-:W-:Y:S06]  /*0940*/  BAR.SYNC.DEFER_BLOCKING 0x0 ;  /* 0x0000000000007b1d */ /* 0x01ffec0000010000 */
[----:B------:R-:W-:Y:S05]  /*0950*/  @!P0 BRA `(.L_x_1232) ;  /* 0x0000012c00908947 */ /* 0x000fea0003800000 */
.L_x_1233:
        /* <DEDUP_REMOVED lines=19> */
[----:B------:R-:W2:Y:S01]  /*0a90*/  LDL.LU R18, [R1+0x8] ;  /* 0x0000080001127983 */ /* 0x000ea20000300800 */
[----:B------:R-:W-:Y:S01]  /*0aa0*/  VIADD R19, R0, 0xffffff80 ;  /* 0xffffff8000137836 */ /* 0x000fe20000000000 */
[----:B------:R-:W-:Y:S01]  /*0ab0*/  CS2R R184, SRZ ;  /* 0x0000000000b87805 */ /* 0x000fe2000001ff00 */
[----:B------:R-:W-:Y:S02]  /*0ac0*/  IMAD.MOV.U32 R225, RZ, RZ, 0x40 ;  /* 0x00000040ffe17424 */ /* 0x000fe400078e00ff */
[----:B------:R-:W-:Y:S01]  /*0ad0*/  IMAD.MOV.U32 R22, RZ, RZ, RZ ;  /* 0x000000ffff167224 */ /* 0x000fe200078e00ff */
[----:B------:R-:W-:-:S04]  /*0ae0*/  SHF.R.S32.HI R0, RZ, 0x1f, R19 ;  /* 0x0000001fff007819 */ /* 0x000fc80000011413 */
[CC--:B------:R-:W-:Y:S02]  /*0af0*/  LEA.HI R3, R0.reuse, R19.reuse, RZ, 0x7 ;  /* 0x0000001300037211 */ /* 0x0c0fe400078f38ff */
[-C--:B------:R-:W-:Y:S02]  /*0b00*/  LEA.HI R6, R0, R19.reuse, RZ, 0x4 ;  /* 0x0000001300067211 */ /* 0x080fe400078f20ff */
[----:B------:R-:W-:Y:S02]  /*0b10*/  LOP3.LUT R4, R3, 0xffffff80, RZ, 0xc0, !PT ;  /* 0xffffff8003047812 */ /* 0x000fe400078ec0ff */
[----:B------:R-:W-:Y:S02]  /*0b20*/  LOP3.LUT R5, R6, 0xfffffff0, RZ, 0xc0, !PT ;  /* 0xfffffff006057812 */ /* 0x000fe400078ec0ff */
[----:B------:R-:W-:Y:S01]  /*0b30*/  LEA.HI R7, R0, R19, RZ, 0x5 ;  /* 0x0000001300077211 */ /* 0x000fe200078f28ff */
[C---:B------:R-:W-:Y:S01]  /*0b40*/  IMAD.IADD R4, R19.reuse, 0x1, -R4 ;  /* 0x0000000113047824 */ /* 0x040fe200078e0a04 */
[----:B------:R-:W-:Y:S01]  /*0b50*/  SHF.R.S32.HI R11, RZ, 0x4, R6 ;  /* 0x00000004ff0b7819 */ /* 0x000fe20000011406 */
[----:B------:R-:W-:Y:S01]  /*0b60*/  IMAD.IADD R9, R19, 0x1, -R5 ;  /* 0x0000000113097824 */ /* 0x000fe200078e0a05 */
[----:B------:R-:W-:-:S02]  /*0b70*/  SHF.R.S32.HI R220, RZ, 0x5, R7 ;  /* 0x00000005ffdc7819 */ /* 0x000fc40000011407 */
[----:B------:R-:W-:Y:S02]  /*0b80*/  SHF.R.S32.HI R5, RZ, 0x1f, R4 ;  /* 0x0000001fff057819 */ /* 0x000fe40000011404 */
[----:B------:R-:W-:Y:S02]  /*0b90*/  SHF.R.S32.HI R13, RZ, 0x1f, R7 ;  /* 0x0000001fff0d7819 */ /* 0x000fe40000011407 */
[----:B------:R-:W-:Y:S02]  /*0ba0*/  SHF.R.S32.HI R8, RZ, 0x1f, R9 ;  /* 0x0000001fff087819 */ /* 0x000fe40000011409 */
[----:B------:R-:W-:Y:S02]  /*0bb0*/  LEA.HI R7, R6, R11, RZ, 0x1 ;  /* 0x0000000b06077211 */ /* 0x000fe400078f08ff */
[----:B------:R-:W-:Y:S02]  /*0bc0*/  LEA.HI R6, R5, R4, RZ, 0x2 ;  /* 0x0000000405067211 */ /* 0x000fe400078f10ff */
[----:B------:R-:W-:-:S02]  /*0bd0*/  LEA.HI R10, R8, R9, RZ, 0x3 ;  /* 0x00000009080a7211 */ /* 0x000fc400078f18ff */
[----:B------:R-:W-:Y:S02]  /*0be0*/  LOP3.LUT R14, R7, 0x1ffffffe, RZ, 0xc0, !PT ;  /* 0x1ffffffe070e7812 */ /* 0x000fe400078ec0ff */
[----:B------:R-:W-:Y:S02]  /*0bf0*/  LEA.HI R13, R13, R220, RZ, 0x2 ;  /* 0x000000dc0d0d7211 */ /* 0x000fe400078f10ff */
[----:B------:R-:W-:Y:S01]  /*0c00*/  SHF.R.S32.HI R7, RZ, 0x2, R6 ;  /* 0x00000002ff077819 */ /* 0x000fe20000011406 */
[----:B------:R-:W-:Y:S01]  /*0c10*/  IMAD.IADD R14, R11, 0x1, -R14 ;  /* 0x000000010b0e7824 */ /* 0x000fe200078e0a0e */
[----:B------:R-:W-:Y:S02]  /*0c20*/  SHF.R.S32.HI R8, RZ, 0x1f, R6 ;  /* 0x0000001fff087819 */ /* 0x000fe40000011406 */
[----:B------:R-:W-:Y:S01]  /*0c30*/  SHF.R.S32.HI R15, RZ, 0x7, R3 ;  /* 0x00000007ff0f7819 */ /* 0x000fe20000011403 */
[----:B------:R-:W-:Y:S01]  /*0c40*/  IMAD.SHL.U32 R14, R14, 0x8, RZ ;  /* 0x000000080e0e7824 */ /* 0x000fe200078e00ff */
[----:B------:R-:W-:-:S02]  /*0c50*/  LOP3.LUT R13, R13, 0x3ffffc, RZ, 0xc0, !PT ;  /* 0x003ffffc0d0d7812 */ /* 0x000fc400078ec0ff */
[----:B------:R-:W-:Y:S01]  /*0c60*/  LEA.HI R8, R8, R7, RZ, 0x3 ;  /* 0x0000000708087211 */ /* 0x000fe200078f18ff */
[----:B------:R-:W-:Y:S01]  /*0c70*/  IMAD R16, R15, 0x100, R9 ;  /* 0x000001000f107824 */ /* 0x000fe200078e0209 */
[----:B------:R-:W-:Y:S01]  /*0c80*/  LOP3.LUT R12, R10, 0xfffffff8, RZ, 0xc0, !PT ;  /* 0xfffffff80a0c7812 */ /* 0x000fe200078ec0ff */
[----:B------:R-:W-:Y:S01]  /*0c90*/  IMAD.IADD R13, R220, 0x1, -R13 ;  /* 0x00000001dc0d7824 */ /* 0x000fe200078e0a0d */
[----:B------:R-:W-:Y:S01]  /*0ca0*/  LOP3.LUT R8, R8, 0xfffffff8, RZ, 0xc0, !PT ;  /* 0xfffffff808087812 */ /* 0x000fe200078ec0ff */
[----:B------:R-:W-:Y:S01]  /*0cb0*/  IMAD.SHL.U32 R10, R10, 0x40, RZ ;  /* 0x000000400a0a7824 */ /* 0x000fe200078e00ff */
[----:B------:R-:W-:Y:S01]  /*0cc0*/  LEA.HI R5, R5, R4, RZ, 0x5 ;  /* 0x0000000405057211 */ /* 0x000fe200078f28ff */
[----:B------:R-:W-:Y:S01]  /*0cd0*/  IMAD.IADD R12, R9, 0x1, -R12 ;  /* 0x00000001090c7824 */ /* 0x000fe200078e0a0c */
[----:B------:R-:W-:Y:S01]  /*0ce0*/  LOP3.LUT R11, R6, 0x7ffffffc, RZ, 0xc0, !PT ;  /* 0x7ffffffc060b7812 */ /* 0x000fe200078ec0ff */
[----:B------:R-:W-:Y:S01]  /*0cf0*/  IMAD R13, R13, 0x10, R16 ;  /* 0x000000100d0d7824 */ /* 0x000fe200078e0210 */
[----:B------:R-:W-:Y:S01]  /*0d00*/  SHF.R.S32.HI R5, RZ, 0x5, R5 ;  /* 0x00000005ff057819 */ /* 0x000fe20000011405 */
[----:B------:R-:W-:Y:S01]  /*0d10*/  IMAD.IADD R8, R7, 0x1, -R8 ;  /* 0x0000000107087824 */ /* 0x000fe200078e0a08 */
[----:B------:R-:W-:Y:S01]  /*0d20*/  LEA.HI R3, R3, R15, RZ, 0x1 ;  /* 0x0000000f03037211 */ /* 0x000fe200078f08ff */
[----:B------:R-:W-:Y:S01]  /*0d30*/  IMAD.IADD R11, R4, 0x1, -R11 ;  /* 0x00000001040b7824 */ /* 0x000fe200078e0a0b */
[-C--:B------:R-:W-:Y:S01]  /*0d40*/  LEA.HI R4, R0, R19.reuse, RZ, 0x3 ;  /* 0x0000001300047211 */ /* 0x080fe200078f18ff */
[----:B------:R-:W-:Y:S01]  /*0d50*/  IMAD.SHL.U32 R9, R12, 0x40, RZ ;  /* 0x000000400c097824 */ /* 0x000fe200078e00ff */
[----:B------:R-:W-:Y:S01]  /*0d60*/  LEA.HI R0, R0, R19, RZ, 0x2 ;  /* 0x0000001300007211 */ /* 0x000fe200078f10ff */
[----:B------:R-:W-:Y:S01]  /*0d70*/  IMAD.U32 R7, R13, 0x40, R14 ;  /* 0x000000400d077824 */ /* 0x000fe200078e000e */
[----:B------:R-:W-:Y:S01]  /*0d80*/  LOP3.LUT R3, R3, 0xfffffe, RZ, 0xc0, !PT ;  /* 0x00fffffe03037812 */ /* 0x000fe200078ec0ff */
[----:B------:R-:W-:Y:S01]  /*0d90*/  IMAD R194, R5, 0x10, R8 ;  /* 0x0000001005c27824 */ /* 0x000fe200078e0208 */
[----:B------:R-:W-:Y:S01]  /*0da0*/  SHF.R.S32.HI R5, RZ, 0x3, R4 ;  /* 0x00000003ff057819 */ /* 0x000fe20000011404 */
[----:B------:R-:W-:Y:S01]  /*0db0*/  IMAD.SHL.U32 R221, R11, 0x2, RZ ;  /* 0x000000020bdd7824 */ /* 0x000fe200078e00ff */
[----:B------:R-:W-:Y:S01]  /*0dc0*/  LOP3.LUT R9, R9, 0x1c0, RZ, 0xc0, !PT ;  /* 0x000001c009097812 */ /* 0x000fe200078ec0ff */
[----:B------:R0:W-:Y:S01]  /*0dd0*/  STL [R1+0x6c], R7 ;  /* 0x00006c0701007387 */ /* 0x0001e20000100800 */
[----:B------:R-:W-:Y:S01]  /*0de0*/  LOP3.LUT R4, R4, 0xfffffff8, RZ, 0xc0, !PT ;  /* 0xfffffff804047812 */ /* 0x000fe200078ec0ff */
[----:B------:R-:W-:Y:S01]  /*0df0*/  IMAD.IADD R3, R15, 0x1, -R3 ;  /* 0x000000010f037824 */ /* 0x000fe200078e0a03 */
[----:B------:R-:W-:Y:S01]  /*0e00*/  LOP3.LUT R14, R9, 0x8, R14, 0xf8, !PT ;  /* 0x00000008090e7812 */ /* 0x000fe200078ef80e */
[----:B------:R-:W-:Y:S01]  /*0e10*/  STL [R1+0x48], RZ ;  /* 0x000048ff01007387 */ /* 0x000fe20000100800 */
[--C-:B------:R-:W-:Y:S01]  /*0e20*/  SHF.R.S32.HI R23, RZ, 0x2, R0.reuse ;  /* 0x00000002ff177819 */ /* 0x100fe20000011400 */
[----:B------:R-:W-:Y:S01]  /*0e30*/  IMAD.SHL.U32 R222, R3, 0x100, RZ ;  /* 0x0000010003de7824 */ /* 0x000fe200078e00ff */
[----:B------:R-:W-:-:S02]  /*0e40*/  SHF.R.S32.HI R6, RZ, 0x1f, R0 ;  /* 0x0000001fff067819 */ /* 0x000fc40000011400 */
[----:B------:R-:W-:Y:S02]  /*0e50*/  SHF.R.U32.HI R9, RZ, 0x3, R9 ;  /* 0x00000003ff097819 */ /* 0x000fe40000011609 */
[----:B0-----:R-:W-:Y:S01]  /*0e60*/  LOP3.LUT R7, R10, 0x7ffffe00, RZ, 0xc0, !PT ;  /* 0x7ffffe000a077812 */ /* 0x001fe200078ec0ff */
[C---:B------:R-:W-:Y:S01]  /*0e70*/  IMAD.IADD R10, R19.reuse, 0x1, -R4 ;  /* 0x00000001130a7824 */ /* 0x040fe200078e0a04 */
[----:B------:R-:W-:Y:S02]  /*0e80*/  LOP3.LUT R0, R0, 0xfffffffc, RZ, 0xc0, !PT ;  /* 0xfffffffc00007812 */ /* 0x000fe400078ec0ff */
[----:B------:R-:W-:Y:S01]  /*0e90*/  LOP3.LUT R14, R14, R9, RZ, 0x3c, !PT ;  /* 0x000000090e0e7212 */ /* 0x000fe200078e3cff */
[----:B------:R-:W-:Y:S01]  /*0ea0*/  IMAD.SHL.U32 R192, R10, 0x8, RZ ;  /* 0x000000080ac07824 */ /* 0x000fe200078e00ff */
[----:B------:R-:W-:Y:S01]  /*0eb0*/  LEA.HI R6, R6, R23, RZ, 0x3 ;  /* 0x0000001706067211 */ /* 0x000fe200078f18ff */
[----:B------:R-:W-:Y:S01]  /*0ec0*/  IMAD.IADD R8, R19, 0x1, -R0 ;  /* 0x0000000113087824 */ /* 0x000fe200078e0a00 */
[----:B------:R-:W-:Y:S01]  /*0ed0*/  R2P PR, R12, 0x6 ;  /* 0x000000060c007804 */ /* 0x000fe20000000000 */
[----:B------:R-:W-:Y:S01]  /*0ee0*/  VIADD R9, R23, 0x20 ;  /* 0x0000002017097836 */ /* 0x000fe20000000000 */
[----:B------:R-:W-:Y:S01]  /*0ef0*/  LOP3.LUT R6, R6, 0xfffffff8, RZ, 0xc0, !PT ;  /* 0xfffffff806067812 */ /* 0x000fe200078ec0ff */
        /* <DEDUP_REMOVED lines=8> */
[----:B------:R-:W-:Y:S01]  /*0f80*/  VIADD R32, R192, 0x100 ;  /* 0x00000100c0207836 */ /* 0x000fe20000000000 */
[----:B------:R-:W-:Y:S01]  /*0f90*/  LEA.HI R5, R5, R9, RZ, 0x3 ;  /* 0x0000000905057211 */ /* 0x000fe200078f18ff */
[C---:B------:R-:W-:Y:S01]  /*0fa0*/  IMAD.SHL.U32 R16, R8.reuse, 0x8, RZ ;  /* 0x0000000808107824 */ /* 0x040fe200078e00ff */
[----:B------:R-:W-:Y:S01]  /*0fb0*/  SHF.R.S32.HI R35, RZ, 0x1f, R34 ;  /* 0x0000001fff237819 */ /* 0x000fe20000011422 */
[----:B------:R-:W-:Y:S01]  /*0fc0*/  IMAD.SHL.U32 R186, R8, 0x4, RZ ;  /* 0x0000000408ba7824 */ /* 0x000fe200078e00ff */
[----:B------:R-:W-:Y:S01]  /*0fd0*/  SHF.R.S32.HI R34, RZ, 0x1f, R33 ;  /* 0x0000001fff227819 */ /* 0x000fe20000011421 */
[----:B------:R-:W-:Y:S01]  /*0fe0*/  VIADD R31, R192, 0x140 ;  /* 0x00000140c01f7836 */ /* 0x000fe20000000000 */
[----:B------:R-:W-:Y:S01]  /*0ff0*/  LOP3.LUT R4, R4, 0x1c0, RZ, 0xc0, !PT ;  /* 0x000001c004047812 */ /* 0x000fe200078ec0ff */
[C---:B------:R-:W-:Y:S01]  /*1000*/  VIADD R30, R192.reuse, 0x180 ;  /* 0x00000180c01e7836 */ /* 0x040fe20000000000 */
[----:B------:R-:W-:Y:S01]  /*1010*/  SHF.R.S32.HI R33, RZ, 0x1f, R32 ;  /* 0x0000001fff217819 */ /* 0x000fe20000011420 */
[----:B------:R-:W-:Y:S01]  /*1020*/  VIADD R28, R192, 0x1c0 ;  /* 0x000001c0c01c7836 */ /* 0x000fe20000000000 */
[----:B------:R-:W-:Y:S01]  /*1030*/  SHF.R.S32.HI R32, RZ, 0x1f, R31 ;  /* 0x0000001fff207819 */ /* 0x000fe2000001141f */
[----:B------:R-:W-:Y:S01]  /*1040*/  VIADD R211, R16, 0xa0 ;  /* 0x000000a010d37836 */ /* 0x000fe20000000000 */
[----:B------:R-:W-:Y:S01]  /*1050*/  SHF.R.S32.HI R31, RZ, 0x1f, R30 ;  /* 0x0000001fff1f7819 */ /* 0x000fe2000001141e */
[----:B------:R-:W-:Y:S01]  /*1060*/  VIADD R193, R186, 0x10 ;  /* 0x00000010bac17836 */ /* 0x000fe20000000000 */
[----:B------:R-:W-:Y:S01]  /*1070*/  SHF.R.S32.HI R30, RZ, 0x1f, R28 ;  /* 0x0000001fff1e7819 */ /* 0x000fe2000001141c */
[C---:B------:R-:W-:Y:S01]  /*1080*/  VIADD R210, R16.reuse, 0xc0 ;  /* 0x000000c010d27836 */ /* 0x040fe20000000000 */
[----:B------:R-:W-:Y:S01]  /*1090*/  SHF.R.U32.HI R24, RZ, 0x3, R4 ;  /* 0x00000003ff187819 */ /* 0x000fe20000011604 */
[----:B------:R-:W-:Y:S01]  /*10a0*/  VIADD R209, R16, 0xe0 ;  /* 0x000000e010d17836 */ /* 0x000fe20000000000 */
[----:B------:R-:W-:Y:S01]  /*10b0*/  SHF.R.S32.HI R20, RZ, 0x1f, R193 ;  /* 0x0000001fff147819 */ /* 0x000fe200000114c1 */
        /* <DEDUP_REMOVED lines=8> */
[C---:B------:R-:W-:Y:S01]  /*1140*/  VIADD R208, R16.reuse, 0x100 ;  /* 0x0000010010d07836 */ /* 0x040fe20000000000 */
[----:B------:R-:W-:Y:S01]  /*1150*/  LOP3.LUT R5, R5, 0xfffffe00, RZ, 0xc0, !PT ;  /* 0xfffffe0005057812 */ /* 0x000fe200078ec0ff */
[C---:B------:R-:W-:Y:S01]  /*1160*/  VIADD R207, R16.reuse, 0x120 ;  /* 0x0000012010cf7836 */ /* 0x040fe20000000000 */
[----:B------:R0:W-:Y:S01]  /*1170*/  STL [R1+0x58], R28 ;  /* 0x0000581c01007387 */ /* 0x0001e20000100800 */
[C---:B------:R-:W-:Y:S01]  /*1180*/  VIADD R206, R16.reuse, 0x140 ;  /* 0x0000014010ce7836 */ /* 0x040fe20000000000 */
[----:B------:R-:W-:Y:S01]  /*1190*/  SHF.L.U64.HI R30, R211, 0x1, R4 ;  /* 0x00000001d31e7819 */ /* 0x000fe20000010204 */
[C---:B------:R-:W-:Y:S01]  /*11a0*/  VIADD R205, R16.reuse, 0x160 ;  /* 0x0000016010cd7836 */ /* 0x040fe20000000000 */
[----:B------:R-:W-:Y:S01]  /*11b0*/  SHF.R.S32.HI R13, RZ, 0x1f, R208 ;  /* 0x0000001fff0d7819 */ /* 0x000fe200000114d0 */
[C---:B------:R-:W-:Y:S01]  /*11c0*/  VIADD R204, R16.reuse, 0x180 ;  /* 0x0000018010cc7836 */ /* 0x040fe20000000000 */
[----:B------:R-:W-:Y:S01]  /*11d0*/  SHF.L.U64.HI R4, R209, 0x1, R6 ;  /* 0x00000001d1047819 */ /* 0x000fe20000010206 */
[----:B------:R-:W-:Y:S01]  /*11e0*/  STL [R1+0x64], R5 ;  /* 0x0000640501007387 */ /* 0x000fe20000100800 */
[----:B------:R-:W-:Y:S01]  /*11f0*/  SHF.R.S32.HI R8, RZ, 0x1f, R207 ;  /* 0x0000001fff087819 */ /* 0x000fe200000114cf */
[----:B------:R-:W-:Y:S01]  /*1200*/  VIADD R195, R16, 0x1a0 ;  /* 0x000001a010c37836 */ /* 0x000fe20000000000 */
[----:B0-----:R-:W-:Y:S01]  /*1210*/  SHF.L.U64.HI R28, R210, 0x1, R9 ;  /* 0x00000001d21c7819 */ /* 0x001fe20000010209 */
[----:B------:R-:W-:Y:S01]  /*1220*/  STL [R1], R30 ;  /* 0x0000001e01007387 */ /* 0x000fe20000100800 */
[----:B------:R-:W-:Y:S01]  /*1230*/  SHF.R.S32.HI R15, RZ, 0x1f, R206 ;  /* 0x0000001fff0f7819 */ /* 0x000fe200000114ce */
[----:B------:R-:W-:Y:S01]  /*1240*/  IMAD R7, R220, 0x400, R7 ;  /* 0x00000400dc077824 */ /* 0x000fe200078e0207 */
[----:B------:R-:W-:Y:S01]  /*1250*/  SHF.L.U64.HI R9, R208, 0x1, R13 ;  /* 0x00000001d0097819 */ /* 0x000fe2000001020d */
[----:B------:R-:W-:Y:S01]  /*1260*/  STL [R1+0x4], R28 ;  /* 0x0000041c01007387 */ /* 0x000fe20000100800 */
[----:B------:R-:W-:Y:S01]  /*1270*/  SHF.L.U64.HI R6, R207, 0x1, R8 ;  /* 0x00000001cf067819 */ /* 0x000fe20000010208 */
[C---:B------:R-:W-:Y:S01]  /*1280*/  VIADD R216, R16.reuse, 0x1c0 ;  /* 0x000001c010d87836 */ /* 0x040fe20000000000 */
[----:B------:R-:W-:Y:S01]  /*1290*/  SHF.R.S32.HI R10, RZ, 0x1f, R205 ;  /* 0x0000001fff0a7819 */ /* 0x000fe200000114cd */
[----:B------:R0:W-:Y:S01]  /*12a0*/  STL [R1+0x8], R4 ;  /* 0x0000080401007387 */ /* 0x0001e20000100800 */
[----:B------:R-:W-:Y:S01]  /*12b0*/  SHF.R.S32.HI R21, RZ, 0x1f, R204 ;  /* 0x0000001fff157819 */ /* 0x000fe200000114cc */
[----:B------:R-:W-:Y:S01]  /*12c0*/  VIADD R215, R16, 0x1e0 ;  /* 0x000001e010d77836 */ /* 0x000fe20000000000 */
[----:B------:R-:W-:Y:S01]  /*12d0*/  SHF.R.S32.HI R12, RZ, 0x1f, R195 ;  /* 0x0000001fff0c7819 */ /* 0x000fe200000114c3 */
[----:B------:R-:W-:Y:S01]  /*12e0*/  STL [R1+0xc], R9 ;  /* 0x00000c0901007387 */ /* 0x000fe20000100800 */
[----:B------:R-:W-:Y:S01]  /*12f0*/  SHF.L.U64.HI R8, R205, 0x1, R10 ;  /* 0x00000001cd087819 */ /* 0x000fe2000001020a */
[----:B------:R-:W-:Y:S01]  /*1300*/  IMAD.IADD R7, R7, 0x1, R14 ;  /* 0x0000000107077824 */ /* 0x000fe200078e020e */
[----:B------:R-:W-:Y:S01]  /*1310*/  SHF.R.S32.HI R29, RZ, 0x1f, R216 ;  /* 0x0000001fff1d7819 */ /* 0x000fe200000114d8 */
[----:B------:R1:W-:Y:S01]  /*1320*/  STL [R1+0x10], R6 ;  /* 0x0000100601007387 */ /* 0x0003e20000100800 */
[----:B------:R-:W-:Y:S01]  /*1330*/  SHF.R.S32.HI R14, RZ, 0x1f, R215 ;  /* 0x0000001fff0e7819 */ /* 0x000fe200000114d7 */
[----:B------:R-:W-:Y:S01]  /*1340*/  IMAD R223, R7, 0x2, R2 ;  /* 0x0000000207df7824 */ /* 0x000fe200078e0202 */
[----:B0-----:R-:W-:Y:S01]  /*1350*/  SHF.L.U64.HI R4, R206, 0x1, R15 ;  /* 0x00000001ce047819 */ /* 0x001fe2000001020f */
[----:B------:R-:W-:Y:S01]  /*1360*/  VIADD R214, R16, 0x40 ;  /* 0x0000004010d67836 */ /* 0x000fe20000000000 */
[----:B------:R-:W-:Y:S01]  /*1370*/  SHF.L.U64.HI R7, R216, 0x1, R29 ;  /* 0x00000001d8077819 */ /* 0x000fe2000001021d */
[----:B------:R-:W-:Y:S01]  /*1380*/  VIADD R213, R16, 0x60 ;  /* 0x0000006010d57836 */ /* 0x000fe20000000000 */
[----:B------:R-:W-:Y:S01]  /*1390*/  LOP3.LUT R5, R5, R0, R24, 0xf6, !PT ;  /* 0x0000000005057212 */ /* 0x000fe200078ef618 */
[----:B------:R0:W-:Y:S01]  /*13a0*/  STL [R1+0x14], R4 ;  /* 0x0000140401007387 */ /* 0x0001e20000100800 */
[----:B------:R-:W-:Y:S01]  /*13b0*/  IMAD R0, R3, 0x8, R194 ;  /* 0x0000000803007824 */ /* 0x000fe200078e02c2 */
[----:B-1----:R-:W-:Y:S01]  /*13c0*/  SHF.L.U64.HI R6, R204, 0x1, R21 ;  /* 0x00000001cc067819 */ /* 0x002fe20000010215 */
[C---:B------:R-:W-:Y:S01]  /*13d0*/  VIADD R212, R16.reuse, 0x80 ;  /* 0x0000008010d47836 */ /* 0x040fe20000000000 */
[----:B------:R-:W-:Y:S01]  /*13e0*/  STL [R1+0x18], R8 ;  /* 0x0000180801007387 */ /* 0x000fe20000100800 */
[----:B------:R-:W-:Y:S01]  /*13f0*/  VIADD R226, R223, 0x36400 ;  /* 0x00036400dfe27836 */ /* 0x000fe20000000000 */
[----:B------:R-:W-:Y:S01]  /*1400*/  SEL R225, R225, 0xffffffc0, !P2 ;  /* 0xffffffc0e1e17807 */ /* 0x000fe20005000000 */
[----:B------:R-:W-:Y:S01]  /*1410*/  VIADD R19, R16, 0x20 ;  /* 0x0000002010137836 */ /* 0x000fe20000000000 */
[----:B------:R1:W-:Y:S01]  /*1420*/  STL [R1+0x1c], R6 ;  /* 0x00001c0601007387 */ /* 0x0003e20000100800 */
[----:B------:R-:W-:Y:S01]  /*1430*/  VIADD R224, R223, 0x36420 ;  /* 0x00036420dfe07836 */ /* 0x000fe20000000000 */
[----:B0-----:R-:W-:Y:S01]  /*1440*/  SHF.L.U64.HI R4, R195, 0x1, R12 ;  /* 0x00000001c3047819 */ /* 0x001fe2000001020c */
[C---:B------:R-:W-:Y:S01]  /*1450*/  @P1 VIADD R224, R226.reuse, 0xffffffe0 ;  /* 0xffffffe0e2e01836 */ /* 0x040fe20000000000 */
[----:B------:R-:W-:Y:S01]  /*1460*/  SHF.R.S32.HI R227, RZ, 0x1f, R214 ;  /* 0x0000001fffe37819 */ /* 0x000fe200000114d6 */
[----:B------:R-:W-:Y:S01]  /*1470*/  IMAD.IADD R226, R226, 0x1, R225 ;  /* 0x00000001e2e27824 */ /* 0x000fe200078e02e1 */
[----:B------:R-:W-:Y:S01]  /*1480*/  SHF.R.S32.HI R228, RZ, 0x1f, R213 ;  /* 0x0000001fffe47819 */ /* 0x000fe200000114d5 */
[----:B------:R0:W-:Y:S01]  /*1490*/  STL [R1+0x20], R4 ;  /* 0x0000200401007387 */ /* 0x0001e20000100800 */
[----:B------:R-:W-:Y:S01]  /*14a0*/  SHF.R.S32.HI R229, RZ, 0x1f, R212 ;  /* 0x0000001fffe57819 */ /* 0x000fe200000114d4 */
[----:B------:R-:W-:Y:S01]  /*14b0*/  IMAD.IADD R225, R225, 0x1, R224 ;  /* 0x00000001e1e17824 */ /* 0x000fe200078e02e0 */
[----:B-1----:R-:W-:Y:S01]  /*14c0*/  SHF.L.U64.HI R6, R215, 0x1, R14 ;  /* 0x00000001d7067819 */ /* 0x002fe2000001020e */
[----:B------:R-:W-:Y:S01]  /*14d0*/  STL [R1+0x24], R7 ;  /* 0x0000240701007387 */ /* 0x000fe20000100800 */
[----:B------:R-:W-:-:S02]  /*14e0*/  SHF.R.S32.HI R17, RZ, 0x1f, R16 ;  /* 0x0000001fff117819 */ /* 0x000fc40000011410 */
[----:B------:R-:W-:Y:S01]  /*14f0*/  SHF.R.S32.HI R191, RZ, 0x1f, R19 ;  /* 0x0000001fffbf7819 */ /* 0x000fe20000011413 */
[----:B------:R-:W-:Y:S01]  /*1500*/  STL [R1+0x28], R6 ;  /* 0x0000280601007387 */ /* 0x000fe20000100800 */
[----:B------:R-:W-:Y:S02]  /*1510*/  SHF.L.U64.HI R227, R214, 0x1, R227 ;  /* 0x00000001d6e37819 */ /* 0x000fe400000102e3 */
[----:B0-----:R-:W-:Y:S02]  /*1520*/  SHF.L.U64.HI R4, R193, 0x1, R20 ;  /* 0x00000001c1047819 */ /* 0x001fe40000010214 */
[----:B------:R-:W-:Y:S02]  /*1530*/  SHF.L.U64.HI R228, R213, 0x1, R228 ;  /* 0x00000001d5e47819 */ /* 0x000fe400000102e4 */
[----:B------:R-:W-:Y:S01]  /*1540*/  SHF.L.U64.HI R229, R212, 0x1, R229 ;  /* 0x00000001d4e57819 */ /* 0x000fe200000102e5 */
[----:B------:R0:W-:Y:S02]  /*1550*/  STL [R1+0x54], R4 ;  /* 0x0000540401007387 */ /* 0x0001e40000100800 */
[----:B0-----:R-:W-:-:S05]  /*1560*/  IMAD R4, R5, 0x2, R2 ;  /* 0x0000000205047824 */ /* 0x001fca00078e0202 */
[----:B------:R0:W-:Y:S04]  /*1570*/  STL [R1+0x5c], R4 ;  /* 0x00005c0401007387 */ /* 0x0001e80000100800 */
[----:B------:R0:W-:Y:S01]  /*1580*/  STL [R1+0x68], R0 ;  /* 0x0000680001007387 */ /* 0x0001e20000100800 */
[----:B--2---:R-:W-:Y:S01]  /*1590*/  LOP3.LUT R188, R18, 0x1, RZ, 0xfc, !PT ;  /* 0x0000000112bc7812 */ /* 0x004fe200078efcff */
[----:B0-----:R-:W-:-:S07]  /*15a0*/  IMAD.MOV.U32 R18, RZ, RZ, RZ ;  /* 0x000000ffff127224 */ /* 0x001fce00078e00ff */
.L_x_1355:
        /* <DEDUP_REMOVED lines=15> */
[C---:B------:R-:W-:Y:S01]  /*16a0*/  @P2 LEA R4, P3, R0.reuse, UR4, 0x2 ;  /* 0x0000000400042c11 */ /* 0x040fe2000f8610ff */
[C---:B------:R-:W-:Y:S01]  /*16b0*/  IMAD.SHL.U32 R31, R0.reuse, 0x4, RZ ;  /* 0x00000004001f7824 */ /* 0x040fe200078e00ff */
[C-C-:B------:R-:W-:Y:S01]  /*16c0*/  SHF.L.U64.HI R30, R0.reuse, 0x2, R3.reuse ;  /* 0x00000002001e7819 */ /* 0x140fe20000010203 */
[----:B------:R0:W-:Y:S01]  /*16d0*/  STL [R1+0x50], R3 ;  /* 0x0000500301007387 */ /* 0x0001e20000100800 */
[----:B------:R-:W-:Y:S01]  /*16e0*/  @P2 LEA.HI.X R5, R0, UR5, R3, 0x2, P3 ;  /* 0x0000000500052c11 */ /* 0x000fe200098f1403 */
[----:B------:R-:W-:Y:S01]  /*16f0*/  ULDC UR4, c[0x0][0x288] ;  /* 0x0000a20000047ab9 */ /* 0x000fe20000000800 */
[----:B------:R-:W-:Y:S01]  /*1700*/  IADD3 R8, P4, R31, UR6, RZ ;  /* 0x000000061f087c10 */ /* 0x000fe2000ff9e0ff */
[----:B-1----:R1:W-:Y:S01]  /*1710*/  STL [R1+0x30], R31 ;  /* 0x0000301f01007387 */ /* 0x0023e20000100800 */
[----:B0-----:R-:W-:-:S02]  /*1720*/  IMAD.MOV.U32 R3, RZ, RZ, RZ ;  /* 0x000000ffff037224 */ /* 0x001fc400078e00ff */
        /* <DEDUP_REMOVED lines=11> */
[----:B------:R1:W5:Y:S01]  /*17e0*/  @P1 LDG.E R24, desc[UR40][R6.64] ;  /* 0x0000002806181981 */ /* 0x000362000c1e1900 */
[----:B------:R-:W-:Y:S01]  /*17f0*/  UISETP.NE.AND.EX UP0, UPT, UR5, URZ, UPT, UP0 ;  /* 0x0000003f0500728c */ /* 0x000fe2000bf05300 */
[----:B------:R-:W-:Y:S01]  /*1800*/  ISETP.NE.U32.AND P2, PT, RZ, UR8, PT ;  /* 0x00000008ff007c0c */ /* 0x000fe2000bf45070 */
[----:B------:R-:W-:Y:S01]  /*1810*/  ULDC UR4, c[0x0][0x424] ;  /* 0x0001090000047ab9 */ /* 0x000fe20000000800 */
[----:B------:R1:W-:Y:S01]  /*1820*/  STL [R1+0x2c], R26 ;  /* 0x00002c1a01007387 */ /* 0x0003e20000100800 */
[----:B------:R-:W-:Y:S01]  /*1830*/  USEL UR4, UR4, 0x1, UP0 ;  /* 0x0000000104047887 */ /* 0x000fe20008000000 */
[----:B------:R-:W-:Y:S01]  /*1840*/  ISETP.NE.AND.EX P2, PT, RZ, UR9, PT, P2 ;  /* 0x00000009ff007c0c */ /* 0x000fe2000bf45320 */
[----:B------:R-:W-:Y:S01]  /*1850*/  ULDC UR5, c[0x0][0x2f0] ;  /* 0x0000bc0000057ab9 */ /* 0x000fe20000000800 */
[----:B------:R-:W-:Y:S01]  /*1860*/  IMAD.MOV.U32 R41, RZ, RZ, R0 ;  /* 0x000000ffff297224 */ /* 0x000fe200078e0000 */
[----:B------:R-:W-:-:S03]  /*1870*/  UIMAD UR4, UR4, UR5, URZ ;  /* 0x00000005040472a4 */ /* 0x000fc6000f8e023f */
[----:B------:R-:W-:Y:S01]  /*1880*/  ULDC UR5, c[0x0][0x348] ;  /* 0x0000d20000057ab9 */ /* 0x000fe20000000800 */
[----:B------:R-:W-:Y:S08]  /*1890*/  @P1 BRA `(.L_x_1235) ;  /* 0x0000000000241947 */ /* 0x000ff00003800000 */
[----:B------:R-:W-:Y:S02]  /*18a0*/  ULDC.64 UR6, c[0x0][0xaf8] ;  /* 0x0002be0000067ab9 */ /* 0x000fe40000000a00 */
[----:B------:R-:W-:-:S04]  /*18b0*/  ISETP.NE.U32.AND P1, PT, RZ, UR6, PT ;  /* 0x00000006ff007c0c */ /* 0x000fc8000bf25070 */
[----:B------:R-:W-:-:S13]  /*18c0*/  ISETP.NE.AND.EX P1, PT, RZ, UR7, PT, P1 ;  /* 0x00000007ff007c0c */ /* 0x000fda000bf25310 */
[----:B------:R-:W-:Y:S05]  /*18d0*/  @!P1 BRA `(.L_x_1235) ;  /* 0x0000000000149947 */ /* 0x000fea0003800000 */
[----:B-1----:R-:W0:Y:S02]  /*18e0*/  LDC.64 R4, c[0x0][0xaf8] ;  /* 0x0002be00ff047b82 */ /* 0x002e240000000a00 */
[----:B0-----:R-:W-:-:S05]  /*18f0*/  IMAD.WIDE R4, R41, 0x4, R4 ;  /* 0x0000000429047825 */ /* 0x001fca00078e0204 */
[----:B-----5:R-:W2:Y:S04]  /*1900*/  LDG.E R24, desc[UR40][R4.64] ;  /* 0x0000002804187981 */ /* 0x020ea8000c1e1900 */
[----:B------:R-:W2:Y:S02]  /*1910*/  LDG.E R7, desc[UR40][R4.64+0x4] ;  /* 0x0000042804077981 */ /* 0x000ea4000c1e1900 */
[----:B--2---:R-:W-:-:S07]  /*1920*/  IMAD.IADD R24, R7, 0x1, -R24 ;  /* 0x0000000107187824 */ /* 0x004fce00078e0a18 */
.L_x_1235:
[----:B------:R-:W-:Y:S02]  /*1930*/  IMAD.U32 R40, RZ, RZ, UR5 ;  /* 0x00000005ff287e24 */ /* 0x000fe4000f8e00ff */
[----:B------:R-:W-:Y:S01]  /*1940*/  IMAD.U32 R28, RZ, RZ, UR4 ;  /* 0x00000004ff1c7e24 */ /* 0x000fe2000f8e00ff */
[----:B------:R-:W-:Y:S06]  /*1950*/  @!P2 BRA `(.L_x_1236) ;  /* 0x000000000010a947 */ /* 0x000fec0003800000 */
[----:B-1----:R-:W-:-:S04]  /*1960*/  IADD3 R4, P0, R31, UR8, RZ ;  /* 0x000000081f047c10 */ /* 0x002fc8000ff1e0ff */
[----:B------:R-:W-:-:S05]  /*1970*/  IADD3.X R5, R30, UR9, RZ, P0, !PT ;  /* 0x000000091e057c10 */ /* 0x000fca00087fe4ff */
[----:B------:R0:W5:Y:S01]  /*1980*/  LDG.E R28, desc[UR40][R4.64] ;  /* 0x00000028041c7981 */ /* 0x000162000c1e1900 */
[----:B------:R-:W-:Y:S05]  /*1990*/  BRA `(.L_x_1237) ;  /* 0x0000000000107947 */ /* 0x000fea0003800000 */
.L_x_1236:
[----:B------:R-:W-:Y:S05]  /*19a0*/  @!P0 BRA `(.L_x_1237) ;  /* 0x00000000000c8947 */ /* 0x000fea0003800000 */
[----:B-1----:R-:W2:Y:S04]  /*19b0*/  LDG.E R5, desc[UR40][R8.64] ;  /* 0x0000002808057981 */ /* 0x002ea8000c1e1900 */
[----:B------:R-:W2:Y:S02]  /*19c0*/  LDG.E R28, desc[UR40][R8.64+0x4] ;  /* 0x00000428081c7981 */ /* 0x000ea4000c1e1900 */
[----:B--2---:R-:W-:-:S07]  /*19d0*/  IMAD.IADD R28, R28, 0x1, -R5 ;  /* 0x000000011c1c7824 */ /* 0x004fce00078e0a05 */
.L_x_1237:
[----:B------:R-:W-:Y:S02]  /*19e0*/  ULDC.64 UR4, c[0x0][0xb08] ;  /* 0x0002c20000047ab9 */ /* 0x000fe40000000a00 */
[----:B------:R-:W-:-:S04]  /*19f0*/  ISETP.NE.U32.AND P0, PT, RZ, UR4, PT ;  /* 0x00000004ff007c0c */ /* 0x000fc8000bf05070 */
[----:B------:R-:W-:Y:S01]  /*1a00*/  ISETP.NE.AND.EX P0, PT, RZ, UR5, PT, P0 ;  /* 0x00000005ff007c0c */ /* 0x000fe2000bf05300 */
[----:B-----5:R-:W-:Y:S01]  /*1a10*/  IMAD.IADD R11, R28, 0x1, -R3 ;  /* 0x000000011c0b7824 */ /* 0x020fe200078e0a03 */
[----:B------:R-:W-:-:S11]  /*1a20*/  ULDC.64 UR4, c[0x0][0xb28] ;  /* 0x0002ca0000047ab9 */ /* 0x000fd60000000a00 */
[----:B01----:R-:W0:Y:S02]  /*1a30*/  @P0 LDC.64 R4, c[0x0][0xb08] ;  /* 0x0002c200ff040b82 */ /* 0x003e240000000a00 */
        /* <DEDUP_REMOVED lines=49> */
.L_x_1240:
[----:B------:R-:W-:Y:S05]  /*1d50*/  BSYNC B6 ;  /* 0x0000000000067941 */ /* 0x000fea0003800000 */
.L_x_1239:
        /* <DEDUP_REMOVED lines=20> */
.L_x_1242:
[----:B------:R-:W-:Y:S05]  /*1ea0*/  BSYNC B6 ;  /* 0x0000000000067941 */ /* 0x000fea0003800000 */
.L_x_1241:
[----:B------:R-:W-:Y:S01]  /*1eb0*/  ULDC.64 UR4, c[0x0][0xaf0] ;  /* 0x0002bc0000047ab9 */ /* 0x000fe20000000a00 */
[----:B------:R-:W0:Y:S01]  /*1ec0*/  LDC R51, c[0x0][0x3f4] ;  /* 0x0000fd00ff337b82 */ /* 0x000e220000000800 */
[----:B------:R-:W-:-:S04]  /*1ed0*/  ISETP.NE.U32.AND P0, PT, RZ, UR4, PT ;  /* 0x00000004ff007c0c */ /* 0x000fc8000bf05070 */
[----:B------:R-:W-:-:S03]  /*1ee0*/  ISETP.NE.AND.EX P0, PT, RZ, UR5, PT, P0 ;  /* 0x00000005ff007c0c */ /* 0x000fc6000bf05300 */
[----:B------:R-:W1:Y:S08]  /*1ef0*/  LDC.64 R4, c[0x0][0x3f8] ;  /* 0x0000fe00ff047b82 */ /* 0x000e700000000a00 */
[----:B------:R-:W2:Y:S02]  /*1f00*/  LDC.64 R46, c[0x0][0x408] ;  /* 0x00010200ff2e7b82 */ /* 0x000ea40000000a00 */
[----:B------:R-:W-:-:S02]  /*1f10*/  @P0 IADD3 R6, P1, R31, UR4, RZ ;  /* 0x000000041f060c10 */ /* 0x000fc4000ff3e0ff */
[----:B------:R-:W-:Y:S01]  /*1f20*/  SHF.R.S32.HI R3, RZ, 0x1f, R23 ;  /* 0x0000001fff037819 */ /* 0x000fe20000011417 */
[----:B------:R-:W3:Y:S01]  /*1f30*/  S2R R12, SR_TID.X ;  /* 0x00000000000c7919 */ /* 0x000ee20000002100 */
[----:B------:R-:W-:Y:S02]  /*1f40*/  @P0 IADD3.X R7, R30, UR5, RZ, P1, !PT ;  /* 0x000000051e070c10 */ /* 0x000fe40008ffe4ff */
[----:B------:R-:W-:Y:S01]  /*1f50*/  SHF.R.S32.HI R187, RZ, 0x1f, R186 ;  /* 0x0000001fffbb7819 */ /* 0x000fe200000114ba */
[----:B------:R-:W-:Y:S01]  /*1f60*/  IMAD.SHL.U32 R44, R190, 0x40, RZ ;  /* 0x00000040be2c7824 */ /* 0x000fe200078e00ff */
[----:B0-----:R-:W-:Y:S01]  /*1f70*/  ISETP.GE.AND P3, PT, R16, R51, PT ;  /* 0x000000331000720c */ /* 0x001fe20003f66270 */
[----:B------:R0:W4:Y:S01]  /*1f80*/  @P0 LDG.E R41, desc[UR40][R6.64] ;  /* 0x0000002806290981 */ /* 0x000122000c1e1900 */
[----:B------:R-:W-:Y:S01]  /*1f90*/  ULDC UR4, c[0x0][0x2f4] ;  /* 0x0000bd0000047ab9 */ /* 0x000fe20000000800 */
[----:B------:R-:W-:Y:S01]  /*1fa0*/  SHF.R.S32.HI R48, RZ, 0x1f, R26 ;  /* 0x0000001fff307819 */ /* 0x000fe2000001141a */
[----:B------:R-:W3:Y:S01]  /*1fb0*/  S2R R30, SR_TID.X ;  /* 0x00000000001e7919 */ /* 0x000ee20000002100 */
[-C--:B-1----:R-:W-:Y:S01]  /*1fc0*/  IMAD R0, R3, R4.reuse, RZ ;  /* 0x0000000403007224 */ /* 0x082fe200078e02ff */
[----:B------:R-:W-:Y:S01]  /*1fd0*/  LOP3.LUT R44, R44, 0x1c0, RZ, 0xc0, !PT ;  /* 0x000001c02c2c7812 */ /* 0x000fe200078ec0ff */
[----:B------:R-:W-:Y:S01]  /*1fe0*/  IMAD.WIDE.U32 R20, R23, R4, R186 ;  /* 0x0000000417147225 */ /* 0x000fe200078e00ba */
[----:B------:R-:W-:-:S02]  /*1ff0*/  SHF.L.U64.HI R42, R4, 0x6, R5 ;  /* 0x00000006042a7819 */ /* 0x000fc40000010205 */
[----:B0----5:R-:W-:Y:S01]  /*2000*/  SHF.R.S32.HI R7, RZ, 0x1f, R27 ;  /* 0x0000001fff077819 */ /* 0x021fe2000001141b */
[----:B------:R-:W-:Y:S01]  /*2010*/  IMAD R9, R23, R5, R0 ;  /* 0x0000000517097224 */ /* 0x000fe200078e0200 */
[----:B------:R-:W-:Y:S01]  /*2020*/  ISETP.GE.AND P2, PT, R16, UR4, PT ;  /* 0x0000000410007c0c */ /* 0x000fe2000bf46270 */
[----:B--2---:R-:W-:Y:S01]  /*2030*/  IMAD R8, R3, R46, RZ ;  /* 0x0000002e03087224 */ /* 0x004fe200078e02ff */
[----:B------:R-:W-:Y:S01]  /*2040*/  SEL R3, R51, RZ, P3 ;  /* 0x000000ff33037207 */ /* 0x000fe20001800000 */
[----:B------:R-:W-:Y:S01]  /*2050*/  IMAD.WIDE.U32 R32, R23, R4, R16 ;  /* 0x0000000417207225 */ /* 0x000fe200078e0010 */
[----:B------:R-:W-:Y:S02]  /*2060*/  SHF.L.U64.HI R45, R46, 0x6, R47 ;  /* 0x000000062e2d7819 */ /* 0x000fe4000001022f */
[----:B------:R-:W-:Y:S01]  /*2070*/  ISETP.GE.AND P1, PT, R19, UR4, PT ;  /* 0x0000000413007c0c */ /* 0x000fe2000bf26270 */
[----:B------:R-:W-:Y:S02]  /*2080*/  IMAD.IADD R3, R16, 0x1, R3 ;  /* 0x0000000110037824 */ /* 0x000fe400078e0203 */
[----:B------:R-:W-:-:S02]  /*2090*/  IMAD.IADD R21, R21, 0x1, R9 ;  /* 0x0000000115157824 */ /* 0x000fc400078e0209 */
[----:B------:R-:W-:Y:S01]  /*20a0*/  IMAD.IADD R33, R9, 0x1, R33 ;  /* 0x0000000109217824 */ /* 0x000fe200078e0221 */
[----:B------:R-:W-:Y:S01]  /*20b0*/  SHF.R.S32.HI R6, RZ, 0x1f, R3 ;  /* 0x0000001fff067819 */ /* 0x000fe20000011403 */
[----:B------:R-:W-:Y:S01]  /*20c0*/  IMAD R11, R23, R47, R8 ;  /* 0x0000002f170b7224 */ /* 0x000fe200078e0208 */
[----:B---3--:R-:W-:Y:S01]  /*20d0*/  SHF.R.U32.HI R12, RZ, 0x7, R12 ;  /* 0x00000007ff0c7819 */ /* 0x008fe2000001160c */
[C---:B------:R-:W-:Y:S01]  /*20e0*/  IMAD R8, R7.reuse, R4, RZ ;  /* 0x0000000407087224 */ /* 0x040fe200078e02ff */
[----:B------:R-:W-:Y:S01]  /*20f0*/  LEA.HI R3, R6, R3, RZ, 0x3 ;  /* 0x0000000306037211 */ /* 0x000fe200078f18ff */
[----:B------:R-:W-:Y:S02]  /*2100*/  IMAD R6, R7, R46, RZ ;  /* 0x0000002e07067224 */ /* 0x000fe400078e02ff */
[----:B------:R-:W-:Y:S01]  /*2110*/  IMAD.WIDE.U32 R20, R27, R4, R20 ;  /* 0x000000041b147225 */ /* 0x000fe200078e0014 */
[----:B------:R-:W-:-:S03]  /*2120*/  LOP3.LUT R58, R3, 0xfffffff8, RZ, 0xc0, !PT ;  /* 0xfffffff8033a7812 */ /* 0x000fc600078ec0ff */
[----:B------:R-:W-:Y:S01]  /*2130*/  IMAD.WIDE.U32 R32, R27, R4, R32 ;  /* 0x000000041b207225 */ /* 0x000fe200078e0020 */
[----:B------:R-:W-:-:S03]  /*2140*/  SHF.R.S32.HI R61, RZ, 0x1f, R58 ;  /* 0x0000001fff3d7819 */ /* 0x000fc6000001143a */
[----:B------:R-:W-:Y:S02]  /*2150*/  VIADD R30, R30, 0xffffff80 ;  /* 0xffffff801e1e7836 */ /* 0x000fe40000000000 */
[----:B------:R-:W-:Y:S01]  /*2160*/  IMAD.SHL.U32 R43, R4, 0x40, RZ ;  /* 0x00000040042b7824 */ /* 0x000fe200078e00ff */
[----:B------:R-:W-:Y:S01]  /*2170*/  LOP3.LUT R4, R44, 0x18, R16, 0xf8, !PT ;  /* 0x000000182c047812 */ /* 0x000fe200078ef810 */
[----:B------:R-:W-:Y:S01]  /*2180*/  IMAD R59, R27, R47, R6 ;  /* 0x0000002f1b3b7224 */ /* 0x000fe200078e0206 */
[----:B------:R-:W-:Y:S01]  /*2190*/  SHF.R.S32.HI R10, RZ, 0x1f, R30 ;  /* 0x0000001fff0a7819 */ /* 0x000fe2000001141e */
[C---:B------:R-:W-:Y:S01]  /*21a0*/  IMAD.WIDE.U32 R34, R23.reuse, R46, R186 ;  /* 0x0000002e17227225 */ /* 0x040fe200078e00ba */
[----:B------:R-:W-:Y:S02]  /*21b0*/  SHF.R.U32.HI R47, RZ, 0x3, R44 ;  /* 0x00000003ff2f7819 */ /* 0x000fe4000001162c */
[----:B------:R-:W-:Y:S01]  /*21c0*/  LEA.HI R10, R10, R30, RZ, 0x2 ;  /* 0x0000001e0a0a7211 */ /* 0x000fe200078f10ff */
[----:B------:R-:W-:-:S03]  /*21d0*/  IMAD.WIDE.U32 R36, R23, R46, R16 ;  /* 0x0000002e17247225 */ /* 0x000fc600078e0010 */
[----:B------:R-:W-:Y:S01]  /*21e0*/  LOP3.LUT R10, R10, 0xfffffffc, RZ, 0xc0, !PT ;  /* 0xfffffffc0a0a7812 */ /* 0x000fe200078ec0ff */
[----:B------:R-:W-:Y:S01]  /*21f0*/  IMAD R9, R27, R5, R8 ;  /* 0x000000051b097224 */ /* 0x000fe200078e0208 */
[-C--:B------:R-:W-:Y:S01]  /*2200*/  LOP3.LUT R5, R4, R47.reuse, RZ, 0x3c, !PT ;  /* 0x0000002f04057212 */ /* 0x080fe200078e3cff */
[----:B------:R-:W-:Y:S01]  /*2210*/  IMAD.IADD R35, R35, 0x1, R11 ;  /* 0x0000000123237824 */ /* 0x000fe200078e020b */
[----:B------:R-:W-:Y:S01]  /*2220*/  LOP3.LUT R4, R44, 0x38, R3, 0xf8, !PT ;  /* 0x000000382c047812 */ /* 0x000fe200078ef803 */
[----:B------:R-:W-:Y:S02]  /*2230*/  IMAD.IADD R37, R11, 0x1, R37 ;  /* 0x000000010b257824 */ /* 0x000fe400078e0225 */
[----:B------:R-:W-:Y:S01]  /*2240*/  IMAD R52, R220, 0x200, R5 ;  /* 0x00000200dc347824 */ /* 0x000fe200078e0205 */
[----:B------:R-:W-:Y:S01]  /*2250*/  LOP3.LUT R5, R4, R47, RZ, 0x3c, !PT ;  /* 0x0000002f04057212 */ /* 0x000fe200078e3cff */
[----:B------:R-:W-:-:S04]  /*2260*/  IMAD.WIDE.U32 R34, R27, R46, R34 ;  /* 0x0000002e1b227225 */ /* 0x000fc800078e0022 */
[----:B------:R-:W-:-:S04]  /*2270*/  IMAD.WIDE.U32 R36, R27, R46, R36 ;  /* 0x0000002e1b247225 */ /* 0x000fc800078e0024 */
[----:B------:R-:W-:Y:S02]  /*2280*/  IMAD.IADD R10, R30, 0x1, -R10 ;  /* 0x000000011e0a7824 */ /* 0x000fe400078e0a0a */
[----:B------:R-:W-:Y:S02]  /*2290*/  IMAD.IADD R55, R35, 0x1, R59 ;  /* 0x0000000123377824 */ /* 0x000fe400078e023b */
[----:B------:R-:W-:Y:S02]  /*22a0*/  IMAD.IADD R0, R29, 0x1, R28 ;  /* 0x000000011d007824 */ /* 0x000fe400078e021c */
[----:B------:R-:W-:Y:S02]  /*22b0*/  IMAD.SHL.U32 R46, R46, 0x40, RZ ;  /* 0x000000402e2e7824 */ /* 0x000fe400078e00ff */
[----:B------:R-:W-:Y:S02]  /*22c0*/  VIADD R49, R12, 0x8 ;  /* 0x000000080c317836 */ /* 0x000fe40000000000 */
[----:B------:R-:W-:-:S02]  /*22d0*/  IMAD R50, R10, 0x40, R23 ;  /* 0x000000400a327824 */ /* 0x000fc400078e0217 */
[----:B------:R-:W-:Y:S02]  /*22e0*/  IMAD.SHL.U32 R51, R51, 0x2, RZ ;  /* 0x0000000233337824 */ /* 0x000fe400078e00ff */
[----:B------:R-:W-:Y:S02]  /*22f0*/  IMAD.IADD R53, R21, 0x1, R9 ;  /* 0x0000000115357824 */ /* 0x000fe400078e0209 */
[----:B------:R-:W-:Y:S02]  /*2300*/  IMAD.IADD R54, R9, 0x1, R33 ;  /* 0x0000000109367824 */ /* 0x000fe400078e0221 */
[----:B------:R-:W-:Y:S02]  /*2310*/  IMAD.IADD R59, R59, 0x1, R37 ;  /* 0x000000013b3b7824 */ /* 0x000fe400078e0225 */
[----:B------:R-:W-:Y:S01]  /*2320*/  IMAD R62, R220, 0x200, R5 ;  /* 0x00000200dc3e7824 */ /* 0x000fe200078e0205 */
[----:B----4-:R-:W-:-:S07]  /*2330*/  SHF.R.S32.HI R60, RZ, 0x1f, R41 ;  /* 0x0000001fff3c7819 */ /* 0x010fce0000011429 */
.L_x_1275:
        /* <DEDUP_REMOVED lines=56> */
[----:B------:R-:W-:Y:S01]  /*26c0*/  LEA R70, P5, R6, UR4, 0x1 ;  /* 0x0000000406467c11 */ /* 0x000fe2000f8a08ff */
[----:B------:R-:W-:-:S03]  /*26d0*/  IMAD.WIDE.U32 R4, R43, R38, RZ ;  /* 0x000000262b047225 */ /* 0x000fc600078e00ff */
[----:B------:R-:W-:Y:S01]  /*26e0*/  LEA.HI.X R69, R6, UR5, R69, 0x1, P5 ;  /* 0x0000000506457c11 */ /* 0x000fe2000a8f0c45 */
[----:B------:R-:W-:-:S04]  /*26f0*/  IMAD R9, R11, R43, R8 ;  /* 0x0000002b0b097224 */ /* 0x000fc800078e0208 */
        /* <DEDUP_REMOVED lines=33> */
.L_x_1247:
[----:B------:R-:W-:Y:S05]  /*2910*/  BSYNC B1 ;  /* 0x0000000000017941 */ /* 0x000fea0003800000 */
.L_x_1246:
        /* <DEDUP_REMOVED lines=18> */
.L_x_1248:
[----:B------:R-:W-:Y:S01]  /*2a40*/  IMAD R63, R22, 0x8, R2 ;  /* 0x00000008163f7824 */ /* 0x000fe200078e0202 */
[----:B------:R-:W-:Y:S01]  /*2a50*/  SHF.L.U32 R74, R185, 0x1f, RZ ;  /* 0x0000001fb94a7819 */ /* 0x000fe200000006ff */
[----:B------:R-:W-:Y:S03]  /*2a60*/  BSSY B1, `(.L_x_1249) ;  /* 0x0000003000017945 */ /* 0x000fe60003800000 */
[----:B------:R-:W0:Y:S02]  /*2a70*/  SYNCS.PHASECHK.TRANS64.TRYWAIT P6, [R63+URZ+0x38890], R74 ;  /* 0x0388904a3f0075a7 */ /* 0x000e2400080c017f */
[----:B0-----:R-:W-:Y:S05]  /*2a80*/  @!P6 BRA `(.L_x_1250) ;  /* 0x0000018c0024e947 */ /* 0x001fea0003800000 */
.L_x_1490:
[----:B------:R-:W-:Y:S05]  /*2a90*/  BSYNC B1 ;  /* 0x0000000000017941 */ /* 0x000fea0003800000 */
.L_x_1249:
[----:B------:R-:W-:-:S03]  /*2aa0*/  UMOV UR4, 0xffffffff ;  /* 0xffffffff00047882 */ /* 0x000fc60000000000 */
[----:B------:R-:W-:Y:S05]  /*2ab0*/  BRA.DIV UR4, `(.L_x_1251) ;  /* 0x0000018e042c7947 */ /* 0x000fea000b800000 */
[----:B------:R1:W2:Y:S04]  /*2ac0*/  SHFL.IDX PT, R72, R69, RZ, 0x1c1f ;  /* 0x001c1fff45487589 */ /* 0x0002a800000e0000 */
[----:B------:R1:W3:Y:S02]  /*2ad0*/  SHFL.IDX PT, R14, R70, RZ, 0x1c1f ;  /* 0x001c1fff460e7589 */ /* 0x0002e400000e0000 */
.L_x_1494:
        /* <DEDUP_REMOVED lines=51> */
[----:B------:R-:W-:Y:S01]  /*2e10*/  F2FP.BF16.F32.PACK_AB R4, R7, R6 ;  /* 0x000000060704723e */ /* 0x000fe200000010ff */
[----:B------:R-:W-:Y:S01]  /*2e20*/  IMAD.MOV.U32 R6, RZ, RZ, R12 ;  /* 0x000000ffff067224 */ /* 0x000fe200078e000c */
[----:B------:R-:W-:Y:S01]  /*2e30*/  F2FP.BF16.F32.PACK_AB R5, R78, R79 ;  /* 0x0000004f4e05723e */ /* 0x000fe200000010ff */
[----:B------:R-:W-:-:S07]  /*2e40*/  IMAD.MOV.U32 R7, RZ, RZ, R13 ;  /* 0x000000ffff077224 */ /* 0x000fce00078e000d */
.L_x_1256:
[----:B------:R-:W-:Y:S05]  /*2e50*/  BSYNC B2 ;  /* 0x0000000000027941 */ /* 0x000fea0003800000 */
.L_x_1255:
[----:B0-----:R4:W-:Y:S02]  /*2e60*/  ST.E.128 desc[UR40][R10.64], R4 ;  /* 0x000000040a007985 */ /* 0x0019e4000c101d28 */
.L_x_1254:
[----:B------:R-:W-:Y:S05]  /*2e70*/  BSYNC B1 ;  /* 0x0000000000017941 */ /* 0x000fea0003800000 */
.L_x_1253:
        /* <DEDUP_REMOVED lines=58> */
.L_x_1258:
[----:B------:R-:W-:Y:S05]  /*3220*/  BSYNC B1 ;  /* 0x0000000000017941 */ /* 0x000fea0003800000 */
.L_x_1257:
[----:B--2---:R2:W-:Y:S01]  /*3230*/  ST.E.128 desc[UR40][R10.64], R4 ;  /* 0x000000040a007985 */ /* 0x0045e2000c101d28 */
[----:B------:R-:W-:Y:S05]  /*3240*/  BRA `(.L_x_1252) ;  /* 0x0000000c008c7947 */ /* 0x000fea0003800000 */
.L_x_1245:
        /* <DEDUP_REMOVED lines=28> */
[----:B------:R-:W-:Y:S02]  /*3410*/  IMAD.MOV.U32 R15, RZ, RZ, R5 ;  /* 0x000000ffff0f7224 */ /* 0x000fe400078e0005 */
[----:B---3--:R-:W-:Y:S01]  /*3420*/  IMAD.MOV.U32 R8, RZ, RZ, R31 ;  /* 0x000000ffff087224 */ /* 0x008fe200078e001f */
[----:B------:R-:W-:Y:S01]  /*3430*/  PRMT R81, R14, 0x5410, R10 ;  /* 0x000054100e517816 */ /* 0x000fe2000000000a */
[----:B------:R-:W-:Y:S01]  /*3440*/  IMAD.MOV.U32 R10, RZ, RZ, R30 ;  /* 0x000000ffff0a7224 */ /* 0x000fe200078e001e */
[----:B------:R-:W-:Y:S01]  /*3450*/  PRMT R85, R15, 0x5410, R11 ;  /* 0x000054100f557816 */ /* 0x000fe2000000000b */
[----:B------:R-:W-:-:S02]  /*3460*/  IMAD.MOV.U32 R9, RZ, RZ, R28 ;  /* 0x000000ffff097224 */ /* 0x000fc400078e001c */
[----:B------:R-:W-:Y:S01]  /*3470*/  IMAD.MOV.U32 R11, RZ, RZ, R29 ;  /* 0x000000ffff0b7224 */ /* 0x000fe200078e001d */
[----:B------:R-:W-:-:S04]  /*3480*/  PRMT R84, R8, 0x5410, R10 ;  /* 0x0000541008547816 */ /* 0x000fc8000000000a */
[----:B------:R-:W-:Y:S01]  /*3490*/  PRMT R77, R9, 0x5410, R11 ;  /* 0x00005410094d7816 */ /* 0x000fe2000000000b */
[----:B------:R-:W-:Y:S06]  /*34a0*/  @!P5 BRA `(.L_x_1259) ;  /* 0x000000000004d947 */ /* 0x000fec0003800000 */
[----:B------:R-:W-:Y:S01]  /*34b0*/  BPT.TRAP 0x1 ;  /* 0x000000040000795c */ /* 0x000fe20000300000 */
.L_x_1259:
[----:B------:R-:W-:Y:S01]  /*34c0*/  IMAD R63, R22, 0x8, R2 ;  /* 0x00000008163f7824 */ /* 0x000fe200078e0202 */
[----:B------:R-:W-:Y:S01]  /*34d0*/  SHF.L.U32 R74, R185, 0x1f, RZ ;  /* 0x0000001fb94a7819 */ /* 0x000fe200000006ff */
[----:B------:R-:W-:Y:S03]  /*34e0*/  BSSY B1, `(.L_x_1260) ;  /* 0x0000003000017945 */ /* 0x000fe60003800000 */
[----:B------:R-:W0:Y:S02]  /*34f0*/  SYNCS.PHASECHK.TRANS64.TRYWAIT P6, [R63+URZ+0x38890], R74 ;  /* 0x0388904a3f0075a7 */ /* 0x000e2400080c017f */
[----:B0-----:R-:W-:Y:S05]  /*3500*/  @!P6 BRA `(.L_x_1261) ;  /* 0x0000018000e0e947 */ /* 0x001fea0003800000 */
.L_x_1495:
[----:B------:R-:W-:Y:S05]  /*3510*/  BSYNC B1 ;  /* 0x0000000000017941 */ /* 0x000fea0003800000 */
.L_x_1260:
[----:B------:R-:W-:-:S03]  /*3520*/  UMOV UR4, 0xffffffff ;  /* 0xffffffff00047882 */ /* 0x000fc60000000000 */
[----:B------:R-:W-:Y:S05]  /*3530*/  BRA.DIV UR4, `(.L_x_1262) ;  /* 0x0000018204e87947 */ /* 0x000fea000b800000 */
[----:B------:R-:W1:Y:S04]  /*3540*/  SHFL.IDX PT, R69, R69, RZ, 0x1c1f ;  /* 0x001c1fff45457589 */ /* 0x000e6800000e0000 */
[----:B------:R-:W2:Y:S02]  /*3550*/  SHFL.IDX PT, R70, R70, RZ, 0x1c1f ;  /* 0x001c1fff46467589 */ /* 0x000ea400000e0000 */
.L_x_1499:
        /* <DEDUP_REMOVED lines=10> */
[----:B------:R-:W-:-:S04]  /*3600*/  SHF.R.S32.HI R8, RZ, 0x4, R9 ;  /* 0x00000004ff087819 */ /* 0x000fc80000011409 */
[----:B------:R-:W-:-:S05]  /*3610*/  LEA.HI.SX32 R8, R3, R8, 0x1d ;  /* 0x0000000803087211 */ /* 0x000fca00078feaff */
[----:B------:R-:W-:-:S05]  /*3620*/  IMAD.SHL.U32 R73, R8, 0x8, RZ ;  /* 0x0000000808497824 */ /* 0x000fca00078e00ff */
[----:B------:R-:W-:-:S04]  /*3630*/  LOP3.LUT R8, R44, 0x38, R73, 0xf8, !PT ;  /* 0x000000382c087812 */ /* 0x000fc800078ef849 */
[----:B------:R-:W-:-:S05]  /*3640*/  LOP3.LUT R9, R8, R47, RZ, 0x3c, !PT ;  /* 0x0000002f08097212 */ /* 0x000fca00078e3cff */
[----:B------:R-:W-:Y:S02]  /*3650*/  IMAD R8, R220, 0x200, R9 ;  /* 0x00000200dc087824 */ /* 0x000fe400078e0209 */
[----:B------:R-:W-:Y:S02]  /*3660*/  IMAD.IADD R9, R62, 0x1, R71 ;  /* 0x000000013e097824 */ /* 0x000fe400078e0247 */
[----:B------:R-:W-:Y:S02]  /*3670*/  IMAD.IADD R71, R71, 0x1, R8 ;  /* 0x0000000147477824 */ /* 0x000fe400078e0208 */
[--C-:B------:R-:W-:Y:S02]  /*3680*/  IMAD R9, R9, 0x2, R2.reuse ;  /* 0x0000000209097824 */ /* 0x100fe400078e0202 */
[----:B------:R-:W-:-:S04]  /*3690*/  IMAD R71, R71, 0x2, R2 ;  /* 0x0000000247477824 */ /* 0x000fc800078e0202 */
[----:B------:R-:W1:Y:S04]  /*36a0*/  LDS.128 R8, [R9+0x22400] ;  /* 0x0224000009087984 */ /* 0x000e680000000c00 */
        /* <DEDUP_REMOVED lines=52> */
[----:B------:R-:W-:Y:S01]  /*39f0*/  LOP3.LUT R79, R79, 0xffff0000, RZ, 0xc0, !PT ;  /* 0xffff00004f4f7812 */ /* 0x000fe200078ec0ff */
[----:B------:R-:W-:Y:S02]  /*3a00*/  IMAD.U32 R6, R71, 0x10000, RZ ;  /* 0x0001000047067824 */ /* 0x000fe400078e00ff */
[-C--:B------:R-:W-:Y:S01]  /*3a10*/  FMUL.FTZ R80, R31, R78.reuse ;  /* 0x0000004e1f507220 */ /* 0x080fe20000410000 */
        /* <DEDUP_REMOVED lines=39> */
.L_x_1264:
[----:B------:R-:W-:Y:S05]  /*3c90*/  BSYNC B1 ;  /* 0x0000000000017941 */ /* 0x000fea0003800000 */
.L_x_1263:
        /* <DEDUP_REMOVED lines=8> */
.L_x_1244:
[----:B------:R-:W-:-:S13]  /*3d20*/  ISETP.NE.AND P5, PT, R188, 0x3, PT ;  /* 0x00000003bc00780c */ /* 0x000fda0003fa5270 */
[----:B------:R-:W-:Y:S05]  /*3d30*/  @!P5 BRA `(.L_x_1265) ;  /* 0x000000000004d947 */ /* 0x000fea0003800000 */
[----:B------:R-:W-:Y:S01]  /*3d40*/  BPT.TRAP 0x1 ;  /* 0x000000040000795c */ /* 0x000fe20000300000 */
.L_x_1265:
[----:B------:R-:W-:Y:S01]  /*3d50*/  IMAD R63, R22, 0x8, R2 ;  /* 0x00000008163f7824 */ /* 0x000fe200078e0202 */
[----:B------:R-:W-:Y:S01]  /*3d60*/  SHF.L.U32 R74, R185, 0x1f, RZ ;  /* 0x0000001fb94a7819 */ /* 0x000fe200000006ff */
[----:B------:R-:W-:Y:S01]  /*3d70*/  BSSY B1, `(.L_x_1266) ;  /* 0x0000004000017945 */ /* 0x000fe20003800000 */
[----:B------:R-:W-:Y:S02]  /*3d80*/  SHF.R.S32.HI R67, RZ, 0x1f, R65 ;  /* 0x0000001fff437819 */ /* 0x000fe40000011441 */
[----:B------:R-:W0:Y:S02]  /*3d90*/  SYNCS.PHASECHK.TRANS64.TRYWAIT P0, [R63+URZ+0x38890], R74 ;  /* 0x0388904a3f0075a7 */ /* 0x000e24000800017f */
[----:B0-----:R-:W-:Y:S05]  /*3da0*/  @!P0 BRA `(.L_x_1267) ;  /* 0x0000017c00188947 */ /* 0x001fea0003800000 */
.L_x_1500:
[----:B------:R-:W-:Y:S05]  /*3db0*/  BSYNC B1 ;  /* 0x0000000000017941 */ /* 0x000fea0003800000 */
.L_x_1266:
        /* <DEDUP_REMOVED lines=26> */
.L_x_1504:
        /* <DEDUP_REMOVED lines=18> */
.L_x_1252:
[----:B------:R-:W-:Y:S05]  /*4080*/  BSYNC B0 ;  /* 0x0000000000007941 */ /* 0x000fea0003800000 */
.L_x_1243:
        /* <DEDUP_REMOVED lines=17> */
.L_x_1270:
[----:B------:R-:W-:Y:S05]  /*41a0*/  BSYNC B0 ;  /* 0x0000000000007941 */ /* 0x000fea0003800000 */
.L_x_1269:
[----:B------:R-:W2:Y:S01]  /*41b0*/  SYNCS.PHASECHK.TRANS64.TRYWAIT P5, [R63+URZ+0x388b0], R74 ;  /* 0x0388b04a3f0075a7 */ /* 0x000ea200080a017f */
[----:B------:R-:W-:Y:S04]  /*41c0*/  BSSY B0, `(.L_x_1271) ;  /* 0x0000002000007945 */ /* 0x000fe80003800000 */
[----:B--2---:R-:W-:Y:S05]  /*41d0*/  @!P5 BRA `(.L_x_1272) ;  /* 0x000001780064d947 */ /* 0x004fea0003800000 */
.L_x_1505:
[----:B------:R-:W-:Y:S05]  /*41e0*/  BSYNC B0 ;  /* 0x0000000000007941 */ /* 0x000fea0003800000 */
.L_x_1271:
        /* <DEDUP_REMOVED lines=23> */
[----:B------:R-:W4:Y:S01]  /*4360*/  LDL R29, [R1] ;  /* 0x00000000011d7983 */ /* 0x000f220000100800 */
[----:B------:R-:W-:-:S03]  /*4370*/  ULDC UR4, c[0x0][0x320] ;  /* 0x0000c80000047ab9 */ /* 0x000fc60000000800 */
[----:B------:R-:W5:Y:S01]  /*4380*/  LDL R28, [R1+0x4] ;  /* 0x00000400011c7983 */ /* 0x000f620000100800 */
[----:B------:R-:W-:Y:S01]  /*4390*/  ISETP.GE.AND P6, PT, R16, UR4, PT ;  /* 0x0000000410007c0c */ /* 0x000fe2000bfc6270 */
[----:B------:R-:W-:Y:S02]  /*43a0*/  IMAD R9, R22, 0x8000, R52 ;  /* 0x0000800016097824 */ /* 0x000fe400078e0234 */
[----:B------:R-:W2:Y:S02]  /*43b0*/  LDL R15, [R1+0x8] ;  /* 0x00000800010f7983 */ /* 0x000ea40000100800 */
[C---:B------:R-:W-:Y:S01]  /*43c0*/  IMAD R12, R9.reuse, 0x2, R2 ;  /* 0x00000002090c7824 */ /* 0x040fe200078e0202 */
[----:B------:R-:W-:Y:S01]  /*43d0*/  LOP3.LUT P5, RZ, R190, 0x4, RZ, 0xc0, !PT ;  /* 0x00000004beff7812 */ /* 0x000fe200078ac0ff */
[----:B------:R-:W2:Y:S04]  /*43e0*/  LDL R14, [R1+0xc] ;  /* 0x00000c00010e7983 */ /* 0x000ea80000100800 */
[----:B------:R-:W2:Y:S04]  /*43f0*/  LDL R56, [R1+0x10] ;  /* 0x0000100001387983 */ /* 0x000ea80000100800 */
[----:B------:R-:W0:Y:S01]  /*4400*/  @!P6 LDS.128 R4, [R12+0x400] ;  /* 0x000400000c04e984 */ /* 0x000e220000000c00 */
[----:B------:R-:W-:-:S03]  /*4410*/  VIADD R13, R9, 0x20 ;  /* 0x00000020090d7836 */ /* 0x000fc60000000000 */
[----:B------:R-:W-:Y:S01]  /*4420*/  @P5 VIADD R13, R9, 0xffffffe0 ;  /* 0xffffffe0090d5836 */ /* 0x000fe20000000000 */
[C---:B-1----:R-:W-:Y:S01]  /*4430*/  @!P6 LEA R8, P5, R16.reuse, R11, 0x1 ;  /* 0x0000000b1008e211 */ /* 0x042fe200078a08ff */
[----:B------:R-:W2:Y:S02]  /*4440*/  LDL R31, [R1+0x14] ;  /* 0x00001400011f7983 */ /* 0x000ea40000100800 */
[----:B------:R-:W-:Y:S01]  /*4450*/  IMAD R13, R13, 0x2, R2 ;  /* 0x000000020d0d7824 */ /* 0x000fe200078e0202 */
[----:B---3--:R-:W-:Y:S01]  /*4460*/  @!P6 LEA.HI.X R9, R16, R10, R17, 0x1, P5 ;  /* 0x0000000a1009e211 */ /* 0x008fe200028f0c11 */
[----:B------:R-:W3:Y:S01]  /*4470*/  LDL R30, [R1+0x18] ;  /* 0x00001800011e7983 */ /* 0x000ee20000100800 */
        /* <DEDUP_REMOVED lines=24> */
[----:B----4-:R-:W-:Y:S02]  /*4600*/  @!P5 IMAD.X R9, R10, 0x1, R29, P6 ;  /* 0x000000010a09d824 */ /* 0x010fe400030e061d */
[----:B------:R-:W4:Y:S01]  /*4610*/  LDL R29, [R1+0x1c] ;  /* 0x00001c00011d7983 */ /* 0x000f220000100800 */
[----:B------:R-:W-:-:S03]  /*4620*/  ISETP.GE.AND P6, PT, R210, UR4, PT ;  /* 0x00000004d2007c0c */ /* 0x000fc6000bfc6270 */
[----:B-1----:R0:W-:Y:S10]  /*4630*/  @!P5 ST.E.128 desc[UR40][R8.64], R4 ;  /* 0x000000040800d985 */ /* 0x0021f4000c101d28 */
[----:B------:R-:W1:Y:S01]  /*4640*/  @!P6 LDS.128 R4, [R12+0x6400] ;  /* 0x006400000c04e984 */ /* 0x000e620000000c00 */
[----:B0-----:R-:W-:-:S05]  /*4650*/  @!P6 LEA R8, P5, R210, R11, 0x1 ;  /* 0x0000000bd208e211 */ /* 0x001fca00078a08ff */
[----:B-----5:R-:W-:Y:S02]  /*4660*/  @!P6 IMAD.X R9, R10, 0x1, R28, P5 ;  /* 0x000000010a09e824 */ /* 0x020fe400028e061c */
[----:B------:R-:W5:Y:S01]  /*4670*/  LDL R28, [R1+0x20] ;  /* 0x00002000011c7983 */ /* 0x000f620000100800 */
[----:B------:R-:W-:-:S03]  /*4680*/  ISETP.GE.AND P5, PT, R209, UR4, PT ;  /* 0x00000004d1007c0c */ /* 0x000fc6000bfa6270 */
[----:B-1----:R0:W-:Y:S10]  /*4690*/  @!P6 ST.E.128 desc[UR40][R8.64], R4 ;  /* 0x000000040800e985 */ /* 0x0021f4000c101d28 */
[----:B------:R-:W1:Y:S01]  /*46a0*/  @!P5 LDS.128 R4, [R13+0x6400] ;  /* 0x006400000d04d984 */ /* 0x000e620000000c00 */
[----:B0-----:R-:W-:-:S05]  /*46b0*/  @!P5 LEA R8, P6, R209, R11, 0x1 ;  /* 0x0000000bd108d211 */ /* 0x001fca00078c08ff */
[----:B--2---:R-:W-:Y:S02]  /*46c0*/  @!P5 IMAD.X R9, R10, 0x1, R15, P6 ;  /* 0x000000010a09d824 */ /* 0x004fe400030e060f */
[----:B------:R-:W2:Y:S01]  /*46d0*/  LDL R15, [R1+0x24] ;  /* 0x00002400010f7983 */ /* 0x000ea20000100800 */
[----:B------:R-:W-:-:S03]  /*46e0*/  ISETP.GE.AND P6, PT, R208, UR4, PT ;  /* 0x00000004d0007c0c */ /* 0x000fc6000bfc6270 */
[----:B-1----:R0:W-:Y:S10]  /*46f0*/  @!P5 ST.E.128 desc[UR40][R8.64], R4 ;  /* 0x000000040800d985 */ /* 0x0021f4000c101d28 */
[----:B------:R-:W1:Y:S01]  /*4700*/  @!P6 LDS.128 R4, [R12+0x8400] ;  /* 0x008400000c04e984 */ /* 0x000e620000000c00 */
[----:B0-----:R-:W-:-:S05]  /*4710*/  @!P6 LEA R8, P5, R208, R11, 0x1 ;  /* 0x0000000bd008e211 */ /* 0x001fca00078a08ff */
[----:B------:R-:W-:Y:S02]  /*4720*/  @!P6 IMAD.X R9, R10, 0x1, R14, P5 ;  /* 0x000000010a09e824 */ /* 0x000fe400028e060e */
[----:B------:R-:W2:Y:S01]  /*4730*/  LDL R14, [R1+0x28] ;  /* 0x00002800010e7983 */ /* 0x000ea20000100800 */
        /* <DEDUP_REMOVED lines=14> */
[----:B---3--:R-:W-:Y:S01]  /*4820*/  @!P5 IMAD.X R9, R10, 0x1, R30, P6 ;  /* 0x000000010a09d824 */ /* 0x008fe200030e061e */
        /* <DEDUP_REMOVED lines=19> */
[----:B------:R-:W-:-:S05]  /*4960*/  @!P5 IMAD.X R9, R10, 0x1, R14, P6 ;  /* 0x000000010a09d824 */ /* 0x000fca00030e060e */
[----:B-1----:R4:W-:Y:S03]  /*4970*/  @!P5 ST.E.128 desc[UR40][R8.64], R4 ;  /* 0x000000040800d985 */ /* 0x0029e6000c101d28 */
.L_x_1274:
[----:B------:R-:W-:Y:S05]  /*4980*/  BSYNC B0 ;  /* 0x0000000000007941 */ /* 0x000fea0003800000 */
.L_x_1273:
        /* <DEDUP_REMOVED lines=17> */
.L_x_1238:
[----:B------:R-:W2:Y:S01]  /*4aa0*/  LDL R4, [R1+0x60] ;  /* 0x0000600001047983 */ /* 0x000ea20000100800 */
[----:B------:R-:W-:Y:S01]  /*4ab0*/  BSSY B0, `(.L_x_1276) ;  /* 0x0000046000007945 */ /* 0x000fe20003800000 */
        /* <DEDUP_REMOVED lines=29> */
[----:B------:R-:W-:Y:S01]  /*4c90*/  CS2R R40, SRZ ;  /* 0x0000000000287805 */ /* 0x000fe2000001ff00 */
[----:B------:R-:W-:Y:S01]  /*4ca0*/  IMAD.MOV.U32 R96, RZ, RZ, RZ ;  /* 0x000000ffff607224 */ /* 0x000fe200078e00ff */
[----:B------:R-:W-:-:S02]  /*4cb0*/  CS2R R94, SRZ ;  /* 0x00000000005e7805 */ /* 0x000fc4000001ff00 */
[----:B------:R-:W-:Y:S01]  /*4cc0*/  CS2R R92, SRZ ;  /* 0x00000000005c7805 */ /* 0x000fe2000001ff00 */
[----:B------:R-:W-:Y:S01]  /*4cd0*/  IMAD.MOV.U32 R91, RZ, RZ, RZ ;  /* 0x000000ffff5b7224 */ /* 0x000fe200078e00ff */
[----:B------:R-:W-:Y:S01]  /*4ce0*/  CS2R R88, SRZ ;  /* 0x0000000000587805 */ /* 0x000fe2000001ff00 */
[----:B------:R-:W-:Y:S01]  /*4cf0*/  IMAD.MOV.U32 R37, RZ, RZ, RZ ;  /* 0x000000ffff257224 */ /* 0x000fe200078e00ff */
        /* <DEDUP_REMOVED lines=8> */
[----:B------:R-:W-:Y:S02]  /*4d80*/  CS2R R28, SRZ ;  /* 0x00000000001c7805 */ /* 0x000fe4000001ff00 */
[----:B------:R-:W-:Y:S01]  /*4d90*/  CS2R R72, SRZ ;  /* 0x0000000000487805 */ /* 0x000fe2000001ff00 */
[----:B------:R-:W-:Y:S01]  /*4da0*/  IMAD.MOV.U32 R71, RZ, RZ, RZ ;  /* 0x000000ffff477224 */ /* 0x000fe200078e00ff */
[----:B------:R-:W-:Y:S02]  /*4db0*/  CS2R R14, SRZ ;  /* 0x00000000000e7805 */ /* 0x000fe4000001ff00 */
[----:B------:R-:W-:Y:S01]  /*4dc0*/  CS2R R68, SRZ ;  /* 0x0000000000447805 */ /* 0x000fe2000001ff00 */
[----:B------:R-:W-:Y:S01]  /*4dd0*/  IMAD.MOV.U32 R67, RZ, RZ, RZ ;  /* 0x000000ffff437224 */ /* 0x000fe200078e00ff */
[----:B------:R-:W-:-:S02]  /*4de0*/  CS2R R12, SRZ ;  /* 0x00000000000c7805 */ /* 0x000fc4000001ff00 */
[----:B------:R-:W-:Y:S02]  /*4df0*/  CS2R R64, SRZ ;  /* 0x0000000000407805 */ /* 0x000fe4000001ff00 */
[----:B0-----:R-:W-:Y:S02]  /*4e00*/  CS2R R62, SRZ ;  /* 0x00000000003e7805 */ /* 0x001fe4000001ff00 */
[----:B------:R-:W-:Y:S02]  /*4e10*/  CS2R R60, SRZ ;  /* 0x00000000003c7805 */ /* 0x000fe4000001ff00 */
[----:B------:R-:W-:Y:S01]  /*4e20*/  CS2R R58, SRZ ;  /* 0x00000000003a7805 */ /* 0x000fe2000001ff00 */
[----:B------:R-:W-:Y:S01]  /*4e30*/  IMAD.MOV.U32 R155, RZ, RZ, RZ ;  /* 0x000000ffff9b7224 */ /* 0x000fe200078e00ff */
[----:B------:R-:W-:Y:S02]  /*4e40*/  CS2R R156, SRZ ;  /* 0x00000000009c7805 */ /* 0x000fe4000001ff00 */
[----:B------:R-:W-:-:S02]  /*4e50*/  CS2R R54, SRZ ;  /* 0x0000000000367805 */ /* 0x000fc4000001ff00 */
[----:B------:R-:W-:Y:S02]  /*4e60*/  CS2R R158, SRZ ;  /* 0x00000000009e7805 */ /* 0x000fe4000001ff00 */
[----:B------:R-:W-:Y:S02]  /*4e70*/  CS2R R50, SRZ ;  /* 0x0000000000327805 */ /* 0x000fe4000001ff00 */
[----:B------:R-:W-:Y:S02]  /*4e80*/  CS2R R46, SRZ ;  /* 0x00000000002e7805 */ /* 0x000fe4000001ff00 */
        /* <DEDUP_REMOVED lines=8> */
.L_x_1277:
[----:B------:R-:W-:Y:S05]  /*4f10*/  BSYNC B0 ;  /* 0x0000000000007941 */ /* 0x000fea0003800000 */
.L_x_1276:
[----:B------:R-:W-:Y:S01]  /*4f20*/  BSSY B7, `(.L_x_1278) ;  /* 0x0000b58000077945 */ /* 0x000fe20003800000 */
[----:B---3--:R-:W-:Y:S01]  /*4f30*/  IMAD.MOV.U32 R10, RZ, RZ, RZ ;  /* 0x000000ffff0a7224 */ /* 0x008fe200078e00ff */
        /* <DEDUP_REMOVED lines=9> */
[----:B------:R-:W-:Y:S01]  /*4fd0*/  IMAD.MOV.U32 R0, RZ, RZ, RZ ;  /* 0x000000ffff007224 */ /* 0x000fe200078e00ff */
[----:B------:R-:W-:Y:S06]  /*4fe0*/  @!P1 BRA `(.L_x_1279) ;  /* 0x0000001800689947 */ /* 0x000fec0003800000 */
[----:B------:R-:W-:Y:S02]  /*4ff0*/  ISETP.GE.AND P1, PT, R170, 0x1, PT ;  /* 0x00000001aa00780c */ /* 0x000fe40003f26270 */
[----:B------:R-:W-:-:S11]  /*5000*/  PLOP3.LUT P0, PT, PT, PT, PT, 0x80, 0x0 ;  /* 0x000000000000781c */ /* 0x000fd60003f0f070 */
[----:B------:R-:W-:Y:S05]  /*5010*/  @!P1 BRA `(.L_x_1280) ;  /* 0x000000b400209947 */ /* 0x000fea0003800000 */
[----:B------:R-:W0:Y:S01]  /*5020*/  S2R R20, SR_TID.X ;  /* 0x0000000000147919 */ /* 0x000e220000002100 */
[----:B------:R-:W-:Y:S01]  /*5030*/  IMAD.MOV.U32 R5, RZ, RZ, 0x40000040 ;  /* 0x40000040ff057424 */ /* 0x000fe200078e00ff */
[----:B------:R-:W-:Y:S01]  /*5040*/  BAR.SYNC.DEFER_BLOCKING 0xe, 0x100 ;  /* 0x0384000000007b1d */ /* 0x000fe20000010000 */
[----:B------:R-:W-:-:S03]  /*5050*/  IMAD.MOV.U32 R7, RZ, RZ, 0x40000040 ;  /* 0x40000040ff077424 */ /* 0x000fc600078e00ff */
[----:B------:R-:W-:Y:S01]  /*5060*/  R2UR UR5, R5 ;  /* 0x00000000050572ca */ /* 0x000fe200000e0000 */
[----:B------:R-:W-:Y:S01]  /*5070*/  IMAD.MOV.U32 R11, RZ, RZ, 0x40000040 ;  /* 0x40000040ff0b7424 */ /* 0x000fe200078e00ff */
[----:B------:R-:W-:Y:S01]  /*5080*/  ISETP.NE.AND P2, PT, R188, 0x3, PT ;  /* 0x00000003bc00780c */ /* 0x000fe20003f45270 */
[----:B------:R-:W-:Y:S01]  /*5090*/  IMAD.MOV.U32 R9, RZ, RZ, 0x40000040 ;  /* 0x40000040ff097424 */ /* 0x000fe200078e00ff */
[----:B------:R-:W-:Y:S01]  /*50a0*/  R2UR UR7, R7 ;  /* 0x00000000070772ca */ /* 0x000fe200000e0000 */
[----:B------:R-:W-:Y:S01]  /*50b0*/  IMAD.MOV.U32 R7, RZ, RZ, 0x40000040 ;  /* 0x40000040ff077424 */ /* 0x000fe200078e00ff */
[----:B------:R-:W-:Y:S01]  /*50c0*/  R2UR UR15, R11 ;  /* 0x000000000b0f72ca */ /* 0x000fe200000e0000 */
[----:B------:R-:W-:Y:S01]  /*50d0*/  IMAD.MOV.U32 R11, RZ, RZ, 0x40000040 ;  /* 0x40000040ff0b7424 */ /* 0x000fe200078e00ff */
[----:B------:R-:W-:Y:S01]  /*50e0*/  R2UR UR11, R9 ;  /* 0x00000000090b72ca */ /* 0x000fe200000e0000 */
[----:B------:R-:W-:-:S03]  /*50f0*/  IMAD.MOV.U32 R9, RZ, RZ, 0x40000040 ;  /* 0x40000040ff097424 */ /* 0x000fc600078e00ff */
[----:B------:R-:W-:Y:S02]  /*5100*/  R2UR UR9, R11 ;  /* 0x000000000b0972ca */ /* 0x000fe400000e0000 */
[----:B------:R-:W-:Y:S01]  /*5110*/  R2UR UR13, R9 ;  /* 0x00000000090d72ca */ /* 0x000fe200000e0000 */
[----:B-----5:R-:W-:Y:S01]  /*5120*/  WARPGROUP.ARRIVE ;  /* 0x00000000000079c5 */ /* 0x020fe20000000000 */
        /* <DEDUP_REMOVED lines=10> */
[----:B------:R-:W-:Y:S01]  /*51d0*/  SHF.R.U32.HI R4, RZ, 0x4, R0 ;  /* 0x00000004ff047819 */ /* 0x000fe20000011600 */
[----:B------:R-:W-:-:S03]  /*51e0*/  VIADD R3, R3, 0x400 ;  /* 0x0000040003037836 */ /* 0x000fc60000000000 */
[----:B------:R-:W-:Y:S02]  /*51f0*/  LOP3.LUT R4, R4, 0x3fff, RZ, 0xc0, !PT ;  /* 0x00003fff04047812 */ /* 0x000fe400078ec0ff */
[----:B------:R-:W-:Y:S02]  /*5200*/  SHF.R.U32.HI R3, RZ, 0x4, R3 ;  /* 0x00000004ff037819 */ /* 0x000fe40000011603 */
[----:B------:R-:W-:Y:S02]  /*5210*/  LOP3.LUT R4, R4, 0x10000, RZ, 0xfc, !PT ;  /* 0x0001000004047812 */ /* 0x000fe400078efcff */
[----:B------:R-:W-:Y:S02]  /*5220*/  LOP3.LUT R0, R3, 0x3fff, RZ, 0xc0, !PT ;  /* 0x00003fff03007812 */ /* 0x000fe400078ec0ff */
[----:B------:R-:W-:Y:S02]  /*5230*/  R2UR UR4, R4 ;  /* 0x00000000040472ca */ /* 0x000fe400000e0000 */
[----:B------:R-:W-:-:S05]  /*5240*/  LOP3.LUT R0, R0, 0x2000000, RZ, 0xfc, !PT ;  /* 0x0200000000007812 */ /* 0x000fca00078efcff */
[----:B------:R-:W-:-:S04]  /*5250*/  IMAD R6, R18, 0x1000, R0 ;  /* 0x0000100012067824 */ /* 0x000fc800078e0200 */
[C---:B------:R-:W-:Y:S01]  /*5260*/  VIADD R10, R6.reuse, 0x100 ;  /* 0x00000100060a7836 */ /* 0x040fe20000000000 */
[C---:B------:R-:W-:Y:S01]  /*5270*/  R2UR UR6, R6.reuse ;  /* 0x00000000060672ca */ /* 0x040fe200000e0000 */
[C---:B------:R-:W-:Y:S02]  /*5280*/  VIADD R8, R6.reuse, 0x80 ;  /* 0x0000008006087836 */ /* 0x040fe40000000000 */
[----:B------:R-:W-:Y:S01]  /*5290*/  VIADD R6, R6, 0x180 ;  /* 0x0000018006067836 */ /* 0x000fe20000000000 */
[----:B------:R-:W-:Y:S01]  /*52a0*/  R2UR UR14, R10 ;  /* 0x000000000a0e72ca */ /* 0x000fe200000e0000 */
[----:B------:R-:W-:Y:S01]  /*52b0*/  VIADD R10, R4, 0x2 ;  /* 0x00000002040a7836 */ /* 0x000fe20000000000 */
[----:B------:R-:W-:Y:S01]  /*52c0*/  R2UR UR10, R8 ;  /* 0x00000000080a72ca */ /* 0x000fe200000e0000 */
[----:B------:R-:W-:-:S03]  /*52d0*/  VIADD R8, R4, 0x4 ;  /* 0x0000000404087836 */ /* 0x000fc60000000000 */
[----:B------:R-:W-:Y:S02]  /*52e0*/  R2UR UR8, R10 ;  /* 0x000000000a0872ca */ /* 0x000fe400000e0000 */
[----:B------:R-:W-:Y:S01]  /*52f0*/  R2UR UR12, R8 ;  /* 0x00000000080c72ca */ /* 0x000fe200000e0000 */
[----:B------:R-:W-:Y:S01]  /*5300*/  HGMMA.64x256x16.F32.BF16 R24, gdesc[UR4].tnspB, RZ, !UPT, gsb0 ;  /* 0x43e00000041879f0 */ /* 0x000fe2000c0018ff */
[----:B------:R-:W-:Y:S01]  /*5310*/  R2UR UR6, R6 ;  /* 0x00000000060672ca */ /* 0x000fe200000e0000 */
[----:B------:R-:W-:Y:S01]  /*5320*/  VIADD R6, R4, 0x6 ;  /* 0x0000000604067836 */ /* 0x000fe20000000000 */
[----:B------:R-:W-:Y:S01]  /*5330*/  R2UR UR7, R7 ;  /* 0x00000000070772ca */ /* 0x000fe200000e0000 */
[----:B------:R-:W-:-:S03]  /*5340*/  IMAD.MOV.U32 R7, RZ, RZ, 0x40000040 ;  /* 0x40000040ff077424 */ /* 0x000fc600078e00ff */
[----:B------:R-:W-:Y:S02]  /*5350*/  R2UR UR4, R6 ;  /* 0x00000000060472ca */ /* 0x000fe400000e0000 */
[----:B------:R-:W-:Y:S01]  /*5360*/  R2UR UR5, R7 ;  /* 0x00000000070572ca */ /* 0x000fe200000e0000 */
        /* <DEDUP_REMOVED lines=16> */
.L_x_1281:
[----:B------:R-:W-:Y:S01]  /*5470*/  IMAD R3, R18, 0x8, R2 ;  /* 0x0000000812037824 */ /* 0x000fe200078e0202 */
[----:B------:R-:W-:Y:S01]  /*5480*/  ISETP.GE.AND P0, PT, R170, 0x41, PT ;  /* 0x00000041aa00780c */ /* 0x000fe20003f06270 */
[----:B------:R-:W-:Y:S02]  /*5490*/  BSSY B0, `(.L_x_1282) ;  /* 0x00000c2000007945 */ /* 0x000fe40003800000 */
[----:B------:R-:W-:-:S05]  /*54a0*/  VIADD R3, R3, 0x38860 ;  /* 0x0003886003037836 */ /* 0x000fca0000000000 */
[----:B------:R-:W-:-:S04]  /*54b0*/  PRMT R3, R189, 0x654, R3 ;  /* 0x00000654bd037816 */ /* 0x000fc80000000003 */
[----:B------:R0:W-:Y:S01]  /*54c0*/  SYNCS.ARRIVE.TRANS64.RED.A1T0 RZ, [R3+URZ], RZ ;  /* 0x000000ff03ff79a7 */ /* 0x0001e2000810043f */
[----:B------:R-:W-:Y:S05]  /*54d0*/  @!P0 BRA `(.L_x_1283) ;  /* 0x0000000800f48947 */ /* 0x000fea0003800000 */
[----:B------:R-:W-:-:S07]  /*54e0*/  VIADD R171, R171, 0xfffffffe ;  /* 0xfffffffeabab7836 */ /* 0x000fce0000000000 */
.L_x_1285:
[----:B------:R-:W-:Y:S01]  /*54f0*/  BAR.SYNC.DEFER_BLOCKING 0xe, 0x100 ;  /* 0x0384000000007b1d */ /* 0x000fe20000010000 */
[----:B01----:R-:W-:Y:S01]  /*5500*/  IMAD R3, R18, 0x40, R194 ;  /* 0x0000004012037824 */ /* 0x003fe200078e02c2 */
[----:B------:R-:W-:Y:S01]  /*5510*/  R2UR UR4, R4 ;  /* 0x00000000040472ca */ /* 0x000fe200000e0000 */
[----:B------:R-:W-:Y:S01]  /*5520*/  VIADD R18, R18, 0x1 ;  /* 0x0000000112127836 */ /* 0x000fe20000000000 */
[----:B------:R-:W-:Y:S01]  /*5530*/  R2UR UR5, R5 ;  /* 0x00000000050572ca */ /* 0x000fe200000e0000 */
[----:B------:R-:W-:Y:S02]  /*5540*/  IMAD R3, R3, 0x4, R2 ;  /* 0x0000000403037824 */ /* 0x000fe400078e0202 */
[----:B------:R-:W-:Y:S01]  /*5550*/  IMAD.MOV.U32 R13, RZ, RZ, 0x40000040 ;  /* 0x40000040ff0d7424 */ /* 0x000fe200078e00ff */
[----:B------:R-:W-:Y:S01]  /*5560*/  ISETP.NE.AND P0, PT, R18, 0x2, PT ;  /* 0x000000021200780c */ /* 0x000fe20003f05270 */
[----:B------:R-:W-:-:S03]  /*5570*/  IMAD.MOV.U32 R15, RZ, RZ, 0x40000040 ;  /* 0x40000040ff0f7424 */ /* 0x000fc600078e00ff */
[----:B------:R-:W-:Y:S02]  /*5580*/  SEL R18, R18, RZ, P0 ;  /* 0x000000ff12127207 */ /* 0x000fe40000000000 */
[----:B------:R-:W-:Y:S01]  /*5590*/  R2UR UR7, R13 ;  /* 0x000000000d0772ca */ /* 0x000fe200000e0000 */
[----:B------:R-:W-:Y:S01]  /*55a0*/  IMAD.MOV.U32 R13, RZ, RZ, 0x40000040 ;  /* 0x40000040ff0d7424 */ /* 0x000fe200078e00ff */
        /* <DEDUP_REMOVED lines=66> */
[----:B------:R-:W-:-:S02]  /*59d0*/  IMAD R12, R18, 0x1000, R0 ;  /* 0x00001000120c7824 */ /* 0x000fc400078e0200 */
[-C--:B-1----:R-:W-:Y:S01]  /*59e0*/  FMUL.FTZ R26, R26, R3.reuse ;  /* 0x000000031a1a7220 */ /* 0x082fe20000410000 */
[-C--:B------:R-:W-:Y:S01]  /*59f0*/  FMUL.FTZ R27, R27, R3.reuse ;  /* 0x000000031b1b7220 */ /* 0x080fe20000410000 */
[-C--:B------:R-:W-:Y:S01]  /*5a00*/  FMUL.FTZ R30, R30, R3.reuse ;  /* 0x000000031e1e7220 */ /* 0x080fe20000410000 */
[-C--:B------:R-:W-:Y:S01]  /*5a10*/  FMUL.FTZ R31, R31, R3.reuse ;  /* 0x000000031f1f7220 */ /* 0x080fe20000410000 */
[----:B------:R-:W-:Y:S01]  /*5a20*/  R2UR UR6, R12 ;  /* 0x000000000c0672ca */ /* 0x000fe200000e0000 */
        /* <DEDUP_REMOVED lines=60> */
[----:B------:R-:W-:-:S02]  /*5df0*/  VIADD R14, R12, 0x80 ;  /* 0x000000800c0e7836 */ /* 0x000fc40000000000 */
[----:B------:R-:W-:Y:S02]  /*5e00*/  IMAD.MOV.U32 R3, RZ, RZ, R171 ;  /* 0x000000ffff037224 */ /* 0x000fe400078e00ab */
[----:B------:R-:W-:Y:S01]  /*5e10*/  VIADD R171, R171, 0xffffffff ;  /* 0xffffffffabab7836 */ /* 0x000fe20000000000 */
[----:B------:R-:W-:Y:S02]  /*5e20*/  WARPGROUP.ARRIVE ;  /* 0x00000000000079c5 */ /* 0x000fe40000000000 */
[----:B------:R-:W-:Y:S02]  /*5e30*/  ISETP.GT.AND P1, PT, R3, RZ, PT ;  /* 0x000000ff0300720c */ /* 0x000fe40003f24270 */
[----:B------:R-:W-:Y:S02]  /*5e40*/  SEL R3, RZ, 0x1, P0 ;  /* 0x00000001ff037807 */ /* 0x000fe40000000000 */
[----:B------:R-:W-:Y:S01]  /*5e50*/  HGMMA.64x256x16.F32.BF16 R24, gdesc[UR4].tnspB, R24, gsb0 ;  /* 0x43e00000041879f0 */ /* 0x000fe20008001818 */
[----:B------:R-:W-:Y:S01]  /*5e60*/  R2UR UR6, R14 ;  /* 0x000000000e0672ca */ /* 0x000fe200000e0000 */
[----:B------:R-:W-:Y:S01]  /*5e70*/  VIADD R14, R12, 0x100 ;  /* 0x000001000c0e7836 */ /* 0x000fe20000000000 */
[----:B------:R-:W-:Y:S01]  /*5e80*/  R2UR UR7, R15 ;  /* 0x000000000f0772ca */ /* 0x000fe200000e0000 */
[----:B------:R-:W-:Y:S01]  /*5e90*/  IMAD.MOV.U32 R15, RZ, RZ, 0x40000040 ;  /* 0x40000040ff0f7424 */ /* 0x000fe200078e00ff */
[----:B------:R-:W-:Y:S01]  /*5ea0*/  R2UR UR4, R10 ;  /* 0x000000000a0472ca */ /* 0x000fe200000e0000 */
[----:B------:R-:W-:Y:S01]  /*5eb0*/  VIADD R12, R12, 0x180 ;  /* 0x000001800c0c7836 */ /* 0x000fe20000000000 */
[----:B------:R-:W-:-:S02]  /*5ec0*/  R2UR UR5, R11 ;  /* 0x000000000b0572ca */ /* 0x000fc400000e0000 */
[----:B------:R-:W-:Y:S01]  /*5ed0*/  LOP3.LUT R184, R184, R3, RZ, 0x3c, !PT ;  /* 0x00000003b8b87212 */ /* 0x000fe200078e3cff */
[----:B------:R-:W-:Y:S02]  /*5ee0*/  WARPGROUP.DEPBAR.LE gsb0, 0x0 ;  /* 0x00008000000079c5 */ /* 0x000fe40000010000 */
[----:B------:R-:W-:-:S15]  /*5ef0*/  WARPGROUP.ARRIVE ;  /* 0x00000000000079c5 */ /* 0x000fde0000000000 */
[----:B------:R-:W-:-:S01]  /*5f00*/  NOP ;  /* 0x0000000000007918 */ /* 0x000fc20000000000 */
[----:B------:R-:W-:Y:S01]  /*5f10*/  HGMMA.64x256x16.F32.BF16 R24, gdesc[UR4].tnspB, R24, gsb0 ;  /* 0x43e00000041879f0 */ /* 0x000fe20008001818 */
[----:B------:R-:W-:Y:S02]  /*5f20*/  R2UR UR6, R14 ;  /* 0x000000000e0672ca */ /* 0x000fe400000e0000 */
[----:B------:R-:W-:Y:S02]  /*5f30*/  R2UR UR7, R15 ;  /* 0x000000000f0772ca */ /* 0x000fe400000e0000 */
[----:B------:R-:W-:Y:S02]  /*5f40*/  R2UR UR4, R8 ;  /* 0x00000000080472ca */ /* 0x000fe400000e0000 */
[----:B------:R-:W-:Y:S01]  /*5f50*/  R2UR UR5, R9 ;  /* 0x00000000090572ca */ /* 0x000fe200000e0000 */
[----:B------:R-:W-:Y:S02]  /*5f60*/  WARPGROUP.DEPBAR.LE gsb0, 0x0 ;  /* 0x00008000000079c5 */ /* 0x000fe40000010000 */
[----:B------:R-:W-:-:S15]  /*5f70*/  WARPGROUP.ARRIVE ;  /* 0x00000000000079c5 */ /* 0x000fde0000000000 */
[----:B------:R-:W-:-:S03]  /*5f80*/  NOP ;  /* 0x0000000000007918 */ /* 0x000fc60000000000 */
        /* <DEDUP_REMOVED lines=8> */
[----:B------:R-:W-:Y:S03]  /*6010*/  HGMMA.64x256x16.F32.BF16 R24, gdesc[UR4].tnspB, R24, gsb0 ;  /* 0x43e00000041879f0 */ /* 0x000fe60008001818 */
[----:B------:R-:W-:Y:S02]  /*6020*/  WARPGROUP.DEPBAR.LE gsb0, 0x0 ;  /* 0x00008000000079c5 */ /* 0x000fe40000010000 */
[----:B------:R-:W-:Y:S06]  /*6030*/  BAR.ARV 0xf, 0x100 ;  /* 0x03c4000000007b1d */ /* 0x000fec0000002000 */
[----:B------:R-:W-:Y:S05]  /*6040*/  @!P2 BRA `(.L_x_1284) ;  /* 0x000000000004a947 */ /* 0x000fea0003800000 */
[----:B------:R-:W-:Y:S01]  /*6050*/  BPT.TRAP 0x1 ;  /* 0x000000040000795c */ /* 0x000fe20000300000 */
.L_x_1284:
[----:B------:R-:W-:-:S04]  /*6060*/  IMAD R3, R18, 0x8, R2 ;  /* 0x0000000812037824 */ /* 0x000fc800078e0202 */
[----:B------:R-:W-:-:S05]  /*6070*/  VIADD R3, R3, 0x38860 ;  /* 0x0003886003037836 */ /* 0x000fca0000000000 */
[----:B------:R-:W-:-:S04]  /*6080*/  PRMT R3, R189, 0x654, R3 ;  /* 0x00000654bd037816 */ /* 0x000fc80000000003 */
[----:B------:R1:W-:Y:S01]  /*6090*/  SYNCS.ARRIVE.TRANS64.RED.A1T0 RZ, [R3+URZ], RZ ;  /* 0x000000ff03ff79a7 */ /* 0x0003e2000810043f */
[----:B------:R-:W-:Y:S05]  /*60a0*/  @P1 BRA `(.L_x_1285) ;  /* 0xfffffff400101947 */ /* 0x000fea000383ffff */
.L_x_1283:
[----:B------:R-:W-:Y:S05]  /*60b0*/  BSYNC B0 ;  /* 0x0000000000007941 */ /* 0x000fea0003800000 */
.L_x_1282:
[----:B------:R-:W-:Y:S01]  /*60c0*/  BAR.SYNC.DEFER_BLOCKING 0xe, 0x100 ;  /* 0x0384000000007b1d */ /* 0x000fe20000010000 */
[C---:B01----:R-:W-:Y:S01]  /*60d0*/  IMAD R3, R18.reuse, 0x40, R194 ;  /* 0x0000004012037824 */ /* 0x043fe200078e02c2 */
[----:B------:R-:W-:Y:S01]  /*60e0*/  PLOP3.LUT P0, PT, PT, PT, PT, 0x8, 0x0 ;  /* 0x000000000000781c */ /* 0x000fe20003f0e170 */
[----:B------:R-:W-:Y:S02]  /*60f0*/  VIADD R18, R18, 0x1 ;  /* 0x0000000112127836 */ /* 0x000fe40000000000 */
[----:B------:R-:W-:-:S03]  /*6100*/  IMAD R3, R3, 0x4, R2 ;  /* 0x0000000403037824 */ /* 0x000fc600078e0202 */
[----:B------:R-:W-:-:S04]  /*6110*/  ISETP.NE.AND P1, PT, R18, 0x2, PT ;  /* 0x000000021200780c */ /* 0x000fc80003f25270 */
[----:B------:R-:W-:Y:S01]  /*6120*/  SEL R18, R18, RZ, P1 ;  /* 0x000000ff12127207 */ /* 0x000fe20000800000 */
[----:B------:R-:W0:Y:S04]  /*6130*/  LDS R0, [R3+0x38400] ;  /* 0x0384000003007984 */ /* 0x000e280000000800 */
[----:B------:R1:W2:Y:S02]  /*6140*/  LDS R2, [R3+0x38420] ;  /* 0x0384200003027984 */ /* 0x0002a40000000800 */
[----:B-1----:R-:W-:-:S04]  /*6150*/  SEL R3, RZ, 0x1, P1 ;  /* 0x00000001ff037807 */ /* 0x002fc80000800000 */
[----:B------:R-:W-:Y:S01]  /*6160*/  LOP3.LUT R184, R184, R3, RZ, 0x3c, !PT ;  /* 0x00000003b8b87212 */ /* 0x000fe200078e3cff */
        /* <DEDUP_REMOVED lines=128> */
[----:B------:R-:W-:Y:S06]  /*6970*/  BAR.ARV 0xf, 0x100 ;  /* 0x03c4000000007b1d */ /* 0x000fec0000002000 */
[----:B------:R-:W-:Y:S05]  /*6980*/  BRA `(.L_x_1280) ;  /* 0x0000009800c47947 */ /* 0x000fea0003800000 */
.L_x_1279:
        /* <DEDUP_REMOVED lines=36> */
.L_x_1287:
[----:B------:R-:W-:Y:S05]  /*6bd0*/  BSYNC B6 ;  /* 0x0000000000067941 */ /* 0x000fea0003800000 */
.L_x_1286:
        /* <DEDUP_REMOVED lines=13> */
.L_x_1291:
[----:B-1----:R1:W2:Y:S02]  /*6cb0*/  SYNCS.PHASECHK.TRANS64.TRYWAIT P0, [R2+URZ+0x38800], R3 ;  /* 0x03880003020075a7 */ /* 0x0022a4000800017f */
[----:B--2---:R-:W-:Y:S05]  /*6cc0*/  @!P0 NANOSLEEP.SYNCS 0x989680 ;  /* 0x009896800000895d */ /* 0x004fea0003900000 */
[----:B------:R-:W2:Y:S02]  /*6cd0*/  @!P0 SYNCS.PHASECHK.TRANS64 P0, [R2+URZ+0x38800], R3 ;  /* 0x03880003020085a7 */ /* 0x000ea4000800007f */
[----:B--2---:R-:W-:Y:S05]  /*6ce0*/  @!P0 BRA `(.L_x_1291) ;  /* 0xfffffffc00f08947 */ /* 0x004fea000383ffff */
.L_x_1290:
[----:B------:R-:W-:Y:S05]  /*6cf0*/  BSYNC B0 ;  /* 0x0000000000007941 */ /* 0x000fea0003800000 */
.L_x_1289:
[----:B------:R-:W-:Y:S05]  /*6d00*/  BRA `(.L_x_1292) ;  /* 0x0000002000c07947 */ /* 0x000fea0003800000 */
.L_x_1288:
        /* <DEDUP_REMOVED lines=37> */
.L_x_1294:
[----:B------:R-:W-:Y:S05]  /*6f60*/  BSYNC B6 ;  /* 0x0000000000067941 */ /* 0x000fea0003800000 */
.L_x_1293:
        /* <DEDUP_REMOVED lines=11> */
.L_x_1511:
        /* <DEDUP_REMOVED lines=12> */
[----:B------:R-:W-:Y:S01]  /*70e0*/  IMAD.IADD R21, R7, 0x1, -R6 ;  /* 0x0000000107157824 */ /* 0x000fe200078e0a06 */
[----:B------:R-:W-:-:S04]  /*70f0*/  CS2R R6, SRZ ;  /* 0x0000000000067805 */ /* 0x000fc8000001ff00 */
[----:B------:R-:W-:Y:S01]  /*7100*/  SHF.L.U32 R31, R21, 0x1f, RZ ;  /* 0x0000001f151f7819 */ /* 0x000fe200000006ff */
[----:B------:R-:W-:Y:S06]  /*7110*/  @P0 BRA `(.L_x_1299) ;  /* 0x0000000000580947 */ /* 0x000fec0003800000 */
[----:B------:R-:W4:Y:S01]  /*7120*/  LDL R30, [R1+0x58] ;  /* 0x00005800011e7983 */ /* 0x000f220000100800 */
[----:B------:R-:W-:-:S03]  /*7130*/  ULDC UR4, c[0x0][0x3f4] ;  /* 0x0000fd0000047ab9 */ /* 0x000fc60000000800 */
[----:B------:R-:W4:Y:S01]  /*7140*/  LDL R20, [R1+0x54] ;  /* 0x0000540001147983 */ /* 0x000f220000100800 */
[----:B------:R-:W-:Y:S01]  /*7150*/  ISETP.GE.AND P3, PT, R193, UR4, PT ;  /* 0x00000004c1007c0c */ /* 0x000fe2000bf66270 */
[----:B--2---:R-:W-:Y:S01]  /*7160*/  IMAD.MOV.U32 R6, RZ, RZ, R0 ;  /* 0x000000ffff067224 */ /* 0x004fe200078e0000 */
[----:B------:R-:W-:Y:S01]  /*7170*/  ISETP.GE.AND P2, PT, R186, UR4, PT ;  /* 0x00000004ba007c0c */ /* 0x000fe2000bf46270 */
[----:B-1----:R-:W-:Y:S01]  /*7180*/  IMAD.MOV.U32 R7, RZ, RZ, R3 ;  /* 0x000000ffff077224 */ /* 0x002fe200078e0003 */
[----:B------:R-:W-:Y:S01]  /*7190*/  CS2R R12, SRZ ;  /* 0x00000000000c7805 */ /* 0x000fe2000001ff00 */
[----:B---3--:R-:W-:Y:S01]  /*71a0*/  IMAD.MOV.U32 R15, RZ, RZ, R5 ;  /* 0x000000ffff0f7224 */ /* 0x008fe200078e0005 */
[----:B------:R-:W-:Y:S02]  /*71b0*/  CS2R R8, SRZ ;  /* 0x0000000000087805 */ /* 0x000fe4000001ff00 */
[----:B------:R-:W-:-:S07]  /*71c0*/  CS2R R10, SRZ ;  /* 0x00000000000a7805 */ /* 0x000fce000001ff00 */
[----:B0-----:R-:W-:Y:S01]  /*71d0*/  @!P2 IMAD.WIDE R26, R186, 0x2, R6 ;  /* 0x00000002ba1aa825 */ /* 0x001fe200078e0206 */
        /* <DEDUP_REMOVED lines=10> */
.L_x_1299:
[----:B------:R-:W-:Y:S05]  /*7280*/  BSYNC B1 ;  /* 0x0000000000017941 */ /* 0x000fea0003800000 */
.L_x_1298:
[----:B------:R-:W3:Y:S01]  /*7290*/  SYNCS.PHASECHK.TRANS64.TRYWAIT P0, [R2+URZ+0x38800], R31 ;  /* 0x0388001f020075a7 */ /* 0x000ee2000800017f */
[----:B-1----:R-:W-:Y:S01]  /*72a0*/  LOP3.LUT R3, R33, 0x18, R16, 0xf8, !PT ;  /* 0x0000001821037812 */ /* 0x002fe200078ef810 */
[----:B--2---:R-:W-:Y:S01]  /*72b0*/  IMAD R0, R25, -0x40, R24 ;  /* 0xffffffc019007824 */ /* 0x004fe200078e0218 */
[----:B0-----:R-:W-:Y:S01]  /*72c0*/  SHF.R.U32.HI R4, RZ, 0x3, R33 ;  /* 0x00000003ff047819 */ /* 0x001fe20000011621 */
[----:B----45:R-:W-:Y:S01]  /*72d0*/  IMAD.MOV.U32 R14, RZ, RZ, R11 ;  /* 0x000000ffff0e7224 */ /* 0x030fe200078e000b */
[--C-:B------:R-:W-:Y:S01]  /*72e0*/  SHF.R.U64 R28, R12, 0x10, R13.reuse ;  /* 0x000000100c1c7819 */ /* 0x100fe2000000120d */
[----:B---3--:R-:W-:Y:S01]  /*72f0*/  IMAD.MOV.U32 R5, RZ, RZ, R8 ;  /* 0x000000ffff057224 */ /* 0x008fe200078e0008 */
[----:B------:R-:W-:Y:S01]  /*7300*/  LOP3.LUT R29, R3, R4, RZ, 0x3c, !PT ;  /* 0x00000004031d7212 */ /* 0x000fe200078e3cff */
[----:B------:R-:W-:Y:S01]  /*7310*/  IMAD.MOV.U32 R3, RZ, RZ, R12 ;  /* 0x000000ffff037224 */ /* 0x000fe200078e000c */
[--C-:B------:R-:W-:Y:S01]  /*7320*/  SHF.R.U32.HI R27, RZ, 0x10, R13.reuse ;  /* 0x00000010ff1b7819 */ /* 0x100fe2000001160d */
[----:B------:R-:W-:Y:S01]  /*7330*/  IMAD.MOV.U32 R4, RZ, RZ, R13 ;  /* 0x000000ffff047224 */ /* 0x000fe200078e000d */
[----:B------:R-:W-:Y:S01]  /*7340*/  SHF.R.U64 R26, R10, 0x10, R11 ;  /* 0x000000100a1a7819 */ /* 0x000fe2000000120b */
[----:B------:R-:W-:Y:S01]  /*7350*/  IMAD R29, R220, 0x200, R29 ;  /* 0x00000200dc1d7824 */ /* 0x000fe200078e021d */
[----:B------:R-:W-:Y:S01]  /*7360*/  SHF.R.U32.HI R25, RZ, 0x10, R11 ;  /* 0x00000010ff197819 */ /* 0x000fe2000001160b */
[----:B------:R-:W-:Y:S01]  /*7370*/  IMAD.MOV.U32 R13, RZ, RZ, R10 ;  /* 0x000000ffff0d7224 */ /* 0x000fe200078e000a */
[--C-:B------:R-:W-:Y:S01]  /*7380*/  SHF.R.U64 R24, R8, 0x10, R9.reuse ;  /* 0x0000001008187819 */ /* 0x100fe20000001209 */
[----:B------:R-:W-:Y:S01]  /*7390*/  IMAD R10, R29, 0x2, R2 ;  /* 0x000000021d0a7824 */ /* 0x000fe200078e0202 */
[----:B------:R-:W-:Y:S01]  /*73a0*/  VIMNMX R36, R0, 0x40, PT ;  /* 0x0000004000247848 */ /* 0x000fe20003fe0100 */
[----:B------:R-:W-:Y:S01]  /*73b0*/  BSSY B1, `(.L_x_1300) ;  /* 0x0000011000017945 */ /* 0x000fe20003800000 */
[--C-:B------:R-:W-:Y:S01]  /*73c0*/  IMAD.MOV.U32 R11, RZ, RZ, R9.reuse ;  /* 0x000000ffff0b7224 */ /* 0x100fe200078e0009 */
[----:B------:R-:W-:Y:S01]  /*73d0*/  SHF.R.U32.HI R20, RZ, 0x10, R9 ;  /* 0x00000010ff147819 */ /* 0x000fe20000011609 */
[--C-:B------:R-:W-:Y:S01]  /*73e0*/  IMAD.MOV.U32 R12, RZ, RZ, R7.reuse ;  /* 0x000000ffff0c7224 */ /* 0x100fe200078e0007 */
[----:B------:R-:W-:Y:S01]  /*73f0*/  SHF.R.U64 R15, R6, 0x10, R7 ;  /* 0x00000010060f7819 */ /* 0x000fe20000001207 */
[----:B------:R-:W-:Y:S01]  /*7400*/  IMAD.MOV.U32 R8, RZ, RZ, R6 ;  /* 0x000000ffff087224 */ /* 0x000fe200078e0006 */
[----:B------:R-:W-:Y:S01]  /*7410*/  PRMT R32, R3, 0x5410, R28 ;  /* 0x0000541003207816 */ /* 0x000fe2000000001c */
[----:B------:R-:W-:Y:S01]  /*7420*/  VIADD R0, R10, 0x20440 ;  /* 0x000204400a007836 */ /* 0x000fe20000000000 */
[----:B------:R-:W-:Y:S01]  /*7430*/  PRMT R33, R4, 0x5410, R27 ;  /* 0x0000541004217816 */ /* 0x000fe2000000001b */
[----:B------:R-:W-:Y:S01]  /*7440*/  VIADD R4, R10, 0x20400 ;  /* 0x000204000a047836 */ /* 0x000fe20000000000 */
[----:B------:R-:W-:-:S02]  /*7450*/  SHF.R.U32.HI R7, RZ, 0x10, R7 ;  /* 0x00000010ff077819 */ /* 0x000fc40000011607 */
[----:B------:R-:W-:Y:S02]  /*7460*/  LOP3.LUT P2, RZ, R190, 0x4, RZ, 0xc0, !PT ;  /* 0x00000004beff7812 */ /* 0x000fe4000784c0ff */
[----:B------:R-:W-:Y:S02]  /*7470*/  ISETP.GE.AND P1, PT, R23, R36, PT ;  /* 0x000000241700720c */ /* 0x000fe40003f26270 */
[----:B------:R-:W-:Y:S02]  /*7480*/  PRMT R9, R13, 0x5410, R26 ;  /* 0x000054100d097816 */ /* 0x000fe4000000001a */
[----:B------:R-:W-:Y:S02]  /*7490*/  PRMT R3, R14, 0x5410, R25 ;  /* 0x000054100e037816 */ /* 0x000fe40000000019 */
[----:B------:R-:W-:Y:S01]  /*74a0*/  PRMT R34, R5, 0x5410, R24 ;  /* 0x0000541005227816 */ /* 0x000fe20000000018 */
[----:B------:R-:W-:Y:S06]  /*74b0*/  @!P0 BRA `(.L_x_1301) ;  /* 0x0000014800308947 */ /* 0x000fec0003800000 */
.L_x_1512:
[----:B------:R-:W-:Y:S05]  /*74c0*/  BSYNC B1 ;  /* 0x0000000000017941 */ /* 0x000fea0003800000 */
.L_x_1300:
        /* <DEDUP_REMOVED lines=49> */
.L_x_1305:
[----:B------:R-:W-:Y:S05]  /*77e0*/  BSYNC B2 ;  /* 0x0000000000027941 */ /* 0x000fea0003800000 */
.L_x_1304:
        /* <DEDUP_REMOVED lines=39> */
.L_x_1303:
[----:B------:R-:W-:Y:S05]  /*7a60*/  BSYNC B1 ;  /* 0x0000000000017941 */ /* 0x000fea0003800000 */
.L_x_1302:
        /* <DEDUP_REMOVED lines=12> */
[----:B0-----:R-:W-:Y:S01]  /*7b30*/  LOP3.LUT R31, R34, 0xffff0000, RZ, 0xc0, !PT ;  /* 0xffff0000221f7812 */ /* 0x001fe200078ec0ff */
        /* <DEDUP_REMOVED lines=12> */
[-C--:B------:R-:W-:Y:S01]  /*7c00*/  FFMA.FTZ R27, R26, R12.reuse, R27 ;  /* 0x0000000c1a1b7223 */ /* 0x080fe2000001001b */
[----:B------:R-:W-:Y:S01]  /*7c10*/  FFMA.FTZ R4, R24, R12, -R25 ;  /* 0x0000000c18047223 */ /* 0x000fe20000010819 */
[----:B------:R-:W-:-:S02]  /*7c20*/  IMAD.U32 R26, R33, 0x10000, RZ ;  /* 0x00010000211a7824 */ /* 0x000fc400078e00ff */
[-C--:B------:R-:W-:Y:S01]  /*7c30*/  FMUL.FTZ R20, R31, R5.reuse ;  /* 0x000000051f147220 */ /* 0x080fe20000410000 */
[----:B------:R-:W-:Y:S01]  /*7c40*/  FMUL.FTZ R12, R29, R5 ;  /* 0x000000051d0c7220 */ /* 0x000fe20000410000 */
[----:B------:R-:W-:Y:S01]  /*7c50*/  LOP3.LUT R33, R33, 0xffff0000, RZ, 0xc0, !PT ;  /* 0xffff000021217812 */ /* 0x000fe200078ec0ff */
[-C--:B------:R-:W-:Y:S01]  /*7c60*/  FMUL.FTZ R25, R26, R6.reuse ;  /* 0x000000061a197220 */ /* 0x080fe20000410000 */
[-C--:B------:R-:W-:Y:S01]  /*7c70*/  FFMA.FTZ R5, R29, R13.reuse, -R20 ;  /* 0x0000000d1d057223 */ /* 0x080fe20000010814 */
[----:B------:R-:W-:Y:S01]  /*7c80*/  FFMA.FTZ R12, R31, R13, R12 ;  /* 0x0000000d1f0c7223 */ /* 0x000fe2000001000c */
[C---:B------:R-:W-:Y:S01]  /*7c90*/  FMUL.FTZ R13, R28.reuse, R6 ;  /* 0x000000061c0d7220 */ /* 0x040fe20000410000 */
[-C--:B------:R-:W-:Y:S01]  /*7ca0*/  FMUL.FTZ R20, R35, R7.reuse ;  /* 0x0000000723147220 */ /* 0x080fe20000410000 */
[C---:B------:R-:W-:Y:S01]  /*7cb0*/  FMUL.FTZ R24, R33.reuse, R7 ;  /* 0x0000000721187220 */ /* 0x040fe20000410000 */
[-C--:B------:R-:W-:Y:S01]  /*7cc0*/  FFMA.FTZ R25, R28, R14.reuse, R25 ;  /* 0x0000000e1c197223 */ /* 0x080fe20000010019 */
[----:B------:R-:W-:Y:S01]  /*7cd0*/  FFMA.FTZ R6, R26, R14, -R13 ;  /* 0x0000000e1a067223 */ /* 0x000fe2000001080d */
[-C--:B------:R-:W-:Y:S01]  /*7ce0*/  FFMA.FTZ R7, R33, R15.reuse, -R20 ;  /* 0x0000000f21077223 */ /* 0x080fe20000010814 */
[----:B------:R-:W-:Y:S01]  /*7cf0*/  FFMA.FTZ R24, R35, R15, R24 ;  /* 0x0000000f23187223 */ /* 0x000fe20000010018 */
[----:B------:R-:W-:-:S02]  /*7d00*/  F2FP.BF16.F32.PACK_AB R4, R27, R4 ;  /* 0x000000041b04723e */ /* 0x000fc400000010ff */
[----:B------:R-:W-:Y:S02]  /*7d10*/  F2FP.BF16.F32.PACK_AB R5, R12, R5 ;  /* 0x000000050c05723e */ /* 0x000fe400000010ff */
[----:B------:R-:W-:Y:S02]  /*7d20*/  F2FP.BF16.F32.PACK_AB R6, R25, R6 ;  /* 0x000000061906723e */ /* 0x000fe400000010ff */
[----:B------:R-:W-:-:S05]  /*7d30*/  F2FP.BF16.F32.PACK_AB R7, R24, R7 ;  /* 0x000000071807723e */ /* 0x000fca00000010ff */
[----:B------:R1:W-:Y:S02]  /*7d40*/  STS.128 [R10+0x21400], R4 ;  /* 0x021400040a007388 */ /* 0x0003e40000000c00 */
.L_x_1308:
[----:B------:R-:W-:Y:S05]  /*7d50*/  BSYNC B1 ;  /* 0x0000000000017941 */ /* 0x000fea0003800000 */
.L_x_1307:
[----:B------:R-:W-:Y:S05]  /*7d60*/  @P1 BRA `(.L_x_1306) ;  /* 0x0000001000841947 */ /* 0x000fea0003800000 */
[----:B-1----:R-:W1:Y:S01]  /*7d70*/  LDS.128 R4, [R0+0x1000] ;  /* 0x0010000000047984 */ /* 0x002e620000000c00 */
[C---:B------:R-:W-:Y:S01]  /*7d80*/  IMAD.U32 R24, R11.reuse, 0x10000, RZ ;  /* 0x000100000b187824 */ /* 0x040fe200078e00ff */
[----:B------:R-:W-:Y:S01]  /*7d90*/  LOP3.LUT R26, R11, 0xffff0000, RZ, 0xc0, !PT ;  /* 0xffff00000b1a7812 */ /* 0x000fe200078ec0ff */
        /* <DEDUP_REMOVED lines=36> */
.L_x_1296:
[----:B------:R-:W-:-:S03]  /*7fe0*/  UMOV UR4, 0xffffffff ;  /* 0xffffffff00047882 */ /* 0x000fc60000000000 */
[----:B------:R-:W-:Y:S05]  /*7ff0*/  BRA.DIV UR4, `(.L_x_1309) ;  /* 0x0000013e04747947 */ /* 0x000fea000b800000 */
[----:B------:R0:W1:Y:S04]  /*8000*/  SHFL.IDX PT, R0, R27, RZ, 0x1c1f ;  /* 0x001c1fff1b007589 */ /* 0x00006800000e0000 */
[----:B------:R0:W2:Y:S04]  /*8010*/  SHFL.IDX PT, R3, R26, RZ, 0x1c1f ;  /* 0x001c1fff1a037589 */ /* 0x0000a800000e0000 */
[----:B------:R0:W3:Y:S04]  /*8020*/  SHFL.IDX PT, R20, R29, RZ, 0x1c1f ;  /* 0x001c1fff1d147589 */ /* 0x0000e800000e0000 */
[----:B------:R0:W4:Y:S02]  /*8030*/  SHFL.IDX PT, R14, R28, RZ, 0x1c1f ;  /* 0x001c1fff1c0e7589 */ /* 0x00012400000e0000 */
.L_x_1518:
[----:B------:R-:W5:Y:S01]  /*8040*/  LDL R6, [R1+0x48] ;  /* 0x0000480001067983 */ /* 0x000f620000100800 */
[----:B------:R-:W-:Y:S01]  /*8050*/  ULDC UR4, c[0x0][0x448] ;  /* 0x0001120000047ab9 */ /* 0x000fe20000000800 */
[----:B0-----:R-:W0:Y:S01]  /*8060*/  LDC R27, c[0x0][0x3f4] ;  /* 0x0000fd00ff1b7b82 */ /* 0x001e220000000800 */
[----:B------:R-:W-:Y:S01]  /*8070*/  IMAD R24, R24, UR4, RZ ;  /* 0x0000000418187c24 */ /* 0x000fe2000f8e02ff */
[----:B------:R-:W-:Y:S01]  /*8080*/  BSSY B1, `(.L_x_1310) ;  /* 0x0000017000017945 */ /* 0x000fe20003800000 */
[----:B------:R-:W-:Y:S02]  /*8090*/  CS2R R10, SRZ ;  /* 0x00000000000a7805 */ /* 0x000fe4000001ff00 */
[----:B------:R-:W-:Y:S02]  /*80a0*/  CS2R R8, SRZ ;  /* 0x0000000000087805 */ /* 0x000fe4000001ff00 */
[----:B------:R-:W-:Y:S02]  /*80b0*/  ISETP.GE.AND P0, PT, R4, R24, PT ;  /* 0x000000180400720c */ /* 0x000fe40003f06270 */
[----:B-----5:R-:W-:-:S04]  /*80c0*/  LEA.HI R5, R6, R6, RZ, 0x1 ;  /* 0x0000000606057211 */ /* 0x020fc800078f08ff */
[----:B------:R-:W-:-:S05]  /*80d0*/  LOP3.LUT R5, R5, 0xfffffffe, RZ, 0xc0, !PT ;  /* 0xfffffffe05057812 */ /* 0x000fca00078ec0ff */
[----:B------:R-:W-:Y:S01]  /*80e0*/  IMAD.IADD R21, R6, 0x1, -R5 ;  /* 0x0000000106157824 */ /* 0x000fe200078e0a05 */
[----:B------:R-:W-:Y:S02]  /*80f0*/  CS2R R6, SRZ ;  /* 0x0000000000067805 */ /* 0x000fe4000001ff00 */
[----:B------:R-:W-:Y:S02]  /*8100*/  CS2R R4, SRZ ;  /* 0x0000000000047805 */ /* 0x000fe4000001ff00 */
[----:B------:R-:W-:Y:S01]  /*8110*/  SHF.L.U32 R29, R21, 0x1f, RZ ;  /* 0x0000001f151d7819 */ /* 0x000fe200000006ff */
[----:B0-----:R-:W-:Y:S06]  /*8120*/  @P0 BRA `(.L_x_1311) ;  /* 0x0000000000300947 */ /* 0x001fec0003800000 */
        /* <DEDUP_REMOVED lines=12> */
.L_x_1311:
[----:B------:R-:W-:Y:S05]  /*81f0*/  BSYNC B1 ;  /* 0x0000000000017941 */ /* 0x000fea0003800000 */
.L_x_1310:
[----:B------:R-:W4:Y:S01]  /*8200*/  SYNCS.PHASECHK.TRANS64.TRYWAIT P1, [R2+URZ+0x38800], R29 ;  /* 0x0388001d020075a7 */ /* 0x000f22000802017f */
[----:B-1----:R-:W-:Y:S01]  /*8210*/  IMAD R0, R25, -0x40, R24 ;  /* 0xffffffc019007824 */ /* 0x002fe200078e0218 */
[----:B-----5:R-:W-:Y:S01]  /*8220*/  SHF.R.U64 R31, R8, 0x10, R9 ;  /* 0x00000010081f7819 */ /* 0x020fe20000001209 */
[----:B---3--:R-:W-:Y:S01]  /*8230*/  IMAD.MOV.U32 R20, RZ, RZ, R8 ;  /* 0x000000ffff147224 */ /* 0x008fe200078e0008 */
[----:B------:R-:W-:Y:S01]  /*8240*/  SHF.R.U64 R8, R10, 0x10, R11 ;  /* 0x000000100a087819 */ /* 0x000fe2000000120b */
[----:B--2---:R-:W-:Y:S01]  /*8250*/  IMAD.MOV.U32 R3, RZ, RZ, R10 ;  /* 0x000000ffff037224 */ /* 0x004fe200078e000a */
[--C-:B------:R-:W-:Y:S01]  /*8260*/  SHF.R.U32.HI R26, RZ, 0x10, R9.reuse ;  /* 0x00000010ff1a7819 */ /* 0x100fe20000011609 */
[----:B0-----:R-:W-:Y:S01]  /*8270*/  IMAD.MOV.U32 R15, RZ, RZ, R9 ;  /* 0x000000ffff0f7224 */ /* 0x001fe200078e0009 */
[--C-:B------:R-:W-:Y:S01]  /*8280*/  SHF.R.U32.HI R25, RZ, 0x10, R11.reuse ;  /* 0x00000010ff197819 */ /* 0x100fe2000001160b */
[----:B----4-:R-:W-:Y:S01]  /*8290*/  IMAD.MOV.U32 R14, RZ, RZ, R11 ;  /* 0x000000ffff0e7224 */ /* 0x010fe200078e000b */
        /* <DEDUP_REMOVED lines=23> */
.L_x_1519:
[----:B------:R-:W-:Y:S05]  /*8410*/  BSYNC B1 ;  /* 0x0000000000017941 */ /* 0x000fea0003800000 */
.L_x_1312:
[----:B------:R-:W-:Y:S04]  /*8420*/  BSSY B1, `(.L_x_1314) ;  /* 0x000005a000017945 */ /* 0x000fe80003800000 */
[----:B------:R-:W-:Y:S05]  /*8430*/  @P2 BRA `(.L_x_1315) ;  /* 0x0000000400602947 */ /* 0x000fea0003800000 */
[----:B------:R-:W-:Y:S01]  /*8440*/  IMAD.SHL.U32 R4, R190, 0x40, RZ ;  /* 0x00000040be047824 */ /* 0x000fe200078e00ff */
[----:B------:R-:W-:Y:S01]  /*8450*/  LOP3.LUT R37, R24, 0xffff0000, RZ, 0xc0, !PT ;  /* 0xffff000018257812 */ /* 0x000fe200078ec0ff */
[----:B------:R-:W-:Y:S01]  /*8460*/  IMAD.IADD R6, R16, 0x1, R27 ;  /* 0x0000000110067824 */ /* 0x000fe200078e021b */
[----:B------:R-:W-:Y:S01]  /*8470*/  LOP3.LUT R35, R20, 0xffff0000, RZ, 0xc0, !PT ;  /* 0xffff000014237812 */ /* 0x000fe200078ec0ff */
[----:B------:R-:W-:Y:S01]  /*8480*/  IMAD.U32 R36, R24, 0x10000, RZ ;  /* 0x0001000018247824 */ /* 0x000fe200078e00ff */
[----:B------:R-:W-:Y:S01]  /*8490*/  LOP3.LUT R7, R4, 0x1c0, RZ, 0xc0, !PT ;  /* 0x000001c004077812 */ /* 0x000fe200078ec0ff */
[----:B------:R-:W-:Y:S02]  /*84a0*/  IMAD.U32 R34, R20, 0x10000, RZ ;  /* 0x0001000014227824 */ /* 0x000fe400078e00ff */
[----:B------:R-:W-:Y:S01]  /*84b0*/  IMAD.U32 R39, R13, 0x10000, RZ ;  /* 0x000100000d277824 */ /* 0x000fe200078e00ff */
[----:B------:R-:W-:Y:S02]  /*84c0*/  SHF.R.U32.HI R9, RZ, 0x3, R7 ;  /* 0x00000003ff097819 */ /* 0x000fe40000011607 */
[----:B------:R-:W-:-:S02]  /*84d0*/  LOP3.LUT R6, R7, 0x38, R6, 0xf8, !PT ;  /* 0x0000003807067812 */ /* 0x000fc400078ef806 */
[----:B------:R-:W-:Y:S02]  /*84e0*/  LOP3.LUT R4, R7, 0x38, R16, 0xf8, !PT ;  /* 0x0000003807047812 */ /* 0x000fe400078ef810 */
[-C--:B------:R-:W-:Y:S02]  /*84f0*/  LOP3.LUT R7, R6, R9.reuse, RZ, 0x3c, !PT ;  /* 0x0000000906077212 */ /* 0x080fe400078e3cff */
[----:B------:R-:W-:-:S03]  /*8500*/  LOP3.LUT R5, R4, R9, RZ, 0x3c, !PT ;  /* 0x0000000904057212 */ /* 0x000fc600078e3cff */
[C---:B------:R-:W-:Y:S02]  /*8510*/  IMAD R9, R220.reuse, 0x200, R7 ;  /* 0x00000200dc097824 */ /* 0x040fe400078e0207 */
[----:B------:R-:W-:Y:S02]  /*8520*/  IMAD R5, R220, 0x200, R5 ;  /* 0x00000200dc057824 */ /* 0x000fe400078e0205 */
[--C-:B------:R-:W-:Y:S02]  /*8530*/  IMAD R44, R9, 0x2, R2.reuse ;  /* 0x00000002092c7824 */ /* 0x100fe400078e0202 */
[----:B------:R-:W-:-:S03]  /*8540*/  IMAD R42, R5, 0x2, R2 ;  /* 0x00000002052a7824 */ /* 0x000fc600078e0202 */
[----:B------:R-:W1:Y:S04]  /*8550*/  LDS.128 R8, [R44+0x20400] ;  /* 0x020400002c087984 */ /* 0x000e680000000c00 */
[----:B------:R-:W2:Y:S01]  /*8560*/  LDS.128 R4, [R42+0x20400] ;  /* 0x020400002a047984 */ /* 0x000ea20000000c00 */
[C---:B-1----:R-:W-:Y:S01]  /*8570*/  IMAD.U32 R30, R8.reuse, 0x10000, RZ ;  /* 0x00010000081e7824 */ /* 0x042fe200078e00ff */
[----:B------:R-:W-:Y:S01]  /*8580*/  LOP3.LUT R8, R8, 0xffff0000, RZ, 0xc0, !PT ;  /* 0xffff000008087812 */ /* 0x000fe200078ec0ff */
[C---:B------:R-:W-:Y:S01]  /*8590*/  IMAD.U32 R32, R10.reuse, 0x10000, RZ ;  /* 0x000100000a207824 */ /* 0x040fe200078e00ff */
[----:B------:R-:W-:Y:S01]  /*85a0*/  LOP3.LUT R10, R10, 0xffff0000, RZ, 0xc0, !PT ;  /* 0xffff00000a0a7812 */ /* 0x000fe200078ec0ff */
[----:B------:R-:W-:Y:S01]  /*85b0*/  FMUL.FTZ R38, R30, R36 ;  /* 0x000000241e267220 */ /* 0x000fe20000410000 */
[----:B--2---:R-:W-:-:S02]  /*85c0*/  IMAD.U32 R25, R4, 0x10000, RZ ;  /* 0x0001000004197824 */ /* 0x004fc400078e00ff */
[-C--:B------:R-:W-:Y:S01]  /*85d0*/  FMUL.FTZ R30, R30, R34.reuse ;  /* 0x000000221e1e7220 */ /* 0x080fe20000410000 */
[----:B------:R-:W-:Y:S01]  /*85e0*/  LOP3.LUT R4, R4, 0xffff0000, RZ, 0xc0, !PT ;  /* 0xffff000004047812 */ /* 0x000fe200078ec0ff */
[----:B------:R-:W-:Y:S01]  /*85f0*/  FMUL.FTZ R41, R8, R37 ;  /* 0x0000002508297220 */ /* 0x000fe20000410000 */
[C---:B------:R-:W-:Y:S01]  /*8600*/  FFMA.FTZ R38, R25.reuse, R34, -R38 ;  /* 0x0000002219267223 */ /* 0x040fe20000010826 */
[----:B------:R-:W-:Y:S01]  /*8610*/  FFMA.FTZ R30, R25, R36, R30 ;  /* 0x00000024191e7223 */ /* 0x000fe2000001001e */
[----:B------:R-:W-:Y:S02]  /*8620*/  IMAD.U32 R25, R3, 0x10000, RZ ;  /* 0x0001000003197824 */ /* 0x000fe400078e00ff */
[----:B------:R-:W-:Y:S01]  /*8630*/  FMUL.FTZ R45, R32, R39 ;  /* 0x00000027202d7220 */ /* 0x000fe20000410000 */
[----:B------:R-:W-:Y:S02]  /*8640*/  IMAD.U32 R28, R6, 0x10000, RZ ;  /* 0x00010000061c7824 */ /* 0x000fe400078e00ff */
[-C--:B------:R-:W-:Y:S01]  /*8650*/  FMUL.FTZ R43, R8, R35.reuse ;  /* 0x00000023082b7220 */ /* 0x080fe20000410000 */
[----:B------:R-:W-:Y:S01]  /*8660*/  FFMA.FTZ R41, R4, R35, -R41 ;  /* 0x0000002304297223 */ /* 0x000fe20000010829 */
[----:B------:R-:W-:Y:S01]  /*8670*/  LOP3.LUT R35, R13, 0xffff0000, RZ, 0xc0, !PT ;  /* 0xffff00000d237812 */ /* 0x000fe200078ec0ff */
[-C--:B------:R-:W-:Y:S01]  /*8680*/  FMUL.FTZ R32, R32, R25.reuse ;  /* 0x0000001920207220 */ /* 0x080fe20000410000 */
[----:B------:R-:W-:Y:S01]  /*8690*/  FFMA.FTZ R45, R28, R25, -R45 ;  /* 0x000000191c2d7223 */ /* 0x000fe2000001082d */
[----:B------:R-:W-:Y:S01]  /*86a0*/  LOP3.LUT R25, R3, 0xffff0000, RZ, 0xc0, !PT ;  /* 0xffff000003197812 */ /* 0x000fe200078ec0ff */
[----:B------:R-:W-:Y:S01]  /*86b0*/  FFMA.FTZ R43, R4, R37, R43 ;  /* 0x00000025042b7223 */ /* 0x000fe2000001002b */
[----:B------:R-:W-:Y:S01]  /*86c0*/  LOP3.LUT R6, R6, 0xffff0000, RZ, 0xc0, !PT ;  /* 0xffff000006067812 */ /* 0x000fe200078ec0ff */
[----:B------:R-:W-:Y:S01]  /*86d0*/  FFMA.FTZ R39, R28, R39, R32 ;  /* 0x000000271c277223 */ /* 0x000fe20000010020 */
[----:B------:R-:W-:Y:S01]  /*86e0*/  FMUL.FTZ R37, R10, R35 ;  /* 0x000000230a257220 */ /* 0x000fe20000410000 */
[----:B------:R-:W-:-:S02]  /*86f0*/  IMAD.U32 R31, R9, 0x10000, RZ ;  /* 0x00010000091f7824 */ /* 0x000fc400078e00ff */
[-C--:B------:R-:W-:Y:S01]  /*8700*/  FMUL.FTZ R47, R10, R25.reuse ;  /* 0x000000190a2f7220 */ /* 0x080fe20000410000 */
[----:B------:R-:W-:Y:S02]  /*8710*/  IMAD.U32 R28, R12, 0x10000, RZ ;  /* 0x000100000c1c7824 */ /* 0x000fe400078e00ff */
[C---:B------:R-:W-:Y:S01]  /*8720*/  FFMA.FTZ R34, R6.reuse, R25, -R37 ;  /* 0x0000001906227223 */ /* 0x040fe20000010825 */
[----:B------:R-:W-:Y:S02]  /*8730*/  IMAD.U32 R4, R15, 0x10000, RZ ;  /* 0x000100000f047824 */ /* 0x000fe400078e00ff */
[----:B------:R-:W-:Y:S01]  /*8740*/  FFMA.FTZ R36, R6, R35, R47 ;  /* 0x0000002306247223 */ /* 0x000fe2000001002f */
[----:B------:R-:W-:Y:S02]  /*8750*/  IMAD.U32 R33, R11, 0x10000, RZ ;  /* 0x000100000b217824 */ /* 0x000fe400078e00ff */
[----:B------:R-:W-:Y:S01]  /*8760*/  FMUL.FTZ R25, R31, R28 ;  /* 0x0000001c1f197220 */ /* 0x000fe20000410000 */
[----:B------:R-:W-:-:S02]  /*8770*/  IMAD.U32 R10, R0, 0x10000, RZ ;  /* 0x00010000000a7824 */ /* 0x000fc400078e00ff */
[----:B------:R-:W-:Y:S01]  /*8780*/  FMUL.FTZ R31, R31, R4 ;  /* 0x000000041f1f7220 */ /* 0x000fe20000410000 */
[----:B------:R-:W-:Y:S01]  /*8790*/  IMAD.U32 R26, R5, 0x10000, RZ ;  /* 0x00010000051a7824 */ /* 0x000fe200078e00ff */
[----:B------:R-:W-:Y:S01]  /*87a0*/  LOP3.LUT R9, R9, 0xffff0000, RZ, 0xc0, !PT ;  /* 0xffff000009097812 */ /* 0x000fe200078ec0ff */
[----:B------:R-:W-:Y:S02]  /*87b0*/  IMAD.U32 R8, R14, 0x10000, RZ ;  /* 0x000100000e087824 */ /* 0x000fe400078e00ff */
[----:B------:R-:W-:Y:S01]  /*87c0*/  FMUL.FTZ R6, R33, R10 ;  /* 0x0000000a21067220 */ /* 0x000fe20000410000 */
[----:B0-----:R-:W-:Y:S02]  /*87d0*/  IMAD.U32 R29, R7, 0x10000, RZ ;  /* 0x00010000071d7824 */ /* 0x001fe400078e00ff */
[C---:B------:R-:W-:Y:S01]  /*87e0*/  FFMA.FTZ R31, R26.reuse, R28, R31 ;  /* 0x0000001c1a1f7223 */ /* 0x040fe2000001001f */
[----:B------:R-:W-:Y:S01]  /*87f0*/  FMUL.FTZ R28, R33, R8 ;  /* 0x00000008211c7220 */ /* 0x000fe20000410000 */
[----:B------:R-:W-:Y:S01]  /*8800*/  FFMA.FTZ R25, R26, R4, -R25 ;  /* 0x000000041a197223 */ /* 0x000fe20000010819 */
[----:B------:R-:W-:Y:S01]  /*8810*/  FFMA.FTZ R33, R29, R8, -R6 ;  /* 0x000000081d217223 */ /* 0x000fe20000010806 */
[----:B------:R-:W-:Y:S01]  /*8820*/  LOP3.LUT R11, R11, 0xffff0000, RZ, 0xc0, !PT ;  /* 0xffff00000b0b7812 */ /* 0x000fe200078ec0ff */
[----:B------:R-:W-:Y:S01]  /*8830*/  FFMA.FTZ R29, R29, R10, R28 ;  /* 0x0000000a1d1d7223 */ /* 0x000fe2000001001c */
[----:B------:R-:W-:-:S02]  /*8840*/  LOP3.LUT R8, R12, 0xffff0000, RZ, 0xc0, !PT ;  /* 0xffff00000c087812 */ /* 0x000fc400078ec0ff */
[----:B------:R-:W-:Y:S02]  /*8850*/  LOP3.LUT R26, R0, 0xffff0000, RZ, 0xc0, !PT ;  /* 0xffff0000001a7812 */ /* 0x000fe400078ec0ff */
[----:B------:R-:W-:Y:S01]  /*8860*/  LOP3.LUT R4, R15, 0xffff0000, RZ, 0xc0, !PT ;  /* 0xffff00000f047812 */ /* 0x000fe200078ec0ff */
[----:B------:R-:W-:Y:S01]  /*8870*/  FMUL.FTZ R10, R9, R8 ;  /* 0x00000008090a7220 */ /* 0x000fe20000410000 */
[----:B------:R-:W-:Y:S01]  /*8880*/  LOP3.LUT R6, R14, 0xffff0000, RZ, 0xc0, !PT ;  /* 0xffff00000e067812 */ /* 0x000fe200078ec0ff */
[----:B------:R-:W-:Y:S01]  /*8890*/  FMUL.FTZ R40, R11, R26 ;  /* 0x0000001a0b287220 */ /* 0x000fe20000410000 */
[----:B------:R-:W-:Y:S01]  /*88a0*/  LOP3.LUT R5, R5, 0xffff0000, RZ, 0xc0, !PT ;  /* 0xffff000005057812 */ /* 0x000fe200078ec0ff */
[----:B------:R-:W-:Y:S01]  /*88b0*/  FMUL.FTZ R9, R9, R4 ;  /* 0x0000000409097220 */ /* 0x000fe20000410000 */
[----:B------:R-:W-:Y:S01]  /*88c0*/  LOP3.LUT R7, R7, 0xffff0000, RZ, 0xc0, !PT ;  /* 0xffff000007077812 */ /* 0x000fe200078ec0ff */
[----:B------:R-:W-:Y:S02]  /*88d0*/  FMUL.FTZ R11, R11, R6 ;  /* 0x000000060b0b7220 */ /* 0x000fe40000410000 */
        /* <DEDUP_REMOVED lines=8> */
[----:B------:R-:W-:Y:S02]  /*8960*/  F2FP.BF16.F32.PACK_AB R8, R43, R30 ;  /* 0x0000001e2b08723e */ /* 0x000fe400000010ff */
[----:B------:R-:W-:Y:S01]  /*8970*/  F2FP.BF16.F32.PACK_AB R10, R36, R39 ;  /* 0x00000027240a723e */ /* 0x000fe200000010ff */
[----:B------:R1:W-:Y:S01]  /*8980*/  STS.128 [R42+0x20400], R4 ;  /* 0x020400042a007388 */ /* 0x0003e20000000c00 */
[----:B------:R-:W-:-:S02]  /*8990*/  F2FP.BF16.F32.PACK_AB R9, R32, R31 ;  /* 0x0000001f2009723e */ /* 0x000fc400000010ff */
[----:B------:R-:W-:-:S05]  /*89a0*/  F2FP.BF16.F32.PACK_AB R11, R26, R29 ;  /* 0x0000001d1a0b723e */ /* 0x000fca00000010ff */
[----:B------:R1:W-:Y:S02]  /*89b0*/  STS.128 [R44+0x20400], R8 ;  /* 0x020400082c007388 */ /* 0x0003e40000000c00 */
.L_x_1315:
[----:B------:R-:W-:Y:S05]  /*89c0*/  BSYNC B1 ;  /* 0x0000000000017941 */ /* 0x000fea0003800000 */
.L_x_1314:
        /* <DEDUP_REMOVED lines=13> */
[C---:B------:R-:W-:Y:S01]  /*8aa0*/  IMAD.U32 R36, R24.reuse, 0x10000, RZ ;  /* 0x0001000018247824 */ /* 0x040fe200078e00ff */
[----:B------:R-:W-:Y:S01]  /*8ab0*/  LOP3.LUT R38, R24, 0xffff0000, RZ, 0xc0, !PT ;  /* 0xffff000018267812 */ /* 0x000fe200078ec0ff */
[C---:B------:R-:W-:Y:S01]  /*8ac0*/  IMAD.U32 R34, R20.reuse, 0x10000, RZ ;  /* 0x0001000014227824 */ /* 0x040fe200078e00ff */
[----:B------:R-:W-:Y:S01]  /*8ad0*/  LOP3.LUT R20, R20, 0xffff0000, RZ, 0xc0, !PT ;  /* 0xffff000014147812 */ /* 0x000fe200078ec0ff */
[----:B------:R-:W-:Y:S02]  /*8ae0*/  IMAD.U32 R45, R12, 0x10000, RZ ;  /* 0x000100000c2d7824 */ /* 0x000fe400078e00ff */
[----:B------:R-:W-:Y:S02]  /*8af0*/  IMAD.U32 R43, R15, 0x10000, RZ ;  /* 0x000100000f2b7824 */ /* 0x000fe400078e00ff */
[----:B--2---:R-:W-:-:S04]  /*8b00*/  IMAD.IADD R9, R5, 0x1, R4 ;  /* 0x0000000105097824 */ /* 0x004fc800078e0204 */
[----:B------:R-:W-:Y:S01]  /*8b10*/  IMAD R25, R9, 0x2, R2 ;  /* 0x0000000209197824 */ /* 0x000fe200078e0202 */
[----:B---3--:R-:W1:Y:S04]  /*8b20*/  LDS.128 R4, [R40+0x20400] ;  /* 0x0204000028047984 */ /* 0x008e680000000c00 */
[----:B------:R-:W2:Y:S01]  /*8b30*/  LDS.128 R8, [R25+0x20400] ;  /* 0x0204000019087984 */ /* 0x000ea20000000c00 */
[----:B-1----:R-:W-:Y:S02]  /*8b40*/  IMAD.U32 R26, R4, 0x10000, RZ ;  /* 0x00010000041a7824 */ /* 0x002fe400078e00ff */
[C---:B--2---:R-:W-:Y:S01]  /*8b50*/  IMAD.U32 R30, R8.reuse, 0x10000, RZ ;  /* 0x00010000081e7824 */ /* 0x044fe200078e00ff */
[----:B------:R-:W-:Y:S01]  /*8b60*/  LOP3.LUT R8, R8, 0xffff0000, RZ, 0xc0, !PT ;  /* 0xffff000008087812 */ /* 0x000fe200078ec0ff */
[----:B------:R-:W-:Y:S01]  /*8b70*/  IMAD.U32 R31, R9, 0x10000, RZ ;  /* 0x00010000091f7824 */ /* 0x000fe200078e00ff */
[----:B------:R-:W-:Y:S01]  /*8b80*/  LOP3.LUT R4, R4, 0xffff0000, RZ, 0xc0, !PT ;  /* 0xffff000004047812 */ /* 0x000fe200078ec0ff */
[-C--:B------:R-:W-:Y:S01]  /*8b90*/  FMUL.FTZ R35, R36, R30.reuse ;  /* 0x0000001e24237220 */ /* 0x080fe20000410000 */
[----:B------:R-:W-:Y:S01]  /*8ba0*/  FMUL.FTZ R37, R34, R30 ;  /* 0x0000001e22257220 */ /* 0x000fe20000410000 */
[-C--:B------:R-:W-:Y:S01]  /*8bb0*/  FMUL.FTZ R39, R38, R8.reuse ;  /* 0x0000000826277220 */ /* 0x080fe20000410000 */
[----:B------:R-:W-:Y:S01]  /*8bc0*/  FMUL.FTZ R41, R20, R8 ;  /* 0x0000000814297220 */ /* 0x000fe20000410000 */
[-C--:B------:R-:W-:Y:S01]  /*8bd0*/  FFMA.FTZ R35, R34, R26.reuse, -R35 ;  /* 0x0000001a22237223 */ /* 0x080fe20000010823 */
[----:B------:R-:W-:Y:S01]  /*8be0*/  FFMA.FTZ R37, R36, R26, R37 ;  /* 0x0000001a24257223 */ /* 0x000fe20000010025 */
[----:B------:R-:W-:-:S02]  /*8bf0*/  IMAD.U32 R27, R5, 0x10000, RZ ;  /* 0x00010000051b7824 */ /* 0x000fc400078e00ff */
[-C--:B------:R-:W-:Y:S01]  /*8c00*/  FMUL.FTZ R24, R45, R31.reuse ;  /* 0x0000001f2d187220 */ /* 0x080fe20000410000 */
[----:B------:R-:W-:Y:S01]  /*8c10*/  FMUL.FTZ R26, R43, R31 ;  /* 0x0000001f2b1a7220 */ /* 0x000fe20000410000 */
[----:B------:R-:W-:Y:S02]  /*8c20*/  IMAD.U32 R32, R10, 0x10000, RZ ;  /* 0x000100000a207824 */ /* 0x000fe400078e00ff */
[-C--:B------:R-:W-:Y:S01]  /*8c30*/  FFMA.FTZ R8, R20, R4.reuse, -R39 ;  /* 0x0000000414087223 */ /* 0x080fe20000010827 */
[----:B------:R-:W-:Y:S02]  /*8c40*/  IMAD.U32 R34, R13, 0x10000, RZ ;  /* 0x000100000d227824 */ /* 0x000fe400078e00ff */
[----:B------:R-:W-:Y:S01]  /*8c50*/  FFMA.FTZ R20, R38, R4, R41 ;  /* 0x0000000426147223 */ /* 0x000fe20000010029 */
[----:B------:R-:W-:Y:S01]  /*8c60*/  LOP3.LUT R10, R10, 0xffff0000, RZ, 0xc0, !PT ;  /* 0xffff00000a0a7812 */ /* 0x000fe200078ec0ff */
[C---:B------:R-:W-:Y:S01]  /*8c70*/  IMAD.U32 R4, R3.reuse, 0x10000, RZ ;  /* 0x0001000003047824 */ /* 0x040fe200078e00ff */
[----:B------:R-:W-:Y:S01]  /*8c80*/  LOP3.LUT R30, R3, 0xffff0000, RZ, 0xc0, !PT ;  /* 0xffff0000031e7812 */ /* 0x000fe200078ec0ff */
[-C--:B------:R-:W-:Y:S01]  /*8c90*/  FFMA.FTZ R24, R43, R27.reuse, -R24 ;  /* 0x0000001b2b187223 */ /* 0x080fe20000010818 */
[----:B------:R-:W-:Y:S01]  /*8ca0*/  LOP3.LUT R36, R13, 0xffff0000, RZ, 0xc0, !PT ;  /* 0xffff00000d247812 */ /* 0x000fe200078ec0ff */
[----:B------:R-:W-:Y:S01]  /*8cb0*/  FFMA.FTZ R26, R45, R27, R26 ;  /* 0x0000001b2d1a7223 */ /* 0x000fe2000001001a */
[----:B------:R-:W-:-:S02]  /*8cc0*/  IMAD.U32 R28, R6, 0x10000, RZ ;  /* 0x00010000061c7824 */ /* 0x000fc400078e00ff */
[-C--:B------:R-:W-:Y:S01]  /*8cd0*/  FMUL.FTZ R27, R34, R32.reuse ;  /* 0x00000020221b7220 */ /* 0x080fe20000410000 */
[----:B------:R-:W-:Y:S01]  /*8ce0*/  IMAD.U32 R33, R11, 0x10000, RZ ;  /* 0x000100000b217824 */ /* 0x000fe200078e00ff */
[----:B------:R-:W-:Y:S01]  /*8cf0*/  LOP3.LUT R6, R6, 0xffff0000, RZ, 0xc0, !PT ;  /* 0xffff000006067812 */ /* 0x000fe200078ec0ff */
[----:B------:R-:W-:Y:S02]  /*8d00*/  IMAD.U32 R41, R0, 0x10000, RZ ;  /* 0x0001000000297824 */ /* 0x000fe400078e00ff */
[----:B------:R-:W-:Y:S01]  /*8d10*/  FMUL.FTZ R3, R4, R32 ;  /* 0x0000002004037220 */ /* 0x000fe20000410000 */
[-C--:B------:R-:W-:Y:S01]  /*8d20*/  FMUL.FTZ R13, R36, R10.reuse ;  /* 0x0000000a240d7220 */ /* 0x080fe20000410000 */
[----:B------:R-:W-:Y:S01]  /*8d30*/  FMUL.FTZ R31, R30, R10 ;  /* 0x0000000a1e1f7220 */ /* 0x000fe20000410000 */
[----:B------:R-:W-:Y:S01]  /*8d40*/  FFMA.FTZ R27, R4, R28, -R27 ;  /* 0x0000001c041b7223 */ /* 0x000fe2000001081b */
[----:B------:R-:W-:Y:S02]  /*8d50*/  IMAD.U32 R39, R14, 0x10000, RZ ;  /* 0x000100000e277824 */ /* 0x000fe400078e00ff */
[----:B------:R-:W-:Y:S01]  /*8d60*/  FMUL.FTZ R4, R41, R33 ;  /* 0x0000002129047220 */ /* 0x000fe20000410000 */
[----:B0-----:R-:W-:-:S02]  /*8d70*/  IMAD.U32 R29, R7, 0x10000, RZ ;  /* 0x00010000071d7824 */ /* 0x001fc400078e00ff */
[----:B------:R-:W-:Y:S01]  /*8d80*/  FFMA.FTZ R10, R34, R28, R3 ;  /* 0x0000001c220a7223 */ /* 0x000fe20000010003 */
[-C--:B------:R-:W-:Y:S01]  /*8d90*/  FFMA.FTZ R28, R30, R6.reuse, -R13 ;  /* 0x000000061e1c7223 */ /* 0x080fe2000001080d */
[----:B------:R-:W-:Y:S01]  /*8da0*/  FFMA.FTZ R31, R36, R6, R31 ;  /* 0x00000006241f7223 */ /* 0x000fe2000001001f */
[----:B------:R-:W-:Y:S01]  /*8db0*/  FMUL.FTZ R6, R39, R33 ;  /* 0x0000002127067220 */ /* 0x000fe20000410000 */
[----:B------:R-:W-:Y:S01]  /*8dc0*/  LOP3.LUT R9, R9, 0xffff0000, RZ, 0xc0, !PT ;  /* 0xffff000009097812 */ /* 0x000fe200078ec0ff */
[----:B------:R-:W-:Y:S01]  /*8dd0*/  FFMA.FTZ R13, R39, R29, -R4 ;  /* 0x0000001d270d7223 */ /* 0x000fe20000010804 */
[----:B------:R-:W-:Y:S02]  /*8de0*/  LOP3.LUT R33, R12, 0xffff0000, RZ, 0xc0, !PT ;  /* 0xffff00000c217812 */ /* 0x000fe400078ec0ff */
[----:B------:R-:W-:Y:S02]  /*8df0*/  LOP3.LUT R11, R11, 0xffff0000, RZ, 0xc0, !PT ;  /* 0xffff00000b0b7812 */ /* 0x000fe400078ec0ff */
[----:B------:R-:W-:-:S02]  /*8e00*/  LOP3.LUT R3, R15, 0xffff0000, RZ, 0xc0, !PT ;  /* 0xffff00000f037812 */ /* 0x000fc400078ec0ff */
[----:B------:R-:W-:Y:S02]  /*8e10*/  LOP3.LUT R39, R0, 0xffff0000, RZ, 0xc0, !PT ;  /* 0xffff000000277812 */ /* 0x000fe400078ec0ff */
[----:B------:R-:W-:Y:S01]  /*8e20*/  LOP3.LUT R15, R14, 0xffff0000, RZ, 0xc0, !PT ;  /* 0xffff00000e0f7812 */ /* 0x000fe200078ec0ff */
[----:B------:R-:W-:Y:S01]  /*8e30*/  FFMA.FTZ R29, R41, R29, R6 ;  /* 0x0000001d291d7223 */ /* 0x000fe20000010006 */
[----:B------:R-:W-:Y:S01]  /*8e40*/  LOP3.LUT R5, R5, 0xffff0000, RZ, 0xc0, !PT ;  /* 0xffff000005057812 */ /* 0x000fe200078ec0ff */
[----:B------:R-:W-:Y:S01]  /*8e50*/  FMUL.FTZ R0, R33, R9 ;  /* 0x0000000921007220 */ /* 0x000fe20000410000 */
[----:B------:R-:W-:Y:S01]  /*8e60*/  LOP3.LUT R7, R7, 0xffff0000, RZ, 0xc0, !PT ;  /* 0xffff000007077812 */ /* 0x000fe200078ec0ff */
[----:B------:R-:W-:Y:S01]  /*8e70*/  FMUL.FTZ R6, R39, R11 ;  /* 0x0000000b27067220 */ /* 0x000fe20000410000 */
[----:B------:R-:W-:Y:S01]  /*8e80*/  FMUL.FTZ R4, R3, R9 ;  /* 0x0000000903047220 */ /* 0x000fe20000410000 */
[----:B------:R-:W-:Y:S01]  /*8e90*/  FMUL.FTZ R12, R15, R11 ;  /* 0x0000000b0f0c7220 */ /* 0x000fe20000410000 */
[----:B------:R-:W-:Y:S01]  /*8ea0*/  FFMA.FTZ R3, R3, R5, -R0 ;  /* 0x0000000503037223 */ /* 0x000fe20000010800 */
[----:B------:R-:W-:Y:S01]  /*8eb0*/  FFMA.FTZ R0, R15, R7, -R6 ;  /* 0x000000070f007223 */ /* 0x000fe20000010806 */
        /* <DEDUP_REMOVED lines=12> */
.L_x_1306:
[----:B------:R-:W-:Y:S05]  /*8f80*/  BSYNC B0 ;  /* 0x0000000000007941 */ /* 0x000fea0003800000 */
.L_x_1295:
        /* <DEDUP_REMOVED lines=8> */
.L_x_1292:
[----:B------:R-:W-:-:S13]  /*9010*/  ISETP.NE.AND P0, PT, R188, 0x3, PT ;  /* 0x00000003bc00780c */ /* 0x000fda0003f05270 */
[----:B------:R-:W-:Y:S05]  /*9020*/  @!P0 BRA `(.L_x_1316) ;  /* 0x0000000000048947 */ /* 0x000fea0003800000 */
[----:B------:R-:W-:Y:S01]  /*9030*/  BPT.TRAP 0x1 ;  /* 0x000000040000795c */ /* 0x000fe20000300000 */
.L_x_1316:
[----:B-1-3--:R-:W-:Y:S01]  /*9040*/  IMAD R11, R18, 0x8, R2 ;  /* 0x00000008120b7824 */ /* 0x00afe200078e0202 */
[----:B------:R-:W-:-:S04]  /*9050*/  SHF.L.U32 R10, R184, 0x1f, RZ ;  /* 0x0000001fb80a7819 */ /* 0x000fc800000006ff */
[----:B------:R1:W3:Y:S01]  /*9060*/  SYNCS.PHASECHK.TRANS64.TRYWAIT P1, [R11+URZ+0x38830], R10 ;  /* 0x0388300a0b0075a7 */ /* 0x0002e2000802017f */
[----:B------:R-:W-:Y:S05]  /*9070*/  @!P0 BRA `(.L_x_1317) ;  /* 0x0000000000048947 */ /* 0x000fea0003800000 */
[----:B------:R-:W-:Y:S01]  /*9080*/  BPT.TRAP 0x1 ;  /* 0x000000040000795c */ /* 0x000fe20000300000 */
.L_x_1317:
[C---:B--2---:R-:W-:Y:S02]  /*9090*/  VIADD R0, R2.reuse, 0x22400 ;  /* 0x0002240002007836 */ /* 0x044fe40000000000 */
[----:B0-----:R-:W-:-:S03]  /*90a0*/  VIADD R3, R2, 0x20400 ;  /* 0x0002040002037836 */ /* 0x001fc60000000000 */
[----:B------:R-:W-:Y:S02]  /*90b0*/  SHF.R.U32.HI R0, RZ, 0x4, R0 ;  /* 0x00000004ff007819 */ /* 0x000fe40000011600 */
[----:B------:R-:W-:Y:S02]  /*90c0*/  SHF.R.U32.HI R3, RZ, 0x4, R3 ;  /* 0x00000004ff037819 */ /* 0x000fe40000011603 */
[----:B------:R-:W-:Y:S02]  /*90d0*/  LOP3.LUT R0, R0, 0x3fff, RZ, 0xc0, !PT ;  /* 0x00003fff00007812 */ /* 0x000fe400078ec0ff */
[----:B------:R-:W-:Y:S02]  /*90e0*/  LOP3.LUT R3, R3, 0x3fff, RZ, 0xc0, !PT ;  /* 0x00003fff03037812 */ /* 0x000fe400078ec0ff */
[----:B------:R-:W-:Y:S01]  /*90f0*/  LOP3.LUT R218, R0, 0x10000, RZ, 0xfc, !PT ;  /* 0x0001000000da7812 */ /* 0x000fe200078efcff */
[----:B---3--:R-:W-:Y:S06]  /*9100*/  @P1 BRA `(.L_x_1318) ;  /* 0x0000000000081947 */ /* 0x008fec0003800000 */
[----:B------:R-:W0:Y:S02]  /*9110*/  SYNCS.PHASECHK.TRANS64.TRYWAIT P1, [R11+URZ+0x38830], R10 ;  /* 0x0388300a0b0075a7 */ /* 0x000e24000802017f */
[----:B0-----:R-:W-:Y:S05]  /*9120*/  @!P1 BRA `(.L_x_1319) ;  /* 0x0000012c00ac9947 */ /* 0x001fea0003800000 */
.L_x_1318:
[----:B------:R-:W-:Y:S01]  /*9130*/  IMAD R12, R18, 0x200, R218 ;  /* 0x00000200120c7824 */ /* 0x000fe200078e02da */
[----:B------:R-:W-:Y:S01]  /*9140*/  LOP3.LUT R8, R3, 0x10000, RZ, 0xfc, !PT ;  /* 0x0001000003087812 */ /* 0x000fe200078efcff */
[----:B------:R-:W-:Y:S01]  /*9150*/  IMAD.MOV.U32 R9, RZ, RZ, 0x40000040 ;  /* 0x40000040ff097424 */ /* 0x000fe200078e00ff */
[----:B------:R-:W-:Y:S05]  /*9160*/  WARPSYNC.ALL ;  /* 0x0000000000007948 */ /* 0x000fea0003800000 */
[----:B------:R-:W-:Y:S01]  /*9170*/  IMAD.MOV.U32 R13, RZ, RZ, 0x40000040 ;  /* 0x40000040ff0d7424 */ /* 0x000fe200078e00ff */
[C---:B------:R-:W-:Y:S01]  /*9180*/  R2UR UR4, R8.reuse ;  /* 0x00000000080472ca */ /* 0x040fe200000e0000 */
[----:B-----5:R-:W-:Y:S01]  /*9190*/  WARPGROUP.ARRIVE ;  /* 0x00000000000079c5 */ /* 0x020fe20000000000 */
[----:B------:R-:W-:Y:S01]  /*91a0*/  R2UR UR5, R9 ;  /* 0x00000000090572ca */ /* 0x000fe200000e0000 */
[----:B------:R-:W-:Y:S01]  /*91b0*/  VIADD R4, R8, 0x2 ;  /* 0x0000000208047836 */ /* 0x000fe20000000000 */
[C---:B------:R-:W-:Y:S01]  /*91c0*/  R2UR UR6, R12.reuse ;  /* 0x000000000c0672ca */ /* 0x040fe200000e0000 */
[C---:B------:R-:W-:Y:S01]  /*91d0*/  VIADD R6, R12.reuse, 0x2 ;  /* 0x000000020c067836 */ /* 0x040fe20000000000 */
[----:B------:R-:W-:Y:S01]  /*91e0*/  R2UR UR7, R13 ;  /* 0x000000000d0772ca */ /* 0x000fe200000e0000 */
[----:B------:R-:W-:Y:S01]  /*91f0*/  IMAD.MOV.U32 R5, RZ, RZ, 0x40000040 ;  /* 0x40000040ff057424 */ /* 0x000fe200078e00ff */
[----:B------:R-:W-:Y:S01]  /*9200*/  SHF.L.U32 R21, R21, 0x1f, RZ ;  /* 0x0000001f15157819 */ /* 0x000fe200000006ff */
[----:B------:R-:W-:Y:S01]  /*9210*/  IMAD.MOV.U32 R7, RZ, RZ, 0x40000040 ;  /* 0x40000040ff077424 */ /* 0x000fe200078e00ff */
[----:B------:R-:W-:Y:S01]  /*9220*/  BSSY B0, `(.L_x_1320) ;  /* 0x0000022000007945 */ /* 0x000fe20003800000 */
[----:B------:R-:W-:-:S02]  /*9230*/  VIADD R14, R12, 0x4 ;  /* 0x000000040c0e7836 */ /* 0x000fc40000000000 */
[----:B------:R-:W-:Y:S02]  /*9240*/  IMAD.MOV.U32 R15, RZ, RZ, 0x40000040 ;  /* 0x40000040ff0f7424 */ /* 0x000fe400078e00ff */
[----:B------:R-:W-:Y:S02]  /*9250*/  VIADD R12, R12, 0x6 ;  /* 0x000000060c0c7836 */ /* 0x000fe40000000000 */
[----:B------:R-:W-:Y:S02]  /*9260*/  IMAD.MOV.U32 R9, RZ, RZ, 0x40000040 ;  /* 0x40000040ff097424 */ /* 0x000fe400078e00ff */
[----:B------:R-:W-:Y:S01]  /*9270*/  HGMMA.64x64x16.F32.BF16 R24, gdesc[UR4], RZ, !UPT, gsb0 ;  /* 0x00e00000041879f0 */ /* 0x000fe2000c0018ff */
[----:B------:R-:W-:Y:S01]  /*9280*/  R2UR UR4, R4 ;  /* 0x00000000040472ca */ /* 0x000fe200000e0000 */
[----:B------:R-:W-:Y:S01]  /*9290*/  IMAD.MOV.U32 R13, RZ, RZ, 0x40000040 ;  /* 0x40000040ff0d7424 */ /* 0x000fe200078e00ff */
[----:B------:R-:W-:Y:S02]  /*92a0*/  R2UR UR5, R5 ;  /* 0x00000000050572ca */ /* 0x000fe400000e0000 */
[----:B------:R-:W-:Y:S01]  /*92b0*/  R2UR UR6, R6 ;  /* 0x00000000060672ca */ /* 0x000fe200000e0000 */
[----:B------:R-:W-:Y:S01]  /*92c0*/  VIADD R6, R8, 0x4 ;  /* 0x0000000408067836 */ /* 0x000fe20000000000 */
[----:B------:R-:W-:Y:S01]  /*92d0*/  R2UR UR7, R7 ;  /* 0x00000000070772ca */ /* 0x000fe200000e0000 */
[----:B------:R-:W-:-:S02]  /*92e0*/  IMAD.MOV.U32 R7, RZ, RZ, 0x40000040 ;  /* 0x40000040ff077424 */ /* 0x000fc400078e00ff */
        /* <DEDUP_REMOVED lines=19> */
[----:B------:R-:W2:Y:S02]  /*9420*/  SYNCS.PHASECHK.TRANS64.TRYWAIT P1, [R2+URZ+0x38810], R21 ;  /* 0x03881015020075a7 */ /* 0x000ea4000802017f */
[----:B--2---:R-:W-:Y:S05]  /*9430*/  @!P1 BRA `(.L_x_1321) ;  /* 0x0000012800fc9947 */ /* 0x004fea0003800000 */
.L_x_1520:
[----:B------:R-:W-:Y:S05]  /*9440*/  BSYNC B0 ;  /* 0x0000000000007941 */ /* 0x000fea0003800000 */
.L_x_1320:
[----:B------:R-:W-:Y:S05]  /*9450*/  @!P0 BRA `(.L_x_1322) ;  /* 0x0000000000048947 */ /* 0x000fea0003800000 */
[----:B------:R-:W-:Y:S01]  /*9460*/  BPT.TRAP 0x1 ;  /* 0x000000040000795c */ /* 0x000fe20000300000 */
.L_x_1322:
[----:B------:R3:W4:Y:S01]  /*9470*/  SYNCS.PHASECHK.TRANS64.TRYWAIT P1, [R11+URZ+0x38850], R10 ;  /* 0x0388500a0b0075a7 */ /* 0x000722000802017f */
[----:B------:R-:W-:Y:S05]  /*9480*/  @!P0 BRA `(.L_x_1323) ;  /* 0x0000000000048947 */ /* 0x000fea0003800000 */
[----:B------:R-:W-:Y:S01]  /*9490*/  BPT.TRAP 0x1 ;  /* 0x000000040000795c */ /* 0x000fe20000300000 */
.L_x_1323:
[C---:B------:R-:W-:Y:S02]  /*94a0*/  VIADD R0, R2.reuse, 0x400 ;  /* 0x0000040002007836 */ /* 0x040fe40000000000 */
[----:B------:R-:W-:-:S03]  /*94b0*/  VIADD R3, R2, 0x26400 ;  /* 0x0002640002037836 */ /* 0x000fc60000000000 */
[----:B------:R-:W-:Y:S02]  /*94c0*/  SHF.R.U32.HI R0, RZ, 0x4, R0 ;  /* 0x00000004ff007819 */ /* 0x000fe40000011600 */
[----:B------:R-:W-:Y:S02]  /*94d0*/  SHF.R.U32.HI R3, RZ, 0x4, R3 ;  /* 0x00000004ff037819 */ /* 0x000fe40000011603 */
[----:B------:R-:W-:Y:S02]  /*94e0*/  LOP3.LUT R0, R0, 0x3fff, RZ, 0xc0, !PT ;  /* 0x00003fff00007812 */ /* 0x000fe400078ec0ff */
[----:B------:R-:W-:Y:S02]  /*94f0*/  LOP3.LUT R3, R3, 0x3fff, RZ, 0xc0, !PT ;  /* 0x00003fff03037812 */ /* 0x000fe400078ec0ff */
[----:B------:R-:W-:Y:S01]  /*9500*/  LOP3.LUT R219, R0, 0x10000, RZ, 0xfc, !PT ;  /* 0x0001000000db7812 */ /* 0x000fe200078efcff */
[----:B----4-:R-:W-:Y:S06]  /*9510*/  @P1 BRA `(.L_x_1324) ;  /* 0x0000000000081947 */ /* 0x010fec0003800000 */
[----:B------:R-:W4:Y:S02]  /*9520*/  SYNCS.PHASECHK.TRANS64.TRYWAIT P1, [R11+URZ+0x38850], R10 ;  /* 0x0388500a0b0075a7 */ /* 0x000f24000802017f */
[----:B----4-:R-:W-:Y:S05]  /*9530*/  @!P1 BRA `(.L_x_1325) ;  /* 0x0000012800d09947 */ /* 0x010fea0003800000 */
.L_x_1324:
[----:B------:R-:W-:Y:S01]  /*9540*/  LOP3.LUT R0, R3, 0x10000, RZ, 0xfc, !PT ;  /* 0x0001000003007812 */ /* 0x000fe200078efcff */
[----:B------:R-:W-:Y:S01]  /*9550*/  IMAD R12, R18, 0x1000, R219 ;  /* 0x00001000120c7824 */ /* 0x000fe200078e02db */
[----:B------:R-:W-:Y:S05]  /*9560*/  WARPSYNC.ALL ;  /* 0x0000000000007948 */ /* 0x000fea0003800000 */
[----:B------:R-:W-:Y:S01]  /*9570*/  IMAD.MOV.U32 R14, RZ, RZ, R0 ;  /* 0x000000ffff0e7224 */ /* 0x000fe200078e0000 */
[----:B------:R-:W-:Y:S01]  /*9580*/  R2UR UR6, R12 ;  /* 0x000000000c0672ca */ /* 0x000fe200000e0000 */
[----:B------:R-:W-:Y:S01]  /*9590*/  IMAD.MOV.U32 R15, RZ, RZ, 0x40000040 ;  /* 0x40000040ff0f7424 */ /* 0x000fe200078e00ff */
[----:B------:R-:W-:Y:S01]  /*95a0*/  WARPGROUP.ARRIVE ;  /* 0x00000000000079c5 */ /* 0x000fe20000000000 */
[----:B------:R-:W-:Y:S01]  /*95b0*/  IMAD.MOV.U32 R13, RZ, RZ, 0x40000040 ;  /* 0x40000040ff0d7424 */ /* 0x000fe200078e00ff */
[----:B------:R-:W-:Y:S01]  /*95c0*/  R2UR UR4, R14 ;  /* 0x000000000e0472ca */ /* 0x000fe200000e0000 */
[----:B------:R-:W-:Y:S01]  /*95d0*/  VIADD R14, R0, 0x2 ;  /* 0x00000002000e7836 */ /* 0x000fe20000000000 */
[----:B------:R-:W-:Y:S01]  /*95e0*/  R2UR UR5, R15 ;  /* 0x000000000f0572ca */ /* 0x000fe200000e0000 */
[----:B------:R-:W-:Y:S01]  /*95f0*/  VIADD R20, R12, 0x2 ;  /* 0x000000020c147836 */ /* 0x000fe20000000000 */
[----:B------:R-:W-:Y:S01]  /*9600*/  R2UR UR7, R13 ;  /* 0x000000000d0772ca */ /* 0x000fe200000e0000 */
[----:B------:R-:W-:Y:S01]  /*9610*/  IMAD.MOV.U32 R15, RZ, RZ, 0x40000040 ;  /* 0x40000040ff0f7424 */ /* 0x000fe200078e00ff */
[----:B------:R-:W5:Y:S01]  /*9620*/  S2R R56, SR_TID.X ;  /* 0x0000000000387919 */ /* 0x000f620000002100 */
[----:B--2---:R-:W-:-:S02]  /*9630*/  IMAD.MOV.U32 R21, RZ, RZ, 0x40000040 ;  /* 0x40000040ff157424 */ /* 0x004fc400078e00ff */
[----:B01-34-:R-:W-:Y:S02]  /*9640*/  VIADD R10, R0, 0x800 ;  /* 0x00000800000a7836 */ /* 0x01bfe40000000000 */
[----:B------:R-:W-:-:S06]  /*9650*/  IMAD.MOV.U32 R57, RZ, RZ, 0x4 ;  /* 0x00000004ff397424 */ /* 0x000fcc00078e00ff */
[----:B------:R-:W-:Y:S01]  /*9660*/  HGMMA.64x64x16.F32.BF16 R24, gdesc[UR4], R24, gsb0 ;  /* 0x00e00000041879f0 */ /* 0x000fe20008001818 */
[----:B------:R-:W-:Y:S01]  /*9670*/  R2UR UR4, R14 ;  /* 0x000000000e0472ca */ /* 0x000fe200000e0000 */
[----:B------:R-:W-:Y:S01]  /*9680*/  VIADD R14, R0, 0x4 ;  /* 0x00000004000e7836 */ /* 0x000fe20000000000 */
[----:B------:R-:W-:Y:S01]  /*9690*/  R2UR UR5, R15 ;  /* 0x000000000f0572ca */ /* 0x000fe200000e0000 */
[----:B------:R-:W-:Y:S01]  /*96a0*/  IMAD.MOV.U32 R15, RZ, RZ, 0x40000040 ;  /* 0x40000040ff0f7424 */ /* 0x000fe200078e00ff */
[----:B------:R-:W-:Y:S01]  /*96b0*/  R2UR UR6, R20 ;  /* 0x00000000140672ca */ /* 0x000fe200000e0000 */
[----:B------:R-:W-:Y:S01]  /*96c0*/  VIADD R20, R12, 0x4 ;  /* 0x000000040c147836 */ /* 0x000fe20000000000 */
[----:B------:R-:W-:Y:S01]  /*96d0*/  R2UR UR7, R21 ;  /* 0x00000000150772ca */ /* 0x000fe200000e0000 */
[----:B------:R-:W-:Y:S01]  /*96e0*/  IMAD.MOV.U32 R21, RZ, RZ, 0x40000040 ;  /* 0x40000040ff157424 */ /* 0x000fe200078e00ff */
[----:B-----5:R-:W-:-:S05]  /*96f0*/  SHF.R.U32.HI R56, RZ, 0x7, R56 ;  /* 0x00000007ff387819 */ /* 0x020fca0000011638 */
[----:B------:R0:W1:Y:S02]  /*9700*/  SHFL.IDX PT, R3, R56, RZ, 0x1f ;  /* 0x00001fff38037589 */ /* 0x00006400000e0000 */
[----:B0-----:R-:W-:Y:S01]  /*9710*/  VIADD R56, R12, 0x800 ;  /* 0x000008000c387836 */ /* 0x001fe20000000000 */
[----:B-1----:R-:W-:-:S04]  /*9720*/  ISETP.GT.AND P1, PT, R3, 0x7f, PT ;  /* 0x0000007f0300780c */ /* 0x002fc80003f24270 */
[----:B------:R-:W-:Y:S02]  /*9730*/  SEL R3, RZ, 0x2, !P1 ;  /* 0x00000002ff037807 */ /* 0x000fe40004800000 */
[C---:B------:R-:W-:Y:S02]  /*9740*/  SEL R13, R57.reuse, 0x2, P1 ;  /* 0x00000002390d7807 */ /* 0x040fe40000800000 */
[----:B------:R-:W-:Y:S01]  /*9750*/  SEL R57, R57, 0x6, !P1 ;  /* 0x0000000639397807 */ /* 0x000fe20004800000 */
[----:B------:R-:W-:Y:S02]  /*9760*/  WARPGROUP.DEPBAR.LE gsb0, 0x0 ;  /* 0x00008000000079c5 */ /* 0x000fe40000010000 */
[----:B------:R-:W-:-:S06]  /*9770*/  WARPGROUP.ARRIVE ;  /* 0x00000000000079c5 */ /* 0x000fcc0000000000 */
        /* <DEDUP_REMOVED lines=9> */
[----:B------:R-:W-:Y:S02]  /*9810*/  WARPGROUP.DEPBAR.LE gsb0, 0x0 ;  /* 0x00008000000079c5 */ /* 0x000fe40000010000 */
[----:B------:R-:W-:-:S09]  /*9820*/  WARPGROUP.ARRIVE ;  /* 0x00000000000079c5 */ /* 0x000fd20000000000 */
        /* <DEDUP_REMOVED lines=134> */
[----:B------:R-:W-:Y:S01]  /*a090*/  IMAD.IADD R14, R3, 0x1, R56 ;  /* 0x00000001030e7824 */ /* 0x000fe200078e0238 */
[----:B------:R-:W-:Y:S01]  /*a0a0*/  R2UR UR5, R15 ;  /* 0x000000000f0572ca */ /* 0x000fe200000e0000 */
[----:B------:R-:W-:Y:S01]  /*a0b0*/  IMAD.MOV.U32 R15, RZ, RZ, 0x40000040 ;  /* 0x40000040ff0f7424 */ /* 0x000fe200078e00ff */
[----:B------:R-:W-:Y:S01]  /*a0c0*/  R2UR UR6, R20 ;  /* 0x00000000140672ca */ /* 0x000fe200000e0000 */
[----:B------:R-:W-:Y:S01]  /*a0d0*/  IMAD.IADD R20, R3, 0x1, R10 ;  /* 0x0000000103147824 */ /* 0x000fe200078e020a */
[----:B------:R-:W-:Y:S01]  /*a0e0*/  R2UR UR7, R21 ;  /* 0x00000000150772ca */ /* 0x000fe200000e0000 */
[----:B------:R-:W-:Y:S01]  /*a0f0*/  IMAD.MOV.U32 R21, RZ, RZ, 0x40000040 ;  /* 0x40000040ff157424 */ /* 0x000fe200078e00ff */
[----:B------:R-:W-:Y:S02]  /*a100*/  WARPGROUP.DEPBAR.LE gsb0, 0x0 ;  /* 0x00008000000079c5 */ /* 0x000fe40000010000 */
[----:B------:R-:W-:-:S09]  /*a110*/  WARPGROUP.ARRIVE ;  /* 0x00000000000079c5 */ /* 0x000fd20000000000 */
[----:B------:R-:W-:Y:S01]  /*a120*/  HGMMA.64x64x16.F32.BF16 R24, gdesc[UR4], R24, gsb0 ;  /* 0x00e00000041879f0 */ /* 0x000fe20008001818 */
[----:B------:R-:W-:Y:S01]  /*a130*/  R2UR UR6, R14 ;  /* 0x000000000e0672ca */ /* 0x000fe200000e0000 */
[--C-:B------:R-:W-:Y:S01]  /*a140*/  IMAD.IADD R14, R56, 0x1, R13.reuse ;  /* 0x00000001380e7824 */ /* 0x100fe200078e020d */
        /* <DEDUP_REMOVED lines=16> */
[----:B------:R-:W-:Y:S02]  /*a250*/  IMAD.MOV.U32 R21, RZ, RZ, 0x40000040 ;  /* 0x40000040ff157424 */ /* 0x000fe400078e00ff */
[----:B------:R-:W-:-:S02]  /*a260*/  IMAD.MOV.U32 R10, RZ, RZ, 0x28 ;  /* 0x00000028ff0a7424 */ /* 0x000fc400078e00ff */
[----:B------:R-:W-:-:S03]  /*a270*/  VIADD R56, R12, 0xa00 ;  /* 0x00000a000c387836 */ /* 0x000fc60000000000 */
[----:B------:R-:W-:Y:S01]  /*a280*/  SEL R10, R10, 0x26, P1 ;  /* 0x000000260a0a7807 */ /* 0x000fe20000800000 */
[----:B------:R-:W-:Y:S02]  /*a290*/  WARPGROUP.DEPBAR.LE gsb0, 0x0 ;  /* 0x00008000000079c5 */ /* 0x000fe40000010000 */
[----:B------:R-:W-:-:S06]  /*a2a0*/  WARPGROUP.ARRIVE ;  /* 0x00000000000079c5 */ /* 0x000fcc0000000000 */
[----:B------:R-:W-:Y:S01]  /*a2b0*/  HGMMA.64x64x16.F32.BF16 R24, gdesc[UR4], R24, gsb0 ;  /* 0x00e00000041879f0 */ /* 0x000fe20008001818 */
[----:B------:R-:W-:Y:S01]  /*a2c0*/  R2UR UR4, R14 ;  /* 0x000000000e0472ca */ /* 0x000fe200000e0000 */
[----:B------:R-:W-:Y:S01]  /*a2d0*/  IMAD.MOV.U32 R14, RZ, RZ, 0xa00 ;  /* 0x00000a00ff0e7424 */ /* 0x000fe200078e00ff */
[----:B------:R-:W-:Y:S01]  /*a2e0*/  R2UR UR5, R15 ;  /* 0x000000000f0572ca */ /* 0x000fe200000e0000 */
[----:B------:R-:W-:Y:S01]  /*a2f0*/  IMAD.MOV.U32 R15, RZ, RZ, 0x40000040 ;  /* 0x40000040ff0f7424 */ /* 0x000fe200078e00ff */
[----:B------:R-:W-:Y:S02]  /*a300*/  R2UR UR6, R20 ;  /* 0x00000000140672ca */ /* 0x000fe400000e0000 */
[----:B------:R-:W-:Y:S02]  /*a310*/  R2UR UR7, R21 ;  /* 0x00000000150772ca */ /* 0x000fe400000e0000 */
[----:B------:R-:W-:Y:S02]  /*a320*/  SEL R14, R14, 0x980, P1 ;  /* 0x000009800e0e7807 */ /* 0x000fe40000800000 */
[----:B------:R-:W-:Y:S01]  /*a330*/  LOP3.LUT R21, R10, 0x6, RZ, 0xc0, !PT ;  /* 0x000000060a157812 */ /* 0x000fe200078ec0ff */
[----:B------:R-:W-:Y:S01]  /*a340*/  VIADD R10, R0, 0xa00 ;  /* 0x00000a00000a7836 */ /* 0x000fe20000000000 */
[----:B------:R-:W-:-:S04]  /*a350*/  LOP3.LUT R20, R14, 0xa00, RZ, 0xc0, !PT ;  /* 0x00000a000e147812 */ /* 0x000fc800078ec0ff */
[CC--:B------:R-:W-:Y:S02]  /*a360*/  IADD3 R14, R21.reuse, R20.reuse, R0 ;  /* 0x00000014150e7210 */ /* 0x0c0fe40007ffe000 */
[----:B------:R-:W-:Y:S01]  /*a370*/  IADD3 R20, R21, R20, R12 ;  /* 0x0000001415147210 */ /* 0x000fe20007ffe00c */
[----:B------:R-:W-:Y:S01]  /*a380*/  IMAD.MOV.U32 R21, RZ, RZ, 0x40000040 ;  /* 0x40000040ff157424 */ /* 0x000fe200078e00ff */
[----:B------:R-:W-:Y:S02]  /*a390*/  WARPGROUP.DEPBAR.LE gsb0, 0x0 ;  /* 0x00008000000079c5 */ /* 0x000fe40000010000 */
[----:B------:R-:W-:-:S06]  /*a3a0*/  WARPGROUP.ARRIVE ;  /* 0x00000000000079c5 */ /* 0x000fcc0000000000 */
        /* <DEDUP_REMOVED lines=113> */
[----:B------:R-:W-:-:S05]  /*aac0*/  IMAD.MOV.U32 R3, RZ, RZ, 0x40 ;  /* 0x00000040ff037424 */ /* 0x000fca00078e00ff */
[----:B------:R-:W-:-:S04]  /*aad0*/  SEL R3, R3, 0x3e, P1 ;  /* 0x0000003e03037807 */ /* 0x000fc80000800000 */
[----:B------:R-:W-:Y:S01]  /*aae0*/  LOP3.LUT R3, R3, 0x6, RZ, 0xc0, !PT ;  /* 0x0000000603037812 */ /* 0x000fe200078ec0ff */
        /* <DEDUP_REMOVED lines=11> */
[----:B------:R-:W-:Y:S01]  /*aba0*/  IMAD.MOV.U32 R13, RZ, RZ, 0x40000040 ;  /* 0x40000040ff0d7424 */ /* 0x000fe200078e00ff */
[----:B------:R-:W-:-:S02]  /*abb0*/  WARPGROUP.DEPBAR.LE gsb0, 0x0 ;  /* 0x00008000000079c5 */ /* 0x000fc40000010000 */
[----:B------:R-:W-:-:S07]  /*abc0*/  WARPGROUP.ARRIVE ;  /* 0x00000000000079c5 */ /* 0x000fce0000000000 */
        /* <DEDUP_REMOVED lines=11> */
[----:B------:R-:W-:-:S04]  /*ac80*/  LOP3.LUT R10, R10, 0x1e00, RZ, 0xc0, !PT ;  /* 0x00001e000a0a7812 */ /* 0x000fc800078ec0ff */
[----:B------:R-:W-:Y:S01]  /*ac90*/  IADD3 R12, R3, R10, R12 ;  /* 0x0000000a030c7210 */ /* 0x000fe20007ffe00c */
[----:B------:R-:W-:Y:S02]  /*aca0*/  WARPGROUP.DEPBAR.LE gsb0, 0x0 ;  /* 0x00008000000079c5 */ /* 0x000fe40000010000 */
[----:B------:R-:W-:-:S06]  /*acb0*/  WARPGROUP.ARRIVE ;  /* 0x00000000000079c5 */ /* 0x000fcc0000000000 */
[----:B------:R-:W-:Y:S01]  /*acc0*/  HGMMA.64x64x16.F32.BF16 R24, gdesc[UR4], R24, gsb0 ;  /* 0x00e00000041879f0 */ /* 0x000fe20008001818 */
[----:B------:R-:W-:Y:S02]  /*acd0*/  R2UR UR4, R14 ;  /* 0x000000000e0472ca */ /* 0x000fe400000e0000 */
[----:B------:R-:W-:Y:S01]  /*ace0*/  R2UR UR5, R15 ;  /* 0x000000000f0572ca */ /* 0x000fe200000e0000 */
[----:B------:R-:W-:Y:S01]  /*acf0*/  IMAD.MOV.U32 R15, RZ, RZ, 0x40000040 ;  /* 0x40000040ff0f7424 */ /* 0x000fe200078e00ff */
[----:B------:R-:W-:Y:S02]  /*ad00*/  R2UR UR6, R20 ;  /* 0x00000000140672ca */ /* 0x000fe400000e0000 */
[----:B------:R-:W-:Y:S02]  /*ad10*/  R2UR UR7, R21 ;  /* 0x00000000150772ca */ /* 0x000fe400000e0000 */
[----:B------:R-:W-:Y:S01]  /*ad20*/  IADD3 R14, R3, R10, R0 ;  /* 0x0000000a030e7210 */ /* 0x000fe20007ffe000 */
[----:B------:R-:W-:-:S02]  /*ad30*/  WARPGROUP.DEPBAR.LE gsb0, 0x0 ;  /* 0x00008000000079c5 */ /* 0x000fc40000010000 */
[----:B------:R-:W-:-:S08]  /*ad40*/  WARPGROUP.ARRIVE ;  /* 0x00000000000079c5 */ /* 0x000fd00000000000 */
        /* <DEDUP_REMOVED lines=11> */
.L_x_1326:
        /* <DEDUP_REMOVED lines=12> */
[----:B------:R-:W-:Y:S01]  /*aec0*/  FMUL.FTZ R39, R39, UR4 ;  /* 0x0000000427277c20 */ /* 0x000fe20008410000 */
[----:B------:R-:W-:Y:S01]  /*aed0*/  ISETP.GT.AND P5, PT, R12, RZ, PT ;  /* 0x000000ff0c00720c */ /* 0x000fe20003fa4270 */
[----:B------:R-:W-:Y:S01]  /*aee0*/  FMUL.FTZ R36, R36, UR4 ;  /* 0x0000000424247c20 */ /* 0x000fe20008410000 */
[C---:B------:R-:W-:Y:S01]  /*aef0*/  ISETP.GT.AND P4, PT, R12.reuse, 0x1, PT ;  /* 0x000000010c00780c */ /* 0x040fe20003f84270 */
[----:B------:R-:W0:Y:S01]  /*af00*/  MUFU.TANH R25, R25 ;  /* 0x0000001900197308 */ /* 0x000e220000002400 */
[----:B------:R-:W-:Y:S01]  /*af10*/  FMUL.FTZ R27, R27, UR4 ;  /* 0x000000041b1b7c20 */ /* 0x000fe20008410000 */
[----:B------:R-:W-:Y:S01]  /*af20*/  ISETP.GT.AND P3, PT, R12, 0x8, PT ;  /* 0x000000080c00780c */ /* 0x000fe20003f64270 */
[----:B------:R-:W-:Y:S01]  /*af30*/  FMUL.FTZ R37, R37, UR4 ;  /* 0x0000000425257c20 */ /* 0x000fe20008410000 */
[----:B------:R-:W-:Y:S01]  /*af40*/  FMUL.FTZ R30, R30, UR4 ;  /* 0x000000041e1e7c20 */ /* 0x000fe20008410000 */
[----:B------:R-:W-:Y:S01]  /*af50*/  ISETP.GT.AND P2, PT, R12, 0x9, PT ;  /* 0x000000090c00780c */ /* 0x000fe20003f44270 */
[----:B------:R-:W-:Y:S01]  /*af60*/  FMUL.FTZ R40, R40, UR4 ;  /* 0x0000000428287c20 */ /* 0x000fe20008410000 */
[----:B------:R-:W-:Y:S01]  /*af70*/  FMUL.FTZ R34, R34, UR4 ;  /* 0x0000000422227c20 */ /* 0x000fe20008410000 */
[----:B------:R-:W1:Y:S01]  /*af80*/  MUFU.TANH R28, R28 ;  /* 0x0000001c001c7308 */ /* 0x000e620000002400 */
[C---:B------:R-:W-:Y:S01]  /*af90*/  ISETP.GT.AND P1, PT, R12.reuse, 0x10, PT ;  /* 0x000000100c00780c */ /* 0x040fe20003f24270 */
[----:B------:R-:W-:Y:S01]  /*afa0*/  FMUL.FTZ R41, R41, UR4 ;  /* 0x0000000429297c20 */ /* 0x000fe20008410000 */
[----:B------:R-:W-:Y:S01]  /*afb0*/  ISETP.GT.AND P6, PT, R12, 0x11, PT ;  /* 0x000000110c00780c */ /* 0x000fe20003fc4270 */
[----:B------:R-:W-:Y:S01]  /*afc0*/  FMUL.FTZ R44, R44, UR4 ;  /* 0x000000042c2c7c20 */ /* 0x000fe20008410000 */
[----:B------:R-:W-:Y:S01]  /*afd0*/  FMUL.FTZ R35, R35, UR4 ;  /* 0x0000000423237c20 */ /* 0x000fe20008410000 */
[----:B------:R-:W-:Y:S01]  /*afe0*/  FMUL.FTZ R38, R38, UR4 ;  /* 0x0000000426267c20 */ /* 0x000fe20008410000 */
[----:B------:R-:W-:Y:S01]  /*aff0*/  FMUL.FTZ R45, R45, UR4 ;  /* 0x000000042d2d7c20 */ /* 0x000fe20008410000 */
[----:B------:R-:W2:Y:S01]  /*b000*/  MUFU.TANH R29, R29 ;  /* 0x0000001d001d7308 */ /* 0x000ea20000002400 */
[----:B0-----:R-:W-:Y:S01]  /*b010*/  FSEL R14, R25, -INF , P4 ;  /* 0xff800000190e7808 */ /* 0x001fe20002000000 */
[----:B------:R-:W-:Y:S01]  /*b020*/  FMUL.FTZ R48, R48, UR4 ;  /* 0x0000000430307c20 */ /* 0x000fe20008410000 */
[----:B------:R-:W-:Y:S01]  /*b030*/  FMUL.FTZ R49, R49, UR4 ;  /* 0x0000000431317c20 */ /* 0x000fe20008410000 */
[----:B------:R-:W-:Y:S01]  /*b040*/  FMUL.FTZ R42, R42, UR4 ;  /* 0x000000042a2a7c20 */ /* 0x000fe20008410000 */
[----:B------:R-:W-:Y:S01]  /*b050*/  FMUL.FTZ R43, R43, UR4 ;  /* 0x000000042b2b7c20 */ /* 0x000fe20008410000 */
[----:B------:R-:W-:Y:S01]  /*b060*/  FMUL.FTZ R52, R52, UR4 ;  /* 0x0000000434347c20 */ /* 0x000fe20008410000 */
[----:B------:R-:W-:Y:S01]  /*b070*/  FMUL.FTZ R53, R53, UR4 ;  /* 0x0000000435357c20 */ /* 0x000fe20008410000 */
[----:B------:R-:W0:Y:S01]  /*b080*/  MUFU.TANH R32, R32 ;  /* 0x0000002000207308 */ /* 0x000e220000002400 */
        /* <DEDUP_REMOVED lines=8> */
[----:B--2---:R-:W-:Y:S01]  /*b110*/  FSEL R59, R29, -INF , P2 ;  /* 0xff8000001d3b7808 */ /* 0x004fe20001000000 */
[----:B------:R-:W-:Y:S01]  /*b120*/  ULDC UR5, c[0x0][0xa80] ;  /* 0x0002a00000057ab9 */ /* 0x000fe20000000800 */
[----:B------:R-:W-:Y:S01]  /*b130*/  LOP3.LUT R217, R217, 0x2000000, RZ, 0xfc, !PT ;  /* 0x02000000d9d97812 */ /* 0x000fe200078efcff */
[----:B------:R-:W-:-:S04]  /*b140*/  IMAD.U32 R168, RZ, RZ, UR5 ;  /* 0x00000005ffa87e24 */ /* 0x000fc8000f8e00ff */
[----:B------:R-:W2:Y:S01]  /*b150*/  MUFU.TANH R15, R31 ;  /* 0x0000001f000f7308 */ /* 0x000ea20000002400 */
[----:B0-----:R-:W-:-:S07]  /*b160*/  FSEL R61, R32, -INF , P1 ;  /* 0xff800000203d7808 */ /* 0x001fce0000800000 */
[----:B------:R-:W0:Y:S01]  /*b170*/  MUFU.TANH R33, R33 ;  /* 0x0000002100217308 */ /* 0x000e220000002400 */
[----:B-1----:R-:W-:-:S07]  /*b180*/  FSEL R3, R3, -INF , P5 ;  /* 0xff80000003037808 */ /* 0x002fce0002800000 */
[----:B------:R1:W-:Y:S01]  /*b190*/  MUFU.TANH R31, R39 ;  /* 0x00000027001f7308 */ /* 0x0003e20000002400 */
[----:B--2---:R-:W-:Y:S02]  /*b1a0*/  FSEL R15, R15, -INF , P2 ;  /* 0xff8000000f0f7808 */ /* 0x004fe40001000000 */
[----:B------:R-:W-:-:S05]  /*b1b0*/  ISETP.GT.AND P2, PT, R12, 0x21, PT ;  /* 0x000000210c00780c */ /* 0x000fca0003f44270 */
[----:B------:R-:W2:Y:S01]  /*b1c0*/  MUFU.TANH R10, R27 ;  /* 0x0000001b000a7308 */ /* 0x000ea20000002400 */
[----:B-1----:R-:W-:Y:S02]  /*b1d0*/  FSEL R39, R24, -INF , P5 ;  /* 0xff80000018277808 */ /* 0x002fe40002800000 */
[----:B------:R-:W-:Y:S02]  /*b1e0*/  ISETP.GT.AND P5, PT, R12, 0x18, PT ;  /* 0x000000180c00780c */ /* 0x000fe40003fa4270 */
[----:B------:R-:W-:Y:S02]  /*b1f0*/  FMNMX.FTZ R20, R39, R14, !PT ;  /* 0x0000000e27147209 */ /* 0x000fe40007810000 */
[----:B0-----:R-:W-:Y:S01]  /*b200*/  FSEL R63, R33, -INF , P6 ;  /* 0xff800000213f7808 */ /* 0x001fe20003000000 */
[----:B------:R-:W0:Y:S01]  /*b210*/  MUFU.TANH R36, R36 ;  /* 0x0000002400247308 */ /* 0x000e220000002400 */
[----:B------:R-:W-:-:S04]  /*b220*/  FMNMX.FTZ R20, R57, R20, !PT ;  /* 0x0000001439147209 */ /* 0x000fc80007810000 */
[----:B------:R-:W-:-:S03]  /*b230*/  FMNMX.FTZ R20, R59, R20, !PT ;  /* 0x000000143b147209 */ /* 0x000fc60007810000 */
[----:B------:R-:W1:Y:S01]  /*b240*/  MUFU.TANH R13, R30 ;  /* 0x0000001e000d7308 */ /* 0x000e620000002400 */
[----:B------:R-:W-:Y:S02]  /*b250*/  FMNMX.FTZ R20, R61, R20, !PT ;  /* 0x000000143d147209 */ /* 0x000fe40007810000 */
[----:B--2---:R-:W-:Y:S02]  /*b260*/  FSEL R10, R10, -INF , P4 ;  /* 0xff8000000a0a7808 */ /* 0x004fe40002000000 */
[----:B------:R-:W-:Y:S02]  /*b270*/  ISETP.GT.AND P4, PT, R12, 0x19, PT ;  /* 0x000000190c00780c */ /* 0x000fe40003f84270 */
[----:B------:R-:W-:Y:S01]  /*b280*/  FMNMX.FTZ R20, R63, R20, !PT ;  /* 0x000000143f147209 */ /* 0x000fe20007810000 */
[----:B------:R-:W2:Y:S01]  /*b290*/  MUFU.TANH R37, R37 ;  /* 0x0000002500257308 */ /* 0x000ea20000002400 */
[----:B0-----:R-:W-:Y:S02]  /*b2a0*/  FSEL R65, R36, -INF , P5 ;  /* 0xff80000024417808 */ /* 0x001fe40002800000 */
[----:B------:R-:W-:-:S02]  /*b2b0*/  FSEL R31, R31, -INF , P4 ;  /* 0xff8000001f1f7808 */ /* 0x000fc40002000000 */
[----:B------:R-:W-:-:S03]  /*b2c0*/  FMNMX.FTZ R20, R65, R20, !PT ;  /* 0x0000001441147209 */ /* 0x000fc60007810000 */
[----:B------:R-:W0:Y:S01]  /*b2d0*/  MUFU.TANH R40, R40 ;  /* 0x0000002800287308 */ /* 0x000e220000002400 */
[----:B-1----:R-:W-:Y:S02]  /*b2e0*/  FSEL R13, R13, -INF , P3 ;  /* 0xff8000000d0d7808 */ /* 0x002fe40001800000 */
[----:B------:R-:W-:-:S05]  /*b2f0*/  ISETP.GT.AND P3, PT, R12, 0x20, PT ;  /* 0x000000200c00780c */ /* 0x000fca0003f64270 */
[----:B------:R-:W1:Y:S01]  /*b300*/  MUFU.TANH R34, R34 ;  /* 0x0000002200227308 */ /* 0x000e620000002400 */
[----:B--2---:R-:W-:Y:S02]  /*b310*/  FSEL R37, R37, -INF , P4 ;  /* 0xff80000025257808 */ /* 0x004fe40002000000 */
[----:B------:R-:W-:Y:S02]  /*b320*/  ISETP.GT.AND P4, PT, R12, 0x31, PT ;  /* 0x000000310c00780c */ /* 0x000fe40003f84270 */
[----:B------:R-:W-:-:S03]  /*b330*/  FMNMX.FTZ R20, R37, R20, !PT ;  /* 0x0000001425147209 */ /* 0x000fc60007810000 */
        /* <DEDUP_REMOVED lines=32> */
[----:B------:R-:W-:Y:S02]  /*b540*/  ISETP.GT.AND P2, PT, R12, 0x39, PT ;  /* 0x000000390c00780c */ /* 0x000fe40003f44270 */
[----:B------:R-:W-:-:S03]  /*b550*/  FMNMX.FTZ R12, R3, R10, !PT ;  /* 0x0000000a030c7209 */ /* 0x000fc60007810000 */
[----:B------:R-:W1:Y:S01]  /*b560*/  MUFU.TANH R46, R46 ;  /* 0x0000002e002e7308 */ /* 0x000e620000002400 */
[----:B--2---:R-:W-:Y:S02]  /*b570*/  FSEL R75, R52, -INF , P3 ;  /* 0xff800000344b7808 */ /* 0x004fe40001800000 */
[----:B------:R-:W-:Y:S02]  /*b580*/  FMNMX.FTZ R12, R13, R12, !PT ;  /* 0x0000000c0d0c7209 */ /* 0x000fe40007810000 */
[----:B------:R-:W-:Y:S02]  /*b590*/  FMNMX.FTZ R20, R75, R20, !PT ;  /* 0x000000144b147209 */ /* 0x000fe40007810000 */
[----:B------:R-:W-:Y:S01]  /*b5a0*/  FMNMX.FTZ R12, R15, R12, !PT ;  /* 0x0000000c0f0c7209 */ /* 0x000fe20007810000 */
[----:B------:R-:W2:Y:S01]  /*b5b0*/  MUFU.TANH R47, R47 ;  /* 0x0000002f002f7308 */ /* 0x000ea20000002400 */
[----:B0-----:R-:W-:Y:S02]  /*b5c0*/  FSEL R77, R53, -INF , P2 ;  /* 0xff800000354d7808 */ /* 0x001fe40001000000 */
[----:B------:R-:W-:-:S02]  /*b5d0*/  FMNMX.FTZ R12, R25, R12, !PT ;  /* 0x0000000c190c7209 */ /* 0x000fc40007810000 */
[----:B------:R-:W-:Y:S02]  /*b5e0*/  FMNMX.FTZ R20, R77, R20, !PT ;  /* 0x000000144d147209 */ /* 0x000fe40007810000 */
[----:B------:R-:W-:Y:S01]  /*b5f0*/  FMNMX.FTZ R12, R27, R12, !PT ;  /* 0x0000000c1b0c7209 */ /* 0x000fe20007810000 */
[----:B------:R-:W0:Y:S01]  /*b600*/  MUFU.TANH R50, R50 ;  /* 0x0000003200327308 */ /* 0x000e220000002400 */
[----:B-1----:R-:W-:Y:S01]  /*b610*/  FSEL R43, R46, -INF , P1 ;  /* 0xff8000002e2b7808 */ /* 0x002fe20000800000 */
[----:B------:R-:W1:Y:S01]  /*b620*/  SHFL.BFLY PT, R21, R20, 0x2, 0x1f ;  /* 0x0c401f0014157f89 */ /* 0x000e6200000e0000 */
[----:B------:R-:W-:-:S04]  /*b630*/  FMNMX.FTZ R12, R29, R12, !PT ;  /* 0x0000000c1d0c7209 */ /* 0x000fc80007810000 */
[----:B------:R-:W-:Y:S01]  /*b640*/  FMNMX.FTZ R12, R31, R12, !PT ;  /* 0x0000000c1f0c7209 */ /* 0x000fe20007810000 */
[----:B------:R-:W3:Y:S01]  /*b650*/  MUFU.TANH R51, R51 ;  /* 0x0000003300337308 */ /* 0x000ee20000002400 */
[----:B--2---:R-:W-:Y:S02]  /*b660*/  FSEL R47, R47, -INF , P6 ;  /* 0xff8000002f2f7808 */ /* 0x004fe40003000000 */
[----:B------:R-:W-:-:S04]  /*b670*/  FMNMX.FTZ R12, R35, R12, !PT ;  /* 0x0000000c230c7209 */ /* 0x000fc80007810000 */
[----:B------:R-:W-:Y:S01]  /*b680*/  FMNMX.FTZ R12, R33, R12, !PT ;  /* 0x0000000c210c7209 */ /* 0x000fe20007810000 */
[----:B------:R-:W2:Y:S01]  /*b690*/  MUFU.TANH R54, R54 ;  /* 0x0000003600367308 */ /* 0x000ea20000002400 */
[----:B0-----:R-:W-:Y:S02]  /*b6a0*/  FSEL R49, R50, -INF , P5 ;  /* 0xff80000032317808 */ /* 0x001fe40002800000 */
[----:B------:R-:W-:-:S04]  /*b6b0*/  FMNMX.FTZ R12, R43, R12, !PT ;  /* 0x0000000c2b0c7209 */ /* 0x000fc80007810000 */
[----:B------:R-:W-:Y:S01]  /*b6c0*/  FMNMX.FTZ R12, R47, R12, !PT ;  /* 0x0000000c2f0c7209 */ /* 0x000fe20007810000 */
[----:B------:R-:W0:Y:S01]  /*b6d0*/  MUFU.TANH R55, R55 ;  /* 0x0000003700377308 */ /* 0x000e220000002400 */
[----:B---3--:R-:W-:Y:S02]  /*b6e0*/  FSEL R51, R51, -INF , P4 ;  /* 0xff80000033337808 */ /* 0x008fe40002000000 */
[----:B-1----:R-:W-:Y:S02]  /*b6f0*/  FMNMX.FTZ R21, R20, R21, !PT ;  /* 0x0000001514157209 */ /* 0x002fe40007810000 */
[----:B------:R-:W-:-:S03]  /*b700*/  FMNMX.FTZ R12, R49, R12, !PT ;  /* 0x0000000c310c7209 */ /* 0x000fc60007810000 */
[----:B------:R-:W1:Y:S01]  /*b710*/  SHFL.BFLY PT, R24, R21, 0x1, 0x1f ;  /* 0x0c201f0015187f89 */ /* 0x000e6200000e0000 */
[----:B--2---:R-:W-:Y:S02]  /*b720*/  FSEL R53, R54, -INF , P3 ;  /* 0xff80000036357808 */ /* 0x004fe40001800000 */
[----:B------:R-:W-:-:S04]  /*b730*/  FMNMX.FTZ R12, R51, R12, !PT ;  /* 0x0000000c330c7209 */ /* 0x000fc80007810000 */
[----:B------:R-:W-:Y:S02]  /*b740*/  FMNMX.FTZ R12, R53, R12, !PT ;  /* 0x0000000c350c7209 */ /* 0x000fe40007810000 */
[----:B0-----:R-:W-:-:S04]  /*b750*/  FSEL R55, R55, -INF , P2 ;  /* 0xff80000037377808 */ /* 0x001fc80001000000 */
[----:B------:R-:W-:Y:S02]  /*b760*/  FMNMX.FTZ R12, R55, R12, !PT ;  /* 0x0000000c370c7209 */ /* 0x000fe40007810000 */
[----:B-1----:R-:W-:-:S04]  /*b770*/  FMNMX.FTZ R21, R21, R24, !PT ;  /* 0x0000001815157209 */ /* 0x002fc80007810000 */
[C---:B------:R-:W-:Y:S01]  /*b780*/  FSETP.NEU.FTZ.AND P1, PT, R21.reuse, -INF , PT ;  /* 0xff8000001500780b */ /* 0x040fe20003f3d000 */
[----:B------:R-:W-:-:S05]  /*b790*/  FMUL.FTZ R20, R21, R168 ;  /* 0x000000a815147220 */ /* 0x000fca0000410000 */
[----:B------:R-:W-:-:S05]  /*b7a0*/  FSEL R20, R20, RZ, P1 ;  /* 0x000000ff14147208 */ /* 0x000fca0000800000 */
[-CC-:B------:R-:W-:Y:S01]  /*b7b0*/  FFMA.FTZ R152, R39, R168.reuse, -R20.reuse ;  /* 0x000000a827987223 */ /* 0x180fe20000010814 */
[-CC-:B------:R-:W-:Y:S01]  /*b7c0*/  FFMA.FTZ R14, R14, R168.reuse, -R20.reuse ;  /* 0x000000a80e0e7223 */ /* 0x180fe20000010814 */
[----:B------:R-:W0:Y:S01]  /*b7d0*/  SHFL.BFLY PT, R39, R12, 0x2, 0x1f ;  /* 0x0c401f000c277f89 */ /* 0x000e2200000e0000 */
        /* <DEDUP_REMOVED lines=12> */
[----:B------:R-:W-:-:S06]  /*b8a0*/  FFMA.FTZ R166, R75, R168, -R20 ;  /* 0x000000a84ba67223 */ /* 0x000fcc0000010814 */
[----:B------:R-:W-:Y:S01]  /*b8b0*/  MUFU.EX2 R57, R57 ;  /* 0x0000003900397308 */ /* 0x000fe20000000800 */
[----:B0-----:R-:W-:Y:S01]  /*b8c0*/  FMNMX.FTZ R14, R12, R39, !PT ;  /* 0x000000270c0e7209 */ /* 0x001fe20007810000 */
[-CC-:B------:R-:W-:Y:S01]  /*b8d0*/  FFMA.FTZ R39, R41, R168.reuse, -R20.reuse ;  /* 0x000000a829277223 */ /* 0x180fe20000010814 */
[----:B------:R-:W-:-:S05]  /*b8e0*/  FFMA.FTZ R41, R45, R168, -R20 ;  /* 0x000000a82d297223 */ /* 0x000fca0000010814 */
[----:B------:R-:W-:Y:S01]  /*b8f0*/  MUFU.EX2 R154, R59 ;  /* 0x0000003b009a7308 */ /* 0x000fe20000000800 */
[----:B------:R-:W-:Y:S01]  /*b900*/  FFMA.FTZ R20, R77, R168, -R20 ;  /* 0x000000a84d147223 */ /* 0x000fe20000010814 */
[----:B------:R-:W0:Y:S01]  /*b910*/  SHFL.BFLY PT, R169, R14, 0x1, 0x1f ;  /* 0x0c201f000ea97f89 */ /* 0x000e2200000e0000 */
[----:B-1----:R-:W-:Y:S01]  /*b920*/  FADD.FTZ R30, R152, R79 ;  /* 0x0000004f981e7221 */ /* 0x002fe20000010000 */
[----:B------:R-:W-:-:S04]  /*b930*/  F2FP.BF16.F32.PACK_AB R152, R79, R152 ;  /* 0x000000984f98723e */ /* 0x000fc800000010ff */
[----:B------:R-:W-:Y:S08]  /*b940*/  MUFU.EX2 R61, R61 ;  /* 0x0000003d003d7308 */ /* 0x000ff00000000800 */
[----:B------:R-:W-:Y:S08]  /*b950*/  MUFU.EX2 R156, R63 ;  /* 0x0000003f009c7308 */ /* 0x000ff00000000800 */
[----:B------:R-:W-:Y:S01]  /*b960*/  MUFU.EX2 R45, R20 ;  /* 0x00000014002d7308 */ /* 0x000fe20000000800 */
[----:B0-----:R-:W-:-:S04]  /*b970*/  FMNMX.FTZ R169, R14, R169, !PT ;  /* 0x000000a90ea97209 */ /* 0x001fc80007810000 */
[C---:B------:R-:W-:Y:S01]  /*b980*/  FSETP.NEU.FTZ.AND P1, PT, R169.reuse, -INF , PT ;  /* 0xff800000a900780b */ /* 0x040fe20003f3d000 */
[----:B------:R-:W-:Y:S02]  /*b990*/  FMUL.FTZ R12, R169, R168 ;  /* 0x000000a8a90c7220 */ /* 0x000fe40000410000 */
[----:B------:R-:W-:Y:S03]  /*b9a0*/  MUFU.EX2 R158, R158 ;  /* 0x0000009e009e7308 */ /* 0x000fe60000000800 */
[----:B------:R-:W-:Y:S01]  /*b9b0*/  FSEL R14, R12, RZ, P1 ;  /* 0x000000ff0c0e7208 */ /* 0x000fe20000800000 */
[----:B------:R-:W-:-:S04]  /*b9c0*/  IMAD R12, R18, 0x1000, R217 ;  /* 0x00001000120c7824 */ /* 0x000fc800078e02d9 */
[----:B------:R-:W-:Y:S01]  /*b9d0*/  MUFU.EX2 R37, R37 ;  /* 0x0000002500257308 */ /* 0x000fe20000000800 */
[-CC-:B------:R-:W-:Y:S01]  /*b9e0*/  FFMA.FTZ R3, R3, R168.reuse, -R14.reuse ;  /* 0x000000a803037223 */ /* 0x180fe2000001080e */
[-CC-:B------:R-:W-:Y:S01]  /*b9f0*/  FFMA.FTZ R10, R10, R168.reuse, -R14.reuse ;  /* 0x000000a80a0a7223 */ /* 0x180fe2000001080e */
[-CC-:B------:R-:W-:Y:S01]  /*ba00*/  FFMA.FTZ R13, R13, R168.reuse, -R14.reuse ;  /* 0x000000a80d0d7223 */ /* 0x180fe2000001080e */
[-CC-:B------:R-:W-:Y:S01]  /*ba10*/  FFMA.FTZ R15, R15, R168.reuse, -R14.reuse ;  /* 0x000000a80f0f7223 */ /* 0x180fe2000001080e */
[-CC-:B------:R-:W-:Y:S01]  /*ba20*/  FFMA.FTZ R25, R25, R168.reuse, -R14.reuse ;  /* 0x000000a819197223 */ /* 0x180fe2000001080e */
[-CC-:B------:R-:W-:Y:S01]  /*ba30*/  FFMA.FTZ R27, R27, R168.reuse, -R14.reuse ;  /* 0x000000a81b1b7223 */ /* 0x180fe2000001080e */
[-CC-:B------:R-:W-:Y:S01]  /*ba40*/  FFMA.FTZ R29, R29, R168.reuse, -R14.reuse ;  /* 0x000000a81d1d7223 */ /* 0x180fe2000001080e */
        /* <DEDUP_REMOVED lines=8> */
[----:B------:R0:W1:Y:S01]  /*bad0*/  MUFU.EX2 R24, R10 ;  /* 0x0000000a00187308 */ /* 0x0000620000000800 */
[-CC-:B------:R-:W-:Y:S01]  /*bae0*/  FFMA.FTZ R53, R53, R168.reuse, -R14.reuse ;  /* 0x000000a835357223 */ /* 0x180fe2000001080e */
[----:B------:R-:W-:Y:S01]  /*baf0*/  FFMA.FTZ R55, R55, R168, -R14 ;  /* 0x000000a837377223 */ /* 0x000fe2000001080e */
[C---:B------:R-:W-:Y:S01]  /*bb00*/  VIADD R14, R12.reuse, 0x80 ;  /* 0x000000800c0e7836 */ /* 0x040fe20000000000 */
[----:B------:R-:W-:-:S04]  /*bb10*/  R2UR UR6, R12 ;  /* 0x000000000c0672ca */ /* 0x000fc800000e0000 */
[----:B------:R2:W3:Y:S01]  /*bb20*/  MUFU.EX2 R155, R13 ;  /* 0x0000000d009b7308 */ /* 0x0004e20000000800 */
[----:B0-----:R-:W-:Y:S01]  /*bb30*/  VIADD R10, R11, 0x38840 ;  /* 0x000388400b0a7836 */ /* 0x001fe20000000000 */
[----:B------:R-:W-:Y:S01]  /*bb40*/  R2UR UR10, R14 ;  /* 0x000000000e0a72ca */ /* 0x000fe200000e0000 */
[C---:B------:R-:W-:Y:S02]  /*bb50*/  VIADD R14, R12.reuse, 0x100 ;  /* 0x000001000c0e7836 */ /* 0x040fe40000000000 */
[----:B------:R-:W-:Y:S01]  /*bb60*/  VIADD R12, R12, 0x180 ;  /* 0x000001800c0c7836 */ /* 0x000fe20000000000 */
[----:B------:R-:W-:Y:S02]  /*bb70*/  PRMT R10, R189, 0x654, R10 ;  /* 0x00000654bd0a7816 */ /* 0x000fe4000000000a */
[----:B------:R0:W4:Y:S01]  /*bb80*/  MUFU.EX2 R26, R15 ;  /* 0x0000000f001a7308 */ /* 0x0001220000000800 */
[----:B--2---:R-:W-:Y:S02]  /*bb90*/  IMAD.MOV.U32 R13, RZ, RZ, 0x40000040 ;  /* 0x40000040ff0d7424 */ /* 0x004fe400078e00ff */
[----:B-1----:R-:W-:Y:S01]  /*bba0*/  FADD.FTZ R32, R3, R24 ;  /* 0x0000001803207221 */ /* 0x002fe20000010000 */
[----:B------:R1:W-:Y:S01]  /*bbb0*/  SYNCS.ARRIVE.TRANS64.RED.A1T0 RZ, [R10+URZ], RZ ;  /* 0x000000ff0aff79a7 */ /* 0x0003e2000810043f */
[----:B------:R-:W-:-:S02]  /*bbc0*/  R2UR UR14, R14 ;  /* 0x000000000e0e72ca */ /* 0x000fc400000e0000 */
[----:B------:R-:W-:Y:S01]  /*bbd0*/  R2UR UR7, R13 ;  /* 0x000000000d0772ca */ /* 0x000fe200000e0000 */
[----:B------:R-:W-:Y:S01]  /*bbe0*/  FADD.FTZ R13, R57, R30 ;  /* 0x0000001e390d7221 */ /* 0x000fe20000010000 */
[----:B------:R-:W2:Y:S01]  /*bbf0*/  MUFU.EX2 R25, R25 ;  /* 0x0000001900197308 */ /* 0x000ea20000000800 */
[----:B0-----:R-:W-:Y:S01]  /*bc00*/  IMAD.MOV.U32 R15, RZ, RZ, 0x40000040 ;  /* 0x40000040ff0f7424 */ /* 0x001fe200078e00ff */
[----:B------:R-:W-:Y:S02]  /*bc10*/  F2FP.BF16.F32.PACK_AB R153, R24, R3 ;  /* 0x000000031899723e */ /* 0x000fe400000010ff */
[----:B------:R-:W-:Y:S02]  /*bc20*/  R2UR UR18, R12 ;  /* 0x000000000c1272ca */ /* 0x000fe400000e0000 */
[----:B------:R-:W-:Y:S01]  /*bc30*/  R2UR UR11, R15 ;  /* 0x000000000f0b72ca */ /* 0x000fe200000e0000 */
[----:B---3--:R-:W-:Y:S01]  /*bc40*/  FADD.FTZ R15, R155, R32 ;  /* 0x000000209b0f7221 */ /* 0x008fe20000010000 */
[----:B------:R2:W0:Y:S01]  /*bc50*/  MUFU.EX2 R20, R27 ;  /* 0x0000001b00147308 */ /* 0x0004220000000800 */
[C---:B------:R-:W-:Y:S01]  /*bc60*/  FADD.FTZ R32, R154.reuse, R13 ;  /* 0x0000000d9a207221 */ /* 0x040fe20000010000 */
[----:B------:R-:W-:Y:S01]  /*bc70*/  F2FP.BF16.F32.PACK_AB R154, R154, R57 ;  /* 0x000000399a9a723e */ /* 0x000fe200000010ff */
[----:B----4-:R-:W-:Y:S01]  /*bc80*/  FADD.FTZ R34, R26, R15 ;  /* 0x0000000f1a227221 */ /* 0x010fe20000010000 */
[----:B------:R-:W-:-:S02]  /*bc90*/  IMAD.MOV.U32 R15, RZ, RZ, 0x40000040 ;  /* 0x40000040ff0f7424 */ /* 0x000fc400078e00ff */
[----:B------:R-:W-:Y:S01]  /*bca0*/  FADD.FTZ R13, R61, R32 ;  /* 0x000000203d0d7221 */ /* 0x000fe20000010000 */
[----:B------:R-:W-:Y:S01]  /*bcb0*/  F2FP.BF16.F32.PACK_AB R155, R26, R155 ;  /* 0x0000009b1a9b723e */ /* 0x000fe200000010ff */
[----:B------:R-:W-:Y:S01]  /*bcc0*/  BAR.SYNC.DEFER_BLOCKING 0xf, 0x100 ;  /* 0x03c4000000007b1d */ /* 0x000fe20000010000 */
[----:B--2---:R-:W-:Y:S01]  /*bcd0*/  FADD.FTZ R27, R25, R34 ;  /* 0x00000022191b7221 */ /* 0x004fe20000010000 */
[----:B------:R-:W-:Y:S01]  /*bce0*/  R2UR UR15, R15 ;  /* 0x000000000f0f72ca */ /* 0x000fe200000e0000 */
[C---:B------:R-:W-:Y:S01]  /*bcf0*/  FADD.FTZ R15, R156.reuse, R13 ;  /* 0x0000000d9c0f7221 */ /* 0x040fe20000010000 */
[----:B------:R-:W-:Y:S02]  /*bd00*/  IMAD.MOV.U32 R13, RZ, RZ, 0x40000040 ;  /* 0x40000040ff0d7424 */ /* 0x000fe400078e00ff */
[----:B------:R-:W2:Y:S01]  /*bd10*/  MUFU.EX2 R29, R29 ;  /* 0x0000001d001d7308 */ /* 0x000ea20000000800 */
[----:B------:R-:W-:Y:S01]  /*bd20*/  F2FP.BF16.F32.PACK_AB R156, R156, R61 ;  /* 0x0000003d9c9c723e */ /* 0x000fe200000010ff */
[----:B------:R-:W-:Y:S01]  /*bd30*/  FADD.FTZ R32, R158, R15 ;  /* 0x0000000f9e207221 */ /* 0x000fe20000010000 */
[----:B------:R-:W-:Y:S01]  /*bd40*/  F2FP.BF16.F32.PACK_AB R158, R37, R158 ;  /* 0x0000009e259e723e */ /* 0x000fe200000010ff */
[C---:B0-----:R-:W-:Y:S01]  /*bd50*/  FADD.FTZ R14, R20.reuse, R27 ;  /* 0x0000001b140e7221 */ /* 0x041fe20000010000 */
[----:B------:R-:W-:Y:S01]  /*bd60*/  R2UR UR19, R13 ;  /* 0x000000000d1372ca */ /* 0x000fe200000e0000 */
[----:B------:R-:W-:Y:S01]  /*bd70*/  FADD.FTZ R15, R37, R32 ;  /* 0x00000020250f7221 */ /* 0x000fe20000010000 */
[----:B------:R-:W-:Y:S01]  /*bd80*/  F2FP.BF16.F32.PACK_AB R157, R20, R25 ;  /* 0x00000019149d723e */ /* 0x000fe200000010ff */
[----:B------:R-:W0:Y:S08]  /*bd90*/  MUFU.EX2 R28, R31 ;  /* 0x0000001f001c7308 */ /* 0x000e300000000800 */
[----:B------:R-:W3:Y:S01]  /*bda0*/  MUFU.EX2 R160, R160 ;  /* 0x000000a000a07308 */ /* 0x000ee20000000800 */
[----:B--2---:R-:W-:Y:S01]  /*bdb0*/  FADD.FTZ R13, R29, R14 ;  /* 0x0000000e1d0d7221 */ /* 0x004fe20000010000 */
[----:B------:R2:W-:Y:S06]  /*bdc0*/  STSM.16.M88.4 [R223+0x36400], R152 ;  /* 0x03640098df007844 */ /* 0x0005ec0000000200 */
[----:B------:R-:W4:Y:S01]  /*bdd0*/  MUFU.EX2 R35, R35 ;  /* 0x0000002300237308 */ /* 0x000f220000000800 */
[C---:B0-----:R-:W-:Y:S01]  /*bde0*/  FADD.FTZ R14, R28.reuse, R13 ;  /* 0x0000000d1c0e7221 */ /* 0x041fe20000010000 */
[----:B------:R-:W-:-:S05]  /*bdf0*/  F2FP.BF16.F32.PACK_AB R159, R28, R29 ;  /* 0x0000001d1c9f723e */ /* 0x000fca00000010ff */
[----:B------:R2:W-:Y:S01]  /*be00*/  STSM.16.M88.4 [R224], R156 ;  /* 0x0000009ce0007844 */ /* 0x0005e20000000200 */
[----:B------:R-:W0:Y:S01]  /*be10*/  MUFU.EX2 R39, R39 ;  /* 0x0000002700277308 */ /* 0x000e220000000800 */
[----:B---3--:R-:W-:-:S07]  /*be20*/  FADD.FTZ R32, R160, R15 ;  /* 0x0000000fa0207221 */ /* 0x008fce0000010000 */
[----:B-1----:R-:W1:Y:S01]  /*be30*/  MUFU.EX2 R10, R33 ;  /* 0x00000021000a7308 */ /* 0x002e620000000800 */
[----:B----4-:R-:W-:-:S07]  /*be40*/  FADD.FTZ R13, R35, R14 ;  /* 0x0000000e230d7221 */ /* 0x010fce0000010000 */
[----:B------:R-:W3:Y:S01]  /*be50*/  MUFU.EX2 R162, R162 ;  /* 0x000000a200a27308 */ /* 0x000ee20000000800 */
[C---:B0-----:R-:W-:Y:S01]  /*be60*/  FADD.FTZ R3, R39.reuse, R32 ;  /* 0x0000002027037221 */ /* 0x041fe20000010000 */
[----:B------:R-:W-:-:S06]  /*be70*/  F2FP.BF16.F32.PACK_AB R160, R39, R160 ;  /* 0x000000a027a0723e */ /* 0x000fcc00000010ff */
[----:B------:R-:W0:Y:S01]  /*be80*/  MUFU.EX2 R43, R43 ;  /* 0x0000002b002b7308 */ /* 0x000e220000000800 */
[C---:B-1----:R-:W-:Y:S01]  /*be90*/  FADD.FTZ R14, R10.reuse, R13 ;  /* 0x0000000d0a0e7221 */ /* 0x042fe20000010000 */
[----:B------:R-:W-:-:S06]  /*bea0*/  F2FP.BF16.F32.PACK_AB R161, R10, R35 ;  /* 0x000000230aa1723e */ /* 0x000fcc00000010ff */
[----:B------:R-:W1:Y:S01]  /*beb0*/  MUFU.EX2 R41, R41 ;  /* 0x0000002900297308 */ /* 0x000e620000000800 */
[----:B---3--:R-:W-:-:S07]  /*bec0*/  FADD.FTZ R24, R162, R3 ;  /* 0x00000003a2187221 */ /* 0x008fce0000010000 */
[----:B------:R-:W3:Y:S01]  /*bed0*/  MUFU.EX2 R164, R164 ;  /* 0x000000a400a47308 */ /* 0x000ee20000000800 */
[----:B0-----:R-:W-:-:S07]  /*bee0*/  FADD.FTZ R3, R43, R14 ;  /* 0x0000000e2b037221 */ /* 0x001fce0000010000 */
[----:B------:R-:W0:Y:S01]  /*bef0*/  MUFU.EX2 R30, R47 ;  /* 0x0000002f001e7308 */ /* 0x000e220000000800 */
[C---:B-1----:R-:W-:Y:S01]  /*bf00*/  FADD.FTZ R13, R41.reuse, R24 ;  /* 0x00000018290d7221 */ /* 0x042fe20000010000 */
[----:B------:R-:W-:-:S06]  /*bf10*/  F2FP.BF16.F32.PACK_AB R162, R41, R162 ;  /* 0x000000a229a2723e */ /* 0x000fcc00000010ff */
[----:B------:R-:W1:Y:S01]  /*bf20*/  MUFU.EX2 R73, R73 ;  /* 0x0000004900497308 */ /* 0x000e620000000800 */
[----:B---3--:R-:W-:-:S07]  /*bf30*/  FADD.FTZ R24, R164, R13 ;  /* 0x0000000da4187221 */ /* 0x008fce0000010000 */
[----:B------:R-:W3:Y:S01]  /*bf40*/  MUFU.EX2 R49, R49 ;  /* 0x0000003100317308 */ /* 0x000ee20000000800 */
[C---:B0-----:R-:W-:Y:S01]  /*bf50*/  FADD.FTZ R20, R30.reuse, R3 ;  /* 0x000000031e147221 */ /* 0x041fe20000010000 */
[----:B------:R-:W-:-:S05]  /*bf60*/  F2FP.BF16.F32.PACK_AB R163, R30, R43 ;  /* 0x0000002b1ea3723e */ /* 0x000fca00000010ff */
[----:B------:R2:W-:Y:S01]  /*bf70*/  STSM.16.M88.4 [R226], R160 ;  /* 0x000000a0e2007844 */ /* 0x0005e20000000200 */
[----:B------:R-:W0:Y:S01]  /*bf80*/  MUFU.EX2 R166, R166 ;  /* 0x000000a600a67308 */ /* 0x000e220000000800 */
[C---:B-1----:R-:W-:Y:S01]  /*bf90*/  FADD.FTZ R13, R73.reuse, R24 ;  /* 0x00000018490d7221 */ /* 0x042fe20000010000 */
[----:B------:R-:W-:-:S06]  /*bfa0*/  F2FP.BF16.F32.PACK_AB R164, R73, R164 ;  /* 0x000000a449a4723e */ /* 0x000fcc00000010ff */
[----:B------:R-:W1:Y:S01]  /*bfb0*/  MUFU.EX2 R12, R51 ;  /* 0x00000033000c7308 */ /* 0x000e620000000800 */
[----:B---3--:R-:W-:-:S07]  /*bfc0*/  FADD.FTZ R3, R49, R20 ;  /* 0x0000001431037221 */ /* 0x008fce0000010000 */
[----:B------:R-:W3:Y:S01]  /*bfd0*/  MUFU.EX2 R53, R53 ;  /* 0x0000003500357308 */ /* 0x000ee20000000800 */
[----:B0-----:R-:W-:Y:S01]  /*bfe0*/  FADD.FTZ R20, R166, R13 ;  /* 0x0000000da6147221 */ /* 0x001fe20000010000 */
[----:B------:R-:W-:-:S06]  /*bff0*/  F2FP.BF16.F32.PACK_AB R166, R45, R166 ;  /* 0x000000a62da6723e */ /* 0x000fcc00000010ff */
[----:B------:R-:W0:Y:S01]  /*c000*/  MUFU.EX2 R14, R55 ;  /* 0x00000037000e7308 */ /* 0x000e220000000800 */
[C---:B-1----:R-:W-:Y:S01]  /*c010*/  F2FP.BF16.F32.PACK_AB R165, R12.reuse, R49 ;  /* 0x000000310ca5723e */ /* 0x042fe200000010ff */
[----:B------:R-:W-:Y:S01]  /*c020*/  FADD.FTZ R10, R12, R3 ;  /* 0x000000030c0a7221 */ /* 0x000fe20000010000 */
[----:B------:R-:W-:-:S03]  /*c030*/  FADD.FTZ R3, R45, R20 ;  /* 0x000000142d037221 */ /* 0x000fc60000010000 */
[----:B---3--:R-:W-:Y:S01]  /*c040*/  FADD.FTZ R13, R53, R10 ;  /* 0x0000000a350d7221 */ /* 0x008fe20000010000 */
[----:B0-----:R-:W-:-:S03]  /*c050*/  F2FP.BF16.F32.PACK_AB R167, R14, R53 ;  /* 0x000000350ea7723e */ /* 0x001fc600000010ff */
[----:B------:R-:W-:Y:S02]  /*c060*/  FADD.FTZ R10, R14, R13 ;  /* 0x0000000d0e0a7221 */ /* 0x000fe40000010000 */
[----:B------:R2:W-:Y:S01]  /*c070*/  STSM.16.M88.4 [R225], R164 ;  /* 0x000000a4e1007844 */ /* 0x0005e20000000200 */
[----:B------:R-:W-:-:S06]  /*c080*/  WARPGROUP.ARRIVE ;  /* 0x00000000000079c5 */ /* 0x000fcc0000000000 */
[----:B------:R-:W-:Y:S03]  /*c090*/  HGMMA.64x256x16.F32.BF16 R24, R152, gdesc[UR4].tnspB, RZ, !UPT, gsb0 ;  /* 0x43e0000498187df0 */ /* 0x000fe6000c0018ff */
        /* <DEDUP_REMOVED lines=21> */
[----:B--2---:R-:W-:Y:S05]  /*c1f0*/  @!P0 BRA `(.L_x_1327) ;  /* 0x0000000000048947 */ /* 0x004fea0003800000 */
[----:B------:R-:W-:Y:S01]  /*c200*/  BPT.TRAP 0x1 ;  /* 0x000000040000795c */ /* 0x000fe20000300000 */
.L_x_1327:
[----:B------:R-:W-:Y:S01]  /*c210*/  ISETP.GE.AND P1, PT, R170, 0x41, PT ;  /* 0x00000041aa00780c */ /* 0x000fe20003f26270 */
[----:B------:R-:W-:Y:S01]  /*c220*/  VIADD R11, R11, 0x38860 ;  /* 0x000388600b0b7836 */ /* 0x000fe20000000000 */
[----:B------:R-:W-:Y:S01]  /*c230*/  ULDC UR37, c[0x0][0xad0] ;  /* 0x0002b40000257ab9 */ /* 0x000fe20000000800 */
[----:B------:R-:W-:Y:S01]  /*c240*/  ULDC UR36, c[0x0][0xa80] ;  /* 0x0002a00000247ab9 */ /* 0x000fe20000000800 */
[----:B------:R-:W-:Y:S02]  /*c250*/  BSSY B0, `(.L_x_1328) ;  /* 0x000037a000007945 */ /* 0x000fe40003800000 */
[----:B------:R-:W-:-:S04]  /*c260*/  PRMT R11, R189, 0x654, R11 ;  /* 0x00000654bd0b7816 */ /* 0x000fc8000000000b */
[----:B------:R0:W-:Y:S03]  /*c270*/  SYNCS.ARRIVE.TRANS64.RED.A1T0 RZ, [R11+URZ], RZ ;  /* 0x000000ff0bff79a7 */ /* 0x0001e6000810043f */
[----:B------:R-:W-:Y:S05]  /*c280*/  @!P1 BRA `(.L_x_1329) ;  /* 0x0000003400d89947 */ /* 0x000fea0003800000 */
[----:B0-----:R-:W-:Y:S02]  /*c290*/  VIADD R11, R171, 0xfffffffe ;  /* 0xfffffffeab0b7836 */ /* 0x001fe40000000000 */
[----:B------:R-:W-:Y:S02]  /*c2a0*/  IMAD.MOV.U32 R13, RZ, RZ, R169 ;  /* 0x000000ffff0d7224 */ /* 0x000fe400078e00a9 */
[----:B------:R-:W-:Y:S02]  /*c2b0*/  IMAD.MOV.U32 R20, RZ, RZ, R21 ;  /* 0x000000ffff147224 */ /* 0x000fe400078e0015 */
[----:B------:R-:W-:-:S07]  /*c2c0*/  IMAD.MOV.U32 R14, RZ, RZ, R18 ;  /* 0x000000ffff0e7224 */ /* 0x000fce00078e0012 */
.L_x_1342:
[----:B------:R-:W-:Y:S01]  /*c2d0*/  VIADD R15, R14, 0x1 ;  /* 0x000000010e0f7836 */ /* 0x000fe20000000000 */
[C---:B------:R-:W-:Y:S01]  /*c2e0*/  ISETP.GT.AND P1, PT, R11.reuse, RZ, PT ;  /* 0x000000ff0b00720c */ /* 0x040fe20003f24270 */
[----:B------:R-:W-:-:S03]  /*c2f0*/  VIADD R11, R11, 0xffffffff ;  /* 0xffffffff0b0b7836 */ /* 0x000fc60000000000 */
[----:B------:R-:W-:-:S04]  /*c300*/  ISETP.NE.AND P2, PT, R15, 0x2, PT ;  /* 0x000000020f00780c */ /* 0x000fc80003f45270 */
[----:B------:R-:W-:Y:S02]  /*c310*/  SEL R15, R15, RZ, P2 ;  /* 0x000000ff0f0f7207 */ /* 0x000fe40001000000 */
[----:B-1----:R-:W-:-:S03]  /*c320*/  SEL R12, RZ, 0x1, P2 ;  /* 0x00000001ff0c7807 */ /* 0x002fc60001000000 */
[----:B------:R-:W-:Y:S01]  /*c330*/  IMAD.MOV.U32 R18, RZ, RZ, R15 ;  /* 0x000000ffff127224 */ /* 0x000fe200078e000f */
[----:B------:R-:W-:Y:S01]  /*c340*/  LOP3.LUT R184, R184, R12, RZ, 0x3c, !PT ;  /* 0x0000000cb8b87212 */ /* 0x000fe200078e3cff */
[----:B------:R-:W-:Y:S06]  /*c350*/  @!P0 BRA `(.L_x_1330) ;  /* 0x0000000000048947 */ /* 0x000fec0003800000 */
[----:B------:R-:W-:Y:S01]  /*c360*/  BPT.TRAP 0x1 ;  /* 0x000000040000795c */ /* 0x000fe20000300000 */
.L_x_1330:
[----:B------:R-:W-:Y:S01]  /*c370*/  IMAD R12, R18, 0x8, R2 ;  /* 0x00000008120c7824 */ /* 0x000fe200078e0202 */
[----:B------:R-:W-:-:S04]  /*c380*/  SHF.L.U32 R21, R184, 0x1f, RZ ;  /* 0x0000001fb8157819 */ /* 0x000fc800000006ff */
[----:B------:R0:W1:Y:S01]  /*c390*/  SYNCS.PHASECHK.TRANS64.TRYWAIT P2, [R12+URZ+0x38830], R21 ;  /* 0x038830150c0075a7 */ /* 0x000062000804017f */
[----:B------:R-:W-:Y:S05]  /*c3a0*/  @!P0 BRA `(.L_x_1331) ;  /* 0x0000000000048947 */ /* 0x000fea0003800000 */
[----:B------:R-:W-:Y:S01]  /*c3b0*/  BPT.TRAP 0x1 ;  /* 0x000000040000795c */ /* 0x000fe20000300000 */
.L_x_1331:
[----:B------:R-:W-:Y:S01]  /*c3c0*/  VIADD R152, R2, 0x20400 ;  /* 0x0002040002987836 */ /* 0x000fe20000000000 */
[----:B------:R-:W-:Y:S01]  /*c3d0*/  BSSY B1, `(.L_x_1332) ;  /* 0x0000009000017945 */ /* 0x000fe20003800000 */
[----:B------:R-:W-:Y:S02]  /*c3e0*/  IMAD R156, R18, 0x200, R218 ;  /* 0x00000200129c7824 */ /* 0x000fe400078e02da */
[----:B------:R-:W-:Y:S01]  /*c3f0*/  IMAD.MOV.U32 R157, RZ, RZ, 0x40000040 ;  /* 0x40000040ff9d7424 */ /* 0x000fe200078e00ff */
[----:B------:R-:W-:-:S04]  /*c400*/  SHF.R.U32.HI R152, RZ, 0x4, R152 ;  /* 0x00000004ff987819 */ /* 0x000fc80000011698 */
[----:B------:R-:W-:-:S04]  /*c410*/  LOP3.LUT R152, R152, 0x3fff, RZ, 0xc0, !PT ;  /* 0x00003fff98987812 */ /* 0x000fc800078ec0ff */
[----:B------:R-:W-:Y:S01]  /*c420*/  LOP3.LUT R152, R152, 0x10000, RZ, 0xfc, !PT ;  /* 0x0001000098987812 */ /* 0x000fe200078efcff */
[----:B-1----:R-:W-:Y:S06]  /*c430*/  @P2 BRA `(.L_x_1333) ;  /* 0x0000000000082947 */ /* 0x002fec0003800000 */
[----:B------:R-:W1:Y:S02]  /*c440*/  SYNCS.PHASECHK.TRANS64.TRYWAIT P2, [R12+URZ+0x38830], R21 ;  /* 0x038830150c0075a7 */ /* 0x000e64000804017f */
[----:B-1----:R-:W-:Y:S05]  /*c450*/  @!P2 BRA `(.L_x_1334) ;  /* 0x000000fc001ca947 */ /* 0x002fea0003800000 */
.L_x_1333:
[----:B------:R-:W-:Y:S05]  /*c460*/  BSYNC B1 ;  /* 0x0000000000017941 */ /* 0x000fea0003800000 */
.L_x_1332:
        /* <DEDUP_REMOVED lines=14> */
[----:B------:R-:W-:Y:S02]  /*c550*/  R2UR UR18, R156 ;  /* 0x000000009c1272ca */ /* 0x000fe400000e0000 */
[----:B------:R-:W-:Y:S02]  /*c560*/  R2UR UR19, R157 ;  /* 0x000000009d1372ca */ /* 0x000fe400000e0000 */
[----:B------:R-:W-:Y:S01]  /*c570*/  WARPGROUP.ARRIVE ;  /* 0x00000000000079c5 */ /* 0x000fe20000000000 */
[----:B------:R-:W-:Y:S02]  /*c580*/  R2UR UR8, R4 ;  /* 0x00000000040872ca */ /* 0x000fe400000e0000 */
[----:B------:R-:W-:-:S02]  /*c590*/  R2UR UR9, R5 ;  /* 0x00000000050972ca */ /* 0x000fc400000e0000 */
[----:B------:R-:W-:Y:S01]  /*c5a0*/  R2UR UR12, R6 ;  /* 0x00000000060c72ca */ /* 0x000fe200000e0000 */
[----:B------:R-:W-:Y:S01]  /*c5b0*/  HGMMA.64x64x16.F32.BF16 R152, gdesc[UR4], RZ, !UPT, gsb0 ;  /* 0x00e00000049879f0 */ /* 0x000fe2000c0018ff */
        /* <DEDUP_REMOVED lines=15> */
.L_x_1335:
[----:B------:R2:W3:Y:S01]  /*c6b0*/  SYNCS.PHASECHK.TRANS64.TRYWAIT P2, [R12+URZ+0x38850], R21 ;  /* 0x038850150c0075a7 */ /* 0x0004e2000804017f */
[----:B------:R-:W-:Y:S05]  /*c6c0*/  @!P0 BRA `(.L_x_1336) ;  /* 0x0000000000048947 */ /* 0x000fea0003800000 */
[----:B------:R-:W-:Y:S01]  /*c6d0*/  BPT.TRAP 0x1 ;  /* 0x000000040000795c */ /* 0x000fe20000300000 */
.L_x_1336:
[----:B------:R-:W-:Y:S01]  /*c6e0*/  VIADD R196, R2, 0x26400 ;  /* 0x0002640002c47836 */ /* 0x000fe20000000000 */
[----:B------:R-:W-:Y:S04]  /*c6f0*/  BSSY B1, `(.L_x_1337) ;  /* 0x0000005000017945 */ /* 0x000fe80003800000 */
[----:B------:R-:W-:Y:S01]  /*c700*/  SHF.R.U32.HI R196, RZ, 0x4, R196 ;  /* 0x00000004ffc47819 */ /* 0x000fe200000116c4 */
[----:B---3--:R-:W-:Y:S06]  /*c710*/  @P2 BRA `(.L_x_1338) ;  /* 0x0000000000082947 */ /* 0x008fec0003800000 */
[----:B------:R-:W3:Y:S02]  /*c720*/  SYNCS.PHASECHK.TRANS64.TRYWAIT P2, [R12+URZ+0x38850], R21 ;  /* 0x038850150c0075a7 */ /* 0x000ee4000804017f */
[----:B---3--:R-:W-:Y:S05]  /*c730*/  @!P2 BRA `(.L_x_1339) ;  /* 0x000000f80078a947 */ /* 0x008fea0003800000 */
.L_x_1338:
[----:B------:R-:W-:Y:S05]  /*c740*/  BSYNC B1 ;  /* 0x0000000000017941 */ /* 0x000fea0003800000 */
.L_x_1337:
[----:B0123--:R-:W-:Y:S01]  /*c750*/  LOP3.LUT R21, R196, 0x3fff, RZ, 0xc0, !PT ;  /* 0x00003fffc4157812 */ /* 0x00ffe200078ec0ff */
[C---:B------:R-:W-:Y:S01]  /*c760*/  VIADD R196, R0.reuse, 0x2 ;  /* 0x0000000200c47836 */ /* 0x040fe20000000000 */
[----:B------:R-:W-:Y:S01]  /*c770*/  WARPGROUP.ARRIVE ;  /* 0x00000000000079c5 */ /* 0x000fe20000000000 */
[----:B------:R-:W-:Y:S01]  /*c780*/  VIADD R200, R0, 0x4 ;  /* 0x0000000400c87836 */ /* 0x000fe20000000000 */
[----:B------:R-:W-:Y:S01]  /*c790*/  LOP3.LUT R0, R21, 0x10000, RZ, 0xfc, !PT ;  /* 0x0001000015007812 */ /* 0x000fe200078efcff */
[----:B------:R-:W-:-:S03]  /*c7a0*/  IMAD R198, R15, 0x1000, R219 ;  /* 0x000010000fc67824 */ /* 0x000fc600078e02db */
[----:B------:R-:W0:Y:S01]  /*c7b0*/  S2R R21, SR_TID.X ;  /* 0x0000000000157919 */ /* 0x000e220000002100 */
[----:B------:R-:W-:Y:S02]  /*c7c0*/  IMAD.MOV.U32 R199, RZ, RZ, 0x40000040 ;  /* 0x40000040ffc77424 */ /* 0x000fe400078e00ff */
[----:B------:R-:W-:Y:S01]  /*c7d0*/  IMAD.MOV.U32 R202, RZ, RZ, R0 ;  /* 0x000000ffffca7224 */ /* 0x000fe200078e0000 */
[----:B------:R-:W-:Y:S01]  /*c7e0*/  R2UR UR6, R198 ;  /* 0x00000000c60672ca */ /* 0x000fe200000e0000 */
[----:B------:R-:W-:Y:S01]  /*c7f0*/  IMAD.MOV.U32 R203, RZ, RZ, 0x40000040 ;  /* 0x40000040ffcb7424 */ /* 0x000fe200078e00ff */
[----:B------:R-:W-:Y:S01]  /*c800*/  R2UR UR7, R199 ;  /* 0x00000000c70772ca */ /* 0x000fe200000e0000 */
[----:B------:R-:W-:Y:S01]  /*c810*/  IMAD.MOV.U32 R197, RZ, RZ, 0x40000040 ;  /* 0x40000040ffc57424 */ /* 0x000fe200078e00ff */
[----:B------:R-:W-:Y:S01]  /*c820*/  R2UR UR4, R202 ;  /* 0x00000000ca0472ca */ /* 0x000fe200000e0000 */
[----:B------:R-:W-:Y:S01]  /*c830*/  IMAD.MOV.U32 R201, RZ, RZ, 0x40000040 ;  /* 0x40000040ffc97424 */ /* 0x000fe200078e00ff */
[----:B------:R-:W-:Y:S01]  /*c840*/  R2UR UR5, R203 ;  /* 0x00000000cb0572ca */ /* 0x000fe200000e0000 */
[----:B------:R-:W-:-:S02]  /*c850*/  VIADD R199, R198, 0x800 ;  /* 0x00000800c6c77836 */ /* 0x000fc40000000000 */
[----:B------:R-:W-:Y:S02]  /*c860*/  VIADD R202, R0, 0x800 ;  /* 0x0000080000ca7836 */ /* 0x000fe40000000000 */
[----:B------:R-:W-:-:S08]  /*c870*/  IMAD.MOV.U32 R203, RZ, RZ, 0xa00 ;  /* 0x00000a00ffcb7424 */ /* 0x000fd000078e00ff */
[----:B------:R-:W-:Y:S01]  /*c880*/  HGMMA.64x64x16.F32.BF16 R152, gdesc[UR4], R152, gsb0 ;  /* 0x00e00000049879f0 */ /* 0x000fe20008001898 */
[----:B------:R-:W-:Y:S01]  /*c890*/  R2UR UR4, R196 ;  /* 0x00000000c40472ca */ /* 0x000fe200000e0000 */
[----:B------:R-:W-:Y:S01]  /*c8a0*/  VIADD R196, R198, 0x2 ;  /* 0x00000002c6c47836 */ /* 0x000fe20000000000 */
[----:B------:R-:W-:Y:S01]  /*c8b0*/  R2UR UR5, R197 ;  /* 0x00000000c50572ca */ /* 0x000fe200000e0000 */
[----:B------:R-:W-:-:S03]  /*c8c0*/  IMAD.MOV.U32 R197, RZ, RZ, 0x40000040 ;  /* 0x40000040ffc57424 */ /* 0x000fc600078e00ff */
[----:B------:R-:W-:Y:S01]  /*c8d0*/  R2UR UR6, R196 ;  /* 0x00000000c40672ca */ /* 0x000fe200000e0000 */
[----:B------:R-:W-:Y:S01]  /*c8e0*/  VIADD R196, R198, 0x4 ;  /* 0x00000004c6c47836 */ /* 0x000fe20000000000 */
[----:B------:R-:W-:Y:S01]  /*c8f0*/  R2UR UR7, R197 ;  /* 0x00000000c50772ca */ /* 0x000fe200000e0000 */
[----:B------:R-:W-:Y:S01]  /*c900*/  IMAD.MOV.U32 R197, RZ, RZ, 0x40000040 ;  /* 0x40000040ffc57424 */ /* 0x000fe200078e00ff */
[----:B0-----:R-:W-:-:S06]  /*c910*/  SHF.R.U32.HI R21, RZ, 0x7, R21 ;  /* 0x00000007ff157819 */ /* 0x001fcc0000011615 */
[----:B------:R-:W0:Y:S02]  /*c920*/  SHFL.IDX PT, R21, R21, RZ, 0x1f ;  /* 0x00001fff15157589 */ /* 0x000e2400000e0000 */
[----:B0-----:R-:W-:-:S04]  /*c930*/  ISETP.GT.AND P2, PT, R21, 0x7f, PT ;  /* 0x0000007f1500780c */ /* 0x001fc80003f44270 */
[----:B------:R-:W-:Y:S02]  /*c940*/  SEL R21, RZ, 0x2, !P2 ;  /* 0x00000002ff157807 */ /* 0x000fe40005000000 */
[----:B------:R-:W-:-:S04]  /*c950*/  SEL R203, R203, 0x980, P2 ;  /* 0x00000980cbcb7807 */ /* 0x000fc80001000000 */
[----:B------:R-:W-:Y:S01]  /*c960*/  LOP3.LUT R203, R203, 0xa00, RZ, 0xc0, !PT ;  /* 0x00000a00cbcb7812 */ /* 0x000fe200078ec0ff */
[----:B------:R-:W-:Y:S02]  /*c970*/  WARPGROUP.DEPBAR.LE gsb0, 0x0 ;  /* 0x00008000000079c5 */ /* 0x000fe40000010000 */
[----:B------:R-:W-:-:S06]  /*c980*/  WARPGROUP.ARRIVE ;  /* 0x00000000000079c5 */ /* 0x000fcc0000000000 */
[----:B------:R-:W-:Y:S01]  /*c990*/  HGMMA.64x64x16.F32.BF16 R152, gdesc[UR4], R152, gsb0 ;  /* 0x00e00000049879f0 */ /* 0x000fe20008001898 */
[----:B------:R-:W-:Y:S02]  /*c9a0*/  R2UR UR4, R200 ;  /* 0x00000000c80472ca */ /* 0x000fe400000e0000 */
        /* <DEDUP_REMOVED lines=155> */
[----:B------:R-:W-:-:S03]  /*d360*/  IMAD.MOV.U32 R197, RZ, RZ, 0x40000040 ;  /* 0x40000040ffc57424 */ /* 0x000fc600078e00ff */
[----:B------:R-:W-:Y:S01]  /*d370*/  R2UR UR4, R196 ;  /* 0x00000000c40472ca */ /* 0x000fe200000e0000 */
[----:B------:R-:W-:Y:S01]  /*d380*/  IMAD.MOV.U32 R196, RZ, RZ, 0x4 ;  /* 0x00000004ffc47424 */ /* 0x000fe200078e00ff */
[----:B------:R-:W-:-:S04]  /*d390*/  R2UR UR5, R197 ;  /* 0x00000000c50572ca */ /* 0x000fc800000e0000 */
[C---:B------:R-:W-:Y:S02]  /*d3a0*/  SEL R197, R196.reuse, 0x2, P2 ;  /* 0x00000002c4c57807 */ /* 0x040fe40001000000 */
[----:B------:R-:W-:-:S03]  /*d3b0*/  SEL R196, R196, 0x6, !P2 ;  /* 0x00000006c4c47807 */ /* 0x000fc60005000000 */
[----:B------:R-:W-:Y:S01]  /*d3c0*/  IMAD.IADD R200, R199, 0x1, R197 ;  /* 0x00000001c7c87824 */ /* 0x000fe200078e02c5 */
[----:B------:R-:W-:Y:S02]  /*d3d0*/  WARPGROUP.DEPBAR.LE gsb0, 0x0 ;  /* 0x00008000000079c5 */ /* 0x000fe40000010000 */
[----:B------:R-:W-:-:S06]  /*d3e0*/  WARPGROUP.ARRIVE ;  /* 0x00000000000079c5 */ /* 0x000fcc0000000000 */
[----:B------:R-:W-:Y:S01]  /*d3f0*/  HGMMA.64x64x16.F32.BF16 R152, gdesc[UR4], R152, gsb0 ;  /* 0x00e00000049879f0 */ /* 0x000fe20008001898 */
[----:B------:R-:W-:Y:S01]  /*d400*/  R2UR UR6, R200 ;  /* 0x00000000c80672ca */ /* 0x000fe200000e0000 */
[----:B------:R-:W-:Y:S01]  /*d410*/  IMAD.IADD R200, R202, 0x1, R197 ;  /* 0x00000001cac87824 */ /* 0x000fe200078e02c5 */
[----:B------:R-:W-:Y:S01]  /*d420*/  R2UR UR7, R201 ;  /* 0x00000000c90772ca */ /* 0x000fe200000e0000 */
[----:B------:R-:W-:-:S03]  /*d430*/  IMAD.MOV.U32 R201, RZ, RZ, 0x40000040 ;  /* 0x40000040ffc97424 */ /* 0x000fc600078e00ff */
        /* <DEDUP_REMOVED lines=13> */
[----:B------:R-:W-:Y:S02]  /*d510*/  IMAD.MOV.U32 R201, RZ, RZ, 0x40000040 ;  /* 0x40000040ffc97424 */ /* 0x000fe400078e00ff */
[----:B------:R-:W-:Y:S01]  /*d520*/  VIADD R199, R0, 0xa00 ;  /* 0x00000a0000c77836 */ /* 0x000fe20000000000 */
[----:B------:R-:W-:Y:S02]  /*d530*/  R2UR UR6, R200 ;  /* 0x00000000c80672ca */ /* 0x000fe400000e0000 */
[----:B------:R-:W-:Y:S01]  /*d540*/  R2UR UR7, R201 ;  /* 0x00000000c90772ca */ /* 0x000fe200000e0000 */
[----:B------:R-:W-:Y:S01]  /*d550*/  IMAD.MOV.U32 R201, RZ, RZ, 0x40000040 ;  /* 0x40000040ffc97424 */ /* 0x000fe200078e00ff */
[----:B------:R-:W-:-:S02]  /*d560*/  IADD3 R200, R202, R203, R0 ;  /* 0x000000cbcac87210 */ /* 0x000fc40007ffe000 */
        /* <DEDUP_REMOVED lines=10> */
[----:B------:R-:W-:Y:S01]  /*d610*/  VIADD R202, R198, 0xa00 ;  /* 0x00000a00c6ca7836 */ /* 0x000fe20000000000 */
[----:B------:R-:W-:Y:S01]  /*d620*/  R2UR UR7, R203 ;  /* 0x00000000cb0772ca */ /* 0x000fe200000e0000 */
        /* <DEDUP_REMOVED lines=25> */
[----:B------:R-:W-:Y:S01]  /*d7c0*/  VIADD R199, R0, 0xc00 ;  /* 0x00000c0000c77836 */ /* 0x000fe20000000000 */
[----:B------:R-:W-:Y:S02]  /*d7d0*/  WARPGROUP.DEPBAR.LE gsb0, 0x0 ;  /* 0x00008000000079c5 */ /* 0x000fe40000010000 */
[----:B------:R-:W-:-:S07]  /*d7e0*/  WARPGROUP.ARRIVE ;  /* 0x00000000000079c5 */ /* 0x000fce0000000000 */
[----:B------:R-:W-:Y:S01]  /*d7f0*/  HGMMA.64x64x16.F32.BF16 R152, gdesc[UR4], R152, gsb0 ;  /* 0x00e00000049879f0 */ /* 0x000fe20008001898 */
[----:B------:R-:W-:Y:S01]  /*d800*/  R2UR UR4, R200 ;  /* 0x00000000c80472ca */ /* 0x000fe200000e0000 */
[----:B------:R-:W-:Y:S01]  /*d810*/  IMAD.IADD R200, R196, 0x1, R202 ;  /* 0x00000001c4c87824 */ /* 0x000fe200078e02ca */
[----:B------:R-:W-:Y:S01]  /*d820*/  R2UR UR5, R201 ;  /* 0x00000000c90572ca */ /* 0x000fe200000e0000 */
[----:B------:R-:W-:Y:S02]  /*d830*/  IMAD.MOV.U32 R201, RZ, RZ, 0x40000040 ;  /* 0x40000040ffc97424 */ /* 0x000fe400078e00ff */
[----:B------:R-:W-:Y:S01]  /*d840*/  IMAD.MOV.U32 R202, RZ, RZ, 0x30 ;  /* 0x00000030ffca7424 */ /* 0x000fe200078e00ff */
[----:B------:R-:W-:Y:S02]  /*d850*/  R2UR UR6, R200 ;  /* 0x00000000c80672ca */ /* 0x000fe400000e0000 */
[----:B------:R-:W-:Y:S01]  /*d860*/  R2UR UR7, R201 ;  /* 0x00000000c90772ca */ /* 0x000fe200000e0000 */
[----:B------:R-:W-:Y:S01]  /*d870*/  IMAD.MOV.U32 R201, RZ, RZ, 0x40000040 ;  /* 0x40000040ffc97424 */ /* 0x000fe200078e00ff */
[----:B------:R-:W-:-:S04]  /*d880*/  SEL R202, R202, 0x2e, P2 ;  /* 0x0000002ecaca7807 */ /* 0x000fc80001000000 */
        /* <DEDUP_REMOVED lines=66> */
[----:B------:R-:W-:Y:S02]  /*dcb0*/  WARPGROUP.DEPBAR.LE gsb0, 0x0 ;  /* 0x00008000000079c5 */ /* 0x000fe40000010000 */
[----:B------:R-:W-:-:S10]  /*dcc0*/  WARPGROUP.ARRIVE ;  /* 0x00000000000079c5 */ /* 0x000fd40000000000 */
[----:B------:R-:W-:Y:S01]  /*dcd0*/  HGMMA.64x64x16.F32.BF16 R152, gdesc[UR4], R152, gsb0 ;  /* 0x00e00000049879f0 */ /* 0x000fe20008001898 */
[----:B------:R-:W-:Y:S01]  /*dce0*/  R2UR UR6, R200 ;  /* 0x00000000c80672ca */ /* 0x000fe200000e0000 */
[----:B------:R-:W-:Y:S01]  /*dcf0*/  IMAD.IADD R200, R202, 0x1, R21 ;  /* 0x00000001cac87824 */ /* 0x000fe200078e0215 */
[----:B------:R-:W-:Y:S01]  /*dd00*/  R2UR UR7, R201 ;  /* 0x00000000c90772ca */ /* 0x000fe200000e0000 */
[----:B------:R-:W-:Y:S02]  /*dd10*/  IMAD.MOV.U32 R201, RZ, RZ, 0x40000040 ;  /* 0x40000040ffc97424 */ /* 0x000fe400078e00ff */
[----:B------:R-:W-:Y:S01]  /*dd20*/  IMAD.MOV.U32 R21, RZ, RZ, 0x1000 ;  /* 0x00001000ff157424 */ /* 0x000fe200078e00ff */
[----:B------:R-:W-:Y:S01]  /*dd30*/  R2UR UR4, R200 ;  /* 0x00000000c80472ca */ /* 0x000fe200000e0000 */
[----:B------:R-:W-:Y:S01]  /*dd40*/  IMAD.IADD R200, R202, 0x1, R197 ;  /* 0x00000001cac87824 */ /* 0x000fe200078e02c5 */
[----:B------:R-:W-:Y:S01]  /*dd50*/  R2UR UR5, R201 ;  /* 0x00000000c90572ca */ /* 0x000fe200000e0000 */
[----:B------:R-:W-:Y:S01]  /*dd60*/  IMAD.MOV.U32 R201, RZ, RZ, 0x40000040 ;  /* 0x40000040ffc97424 */ /* 0x000fe200078e00ff */
[----:B------:R-:W-:-:S04]  /*dd70*/  SEL R21, R21, 0xf80, P2 ;  /* 0x00000f8015157807 */ /* 0x000fc80001000000 */
[----:B------:R-:W-:Y:S01]  /*dd80*/  LOP3.LUT R21, R21, 0x1e00, RZ, 0xc0, !PT ;  /* 0x00001e0015157812 */ /* 0x000fe200078ec0ff */
[----:B------:R-:W-:Y:S02]  /*dd90*/  WARPGROUP.DEPBAR.LE gsb0, 0x0 ;  /* 0x00008000000079c5 */ /* 0x000fe40000010000 */
[----:B------:R-:W-:-:S06]  /*dda0*/  WARPGROUP.ARRIVE ;  /* 0x00000000000079c5 */ /* 0x000fcc0000000000 */
[----:B------:R-:W-:Y:S01]  /*ddb0*/  HGMMA.64x64x16.F32.BF16 R152, gdesc[UR4], R152, gsb0 ;  /* 0x00e00000049879f0 */ /* 0x000fe20008001898 */
[----:B------:R-:W-:Y:S01]  /*ddc0*/  R2UR UR4, R200 ;  /* 0x00000000c80472ca */ /* 0x000fe200000e0000 */
[--C-:B------:R-:W-:Y:S01]  /*ddd0*/  IMAD.IADD R200, R197, 0x1, R199.reuse ;  /* 0x00000001c5c87824 */ /* 0x100fe200078e02c7 */
[----:B------:R-:W-:Y:S01]  /*dde0*/  R2UR UR5, R201 ;  /* 0x00000000c90572ca */ /* 0x000fe200000e0000 */
[----:B------:R-:W-:Y:S02]  /*ddf0*/  IMAD.MOV.U32 R201, RZ, RZ, 0x40000040 ;  /* 0x40000040ffc97424 */ /* 0x000fe400078e00ff */
[----:B------:R-:W-:Y:S01]  /*de00*/  IMAD.MOV.U32 R197, RZ, RZ, 0x40000040 ;  /* 0x40000040ffc57424 */ /* 0x000fe200078e00ff */
[----:B------:R-:W-:Y:S01]  /*de10*/  R2UR UR6, R200 ;  /* 0x00000000c80672ca */ /* 0x000fe200000e0000 */
[----:B------:R-:W-:Y:S01]  /*de20*/  IMAD.IADD R200, R202, 0x1, R196 ;  /* 0x00000001cac87824 */ /* 0x000fe200078e02c4 */
[----:B------:R-:W-:Y:S01]  /*de30*/  R2UR UR7, R201 ;  /* 0x00000000c90772ca */ /* 0x000fe200000e0000 */
[----:B------:R-:W-:-:S02]  /*de40*/  IMAD.IADD R196, R196, 0x1, R199 ;  /* 0x00000001c4c47824 */ /* 0x000fc400078e02c7 */
        /* <DEDUP_REMOVED lines=9> */
[----:B------:R-:W-:Y:S02]  /*dee0*/  R2UR UR5, R201 ;  /* 0x00000000c90572ca */ /* 0x000fe400000e0000 */
[----:B------:R-:W-:Y:S02]  /*def0*/  R2UR UR6, R196 ;  /* 0x00000000c40672ca */ /* 0x000fe400000e0000 */
[----:B------:R-:W-:Y:S01]  /*df00*/  R2UR UR7, R197 ;  /* 0x00000000c50772ca */ /* 0x000fe200000e0000 */
[----:B------:R-:W-:Y:S01]  /*df10*/  IMAD.MOV.U32 R197, RZ, RZ, 0x40000040 ;  /* 0x40000040ffc57424 */ /* 0x000fe200078e00ff */
[----:B------:R-:W-:Y:S01]  /*df20*/  IADD3 R196, R199, R21, R0 ;  /* 0x00000015c7c47210 */ /* 0x000fe20007ffe000 */
[----:B------:R-:W-:Y:S01]  /*df30*/  IMAD.MOV.U32 R199, RZ, RZ, 0x40000040 ;  /* 0x40000040ffc77424 */ /* 0x000fe200078e00ff */
[----:B------:R-:W-:-:S02]  /*df40*/  WARPGROUP.DEPBAR.LE gsb0, 0x0 ;  /* 0x00008000000079c5 */ /* 0x000fc40000010000 */
        /* <DEDUP_REMOVED lines=12> */
.L_x_1340:
        /* <DEDUP_REMOVED lines=24> */
[----:B------:R-:W-:-:S06]  /*e190*/  FMUL.FTZ R162, R162, UR37 ;  /* 0x00000025a2a27c20 */ /* 0x000fcc0008410000 */
        /* <DEDUP_REMOVED lines=26> */
[----:B------:R-:W-:Y:S01]  /*e340*/  MUFU.TANH R154, R154 ;  /* 0x0000009a009a7308 */ /* 0x000fe20000002400 */
[----:B--2---:R-:W-:-:S07]  /*e350*/  FMNMX.FTZ R21, R180, R21, !PT ;  /* 0x00000015b4157209 */ /* 0x004fce0007810000 */
[----:B------:R-:W-:Y:S01]  /*e360*/  MUFU.TANH R155, R155 ;  /* 0x0000009b009b7308 */ /* 0x000fe20000002400 */
[----:B0-----:R-:W-:-:S05]  /*e370*/  FMNMX.FTZ R21, R181, R21, !PT ;  /* 0x00000015b5157209 */ /* 0x001fca0007810000 */
[----:B------:R-:W0:Y:S02]  /*e380*/  SHFL.BFLY PT, R168, R21, 0x2, 0x1f ;  /* 0x0c401f0015a87f89 */ /* 0x000e2400000e0000 */
[----:B------:R-:W-:Y:S08]  /*e390*/  MUFU.TANH R158, R158 ;  /* 0x0000009e009e7308 */ /* 0x000ff00000002400 */
[----:B------:R-:W-:Y:S08]  /*e3a0*/  MUFU.TANH R159, R159 ;  /* 0x0000009f009f7308 */ /* 0x000ff00000002400 */
[----:B------:R-:W-:Y:S01]  /*e3b0*/  MUFU.TANH R162, R162 ;  /* 0x000000a200a27308 */ /* 0x000fe20000002400 */
[----:B0-----:R-:W-:-:S05]  /*e3c0*/  FMNMX.FTZ R21, R21, R168, !PT ;  /* 0x000000a815157209 */ /* 0x001fca0007810000 */
[----:B------:R-:W0:Y:S02]  /*e3d0*/  SHFL.BFLY PT, R168, R21, 0x1, 0x1f ;  /* 0x0c201f0015a87f89 */ /* 0x000e2400000e0000 */
[----:B0-----:R-:W-:Y:S01]  /*e3e0*/  FMNMX.FTZ R21, R21, R168, !PT ;  /* 0x000000a815157209 */ /* 0x001fe20007810000 */
[----:B------:R-:W-:-:S04]  /*e3f0*/  IMAD.U32 R168, RZ, RZ, UR36 ;  /* 0x00000024ffa87e24 */ /* 0x000fc8000f8e00ff */
[C---:B------:R-:W-:Y:S01]  /*e400*/  FADD.FTZ R20, -R21.reuse, R20 ;  /* 0x0000001415147221 */ /* 0x040fe20000010100 */
[----:B------:R-:W-:-:S03]  /*e410*/  FMUL.FTZ R197, R21, R168 ;  /* 0x000000a815c57220 */ /* 0x000fc60000410000 */
[-C--:B------:R-:W-:Y:S01]  /*e420*/  FMUL.FTZ R20, R20, R168.reuse ;  /* 0x000000a814147220 */ /* 0x080fe20000410000 */
        /* <DEDUP_REMOVED lines=16> */
[-CC-:B------:R-:W-:Y:S01]  /*e530*/  FFMA.FTZ R180, R180, R168.reuse, -R197.reuse ;  /* 0x000000a8b4b47223 */ /* 0x180fe200000108c5 */
[----:B------:R-:W-:-:S04]  /*e540*/  FFMA.FTZ R181, R181, R168, -R197 ;  /* 0x000000a8b5b57223 */ /* 0x000fc800000108c5 */
[----:B------:R2:W3:Y:S01]  /*e550*/  MUFU.EX2 R169, R153 ;  /* 0x0000009900a97308 */ /* 0x0004e20000000800 */
[-C--:B0-----:R-:W-:Y:S01]  /*e560*/  FMUL.FTZ R24, R24, R20.reuse ;  /* 0x0000001418187220 */ /* 0x081fe20000410000 */
[-C--:B------:R-:W-:Y:S01]  /*e570*/  FMUL.FTZ R25, R25, R20.reuse ;  /* 0x0000001419197220 */ /* 0x080fe20000410000 */
[-C--:B------:R-:W-:Y:S01]  /*e580*/  FMUL.FTZ R28, R28, R20.reuse ;  /* 0x000000141c1c7220 */ /* 0x080fe20000410000 */
[-C--:B------:R-:W-:Y:S01]  /*e590*/  FMUL.FTZ R29, R29, R20.reuse ;  /* 0x000000141d1d7220 */ /* 0x080fe20000410000 */
[-C--:B------:R-:W-:Y:S01]  /*e5a0*/  FMUL.FTZ R32, R32, R20.reuse ;  /* 0x0000001420207220 */ /* 0x080fe20000410000 */
[-C--:B------:R-:W-:Y:S01]  /*e5b0*/  FMUL.FTZ R33, R33, R20.reuse ;  /* 0x0000001421217220 */ /* 0x080fe20000410000 */
[----:B------:R-:W-:Y:S01]  /*e5c0*/  FMUL.FTZ R36, R36, R20 ;  /* 0x0000001424247220 */ /* 0x000fe20000410000 */
[----:B------:R-:W0:Y:S01]  /*e5d0*/  MUFU.EX2 R156, R156 ;  /* 0x0000009c009c7308 */ /* 0x000e220000000800 */
[----:B-1----:R-:W-:Y:S01]  /*e5e0*/  FFMA.FTZ R3, R20, R3, R152 ;  /* 0x0000000314037223 */ /* 0x002fe20000010098 */
[----:B--2---:R-:W-:Y:S01]  /*e5f0*/  FMUL.FTZ R153, R163, UR37 ;  /* 0x00000025a3997c20 */ /* 0x004fe20008410000 */
[----:B------:R-:W-:Y:S01]  /*e600*/  FMUL.FTZ R163, R166, UR37 ;  /* 0x00000025a6a37c20 */ /* 0x000fe20008410000 */
[----:B------:R-:W-:Y:S01]  /*e610*/  FMUL.FTZ R166, R167, UR37 ;  /* 0x00000025a7a67c20 */ /* 0x000fe20008410000 */
[----:B------:R-:W-:Y:S01]  /*e620*/  FMUL.FTZ R167, R170, UR37 ;  /* 0x00000025aaa77c20 */ /* 0x000fe20008410000 */
[----:B------:R-:W-:Y:S01]  /*e630*/  FMUL.FTZ R170, R171, UR37 ;  /* 0x00000025abaa7c20 */ /* 0x000fe20008410000 */
[----:B------:R-:W-:Y:S01]  /*e640*/  FMUL.FTZ R171, R174, UR37 ;  /* 0x00000025aeab7c20 */ /* 0x000fe20008410000 */
[----:B------:R-:W1:Y:S01]  /*e650*/  MUFU.TANH R153, R153 ;  /* 0x0000009900997308 */ /* 0x000e620000002400 */
[C---:B---3--:R-:W-:Y:S01]  /*e660*/  FADD.FTZ R3, R169.reuse, R3 ;  /* 0x00000003a9037221 */ /* 0x048fe20000010000 */
[----:B------:R-:W-:Y:S01]  /*e670*/  F2FP.BF16.F32.PACK_AB R152, R169, R152 ;  /* 0x00000098a998723e */ /* 0x000fe200000010ff */
[----:B------:R-:W-:-:S02]  /*e680*/  IMAD.MOV R169, RZ, RZ, -R222 ;  /* 0x000000ffffa97224 */ /* 0x000fc400078e0ade */
[----:B------:R-:W-:Y:S01]  /*e690*/  FMUL.FTZ R174, R175, UR37 ;  /* 0x00000025afae7c20 */ /* 0x000fe20008410000 */
[----:B------:R-:W-:Y:S01]  /*e6a0*/  FMUL.FTZ R175, R178, UR37 ;  /* 0x00000025b2af7c20 */ /* 0x000fe20008410000 */
[----:B------:R-:W-:Y:S01]  /*e6b0*/  FMUL.FTZ R178, R179, UR37 ;  /* 0x00000025b3b27c20 */ /* 0x000fe20008410000 */
[----:B------:R-:W-:Y:S01]  /*e6c0*/  FMUL.FTZ R179, R182, UR37 ;  /* 0x00000025b6b37c20 */ /* 0x000fe20008410000 */
[----:B------:R-:W-:Y:S01]  /*e6d0*/  ISETP.NE.AND P2, PT, R221, R169, PT ;  /* 0x000000a9dd00720c */ /* 0x000fe20003f45270 */
[----:B------:R-:W-:Y:S01]  /*e6e0*/  VIADD R169, R12, 0x38840 ;  /* 0x000388400ca97836 */ /* 0x000fe20000000000 */
[----:B------:R-:W2:Y:S01]  /*e6f0*/  MUFU.TANH R163, R163 ;  /* 0x000000a300a37308 */ /* 0x000ea20000002400 */
[----:B------:R-:W-:Y:S01]  /*e700*/  FMUL.FTZ R182, R183, UR37 ;  /* 0x00000025b7b67c20 */ /* 0x000fe20008410000 */
[----:B0-----:R-:W-:Y:S01]  /*e710*/  FADD.FTZ R3, R156, R3 ;  /* 0x000000039c037221 */ /* 0x001fe20000010000 */
[-C--:B------:R-:W-:Y:S01]  /*e720*/  FMUL.FTZ R37, R37, R20.reuse ;  /* 0x0000001425257220 */ /* 0x080fe20000410000 */
[----:B------:R-:W-:Y:S01]  /*e730*/  PRMT R169, R189, 0x654, R169 ;  /* 0x00000654bda97816 */ /* 0x000fe200000000a9 */
[-C--:B------:R-:W-:Y:S01]  /*e740*/  FMUL.FTZ R40, R40, R20.reuse ;  /* 0x0000001428287220 */ /* 0x080fe20000410000 */
[-C--:B------:R-:W-:Y:S01]  /*e750*/  FMUL.FTZ R41, R41, R20.reuse ;  /* 0x0000001429297220 */ /* 0x080fe20000410000 */
[-C--:B------:R-:W-:Y:S01]  /*e760*/  FMUL.FTZ R44, R44, R20.reuse ;  /* 0x000000142c2c7220 */ /* 0x080fe20000410000 */
[----:B------:R0:W-:Y:S01]  /*e770*/  SYNCS.ARRIVE.TRANS64.RED.A1T0 RZ, [R169+URZ], RZ ;  /* 0x000000ffa9ff79a7 */ /* 0x0001e2000810043f */
[----:B------:R-:W3:Y:S01]  /*e780*/  MUFU.TANH R166, R166 ;  /* 0x000000a600a67308 */ /* 0x000ee20000002400 */
[----:B------:R-:W-:Y:S01]  /*e790*/  FMUL.FTZ R45, R45, R20 ;  /* 0x000000142d2d7220 */ /* 0x000fe20000410000 */
[----:B------:R-:W-:-:S02]  /*e7a0*/  @!P2 IMAD R14, R14, 0x40, R194 ;  /* 0x000000400e0ea824 */ /* 0x000fc400078e02c2 */
[-C--:B------:R-:W-:Y:S01]  /*e7b0*/  FMUL.FTZ R48, R48, R20.reuse ;  /* 0x0000001430307220 */ /* 0x080fe20000410000 */
[-C--:B------:R-:W-:Y:S01]  /*e7c0*/  FMUL.FTZ R49, R49, R20.reuse ;  /* 0x0000001431317220 */ /* 0x080fe20000410000 */
[-C--:B------:R-:W-:Y:S01]  /*e7d0*/  FMUL.FTZ R52, R52, R20.reuse ;  /* 0x0000001434347220 */ /* 0x080fe20000410000 */
[----:B------:R-:W-:Y:S01]  /*e7e0*/  @!P2 IMAD R14, R14, 0x4, R2 ;  /* 0x000000040e0ea824 */ /* 0x000fe200078e0202 */
[----:B0-----:R-:W-:Y:S01]  /*e7f0*/  FMNMX.FTZ R169, R154, R13, !PT ;  /* 0x0000000d9aa97209 */ /* 0x001fe20007810000 */
[----:B------:R-:W0:Y:S01]  /*e800*/  MUFU.TANH R167, R167 ;  /* 0x000000a700a77308 */ /* 0x000e220000002400 */
[-C--:B------:R-:W-:Y:S01]  /*e810*/  FMUL.FTZ R53, R53, R20.reuse ;  /* 0x0000001435357220 */ /* 0x080fe20000410000 */
[-C--:B------:R-:W-:Y:S01]  /*e820*/  FMUL.FTZ R56, R56, R20.reuse ;  /* 0x0000001438387220 */ /* 0x080fe20000410000 */
[----:B------:R-:W-:Y:S01]  /*e830*/  FMNMX.FTZ R169, R155, R169, !PT ;  /* 0x000000a99ba97209 */ /* 0x000fe20007810000 */
[----:B------:R-:W-:Y:S01]  /*e840*/  @!P2 STS [R14+0x38400], R20 ;  /* 0x038400140e00a388 */ /* 0x000fe20000000800 */
[-C--:B------:R-:W-:Y:S01]  /*e850*/  FMUL.FTZ R57, R57, R20.reuse ;  /* 0x0000001439397220 */ /* 0x080fe20000410000 */
[-C--:B------:R-:W-:Y:S01]  /*e860*/  FMUL.FTZ R60, R60, R20.reuse ;  /* 0x000000143c3c7220 */ /* 0x080fe20000410000 */
[----:B------:R-:W-:Y:S01]  /*e870*/  FMNMX.FTZ R169, R158, R169, !PT ;  /* 0x000000a99ea97209 */ /* 0x000fe20007810000 */
[----:B------:R-:W4:Y:S01]  /*e880*/  MUFU.TANH R170, R170 ;  /* 0x000000aa00aa7308 */ /* 0x000f220000002400 */
[-C--:B------:R-:W-:Y:S01]  /*e890*/  FMUL.FTZ R61, R61, R20.reuse ;  /* 0x000000143d3d7220 */ /* 0x080fe20000410000 */
[-C--:B------:R-:W-:Y:S01]  /*e8a0*/  FMUL.FTZ R64, R64, R20.reuse ;  /* 0x0000001440407220 */ /* 0x080fe20000410000 */
[----:B------:R-:W-:Y:S01]  /*e8b0*/  FMNMX.FTZ R169, R159, R169, !PT ;  /* 0x000000a99fa97209 */ /* 0x000fe20007810000 */
[-C--:B------:R-:W-:Y:S01]  /*e8c0*/  FMUL.FTZ R65, R65, R20.reuse ;  /* 0x0000001441417220 */ /* 0x080fe20000410000 */
[-C--:B------:R-:W-:Y:S01]  /*e8d0*/  FMUL.FTZ R68, R68, R20.reuse ;  /* 0x0000001444447220 */ /* 0x080fe20000410000 */
[-C--:B------:R-:W-:Y:S01]  /*e8e0*/  FMUL.FTZ R69, R69, R20.reuse ;  /* 0x0000001445457220 */ /* 0x080fe20000410000 */
[----:B------:R-:W-:Y:S01]  /*e8f0*/  FMNMX.FTZ R169, R162, R169, !PT ;  /* 0x000000a9a2a97209 */ /* 0x000fe20007810000 */
[----:B------:R-:W5:Y:S01]  /*e900*/  MUFU.TANH R171, R171 ;  /* 0x000000ab00ab7308 */ /* 0x000f620000002400 */
[-C--:B------:R-:W-:Y:S01]  /*e910*/  FMUL.FTZ R72, R72, R20.reuse ;  /* 0x0000001448487220 */ /* 0x080fe20000410000 */
[-C--:B------:R-:W-:Y:S01]  /*e920*/  FMUL.FTZ R73, R73, R20.reuse ;  /* 0x0000001449497220 */ /* 0x080fe20000410000 */
[----:B-1----:R-:W-:Y:S01]  /*e930*/  FMNMX.FTZ R169, R153, R169, !PT ;  /* 0x000000a999a97209 */ /* 0x002fe20007810000 */
[-C--:B------:R-:W-:Y:S01]  /*e940*/  FMUL.FTZ R76, R76, R20.reuse ;  /* 0x000000144c4c7220 */ /* 0x080fe20000410000 */
[-C--:B------:R-:W-:Y:S01]  /*e950*/  FMUL.FTZ R77, R77, R20.reuse ;  /* 0x000000144d4d7220 */ /* 0x080fe20000410000 */
[-C--:B------:R-:W-:Y:S01]  /*e960*/  FMUL.FTZ R80, R80, R20.reuse ;  /* 0x0000001450507220 */ /* 0x080fe20000410000 */
[----:B--2---:R-:W-:Y:S01]  /*e970*/  FMNMX.FTZ R169, R163, R169, !PT ;  /* 0x000000a9a3a97209 */ /* 0x004fe20007810000 */
[----:B------:R-:W1:Y:S01]  /*e980*/  MUFU.TANH R174, R174 ;  /* 0x000000ae00ae7308 */ /* 0x000e620000002400 */
[-C--:B------:R-:W-:Y:S01]  /*e990*/  FMUL.FTZ R81, R81, R20.reuse ;  /* 0x0000001451517220 */ /* 0x080fe20000410000 */
[-C--:B------:R-:W-:Y:S01]  /*e9a0*/  FMUL.FTZ R84, R84, R20.reuse ;  /* 0x0000001454547220 */ /* 0x080fe20000410000 */
[----:B---3--:R-:W-:Y:S01]  /*e9b0*/  FMNMX.FTZ R169, R166, R169, !PT ;  /* 0x000000a9a6a97209 */ /* 0x008fe20007810000 */
[-C--:B------:R-:W-:Y:S01]  /*e9c0*/  FMUL.FTZ R85, R85, R20.reuse ;  /* 0x0000001455557220 */ /* 0x080fe20000410000 */
[-C--:B------:R-:W-:Y:S01]  /*e9d0*/  FMUL.FTZ R88, R88, R20.reuse ;  /* 0x0000001458587220 */ /* 0x080fe20000410000 */
[-C--:B------:R-:W-:Y:S01]  /*e9e0*/  FMUL.FTZ R89, R89, R20.reuse ;  /* 0x0000001459597220 */ /* 0x080fe20000410000 */
[----:B0-----:R-:W-:Y:S01]  /*e9f0*/  FMNMX.FTZ R169, R167, R169, !PT ;  /* 0x000000a9a7a97209 */ /* 0x001fe20007810000 */
[----:B------:R-:W0:Y:S01]  /*ea00*/  MUFU.TANH R175, R175 ;  /* 0x000000af00af7308 */ /* 0x000e220000002400 */
[-C--:B------:R-:W-:Y:S01]  /*ea10*/  FMUL.FTZ R92, R92, R20.reuse ;  /* 0x000000145c5c7220 */ /* 0x080fe20000410000 */
[-C--:B------:R-:W-:Y:S01]  /*ea20*/  FMUL.FTZ R93, R93, R20.reuse ;  /* 0x000000145d5d7220 */ /* 0x080fe20000410000 */
[----:B----4-:R-:W-:Y:S01]  /*ea30*/  FMNMX.FTZ R169, R170, R169, !PT ;  /* 0x000000a9aaa97209 */ /* 0x010fe20007810000 */
[-C--:B------:R-:W-:Y:S01]  /*ea40*/  FMUL.FTZ R96, R96, R20.reuse ;  /* 0x0000001460607220 */ /* 0x080fe20000410000 */
[-C--:B------:R-:W-:Y:S01]  /*ea50*/  FMUL.FTZ R97, R97, R20.reuse ;  /* 0x0000001461617220 */ /* 0x080fe20000410000 */
[-C--:B------:R-:W-:Y:S01]  /*ea60*/  FMUL.FTZ R100, R100, R20.reuse ;  /* 0x0000001464647220 */ /* 0x080fe20000410000 */
[----:B-----5:R-:W-:Y:S01]  /*ea70*/  FMNMX.FTZ R169, R171, R169, !PT ;  /* 0x000000a9aba97209 */ /* 0x020fe20007810000 */
[----:B------:R-:W2:Y:S01]  /*ea80*/  MUFU.TANH R178, R178 ;  /* 0x000000b200b27308 */ /* 0x000ea20000002400 */
[-C--:B------:R-:W-:Y:S01]  /*ea90*/  FMUL.FTZ R101, R101, R20.reuse ;  /* 0x0000001465657220 */ /* 0x080fe20000410000 */
[-C--:B------:R-:W-:Y:S01]  /*eaa0*/  FMUL.FTZ R104, R104, R20.reuse ;  /* 0x0000001468687220 */ /* 0x080fe20000410000 */
[----:B-1----:R-:W-:Y:S01]  /*eab0*/  FMNMX.FTZ R169, R174, R169, !PT ;  /* 0x000000a9aea97209 */ /* 0x002fe20007810000 */
[-C--:B------:R-:W-:Y:S01]  /*eac0*/  FMUL.FTZ R105, R105, R20.reuse ;  /* 0x0000001469697220 */ /* 0x080fe20000410000 */
[-C--:B------:R-:W-:Y:S01]  /*ead0*/  FMUL.FTZ R108, R108, R20.reuse ;  /* 0x000000146c6c7220 */ /* 0x080fe20000410000 */
[-C--:B------:R-:W-:Y:S01]  /*eae0*/  FMUL.FTZ R109, R109, R20.reuse ;  /* 0x000000146d6d7220 */ /* 0x080fe20000410000 */
[-C--:B------:R-:W-:Y:S01]  /*eaf0*/  FMUL.FTZ R112, R112, R20.reuse ;  /* 0x0000001470707220 */ /* 0x080fe20000410000 */
[----:B------:R-:W1:Y:S01]  /*eb00*/  MUFU.TANH R179, R179 ;  /* 0x000000b300b37308 */ /* 0x000e620000002400 */
[----:B0-----:R-:W-:Y:S01]  /*eb10*/  FMNMX.FTZ R169, R175, R169, !PT ;  /* 0x000000a9afa97209 */ /* 0x001fe20007810000 */
[-C--:B------:R-:W-:Y:S01]  /*eb20*/  FMUL.FTZ R113, R113, R20.reuse ;  /* 0x0000001471717220 */ /* 0x080fe20000410000 */
[-C--:B------:R-:W-:Y:S01]  /*eb30*/  FMUL.FTZ R116, R116, R20.reuse ;  /* 0x0000001474747220 */ /* 0x080fe20000410000 */
[-C--:B------:R-:W-:Y:S01]  /*eb40*/  FMUL.FTZ R117, R117, R20.reuse ;  /* 0x0000001475757220 */ /* 0x080fe20000410000 */
[-C--:B------:R-:W-:Y:S01]  /*eb50*/  FMUL.FTZ R120, R120, R20.reuse ;  /* 0x0000001478787220 */ /* 0x080fe20000410000 */
[-C--:B------:R-:W-:Y:S01]  /*eb60*/  FMUL.FTZ R121, R121, R20.reuse ;  /* 0x0000001479797220 */ /* 0x080fe20000410000 */
[-C--:B------:R-:W-:Y:S01]  /*eb70*/  FMUL.FTZ R124, R124, R20.reuse ;  /* 0x000000147c7c7220 */ /* 0x080fe20000410000 */
[----:B------:R-:W0:Y:S01]  /*eb80*/  MUFU.TANH R182, R182 ;  /* 0x000000b600b67308 */ /* 0x000e220000002400 */
[----:B--2---:R-:W-:Y:S01]  /*eb90*/  FMNMX.FTZ R169, R178, R169, !PT ;  /* 0x000000a9b2a97209 */ /* 0x004fe20007810000 */
[-C--:B------:R-:W-:Y:S01]  /*eba0*/  FMUL.FTZ R125, R125, R20.reuse ;  /* 0x000000147d7d7220 */ /* 0x080fe20000410000 */
[-C--:B------:R-:W-:Y:S01]  /*ebb0*/  FMUL.FTZ R128, R128, R20.reuse ;  /* 0x0000001480807220 */ /* 0x080fe20000410000 */
[-C--:B------:R-:W-:Y:S01]  /*ebc0*/  FMUL.FTZ R129, R129, R20.reuse ;  /* 0x0000001481817220 */ /* 0x080fe20000410000 */
[-C--:B------:R-:W-:Y:S01]  /*ebd0*/  FMUL.FTZ R132, R132, R20.reuse ;  /* 0x0000001484847220 */ /* 0x080fe20000410000 */
[-C--:B------:R-:W-:Y:S01]  /*ebe0*/  FMUL.FTZ R133, R133, R20.reuse ;  /* 0x0000001485857220 */ /* 0x080fe20000410000 */
[-C--:B------:R-:W-:Y:S01]  /*ebf0*/  FMUL.FTZ R136, R136, R20.reuse ;  /* 0x0000001488887220 */ /* 0x080fe20000410000 */
[----:B------:R-:W2:Y:S01]  /*ec00*/  MUFU.EX2 R157, R157 ;  /* 0x0000009d009d7308 */ /* 0x000ea20000000800 */
[----:B-1----:R-:W-:Y:S01]  /*ec10*/  FMNMX.FTZ R169, R179, R169, !PT ;  /* 0x000000a9b3a97209 */ /* 0x002fe20007810000 */
[-C--:B------:R-:W-:Y:S01]  /*ec20*/  FMUL.FTZ R137, R137, R20.reuse ;  /* 0x0000001489897220 */ /* 0x080fe20000410000 */
[-C--:B------:R-:W-:Y:S01]  /*ec30*/  FMUL.FTZ R140, R140, R20.reuse ;  /* 0x000000148c8c7220 */ /* 0x080fe20000410000 */
[-C--:B------:R-:W-:Y:S01]  /*ec40*/  FMUL.FTZ R141, R141, R20.reuse ;  /* 0x000000148d8d7220 */ /* 0x080fe20000410000 */
[-C--:B------:R-:W-:Y:S01]  /*ec50*/  FMUL.FTZ R144, R144, R20.reuse ;  /* 0x0000001490907220 */ /* 0x080fe20000410000 */
[-C--:B------:R-:W-:Y:S01]  /*ec60*/  FMUL.FTZ R145, R145, R20.reuse ;  /* 0x0000001491917220 */ /* 0x080fe20000410000 */
[-C--:B------:R-:W-:Y:S01]  /*ec70*/  FMUL.FTZ R148, R148, R20.reuse ;  /* 0x0000001494947220 */ /* 0x080fe20000410000 */
[----:B------:R-:W1:Y:S01]  /*ec80*/  MUFU.EX2 R160, R160 ;  /* 0x000000a000a07308 */ /* 0x000e620000000800 */
[----:B0-----:R-:W-:Y:S01]  /*ec90*/  FMNMX.FTZ R169, R182, R169, !PT ;  /* 0x000000a9b6a97209 */ /* 0x001fe20007810000 */
[----:B------:R-:W-:-:S04]  /*eca0*/  FMUL.FTZ R149, R149, R20 ;  /* 0x0000001495957220 */ /* 0x000fc80000410000 */
[----:B------:R-:W0:Y:S02]  /*ecb0*/  SHFL.BFLY PT, R183, R169, 0x2, 0x1f ;  /* 0x0c401f00a9b77f89 */ /* 0x000e2400000e0000 */
[----:B------:R-:W3:Y:S01]  /*ecc0*/  MUFU.EX2 R161, R161 ;  /* 0x000000a100a17308 */ /* 0x000ee20000000800 */
[----:B--2---:R-:W-:-:S07]  /*ecd0*/  FADD.FTZ R3, R157, R3 ;  /* 0x000000039d037221 */ /* 0x004fce0000010000 */
[----:B------:R-:W2:Y:S01]  /*ece0*/  MUFU.EX2 R164, R164 ;  /* 0x000000a400a47308 */ /* 0x000ea20000000800 */
[----:B-1----:R-:W-:-:S07]  /*ecf0*/  FADD.FTZ R3, R160, R3 ;  /* 0x00000003a0037221 */ /* 0x002fce0000010000 */
[----:B------:R-:W1:Y:S01]  /*ed00*/  MUFU.EX2 R165, R165 ;  /* 0x000000a500a57308 */ /* 0x000e620000000800 */
[----:B---3--:R-:W-:Y:S01]  /*ed10*/  FADD.FTZ R3, R161, R3 ;  /* 0x00000003a1037221 */ /* 0x008fe20000010000 */
[----:B0-----:R-:W-:-:S06]  /*ed20*/  FMNMX.FTZ R169, R169, R183, !PT ;  /* 0x000000b7a9a97209 */ /* 0x001fcc0007810000 */
[----:B------:R-:W0:Y:S01]  /*ed30*/  MUFU.EX2 R196, R196 ;  /* 0x000000c400c47308 */ /* 0x000e220000000800 */
[----:B--2---:R-:W-:Y:S01]  /*ed40*/  FADD.FTZ R3, R164, R3 ;  /* 0x00000003a4037221 */ /* 0x004fe20000010000 */
[----:B------:R-:W2:Y:S06]  /*ed50*/  SHFL.BFLY PT, R183, R169, 0x1, 0x1f ;  /* 0x0c201f00a9b77f89 */ /* 0x000eac00000e0000 */
[----:B------:R-:W3:Y:S01]  /*ed60*/  MUFU.EX2 R198, R198 ;  /* 0x000000c600c67308 */ /* 0x000ee20000000800 */
[----:B-1----:R-:W-:-:S07]  /*ed70*/  FADD.FTZ R3, R165, R3 ;  /* 0x00000003a5037221 */ /* 0x002fce0000010000 */
[----:B------:R-:W1:Y:S01]  /*ed80*/  MUFU.EX2 R172, R172 ;  /* 0x000000ac00ac7308 */ /* 0x000e620000000800 */
[----:B0-----:R-:W-:-:S07]  /*ed90*/  FADD.FTZ R3, R196, R3 ;  /* 0x00000003c4037221 */ /* 0x001fce0000010000 */
[----:B------:R-:W0:Y:S01]  /*eda0*/  MUFU.EX2 R173, R173 ;  /* 0x000000ad00ad7308 */ /* 0x000e220000000800 */
[----:B---3--:R-:W-:Y:S01]  /*edb0*/  FADD.FTZ R3, R198, R3 ;  /* 0x00000003c6037221 */ /* 0x008fe20000010000 */
[----:B--2---:R-:W-:-:S05]  /*edc0*/  FMNMX.FTZ R169, R169, R183, !PT ;  /* 0x000000b7a9a97209 */ /* 0x004fca0007810000 */
[----:B------:R-:W-:Y:S01]  /*edd0*/  FADD.FTZ R13, -R169, R13 ;  /* 0x0000000da90d7221 */ /* 0x000fe20000010100 */
[----:B------:R-:W2:Y:S01]  /*ede0*/  MUFU.EX2 R176, R176 ;  /* 0x000000b000b07308 */ /* 0x000ea20000000800 */
[----:B-1----:R-:W-:Y:S02]  /*edf0*/  FADD.FTZ R3, R172, R3 ;  /* 0x00000003ac037221 */ /* 0x002fe40000010000 */
[----:B------:R-:W-:-:S05]  /*ee00*/  FMUL.FTZ R13, R13, R168 ;  /* 0x000000a80d0d7220 */ /* 0x000fca0000410000 */
[----:B------:R-:W1:Y:S01]  /*ee10*/  MUFU.EX2 R177, R177 ;  /* 0x000000b100b17308 */ /* 0x000e620000000800 */
[----:B0-----:R-:W-:-:S07]  /*ee20*/  FADD.FTZ R3, R173, R3 ;  /* 0x00000003ad037221 */ /* 0x001fce0000010000 */
[----:B------:R-:W0:Y:S01]  /*ee30*/  MUFU.EX2 R13, R13 ;  /* 0x0000000d000d7308 */ /* 0x000e220000000800 */
[----:B--2---:R-:W-:-:S04]  /*ee40*/  FADD.FTZ R3, R176, R3 ;  /* 0x00000003b0037221 */ /* 0x004fc80000010000 */
[----:B-1----:R-:W-:Y:S01]  /*ee50*/  FADD.FTZ R3, R177, R3 ;  /* 0x00000003b1037221 */ /* 0x002fe20000010000 */
        /* <DEDUP_REMOVED lines=55> */
[----:B-1----:R-:W-:Y:S01]  /*f1d0*/  F2FP.BF16.F32.PACK_AB R154, R157, R156 ;  /* 0x0000009c9d9a723e */ /* 0x002fe200000010ff */
[----:B0-----:R-:W-:Y:S01]  /*f1e0*/  FFMA.FTZ R10, R13, R10, R14 ;  /* 0x0000000a0d0a7223 */ /* 0x001fe2000001000e */
[----:B------:R-:W-:Y:S01]  /*f1f0*/  F2FP.BF16.F32.PACK_AB R156, R161, R160 ;  /* 0x000000a0a19c723e */ /* 0x000fe200000010ff */
[-C--:B------:R-:W-:Y:S01]  /*f200*/  FMUL.FTZ R91, R91, R13.reuse ;  /* 0x0000000d5b5b7220 */ /* 0x080fe20000410000 */
[----:B------:R-:W-:Y:S01]  /*f210*/  F2FP.BF16.F32.PACK_AB R160, R198, R196 ;  /* 0x000000c4c6a0723e */ /* 0x000fe200000010ff */
        /* <DEDUP_REMOVED lines=34> */
[----:B------:R1:W2:Y:S01]  /*f440*/  MUFU.EX2 R175, R153 ;  /* 0x0000009900af7308 */ /* 0x0002a20000000800 */
[----:B0-----:R-:W-:Y:S01]  /*f450*/  FADD.FTZ R3, R166, R3 ;  /* 0x00000003a6037221 */ /* 0x001fe20000010000 */
[----:B------:R-:W-:Y:S01]  /*f460*/  F2FP.BF16.F32.PACK_AB R166, R197, R166 ;  /* 0x000000a6c5a6723e */ /* 0x000fe200000010ff */
[----:B------:R-:W-:-:S02]  /*f470*/  FADD.FTZ R10, R200, R10 ;  /* 0x0000000ac80a7221 */ /* 0x000fc40000010000 */
[----:B------:R-:W-:Y:S02]  /*f480*/  FADD.FTZ R3, R197, R3 ;  /* 0x00000003c5037221 */ /* 0x000fe40000010000 */
[----:B------:R-:W-:Y:S01]  /*f490*/  FADD.FTZ R10, R170, R10 ;  /* 0x0000000aaa0a7221 */ /* 0x000fe20000010000 */
[----:B------:R-:W0:Y:S01]  /*f4a0*/  MUFU.EX2 R178, R199 ;  /* 0x000000c700b27308 */ /* 0x000e220000000800 */
[----:B-1----:R-:W-:Y:S01]  /*f4b0*/  F2FP.BF16.F32.PACK_AB R153, R200, R14 ;  /* 0x0000000ec899723e */ /* 0x002fe200000010ff */
[----:B------:R-:W-:Y:S02]  /*f4c0*/  IMAD R14, R15, 0x1000, R217 ;  /* 0x000010000f0e7824 */ /* 0x000fe400078e02d9 */
[----:B------:R-:W-:Y:S01]  /*f4d0*/  FADD.FTZ R10, R171, R10 ;  /* 0x0000000aab0a7221 */ /* 0x000fe20000010000 */
[----:B------:R-:W-:Y:S02]  /*f4e0*/  IMAD.MOV.U32 R15, RZ, RZ, 0x40000040 ;  /* 0x40000040ff0f7424 */ /* 0x000fe400078e00ff */
[----:B------:R-:W-:Y:S01]  /*f4f0*/  R2UR UR6, R14 ;  /* 0x000000000e0672ca */ /* 0x000fe200000e0000 */
[----:B------:R-:W-:Y:S01]  /*f500*/  MUFU.EX2 R181, R183 ;  /* 0x000000b700b57308 */ /* 0x000fe20000000800 */
[----:B--2---:R-:W-:Y:S01]  /*f510*/  F2FP.BF16.F32.PACK_AB R157, R175, R174 ;  /* 0x000000aeaf9d723e */ /* 0x004fe200000010ff */
[----:B------:R-:W-:Y:S01]  /*f520*/  FADD.FTZ R10, R174, R10 ;  /* 0x0000000aae0a7221 */ /* 0x000fe20000010000 */
[----:B------:R-:W-:Y:S01]  /*f530*/  R2UR UR7, R15 ;  /* 0x000000000f0772ca */ /* 0x000fe200000e0000 */
[----:B------:R-:W-:-:S02]  /*f540*/  IMAD.MOV.U32 R15, RZ, RZ, 0x40000040 ;  /* 0x40000040ff0f7424 */ /* 0x000fc400078e00ff */
[----:B------:R-:W-:Y:S02]  /*f550*/  FADD.FTZ R10, R175, R10 ;  /* 0x0000000aaf0a7221 */ /* 0x000fe40000010000 */
[----:B------:R1:W-:Y:S02]  /*f560*/  MUFU.EX2 R196, R162 ;  /* 0x000000a200c47308 */ /* 0x0003e40000000800 */
[----:B0-----:R-:W-:-:S04]  /*f570*/  FADD.FTZ R10, R178, R10 ;  /* 0x0000000ab20a7221 */ /* 0x001fc80000010000 */
[----:B------:R-:W-:Y:S02]  /*f580*/  FADD.FTZ R10, R179, R10 ;  /* 0x0000000ab30a7221 */ /* 0x000fe40000010000 */
[----:B------:R-:W0:Y:S01]  /*f590*/  MUFU.EX2 R180, R167 ;  /* 0x000000a700b47308 */ /* 0x000e220000000800 */
[----:B-1----:R-:W-:-:S07]  /*f5a0*/  F2FP.BF16.F32.PACK_AB R162, R173, R172 ;  /* 0x000000acada2723e */ /* 0x002fce00000010ff */
[----:B------:R1:W2:Y:S08]  /*f5b0*/  MUFU.EX2 R183, R158 ;  /* 0x0000009e00b77308 */ /* 0x0002b00000000800 */
[----:B------:R3:W4:Y:S01]  /*f5c0*/  MUFU.EX2 R199, R159 ;  /* 0x0000009f00c77308 */ /* 0x0007220000000800 */
[----:B-1----:R-:W-:Y:S01]  /*f5d0*/  F2FP.BF16.F32.PACK_AB R158, R165, R164 ;  /* 0x000000a4a59e723e */ /* 0x002fe200000010ff */
[----:B0-----:R-:W-:Y:S01]  /*f5e0*/  FADD.FTZ R10, R180, R10 ;  /* 0x0000000ab40a7221 */ /* 0x001fe20000010000 */
[----:B------:R-:W-:-:S02]  /*f5f0*/  F2FP.BF16.F32.PACK_AB R161, R181, R180 ;  /* 0x000000b4b5a1723e */ /* 0x000fc400000010ff */
[----:B------:R-:W-:Y:S01]  /*f600*/  F2FP.BF16.F32.PACK_AB R164, R177, R176 ;  /* 0x000000b0b1a4723e */ /* 0x000fe200000010ff */
[----:B------:R-:W-:Y:S02]  /*f610*/  FADD.FTZ R10, R181, R10 ;  /* 0x0000000ab50a7221 */ /* 0x000fe40000010000 */
[----:B------:R4:W0:Y:S01]  /*f620*/  MUFU.EX2 R172, R163 ;  /* 0x000000a300ac7308 */ /* 0x0008220000000800 */
[----:B---3--:R-:W-:Y:S01]  /*f630*/  F2FP.BF16.F32.PACK_AB R159, R179, R178 ;  /* 0x000000b2b39f723e */ /* 0x008fe200000010ff */
[----:B--2---:R-:W-:-:S06]  /*f640*/  FADD.FTZ R10, R183, R10 ;  /* 0x0000000ab70a7221 */ /* 0x004fcc0000010000 */
[----:B------:R1:W2:Y:S01]  /*f650*/  MUFU.EX2 R173, R155 ;  /* 0x0000009b00ad7308 */ /* 0x0002a20000000800 */
[C---:B----4-:R-:W-:Y:S01]  /*f660*/  F2FP.BF16.F32.PACK_AB R163, R199.reuse, R183 ;  /* 0x000000b7c7a3723e */ /* 0x050fe200000010ff */
[----:B------:R-:W-:-:S04]  /*f670*/  FADD.FTZ R10, R199, R10 ;  /* 0x0000000ac70a7221 */ /* 0x000fc80000010000 */
[----:B------:R-:W-:Y:S02]  /*f680*/  FADD.FTZ R10, R196, R10 ;  /* 0x0000000ac40a7221 */ /* 0x000fe40000010000 */
[----:B------:R-:W3:Y:S01]  /*f690*/  MUFU.EX2 R182, R182 ;  /* 0x000000b600b67308 */ /* 0x000ee20000000800 */
[----:B-1----:R-:W-:Y:S01]  /*f6a0*/  F2FP.BF16.F32.PACK_AB R155, R171, R170 ;  /* 0x000000aaab9b723e */ /* 0x002fe200000010ff */
[----:B------:R-:W-:Y:S01]  /*f6b0*/  BAR.SYNC.DEFER_BLOCKING 0xf, 0x100 ;  /* 0x03c4000000007b1d */ /* 0x000fe20000010000 */
[C---:B0-----:R-:W-:Y:S01]  /*f6c0*/  F2FP.BF16.F32.PACK_AB R165, R172.reuse, R196 ;  /* 0x000000c4aca5723e */ /* 0x041fe200000010ff */
[----:B------:R-:W-:-:S04]  /*f6d0*/  FADD.FTZ R10, R172, R10 ;  /* 0x0000000aac0a7221 */ /* 0x000fc80000010000 */
[----:B--2---:R-:W-:Y:S01]  /*f6e0*/  FADD.FTZ R10, R173, R10 ;  /* 0x0000000aad0a7221 */ /* 0x004fe20000010000 */
[----:B---3--:R-:W-:-:S03]  /*f6f0*/  F2FP.BF16.F32.PACK_AB R167, R182, R173 ;  /* 0x000000adb6a7723e */ /* 0x008fc600000010ff */
[----:B------:R-:W-:Y:S01]  /*f700*/  FADD.FTZ R10, R182, R10 ;  /* 0x0000000ab60a7221 */ /* 0x000fe20000010000 */
[----:B------:R0:W-:Y:S04]  /*f710*/  STSM.16.M88.4 [R223+0x36400], R152 ;  /* 0x03640098df007844 */ /* 0x0001e80000000200 */
[----:B------:R1:W-:Y:S04]  /*f720*/  STSM.16.M88.4 [R224], R156 ;  /* 0x0000009ce0007844 */ /* 0x0003e80000000200 */
[----:B------:R1:W-:Y:S04]  /*f730*/  STSM.16.M88.4 [R226], R160 ;  /* 0x000000a0e2007844 */ /* 0x0003e80000000200 */
[----:B------:R1:W-:Y:S01]  /*f740*/  STSM.16.M88.4 [R225], R164 ;  /* 0x000000a4e1007844 */ /* 0x0003e20000000200 */
[----:B------:R-:W-:-:S06]  /*f750*/  WARPGROUP.ARRIVE ;  /* 0x00000000000079c5 */ /* 0x000fcc0000000000 */
[----:B------:R-:W-:Y:S03]  /*f760*/  HGMMA.64x256x16.F32.BF16 R24, R152, gdesc[UR4].tnspB, R24, gsb0 ;  /* 0x43e0000498187df0 */ /* 0x000fe60008001818 */
[----:B------:R-:W-:Y:S02]  /*f770*/  WARPGROUP.DEPBAR.LE gsb0, 0x0 ;  /* 0x00008000000079c5 */ /* 0x000fe40000010000 */
[----:B0-----:R-:W-:Y:S01]  /*f780*/  VIADD R152, R14, 0x80 ;  /* 0x000000800e987836 */ /* 0x001fe20000000000 */
[----:B------:R-:W-:Y:S01]  /*f790*/  WARPGROUP.ARRIVE ;  /* 0x00000000000079c5 */ /* 0x000fe20000000000 */
[----:B------:R-:W-:-:S03]  /*f7a0*/  IMAD.MOV.U32 R153, RZ, RZ, 0x40000040 ;  /* 0x40000040ff997424 */ /* 0x000fc600078e00ff */
[----:B------:R-:W-:Y:S01]  /*f7b0*/  R2UR UR6, R152 ;  /* 0x00000000980672ca */ /* 0x000fe200000e0000 */
[C---:B------:R-:W-:Y:S01]  /*f7c0*/  VIADD R152, R14.reuse, 0x100 ;  /* 0x000001000e987836 */ /* 0x040fe20000000000 */
[----:B------:R-:W-:Y:S01]  /*f7d0*/  R2UR UR7, R153 ;  /* 0x00000000990772ca */ /* 0x000fe200000e0000 */
[----:B------:R-:W-:Y:S02]  /*f7e0*/  IMAD.MOV.U32 R153, RZ, RZ, 0x40000040 ;  /* 0x40000040ff997424 */ /* 0x000fe400078e00ff */
[----:B------:R-:W-:-:S13]  /*f7f0*/  VIADD R14, R14, 0x180 ;  /* 0x000001800e0e7836 */ /* 0x000fda0000000000 */
        /* <DEDUP_REMOVED lines=24> */
.L_x_1341:
[----:B------:R-:W-:Y:S02]  /*f980*/  VIADD R12, R12, 0x38860 ;  /* 0x000388600c0c7836 */ /* 0x000fe40000000000 */
[----:B------:R-:W-:Y:S02]  /*f990*/  IMAD.MOV.U32 R13, RZ, RZ, R169 ;  /* 0x000000ffff0d7224 */ /* 0x000fe400078e00a9 */
[----:B------:R-:W-:Y:S01]  /*f9a0*/  IMAD.MOV.U32 R20, RZ, RZ, R21 ;  /* 0x000000ffff147224 */ /* 0x000fe200078e0015 */
[----:B------:R-:W-:Y:S01]  /*f9b0*/  PRMT R12, R189, 0x654, R12 ;  /* 0x00000654bd0c7816 */ /* 0x000fe2000000000c */
[----:B------:R-:W-:-:S03]  /*f9c0*/  IMAD.MOV.U32 R14, RZ, RZ, R18 ;  /* 0x000000ffff0e7224 */ /* 0x000fc600078e0012 */
[----:B------:R1:W-:Y:S01]  /*f9d0*/  SYNCS.ARRIVE.TRANS64.RED.A1T0 RZ, [R12+URZ], RZ ;  /* 0x000000ff0cff79a7 */ /* 0x0003e2000810043f */
[----:B------:R-:W-:Y:S05]  /*f9e0*/  @P1 BRA `(.L_x_1342) ;  /* 0xffffffc800381947 */ /* 0x000fea000383ffff */
.L_x_1329:
[----:B------:R-:W-:Y:S05]  /*f9f0*/  BSYNC B0 ;  /* 0x0000000000007941 */ /* 0x000fea0003800000 */
.L_x_1328:
[----:B------:R-:W2:Y:S01]  /*fa00*/  LDL.LU R163, [R1+0x48] ;  /* 0x0000480001a37983 */ /* 0x000ea20000300800 */
[----:B------:R-:W-:Y:S02]  /*fa10*/  IMAD.MOV.U32 R162, RZ, RZ, -0x800000 ;  /* 0xff800000ffa27424 */ /* 0x000fe400078e00ff */
[----:B------:R-:W-:Y:S01]  /*fa20*/  IMAD.MOV.U32 R161, RZ, RZ, -0x800000 ;  /* 0xff800000ffa17424 */ /* 0x000fe200078e00ff */
[----:B------:R-:W3:Y:S04]  /*fa30*/  SHFL.BFLY PT, R0, R3, 0x2, 0x1f ;  /* 0x0c401f0003007f89 */ /* 0x000ee800000e0000 */
[----:B------:R-:W4:Y:S01]  /*fa40*/  SHFL.BFLY PT, R5, R10, 0x2, 0x1f ;  /* 0x0c401f000a057f89 */ /* 0x000f2200000e0000 */
[----:B---3--:R-:W-:Y:S01]  /*fa50*/  FADD.FTZ R0, R0, R3 ;  /* 0x0000000300007221 */ /* 0x008fe20000010000 */
[----:B----4-:R-:W-:-:S04]  /*fa60*/  FADD.FTZ R4, R5, R10 ;  /* 0x0000000a05047221 */ /* 0x010fc80000010000 */
[----:B------:R-:W3:Y:S04]  /*fa70*/  SHFL.BFLY PT, R5, R0, 0x1, 0x1f ;  /* 0x0c201f0000057f89 */ /* 0x000ee800000e0000 */
[----:B------:R-:W4:Y:S01]  /*fa80*/  SHFL.BFLY PT, R7, R4, 0x1, 0x1f ;  /* 0x0c201f0004077f89 */ /* 0x000f2200000e0000 */
[----:B---3--:R-:W-:Y:S01]  /*fa90*/  FADD.FTZ R5, R0, R5 ;  /* 0x0000000500057221 */ /* 0x008fe20000010000 */
[----:B------:R-:W-:Y:S02]  /*faa0*/  IMAD.MOV R0, RZ, RZ, -R222 ;  /* 0x000000ffff007224 */ /* 0x000fe400078e0ade */
[----:B----4-:R-:W-:Y:S01]  /*fab0*/  FADD.FTZ R7, R4, R7 ;  /* 0x0000000704077221 */ /* 0x010fe20000010000 */
[----:B------:R-:W-:Y:S08]  /*fac0*/  BAR.ARV 0x8, 0x100 ;  /* 0x0204000000007b1d */ /* 0x000ff00000002000 */
[----:B------:R-:W-:Y:S01]  /*fad0*/  BAR.SYNC.DEFER_BLOCKING 0xf, 0x100 ;  /* 0x03c4000000007b1d */ /* 0x000fe20000010000 */
[----:B------:R-:W-:-:S02]  /*fae0*/  FSETP.NE.FTZ.AND P0, PT, R5, RZ, PT ;  /* 0x000000ff0500720b */ /* 0x000fc40003f15000 */
[----:B------:R-:W-:Y:S02]  /*faf0*/  FSETP.NE.FTZ.AND P1, PT, R7, RZ, PT ;  /* 0x000000ff0700720b */ /* 0x000fe40003f35000 */
[----:B------:R-:W-:Y:S01]  /*fb00*/  ISETP.NE.AND P2, PT, R221, R0, PT ;  /* 0x00000000dd00720c */ /* 0x000fe20003f45270 */
[----:B------:R-:W-:-:S08]  /*fb10*/  IMAD.MOV.U32 R0, RZ, RZ, RZ ;  /* 0x000000ffff007224 */ /* 0x000fd000078e00ff */
[----:B------:R-:W3:Y:S04]  /*fb20*/  @P0 MUFU.LG2 R6, R5 ;  /* 0x0000000500060308 */ /* 0x000ee80000000c00 */
[C---:B------:R-:W-:Y:S02]  /*fb30*/  @!P2 IMAD R9, R18.reuse, 0x40, R194 ;  /* 0x000000401209a824 */ /* 0x040fe400078e02c2 */
[----:B------:R-:W-:Y:S02]  /*fb40*/  VIADD R18, R18, 0x1 ;  /* 0x0000000112127836 */ /* 0x000fe40000000000 */
[----:B------:R-:W4:Y:S01]  /*fb50*/  @P1 MUFU.LG2 R8, R7 ;  /* 0x0000000700081308 */ /* 0x000f220000000c00 */
[----:B------:R-:W-:-:S07]  /*fb60*/  @!P2 IMAD R9, R9, 0x4, R2 ;  /* 0x000000040909a824 */ /* 0x000fce00078e0202 */
[----:B------:R-:W5:Y:S01]  /*fb70*/  @P0 MUFU.RCP R0, R5 ;  /* 0x0000000500000308 */ /* 0x000f620000001000 */
[----:B---3--:R-:W-:Y:S01]  /*fb80*/  @P0 FMUL.FTZ R3, R6, 0.69314718246459960938 ;  /* 0x3f31721806030820 */ /* 0x008fe20000410000 */
[----:B------:R-:W-:-:S04]  /*fb90*/  @P0 FMUL.FTZ R6, R168, 0.69314718246459960938 ;  /* 0x3f317218a8060820 */ /* 0x000fc80000410000 */
[----:B------:R-:W-:Y:S01]  /*fba0*/  @P0 FFMA.FTZ R162, R6, R21, R3 ;  /* 0x0000001506a20223 */ /* 0x000fe20000010003 */
[----:B------:R-:W-:Y:S01]  /*fbb0*/  @P1 FMUL.FTZ R3, R168, 0.69314718246459960938 ;  /* 0x3f317218a8031820 */ /* 0x000fe20000410000 */
[----:B------:R-:W-:Y:S01]  /*fbc0*/  PLOP3.LUT P0, PT, PT, PT, PT, 0x8, 0x0 ;  /* 0x000000000000781c */ /* 0x000fe20003f0e170 */
[----:B----4-:R-:W-:-:S04]  /*fbd0*/  @P1 FMUL.FTZ R8, R8, 0.69314718246459960938 ;  /* 0x3f31721808081820 */ /* 0x010fc80000410000 */
[----:B------:R-:W-:Y:S01]  /*fbe0*/  @P1 FFMA.FTZ R161, R3, R169, R8 ;  /* 0x000000a903a11223 */ /* 0x000fe20000010008 */
[----:B------:R-:W-:Y:S01]  /*fbf0*/  IMAD.MOV.U32 R3, RZ, RZ, RZ ;  /* 0x000000ffff037224 */ /* 0x000fe200078e00ff */
[----:B-----5:R3:W-:Y:S01]  /*fc00*/  @!P2 STS [R9+0x38400], R0 ;  /* 0x038400000900a388 */ /* 0x0207e20000000800 */
[-C--:B------:R-:W-:Y:S01]  /*fc10*/  FMUL.FTZ R154, R28, R0.reuse ;  /* 0x000000001c9a7220 */ /* 0x080fe20000410000 */
[----:B------:R-:W-:-:S03]  /*fc20*/  FMUL.FTZ R153, R40, R0 ;  /* 0x0000000028997220 */ /* 0x000fc60000410000 */
[----:B------:R-:W4:Y:S01]  /*fc30*/  @P1 MUFU.RCP R3, R7 ;  /* 0x0000000700031308 */ /* 0x000f220000001000 */
[----:B------:R-:W-:Y:S01]  /*fc40*/  ISETP.NE.AND P1, PT, R18, 0x2, PT ;  /* 0x000000021200780c */ /* 0x000fe20003f25270 */
        /* <DEDUP_REMOVED lines=15> */
[----:B----4-:R1:W-:Y:S01]  /*fd40*/  @!P2 STS [R9+0x38420], R3 ;  /* 0x038420030900a388 */ /* 0x0103e20000000800 */
        /* <DEDUP_REMOVED lines=48> */
[-C--:B---3--:R-:W-:Y:S01]  /*10050*/  FMUL.FTZ R0, R27, R3.reuse ;  /* 0x000000031b007220 */ /* 0x088fe20000410000 */
[-C--:B------:R-:W-:Y:S01]  /*10060*/  FMUL.FTZ R7, R30, R3.reuse ;  /* 0x000000031e077220 */ /* 0x080fe20000410000 */
[-C--:B------:R-:W-:Y:S01]  /*10070*/  FMUL.FTZ R31, R31, R3.reuse ;  /* 0x000000031f1f7220 */ /* 0x080fe20000410000 */
[-C--:B-1----:R-:W-:Y:S01]  /*10080*/  FMUL.FTZ R9, R34, R3.reuse ;  /* 0x0000000322097220 */ /* 0x082fe20000410000 */
        /* <DEDUP_REMOVED lines=59> */
[----:B------:R-:W-:-:S02]  /*10440*/  SEL R3, RZ, 0x1, P1 ;  /* 0x00000001ff037807 */ /* 0x000fc40000800000 */
[----:B------:R-:W-:Y:S02]  /*10450*/  SEL R18, R18, RZ, P1 ;  /* 0x000000ff12127207 */ /* 0x000fe40000800000 */
[----:B------:R-:W-:Y:S01]  /*10460*/  LOP3.LUT R184, R184, R3, RZ, 0x3c, !PT ;  /* 0x00000003b8b87212 */ /* 0x000fe200078e3cff */
[----:B--2---:R-:W-:-:S05]  /*10470*/  VIADD R163, R163, 0x1 ;  /* 0x00000001a3a37836 */ /* 0x004fca0000000000 */
[----:B------:R0:W-:Y:S01]  /*10480*/  STL [R1+0x48], R163 ;  /* 0x000048a301007387 */ /* 0x0001e20000100800 */
[----:B------:R-:W-:Y:S06]  /*10490*/  BAR.ARV 0xe, 0x100 ;  /* 0x0384000000007b1d */ /* 0x000fec0000002000 */
.L_x_1280:
[----:B------:R-:W-:Y:S05]  /*104a0*/  BSYNC B7 ;  /* 0x0000000000077941 */ /* 0x000fea0003800000 */
.L_x_1278:
        /* <DEDUP_REMOVED lines=18> */
[----:B------:R-:W-:Y:S02]  /*105d0*/  MOV R20, R2 ;  /* 0x0000000200147202 */ /* 0x000fe40000000f00 */
        /* <DEDUP_REMOVED lines=13> */
[----:B------:R-:W-:Y:S01]  /*106b0*/  BAR.SYNC.DEFER_BLOCKING 0x1, 0x100 ;  /* 0x0044000000007b1d */ /* 0x000fe20000010000 */
[----:B---3--:R-:W-:-:S03]  /*106c0*/  IMAD.WIDE R44, R30, 0x2, R20 ;  /* 0x000000021e2c7825 */ /* 0x008fc600078e0214 */
[----:B------:R-:W-:Y:S01]  /*106d0*/  LOP3.LUT R3, R44, 0x380, RZ, 0xc0, !PT ;  /* 0x000003802c037812 */ /* 0x000fe200078ec0ff */
[----:B------:R-:W-:-:S03]  /*106e0*/  IMAD.MOV.U32 R31, RZ, RZ, R45 ;  /* 0x000000ffff1f7224 */ /* 0x000fc600078e002d */
[----:B------:R-:W-:-:S04]  /*106f0*/  SHF.R.U64 R3, R3, 0x3, RZ ;  /* 0x0000000303037819 */ /* 0x000fc800000012ff */
[----:B------:R-:W-:Y:S02]  /*10700*/  LOP3.LUT R30, R3, R44, RZ, 0x3c, !PT ;  /* 0x0000002c031e7212 */ /* 0x000fe400078e3cff */
[----:B------:R-:W-:Y:S02]  /*10710*/  IADD3 R3, P0, R44, 0x20, RZ ;  /* 0x000000202c037810 */ /* 0x000fe40007f1e0ff */
[----:B------:R-:W-:-:S05]  /*10720*/  MOV R30, R30 ;  /* 0x0000001e001e7202 */ /* 0x000fca0000000f00 */
[----:B------:R3:W-:Y:S01]  /*10730*/  STSM.16.M88.4 [R30], R4 ;  /* 0x000000041e007844 */ /* 0x0007e20000000200 */
[----:B------:R-:W-:Y:S01]  /*10740*/  LOP3.LUT R0, R3, 0x380, RZ, 0xc0, !PT ;  /* 0x0000038003007812 */ /* 0x000fe200078ec0ff */
[----:B---3--:R-:W-:Y:S01]  /*10750*/  IMAD.X R5, RZ, RZ, R45, P0 ;  /* 0x000000ffff057224 */ /* 0x008fe200000e062d */
[----:B------:R-:W-:-:S04]  /*10760*/  IADD3 R7, P0, R44, 0x40, RZ ;  /* 0x000000402c077810 */ /* 0x000fc80007f1e0ff */
[----:B------:R-:W-:-:S04]  /*10770*/  LOP3.LUT R6, R7, 0x380, RZ, 0xc0, !PT ;  /* 0x0000038007067812 */ /* 0x000fc800078ec0ff */
[----:B------:R-:W-:Y:S02]  /*10780*/  SHF.R.U64 R6, R6, 0x3, RZ ;  /* 0x0000000306067819 */ /* 0x000fe400000012ff */
[----:B------:R-:W-:Y:S02]  /*10790*/  SHF.R.U64 R0, R0, 0x3, RZ ;  /* 0x0000000300007819 */ /* 0x000fe400000012ff */
[----:B------:R-:W-:Y:S01]  /*107a0*/  LOP3.LUT R6, R6, R7, RZ, 0x3c, !PT ;  /* 0x0000000706067212 */ /* 0x000fe200078e3cff */
[----:B------:R-:W-:Y:S01]  /*107b0*/  IMAD.X R7, RZ, RZ, R45, P0 ;  /* 0x000000ffff077224 */ /* 0x000fe200000e062d */
[----:B------:R-:W-:Y:S02]  /*107c0*/  LOP3.LUT R4, R0, R3, RZ, 0x3c, !PT ;  /* 0x0000000300047212 */ /* 0x000fe400078e3cff */
[----:B------:R-:W-:Y:S02]  /*107d0*/  IADD3 R49, P6, R44, 0x2040, RZ ;  /* 0x000020402c317810 */ /* 0x000fe40007fde0ff */
[----:B------:R-:W-:-:S02]  /*107e0*/  MOV R0, R6 ;  /* 0x0000000600007202 */ /* 0x000fc40000000f00 */
[----:B------:R-:W-:Y:S02]  /*107f0*/  F2FP.BF16.F32.PACK_AB R7, R47, R46 ;  /* 0x0000002e2f07723e */ /* 0x000fe400000010ff */
[C---:B------:R-:W-:Y:S02]  /*10800*/  IADD3 R47, P5, R44.reuse, 0x2060, RZ ;  /* 0x000020602c2f7810 */ /* 0x040fe40007fbe0ff */
[C---:B------:R-:W-:Y:S02]  /*10810*/  IADD3 R53, P2, R44.reuse, 0x2020, RZ ;  /* 0x000020202c357810 */ /* 0x040fe40007f5e0ff */
[C---:B------:R-:W-:Y:S02]  /*10820*/  IADD3 R39, P3, R44.reuse, 0x2000, RZ ;  /* 0x000020002c277810 */ /* 0x040fe40007f7e0ff */
[----:B------:R-:W-:Y:S02]  /*10830*/  IADD3 R57, P4, R44, 0x60, RZ ;  /* 0x000000602c397810 */ /* 0x000fe40007f9e0ff */
[----:B------:R-:W-:-:S02]  /*10840*/  LOP3.LUT R48, R49, 0x380, RZ, 0xc0, !PT ;  /* 0x0000038031307812 */ /* 0x000fc400078ec0ff */
[----:B------:R-:W-:Y:S02]  /*10850*/  LOP3.LUT R46, R47, 0x380, RZ, 0xc0, !PT ;  /* 0x000003802f2e7812 */ /* 0x000fe400078ec0ff */
[----:B------:R-:W-:Y:S02]  /*10860*/  LOP3.LUT R52, R53, 0x380, RZ, 0xc0, !PT ;  /* 0x0000038035347812 */ /* 0x000fe400078ec0ff */
[----:B------:R-:W-:Y:S02]  /*10870*/  MOV R3, R4 ;  /* 0x0000000400037202 */ /* 0x000fe40000000f00 */
[----:B------:R-:W-:Y:S02]  /*10880*/  LOP3.LUT R38, R39, 0x380, RZ, 0xc0, !PT ;  /* 0x0000038027267812 */ /* 0x000fe400078ec0ff */
[----:B------:R-:W-:Y:S02]  /*10890*/  F2FP.BF16.F32.PACK_AB R4, R14, R153 ;  /* 0x000000990e04723e */ /* 0x000fe400000010ff */
[----:B------:R-:W-:-:S02]  /*108a0*/  F2FP.BF16.F32.PACK_AB R5, R43, R42 ;  /* 0x0000002a2b05723e */ /* 0x000fc400000010ff */
[----:B------:R-:W-:Y:S02]  /*108b0*/  F2FP.BF16.F32.PACK_AB R6, R12, R28 ;  /* 0x0000001c0c06723e */ /* 0x000fe400000010ff */
[----:B------:R-:W-:Y:S02]  /*108c0*/  LOP3.LUT R56, R57, 0x380, RZ, 0xc0, !PT ;  /* 0x0000038039387812 */ /* 0x000fe400078ec0ff */
[----:B------:R-:W-:Y:S02]  /*108d0*/  SHF.R.U64 R48, R48, 0x3, RZ ;  /* 0x0000000330307819 */ /* 0x000fe400000012ff */
        /* <DEDUP_REMOVED lines=17> */
[C---:B---3--:R-:W-:Y:S02]  /*109f0*/  IADD3 R9, P0, R44.reuse, 0x4020, RZ ;  /* 0x000040202c097810 */ /* 0x048fe40007f1e0ff */
[C---:B------:R-:W-:Y:S02]  /*10a00*/  IADD3 R11, P2, R44.reuse, 0x6000, RZ ;  /* 0x000060002c0b7810 */ /* 0x040fe40007f5e0ff */
[C---:B----4-:R-:W-:Y:S02]  /*10a10*/  IADD3 R6, P6, R44.reuse, 0x6020, RZ ;  /* 0x000060202c067810 */ /* 0x050fe40007fde0ff */
[C---:B------:R-:W-:Y:S02]  /*10a20*/  IADD3 R4, P5, R44.reuse, 0x6040, RZ ;  /* 0x000060402c047810 */ /* 0x040fe40007fbe0ff */
[C---:B------:R-:W-:Y:S02]  /*10a30*/  IADD3 R31, P3, R44.reuse, 0x4060, RZ ;  /* 0x000040602c1f7810 */ /* 0x040fe40007f7e0ff */
[----:B------:R-:W-:-:S02]  /*10a40*/  IADD3 R35, P4, R44, 0x4040, RZ ;  /* 0x000040402c237810 */ /* 0x000fc40007f9e0ff */
[----:B------:R-:W-:Y:S02]  /*10a50*/  LOP3.LUT R7, R6, 0x380, RZ, 0xc0, !PT ;  /* 0x0000038006077812 */ /* 0x000fe400078ec0ff */
[----:B------:R-:W-:Y:S02]  /*10a60*/  LOP3.LUT R5, R4, 0x380, RZ, 0xc0, !PT ;  /* 0x0000038004057812 */ /* 0x000fe400078ec0ff */
[----:B------:R-:W-:Y:S02]  /*10a70*/  LOP3.LUT R8, R9, 0x380, RZ, 0xc0, !PT ;  /* 0x0000038009087812 */ /* 0x000fe400078ec0ff */
[----:B------:R-:W-:Y:S02]  /*10a80*/  LOP3.LUT R10, R11, 0x380, RZ, 0xc0, !PT ;  /* 0x000003800b0a7812 */ /* 0x000fe400078ec0ff */
[----:B------:R-:W-:Y:S02]  /*10a90*/  LOP3.LUT R42, R43, 0x380, RZ, 0xc0, !PT ;  /* 0x000003802b2a7812 */ /* 0x000fe400078ec0ff */
[----:B------:R-:W-:-:S02]  /*10aa0*/  LOP3.LUT R30, R31, 0x380, RZ, 0xc0, !PT ;  /* 0x000003801f1e7812 */ /* 0x000fc400078ec0ff */
[----:B------:R-:W-:Y:S02]  /*10ab0*/  LOP3.LUT R34, R35, 0x380, RZ, 0xc0, !PT ;  /* 0x0000038023227812 */ /* 0x000fe400078ec0ff */
[----:B------:R-:W-:Y:S02]  /*10ac0*/  SHF.R.U64 R7, R7, 0x3, RZ ;  /* 0x0000000307077819 */ /* 0x000fe400000012ff */
        /* <DEDUP_REMOVED lines=21> */
[----:B------:R-:W-:Y:S02]  /*10c20*/  MOV R38, R38 ;  /* 0x0000002600267202 */ /* 0x000fe40000000f00 */
[----:B------:R-:W-:Y:S02]  /*10c30*/  MOV R39, R46 ;  /* 0x0000002e00277202 */ /* 0x000fe40000000f00 */
[----:B------:R-:W-:Y:S02]  /*10c40*/  MOV R36, R48 ;  /* 0x0000003000247202 */ /* 0x000fe40000000f00 */
[----:B------:R-:W-:Y:S02]  /*10c50*/  MOV R3, R6 ;  /* 0x0000000600037202 */ /* 0x000fe40000000f00 */
[----:B------:R-:W-:Y:S02]  /*10c60*/  MOV R46, R4 ;  /* 0x00000004002e7202 */ /* 0x000fe40000000f00 */
[----:B------:R-:W-:-:S02]  /*10c70*/  MOV R56, R56 ;  /* 0x0000003800387202 */ /* 0x000fc40000000f00 */
[----:B--2---:R-:W-:Y:S02]  /*10c80*/  MOV R24, R8 ;  /* 0x0000000800187202 */ /* 0x004fe40000000f00 */
[----:B------:R-:W-:Y:S02]  /*10c90*/  MOV R49, R10 ;  /* 0x0000000a00317202 */ /* 0x000fe40000000f00 */
[----:B------:R-:W-:Y:S02]  /*10ca0*/  F2FP.BF16.F32.PACK_AB R4, R158, R160 ;  /* 0x000000a09e04723e */ /* 0x000fe400000010ff */
[----:B------:R-:W-:Y:S02]  /*10cb0*/  F2FP.BF16.F32.PACK_AB R5, R51, R50 ;  /* 0x000000323305723e */ /* 0x000fe400000010ff */
[----:B------:R-:W-:Y:S02]  /*10cc0*/  F2FP.BF16.F32.PACK_AB R6, R156, R159 ;  /* 0x0000009f9c06723e */ /* 0x000fe400000010ff */
[----:B------:R-:W-:-:S02]  /*10cd0*/  F2FP.BF16.F32.PACK_AB R7, R55, R54 ;  /* 0x000000363707723e */ /* 0x000fc400000010ff */
[----:B------:R-:W-:Y:S02]  /*10ce0*/  LOP3.LUT R0, R44, 0x380, RZ, 0xc0, !PT ;  /* 0x000003802c007812 */ /* 0x000fe400078ec0ff */
[----:B------:R-:W-:Y:S02]  /*10cf0*/  F2FP.BF16.F32.PACK_AB R8, R155, R157 ;  /* 0x0000009d9b08723e */ /* 0x000fe400000010ff */
[----:B------:R-:W-:Y:S02]  /*10d00*/  F2FP.BF16.F32.PACK_AB R9, R59, R58 ;  /* 0x0000003a3b09723e */ /* 0x000fe400000010ff */
[----:B------:R-:W-:Y:S02]  /*10d10*/  F2FP.BF16.F32.PACK_AB R10, R61, R60 ;  /* 0x0000003c3d0a723e */ /* 0x000fe400000010ff */
[----:B------:R-:W-:Y:S02]  /*10d20*/  F2FP.BF16.F32.PACK_AB R11, R63, R62 ;  /* 0x0000003e3f0b723e */ /* 0x000fe400000010ff */
[----:B------:R-:W-:-:S02]  /*10d30*/  MOV R52, R52 ;  /* 0x0000003400347202 */ /* 0x000fc40000000f00 */
[----:B------:R-:W-:Y:S02]  /*10d40*/  MOV R48, R30 ;  /* 0x0000001e00307202 */ /* 0x000fe40000000f00 */
[----:B------:R-:W-:Y:S02]  /*10d50*/  F2FP.BF16.F32.PACK_AB R12, R65, R64 ;  /* 0x00000040410c723e */ /* 0x000fe400000010ff */
[----:B------:R-:W-:Y:S02]  /*10d60*/  F2FP.BF16.F32.PACK_AB R14, R69, R68 ;  /* 0x00000044450e723e */ /* 0x000fe400000010ff */
[----:B------:R-:W-:Y:S02]  /*10d70*/  MOV R47, R34 ;  /* 0x00000022002f7202 */ /* 0x000fe40000000f00 */
[----:B------:R-:W-:Y:S02]  /*10d80*/  F2FP.BF16.F32.PACK_AB R28, R73, R72 ;  /* 0x00000048491c723e */ /* 0x000fe400000010ff */
[----:B------:R-:W-:-:S02]  /*10d90*/  F2FP.BF16.F32.PACK_AB R30, R77, R76 ;  /* 0x0000004c4d1e723e */ /* 0x000fc400000010ff */
[----:B------:R-:W-:Y:S01]  /*10da0*/  F2FP.BF16.F32.PACK_AB R31, R79, R78 ;  /* 0x0000004e4f1f723e */ /* 0x000fe200000010ff */
[----:B------:R-:W-:Y:S01]  /*10db0*/  STSM.16.M88.4 [R56], R4 ;  /* 0x0000000438007844 */ /* 0x000fe20000000200 */
[----:B------:R-:W-:Y:S02]  /*10dc0*/  F2FP.BF16.F32.PACK_AB R34, R85, R84 ;  /* 0x000000545522723e */ /* 0x000fe400000010ff */
[----:B------:R-:W-:Y:S01]  /*10dd0*/  F2FP.BF16.F32.PACK_AB R35, R87, R86 ;  /* 0x000000565723723e */ /* 0x000fe200000010ff */
[----:B------:R2:W-:Y:S01]  /*10de0*/  STSM.16.M88.4 [R38], R8 ;  /* 0x0000000826007844 */ /* 0x0005e20000000200 */
[----:B------:R-:W-:-:S03]  /*10df0*/  SHF.R.U64 R0, R0, 0x3, RZ ;  /* 0x0000000300007819 */ /* 0x000fc600000012ff */
[----:B------:R-:W-:Y:S01]  /*10e00*/  STSM.16.M88.4 [R52], R12 ;  /* 0x0000000c34007844 */ /* 0x000fe20000000200 */
[----:B------:R-:W-:-:S03]  /*10e10*/  LOP3.LUT R44, R0, R44, RZ, 0x3c, !PT ;  /* 0x0000002c002c7212 */ /* 0x000fc600078e3cff */
[----:B------:R3:W-:Y:S01]  /*10e20*/  STSM.16.M88.4 [R36], R28 ;  /* 0x0000001c24007844 */ /* 0x0007e20000000200 */
[----:B------:R-:W-:-:S03]  /*10e30*/  MOV R0, R42 ;  /* 0x0000002a00007202 */ /* 0x000fc60000000f00 */
[----:B------:R4:W-:Y:S01]  /*10e40*/  STSM.16.M88.4 [R39], R32 ;  /* 0x0000002027007844 */ /* 0x0009e20000000200 */
[----:B------:R-:W-:Y:S02]  /*10e50*/  F2FP.BF16.F32.PACK_AB R42, R101, R100 ;  /* 0x00000064652a723e */ /* 0x000fe400000010ff */
[----:B------:R-:W-:Y:S02]  /*10e60*/  F2FP.BF16.F32.PACK_AB R43, R103, R102 ;  /* 0x00000066672b723e */ /* 0x000fe400000010ff */
[----:B--2---:R-:W-:Y:S02]  /*10e70*/  F2FP.BF16.F32.PACK_AB R38, R93, R92 ;  /* 0x0000005c5d26723e */ /* 0x004fe400000010ff */
[----:B------:R-:W-:Y:S02]  /*10e80*/  F2FP.BF16.F32.PACK_AB R4, R105, R104 ;  /* 0x000000686904723e */ /* 0x000fe400000010ff */
[----:B------:R-:W-:Y:S02]  /*10e90*/  F2FP.BF16.F32.PACK_AB R5, R107, R106 ;  /* 0x0000006a6b05723e */ /* 0x000fe400000010ff */
[----:B---3--:R-:W-:-:S02]  /*10ea0*/  F2FP.BF16.F32.PACK_AB R36, R89, R88 ;  /* 0x000000585924723e */ /* 0x008fc400000010ff */
[----:B------:R-:W-:Y:S02]  /*10eb0*/  F2FP.BF16.F32.PACK_AB R6, R109, R108 ;  /* 0x0000006c6d06723e */ /* 0x000fe400000010ff */
[----:B----4-:R-:W-:Y:S02]  /*10ec0*/  F2FP.BF16.F32.PACK_AB R39, R95, R94 ;  /* 0x0000005e5f27723e */ /* 0x010fe400000010ff */
[----:B------:R-:W-:Y:S02]  /*10ed0*/  F2FP.BF16.F32.PACK_AB R7, R111, R110 ;  /* 0x0000006e6f07723e */ /* 0x000fe400000010ff */
[----:B------:R-:W-:Y:S02]  /*10ee0*/  F2FP.BF16.F32.PACK_AB R8, R113, R112 ;  /* 0x000000707108723e */ /* 0x000fe400000010ff */
[----:B------:R-:W-:Y:S02]  /*10ef0*/  F2FP.BF16.F32.PACK_AB R9, R115, R114 ;  /* 0x000000727309723e */ /* 0x000fe400000010ff */
[----:B------:R-:W-:-:S02]  /*10f00*/  F2FP.BF16.F32.PACK_AB R10, R117, R116 ;  /* 0x00000074750a723e */ /* 0x000fc400000010ff */
        /* <DEDUP_REMOVED lines=15> */
[----:B------:R-:W-:Y:S02]  /*11000*/  F2FP.BF16.F32.PACK_AB R28, R137, R136 ;  /* 0x00000088891c723e */ /* 0x000fe400000010ff */
        /* <DEDUP_REMOVED lines=20> */
[----:B--2---:R-:W-:Y:S01]  /*11150*/  @P6 IADD3 R4, P4, R70, UR4, RZ ;  /* 0x0000000446046c10 */ /* 0x004fe2000ff9e0ff */
[----:B------:R-:W-:-:S02]  /*11160*/  ULDC UR4, c[0x0][0xb88] ;  /* 0x0002e20000047ab9 */ /* 0x000fc40000000800 */
[----:B------:R-:W-:Y:S01]  /*11170*/  IMAD.U32 R0, RZ, RZ, UR4 ;  /* 0x00000004ff007e24 */ /* 0x000fe2000f8e00ff */
[----:B------:R-:W-:Y:S01]  /*11180*/  @P6 IADD3.X R5, R66, UR5, RZ, P4, !PT ;  /* 0x0000000542056c10 */ /* 0x000fe2000a7fe4ff */
[----:B------:R2:W5:Y:S04]  /*11190*/  @P0 LDG.E R24, desc[UR40][R8.64] ;  /* 0x0000002808180981 */ /* 0x000568000c1e1900 */
[----:B------:R2:W5:Y:S01]  /*111a0*/  @P6 LDG.E R0, desc[UR40][R4.64] ;  /* 0x0000002804006981 */ /* 0x000562000c1e1900 */
[----:B------:R-:W3:Y:S02]  /*111b0*/  S2R R90, SR_TID.X ;  /* 0x00000000005a7919 */ /* 0x000ee40000002100 */
[----:B---3--:R-:W-:-:S05]  /*111c0*/  VIADD R90, R90, 0xffffff80 ;  /* 0xffffff805a5a7836 */ /* 0x008fca0000000000 */
        /* <DEDUP_REMOVED lines=50> */
[----:B--2---:R-:W-:Y:S06]  /*114f0*/  @P6 BRA `(.L_x_1345) ;  /* 0x0000000000106947 */ /* 0x004fec0003800000 */
[----:B------:R-:W-:Y:S05]  /*11500*/  @!P0 BRA `(.L_x_1345) ;  /* 0x00000000000c8947 */ /* 0x000fea0003800000 */
[----:B------:R-:W2:Y:S04]  /*11510*/  LDG.E R3, desc[UR40][R8.64] ;  /* 0x0000002808037981 */ /* 0x000ea8000c1e1900 */
[----:B-----5:R-:W2:Y:S02]  /*11520*/  LDG.E R0, desc[UR40][R8.64+0x4] ;  /* 0x0000042808007981 */ /* 0x020ea4000c1e1900 */
[----:B--2---:R-:W-:-:S07]  /*11530*/  IMAD.IADD R0, R0, 0x1, -R3 ;  /* 0x0000000100007824 */ /* 0x004fce00078e0a03 */
.L_x_1345:
[----:B------:R-:W2:Y:S01]  /*11540*/  LDL.LU R8, [R1+0x38] ;  /* 0x0000380001087983 */ /* 0x000ea20000300800 */
[----:B------:R-:W-:-:S03]  /*11550*/  ISETP.NE.AND P6, PT, R6, RZ, PT ;  /* 0x000000ff0600720c */ /* 0x000fc60003fc5270 */
[----:B------:R-:W3:Y:S01]  /*11560*/  LDL.LU R7, [R1+0x50] ;  /* 0x0000500001077983 */ /* 0x000ee20000300800 */
[----:B------:R-:W4:Y:S01]  /*11570*/  S2R R4, SR_TID.X ;  /* 0x0000000000047919 */ /* 0x000f220000002100 */
[--C-:B------:R-:W-:Y:S02]  /*11580*/  IMAD.X R57, RZ, RZ, R21.reuse, P5 ;  /* 0x000000ffff397224 */ /* 0x100fe400028e0615 */
[----:B------:R-:W-:Y:S01]  /*11590*/  IMAD.X R37, RZ, RZ, R21, P6 ;  /* 0x000000ffff257224 */ /* 0x000fe200030e0615 */
[----:B------:R-:W3:Y:S04]  /*115a0*/  LDL R82, [R1+0x2c] ;  /* 0x00002c0001527983 */ /* 0x000ee80000100800 */
[----:B------:R0:W5:Y:S01]  /*115b0*/  LDL R84, [R1+0x4c] ;  /* 0x00004c0001547983 */ /* 0x0001620000100800 */
[----:B----4-:R-:W-:-:S05]  /*115c0*/  VIADD R4, R4, 0xffffff80 ;  /* 0xffffff8004047836 */ /* 0x010fca0000000000 */
[----:B------:R-:W-:-:S04]  /*115d0*/  SHF.R.S32.HI R3, RZ, 0x1f, R4 ;  /* 0x0000001fff037819 */ /* 0x000fc80000011404 */
[----:B------:R-:W-:-:S04]  /*115e0*/  LEA.HI R3, R3, R4, RZ, 0x7 ;  /* 0x0000000403037211 */ /* 0x000fc800078f38ff */
[----:B------:R-:W-:-:S06]  /*115f0*/  SHF.R.S32.HI R3, RZ, 0x7, R3 ;  /* 0x00000007ff037819 */ /* 0x000fcc0000011403 */
[----:B------:R-:W4:Y:S01]  /*11600*/  SHFL.IDX PT, R3, R3, RZ, 0x1f ;  /* 0x00001fff03037589 */ /* 0x000f2200000e0000 */
        /* <DEDUP_REMOVED lines=13> */
[----:B----4-:R-:W-:Y:S02]  /*116e0*/  ISETP.NE.AND P5, PT, R3, RZ, PT ;  /* 0x000000ff0300720c */ /* 0x010fe40003fa5270 */
        /* <DEDUP_REMOVED lines=23> */
[----:B------:R-:W-:Y:S01]  /*11860*/  SHF.R.S32.HI R81, RZ, 0x1f, R82 ;  /* 0x0000001fff517819 */ /* 0x000fe20000011452 */
[----:B0-----:R-:W-:Y:S06]  /*11870*/  @P5 BRA `(.L_x_1346) ;  /* 0x0000000000bc5947 */ /* 0x001fec0003800000 */
[----:B------:R-:W2:Y:S01]  /*11880*/  LDL R7, [R1+0x68] ;  /* 0x0000680001077983 */ /* 0x000ea20000100800 */
[----:B------:R-:W0:Y:S01]  /*11890*/  LDC R35, c[0x0][0xce8] ;  /* 0x00033a00ff237b82 */ /* 0x000e220000000800 */
[----:B------:R-:W-:Y:S01]  /*118a0*/  ULDC.64 UR4, c[0x0][0xc90] ;  /* 0x0003240000047ab9 */ /* 0x000fe20000000a00 */
[----:B------:R-:W-:Y:S02]  /*118b0*/  IMAD.MOV.U32 R6, RZ, RZ, R24 ;  /* 0x000000ffff067224 */ /* 0x000fe400078e0018 */
[----:B------:R-:W-:Y:S02]  /*118c0*/  IMAD R8, R81, UR4, RZ ;  /* 0x0000000451087c24 */ /* 0x000fe4000f8e02ff */
[----:B------:R-:W-:Y:S02]  /*118d0*/  IMAD R30, R84, 0x40, R194 ;  /* 0x00000040541e7824 */ /* 0x000fe400078e02c2 */
[----:B------:R-:W-:Y:S01]  /*118e0*/  IMAD R15, R82, UR5, R8 ;  /* 0x00000005520f7c24 */ /* 0x000fe2000f8e0208 */
[----:B0-----:R-:W-:-:S13]  /*118f0*/  ISETP.NE.AND P0, PT, R35, 0x1, PT ;  /* 0x000000012300780c */ /* 0x001fda0003f05270 */
[----:B------:R-:W0:Y:S08]  /*11900*/  @P0 LDC R9, c[0x0][0xcec] ;  /* 0x00033b00ff090b82 */ /* 0x000e300000000800 */
[----:B------:R-:W3:Y:S01]  /*11910*/  @P0 LDC R31, c[0x0][0xcf0] ;  /* 0x00033c00ff1f0b82 */ /* 0x000ee20000000800 */
[----:B--2---:R-:W-:Y:S02]  /*11920*/  IMAD R20, R84, 0x40, R7 ;  /* 0x0000004054147824 */ /* 0x004fe400078e0207 */
[----:B------:R-:W-:-:S02]  /*11930*/  IMAD.MOV.U32 R7, RZ, RZ, R21 ;  /* 0x000000ffff077224 */ /* 0x000fc400078e0015 */
[----:B0-----:R-:W-:-:S04]  /*11940*/  @P0 IMAD.HI.U32 R8, R20, R9, RZ ;  /* 0x0000000914080227 */ /* 0x001fc800078e00ff */
[----:B------:R-:W-:Y:S01]  /*11950*/  IMAD.MOV.U32 R9, RZ, RZ, R20 ;  /* 0x000000ffff097224 */ /* 0x000fe200078e0014 */
[----:B---3--:R-:W-:Y:S01]  /*11960*/  @P0 SHF.R.U32.HI R9, RZ, R31, R8 ;  /* 0x0000001fff090219 */ /* 0x008fe20000011608 */
[----:B------:R-:W-:Y:S01]  /*11970*/  IMAD.WIDE.U32 R6, R82, UR4, R6 ;  /* 0x0000000452067c25 */ /* 0x000fe2000f8e0006 */
[----:B------:R-:W-:Y:S02]  /*11980*/  ULDC.64 UR4, c[0x0][0xc98] ;  /* 0x0003260000047ab9 */ /* 0x000fe40000000a00 */
[----:B------:R-:W-:Y:S01]  /*11990*/  SHF.R.S32.HI R31, RZ, 0x1f, R9 ;  /* 0x0000001fff1f7819 */ /* 0x000fe20000011409 */
[----:B------:R-:W-:Y:S02]  /*119a0*/  IMAD.IADD R7, R7, 0x1, R15 ;  /* 0x0000000107077824 */ /* 0x000fe400078e020f */
[----:B------:R-:W-:Y:S02]  /*119b0*/  IMAD.MOV R14, RZ, RZ, -R9 ;  /* 0x000000ffff0e7224 */ /* 0x000fe400078e0a09 */
[----:B------:R-:W-:-:S02]  /*119c0*/  IMAD R8, R80, UR4, RZ ;  /* 0x0000000450087c24 */ /* 0x000fc4000f8e02ff */
        /* <DEDUP_REMOVED lines=8> */
[----:B------:R-:W-:Y:S02]  /*11a50*/  IMAD.MOV R14, RZ, RZ, -R222 ;  /* 0x000000ffff0e7224 */ /* 0x000fe400078e0ade */
        /* <DEDUP_REMOVED lines=8> */
[----:B------:R-:W-:Y:S01]  /*11ae0*/  ISETP.NE.AND P0, PT, R221, R14, PT ;  /* 0x0000000edd00720c */ /* 0x000fe20003f05270 */
[C---:B------:R-:W-:Y:S02]  /*11af0*/  VIADD R14, R30.reuse, 0x8 ;  /* 0x000000081e0e7836 */ /* 0x040fe40000000000 */
[----:B------:R-:W-:Y:S01]  /*11b00*/  SHFL.IDX PT, R6, R15, RZ, 0x1c1f ;  /* 0x001c1fff0f067589 */ /* 0x000fe200000e0000 */
[-C--:B------:R-:W-:Y:S02]  /*11b10*/  ISETP.GE.OR P1, PT, R30, R35.reuse, P0 ;  /* 0x000000231e00720c */ /* 0x080fe40000726670 */
[----:B------:R-:W-:Y:S01]  /*11b20*/  ISETP.GE.OR P0, PT, R14, R35, P0 ;  /* 0x000000230e00720c */ /* 0x000fe20000706670 */
[----:B------:R-:W0:Y:S04]  /*11b30*/  SHFL.IDX PT, R7, R20, RZ, 0x1c1f ;  /* 0x001c1fff14077589 */ /* 0x000e2800000e0000 */
[----:B------:R-:W2:Y:S06]  /*11b40*/  SHFL.IDX PT, R9, R20, 0x1, 0x1c1f ;  /* 0x003c1f0014097f89 */ /* 0x000eac00000e0000 */
[----:B0-----:R0:W-:Y:S04]  /*11b50*/  @!P1 ST.E desc[UR40][R6.64], R162 ;  /* 0x000000a206009985 */ /* 0x0011e8000c101928 */
[----:B--2---:R0:W-:Y:S02]  /*11b60*/  @!P0 ST.E desc[UR40][R8.64], R161 ;  /* 0x000000a108008985 */ /* 0x0041e4000c101928 */
.L_x_1346:
[----:B------:R-:W2:Y:S01]  /*11b70*/  LDC R87, c[0x0][0xce8] ;  /* 0x00033a00ff577b82 */ /* 0x000ea20000000800 */
[----:B------:R-:W-:Y:S01]  /*11b80*/  ULDC.64 UR4, c[0x0][0xba0] ;  /* 0x0002e80000047ab9 */ /* 0x000fe20000000a00 */
[----:B0-----:R-:W5:Y:S01]  /*11b90*/  LD.E.128 R4, desc[UR40][R4.64] ;  /* 0x0000002804047980 */ /* 0x001f62000c101d00 */
[----:B------:R-:W-:-:S03]  /*11ba0*/  IMAD R21, R21, UR4, RZ ;  /* 0x0000000415157c24 */ /* 0x000fc6000f8e02ff */
[----:B------:R-:W5:Y:S01]  /*11bb0*/  LD.E.128 R8, desc[UR40][R10.64] ;  /* 0x000000280a087980 */ /* 0x000f62000c101d00 */
[C---:B------:R-:W-:Y:S01]  /*11bc0*/  IMAD R83, R24.reuse, UR5, R21 ;  /* 0x0000000518537c24 */ /* 0x040fe2000f8e0215 */
[----:B------:R-:W0:Y:S01]  /*11bd0*/  LDC R85, c[0x0][0xbc8] ;  /* 0x0002f200ff557b82 */ /* 0x000e220000000800 */
[----:B------:R-:W-:Y:S01]  /*11be0*/  IMAD.WIDE.U32 R20, R24, UR4, RZ ;  /* 0x0000000418147c25 */ /* 0x000fe2000f8e00ff */
[----:B------:R-:W-:Y:S01]  /*11bf0*/  ULDC.64 UR4, c[0x0][0xbe8] ;  /* 0x0002fa0000047ab9 */ /* 0x000fe20000000a00 */
[----:B------:R-:W5:Y:S02]  /*11c00*/  LD.E.128 R12, desc[UR40][R12.64] ;  /* 0x000000280c0c7980 */ /* 0x000f64000c101d00 */
[----:B------:R-:W-:Y:S02]  /*11c10*/  IMAD.IADD R21, R21, 0x1, R83 ;  /* 0x0000000115157824 */ /* 0x000fe400078e0253 */
[----:B------:R-:W-:Y:S01]  /*11c20*/  IMAD R81, R81, UR4, RZ ;  /* 0x0000000451517c24 */ /* 0x000fe2000f8e02ff */
[----:B------:R-:W5:Y:S04]  /*11c30*/  LD.E.128 R28, desc[UR40][R28.64] ;  /* 0x000000281c1c7980 */ /* 0x000f68000c101d00 */
[----:B------:R-:W5:Y:S01]  /*11c40*/  LD.E.128 R32, desc[UR40][R32.64] ;  /* 0x0000002820207980 */ /* 0x000f62000c101d00 */
[----:B--2---:R-:W-:Y:S01]  /*11c50*/  ISETP.NE.AND P1, PT, R87, 0x1, PT ;  /* 0x000000015700780c */ /* 0x004fe20003f25270 */
[----:B------:R-:W-:-:S02]  /*11c60*/  IMAD R81, R82, UR5, R81 ;  /* 0x0000000552517c24 */ /* 0x000fc4000f8e0251 */
[----:B------:R-:W5:Y:S01]  /*11c70*/  LD.E.128 R36, desc[UR40][R36.64] ;  /* 0x0000002824247980 */ /* 0x000f62000c101d00 */
[----:B------:R-:W-:Y:S01]  /*11c80*/  IMAD.WIDE.U32 R20, R82, UR4, R20 ;  /* 0x0000000452147c25 */ /* 0x000fe2000f8e0014 */
[----:B------:R-:W-:Y:S01]  /*11c90*/  SHF.R.S32.HI R82, RZ, 0x1f, R90 ;  /* 0x0000001fff527819 */ /* 0x000fe2000001145a */
[----:B------:R-:W-:Y:S01]  /*11ca0*/  ULDC.64 UR4, c[0x0][0xbf0] ;  /* 0x0002fc0000047ab9 */ /* 0x000fe20000000a00 */
[----:B------:R-:W5:Y:S02]  /*11cb0*/  LD.E.128 R40, desc[UR40][R40.64] ;  /* 0x0000002828287980 */ /* 0x000f64000c101d00 */
[----:B------:R-:W-:Y:S02]  /*11cc0*/  LEA.HI R82, R82, R90, RZ, 0x3 ;  /* 0x0000005a52527211 */ /* 0x000fe400078f18ff */
[----:B------:R-:W5:Y:S02]  /*11cd0*/  LD.E.128 R44, desc[UR40][R44.64] ;  /* 0x000000282c2c7980 */ /* 0x000f64000c101d00 */
[----:B------:R-:W2:Y:S01]  /*11ce0*/  @P1 LDC R83, c[0x0][0xcec] ;  /* 0x00033b00ff531b82 */ /* 0x000ea20000000800 */
[----:B------:R-:W-:Y:S01]  /*11cf0*/  LOP3.LUT R82, R82, 0xfffffff8, RZ, 0xc0, !PT ;  /* 0xfffffff852527812 */ /* 0x000fe200078ec0ff */
[----:B------:R-:W5:Y:S04]  /*11d00*/  LD.E.128 R48, desc[UR40][R48.64] ;  /* 0x0000002830307980 */ /* 0x000f68000c101d00 */
[----:B------:R-:W5:Y:S02]  /*11d10*/  LD.E.128 R52, desc[UR40][R52.64] ;  /* 0x0000002834347980 */ /* 0x000f64000c101d00 */
[----:B------:R-:W3:Y:S01]  /*11d20*/  @P1 LDC R89, c[0x0][0xcf0] ;  /* 0x00033c00ff591b82 */ /* 0x000ee20000000800 */
[----:B------:R-:W-:Y:S01]  /*11d30*/  IMAD.IADD R82, R90, 0x1, -R82 ;  /* 0x000000015a527824 */ /* 0x000fe200078e0a52 */
[----:B------:R-:W5:Y:S03]  /*11d40*/  LD.E.128 R56, desc[UR40][R56.64] ;  /* 0x0000002838387980 */ /* 0x000f66000c101d00 */
[----:B------:R-:W-:Y:S01]  /*11d50*/  IMAD R24, R82, 0x20, R98 ;  /* 0x0000002052187824 */ /* 0x000fe200078e0262 */
[----:B------:R-:W5:Y:S01]  /*11d60*/  LD.E.128 R60, desc[UR40][R60.64] ;  /* 0x000000283c3c7980 */ /* 0x000f62000c101d00 */
[----:B------:R-:W-:-:S02]  /*11d70*/  VIADD R101, R192, 0x40 ;  /* 0x00000040c0657836 */ /* 0x000fc40000000000 */
[----:B------:R-:W-:Y:S01]  /*11d80*/  IMAD R82, R84, 0x40, R24 ;  /* 0x0000004054527824 */ /* 0x000fe200078e0218 */
[----:B------:R-:W5:Y:S01]  /*11d90*/  LD.E.128 R64, desc[UR40][R64.64] ;  /* 0x0000002840407980 */ /* 0x000f62000c101d00 */
[----:B------:R-:W-:Y:S01]  /*11da0*/  IMAD.IADD R21, R21, 0x1, R81 ;  /* 0x0000000115157824 */ /* 0x000fe200078e0251 */
[----:B0-----:R-:W-:Y:S01]  /*11db0*/  ISETP.GE.AND P0, PT, R101, R85, PT ;  /* 0x000000556500720c */ /* 0x001fe20003f06270 */
[----:B------:R-:W-:Y:S01]  /*11dc0*/  IMAD R80, R80, UR4, RZ ;  /* 0x0000000450507c24 */ /* 0x000fe2000f8e02ff */
[----:B------:R-:W5:Y:S01]  /*11dd0*/  LD.E.128 R68, desc[UR40][R68.64] ;  /* 0x0000002844447980 */ /* 0x000f62000c101d00 */
[----:B------:R-:W-:Y:S02]  /*11de0*/  VIADD R99, R192, 0x80 ;  /* 0x00000080c0637836 */ /* 0x000fe40000000000 */
[----:B--2---:R-:W-:Y:S01]  /*11df0*/  @P1 IMAD.HI.U32 R24, R82, R83, RZ ;  /* 0x0000005352181227 */ /* 0x004fe200078e00ff */
[----:B------:R-:W5:Y:S03]  /*11e00*/  LD.E.128 R72, desc[UR40][R72.64] ;  /* 0x0000002848487980 */ /* 0x000f66000c101d00 */
[C---:B------:R-:W-:Y:S01]  /*11e10*/  IMAD R81, R3.reuse, UR5, R80 ;  /* 0x0000000503517c24 */ /* 0x040fe2000f8e0250 */
[----:B------:R-:W-:Y:S01]  /*11e20*/  SEL R80, RZ, 0xffffffff, P0 ;  /* 0xffffffffff507807 */ /* 0x000fe20000000000 */
[----:B------:R-:W-:Y:S01]  /*11e30*/  IMAD.WIDE.U32 R20, R3, UR4, R20 ;  /* 0x0000000403147c25 */ /* 0x000fe2000f8e0014 */
[----:B------:R-:W-:Y:S01]  /*11e40*/  ISETP.GE.AND P0, PT, R99, R85, PT ;  /* 0x000000556300720c */ /* 0x000fe20003f06270 */
[----:B------:R-:W-:Y:S01]  /*11e50*/  ULDC.64 UR4, c[0x0][0xbe0] ;  /* 0x0002f80000047ab9 */ /* 0x000fe20000000a00 */
[----:B------:R-:W5:Y:S01]  /*11e60*/  LD.E.128 R76, desc[UR40][R76.64] ;  /* 0x000000284c4c7980 */ /* 0x000f62000c101d00 */
        /* <DEDUP_REMOVED lines=9> */
[----:B------:R-:W-:Y:S01]  /*11f00*/  ISETP.GE.AND P0, PT, R97, R85, PT ;  /* 0x000000556100720c */ /* 0x000fe20003f06270 */
[--C-:B------:R-:W-:Y:S01]  /*11f10*/  IMAD.MOV R81, RZ, RZ, -R3.reuse ;  /* 0x000000ffff517224 */ /* 0x100fe200078e0a03 */
[----:B------:R-:W-:Y:S01]  /*11f20*/  LOP3.LUT R24, R83, 0x2, R24, 0xe2, !PT ;  /* 0x0000000253187812 */ /* 0x000fe200078ee218 */
[----:B------:R-:W-:Y:S01]  /*11f30*/  IMAD.SHL.U32 R83, R80, 0x4, RZ ;  /* 0x0000000450537824 */ /* 0x000fe200078e00ff */
[----:B------:R-:W-:Y:S01]  /*11f40*/  SEL R80, RZ, 0xffffffff, P0 ;  /* 0xffffffffff507807 */ /* 0x000fe20000000000 */
[----:B------:R-:W-:Y:S01]  /*11f50*/  IMAD R81, R87, R81, R82 ;  /* 0x0000005157517224 */ /* 0x000fe200078e0252 */
[-C--:B------:R-:W-:Y:S01]  /*11f60*/  ISETP.GE.AND P0, PT, R95, R85.reuse, PT ;  /* 0x000000555f00720c */ /* 0x080fe20003f06270 */
[----:B------:R-:W-:Y:S01]  /*11f70*/  VIADD R93, R192, 0x140 ;  /* 0x00000140c05d7836 */ /* 0x000fe20000000000 */
[----:B------:R-:W-:Y:S01]  /*11f80*/  SHF.R.S32.HI R82, RZ, 0x1f, R3 ;  /* 0x0000001fff527819 */ /* 0x000fe20000011403 */
[----:B------:R-:W-:Y:S01]  /*11f90*/  @!PT LDS RZ, [RZ] ;  /* 0x00000000fffff984 */ /* 0x000fe20000000800 */
[----:B------:R-:W-:Y:S01]  /*11fa0*/  @!PT LDS RZ, [RZ] ;  /* 0x00000000fffff984 */ /* 0x000fe20000000800 */
[----:B------:R-:W-:Y:S01]  /*11fb0*/  @!PT LDS RZ, [RZ] ;  /* 0x00000000fffff984 */ /* 0x000fe20000000800 */
[----:B------:R-:W-:Y:S01]  /*11fc0*/  @!PT LDS RZ, [RZ] ;  /* 0x00000000fffff984 */ /* 0x000fe20000000800 */
[----:B------:R0:W-:Y:S06]  /*11fd0*/  MEMBAR.ALL.CTA ;  /* 0x0000000000007992 */ /* 0x0001ec0000008000 */
[----:B0-----:R-:W0:Y:S01]  /*11fe0*/  FENCE.VIEW.ASYNC.S ;  /* 0x00000000000073c6 */ /* 0x001e220000000000 */
[----:B------:R-:W-:Y:S01]  /*11ff0*/  LOP3.LUT R24, R83, 0x4, R24, 0xe2, !PT ;  /* 0x0000000453187812 */ /* 0x000fe200078ee218 */
[----:B------:R-:W-:Y:S01]  /*12000*/  IMAD.SHL.U32 R83, R80, 0x8, RZ ;  /* 0x0000000850537824 */ /* 0x000fe200078e00ff */
[----:B------:R-:W-:Y:S01]  /*12010*/  SEL R80, RZ, 0xffffffff, P0 ;  /* 0xffffffffff507807 */ /* 0x000fe20000000000 */
[----:B------:R-:W-:Y:S01]  /*12020*/  IMAD R82, R82, UR4, RZ ;  /* 0x0000000452527c24 */ /* 0x000fe2000f8e02ff */
[----:B------:R-:W-:Y:S01]  /*12030*/  ISETP.GE.AND P0, PT, R93, R85, PT ;  /* 0x000000555d00720c */ /* 0x000fe20003f06270 */
[----:B------:R-:W-:Y:S01]  /*12040*/  IMAD.WIDE.U32 R20, R3, UR4, R20 ;  /* 0x0000000403147c25 */ /* 0x000fe2000f8e0014 */
[----:B------:R-:W-:Y:S01]  /*12050*/  LOP3.LUT R24, R83, 0x8, R24, 0xe2, !PT ;  /* 0x0000000853187812 */ /* 0x000fe200078ee218 */
[----:B------:R-:W-:Y:S02]  /*12060*/  BSSY B1, `(.L_x_1347) ;  /* 0x000004f000017945 */ /* 0x000fe40003800000 */
[----:B------:R-:W-:Y:S01]  /*12070*/  IMAD.SHL.U32 R89, R80, 0x10, RZ ;  /* 0x0000001050597824 */ /* 0x000fe200078e00ff */
[----:B------:R-:W-:Y:S01]  /*12080*/  SHF.R.S32.HI R80, RZ, 0x1f, R81 ;  /* 0x0000001fff507819 */ /* 0x000fe20000011451 */
[----:B------:R-:W-:Y:S01]  /*12090*/  IMAD R83, R3, UR5, R82 ;  /* 0x0000000503537c24 */ /* 0x000fe2000f8e0252 */
[----:B------:R-:W-:Y:S01]  /*120a0*/  ULDC.64 UR4, c[0x0][0xbd8] ;  /* 0x0002f60000047ab9 */ /* 0x000fe20000000a00 */
[----:B------:R-:W-:Y:S01]  /*120b0*/  IMAD R88, R0, R87, RZ ;  /* 0x0000005700587224 */ /* 0x000fe200078e02ff */
[----:B------:R-:W-:Y:S01]  /*120c0*/  SEL R3, RZ, 0xffffffff, P0 ;  /* 0xffffffffff037807 */ /* 0x000fe20000000000 */
[----:B------:R-:W-:Y:S01]  /*120d0*/  IMAD.IADD R21, R21, 0x1, R83 ;  /* 0x0000000115157824 */ /* 0x000fe200078e0253 */
[----:B------:R-:W-:Y:S01]  /*120e0*/  LOP3.LUT R24, R89, 0x10, R24, 0xe2, !PT ;  /* 0x0000001059187812 */ /* 0x000fe200078ee218 */
[----:B------:R-:W-:-:S02]  /*120f0*/  IMAD R80, R80, UR4, RZ ;  /* 0x0000000450507c24 */ /* 0x000fc4000f8e02ff */
[----:B------:R-:W-:Y:S02]  /*12100*/  IMAD R87, R84, 0x40, R98 ;  /* 0x0000004054577824 */ /* 0x000fe400078e0262 */
[----:B------:R-:W-:Y:S02]  /*12110*/  VIADD R91, R192, 0x180 ;  /* 0x00000180c05b7836 */ /* 0x000fe40000000000 */
[----:B------:R-:W-:Y:S01]  /*12120*/  IMAD R83, R81, UR5, R80 ;  /* 0x0000000551537c24 */ /* 0x000fe2000f8e0250 */
[----:B------:R-:W-:Y:S01]  /*12130*/  ISETP.GE.AND P1, PT, R87, R88, PT ;  /* 0x000000585700720c */ /* 0x000fe20003f26270 */
[----:B------:R-:W-:Y:S01]  /*12140*/  IMAD.WIDE.U32 R20, R81, UR4, R20 ;  /* 0x0000000451147c25 */ /* 0x000fe2000f8e0014 */
[----:B------:R-:W-:Y:S01]  /*12150*/  ULDC.64 UR4, c[0x0][0xb80] ;  /* 0x0002e00000047ab9 */ /* 0x000fe20000000a00 */
[----:B------:R-:W-:Y:S02]  /*12160*/  ISETP.GE.AND P0, PT, R91, R85, PT ;  /* 0x000000555b00720c */ /* 0x000fe40003f06270 */
[----:B------:R-:W-:Y:S01]  /*12170*/  IMAD.SHL.U32 R3, R3, 0x20, RZ ;  /* 0x0000002003037824 */ /* 0x000fe200078e00ff */
[----:B------:R-:W-:Y:S01]  /*12180*/  LEA R84, P2, R20, UR4, 0x1 ;  /* 0x0000000414547c11 */ /* 0x000fe2000f8408ff */
[----:B------:R-:W-:-:S02]  /*12190*/  VIADD R90, R192, 0x1c0 ;  /* 0x000001c0c05a7836 */ /* 0x000fc40000000000 */
[----:B------:R-:W-:Y:S01]  /*121a0*/  IMAD.IADD R21, R21, 0x1, R83 ;  /* 0x0000000115157824 */ /* 0x000fe200078e0253 */
[----:B------:R-:W-:Y:S01]  /*121b0*/  LOP3.LUT R24, R3, 0x20, R24, 0xe2, !PT ;  /* 0x0000002003187812 */ /* 0x000fe200078ee218 */
[----:B------:R-:W-:Y:S01]  /*121c0*/  VIADD R0, R2, 0x38820 ;  /* 0x0003882002007836 */ /* 0x000fe20000000000 */
[----:B------:R-:W-:Y:S01]  /*121d0*/  SEL R3, RZ, 0x40, P0 ;  /* 0x00000040ff037807 */ /* 0x000fe20000000000 */
[----:B------:R-:W-:Y:S01]  /*121e0*/  VIADD R89, R192, 0x1c0 ;  /* 0x000001c0c0597836 */ /* 0x000fe20000000000 */
[----:B------:R-:W-:Y:S01]  /*121f0*/  ISETP.GE.AND P0, PT, R90, R85, PT ;  /* 0x000000555a00720c */ /* 0x000fe20003f06270 */
[----:B------:R-:W-:Y:S01]  /*12200*/  VIADD R92, R192, 0x180 ;  /* 0x00000180c05c7836 */ /* 0x000fe20000000000 */
[----:B------:R-:W-:Y:S01]  /*12210*/  LEA.HI.X R86, R20, UR5, R21, 0x1, P2 ;  /* 0x0000000514567c11 */ /* 0x000fe200090f0c15 */
[C---:B------:R-:W-:Y:S01]  /*12220*/  VIADD R94, R192.reuse, 0x140 ;  /* 0x00000140c05e7836 */ /* 0x040fe20000000000 */
[----:B------:R-:W-:Y:S01]  /*12230*/  PRMT R0, RZ, 0x654, R0 ;  /* 0x00000654ff007816 */ /* 0x000fe20000000000 */
[----:B------:R-:W-:Y:S01]  /*12240*/  VIADD R96, R192, 0x100 ;  /* 0x00000100c0607836 */ /* 0x000fe20000000000 */
[----:B------:R-:W-:Y:S01]  /*12250*/  LOP3.LUT R3, R24, R3, RZ, 0xfc, !PT ;  /* 0x0000000318037212 */ /* 0x000fe200078efcff */
[C---:B------:R-:W-:Y:S01]  /*12260*/  VIADD R98, R192.reuse, 0xc0 ;  /* 0x000000c0c0627836 */ /* 0x040fe20000000000 */
[----:B------:R-:W-:Y:S01]  /*12270*/  SEL R24, RZ, 0x80, P0 ;  /* 0x00000080ff187807 */ /* 0x000fe20000000000 */
[C---:B------:R-:W-:Y:S01]  /*12280*/  VIADD R100, R192.reuse, 0x80 ;  /* 0x00000080c0647836 */ /* 0x040fe20000000000 */
[----:B0-----:R0:W-:Y:S01]  /*12290*/  SYNCS.ARRIVE.TRANS64.RED.A1T0 RZ, [R0+URZ], RZ ;  /* 0x000000ff00ff79a7 */ /* 0x0011e2000810043f */
[----:B------:R-:W-:Y:S01]  /*122a0*/  VIADD R102, R192, 0x40 ;  /* 0x00000040c0667836 */ /* 0x000fe20000000000 */
[----:B------:R0:W2:Y:S01]  /*122b0*/  SHFL.IDX PT, R20, R84, RZ, 0x181f ;  /* 0x00181fff54147589 */ /* 0x0000a200000e0000 */
[----:B------:R-:W-:-:S02]  /*122c0*/  LOP3.LUT R24, R3, R24, RZ, 0xfc, !PT ;  /* 0x0000001803187212 */ /* 0x000fc400078efcff */
[----:B------:R-:W-:Y:S01]  /*122d0*/  SHF.R.S32.HI R89, RZ, 0x1f, R89 ;  /* 0x0000001fff597819 */ /* 0x000fe20000011459 */
[----:B------:R0:W3:Y:S01]  /*122e0*/  SHFL.IDX PT, R21, R86, RZ, 0x181f ;  /* 0x00181fff56157589 */ /* 0x0000e200000e0000 */
[----:B------:R-:W-:Y:S02]  /*122f0*/  SHF.R.S32.HI R92, RZ, 0x1f, R92 ;  /* 0x0000001fff5c7819 */ /* 0x000fe4000001145c */
[----:B------:R-:W-:Y:S02]  /*12300*/  SHF.R.S32.HI R94, RZ, 0x1f, R94 ;  /* 0x0000001fff5e7819 */ /* 0x000fe4000001145e */
[----:B------:R-:W-:Y:S02]  /*12310*/  SHF.R.S32.HI R96, RZ, 0x1f, R96 ;  /* 0x0000001fff607819 */ /* 0x000fe40000011460 */
[----:B------:R-:W-:Y:S02]  /*12320*/  SHF.R.S32.HI R98, RZ, 0x1f, R98 ;  /* 0x0000001fff627819 */ /* 0x000fe40000011462 */
[----:B------:R-:W-:-:S02]  /*12330*/  SHF.R.S32.HI R100, RZ, 0x1f, R100 ;  /* 0x0000001fff647819 */ /* 0x000fc40000011464 */
[----:B------:R-:W-:Y:S01]  /*12340*/  SHF.R.S32.HI R102, RZ, 0x1f, R102 ;  /* 0x0000001fff667819 */ /* 0x000fe20000011466 */
[----:B0-----:R-:W-:Y:S06]  /*12350*/  @P1 BRA `(.L_x_1348) ;  /* 0x00000000007c1947 */ /* 0x001fec0003800000 */
[-C--:B------:R-:W-:Y:S02]  /*12360*/  ISETP.GE.AND P1, PT, R101, R85.reuse, PT ;  /* 0x000000556500720c */ /* 0x080fe40003f26270 */
[-C--:B------:R-:W-:Y:S02]  /*12370*/  ISETP.GE.AND P0, PT, R192, R85.reuse, PT ;  /* 0x00000055c000720c */ /* 0x080fe40003f06270 */
[-C--:B------:R-:W-:Y:S02]  /*12380*/  ISETP.GE.AND P5, PT, R99, R85.reuse, PT ;  /* 0x000000556300720c */ /* 0x080fe40003fa6270 */
[----:B------:R-:W-:-:S07]  /*12390*/  ISETP.GE.AND P3, PT, R97, R85, PT ;  /* 0x000000556100720c */ /* 0x000fce0003f66270 */
[C---:B--2---:R-:W-:Y:S02]  /*123a0*/  @!P1 LEA R80, P2, R101.reuse, R20, 0x1 ;  /* 0x0000001465509211 */ /* 0x044fe400078408ff */
[----:B---3--:R-:W-:Y:S02]  /*123b0*/  @!P0 IMAD.WIDE R82, R192, 0x2, R20 ;  /* 0x00000002c0528825 */ /* 0x008fe400078e0214 */
        /* <DEDUP_REMOVED lines=25> */
.L_x_1348:
[----:B------:R-:W-:Y:S05]  /*12550*/  BSYNC B1 ;  /* 0x0000000000017941 */ /* 0x000fea0003800000 */
.L_x_1347:
[----:B------:R-:W-:Y:S01]  /*12560*/  VIADD R0, R87, 0x20 ;  /* 0x0000002057007836 */ /* 0x000fe20000000000 */
[----:B0----5:R0:W4:Y:S04]  /*12570*/  SHFL.IDX PT, R5, R86, 0x1, 0x181f ;  /* 0x00381f0056057f89 */ /* 0x02112800000e0000 */
[----:B------:R-:W-:Y:S01]  /*12580*/  ISETP.GE.AND P0, PT, R0, R88, PT ;  /* 0x000000580000720c */ /* 0x000fe20003f06270 */
[----:B------:R0:W0:-:S12]  /*12590*/  SHFL.IDX PT, R4, R84, 0x1, 0x181f ;  /* 0x00381f0054047f89 */ /* 0x00001800000e0000 */
[----:B------:R-:W-:Y:S05]  /*125a0*/  @P0 BRA `(.L_x_1349) ;  /* 0x0000001000680947 */ /* 0x000fea0003800000 */
[-C--:B------:R-:W-:Y:S02]  /*125b0*/  ISETP.GE.AND P5, PT, R101, R85.reuse, PT ;  /* 0x000000556500720c */ /* 0x080fe40003fa6270 */
[-C--:B------:R-:W-:Y:S02]  /*125c0*/  ISETP.GE.AND P6, PT, R192, R85.reuse, PT ;  /* 0x00000055c000720c */ /* 0x080fe40003fc6270 */
[-C--:B------:R-:W-:Y:S02]  /*125d0*/  ISETP.GE.AND P3, PT, R99, R85.reuse, PT ;  /* 0x000000556300720c */ /* 0x080fe40003f66270 */
[-C--:B------:R-:W-:Y:S02]  /*125e0*/  ISETP.GE.AND P2, PT, R97, R85.reuse, PT ;  /* 0x000000556100720c */ /* 0x080fe40003f46270 */
[-C--:B------:R-:W-:Y:S02]  /*125f0*/  ISETP.GE.AND P1, PT, R95, R85.reuse, PT ;  /* 0x000000555f00720c */ /* 0x080fe40003f26270 */
[----:B------:R-:W-:-:S03]  /*12600*/  ISETP.GE.AND P0, PT, R93, R85, PT ;  /* 0x000000555d00720c */ /* 0x000fc60003f06270 */
[CC--:B0-----:R-:W-:Y:S02]  /*12610*/  @!P5 LEA R12, P4, R101.reuse, R4.reuse, 0x1 ;  /* 0x00000004650cd211 */ /* 0x0c1fe400078808ff */
[----:B----4-:R-:W-:Y:S02]  /*12620*/  @!P6 IMAD.WIDE R6, R192, 0x2, R4 ;  /* 0x00000002c006e825 */ /* 0x010fe400078e0204 */
[----:B------:R-:W-:Y:S02]  /*12630*/  @!P5 LEA.HI.X R13, R101, R5, R102, 0x1, P4 ;  /* 0x00000005650dd211 */ /* 0x000fe400020f0c66 */
[----:B------:R-:W-:Y:S01]  /*12640*/  LOP3.LUT P4, RZ, R3, 0x40, RZ, 0xc0, !PT ;  /* 0x0000004003ff7812 */ /* 0x000fe2000788c0ff */
[----:B------:R0:W-:Y:S01]  /*12650*/  @!P6 ST.E.128 desc[UR40][R6.64], R8 ;  /* 0x000000080600e985 */ /* 0x0001e2000c101d28 */
[----:B------:R-:W-:-:S03]  /*12660*/  @!P3 LEA R14, P6, R99, R4, 0x1 ;  /* 0x00000004630eb211 */ /* 0x000fc600078c08ff */
[----:B------:R4:W-:Y:S01]  /*12670*/  @!P5 ST.E.128 desc[UR40][R12.64], R28 ;  /* 0x0000001c0c00d985 */ /* 0x0009e2000c101d28 */
[-C--:B------:R-:W-:Y:S02]  /*12680*/  @!P3 LEA.HI.X R15, R99, R5.reuse, R100, 0x1, P6 ;  /* 0x00000005630fb211 */ /* 0x080fe400030f0c64 */
[-C--:B--2---:R-:W-:Y:S02]  /*12690*/  @!P2 LEA R20, P5, R97, R4.reuse, 0x1 ;  /* 0x000000046114a211 */ /* 0x084fe400078a08ff */
[-C--:B------:R-:W-:Y:S01]  /*126a0*/  @!P1 LEA R32, P6, R95, R4.reuse, 0x1 ;  /* 0x000000045f209211 */ /* 0x080fe200078c08ff */
[----:B------:R4:W-:Y:S01]  /*126b0*/  @!P3 ST.E.128 desc[UR40][R14.64], R36 ;  /* 0x000000240e00b985 */ /* 0x0009e2000c101d28 */
[----:B------:R-:W-:Y:S02]  /*126c0*/  @!P0 LEA R34, P3, R93, R4, 0x1 ;  /* 0x000000045d228211 */ /* 0x000fe400078608ff */
[-C--:B---3--:R-:W-:Y:S02]  /*126d0*/  @!P2 LEA.HI.X R21, R97, R5.reuse, R98, 0x1, P5 ;  /* 0x000000056115a211 */ /* 0x088fe400028f0c62 */
        /* <DEDUP_REMOVED lines=14> */
.L_x_1344:
        /* <DEDUP_REMOVED lines=26> */
.L_x_1350:
[----:B------:R-:W2:Y:S04]  /*12960*/  LDL.LU R5, [R1+0x38] ;  /* 0x0000380001057983 */ /* 0x000ea80000300800 */
[----:B------:R-:W3:Y:S04]  /*12970*/  LDL.LU R4, [R1+0x50] ;  /* 0x0000500001047983 */ /* 0x000ee80000300800 */
[----:B------:R-:W4:Y:S04]  /*12980*/  LDL R28, [R1+0x2c] ;  /* 0x00002c00011c7983 */ /* 0x000f280000100800 */
[----:B------:R0:W5:Y:S01]  /*12990*/  LDL R20, [R1+0x4c] ;  /* 0x00004c0001147983 */ /* 0x0001620000100800 */
        /* <DEDUP_REMOVED lines=25> */
[----:B--2---:R-:W-:Y:S02]  /*12b30*/  @P0 SHF.R.U32.HI R7, RZ, R21, R6 ;  /* 0x00000015ff070219 */ /* 0x004fe40000011606 */
        /* <DEDUP_REMOVED lines=20> */
.L_x_1352:
[----:B------:R-:W-:Y:S05]  /*12c80*/  BSYNC B1 ;  /* 0x0000000000017941 */ /* 0x000fea0003800000 */
.L_x_1351:
        /* <DEDUP_REMOVED lines=72> */
[----:B------:R-:W-:Y:S02]  /*13110*/  IMAD R0, R20, 0x40, R12 ;  /* 0x0000004014007824 */ /* 0x000fe400078e020c */
[----:B------:R-:W-:Y:S01]  /*13120*/  IMAD.WIDE.U32 R4, R7, UR4, R4 ;  /* 0x0000000407047c25 */ /* 0x000fe2000f8e0004 */
[----:B------:R-:W-:Y:S01]  /*13130*/  SEL R7, RZ, 0x40, P0 ;  /* 0x00000040ff077807 */ /* 0x000fe20000000000 */
[----:B------:R-:W-:Y:S01]  /*13140*/  ULDC.64 UR4, c[0x0][0xb80] ;  /* 0x0002e00000047ab9 */ /* 0x000fe20000000a00 */
[----:B------:R-:W-:Y:S01]  /*13150*/  ISETP.GE.AND P0, PT, R0, R31, PT ;  /* 0x0000001f0000720c */ /* 0x000fe20003f06270 */
[----:B------:R-:W-:Y:S01]  /*13160*/  IMAD.SHL.U32 R9, R8, 0x20, RZ ;  /* 0x0000002008097824 */ /* 0x000fe200078e00ff */
[----:B------:R-:W-:Y:S01]  /*13170*/  LEA R20, P1, R4, UR4, 0x1 ;  /* 0x0000000404147c11 */ /* 0x000fe2000f8208ff */
[----:B------:R-:W-:-:S02]  /*13180*/  VIADD R30, R192, 0x1c0 ;  /* 0x000001c0c01e7836 */ /* 0x000fc40000000000 */
        /* <DEDUP_REMOVED lines=55> */
.L_x_1354:
[----:B------:R-:W-:Y:S05]  /*13500*/  BSYNC B1 ;  /* 0x0000000000017941 */ /* 0x000fea0003800000 */
.L_x_1353:
        /* <DEDUP_REMOVED lines=36> */
.L_x_1349:
[----:B------:R-:W-:Y:S05]  /*13750*/  BSYNC B0 ;  /* 0x0000000000007941 */ /* 0x000fea0003800000 */
.L_x_1343:
[----:B------:R-:W-:Y:S02]  /*13760*/  ULDC UR4, c[0x0][0xd3c] ;  /* 0x00034f0000047ab9 */ /* 0x000fe40000000800 */
[----:B------:R-:W-:-:S13]  /*13770*/  ISETP.GE.AND P0, PT, R27, UR4, PT ;  /* 0x000000041b007c0c */ /* 0x000fda000bf06270 */
[----:B------:R-:W-:Y:S05]  /*13780*/  @!P0 BRA `(.L_x_1355) ;  /* 0xfffffedc00888947 */ /* 0x000fea000383ffff */
[----:B------:R-:W-:Y:S05]  /*13790*/  BRA `(.L_x_1234) ;  /* 0x0000007c00d87947 */ /* 0x000fea0003800000 */
.L_x_1232:
        /* <DEDUP_REMOVED lines=16> */
.L_x_1356:
        /* <DEDUP_REMOVED lines=41> */
.L_x_1362:
[----:B------:R-:W-:Y:S01]  /*13b30*/  UIADD3 UR4, UR4, 0x1f, URZ ;  /* 0x0000001f04047890 */ /* 0x000fe2000fffe03f */
[----:B------:R-:W-:-:S05]  /*13b40*/  IMAD.U32 R19, RZ, RZ, UR7 ;  /* 0x00000007ff137e24 */ /* 0x000fca000f8e00ff */
        /* <DEDUP_REMOVED lines=10> */
.L_x_1361:
[----:B------:R-:W-:Y:S05]  /*13bf0*/  BSYNC B0 ;  /* 0x0000000000007941 */ /* 0x000fea0003800000 */
.L_x_1360:
        /* <DEDUP_REMOVED lines=21> */
.L_x_1358:
        /* <DEDUP_REMOVED lines=15> */
.L_x_1363:
        /* <DEDUP_REMOVED lines=28> */
.L_x_1359:
[----:B------:R-:W-:Y:S02]  /*14000*/  IMAD.MOV.U32 R17, RZ, RZ, RZ ;  /* 0x000000ffff117224 */ /* 0x000fe400078e00ff */
[----:B------:R-:W-:Y:S02]  /*14010*/  IMAD.U32 R16, RZ, RZ, UR6 ;  /* 0x00000006ff107e24 */ /* 0x000fe4000f8e00ff */
[----:B------:R-:W-:-:S07]  /*14020*/  IMAD.MOV.U32 R18, RZ, RZ, RZ ;  /* 0x000000ffff127224 */ /* 0x000fce00078e00ff */
.L_x_1364:
[----:B------:R-:W-:-:S13]  /*14030*/  ISETP.NE.AND P0, PT, R5, RZ, PT ;  /* 0x000000ff0500720c */ /* 0x000fda0003f05270 */
[----:B------:R-:W0:Y:S01]  /*14040*/  @!P0 S2R R3, SR_CgaCtaId ;  /* 0x0000000000038919 */ /* 0x000e220000008800 */
[----:B------:R-:W-:-:S04]  /*14050*/  @!P0 MOV R2, 0x400 ;  /* 0x0000040000028802 */ /* 0x000fc80000000f00 */
[----:B0-----:R-:W-:-:S05]  /*14060*/  @!P0 LEA R2, R3, R2, 0x18 ;  /* 0x0000000203028211 */ /* 0x001fca00078ec0ff */
[----:B------:R1:W-:Y:S01]  /*14070*/  @!P0 STS.128 [R2+0x388d0], R16 ;  /* 0x0388d01002008388 */ /* 0x0003e20000000c00 */
[----:B------:R-:W-:Y:S06]  /*14080*/  BAR.ARV 0x5, 0x180 ;  /* 0x0146000000007b1d */ /* 0x000fec0000002000 */
.L_x_1357:
[----:B------:R2:W-:Y:S01]  /*14090*/  STL [R1+0x28], RZ ;  /* 0x000028ff01007387 */ /* 0x0005e20000100800 */
[----:B------:R-:W-:Y:S01]  /*140a0*/  ULDC UR4, c[0x0][0xd3c] ;  /* 0x00034f0000047ab9 */ /* 0x000fe20000000800 */
[----:B------:R-:W-:Y:S01]  /*140b0*/  IMAD.MOV.U32 R28, RZ, RZ, 0x1 ;  /* 0x00000001ff1c7424 */ /* 0x000fe200078e00ff */
[----:B0-----:R-:W-:Y:S01]  /*140c0*/  ISETP.GE.AND P0, PT, R19, UR4, PT ;  /* 0x0000000413007c0c */ /* 0x001fe2000bf06270 */
[----:B------:R-:W-:-:S12]  /*140d0*/  IMAD.MOV.U32 R25, RZ, RZ, RZ ;  /* 0x000000ffff197224 */ /* 0x000fd800078e00ff */
[----:B--2---:R-:W-:Y:S05]  /*140e0*/  @P0 BRA `(.L_x_1365) ;  /* 0x0000007000a80947 */ /* 0x004fea0003800000 */
[----:B------:R-:W2:Y:S01]  /*140f0*/  LDL R4, [R1+0x8] ;  /* 0x0000080001047983 */ /* 0x000ea20000100800 */
[----:B------:R-:W0:Y:S01]  /*14100*/  S2UR UR5, SR_CgaCtaId ;  /* 0x00000000000579c3 */ /* 0x000e220000008800 */
[C---:B-1----:R-:W-:Y:S01]  /*14110*/  IMAD.SHL.U32 R2, R0.reuse, 0x8, RZ ;  /* 0x0000000800027824 */ /* 0x042fe200078e00ff */
[----:B------:R-:W-:Y:S01]  /*14120*/  LOP3.LUT R5, R0, 0x7f, RZ, 0xc0, !PT ;  /* 0x0000007f00057812 */ /* 0x000fe200078ec0ff */
[----:B------:R-:W-:Y:S01]  /*14130*/  UMOV UR4, 0x400 ;  /* 0x0000040000047882 */ /* 0x000fe20000000000 */
[----:B------:R-:W-:Y:S01]  /*14140*/  BSSY B8, `(.L_x_1365) ;  /* 0x0000724000087945 */ /* 0x000fe20003800000 */
[----:B------:R-:W-:Y:S01]  /*14150*/  IMAD.MOV.U32 R29, RZ, RZ, 0x1 ;  /* 0x00000001ff1d7424 */ /* 0x000fe200078e00ff */
[C---:B------:R-:W-:Y:S01]  /*14160*/  LOP3.LUT R3, R2.reuse, 0x1f8, RZ, 0xc0, !PT ;  /* 0x000001f802037812 */ /* 0x040fe200078ec0ff */
[----:B------:R-:W-:Y:S01]  /*14170*/  IMAD.SHL.U32 R36, R5, 0x8, RZ ;  /* 0x0000000805247824 */ /* 0x000fe200078e00ff */
[----:B------:R-:W-:Y:S02]  /*14180*/  LOP3.LUT R2, R2, 0x38, RZ, 0xc0, !PT ;  /* 0x0000003802027812 */ /* 0x000fe400078ec0ff */
[----:B------:R-:W-:-:S02]  /*14190*/  CS2R R24, SRZ ;  /* 0x0000000000187805 */ /* 0x000fc4000001ff00 */
[----:B------:R-:W-:Y:S01]  /*141a0*/  LOP3.LUT R3, R3, 0x38, R0, 0x78, !PT ;  /* 0x0000003803037812 */ /* 0x000fe200078e7800 */
[----:B------:R-:W-:Y:S01]  /*141b0*/  IMAD.SHL.U32 R0, R0, 0x10, RZ ;  /* 0x0000001000007824 */ /* 0x000fe200078e00ff */
[----:B------:R-:W-:Y:S01]  /*141c0*/  ULDC.64 UR38, c[0x0][0x198] ;  /* 0x0000660000267ab9 */ /* 0x000fe20000000a00 */
[----:B------:R-:W-:Y:S01]  /*141d0*/  IMAD.MOV.U32 R28, RZ, RZ, 0x1 ;  /* 0x00000001ff1c7424 */ /* 0x000fe200078e00ff */
[----:B------:R-:W-:Y:S01]  /*141e0*/  LOP3.LUT R36, R3, 0x200, R36, 0xf8, !PT ;  /* 0x0000020003247812 */ /* 0x000fe200078ef824 */
[----:B------:R-:W-:Y:S01]  /*141f0*/  ULDC UR36, c[0x0][0xc] ;  /* 0x0000030000247ab9 */ /* 0x000fe20000000800 */
[----:B------:R-:W-:-:S04]  /*14200*/  SHF.R.U32.HI R3, RZ, 0x3, R5 ;  /* 0x00000003ff037819 */ /* 0x000fc80000011605 */
[----:B------:R-:W-:Y:S02]  /*14210*/  LOP3.LUT R3, R3, 0x70, R0, 0xf8, !PT ;  /* 0x0000007003037812 */ /* 0x000fe400078ef800 */
[C---:B------:R-:W-:Y:S01]  /*14220*/  LOP3.LUT R0, R2.reuse, 0x40, RZ, 0xfc, !PT ;  /* 0x0000004002007812 */ /* 0x040fe200078efcff */
[----:B0-----:R-:W-:Y:S01]  /*14230*/  ULEA UR4, UR5, UR4, 0x18 ;  /* 0x0000000405047291 */ /* 0x001fe2000f8ec03f */
[C---:B------:R-:W-:Y:S02]  /*14240*/  LOP3.LUT R3, R2.reuse, 0xc0, RZ, 0xfc, !PT ;  /* 0x000000c002037812 */ /* 0x040fe400078efcff */
[C---:B------:R-:W-:Y:S02]  /*14250*/  LOP3.LUT R0, R2.reuse, 0x100, RZ, 0xfc, !PT ;  /* 0x0000010002007812 */ /* 0x040fe400078efcff */
[C---:B------:R-:W-:Y:S01]  /*14260*/  LOP3.LUT R3, R2.reuse, 0x180, RZ, 0xfc, !PT ;  /* 0x0000018002037812 */ /* 0x040fe200078efcff */
[----:B------:R-:W-:Y:S01]  /*14270*/  IMAD.U32 R23, RZ, RZ, UR4 ;  /* 0x00000004ff177e24 */ /* 0x000fe2000f8e00ff */
[----:B------:R-:W-:-:S03]  /*14280*/  LOP3.LUT R0, R2, 0x1c0, RZ, 0xfc, !PT ;  /* 0x000001c002007812 */ /* 0x000fc600078efcff */
[----:B------:R-:W-:Y:S01]  /*14290*/  IMAD R26, R36, 0x2, R23 ;  /* 0x00000002241a7824 */ /* 0x000fe200078e0217 */
[----:B--2---:R-:W-:-:S05]  /*142a0*/  LOP3.LUT R4, R4, 0x2, RZ, 0xfc, !PT ;  /* 0x0000000204047812 */ /* 0x004fca00078efcff */
[----:B------:R0:W-:Y:S04]  /*142b0*/  STL [R1+0x4c], R4 ;  /* 0x00004c0401007387 */ /* 0x0001e80000100800 */
[----:B------:R1:W-:Y:S01]  /*142c0*/  STL [R1+0x28], RZ ;  /* 0x000028ff01007387 */ /* 0x0003e20000100800 */
[C---:B0-----:R-:W-:Y:S02]  /*142d0*/  LOP3.LUT R4, R2.reuse, 0x80, RZ, 0xfc, !PT ;  /* 0x0000008002047812 */ /* 0x041fe400078efcff */
[----:B-1----:R-:W-:-:S07]  /*142e0*/  LOP3.LUT R4, R2, 0x140, RZ, 0xfc, !PT ;  /* 0x0000014002047812 */ /* 0x002fce00078efcff */
.L_x_1478:
[----:B0-----:R-:W0:Y:S02]  /*142f0*/  LDC.64 R2, c[0x0][0xd88] ;  /* 0x00036200ff027b82 */ /* 0x001e240000000a00 */
[----:B0-----:R-:W-:-:S05]  /*14300*/  IMAD.WIDE R2, R19, 0x4, R2 ;  /* 0x0000000413027825 */ /* 0x001fca00078e0202 */
[----:B--2---:R-:W2:Y:S01]  /*14310*/  LDG.E R37, desc[UR40][R2.64] ;  /* 0x0000002802257981 */ /* 0x004ea2000c1e1900 */
[----:B------:R-:W-:Y:S05]  /*14320*/  YIELD ;  /* 0x0000000000007946 */ /* 0x000fea0003800000 */
[----:B------:R-:W-:Y:S01]  /*14330*/  ULDC.64 UR4, c[0x0][0xb20] ;  /* 0x0002c80000047ab9 */ /* 0x000fe20000000a00 */
[----:B------:R-:W-:Y:S01]  /*14340*/  IMAD.MOV.U32 R34, RZ, RZ, RZ ;  /* 0x000000ffff227224 */ /* 0x000fe200078e00ff */
[----:B------:R-:W-:Y:S01]  /*14350*/  ISETP.NE.U32.AND P0, PT, RZ, UR4, PT ;  /* 0x00000004ff007c0c */ /* 0x000fe2000bf05070 */
[----:B---3--:R-:W-:Y:S01]  /*14360*/  IMAD.MOV.U32 R6, RZ, RZ, RZ ;  /* 0x000000ffff067224 */ /* 0x008fe200078e00ff */
[----:B------:R-:W-:Y:S01]  /*14370*/  ULDC.64 UR8, c[0x0][0xb10] ;  /* 0x0002c40000087ab9 */ /* 0x000fe20000000a00 */
[----:B------:R-:W-:Y:S01]  /*14380*/  ULDC.64 UR6, c[0x0][0xb08] ;  /* 0x0002c20000067ab9 */ /* 0x000fe20000000a00 */
[----:B------:R-:W-:-:S02]  /*14390*/  ISETP.NE.AND.EX P0, PT, RZ, UR5, PT, P0 ;  /* 0x00000005ff007c0c */ /* 0x000fc4000bf05300 */
        /* <DEDUP_REMOVED lines=24> */
[----:B--2---:R0:W-:Y:S02]  /*14520*/  STL [R1], R6 ;  /* 0x0000000601007387 */ /* 0x0041e40000100800 */
        /* <DEDUP_REMOVED lines=17> */
[----:B--2---:R-:W-:-:S05]  /*14640*/  IMAD.IADD R2, R2, 0x1, -R8 ;  /* 0x0000000102027824 */ /* 0x004fca00078e0a08 */
[----:B------:R1:W-:Y:S02]  /*14650*/  STL [R1+0x1c], R2 ;  /* 0x00001c0201007387 */ /* 0x0003e40000100800 */
.L_x_1366:
        /* <DEDUP_REMOVED lines=9> */
.L_x_1367:
        /* <DEDUP_REMOVED lines=9> */
.L_x_1368:
        /* <DEDUP_REMOVED lines=32> */
.L_x_1523:
[----:B--2---:R-:W-:Y:S02]  /*14980*/  ISETP.NE.AND P0, PT, R14, RZ, PT ;  /* 0x000000ff0e00720c */ /* 0x004fe40003f05270 */
[----:B------:R-:W-:-:S11]  /*14990*/  PLOP3.LUT P6, PT, PT, PT, PT, 0x8, 0x0 ;  /* 0x000000000000781c */ /* 0x000fd60003fce170 */
[----:B------:R-:W-:Y:S05]  /*149a0*/  @P0 BRA `(.L_x_1372) ;  /* 0x00000000000c0947 */ /* 0x000fea0003800000 */
[----:B------:R-:W-:-:S03]  /*149b0*/  UMOV UR4, 0xffffffff ;  /* 0xffffffff00047882 */ /* 0x000fc60000000000 */
[----:B------:R-:W-:Y:S05]  /*149c0*/  BRA.DIV UR4, `(.L_x_1373) ;  /* 0x0000007a041c7947 */ /* 0x000fea000b800000 */
[----:B------:R-:W-:-:S13]  /*149d0*/  ELECT P6, URZ, PT ;  /* 0x00000000003f782f */ /* 0x000fda00038c0000 */
.L_x_1372:
        /* <DEDUP_REMOVED lines=9> */
.L_x_1526:
[----:B------:R-:W-:Y:S05]  /*14a70*/  BSYNC B1 ;  /* 0x0000000000017941 */ /* 0x000fea0003800000 */
.L_x_1374:
        /* <DEDUP_REMOVED lines=10> */
.L_x_1527:
[----:B------:R-:W-:Y:S05]  /*14b20*/  BSYNC B2 ;  /* 0x0000000000027941 */ /* 0x000fea0003800000 */
.L_x_1378:
        /* <DEDUP_REMOVED lines=9> */
.L_x_1381:
[----:B------:R-:W-:Y:S05]  /*14bc0*/  BSYNC B2 ;  /* 0x0000000000027941 */ /* 0x000fea0003800000 */
.L_x_1380:
        /* <DEDUP_REMOVED lines=12> */
.L_x_1382:
        /* <DEDUP_REMOVED lines=13> */
.L_x_1528:
[----:B------:R-:W-:Y:S05]  /*14d60*/  BSYNC B2 ;  /* 0x0000000000027941 */ /* 0x000fea0003800000 */
.L_x_1383:
[----:B------:R-:W-:Y:S01]  /*14d70*/  BSSY B2, `(.L_x_1385) ;  /* 0x000000b000027945 */ /* 0x000fe20003800000 */
[----:B------:R-:W-:Y:S02]  /*14d80*/  IMAD.MOV.U32 R10, RZ, RZ, 0x0 ;  /* 0x00000000ff0a7424 */ /* 0x000fe400078e00ff */
[----:B------:R-:W-:Y:S01]  /*14d90*/  IMAD.MOV.U32 R11, RZ, RZ, 0x12f00000 ;  /* 0x12f00000ff0b7424 */ /* 0x000fe200078e00ff */
[----:B------:R-:W-:Y:S06]  /*14da0*/  @P1 BRA `(.L_x_1386) ;  /* 0x00000000001c1947 */ /* 0x000fec0003800000 */
[----:B------:R-:W2:Y:S01]  /*14db0*/  S2R R8, SR_TID.X ;  /* 0x0000000000087919 */ /* 0x000ea20000002100 */
[----:B01----:R-:W-:-:S04]  /*14dc0*/  IMAD.MOV.U32 R6, RZ, RZ, 0x10000 ;  /* 0x00010000ff067424 */ /* 0x003fc800078e00ff */
[----:B------:R3:W-:Y:S01]  /*14dd0*/  SYNCS.ARRIVE.TRANS64 RZ, [R3+URZ+0x388b0], R6 ;  /* 0x0388b00603ff79a7 */ /* 0x0007e2000800003f */
[----:B--2---:R-:W-:-:S04]  /*14de0*/  LOP3.LUT R8, R8, 0x1f, RZ, 0xc0, !PT ;  /* 0x0000001f08087812 */ /* 0x004fc800078ec0ff */
[----:B------:R-:W-:-:S13]  /*14df0*/  ISETP.NE.AND P0, PT, R8, RZ, PT ;  /* 0x000000ff0800720c */ /* 0x000fda0003f05270 */
[----:B---3--:R-:W-:Y:S05]  /*14e00*/  @!P0 BRA `(.L_x_1386) ;  /* 0x0000000000048947 */ /* 0x008fea0003800000 */
[----:B------:R-:W-:Y:S01]  /*14e10*/  BPT.TRAP 0x1 ;  /* 0x000000040000795c */ /* 0x000fe20000300000 */
.L_x_1386:
[----:B------:R-:W-:Y:S05]  /*14e20*/  BSYNC B2 ;  /* 0x0000000000027941 */ /* 0x000fea0003800000 */
.L_x_1385:
        /* <DEDUP_REMOVED lines=9> */
.L_x_1387:
        /* <DEDUP_REMOVED lines=15> */
.L_x_1388:
        /* <DEDUP_REMOVED lines=15> */
.L_x_1389:
        /* <DEDUP_REMOVED lines=15> */
.L_x_1390:
        /* <DEDUP_REMOVED lines=15> */
.L_x_1391:
        /* <DEDUP_REMOVED lines=15> */
.L_x_1392:
        /* <DEDUP_REMOVED lines=15> */
.L_x_1393:
        /* <DEDUP_REMOVED lines=15> */
.L_x_1394:
        /* <DEDUP_REMOVED lines=10> */
.L_x_1377:
[----:B------:R-:W-:Y:S05]  /*155f0*/  BSYNC B1 ;  /* 0x0000000000017941 */ /* 0x000fea0003800000 */
.L_x_1376:
        /* <DEDUP_REMOVED lines=9> */
.L_x_1414:
        /* <DEDUP_REMOVED lines=11> */
.L_x_1529:
[----:B------:R-:W-:Y:S05]  /*15740*/  BSYNC B2 ;  /* 0x0000000000027941 */ /* 0x000fea0003800000 */
.L_x_1397:
        /* <DEDUP_REMOVED lines=9> */
.L_x_1400:
[----:B------:R-:W-:Y:S05]  /*157e0*/  BSYNC B2 ;  /* 0x0000000000027941 */ /* 0x000fea0003800000 */
.L_x_1399:
        /* <DEDUP_REMOVED lines=11> */
.L_x_1401:
        /* <DEDUP_REMOVED lines=13> */
.L_x_1530:
[----:B------:R-:W-:Y:S05]  /*15970*/  BSYNC B2 ;  /* 0x0000000000027941 */ /* 0x000fea0003800000 */
.L_x_1402:
[----:B------:R-:W-:Y:S01]  /*15980*/  BSSY B2, `(.L_x_1404) ;  /* 0x000000b000027945 */ /* 0x000fe20003800000 */
[----:B01----:R-:W-:Y:S02]  /*15990*/  IMAD.MOV.U32 R2, RZ, RZ, 0x0 ;  /* 0x00000000ff027424 */ /* 0x003fe400078e00ff */
[----:B------:R-:W-:Y:S01]  /*159a0*/  IMAD.MOV.U32 R3, RZ, RZ, 0x12f00000 ;  /* 0x12f00000ff037424 */ /* 0x000fe200078e00ff */
[----:B------:R-:W-:Y:S06]  /*159b0*/  @P2 BRA `(.L_x_1405) ;  /* 0x00000000001c2947 */ /* 0x000fec0003800000 */
[----:B------:R-:W0:Y:S01]  /*159c0*/  S2R R11, SR_TID.X ;  /* 0x00000000000b7919 */ /* 0x000e220000002100 */
[----:B------:R-:W-:-:S04]  /*159d0*/  IMAD.MOV.U32 R7, RZ, RZ, 0x10000 ;  /* 0x00010000ff077424 */ /* 0x000fc800078e00ff */
[----:B------:R1:W-:Y:S01]  /*159e0*/  SYNCS.ARRIVE.TRANS64 RZ, [R6+URZ+0x388b0], R7 ;  /* 0x0388b00706ff79a7 */ /* 0x0003e2000800003f */
[----:B0-----:R-:W-:-:S04]  /*159f0*/  LOP3.LUT R11, R11, 0x1f, RZ, 0xc0, !PT ;  /* 0x0000001f0b0b7812 */ /* 0x001fc800078ec0ff */
[----:B------:R-:W-:-:S13]  /*15a00*/  ISETP.NE.AND P1, PT, R11, RZ, PT ;  /* 0x000000ff0b00720c */ /* 0x000fda0003f25270 */
[----:B-1----:R-:W-:Y:S05]  /*15a10*/  @!P1 BRA `(.L_x_1405) ;  /* 0x0000000000049947 */ /* 0x002fea0003800000 */
[----:B------:R-:W-:Y:S01]  /*15a20*/  BPT.TRAP 0x1 ;  /* 0x000000040000795c */ /* 0x000fe20000300000 */
.L_x_1405:
[----:B------:R-:W-:Y:S05]  /*15a30*/  BSYNC B2 ;  /* 0x0000000000027941 */ /* 0x000fea0003800000 */
.L_x_1404:
        /* <DEDUP_REMOVED lines=9> */
.L_x_1406:
        /* <DEDUP_REMOVED lines=15> */
.L_x_1407:
        /* <DEDUP_REMOVED lines=15> */
.L_x_1408:
        /* <DEDUP_REMOVED lines=15> */
.L_x_1409:
        /* <DEDUP_REMOVED lines=15> */
.L_x_1410:
        /* <DEDUP_REMOVED lines=15> */
.L_x_1411:
        /* <DEDUP_REMOVED lines=15> */
.L_x_1412:
        /* <DEDUP_REMOVED lines=15> */
.L_x_1413:
        /* <DEDUP_REMOVED lines=10> */
.L_x_1396:
[----:B------:R-:W-:Y:S05]  /*16200*/  BSYNC B1 ;  /* 0x0000000000017941 */ /* 0x000fea0003800000 */
.L_x_1395:
        /* <DEDUP_REMOVED lines=8> */
.L_x_1370:
[----:B------:R-:W-:Y:S05]  /*16290*/  BSYNC B0 ;  /* 0x0000000000007941 */ /* 0x000fea0003800000 */
.L_x_1369:
        /* <DEDUP_REMOVED lines=23> */
.L_x_1416:
        /* <DEDUP_REMOVED lines=8> */
[----:B------:R-:W-:Y:S02]  /*16490*/  IMAD.U32 R4, RZ, RZ, UR6 ;  /* 0x00000006ff047e24 */ /* 0x000fe4000f8e00ff */
[----:B-1----:R-:W1:Y:S01]  /*164a0*/  LDC.64 R2, c[0x4][R2] ;  /* 0x0100000002027b82 */ /* 0x002e620000000a00 */
[----:B------:R-:W-:Y:S02]  /*164b0*/  IMAD.U32 R5, RZ, RZ, UR7 ;  /* 0x00000007ff057e24 */ /* 0x000fe4000f8e00ff */
[----:B------:R-:W-:Y:S02]  /*164c0*/  IMAD.U32 R6, RZ, RZ, UR8 ;  /* 0x00000008ff067e24 */ /* 0x000fe4000f8e00ff */
[----:B------:R-:W-:-:S02]  /*164d0*/  IMAD.U32 R7, RZ, RZ, UR9 ;  /* 0x00000009ff077e24 */ /* 0x000fc4000f8e00ff */
[----:B------:R-:W-:Y:S02]  /*164e0*/  IMAD.U32 R10, RZ, RZ, UR4 ;  /* 0x00000004ff0a7e24 */ /* 0x000fe4000f8e00ff */
[----:B------:R-:W-:Y:S02]  /*164f0*/  IMAD.U32 R11, RZ, RZ, UR5 ;  /* 0x00000005ff0b7e24 */ /* 0x000fe4000f8e00ff */
[----:B0-----:R-:W-:Y:S02]  /*16500*/  IMAD.MOV.U32 R8, RZ, RZ, 0x70 ;  /* 0x00000070ff087424 */ /* 0x001fe400078e00ff */
[----:B------:R-:W-:Y:S02]  /*16510*/  IMAD.MOV.U32 R12, RZ, RZ, 0x1 ;  /* 0x00000001ff0c7424 */ /* 0x000fe400078e00ff */
[----:B------:R-:W-:-:S07]  /*16520*/  IMAD.MOV.U32 R13, RZ, RZ, RZ ;  /* 0x000000ffff0d7224 */ /* 0x000fce00078e00ff */
[----:B------:R-:W-:-:S07]  /*16530*/  LEPC R20, `(.L_x_1419) ;  /* 0x000000001014794e */ /* 0x000fce0000000000 */
[----:B-1----:R-:W-:Y:S05]  /*16540*/  CALL.ABS.NOINC R2 ;  /* 0x0000000002007343 */ /* 0x002fea0003c00000 */
.L_x_1419:
[----:B------:R-:W-:Y:S05]  /*16550*/  BSYNC B6 ;  /* 0x0000000000067941 */ /* 0x000fea0003800000 */
.L_x_1418:
        /* <DEDUP_REMOVED lines=20> */
.L_x_1422:
        /* <DEDUP_REMOVED lines=15> */
.L_x_1421:
[----:B------:R-:W-:Y:S05]  /*16790*/  BSYNC B6 ;  /* 0x0000000000067941 */ /* 0x000fea0003800000 */
.L_x_1420:
[----:B------:R-:W-:Y:S01]  /*167a0*/  ULDC.64 UR4, c[0x0][0xaf0] ;  /* 0x0002bc0000047ab9 */ /* 0x000fe20000000a00 */
[----:B------:R-:W2:Y:S01]  /*167b0*/  S2R R20, SR_TID.X ;  /* 0x0000000000147919 */ /* 0x000ea20000002100 */
[----:B------:R-:W-:Y:S01]  /*167c0*/  ISETP.NE.U32.AND P0, PT, RZ, UR4, PT ;  /* 0x00000004ff007c0c */ /* 0x000fe2000bf05070 */
[----:B------:R-:W3:Y:S03]  /*167d0*/  LDC R10, c[0x0][0x430] ;  /* 0x00010c00ff0a7b82 */ /* 0x000ee60000000800 */
[----:B------:R-:W-:-:S13]  /*167e0*/  ISETP.NE.AND.EX P0, PT, RZ, UR5, PT, P0 ;  /* 0x00000005ff007c0c */ /* 0x000fda000bf05300 */
[----:B------:R-:W-:Y:S01]  /*167f0*/  @P0 IADD3 R2, P1, R27, UR4, RZ ;  /* 0x000000041b020c10 */ /* 0x000fe2000ff3e0ff */
[----:B------:R-:W4:Y:S01]  /*16800*/  S2R R11, SR_TID.X ;  /* 0x00000000000b7919 */ /* 0x000f220000002100 */
[----:B------:R-:W-:Y:S02]  /*16810*/  ULDC UR4, c[0x0][0x320] ;  /* 0x0000c80000047ab9 */ /* 0x000fe40000000800 */
[----:B-1----:R-:W-:-:S05]  /*16820*/  @P0 IADD3.X R3, R30, UR5, RZ, P1, !PT ;  /* 0x000000051e030c10 */ /* 0x002fca0008ffe4ff */
[----:B------:R1:W5:Y:S01]  /*16830*/  @P0 LDG.E R32, desc[UR40][R2.64] ;  /* 0x0000002802200981 */ /* 0x000362000c1e1900 */
[----:B--2---:R-:W-:-:S04]  /*16840*/  LOP3.LUT R20, R20, 0x7f, RZ, 0xc0, !PT ;  /* 0x0000007f14147812 */ /* 0x004fc800078ec0ff */
[----:B------:R-:W-:Y:S02]  /*16850*/  SHF.R.U32.HI R21, RZ, 0x3, R20 ;  /* 0x00000003ff157819 */ /* 0x000fe40000011614 */
[----:B------:R-:W2:Y:S02]  /*16860*/  S2R R20, SR_TID.X ;  /* 0x0000000000147919 */ /* 0x000ea40000002100 */
[----:B--2---:R-:W-:-:S05]  /*16870*/  IMAD.SHL.U32 R20, R20, 0x10, RZ ;  /* 0x0000001014147824 */ /* 0x004fca00078e00ff */
[----:B------:R-:W-:Y:S02]  /*16880*/  LOP3.LUT R20, R21, 0x70, R20, 0xf8, !PT ;  /* 0x0000007015147812 */ /* 0x000fe400078ef814 */
[----:B------:R-:W2:Y:S01]  /*16890*/  S2R R21, SR_TID.X ;  /* 0x0000000000157919 */ /* 0x000ea20000002100 */
[----:B---3--:R-:W-:Y:S01]  /*168a0*/  ISETP.NE.AND P1, PT, R10, 0x1, PT ;  /* 0x000000010a00780c */ /* 0x008fe20003f25270 */
[----:B------:R-:W-:-:S12]  /*168b0*/  VIADD R31, R31, 0xffffffc0 ;  /* 0xffffffc01f1f7836 */ /* 0x000fd80000000000 */
[----:B-1----:R-:W1:Y:S01]  /*168c0*/  @P1 LDC R3, c[0x0][0x434] ;  /* 0x00010d00ff031b82 */ /* 0x002e620000000800 */
[----:B--2---:R-:W-:-:S07]  /*168d0*/  IMAD.SHL.U32 R21, R21, 0x8, RZ ;  /* 0x0000000815157824 */ /* 0x004fce00078e00ff */
[----:B------:R-:W2:Y:S01]  /*168e0*/  @P1 LDC R2, c[0x0][0x438] ;  /* 0x00010e00ff021b82 */ /* 0x000ea20000000800 */
[----:B------:R-:W-:-:S04]  /*168f0*/  LOP3.LUT R21, R21, 0x38, RZ, 0xc0, !PT ;  /* 0x0000003815157812 */ /* 0x000fc800078ec0ff */
[----:B------:R-:W-:-:S04]  /*16900*/  LOP3.LUT R21, R21, 0x40, RZ, 0xfc, !PT ;  /* 0x0000004015157812 */ /* 0x000fc800078efcff */
[----:B------:R-:W-:Y:S02]  /*16910*/  ISETP.GE.AND P2, PT, R21, UR4, PT ;  /* 0x0000000415007c0c */ /* 0x000fe4000bf46270 */
[----:B------:R-:W3:Y:S01]  /*16920*/  S2R R21, SR_TID.X ;  /* 0x0000000000157919 */ /* 0x000ee20000002100 */
[----:B------:R-:W-:-:S05]  /*16930*/  IMAD.IADD R4, R20, 0x1, R31 ;  /* 0x0000000114047824 */ /* 0x000fca00078e021f */
[C---:B------:R-:W-:Y:S01]  /*16940*/  ISETP.GE.AND P0, PT, R4.reuse, R35, PT ;  /* 0x000000230400720c */ /* 0x040fe20003f06270 */
[----:B------:R-:W-:Y:S02]  /*16950*/  IMAD.IADD R0, R4, 0x1, R34 ;  /* 0x0000000104007824 */ /* 0x000fe400078e0222 */
[----:B----4-:R-:W-:Y:S01]  /*16960*/  IMAD.SHL.U32 R11, R11, 0x8, RZ ;  /* 0x000000080b0b7824 */ /* 0x010fe200078e00ff */
[----:B------:R-:W-:Y:S01]  /*16970*/  ISETP.GT.U32.OR P0, PT, R20, 0x3f, P0 ;  /* 0x0000003f1400780c */ /* 0x000fe20000704470 */
[----:B-1----:R-:W-:-:S03]  /*16980*/  @P1 IMAD.HI.U32 R3, R0, R3, RZ ;  /* 0x0000000300031227 */ /* 0x002fc600078e00ff */
[----:B------:R-:W-:Y:S01]  /*16990*/  LOP3.LUT R11, R11, 0x38, RZ, 0xc0, !PT ;  /* 0x000000380b0b7812 */ /* 0x000fe200078ec0ff */
[----:B0-----:R-:W-:Y:S01]  /*169a0*/  IMAD.MOV.U32 R8, RZ, RZ, R0 ;  /* 0x000000ffff087224 */ /* 0x001fe200078e0000 */
[----:B--2---:R-:W-:Y:S02]  /*169b0*/  @P1 SHF.R.U32.HI R8, RZ, R2, R3 ;  /* 0x00000002ff081219 */ /* 0x004fe40000011603 */
[----:B------:R-:W-:Y:S02]  /*169c0*/  ISETP.GE.AND P1, PT, R11, UR4, PT ;  /* 0x000000040b007c0c */ /* 0x000fe4000bf26270 */
[----:B------:R-:W-:Y:S02]  /*169d0*/  LOP3.LUT R22, R22, 0xffffffbf, RZ, 0xc0, !PT ;  /* 0xffffffbf16167812 */ /* 0x000fe400078ec0ff */
[----:B------:R-:W-:Y:S01]  /*169e0*/  SEL R9, RZ, 0xffffffff, P2 ;  /* 0xffffffffff097807 */ /* 0x000fe20001000000 */
[----:B------:R-:W0:Y:S01]  /*169f0*/  @!P0 LDC.64 R2, c[0x0][0x428] ;  /* 0x00010a00ff028b82 */ /* 0x000e220000000a00 */
[----:B------:R-:W-:Y:S01]  /*16a00*/  @P2 LOP3.LUT R22, R22, 0x40, RZ, 0xfc, !PT ;  /* 0x0000004016162812 */ /* 0x000fe200078efcff */
[----:B---3--:R-:W-:Y:S01]  /*16a10*/  IMAD.SHL.U32 R21, R21, 0x8, RZ ;  /* 0x0000000815157824 */ /* 0x008fe200078e00ff */
[----:B------:R-:W-:Y:S01]  /*16a20*/  SEL R4, RZ, 0x1, P1 ;  /* 0x00000001ff047807 */ /* 0x000fe20000800000 */
[----:B------:R-:W-:-:S03]  /*16a30*/  IMAD.SHL.U32 R9, R9, 0x2, RZ ;  /* 0x0000000209097824 */ /* 0x000fc600078e00ff */
[----:B------:R-:W-:Y:S02]  /*16a40*/  LOP3.LUT R21, R21, 0x38, RZ, 0xc0, !PT ;  /* 0x0000003815157812 */ /* 0x000fe400078ec0ff */
[----:B------:R-:W-:Y:S02]  /*16a50*/  LOP3.LUT R22, R22, 0xffffff7f, RZ, 0xc0, !PT ;  /* 0xffffff7f16167812 */ /* 0x000fe400078ec0ff */
[C---:B------:R-:W-:Y:S02]  /*16a60*/  LOP3.LUT R33, R21.reuse, 0x80, RZ, 0xfc, !PT ;  /* 0x0000008015217812 */ /* 0x040fe400078efcff */
[----:B------:R-:W-:Y:S02]  /*16a70*/  LOP3.LUT R21, R21, 0xc0, RZ, 0xfc, !PT ;  /* 0x000000c015157812 */ /* 0x000fe400078efcff */
[----:B------:R-:W-:Y:S02]  /*16a80*/  @P1 LOP3.LUT R22, R22, 0x80, RZ, 0xfc, !PT ;  /* 0x0000008016161812 */ /* 0x000fe400078efcff */
[----:B------:R-:W-:-:S02]  /*16a90*/  LOP3.LUT R9, R9, 0x2, R4, 0xe2, !PT ;  /* 0x0000000209097812 */ /* 0x000fc400078ee204 */
[----:B------:R-:W-:Y:S01]  /*16aa0*/  ISETP.GE.AND P2, PT, R33, UR4, PT ;  /* 0x0000000421007c0c */ /* 0x000fe2000bf46270 */
[----:B------:R-:W1:Y:S01]  /*16ab0*/  @!P0 LDC.64 R4, c[0x0][0x418] ;  /* 0x00010600ff048b82 */ /* 0x000e620000000a00 */
[----:B------:R-:W-:Y:S02]  /*16ac0*/  ISETP.GE.AND P1, PT, R21, UR4, PT ;  /* 0x0000000415007c0c */ /* 0x000fe4000bf26270 */
[----:B------:R-:W-:Y:S02]  /*16ad0*/  SEL R6, RZ, 0x4, P2 ;  /* 0x00000004ff067807 */ /* 0x000fe40001000000 */
[----:B------:R-:W-:-:S04]  /*16ae0*/  SEL R7, RZ, 0x8, P1 ;  /* 0x00000008ff077807 */ /* 0x000fc80000800000 */
[----:B------:R-:W-:Y:S01]  /*16af0*/  LOP3.LUT R9, R7, R9, R6, 0xfe, !PT ;  /* 0x0000000907097212 */ /* 0x000fe200078efe06 */
[--C-:B------:R-:W-:Y:S01]  /*16b00*/  @!P0 IMAD.MOV.U32 R6, RZ, RZ, R8.reuse ;  /* 0x000000ffff068224 */ /* 0x100fe200078e0008 */
[----:B------:R-:W-:Y:S02]  /*16b10*/  @!P0 SHF.R.S32.HI R7, RZ, 0x1f, R8 ;  /* 0x0000001fff078819 */ /* 0x000fe40000011408 */
[----:B------:R-:W-:-:S04]  /*16b20*/  LOP3.LUT R22, R22, 0xffffffdf, RZ, 0xc0, !PT ;  /* 0xffffffdf16167812 */ /* 0x000fc800078ec0ff */
[----:B------:R-:W-:-:S04]  /*16b30*/  @P2 LOP3.LUT R22, R22, 0x20, RZ, 0xfc, !PT ;  /* 0x0000002016162812 */ /* 0x000fc800078efcff */
[----:B------:R-:W-:-:S04]  /*16b40*/  LOP3.LUT R22, R22, 0xffffffef, RZ, 0xc0, !PT ;  /* 0xffffffef16167812 */ /* 0x000fc800078ec0ff */
[----:B------:R-:W-:Y:S02]  /*16b50*/  @P1 LOP3.LUT R22, R22, 0x10, RZ, 0xfc, !PT ;  /* 0x0000001016161812 */ /* 0x000fe400078efcff */
[----:B-----5:R-:W-:Y:S01]  /*16b60*/  SHF.R.S32.HI R35, RZ, 0x1f, R32 ;  /* 0x0000001fff237819 */ /* 0x020fe20000011420 */
[----:B0-----:R-:W-:-:S04]  /*16b70*/  @!P0 IMAD.WIDE.U32 R6, R32, R2, R6 ;  /* 0x0000000220068225 */ /* 0x001fc800078e0006 */
[----:B------:R-:W-:-:S04]  /*16b80*/  @!P0 IMAD R2, R35, R2, RZ ;  /* 0x0000000223028224 */ /* 0x000fc800078e02ff */
[----:B------:R-:W-:Y:S01]  /*16b90*/  @!P0 IMAD R3, R32, R3, R2 ;  /* 0x0000000320038224 */ /* 0x000fe200078e0202 */
[----:B-1----:R-:W-:-:S03]  /*16ba0*/  @!P0 LEA R4, P1, R6, R4, 0x2 ;  /* 0x0000000406048211 */ /* 0x002fc600078210ff */
[----:B------:R-:W-:Y:S02]  /*16bb0*/  @!P0 IMAD.IADD R3, R7, 0x1, R3 ;  /* 0x0000000107038824 */ /* 0x000fe400078e0203 */
[----:B------:R-:W-:-:S03]  /*16bc0*/  IMAD.MOV.U32 R2, RZ, RZ, RZ ;  /* 0x000000ffff027224 */ /* 0x000fc600078e00ff */
[----:B------:R-:W-:-:S05]  /*16bd0*/  @!P0 LEA.HI.X R5, R6, R5, R3, 0x2, P1 ;  /* 0x0000000506058211 */ /* 0x000fca00008f1403 */
[----:B------:R0:W2:Y:S01]  /*16be0*/  @!P0 LDG.E R2, desc[UR40][R4.64] ;  /* 0x0000002804028981 */ /* 0x0000a2000c1e1900 */
[----:B------:R-:W1:Y:S01]  /*16bf0*/  S2R R21, SR_TID.X ;  /* 0x0000000000157919 */ /* 0x000e620000002100 */
[----:B------:R-:W-:Y:S01]  /*16c00*/  LOP3.LUT R13, R11, 0x1c0, RZ, 0xfc, !PT ;  /* 0x000001c00b0d7812 */ /* 0x000fe200078efcff */
[----:B-1----:R-:W-:-:S05]  /*16c10*/  IMAD.SHL.U32 R21, R21, 0x8, RZ ;  /* 0x0000000815157824 */ /* 0x002fca00078e00ff */
[----:B------:R-:W-:-:S04]  /*16c20*/  LOP3.LUT R21, R21, 0x38, RZ, 0xc0, !PT ;  /* 0x0000003815157812 */ /* 0x000fc800078ec0ff */
[----:B------:R-:W-:-:S04]  /*16c30*/  LOP3.LUT R12, R21, 0x180, RZ, 0xfc, !PT ;  /* 0x00000180150c7812 */ /* 0x000fc800078efcff */
[----:B------:R-:W-:Y:S02]  /*16c40*/  ISETP.GE.AND P0, PT, R12, UR4, PT ;  /* 0x000000040c007c0c */ /* 0x000fe4000bf06270 */
[C---:B------:R-:W-:Y:S02]  /*16c50*/  LOP3.LUT R12, R11.reuse, 0x100, RZ, 0xfc, !PT ;  /* 0x000001000b0c7812 */ /* 0x040fe400078efcff */
[----:B------:R-:W-:Y:S02]  /*16c60*/  LOP3.LUT R11, R11, 0x140, RZ, 0xfc, !PT ;  /* 0x000001400b0b7812 */ /* 0x000fe400078efcff */
[----:B------:R-:W-:Y:S02]  /*16c70*/  ISETP.GE.AND P3, PT, R12, UR4, PT ;  /* 0x000000040c007c0c */ /* 0x000fe4000bf66270 */
[----:B------:R-:W-:Y:S02]  /*16c80*/  ISETP.GE.AND P2, PT, R11, UR4, PT ;  /* 0x000000040b007c0c */ /* 0x000fe4000bf46270 */
[----:B------:R-:W-:-:S02]  /*16c90*/  SEL R3, RZ, 0x10, P3 ;  /* 0x00000010ff037807 */ /* 0x000fc40001800000 */
[----:B0-----:R-:W-:-:S04]  /*16ca0*/  SEL R4, RZ, 0x20, P2 ;  /* 0x00000020ff047807 */ /* 0x001fc80001000000 */
[----:B------:R-:W-:Y:S02]  /*16cb0*/  LOP3.LUT R3, R4, R9, R3, 0xfe, !PT ;  /* 0x0000000904037212 */ /* 0x000fe400078efe03 */
[----:B------:R-:W-:-:S04]  /*16cc0*/  LOP3.LUT R22, R22, 0xfffffff7, RZ, 0xc0, !PT ;  /* 0xfffffff716167812 */ /* 0x000fc800078ec0ff */
[----:B------:R-:W-:-:S04]  /*16cd0*/  @P3 LOP3.LUT R22, R22, 0x8, RZ, 0xfc, !PT ;  /* 0x0000000816163812 */ /* 0x000fc800078efcff */
[----:B------:R-:W-:-:S04]  /*16ce0*/  LOP3.LUT R22, R22, 0xfffffffb, RZ, 0xc0, !PT ;  /* 0xfffffffb16167812 */ /* 0x000fc800078ec0ff */
[----:B------:R-:W-:Y:S01]  /*16cf0*/  @P2 LOP3.LUT R22, R22, 0x4, RZ, 0xfc, !PT ;  /* 0x0000000416162812 */ /* 0x000fe200078efcff */
[----:B--2---:R0:W-:Y:S02]  /*16d00*/  STL [R1+0x4], R2 ;  /* 0x0000040201007387 */ /* 0x0041e40000100800 */
[----:B0-----:R-:W-:-:S04]  /*16d10*/  SEL R2, RZ, 0x40, P0 ;  /* 0x00000040ff027807 */ /* 0x001fc80000000000 */
[----:B------:R-:W-:Y:S01]  /*16d20*/  LOP3.LUT R5, R3, R2, RZ, 0xfc, !PT ;  /* 0x0000000203057212 */ /* 0x000fe200078efcff */
[----:B------:R-:W-:-:S04]  /*16d30*/  IMAD.MOV R2, RZ, RZ, -R8 ;  /* 0x000000ffff027224 */ /* 0x000fc800078e0a08 */
[----:B------:R-:W-:Y:S01]  /*16d40*/  IMAD R0, R10, R2, R0 ;  /* 0x000000020a007224 */ /* 0x000fe200078e0200 */
[----:B------:R0:W-:Y:S04]  /*16d50*/  STL [R1+0x44], R5 ;  /* 0x0000440501007387 */ /* 0x0001e80000100800 */
[----:B------:R0:W-:Y:S01]  /*16d60*/  STL [R1+0xc], R0 ;  /* 0x00000c0001007387 */ /* 0x0001e20000100800 */
[----:B------:R-:W-:Y:S01]  /*16d70*/  ISETP.GE.AND P0, PT, R13, UR4, PT ;  /* 0x000000040d007c0c */ /* 0x000fe2000bf06270 */
[----:B------:R-:W-:-:S03]  /*16d80*/  UMOV UR4, 0xffffffff ;  /* 0xffffffff00047882 */ /* 0x000fc60000000000 */
[----:B------:R-:W-:Y:S01]  /*16d90*/  SEL R33, RZ, 0x80, P0 ;  /* 0x00000080ff217807 */ /* 0x000fe20000000000 */
[----:B------:R-:W-:Y:S08]  /*16da0*/  BRA.DIV UR4, `(.L_x_1423) ;  /* 0x0000005604a87947 */ /* 0x000ff0000b800000 */
.L_x_1533:
[----:B0-----:R-:W2:Y:S01]  /*16db0*/  LDL R0, [R1+0x4c] ;  /* 0x00004c0001007983 */ /* 0x001ea20000100800 */
[----:B------:R-:W-:Y:S02]  /*16dc0*/  ISETP.GT.U32.AND P1, PT, R20, 0x3f, PT ;  /* 0x0000003f1400780c */ /* 0x000fe40003f24070 */
[----:B------:R-:W-:Y:S02]  /*16dd0*/  LOP3.LUT R22, R22, 0xfffffeff, RZ, 0xc0, !PT ;  /* 0xfffffeff16167812 */ /* 0x000fe400078ec0ff */
[----:B------:R-:W-:Y:S02]  /*16de0*/  LOP3.LUT R33, R5, R33, RZ, 0xfc, !PT ;  /* 0x0000002105217212 */ /* 0x000fe400078efcff */
[----:B------:R-:W-:Y:S02]  /*16df0*/  LOP3.LUT R22, R22, 0xfffffffe, RZ, 0xc0, !PT ;  /* 0xfffffffe16167812 */ /* 0x000fe400078ec0ff */
[----:B------:R-:W-:-:S05]  /*16e00*/  SHF.R.S32.HI R30, RZ, 0x1f, R18 ;  /* 0x0000001fff1e7819 */ /* 0x000fca0000011412 */
[----:B------:R-:W-:Y:S02]  /*16e10*/  @P1 LOP3.LUT R22, R22, 0x1, RZ, 0xfc, !PT ;  /* 0x0000000116161812 */ /* 0x000fe400078efcff */
[----:B--2---:R-:W-:-:S13]  /*16e20*/  ISETP.NE.AND P0, PT, R0, 0x3, PT ;  /* 0x000000030000780c */ /* 0x004fda0003f05270 */
[----:B------:R-:W-:Y:S01]  /*16e30*/  @P0 LOP3.LUT R22, R22, 0x100, RZ, 0xfc, !PT ;  /* 0x0000010016160812 */ /* 0x000fe200078efcff */
[----:B------:R-:W-:Y:S06]  /*16e40*/  @!P0 BRA `(.L_x_1424) ;  /* 0x0000000000048947 */ /* 0x000fec0003800000 */
[----:B------:R-:W-:Y:S01]  /*16e50*/  BPT.TRAP 0x1 ;  /* 0x000000040000795c */ /* 0x000fe20000300000 */
.L_x_1424:
[----:B------:R-:W-:Y:S01]  /*16e60*/  IMAD R27, R25, 0x8, R23 ;  /* 0x00000008191b7824 */ /* 0x000fe200078e0217 */
[----:B------:R-:W-:Y:S01]  /*16e70*/  SHF.L.U32 R0, R28, 0x1f, RZ ;  /* 0x0000001f1c007819 */ /* 0x000fe200000006ff */
[----:B------:R-:W-:Y:S03]  /*16e80*/  BSSY B0, `(.L_x_1425) ;  /* 0x0000003000007945 */ /* 0x000fe60003800000 */
[----:B------:R-:W0:Y:S02]  /*16e90*/  SYNCS.PHASECHK.TRANS64.TRYWAIT P0, [R27+URZ+0x38840], R0 ;  /* 0x038840001b0075a7 */ /* 0x000e24000800017f */
[----:B0-----:R-:W-:Y:S05]  /*16ea0*/  @!P0 BRA `(.L_x_1426) ;  /* 0x00000054009c8947 */ /* 0x001fea0003800000 */
.L_x_1534:
[----:B------:R-:W-:Y:S05]  /*16eb0*/  BSYNC B0 ;  /* 0x0000000000007941 */ /* 0x000fea0003800000 */
.L_x_1425:
[----:B------:R-:W0:Y:S01]  /*16ec0*/  LDL R2, [R1+0xc] ;  /* 0x00000c0001027983 */ /* 0x000e220000100800 */
[----:B------:R-:W-:-:S03]  /*16ed0*/  ULDC.64 UR4, c[0x0][0x300] ;  /* 0x0000c00000047ab9 */ /* 0x000fc60000000a00 */
[----:B------:R-:W2:Y:S04]  /*16ee0*/  LDL R4, [R1+0x4] ;  /* 0x0000040001047983 */ /* 0x000ea80000100800 */
[----:B------:R-:W3:Y:S01]  /*16ef0*/  LDL R6, [R1+0x10] ;  /* 0x0000100001067983 */ /* 0x000ee20000100800 */
[----:B------:R-:W-:Y:S01]  /*16f00*/  LOP3.LUT R22, R22, 0xfffffffd, RZ, 0xc0, !PT ;  /* 0xfffffffd16167812 */ /* 0x000fe200078ec0ff */
[----:B------:R-:W1:Y:S02]  /*16f10*/  S2R R7, SR_TID.X ;  /* 0x0000000000077919 */ /* 0x000e640000002100 */
[----:B-1----:R-:W-:-:S05]  /*16f20*/  IMAD.SHL.U32 R7, R7, 0x8, RZ ;  /* 0x0000000807077824 */ /* 0x002fca00078e00ff */
[----:B------:R-:W-:Y:S02]  /*16f30*/  LOP3.LUT R7, R7, 0x38, RZ, 0xc0, !PT ;  /* 0x0000003807077812 */ /* 0x000fe400078ec0ff */
[----:B0-----:R-:W-:Y:S02]  /*16f40*/  SHF.R.S32.HI R0, RZ, 0x1f, R2 ;  /* 0x0000001fff007819 */ /* 0x001fe40000011402 */
[----:B--2---:R-:W-:-:S03]  /*16f50*/  SHF.R.S32.HI R5, RZ, 0x1f, R4 ;  /* 0x0000001fff057819 */ /* 0x004fc60000011404 */
        /* <DEDUP_REMOVED lines=10> */
[----:B------:R-:W-:Y:S01]  /*17000*/  ULDC.64 UR4, c[0x0][0x308] ;  /* 0x0000c20000047ab9 */ /* 0x000fe20000000a00 */
[----:B------:R-:W0:Y:S02]  /*17010*/  S2R R4, SR_TID.X ;  /* 0x0000000000047919 */ /* 0x000e240000002100 */
[----:B------:R-:W-:Y:S02]  /*17020*/  IMAD.IADD R3, R3, 0x1, R0 ;  /* 0x0000000103037824 */ /* 0x000fe400078e0200 */
[----:B------:R-:W-:Y:S02]  /*17030*/  IMAD R0, R30, UR4, RZ ;  /* 0x000000041e007c24 */ /* 0x000fe4000f8e02ff */
[----:B------:R-:W-:-:S04]  /*17040*/  IMAD.WIDE.U32 R2, R18, UR4, R2 ;  /* 0x0000000412027c25 */ /* 0x000fc8000f8e0002 */
[----:B------:R-:W-:Y:S01]  /*17050*/  IMAD R0, R18, UR5, R0 ;  /* 0x0000000512007c24 */ /* 0x000fe2000f8e0200 */
[----:B------:R-:W-:Y:S01]  /*17060*/  ULDC.64 UR4, c[0x0][0x2e8] ;  /* 0x0000ba0000047ab9 */ /* 0x000fe20000000a00 */
[----:B0-----:R-:W-:-:S04]  /*17070*/  LOP3.LUT R4, R4, 0x7f, RZ, 0xc0, !PT ;  /* 0x0000007f04047812 */ /* 0x001fc800078ec0ff */
[----:B-1----:R-:W-:Y:S01]  /*17080*/  SHF.R.U32.HI R5, RZ, 0x3, R4 ;  /* 0x00000003ff057819 */ /* 0x002fe20000011604 */
[----:B------:R-:W-:Y:S01]  /*17090*/  IMAD.IADD R4, R3, 0x1, R0 ;  /* 0x0000000103047824 */ /* 0x000fe200078e0200 */
[C---:B------:R-:W-:Y:S01]  /*170a0*/  LEA R0, P0, R2.reuse, UR4, 0x1 ;  /* 0x0000000402007c11 */ /* 0x040fe2000f8008ff */
[----:B------:R-:W-:Y:S01]  /*170b0*/  ULDC UR4, c[0x0][0x2f4] ;  /* 0x0000bd0000047ab9 */ /* 0x000fe20000000800 */
[----:B---3--:R-:W-:Y:S01]  /*170c0*/  IADD3 R31, -R5, R6, -R31 ;  /* 0x00000006051f7210 */ /* 0x008fe20007ffe91f */
        /* <DEDUP_REMOVED lines=39> */
.L_x_1544:
        /* <DEDUP_REMOVED lines=10> */
.L_x_1428:
[----:B------:R-:W-:Y:S02]  /*173e0*/  PLOP3.LUT P1, PT, P1, P0, PT, 0xa2, 0x0 ;  /* 0x000000000000781c */ /* 0x000fe40000f21472 */
[----:B------:R-:W-:-:S08]  /*173f0*/  @P0 R2UR P1, UR4, R27 ;  /* 0x000000001b0402ca */ /* 0x000fd00000020000 */
[----:B------:R-:W-:-:S05]  /*17400*/  @P0 PLOP3.LUT P0, PT, P1, PT, PT, 0x80, 0x0 ;  /* 0x000000000000081c */ /* 0x000fca0000f0f070 */
[----:B------:R-:W-:Y:S01]  /*17410*/  @!P1 SYNCS.ARRIVE.TRANS64.RED.A0T1 RZ, [UR4+0x38830], RZ ;  /* 0x038830ffffff99a7 */ /* 0x000fe20008200404 */
[----:B------:R-:W-:Y:S07]  /*17420*/  @!P1 ARRIVES.LDGSTSBAR.64.TRANSCNT [UR4+0x38830] ;  /* 0x03883000ff0099b0 */ /* 0x000fee0008000a84 */
[----:B------:R-:W-:Y:S05]  /*17430*/  @P0 BRA.U.ANY `(.L_x_1428) ;  /* 0xfffffffd00e80947 */ /* 0x000fea000393ffff */
[----:B------:R-:W-:Y:S01]  /*17440*/  NOP ;  /* 0x0000000000007918 */ /* 0x000fe20000000000 */
[----:B------:R-:W2:Y:S02]  /*17450*/  LDL R0, [R1+0x4c] ;  /* 0x00004c0001007983 */ /* 0x000ea40000100800 */
[----:B--2---:R-:W-:-:S13]  /*17460*/  ISETP.NE.AND P2, PT, R0, 0x3, PT ;  /* 0x000000030000780c */ /* 0x004fda0003f45270 */
[----:B------:R-:W-:Y:S05]  /*17470*/  @!P2 BRA `(.L_x_1429) ;  /* 0x000000000004a947 */ /* 0x000fea0003800000 */
[----:B------:R-:W-:Y:S01]  /*17480*/  BPT.TRAP 0x1 ;  /* 0x000000040000795c */ /* 0x000fe20000300000 */
.L_x_1429:
[----:B------:R1:W5:Y:S01]  /*17490*/  LDL.LU R0, [R1+0x20] ;  /* 0x0000200001007983 */ /* 0x0003620000300800 */
[----:B------:R1:W-:Y:S03]  /*174a0*/  SYNCS.ARRIVE.TRANS64.A1T0 RZ, [R27+URZ+0x38830], RZ ;  /* 0x038830ff1bff79a7 */ /* 0x0003e6000810003f */
[----:B0-----:R1:W5:Y:S02]  /*174b0*/  LDL R2, [R1] ;  /* 0x0000000001027983 */ /* 0x0013640000100800 */
[----:B------:R-:W-:Y:S05]  /*174c0*/  WARPSYNC.ALL ;  /* 0x0000000000007948 */ /* 0x000fea0003800000 */
[----:B------:R-:W-:Y:S01]  /*174d0*/  ULDC.64 UR4, c[0x0][0xaf8] ;  /* 0x0002be0000047ab9 */ /* 0x000fe20000000a00 */
[----:B------:R-:W-:Y:S01]  /*174e0*/  BSSY B6, `(.L_x_1430) ;  /* 0x000001d000067945 */ /* 0x000fe20003800000 */
[----:B------:R-:W-:Y:S01]  /*174f0*/  BAR.SYNC.DEFER_BLOCKING 0x8, 0x100 ;  /* 0x0204000000007b1d */ /* 0x000fe20000010000 */
[----:B------:R-:W-:-:S04]  /*17500*/  ISETP.NE.U32.AND P0, PT, RZ, UR4, PT ;  /* 0x00000004ff007c0c */ /* 0x000fc8000bf05070 */
[----:B------:R-:W-:-:S04]  /*17510*/  ISETP.NE.AND.EX P0, PT, RZ, UR5, PT, P0 ;  /* 0x00000005ff007c0c */ /* 0x000fc8000bf05300 */
[----:B------:R-:W-:-:S05]  /*17520*/  SEL R4, R37, RZ, !P0 ;  /* 0x000000ff25047207 */ /* 0x000fca0004000000 */
[----:B------:R0:W-:Y:S01]  /*17530*/  STL [R1+0x14], R4 ;  /* 0x0000140401007387 */ /* 0x0001e20000100800 */
[----:B-----5:R-:W-:Y:S01]  /*17540*/  SEL R3, R0, RZ, !P0 ;  /* 0x000000ff00037207 */ /* 0x020fe20004000000 */
[----:B------:R-:W-:-:S04]  /*17550*/  VIADD R0, R23, 0x20400 ;  /* 0x0002040017007836 */ /* 0x000fc80000000000 */
[----:B------:R0:W-:Y:S01]  /*17560*/  STL [R1+0x30], R3 ;  /* 0x0000300301007387 */ /* 0x0001e20000100800 */
[----:B------:R-:W-:Y:S02]  /*17570*/  LOP3.LUT P0, RZ, R0, 0x3ff, RZ, 0xc0, !PT ;  /* 0x000003ff00ff7812 */ /* 0x000fe4000780c0ff */
[----:B------:R-:W-:-:S05]  /*17580*/  SHF.R.S32.HI R0, RZ, 0x1f, R2 ;  /* 0x0000001fff007819 */ /* 0x000fca0000011402 */
[----:B------:R0:W-:Y:S06]  /*17590*/  STL [R1+0x2c], R0 ;  /* 0x00002c0001007387 */ /* 0x0001ec0000100800 */
[----:B------:R-:W-:Y:S05]  /*175a0*/  @!P0 BRA `(.L_x_1431) ;  /* 0x0000000000408947 */ /* 0x000fea0003800000 */
[----:B------:R-:W-:Y:S01]  /*175b0*/  MOV R2, 0x0 ;  /* 0x0000000000027802 */ /* 0x000fe20000000f00 */
[----:B------:R-:W-:Y:S01]  /*175c0*/  ULDC.64 UR4, c[0x4][0x90] ;  /* 0x0100240000047ab9 */ /* 0x000fe20000000a00 */
[----:B------:R-:W-:Y:S01]  /*175d0*/  ULDC.64 UR6, c[0x4][0x98] ;  /* 0x0100260000067ab9 */ /* 0x000fe20000000a00 */
[----:B------:R-:W-:Y:S01]  /*175e0*/  ULDC.64 UR8, c[0x4][0x20] ;  /* 0x0100080000087ab9 */ /* 0x000fe20000000a00 */
[----:B0-----:R-:W-:Y:S02]  /*175f0*/  IMAD.U32 R4, RZ, RZ, UR4 ;  /* 0x00000004ff047e24 */ /* 0x001fe4000f8e00ff */
        /* <DEDUP_REMOVED lines=11> */
.L_x_1431:
[----:B------:R-:W-:Y:S05]  /*176b0*/  BSYNC B6 ;  /* 0x0000000000067941 */ /* 0x000fea0003800000 */
.L_x_1430:
[----:B------:R-:W2:Y:S01]  /*176c0*/  LDL R20, [R1+0x30] ;  /* 0x0000300001147983 */ /* 0x000ea20000100800 */
[----:B------:R-:W3:Y:S01]  /*176d0*/  LDC R6, c[0x0][0x448] ;  /* 0x00011200ff067b82 */ /* 0x000ee20000000800 */
[----:B------:R-:W-:Y:S02]  /*176e0*/  ULDC.64 UR4, c[0x0][0x298] ;  /* 0x0000a60000047ab9 */ /* 0x000fe40000000a00 */
[----:B0-----:R-:W4:Y:S04]  /*176f0*/  LDL R4, [R1+0x2c] ;  /* 0x00002c0001047983 */ /* 0x001f280000100800 */
[----:B------:R-:W4:Y:S04]  /*17700*/  LDL R5, [R1] ;  /* 0x0000000001057983 */ /* 0x000f280000100800 */
[----:B------:R0:W5:Y:S01]  /*17710*/  LDL R9, [R1+0x1c] ;  /* 0x00001c0001097983 */ /* 0x0001620000100800 */
[----:B------:R-:W1:Y:S01]  /*17720*/  S2R R2, SR_TID.X ;  /* 0x0000000000027919 */ /* 0x000e620000002100 */
[----:B------:R-:W0:Y:S01]  /*17730*/  S2R R0, SR_TID.X ;  /* 0x0000000000007919 */ /* 0x000e220000002100 */
[----:B---3--:R-:W-:-:S13]  /*17740*/  ISETP.NE.AND P0, PT, R6, 0x1, PT ;  /* 0x000000010600780c */ /* 0x008fda0003f05270 */
[----:B------:R-:W3:Y:S01]  /*17750*/  @P0 LDC R3, c[0x0][0x450] ;  /* 0x00011400ff030b82 */ /* 0x000ee20000000800 */
[----:B-1----:R-:W-:-:S04]  /*17760*/  LOP3.LUT R2, R2, 0x7f, RZ, 0xc0, !PT ;  /* 0x0000007f02027812 */ /* 0x002fc800078ec0ff */
[----:B------:R-:W-:Y:S01]  /*17770*/  SHF.R.U32.HI R2, RZ, 0x3, R2 ;  /* 0x00000003ff027819 */ /* 0x000fe20000011602 */
[----:B0-----:R-:W-:Y:S02]  /*17780*/  IMAD.SHL.U32 R0, R0, 0x10, RZ ;  /* 0x0000001000007824 */ /* 0x001fe400078e00ff */
[----:B--2---:R-:W-:Y:S02]  /*17790*/  IMAD.MOV.U32 R21, RZ, RZ, R20 ;  /* 0x000000ffff157224 */ /* 0x004fe400078e0014 */
[----:B------:R-:W2:Y:S01]  /*177a0*/  LDL R20, [R1+0x14] ;  /* 0x0000140001147983 */ /* 0x000ea20000100800 */
[----:B------:R-:W-:Y:S02]  /*177b0*/  LOP3.LUT R0, R2, 0x70, R0, 0xf8, !PT ;  /* 0x0000007002007812 */ /* 0x000fe400078ef800 */
[----:B------:R-:W0:Y:S03]  /*177c0*/  @P0 LDC R2, c[0x0][0x44c] ;  /* 0x00011300ff020b82 */ /* 0x000e260000000800 */
[----:B------:R-:W-:-:S02]  /*177d0*/  IMAD R37, R17, 0x40, R0 ;  /* 0x0000004011257824 */ /* 0x000fc400078e0200 */
[----:B----4-:R-:W-:Y:S02]  /*177e0*/  IMAD R4, R4, UR4, RZ ;  /* 0x0000000404047c24 */ /* 0x010fe4000f8e02ff */
[----:B------:R-:W-:Y:S02]  /*177f0*/  IMAD.MOV.U32 R0, RZ, RZ, R37 ;  /* 0x000000ffff007224 */ /* 0x000fe400078e0025 */
[----:B------:R-:W-:Y:S02]  /*17800*/  IMAD R4, R5, UR5, R4 ;  /* 0x0000000505047c24 */ /* 0x000fe4000f8e0204 */
[----:B0-----:R-:W-:-:S05]  /*17810*/  @P0 IMAD.HI.U32 R2, R37, R2, RZ ;  /* 0x0000000225020227 */ /* 0x001fca00078e00ff */
[----:B---3--:R-:W-:Y:S01]  /*17820*/  @P0 SHF.R.U32.HI R0, RZ, R3, R2 ;  /* 0x00000003ff000219 */ /* 0x008fe20000011602 */
        /* <DEDUP_REMOVED lines=8> */
[----:B------:R-:W-:Y:S01]  /*178b0*/  IMAD R4, R21, UR4, RZ ;  /* 0x0000000415047c24 */ /* 0x000fe2000f8e02ff */
[----:B------:R-:W0:Y:S02]  /*178c0*/  S2R R7, SR_TID.X ;  /* 0x0000000000077919 */ /* 0x000e240000002100 */
[----:B0-----:R-:W-:-:S05]  /*178d0*/  IMAD.SHL.U32 R7, R7, 0x8, RZ ;  /* 0x0000000807077824 */ /* 0x001fca00078e00ff */
[----:B------:R-:W-:Y:S01]  /*178e0*/  LOP3.LUT R7, R7, 0x38, RZ, 0xc0, !PT ;  /* 0x0000003807077812 */ /* 0x000fe200078ec0ff */
[C---:B--2---:R-:W-:Y:S02]  /*178f0*/  IMAD R4, R20.reuse, UR5, R4 ;  /* 0x0000000514047c24 */ /* 0x044fe4000f8e0204 */
[----:B------:R-:W-:Y:S01]  /*17900*/  IMAD.WIDE.U32 R2, R20, UR4, R2 ;  /* 0x0000000414027c25 */ /* 0x000fe2000f8e0002 */
[----:B------:R-:W-:-:S03]  /*17910*/  ULDC.64 UR4, c[0x0][0x2d0] ;  /* 0x0000b40000047ab9 */ /* 0x000fc60000000a00 */
[----:B------:R-:W-:Y:S01]  /*17920*/  IMAD.IADD R3, R3, 0x1, R4 ;  /* 0x0000000103037824 */ /* 0x000fe200078e0204 */
[----:B------:R-:W-:Y:S01]  /*17930*/  SHF.R.S32.HI R4, RZ, 0x1f, R0 ;  /* 0x0000001fff047819 */ /* 0x000fe20000011400 */
[----:B------:R-:W0:Y:S04]  /*17940*/  S2R R20, SR_TID.X ;  /* 0x0000000000147919 */ /* 0x000e280000002100 */
        /* <DEDUP_REMOVED lines=15> */
[----:B0-----:R-:W-:-:S03]  /*17a40*/  LOP3.LUT R20, R20, 0x7f, RZ, 0xc0, !PT ;  /* 0x0000007f14147812 */ /* 0x001fc600078ec0ff */
[----:B------:R-:W-:Y:S01]  /*17a50*/  LEA.HI.X R3, R2, UR5, R3, 0x1, P0 ;  /* 0x0000000502037c11 */ /* 0x000fe200080f0c03 */
[----:B------:R-:W-:Y:S01]  /*17a60*/  UMOV UR5, 0xffffffff ;  /* 0xffffffff00057882 */ /* 0x000fe20000000000 */
[----:B------:R-:W-:Y:S02]  /*17a70*/  ISETP.GE.AND P1, PT, R7, UR4, PT ;  /* 0x0000000407007c0c */ /* 0x000fe4000bf26270 */
[----:B------:R-:W-:Y:S01]  /*17a80*/  SHF.R.U32.HI R8, RZ, 0x3, R20 ;  /* 0x00000003ff087819 */ /* 0x000fe20000011614 */
[----:B------:R-:W-:Y:S10]  /*17a90*/  BRA.DIV UR5, `(.L_x_1432) ;  /* 0x0000005205047947 */ /* 0x000ff4000b800000 */
[----:B------:R-:W0:Y:S01]  /*17aa0*/  SHFL.IDX PT, R4, R0, RZ, 0x181f ;  /* 0x00181fff00047589 */ /* 0x000e2200000e0000 */
[----:B-----5:R-:W-:Y:S02]  /*17ab0*/  IMAD R2, R9, R6, RZ ;  /* 0x0000000609027224 */ /* 0x020fe400078e02ff */
[----:B------:R-:W-:Y:S01]  /*17ac0*/  IMAD R17, R17, 0x40, R8 ;  /* 0x0000004011117824 */ /* 0x000fe200078e0208 */
[----:B------:R-:W1:Y:S03]  /*17ad0*/  SHFL.IDX PT, R5, R3, RZ, 0x181f ;  /* 0x00181fff03057589 */ /* 0x000e6600000e0000 */
[C---:B------:R-:W-:Y:S01]  /*17ae0*/  VIADD R6, R17.reuse, 0x10 ;  /* 0x0000001011067836 */ /* 0x040fe20000000000 */
[C---:B------:R-:W-:Y:S01]  /*17af0*/  ISETP.GE.AND P0, PT, R17.reuse, R2, PT ;  /* 0x000000021100720c */ /* 0x040fe20003f06270 */
[----:B------:R-:W-:-:S03]  /*17b00*/  VIADD R8, R17, 0x20 ;  /* 0x0000002011087836 */ /* 0x000fc60000000000 */
[----:B------:R-:W-:Y:S04]  /*17b10*/  STL [R1+0x20], R6 ;  /* 0x0000200601007387 */ /* 0x000fe80000100800 */
[----:B------:R-:W-:Y:S05]  /*17b20*/  STL [R1+0x24], R8 ;  /* 0x0000240801007387 */ /* 0x000fea0000100800 */
[----:B0-----:R-:W-:-:S05]  /*17b30*/  @!P0 LEA R4, P2, R7, R4, 0x1 ;  /* 0x0000000407048211 */ /* 0x001fca00078408ff */
[----:B-1----:R-:W-:-:S05]  /*17b40*/  @!P0 IMAD.X R5, RZ, RZ, R5, P2 ;  /* 0x000000ffff058224 */ /* 0x002fca00010e0605 */
[----:B------:R-:W-:Y:S01]  /*17b50*/  @!PT LDS RZ, [RZ] ;  /* 0x00000000fffff984 */ /* 0x000fe20000000800 */
[----:B------:R0:W-:Y:S01]  /*17b60*/  @!P0 LDGSTS.E.BYPASS.LTC128B.128 [R26+0x20400], desc[UR40][R4.64], !P1 ;  /* 0x20400000041a8fae */ /* 0x0001e2000c901d68 */
[----:B------:R-:W-:-:S03]  /*17b70*/  ISETP.GE.AND P0, PT, R6, R2, PT ;  /* 0x000000020600720c */ /* 0x000fc60003f06270 */
[----:B------:R-:W-:Y:S04]  /*17b80*/  SHFL.IDX PT, R6, R3, 0x2, 0x181f ;  /* 0x00581f0003067f89 */ /* 0x000fe800000e0000 */
[----:B0-----:R-:W0:Y:S04]  /*17b90*/  SHFL.IDX PT, R5, R0, 0x1, 0x181f ;  /* 0x00381f0000057f89 */ /* 0x001e2800000e0000 */
[----:B------:R-:W1:Y:S04]  /*17ba0*/  SHFL.IDX PT, R4, R3, 0x1, 0x181f ;  /* 0x00381f0003047f89 */ /* 0x000e6800000e0000 */
[----:B------:R-:W-:Y:S01]  /*17bb0*/  SHFL.IDX PT, R3, R3, 0x3, 0x181f ;  /* 0x00781f0003037f89 */ /* 0x000fe200000e0000 */
[----:B0-----:R-:W-:-:S05]  /*17bc0*/  @!P0 LEA R5, P2, R7, R5, 0x1 ;  /* 0x0000000507058211 */ /* 0x001fca00078408ff */
[----:B-1----:R-:W-:-:S05]  /*17bd0*/  @!P0 IMAD.X R4, RZ, RZ, R4, P2 ;  /* 0x000000ffff048224 */ /* 0x002fca00010e0604 */
[----:B------:R-:W-:-:S04]  /*17be0*/  @!P0 LOP3.LUT R5, R5, R4, RZ, 0x3c, !PT ;  /* 0x0000000405058212 */ /* 0x000fc800078e3cff */
[----:B------:R-:W-:-:S04]  /*17bf0*/  @!P0 LOP3.LUT R4, R5, R4, RZ, 0x3c, !PT ;  /* 0x0000000405048212 */ /* 0x000fc800078e3cff */
[----:B------:R-:W-:-:S05]  /*17c00*/  @!P0 LOP3.LUT R5, R5, R4, RZ, 0x3c, !PT ;  /* 0x0000000405058212 */ /* 0x000fca00078e3cff */
[----:B------:R0:W-:Y:S01]  /*17c10*/  @!P0 LDGSTS.E.BYPASS.LTC128B.128 [R26+0x20c00], desc[UR40][R4.64], !P1 ;  /* 0x20c00000041a8fae */ /* 0x0001e2000c901d68 */
[----:B------:R-:W-:-:S03]  /*17c20*/  ISETP.GE.AND P0, PT, R8, R2, PT ;  /* 0x000000020800720c */ /* 0x000fc60003f06270 */
[----:B0-----:R-:W0:Y:S04]  /*17c30*/  SHFL.IDX PT, R4, R0, 0x2, 0x181f ;  /* 0x00581f0000047f89 */ /* 0x001e2800000e0000 */
[----:B------:R-:W1:Y:S06]  /*17c40*/  SHFL.IDX PT, R0, R0, 0x3, 0x181f ;  /* 0x00781f0000007f89 */ /* 0x000e6c00000e0000 */
[----:B0-----:R-:W-:-:S05]  /*17c50*/  @!P0 LEA R5, P2, R7, R4, 0x1 ;  /* 0x0000000407058211 */ /* 0x001fca00078408ff */
[----:B------:R-:W-:-:S05]  /*17c60*/  @!P0 IMAD.X R4, RZ, RZ, R6, P2 ;  /* 0x000000ffff048224 */ /* 0x000fca00010e0606 */
[----:B------:R-:W-:-:S04]  /*17c70*/  @!P0 LOP3.LUT R5, R5, R4, RZ, 0x3c, !PT ;  /* 0x0000000405058212 */ /* 0x000fc800078e3cff */
[----:B------:R-:W-:-:S04]  /*17c80*/  @!P0 LOP3.LUT R4, R5, R4, RZ, 0x3c, !PT ;  /* 0x0000000405048212 */ /* 0x000fc800078e3cff */
[----:B------:R-:W-:-:S05]  /*17c90*/  @!P0 LOP3.LUT R5, R5, R4, RZ, 0x3c, !PT ;  /* 0x0000000405058212 */ /* 0x000fca00078e3cff */
[----:B-1----:R2:W-:Y:S02]  /*17ca0*/  @!P0 LDGSTS.E.BYPASS.LTC128B.128 [R26+0x21400], desc[UR40][R4.64], !P1 ;  /* 0x21400000041a8fae */ /* 0x0025e4000c901d68 */
.L_x_1553:
[----:B0-2---:R-:W-:-:S05]  /*17cb0*/  VIADD R4, R17, 0x30 ;  /* 0x0000003011047836 */ /* 0x005fca0000000000 */
[----:B------:R-:W-:Y:S01]  /*17cc0*/  ISETP.GE.AND P0, PT, R4, R2, PT ;  /* 0x000000020400720c */ /* 0x000fe20003f06270 */
[----:B------:R0:W-:-:S12]  /*17cd0*/  STL [R1+0x34], R4 ;  /* 0x0000340401007387 */ /* 0x0001d80000100800 */
[----:B------:R-:W-:-:S05]  /*17ce0*/  @!P0 LEA R2, P2, R7, R0, 0x1 ;  /* 0x0000000007028211 */ /* 0x000fca00078408ff */
[----:B------:R-:W-:-:S05]  /*17cf0*/  @!P0 IMAD.X R3, RZ, RZ, R3, P2 ;  /* 0x000000ffff038224 */ /* 0x000fca00010e0603 */
[----:B------:R-:W-:Y:S01]  /*17d00*/  @!PT LDS RZ, [RZ] ;  /* 0x00000000fffff984 */ /* 0x000fe20000000800 */
[----:B------:R-:W-:Y:S01]  /*17d10*/  @!PT LDS RZ, [RZ] ;  /* 0x00000000fffff984 */ /* 0x000fe20000000800 */
[----:B------:R-:W-:Y:S01]  /*17d20*/  @!PT LDS RZ, [RZ] ;  /* 0x00000000fffff984 */ /* 0x000fe20000000800 */
[----:B------:R0:W-:Y:S01]  /*17d30*/  @!P0 LDGSTS.E.BYPASS.LTC128B.128 [R26+0x21c00], desc[UR40][R2.64], !P1 ;  /* 0x21c00000021a8fae */ /* 0x0001e2000c901d68 */
[----:B------:R-:W-:Y:S01]  /*17d40*/  PLOP3.LUT P0, PT, PT, PT, PT, 0x80, 0x0 ;  /* 0x000000000000781c */ /* 0x000fe20003f0f070 */
[----:B------:R-:W-:-:S12]  /*17d50*/  NOP ;  /* 0x0000000000007918 */ /* 0x000fd80000000000 */
.L_x_1433:
        /* <DEDUP_REMOVED lines=28> */
.L_x_1435:
[----:B------:R-:W-:Y:S05]  /*17f20*/  BSYNC B6 ;  /* 0x0000000000067941 */ /* 0x000fea0003800000 */
.L_x_1434:
[----:B------:R-:W2:Y:S01]  /*17f30*/  LDL.LU R0, [R1+0x2c] ;  /* 0x00002c0001007983 */ /* 0x000ea20000300800 */
[----:B------:R-:W1:Y:S01]  /*17f40*/  LDC R6, c[0x0][0x448] ;  /* 0x00011200ff067b82 */ /* 0x000e620000000800 */
[----:B------:R-:W-:Y:S02]  /*17f50*/  ULDC.64 UR4, c[0x0][0x398] ;  /* 0x0000e60000047ab9 */ /* 0x000fe40000000a00 */
[----:B0-----:R-:W3:Y:S04]  /*17f60*/  LDL.LU R2, [R1] ;  /* 0x0000000001027983 */ /* 0x001ee80000300800 */
[----:B------:R-:W4:Y:S04]  /*17f70*/  LDL.LU R21, [R1+0x30] ;  /* 0x0000300001157983 */ /* 0x000f280000300800 */
[----:B------:R-:W5:Y:S01]  /*17f80*/  LDL.LU R20, [R1+0x14] ;  /* 0x0000140001147983 */ /* 0x000f620000300800 */
[----:B------:R-:W-:Y:S01]  /*17f90*/  IMAD.MOV.U32 R4, RZ, RZ, R37 ;  /* 0x000000ffff047224 */ /* 0x000fe200078e0025 */
[----:B------:R-:W-:Y:S01]  /*17fa0*/  LOP3.LUT R22, R22, 0xfffff7ff, RZ, 0xc0, !PT ;  /* 0xfffff7ff16167812 */ /* 0x000fe200078ec0ff */
[----:B------:R-:W0:Y:S01]  /*17fb0*/  S2R R8, SR_TID.X ;  /* 0x0000000000087919 */ /* 0x000e220000002100 */
[----:B-1----:R-:W-:-:S13]  /*17fc0*/  ISETP.NE.AND P0, PT, R6, 0x1, PT ;  /* 0x000000010600780c */ /* 0x002fda0003f05270 */
[----:B------:R-:W1:Y:S01]  /*17fd0*/  @P0 LDC R5, c[0x0][0x450] ;  /* 0x00011400ff050b82 */ /* 0x000e620000000800 */
[----:B0-----:R-:W-:-:S05]  /*17fe0*/  IMAD.SHL.U32 R8, R8, 0x8, RZ ;  /* 0x0000000808087824 */ /* 0x001fca00078e00ff */
[----:B------:R-:W-:-:S04]  /*17ff0*/  LOP3.LUT R8, R8, 0x38, RZ, 0xc0, !PT ;  /* 0x0000003808087812 */ /* 0x000fc800078ec0ff */
[----:B------:R-:W-:Y:S01]  /*18000*/  LOP3.LUT R8, R8, 0xc0, RZ, 0xfc, !PT ;  /* 0x000000c008087812 */ /* 0x000fe200078efcff */
[----:B--2---:R-:W-:-:S04]  /*18010*/  IMAD R0, R0, UR4, RZ ;  /* 0x0000000400007c24 */ /* 0x004fc8000f8e02ff */
[C---:B---3--:R-:W-:Y:S02]  /*18020*/  IMAD R0, R2.reuse, UR5, R0 ;  /* 0x0000000502007c24 */ /* 0x048fe4000f8e0200 */
        /* <DEDUP_REMOVED lines=8> */
[----:B----4-:R-:W-:Y:S02]  /*180b0*/  IMAD R0, R21, UR4, RZ ;  /* 0x0000000415007c24 */ /* 0x010fe4000f8e02ff */
[C---:B-----5:R-:W-:Y:S01]  /*180c0*/  IMAD.WIDE.U32 R2, R20.reuse, UR4, R2 ;  /* 0x0000000414027c25 */ /* 0x060fe2000f8e0002 */
[----:B------:R-:W0:Y:S03]  /*180d0*/  S2R R21, SR_TID.X ;  /* 0x0000000000157919 */ /* 0x000e260000002100 */
[----:B------:R-:W-:Y:S01]  /*180e0*/  IMAD R0, R20, UR5, R0 ;  /* 0x0000000514007c24 */ /* 0x000fe2000f8e0200 */
[----:B------:R-:W-:Y:S01]  /*180f0*/  ULDC.64 UR4, c[0x0][0x3d0] ;  /* 0x0000f40000047ab9 */ /* 0x000fe20000000a00 */
[----:B------:R-:W2:Y:S02]  /*18100*/  S2R R20, SR_TID.X ;  /* 0x0000000000147919 */ /* 0x000ea40000002100 */
[----:B------:R-:W-:-:S02]  /*18110*/  IMAD.IADD R3, R3, 0x1, R0 ;  /* 0x0000000103037824 */ /* 0x000fc400078e0200 */
[----:B------:R-:W3:Y:S01]  /*18120*/  @P0 LDC R0, c[0x0][0x44c] ;  /* 0x00011300ff000b82 */ /* 0x000ee20000000800 */
[----:B0-----:R-:W-:Y:S02]  /*18130*/  IMAD.SHL.U32 R21, R21, 0x8, RZ ;  /* 0x0000000815157824 */ /* 0x001fe400078e00ff */
[----:B---3--:R-:W-:-:S03]  /*18140*/  @P0 IMAD.HI.U32 R0, R37, R0, RZ ;  /* 0x0000000025000227 */ /* 0x008fc600078e00ff */
[----:B------:R-:W-:Y:S01]  /*18150*/  LOP3.LUT R21, R21, 0x38, RZ, 0xc0, !PT ;  /* 0x0000003815157812 */ /* 0x000fe200078ec0ff */
[----:B--2---:R-:W-:Y:S01]  /*18160*/  IMAD.SHL.U32 R20, R20, 0x8, RZ ;  /* 0x0000000814147824 */ /* 0x004fe200078e00ff */
[----:B-1----:R-:W-:Y:S02]  /*18170*/  @P0 SHF.R.U32.HI R4, RZ, R5, R0 ;  /* 0x00000005ff040219 */ /* 0x002fe40000011600 */
[----:B------:R-:W-:Y:S02]  /*18180*/  LOP3.LUT R7, R21, 0x80, RZ, 0xfc, !PT ;  /* 0x0000008015077812 */ /* 0x000fe400078efcff */
[--C-:B------:R-:W-:Y:S01]  /*18190*/  SHF.R.S32.HI R5, RZ, 0x1f, R4.reuse ;  /* 0x0000001fff057819 */ /* 0x100fe20000011404 */
[----:B------:R-:W-:Y:S01]  /*181a0*/  IMAD.MOV R0, RZ, RZ, -R4 ;  /* 0x000000ffff007224 */ /* 0x000fe200078e0a04 */
[----:B------:R-:W0:Y:S01]  /*181b0*/  S2R R21, SR_TID.X ;  /* 0x0000000000157919 */ /* 0x000e220000002100 */
[----:B------:R-:W-:Y:S01]  /*181c0*/  IMAD.WIDE.U32 R2, R4, UR4, R2 ;  /* 0x0000000404027c25 */ /* 0x000fe2000f8e0002 */
[----:B------:R-:W-:-:S03]  /*181d0*/  LOP3.LUT R20, R20, 0x38, RZ, 0xc0, !PT ;  /* 0x0000003814147812 */ /* 0x000fc600078ec0ff */
[----:B------:R-:W-:Y:S02]  /*181e0*/  IMAD R0, R6, R0, R37 ;  /* 0x0000000006007224 */ /* 0x000fe400078e0225 */
        /* <DEDUP_REMOVED lines=11> */
[----:B------:R-:W-:Y:S02]  /*182a0*/  ULDC UR4, c[0x0][0x3b8] ;  /* 0x0000ee0000047ab9 */ /* 0x000fe40000000800 */
[----:B------:R-:W-:Y:S02]  /*182b0*/  ISETP.GE.AND P1, PT, R20, UR4, PT ;  /* 0x0000000414007c0c */ /* 0x000fe4000bf26270 */
[----:B------:R-:W-:Y:S01]  /*182c0*/  LEA.HI.X R4, R2, UR5, R4, 0x1, P0 ;  /* 0x0000000502047c11 */ /* 0x000fe200080f0c04 */
[----:B0-----:R-:W-:Y:S01]  /*182d0*/  IMAD.SHL.U32 R21, R21, 0x8, RZ ;  /* 0x0000000815157824 */ /* 0x001fe200078e00ff */
[----:B------:R-:W-:-:S02]  /*182e0*/  ISETP.GE.AND P0, PT, R7, UR4, PT ;  /* 0x0000000407007c0c */ /* 0x000fc4000bf06270 */
[----:B------:R-:W0:Y:S01]  /*182f0*/  S2R R7, SR_TID.X ;  /* 0x0000000000077919 */ /* 0x000e220000002100 */
[----:B------:R-:W-:Y:S02]  /*18300*/  SEL R0, RZ, 0x1, P1 ;  /* 0x00000001ff007807 */ /* 0x000fe40000800000 */
[----:B------:R-:W-:Y:S02]  /*18310*/  LOP3.LUT R21, R21, 0x38, RZ, 0xc0, !PT ;  /* 0x0000003815157812 */ /* 0x000fe400078ec0ff */
[----:B------:R-:W-:Y:S02]  /*18320*/  SEL R2, RZ, 0x4, P0 ;  /* 0x00000004ff027807 */ /* 0x000fe40000000000 */
[----:B------:R-:W-:Y:S02]  /*18330*/  @P1 LOP3.LUT R22, R22, 0x800, RZ, 0xfc, !PT ;  /* 0x0000080016161812 */ /* 0x000fe400078efcff */
[----:B------:R-:W-:Y:S02]  /*18340*/  ISETP.GE.AND P5, PT, R8, UR4, PT ;  /* 0x0000000408007c0c */ /* 0x000fe4000bfa6270 */
[----:B------:R-:W-:-:S04]  /*18350*/  LOP3.LUT R22, R22, 0xfffffdff, RZ, 0xc0, !PT ;  /* 0xfffffdff16167812 */ /* 0x000fc800078ec0ff */
[----:B------:R-:W-:-:S04]  /*18360*/  @P0 LOP3.LUT R22, R22, 0x200, RZ, 0xfc, !PT ;  /* 0x0000020016160812 */ /* 0x000fc800078efcff */
[----:B------:R-:W-:Y:S01]  /*18370*/  LOP3.LUT R22, R22, 0xfffffbff, RZ, 0xc0, !PT ;  /* 0xfffffbff16167812 */ /* 0x000fe200078ec0ff */
[----:B0-----:R-:W-:-:S05]  /*18380*/  IMAD.SHL.U32 R7, R7, 0x8, RZ ;  /* 0x0000000807077824 */ /* 0x001fca00078e00ff */
[----:B------:R-:W-:-:S04]  /*18390*/  LOP3.LUT R7, R7, 0x38, RZ, 0xc0, !PT ;  /* 0x0000003807077812 */ /* 0x000fc800078ec0ff */
[----:B------:R-:W-:-:S04]  /*183a0*/  LOP3.LUT R7, R7, 0x40, RZ, 0xfc, !PT ;  /* 0x0000004007077812 */ /* 0x000fc800078efcff */
[----:B------:R-:W-:Y:S02]  /*183b0*/  ISETP.GE.AND P0, PT, R7, UR4, PT ;  /* 0x0000000407007c0c */ /* 0x000fe4000bf06270 */
[----:B------:R-:W-:Y:S02]  /*183c0*/  LOP3.LUT R7, R21, 0x100, RZ, 0xfc, !PT ;  /* 0x0000010015077812 */ /* 0x000fe400078efcff */
[----:B------:R-:W0:Y:S01]  /*183d0*/  S2R R21, SR_TID.X ;  /* 0x0000000000157919 */ /* 0x000e220000002100 */
[----:B------:R-:W-:Y:S02]  /*183e0*/  SEL R3, RZ, 0x2, P0 ;  /* 0x00000002ff037807 */ /* 0x000fe40000000000 */
[----:B------:R-:W-:Y:S02]  /*183f0*/  ISETP.GE.AND P4, PT, R7, UR4, PT ;  /* 0x0000000407007c0c */ /* 0x000fe4000bf86270 */
[----:B------:R-:W1:Y:S01]  /*18400*/  S2R R7, SR_TID.X ;  /* 0x0000000000077919 */ /* 0x000e620000002100 */
[----:B------:R-:W-:-:S02]  /*18410*/  IADD3 R0, R2, R3, R0 ;  /* 0x0000000302007210 */ /* 0x000fc40007ffe000 */
[----:B------:R-:W-:Y:S02]  /*18420*/  SEL R2, RZ, 0x10, P4 ;  /* 0x00000010ff027807 */ /* 0x000fe40002000000 */
[----:B------:R-:W-:Y:S02]  /*18430*/  @P0 LOP3.LUT R22, R22, 0x400, RZ, 0xfc, !PT ;  /* 0x0000040016160812 */ /* 0x000fe400078efcff */
[----:B------:R-:W-:-:S04]  /*18440*/  SEL R3, RZ, 0x8, P5 ;  /* 0x00000008ff037807 */ /* 0x000fc80002800000 */
[----:B------:R-:W-:Y:S01]  /*18450*/  IADD3 R0, R2, R0, R3 ;  /* 0x0000000002007210 */ /* 0x000fe20007ffe003 */
[----:B0-----:R-:W-:Y:S02]  /*18460*/  IMAD.SHL.U32 R21, R21, 0x8, RZ ;  /* 0x0000000815157824 */ /* 0x001fe400078e00ff */
[----:B-1----:R-:W-:-:S03]  /*18470*/  IMAD.SHL.U32 R7, R7, 0x8, RZ ;  /* 0x0000000807077824 */ /* 0x002fc600078e00ff */
[----:B------:R-:W-:Y:S02]  /*18480*/  LOP3.LUT R21, R21, 0x38, RZ, 0xc0, !PT ;  /* 0x0000003815157812 */ /* 0x000fe400078ec0ff */
[----:B------:R-:W-:Y:S02]  /*18490*/  LOP3.LUT R7, R7, 0x38, RZ, 0xc0, !PT ;  /* 0x0000003807077812 */ /* 0x000fe400078ec0ff */
[----:B------:R-:W-:Y:S02]  /*184a0*/  LOP3.LUT R8, R21, 0x140, RZ, 0xfc, !PT ;  /* 0x0000014015087812 */ /* 0x000fe400078efcff */
[----:B------:R-:W-:Y:S02]  /*184b0*/  LOP3.LUT R7, R7, 0x180, RZ, 0xfc, !PT ;  /* 0x0000018007077812 */ /* 0x000fe400078efcff */
[----:B------:R-:W-:Y:S02]  /*184c0*/  ISETP.GE.AND P3, PT, R8, UR4, PT ;  /* 0x0000000408007c0c */ /* 0x000fe4000bf66270 */
[----:B------:R-:W-:-:S02]  /*184d0*/  ISETP.GE.AND P0, PT, R7, UR4, PT ;  /* 0x0000000407007c0c */ /* 0x000fc4000bf06270 */
[----:B------:R-:W-:Y:S02]  /*184e0*/  LOP3.LUT R7, R21, 0x1c0, RZ, 0xfc, !PT ;  /* 0x000001c015077812 */ /* 0x000fe400078efcff */
[----:B------:R-:W-:Y:S02]  /*184f0*/  SEL R2, RZ, 0x40, P0 ;  /* 0x00000040ff027807 */ /* 0x000fe40000000000 */
[----:B------:R-:W-:Y:S02]  /*18500*/  SEL R3, RZ, 0x20, P3 ;  /* 0x00000020ff037807 */ /* 0x000fe40001800000 */
[----:B------:R-:W-:Y:S01]  /*18510*/  ISETP.GE.AND P0, PT, R7, UR4, PT ;  /* 0x0000000407007c0c */ /* 0x000fe2000bf06270 */
[----:B------:R-:W-:Y:S01]  /*18520*/  UMOV UR4, 0xffffffff ;  /* 0xffffffff00047882 */ /* 0x000fe20000000000 */
[----:B------:R-:W-:Y:S02]  /*18530*/  IADD3 R0, R2, R0, R3 ;  /* 0x0000000002007210 */ /* 0x000fe40007ffe003 */
[----:B------:R-:W-:-:S05]  /*18540*/  SEL R7, RZ, 0x80, P0 ;  /* 0x00000080ff077807 */ /* 0x000fca0000000000 */
[----:B------:R-:W-:Y:S01]  /*18550*/  IMAD.IADD R7, R0, 0x1, R7 ;  /* 0x0000000100077824 */ /* 0x000fe200078e0207 */
[----:B------:R-:W-:Y:S06]  /*18560*/  BRA.DIV UR4, `(.L_x_1436) ;  /* 0x0000004a04907947 */ /* 0x000fec000b800000 */
[----:B------:R-:W2:Y:S04]  /*18570*/  LDL.LU R9, [R1+0x1c] ;  /* 0x00001c0001097983 */ /* 0x000ea80000300800 */
[----:B------:R-:W3:Y:S04]  /*18580*/  LDL.LU R3, [R1+0x24] ;  /* 0x0000240001037983 */ /* 0x000ee80000300800 */
[----:B------:R-:W4:Y:S01]  /*18590*/  LDL.LU R8, [R1+0x20] ;  /* 0x0000200001087983 */ /* 0x000f220000300800 */
[----:B------:R-:W-:-:S03]  /*185a0*/  LOP3.LUT R22, R22, 0xffbfffff, RZ, 0xc0, !PT ;  /* 0xffbfffff16167812 */ /* 0x000fc600078ec0ff */
[----:B------:R-:W-:Y:S01]  /*185b0*/  SHFL.IDX PT, R14, R5, 0x2, 0x181f ;  /* 0x00581f00050e7f89 */ /* 0x000fe200000e0000 */
[----:B------:R-:W-:-:S04]  /*185c0*/  @P4 LOP3.LUT R22, R22, 0x400000, RZ, 0xfc, !PT ;  /* 0x0040000016164812 */ /* 0x000fc800078efcff */
[C---:B------:R-:W-:Y:S02]  /*185d0*/  LOP3.LUT P4, RZ, R22.reuse, 0x800, RZ, 0xc0, !PT ;  /* 0x0000080016ff7812 */ /* 0x040fe4000788c0ff */
[----:B------:R-:W-:-:S04]  /*185e0*/  LOP3.LUT R22, R22, 0xffdfffff, RZ, 0xc0, !PT ;  /* 0xffdfffff16167812 */ /* 0x000fc800078ec0ff */
[----:B------:R-:W-:-:S04]  /*185f0*/  @P3 LOP3.LUT R22, R22, 0x200000, RZ, 0xfc, !PT ;  /* 0x0020000016163812 */ /* 0x000fc800078efcff */
[----:B------:R-:W-:Y:S01]  /*18600*/  LOP3.LUT P3, RZ, R22, 0x400, RZ, 0xc0, !PT ;  /* 0x0000040016ff7812 */ /* 0x000fe2000786c0ff */
[----:B--2---:R-:W-:Y:S02]  /*18610*/  IMAD R6, R9, R6, RZ ;  /* 0x0000000609067224 */ /* 0x004fe400078e02ff */
[----:B---3--:R-:W-:-:S03]  /*18620*/  IMAD.MOV.U32 R9, RZ, RZ, R3 ;  /* 0x000000ffff097224 */ /* 0x008fc600078e0003 */
[----:B------:R-:W-:Y:S01]  /*18630*/  ISETP.GE.AND P0, PT, R17, R6, PT ;  /* 0x000000061100720c */ /* 0x000fe20003f06270 */
[----:B------:R-:W0:-:S12]  /*18640*/  SHFL.IDX PT, R3, R5, RZ, 0x181f ;  /* 0x00181fff05037589 */ /* 0x000e1800000e0000 */
[----:B------:R-:W-:-:S04]  /*18650*/  @!P0 LOP3.LUT R2, R0, 0x40, RZ, 0xc0, !PT ;  /* 0x0000004000028812 */ /* 0x000fc800078ec0ff */
[----:B------:R-:W-:-:S04]  /*18660*/  @!P0 SHF.R.U32.HI R2, RZ, 0x2, R2 ;  /* 0x00000002ff028819 */ /* 0x000fc80000011602 */
[----:B------:R-:W-:Y:S02]  /*18670*/  @!P0 ISETP.NE.U32.AND P2, PT, R2, RZ, PT ;  /* 0x000000ff0200820c */ /* 0x000fe40003f45070 */
[----:B------:R-:W-:Y:S02]  /*18680*/  @!P0 LOP3.LUT R2, R7, 0x80, RZ, 0xc0, !PT ;  /* 0x0000008007028812 */ /* 0x000fe400078ec0ff */
[----:B0-----:R-:W-:Y:S02]  /*18690*/  @!P0 LEA R3, P6, R20, R3, 0x1 ;  /* 0x0000000314038211 */ /* 0x001fe400078c08ff */
[----:B------:R-:W-:-:S04]  /*186a0*/  @!P0 SHF.R.U32.HI R2, RZ, 0x3, R2 ;  /* 0x00000003ff028819 */ /* 0x000fc80000011602 */
[----:B------:R-:W-:Y:S02]  /*186b0*/  @!P0 ISETP.NE.U32.AND P1, PT, R2, RZ, PT ;  /* 0x000000ff0200820c */ /* 0x000fe40003f25070 */
[----:B------:R-:W0:Y:S02]  /*186c0*/  SHFL.IDX PT, R2, R4, RZ, 0x181f ;  /* 0x00181fff04027589 */ /* 0x000e2400000e0000 */
[----:B0-----:R-:W-:Y:S01]  /*186d0*/  @!P0 IMAD.X R2, RZ, RZ, R2, P6 ;  /* 0x000000ffff028224 */ /* 0x001fe200030e0602 */
[----:B------:R-:W-:-:S04]  /*186e0*/  LOP3.LUT P6, RZ, R22, 0x200, RZ, 0xc0, !PT ;  /* 0x0000020016ff7812 */ /* 0x000fc800078cc0ff */
[----:B------:R-:W-:-:S04]  /*186f0*/  @!P0 LOP3.LUT R3, R3, R2, RZ, 0x3c, !PT ;  /* 0x0000000203038212 */ /* 0x000fc800078e3cff */
[----:B------:R-:W-:-:S04]  /*18700*/  @!P0 LOP3.LUT R2, R3, R2, RZ, 0x3c, !PT ;  /* 0x0000000203028212 */ /* 0x000fc800078e3cff */
[----:B------:R-:W-:-:S05]  /*18710*/  @!P0 LOP3.LUT R3, R3, R2, RZ, 0x3c, !PT ;  /* 0x0000000203038212 */ /* 0x000fca00078e3cff */
[----:B------:R-:W-:Y:S01]  /*18720*/  @!P0 LDGSTS.E.BYPASS.LTC128B.128 [R26+0x26400], desc[UR40][R2.64], !P4 ;  /* 0x26400000021a8fae */ /* 0x000fe2000e101d68 */
[----:B------:R-:W-:-:S03]  /*18730*/  LOP3.LUT P4, RZ, R22, 0x400000, RZ, 0xc0, !PT ;  /* 0x0040000016ff7812 */ /* 0x000fc6000788c0ff */
[----:B------:R-:W-:Y:S01]  /*18740*/  @!P0 LDGSTS.E.BYPASS.LTC128B.128 [R26+0x28400], desc[UR40][R2.64+0x80], !P3 ;  /* 0x28400080021a8fae */ /* 0x000fe2000d901d68 */
[C---:B------:R-:W-:Y:S02]  /*18750*/  LOP3.LUT P3, RZ, R22.reuse, 0x200000, RZ, 0xc0, !PT ;  /* 0x0020000016ff7812 */ /* 0x040fe4000786c0ff */
[----:B------:R-:W-:Y:S01]  /*18760*/  LOP3.LUT R22, R22, 0xffefffff, RZ, 0xc0, !PT ;  /* 0xffefffff16167812 */ /* 0x000fe200078ec0ff */
[----:B------:R-:W-:Y:S03]  /*18770*/  @!P0 LDGSTS.E.BYPASS.LTC128B.128 [R26+0x2a400], desc[UR40][R2.64+0x100], !P6 ;  /* 0x2a400100021a8fae */ /* 0x000fe6000f101d68 */
[----:B------:R-:W-:Y:S01]  /*18780*/  @P6 LOP3.LUT R22, R22, 0x100000, RZ, 0xfc, !PT ;  /* 0x0010000016166812 */ /* 0x000fe200078efcff */
[----:B------:R-:W-:Y:S03]  /*18790*/  @!P0 LDGSTS.E.BYPASS.LTC128B.128 [R26+0x2c400], desc[UR40][R2.64+0x180], !P5 ;  /* 0x2c400180021a8fae */ /* 0x000fe6000e901d68 */
[C---:B------:R-:W-:Y:S01]  /*187a0*/  LOP3.LUT P6, RZ, R22.reuse, 0x800, RZ, 0xc0, !PT ;  /* 0x0000080016ff7812 */ /* 0x040fe200078cc0ff */
[----:B------:R-:W-:Y:S01]  /*187b0*/  @!P0 LDGSTS.E.BYPASS.LTC128B.128 [R26+0x2e400], desc[UR40][R2.64+0x200], !P4 ;  /* 0x2e400200021a8fae */ /* 0x000fe2000e101d68 */
[----:B------:R-:W-:-:S03]  /*187c0*/  LOP3.LUT R22, R22, 0xffff7fff, RZ, 0xc0, !PT ;  /* 0xffff7fff16167812 */ /* 0x000fc600078ec0ff */
[----:B------:R-:W-:Y:S04]  /*187d0*/  @!P0 LDGSTS.E.BYPASS.LTC128B.128 [R26+0x30400], desc[UR40][R2.64+0x280], !P3 ;  /* 0x30400280021a8fae */ /* 0x000fe8000d901d68 */
[----:B------:R-:W-:Y:S04]  /*187e0*/  @!P0 LDGSTS.E.BYPASS.LTC128B.128 [R26+0x32400], desc[UR40][R2.64+0x300], P2 ;  /* 0x32400300021a8fae */ /* 0x000fe80009101d68 */
[----:B------:R0:W-:Y:S01]  /*187f0*/  @!P0 LDGSTS.E.BYPASS.LTC128B.128 [R26+0x34400], desc[UR40][R2.64+0x380], P1 ;  /* 0x34400380021a8fae */ /* 0x0001e20008901d68 */
[----:B----4-:R-:W-:-:S03]  /*18800*/  ISETP.GE.AND P0, PT, R8, R6, PT ;  /* 0x000000060800720c */ /* 0x010fc60003f06270 */
[----:B------:R-:W-:Y:S10]  /*18810*/  SHFL.IDX PT, R8, R4, 0x2, 0x181f ;  /* 0x00581f0004087f89 */ /* 0x000ff400000e0000 */
[----:B0-----:R-:W-:-:S02]  /*18820*/  @!P0 LOP3.LUT R3, R0, 0x40, RZ, 0xc0, !PT ;  /* 0x0000004000038812 */ /* 0x001fc400078ec0ff */
[----:B------:R-:W-:Y:S02]  /*18830*/  @!P0 LOP3.LUT R2, R7, 0x80, RZ, 0xc0, !PT ;  /* 0x0000008007028812 */ /* 0x000fe400078ec0ff */
[----:B------:R-:W-:Y:S02]  /*18840*/  @!P0 SHF.R.U32.HI R3, RZ, 0x2, R3 ;  /* 0x00000002ff038819 */ /* 0x000fe40000011603 */
[----:B------:R-:W-:Y:S02]  /*18850*/  @!P0 SHF.R.U32.HI R2, RZ, 0x3, R2 ;  /* 0x00000003ff028819 */ /* 0x000fe40000011602 */
[----:B------:R-:W-:Y:S02]  /*18860*/  @!P0 ISETP.NE.U32.AND P2, PT, R3, RZ, PT ;  /* 0x000000ff0300820c */ /* 0x000fe40003f45070 */
[----:B------:R-:W0:Y:S01]  /*18870*/  SHFL.IDX PT, R3, R5, 0x1, 0x181f ;  /* 0x00381f0005037f89 */ /* 0x000e2200000e0000 */
[----:B------:R-:W-:-:S03]  /*18880*/  @!P0 ISETP.NE.U32.AND P1, PT, R2, RZ, PT ;  /* 0x000000ff0200820c */ /* 0x000fc60003f25070 */
[----:B------:R-:W1:Y:S04]  /*18890*/  SHFL.IDX PT, R2, R4, 0x1, 0x181f ;  /* 0x00381f0004027f89 */ /* 0x000e6800000e0000 */
[----:B------:R-:W2:Y:S03]  /*188a0*/  SHFL.IDX PT, R4, R4, 0x3, 0x181f ;  /* 0x00781f0004047f89 */ /* 0x000ea600000e0000 */
[----:B------:R-:W-:-:S04]  /*188b0*/  @P2 LOP3.LUT R22, R22, 0x8000, RZ, 0xfc, !PT ;  /* 0x0000800016162812 */ /* 0x000fc800078efcff */
[----:B------:R-:W-:-:S04]  /*188c0*/  LOP3.LUT R22, R22, 0xfff7ffff, RZ, 0xc0, !PT ;  /* 0xfff7ffff16167812 */ /* 0x000fc800078ec0ff */
[----:B------:R-:W-:-:S04]  /*188d0*/  @P1 LOP3.LUT R22, R22, 0x80000, RZ, 0xfc, !PT ;  /* 0x0008000016161812 */ /* 0x000fc800078efcff */
[----:B------:R-:W-:Y:S02]  /*188e0*/  LOP3.LUT P1, RZ, R22, 0x8000, RZ, 0xc0, !PT ;  /* 0x0000800016ff7812 */ /* 0x000fe4000782c0ff */
[----:B0-----:R-:W-:-:S05]  /*188f0*/  @!P0 LEA R3, P2, R20, R3, 0x1 ;  /* 0x0000000314038211 */ /* 0x001fca00078408ff */
[----:B-1----:R-:W-:Y:S01]  /*18900*/  @!P0 IMAD.X R2, RZ, RZ, R2, P2 ;  /* 0x000000ffff028224 */ /* 0x002fe200010e0602 */
[----:B------:R-:W-:-:S04]  /*18910*/  LOP3.LUT P2, RZ, R22, 0x400, RZ, 0xc0, !PT ;  /* 0x0000040016ff7812 */ /* 0x000fc8000784c0ff */
[----:B------:R-:W-:-:S04]  /*18920*/  @!P0 LOP3.LUT R3, R3, R2, RZ, 0x3c, !PT ;  /* 0x0000000203038212 */ /* 0x000fc800078e3cff */
[----:B------:R-:W-:-:S04]  /*18930*/  @!P0 LOP3.LUT R2, R3, R2, RZ, 0x3c, !PT ;  /* 0x0000000203028212 */ /* 0x000fc800078e3cff */
[----:B------:R-:W-:-:S05]  /*18940*/  @!P0 LOP3.LUT R3, R3, R2, RZ, 0x3c, !PT ;  /* 0x0000000203038212 */ /* 0x000fca00078e3cff */
[----:B------:R-:W-:Y:S01]  /*18950*/  @!P0 LDGSTS.E.BYPASS.LTC128B.128 [R26+0x26c00], desc[UR40][R2.64], !P6 ;  /* 0x26c00000021a8fae */ /* 0x000fe2000f101d68 */
[----:B------:R-:W-:-:S03]  /*18960*/  LOP3.LUT P6, RZ, R22, 0x100000, RZ, 0xc0, !PT ;  /* 0x0010000016ff7812 */ /* 0x000fc600078cc0ff */
[----:B------:R-:W-:Y:S10]  /*18970*/  @!P0 LDGSTS.E.BYPASS.LTC128B.128 [R26+0x28c00], desc[UR40][R2.64+0x80], !P2 ;  /* 0x28c00080021a8fae */ /* 0x000ff4000d101d68 */
[----:B------:R-:W-:Y:S04]  /*18980*/  @!P0 LDGSTS.E.BYPASS.LTC128B.128 [R26+0x2ac00], desc[UR40][R2.64+0x100], !P6 ;  /* 0x2ac00100021a8fae */ /* 0x000fe8000f101d68 */
[----:B------:R-:W-:Y:S04]  /*18990*/  @!P0 LDGSTS.E.BYPASS.LTC128B.128 [R26+0x2cc00], desc[UR40][R2.64+0x180], !P5 ;  /* 0x2cc00180021a8fae */ /* 0x000fe8000e901d68 */
[----:B------:R-:W-:Y:S04]  /*189a0*/  @!P0 LDGSTS.E.BYPASS.LTC128B.128 [R26+0x2ec00], desc[UR40][R2.64+0x200], !P4 ;  /* 0x2ec00200021a8fae */ /* 0x000fe8000e101d68 */
[----:B------:R-:W-:Y:S04]  /*189b0*/  @!P0 LDGSTS.E.BYPASS.LTC128B.128 [R26+0x30c00], desc[UR40][R2.64+0x280], !P3 ;  /* 0x30c00280021a8fae */ /* 0x000fe8000d901d68 */
[----:B------:R-:W-:Y:S01]  /*189c0*/  @!P0 LDGSTS.E.BYPASS.LTC128B.128 [R26+0x32c00], desc[UR40][R2.64+0x300], P1 ;  /* 0x32c00300021a8fae */ /* 0x000fe20008901d68 */
[----:B------:R-:W-:-:S13]  /*189d0*/  LOP3.LUT P1, RZ, R22, 0x80000, RZ, 0xc0, !PT ;  /* 0x0008000016ff7812 */ /* 0x000fda000782c0ff */
[----:B------:R0:W-:Y:S01]  /*189e0*/  @!P0 LDGSTS.E.BYPASS.LTC128B.128 [R26+0x34c00], desc[UR40][R2.64+0x380], P1 ;  /* 0x34c00380021a8fae */ /* 0x0001e20008901d68 */
[----:B------:R-:W-:-:S13]  /*189f0*/  ISETP.GE.AND P0, PT, R9, R6, PT ;  /* 0x000000060900720c */ /* 0x000fda0003f06270 */
[----:B------:R-:W-:-:S05]  /*18a00*/  @!P0 LEA R9, P1, R20, R14, 0x1 ;  /* 0x0000000e14098211 */ /* 0x000fca00078208ff */
[----:B------:R-:W-:Y:S01]  /*18a10*/  @!P0 IMAD.X R10, RZ, RZ, R8, P1 ;  /* 0x000000ffff0a8224 */ /* 0x000fe200008e0608 */
[----:B------:R-:W-:Y:S01]  /*18a20*/  LOP3.LUT P1, RZ, R22, 0x800, RZ, 0xc0, !PT ;  /* 0x0000080016ff7812 */ /* 0x000fe2000782c0ff */
[----:B0-----:R-:W-:Y:S01]  /*18a30*/  @!P0 IMAD.MOV.U32 R2, RZ, RZ, R9 ;  /* 0x000000ffff028224 */ /* 0x001fe200078e0009 */
[----:B------:R-:W-:Y:S01]  /*18a40*/  @!P0 LOP3.LUT R8, R0, 0x40, RZ, 0xc0, !PT ;  /* 0x0000004000088812 */ /* 0x000fe200078ec0ff */
[----:B------:R-:W-:-:S03]  /*18a50*/  @!P0 IMAD.MOV.U32 R3, RZ, RZ, R10 ;  /* 0x000000ffff038224 */ /* 0x000fc600078e000a */
        /* <DEDUP_REMOVED lines=11> */
[----:B------:R-:W-:-:S13]  /*18b10*/  @!P0 ISETP.NE.U32.AND P1, PT, R8, RZ, PT ;  /* 0x000000ff0800820c */ /* 0x000fda0003f25070 */
[----:B------:R0:W-:Y:S04]  /*18b20*/  @!P0 LDGSTS.E.BYPASS.LTC128B.128 [R26+0x35400], desc[UR40][R2.64+0x380], P1 ;  /* 0x35400380021a8fae */ /* 0x0001e80008901d68 */
[----:B0-2---:R0:W1:Y:S02]  /*18b30*/  SHFL.IDX PT, R2, R5, 0x3, 0x181f ;  /* 0x00781f0005027f89 */ /* 0x00506400000e0000 */
.L_x_1563:
[----:B------:R-:W2:Y:S01]  /*18b40*/  LDL.LU R3, [R1+0x34] ;  /* 0x0000340001037983 */ /* 0x000ea20000300800 */
[----:B------:R-:W-:Y:S01]  /*18b50*/  BSSY B0, `(.L_x_1437) ;  /* 0x0000019000007945 */ /* 0x000fe20003800000 */
[----:B--2---:R-:W-:-:S13]  /*18b60*/  ISETP.GE.AND P0, PT, R3, R6, PT ;  /* 0x000000060300720c */ /* 0x004fda0003f06270 */
[----:B------:R-:W-:Y:S05]  /*18b70*/  @P0 BRA `(.L_x_1438) ;  /* 0x0000000000580947 */ /* 0x000fea0003800000 */
[----:B------:R-:W-:Y:S02]  /*18b80*/  LOP3.LUT R0, R0, 0x40, RZ, 0xc0, !PT ;  /* 0x0000004000007812 */ /* 0x000fe400078ec0ff */
[----:B------:R-:W-:Y:S02]  /*18b90*/  LOP3.LUT P6, RZ, R22, 0x800, RZ, 0xc0, !PT ;  /* 0x0000080016ff7812 */ /* 0x000fe400078cc0ff */
[----:B-1----:R-:W-:Y:S02]  /*18ba0*/  LEA R2, P0, R20, R2, 0x1 ;  /* 0x0000000214027211 */ /* 0x002fe400078008ff */
[C---:B------:R-:W-:Y:S02]  /*18bb0*/  LOP3.LUT P2, RZ, R22.reuse, 0x400, RZ, 0xc0, !PT ;  /* 0x0000040016ff7812 */ /* 0x040fe4000784c0ff */
[----:B------:R-:W-:Y:S01]  /*18bc0*/  LOP3.LUT P1, RZ, R22, 0x200, RZ, 0xc0, !PT ;  /* 0x0000020016ff7812 */ /* 0x000fe2000782c0ff */
[----:B------:R-:W-:Y:S01]  /*18bd0*/  IMAD.X R3, RZ, RZ, R4, P0 ;  /* 0x000000ffff037224 */ /* 0x000fe200000e0604 */
[----:B------:R-:W-:-:S02]  /*18be0*/  SHF.R.U32.HI R0, RZ, 0x2, R0 ;  /* 0x00000002ff007819 */ /* 0x000fc40000011600 */
[----:B------:R-:W-:Y:S02]  /*18bf0*/  LOP3.LUT R7, R7, 0x80, RZ, 0xc0, !PT ;  /* 0x0000008007077812 */ /* 0x000fe400078ec0ff */
[----:B------:R-:W-:Y:S01]  /*18c00*/  ISETP.NE.U32.AND P0, PT, R0, RZ, PT ;  /* 0x000000ff0000720c */ /* 0x000fe20003f05070 */
[----:B------:R-:W-:Y:S01]  /*18c10*/  @!PT LDS RZ, [RZ] ;  /* 0x00000000fffff984 */ /* 0x000fe20000000800 */
[----:B------:R-:W-:Y:S01]  /*18c20*/  @!PT LDS RZ, [RZ] ;  /* 0x00000000fffff984 */ /* 0x000fe20000000800 */
[----:B------:R-:W-:Y:S01]  /*18c30*/  @!PT LDS RZ, [RZ] ;  /* 0x00000000fffff984 */ /* 0x000fe20000000800 */
[----:B------:R2:W-:Y:S01]  /*18c40*/  LDGSTS.E.BYPASS.LTC128B.128 [R26+0x27c00], desc[UR40][R2.64], !P6 ;  /* 0x27c00000021a7fae */ /* 0x0005e2000f101d68 */
[----:B------:R-:W-:-:S03]  /*18c50*/  SHF.R.U32.HI R7, RZ, 0x3, R7 ;  /* 0x00000003ff077819 */ /* 0x000fc60000011607 */
        /* <DEDUP_REMOVED lines=8> */
.L_x_1438:
[----:B------:R-:W-:Y:S05]  /*18ce0*/  BSYNC B0 ;  /* 0x0000000000007941 */ /* 0x000fea0003800000 */
.L_x_1437:
[----:B------:R-:W-:Y:S01]  /*18cf0*/  NOP ;  /* 0x0000000000007918 */ /* 0x000fe20000000000 */
[----:B------:R-:W-:-:S13]  /*18d00*/  PLOP3.LUT P0, PT, PT, PT, PT, 0x80, 0x0 ;  /* 0x000000000000781c */ /* 0x000fda0003f0f070 */
.L_x_1439:
[----:B------:R-:W-:Y:S02]  /*18d10*/  PLOP3.LUT P1, PT, P1, P0, PT, 0xa2, 0x0 ;  /* 0x000000000000781c */ /* 0x000fe40000f21472 */
[----:B------:R-:W-:-:S08]  /*18d20*/  @P0 R2UR P1, UR4, R23 ;  /* 0x00000000170402ca */ /* 0x000fd00000020000 */
[----:B------:R-:W-:-:S05]  /*18d30*/  @P0 PLOP3.LUT P0, PT, P1, PT, PT, 0x80, 0x0 ;  /* 0x000000000000081c */ /* 0x000fca0000f0f070 */
[----:B------:R-:W-:Y:S01]  /*18d40*/  @!P1 SYNCS.ARRIVE.TRANS64.RED.A0T1 RZ, [UR4+0x38810], RZ ;  /* 0x038810ffffff99a7 */ /* 0x000fe20008200404 */
[----:B------:R-:W-:Y:S07]  /*18d50*/  @!P1 ARRIVES.LDGSTSBAR.64.TRANSCNT [UR4+0x38810] ;  /* 0x03881000ff0099b0 */ /* 0x000fee0008000a84 */
[----:B------:R-:W-:Y:S05]  /*18d60*/  @P0 BRA.U.ANY `(.L_x_1439) ;  /* 0xfffffffd00e80947 */ /* 0x000fea000393ffff */
[----:B-12---:R-:W2:Y:S02]  /*18d70*/  LDL.LU R2, [R1+0x28] ;  /* 0x0000280001027983 */ /* 0x006ea40000300800 */
        /* <DEDUP_REMOVED lines=9> */
[----:B------:R-:W2:Y:S03]  /*18e10*/  SYNCS.PHASECHK.TRANS64.TRYWAIT P0, [R23+URZ+0x38820], R0 ;  /* 0x03882000170075a7 */ /* 0x000ea6000800017f */
[----:B-12---:R-:W-:Y:S05]  /*18e20*/  @!P0 BRA `(.L_x_1441) ;  /* 0x0000004c00208947 */ /* 0x006fea0003800000 */
.L_x_1564:
[----:B------:R-:W-:Y:S05]  /*18e30*/  BSYNC B0 ;  /* 0x0000000000007941 */ /* 0x000fea0003800000 */
.L_x_1440:
[----:B------:R-:W2:Y:S02]  /*18e40*/  LDL R2, [R1+0x4c] ;  /* 0x00004c0001027983 */ /* 0x000ea40000100800 */
[----:B--2---:R-:W-:-:S13]  /*18e50*/  ISETP.NE.AND P0, PT, R2, 0x3, PT ;  /* 0x000000030200780c */ /* 0x004fda0003f05270 */
[----:B------:R-:W-:Y:S05]  /*18e60*/  @!P0 BRA `(.L_x_1442) ;  /* 0x0000000000048947 */ /* 0x000fea0003800000 */
[----:B------:R-:W-:Y:S01]  /*18e70*/  BPT.TRAP 0x1 ;  /* 0x000000040000795c */ /* 0x000fe20000300000 */
.L_x_1442:
[----:B-1----:R-:W-:Y:S01]  /*18e80*/  SHF.L.U32 R0, R28, 0x1f, RZ ;  /* 0x0000001f1c007819 */ /* 0x002fe200000006ff */
[----:B------:R-:W-:Y:S03]  /*18e90*/  BSSY B0, `(.L_x_1443) ;  /* 0x0000003000007945 */ /* 0x000fe60003800000 */
[----:B------:R-:W1:Y:S02]  /*18ea0*/  SYNCS.PHASECHK.TRANS64.TRYWAIT P0, [R27+URZ+0x38860], R0 ;  /* 0x038860001b0075a7 */ /* 0x000e64000800017f */
[----:B-1----:R-:W-:Y:S05]  /*18eb0*/  @!P0 BRA `(.L_x_1444) ;  /* 0x0000004c00108947 */ /* 0x002fea0003800000 */
.L_x_1565:
[----:B------:R-:W-:Y:S05]  /*18ec0*/  BSYNC B0 ;  /* 0x0000000000007941 */ /* 0x000fea0003800000 */
.L_x_1443:
[----:B------:R-:W1:Y:S01]  /*18ed0*/  LDL.LU R3, [R1+0x3c] ;  /* 0x00003c0001037983 */ /* 0x000e620000300800 */
[----:B------:R-:W-:-:S03]  /*18ee0*/  ULDC.64 UR4, c[0x0][0x328] ;  /* 0x0000ca0000047ab9 */ /* 0x000fc60000000a00 */
[----:B------:R-:W2:Y:S04]  /*18ef0*/  LDL.LU R2, [R1+0xc] ;  /* 0x00000c0001027983 */ /* 0x000ea80000300800 */
[----:B0-----:R-:W3:Y:S04]  /*18f00*/  LDL.LU R5, [R1+0x40] ;  /* 0x0000400001057983 */ /* 0x001ee80000300800 */
[----:B------:R-:W4:Y:S01]  /*18f10*/  LDL.LU R4, [R1+0x4] ;  /* 0x0000040001047983 */ /* 0x000f220000300800 */
[----:B-1----:R-:W-:-:S04]  /*18f20*/  IMAD R0, R3, UR4, RZ ;  /* 0x0000000403007c24 */ /* 0x002fc8000f8e02ff */
[C---:B--2---:R-:W-:Y:S02]  /*18f30*/  IMAD R0, R2.reuse, UR5, R0 ;  /* 0x0000000502007c24 */ /* 0x044fe4000f8e0200 */
[----:B------:R-:W-:Y:S01]  /*18f40*/  IMAD.WIDE.U32 R2, R2, UR4, RZ ;  /* 0x0000000402027c25 */ /* 0x000fe2000f8e00ff */
[----:B------:R-:W-:-:S03]  /*18f50*/  ULDC.64 UR4, c[0x0][0x338] ;  /* 0x0000ce0000047ab9 */ /* 0x000fc60000000a00 */
[----:B------:R-:W-:Y:S02]  /*18f60*/  IMAD.IADD R3, R3, 0x1, R0 ;  /* 0x0000000103037824 */ /* 0x000fe400078e0200 */
[----:B---3--:R-:W-:Y:S02]  /*18f70*/  IMAD R0, R5, UR4, RZ ;  /* 0x0000000405007c24 */ /* 0x008fe4000f8e02ff */
[----:B----4-:R-:W-:-:S04]  /*18f80*/  IMAD.WIDE.U32 R2, R4, UR4, R2 ;  /* 0x0000000404027c25 */ /* 0x010fc8000f8e0002 */
        /* <DEDUP_REMOVED lines=13> */
[----:B------:R-:W0:Y:S01]  /*19060*/  S2R R7, SR_TID.X ;  /* 0x0000000000077919 */ /* 0x000e220000002100 */
[----:B------:R-:W-:Y:S01]  /*19070*/  IMAD R4, R4, 0x2, R23 ;  /* 0x0000000204047824 */ /* 0x000fe200078e0217 */
[C---:B------:R-:W-:Y:S01]  /*19080*/  LOP3.LUT P5, RZ, R33.reuse, 0x2, RZ, 0xc0, !PT ;  /* 0x0000000221ff7812 */ /* 0x040fe200078ac0ff */
[----:B------:R-:W1:Y:S01]  /*19090*/  SHFL.IDX PT, R2, R5, RZ, 0x181f ;  /* 0x00181fff05027589 */ /* 0x000e6200000e0000 */
[C---:B------:R-:W-:Y:S02]  /*190a0*/  LOP3.LUT P4, RZ, R33.reuse, 0x4, RZ, 0xc0, !PT ;  /* 0x0000000421ff7812 */ /* 0x040fe4000788c0ff */
[C---:B------:R-:W-:Y:S01]  /*190b0*/  LOP3.LUT P3, RZ, R33.reuse, 0x8, RZ, 0xc0, !PT ;  /* 0x0000000821ff7812 */ /* 0x040fe2000786c0ff */
[----:B------:R-:W2:Y:S01]  /*190c0*/  SHFL.IDX PT, R3, R6, RZ, 0x181f ;  /* 0x00181fff06037589 */ /* 0x000ea200000e0000 */
[----:B------:R-:W-:Y:S02]  /*190d0*/  LOP3.LUT P2, RZ, R33, 0x10, RZ, 0xc0, !PT ;  /* 0x0000001021ff7812 */ /* 0x000fe4000784c0ff */
[----:B------:R-:W-:Y:S01]  /*190e0*/  LOP3.LUT R22, R22, 0xfffffdff, RZ, 0xc0, !PT ;  /* 0xfffffdff16167812 */ /* 0x000fe200078ec0ff */
[----:B0-----:R-:W-:-:S05]  /*190f0*/  IMAD.SHL.U32 R7, R7, 0x8, RZ ;  /* 0x0000000807077824 */ /* 0x001fca00078e00ff */
[----:B------:R-:W-:-:S05]  /*19100*/  LOP3.LUT R7, R7, 0x38, RZ, 0xc0, !PT ;  /* 0x0000003807077812 */ /* 0x000fca00078ec0ff */
[----:B------:R-:W-:Y:S01]  /*19110*/  IMAD.SHL.U32 R0, R7, 0x2, RZ ;  /* 0x0000000207007824 */ /* 0x000fe200078e00ff */
[----:B------:R-:W-:-:S04]  /*19120*/  LOP3.LUT R7, R33, 0x1, RZ, 0xc0, !PT ;  /* 0x0000000121077812 */ /* 0x000fc800078ec0ff */
[----:B-1----:R-:W-:Y:S02]  /*19130*/  IADD3 R2, P0, R2, R0, RZ ;  /* 0x0000000002027210 */ /* 0x002fe40007f1e0ff */
[----:B------:R-:W-:Y:S02]  /*19140*/  ISETP.NE.U32.AND P1, PT, R7, 0x1, PT ;  /* 0x000000010700780c */ /* 0x000fe40003f25070 */
[----:B------:R-:W-:Y:S01]  /*19150*/  PRMT R7, R33, 0x8880, RZ ;  /* 0x0000888021077816 */ /* 0x000fe200000000ff */
[----:B--2---:R-:W-:Y:S01]  /*19160*/  IMAD.X R3, RZ, RZ, R3, P0 ;  /* 0x000000ffff037224 */ /* 0x004fe200000e0603 */
[----:B------:R-:W-:-:S09]  /*19170*/  ISETP.LT.OR P0, PT, R31, 0x1, P1 ;  /* 0x000000011f00780c */ /* 0x000fd20000f01670 */
[----:B------:R-:W-:Y:S02]  /*19180*/  @P1 LOP3.LUT R22, R22, 0x200, RZ, 0xfc, !PT ;  /* 0x0000020016161812 */ /* 0x000fe400078efcff */
[----:B------:R-:W-:Y:S02]  /*19190*/  LOP3.LUT P1, RZ, R33, 0x20, RZ, 0xc0, !PT ;  /* 0x0000002021ff7812 */ /* 0x000fe4000782c0ff */
[----:B------:R-:W-:Y:S01]  /*191a0*/  @!PT LDS RZ, [RZ] ;  /* 0x00000000fffff984 */ /* 0x000fe20000000800 */
[----:B------:R-:W-:Y:S01]  /*191b0*/  LDGSTS.E.BYPASS.LTC128B.128 [R4+0x400], desc[UR40][R2.64], !P0 ;  /* 0x0040000002047fae */ /* 0x000fe2000c101d68 */
[----:B------:R-:W-:Y:S02]  /*191c0*/  ISETP.LT.OR P0, PT, R31, 0x1, !P5 ;  /* 0x000000011f00780c */ /* 0x000fe40006f01670 */
[----:B------:R-:W-:-:S11]  /*191d0*/  LOP3.LUT R22, R22, 0xfffffbff, RZ, 0xc0, !PT ;  /* 0xfffffbff16167812 */ /* 0x000fd600078ec0ff */
        /* <DEDUP_REMOVED lines=62> */
.L_x_1575:
        /* <DEDUP_REMOVED lines=34> */
.L_x_1446:
[----:B------:R-:W-:Y:S02]  /*197e0*/  PLOP3.LUT P1, PT, P1, P0, PT, 0xa2, 0x0 ;  /* 0x000000000000781c */ /* 0x000fe40000f21472 */
[----:B------:R-:W-:-:S08]  /*197f0*/  @P0 R2UR P1, UR4, R27 ;  /* 0x000000001b0402ca */ /* 0x000fd00000020000 */
[----:B------:R-:W-:-:S05]  /*19800*/  @P0 PLOP3.LUT P0, PT, P1, PT, PT, 0x80, 0x0 ;  /* 0x000000000000081c */ /* 0x000fca0000f0f070 */
[----:B------:R-:W-:Y:S01]  /*19810*/  @!P1 SYNCS.ARRIVE.TRANS64.RED.A0T1 RZ, [UR4+0x38850], RZ ;  /* 0x038850ffffff99a7 */ /* 0x000fe20008200404 */
[----:B------:R-:W-:Y:S07]  /*19820*/  @!P1 ARRIVES.LDGSTSBAR.64.TRANSCNT [UR4+0x38850] ;  /* 0x03885000ff0099b0 */ /* 0x000fee0008000a84 */
[----:B------:R-:W-:Y:S05]  /*19830*/  @P0 BRA.U.ANY `(.L_x_1446) ;  /* 0xfffffffd00e80947 */ /* 0x000fea000393ffff */
[----:B------:R-:W-:Y:S01]  /*19840*/  NOP ;  /* 0x0000000000007918 */ /* 0x000fe20000000000 */
[----:B-1----:R-:W2:Y:S02]  /*19850*/  LDL R2, [R1+0x4c] ;  /* 0x00004c0001027983 */ /* 0x002ea40000100800 */
[----:B--2---:R-:W-:-:S13]  /*19860*/  ISETP.NE.AND P2, PT, R2, 0x3, PT ;  /* 0x000000030200780c */ /* 0x004fda0003f45270 */
[----:B------:R-:W-:Y:S05]  /*19870*/  @!P2 BRA `(.L_x_1447) ;  /* 0x000000000004a947 */ /* 0x000fea0003800000 */
[----:B------:R-:W-:Y:S01]  /*19880*/  BPT.TRAP 0x1 ;  /* 0x000000040000795c */ /* 0x000fe20000300000 */
.L_x_1447:
        /* <DEDUP_REMOVED lines=9> */
[----:B--2---:R-:W-:Y:S02]  /*19920*/  LOP3.LUT R2, R2, 0x40, RZ, 0xc0, !PT ;  /* 0x0000004002027812 */ /* 0x004fe400078ec0ff */
[----:B---3--:R-:W-:Y:S02]  /*19930*/  LEA.HI.SX32 R7, R3, 0xfffffffe, 0x1a ;  /* 0xfffffffe03077811 */ /* 0x008fe400078fd2ff */
[----:B------:R-:W-:-:S07]  /*19940*/  SHF.R.U32.HI R33, RZ, 0x2, R2 ;  /* 0x00000002ff217819 */ /* 0x000fce0000011602 */
.L_x_1462:
[----:B--2---:R-:W2:Y:S01]  /*19950*/  LDL R10, [R1+0x4c] ;  /* 0x00004c00010a7983 */ /* 0x004ea20000100800 */
[----:B0-----:R-:W0:Y:S01]  /*19960*/  LDC R5, c[0x0][0x430] ;  /* 0x00010c00ff057b82 */ /* 0x001e220000000800 */
[----:B-1----:R-:W1:Y:S01]  /*19970*/  S2R R2, SR_TID.X ;  /* 0x0000000000027919 */ /* 0x002e620000002100 */
[----:B---3--:R-:W3:Y:S01]  /*19980*/  S2R R8, SR_TID.X ;  /* 0x0000000000087919 */ /* 0x008ee20000002100 */
[----:B0-----:R-:W-:Y:S02]  /*19990*/  ISETP.NE.AND P0, PT, R5, 0x1, PT ;  /* 0x000000010500780c */ /* 0x001fe40003f05270 */
[----:B-1----:R-:W-:-:S11]  /*199a0*/  LOP3.LUT R2, R2, 0x7f, RZ, 0xc0, !PT ;  /* 0x0000007f02027812 */ /* 0x002fd600078ec0ff */
[----:B------:R-:W0:Y:S01]  /*199b0*/  @P0 LDC R6, c[0x0][0x434] ;  /* 0x00010d00ff060b82 */ /* 0x000e220000000800 */
[----:B---3--:R-:W-:Y:S01]  /*199c0*/  IMAD.SHL.U32 R8, R8, 0x10, RZ ;  /* 0x0000001008087824 */ /* 0x008fe200078e00ff */
[----:B------:R-:W-:-:S04]  /*199d0*/  SHF.R.U32.HI R2, RZ, 0x3, R2 ;  /* 0x00000003ff027819 */ /* 0x000fc80000011602 */
[----:B------:R-:W-:Y:S02]  /*199e0*/  LOP3.LUT R8, R2, 0x70, R8, 0xf8, !PT ;  /* 0x0000007002087812 */ /* 0x000fe400078ef808 */
[----:B------:R-:W1:Y:S02]  /*199f0*/  @P0 LDC R3, c[0x0][0x438] ;  /* 0x00010e00ff030b82 */ /* 0x000e640000000800 */
[----:B------:R-:W-:Y:S01]  /*19a00*/  ISETP.GT.U32.AND P1, PT, R8, 0x3f, PT ;  /* 0x0000003f0800780c */ /* 0x000fe20003f24070 */
[----:B------:R-:W-:-:S04]  /*19a10*/  IMAD R4, R7, 0x40, R34 ;  /* 0x0000004007047824 */ /* 0x000fc800078e0222 */
[----:B------:R-:W-:-:S08]  /*19a20*/  IMAD.IADD R4, R8, 0x1, R4 ;  /* 0x0000000108047824 */ /* 0x000fd000078e0204 */
[----:B------:R-:W3:Y:S01]  /*19a30*/  @!P1 LDC.64 R8, c[0x0][0x428] ;  /* 0x00010a00ff089b82 */ /* 0x000ee20000000a00 */
[----:B0-----:R-:W-:-:S04]  /*19a40*/  @P0 IMAD.HI.U32 R6, R4, R6, RZ ;  /* 0x0000000604060227 */ /* 0x001fc800078e00ff */
[----:B------:R-:W-:Y:S01]  /*19a50*/  IMAD.MOV.U32 R2, RZ, RZ, R4 ;  /* 0x000000ffff027224 */ /* 0x000fe200078e0004 */
[----:B-1----:R-:W-:-:S05]  /*19a60*/  @P0 SHF.R.U32.HI R2, RZ, R3, R6 ;  /* 0x00000003ff020219 */ /* 0x002fca0000011606 */
[----:B------:R-:W-:-:S04]  /*19a70*/  IMAD.MOV R3, RZ, RZ, -R2 ;  /* 0x000000ffff037224 */ /* 0x000fc800078e0a02 */
[----:B------:R-:W-:Y:S01]  /*19a80*/  IMAD R5, R5, R3, R4 ;  /* 0x0000000305057224 */ /* 0x000fe200078e0204 */
[--C-:B------:R-:W-:Y:S01]  /*19a90*/  @!P1 SHF.R.S32.HI R3, RZ, 0x1f, R2.reuse ;  /* 0x0000001fff039819 */ /* 0x100fe20000011402 */
[-C--:B---3--:R-:W-:Y:S02]  /*19aa0*/  @!P1 IMAD R4, R35, R8.reuse, RZ ;  /* 0x0000000823049224 */ /* 0x088fe400078e02ff */
[----:B------:R-:W-:-:S04]  /*19ab0*/  @!P1 IMAD.WIDE.U32 R2, R32, R8, R2 ;  /* 0x0000000820029225 */ /* 0x000fc800078e0002 */
[----:B------:R-:W-:Y:S02]  /*19ac0*/  @!P1 IMAD R4, R32, R9, R4 ;  /* 0x0000000920049224 */ /* 0x000fe400078e0204 */
[----:B------:R-:W0:Y:S02]  /*19ad0*/  @!P1 LDC.64 R8, c[0x0][0x418] ;  /* 0x00010600ff089b82 */ /* 0x000e240000000a00 */
[----:B------:R-:W-:Y:S02]  /*19ae0*/  @!P1 IMAD.IADD R3, R4, 0x1, R3 ;  /* 0x0000000104039824 */ /* 0x000fe400078e0203 */
[----:B------:R-:W-:Y:S02]  /*19af0*/  IMAD.MOV.U32 R4, RZ, RZ, RZ ;  /* 0x000000ffff047224 */ /* 0x000fe400078e00ff */
[----:B------:R-:W-:Y:S01]  /*19b00*/  VIADD R25, R25, 0x1 ;  /* 0x0000000119197836 */ /* 0x000fe20000000000 */
[----:B0-----:R-:W-:-:S04]  /*19b10*/  @!P1 LEA R8, P0, R2, R8, 0x2 ;  /* 0x0000000802089211 */ /* 0x001fc800078010ff */
[----:B------:R-:W-:Y:S02]  /*19b20*/  @!P1 LEA.HI.X R9, R2, R9, R3, 0x2, P0 ;  /* 0x0000000902099211 */ /* 0x000fe400000f1403 */
[----:B------:R-:W-:-:S03]  /*19b30*/  ISETP.NE.AND P0, PT, R25, 0x2, PT ;  /* 0x000000021900780c */ /* 0x000fc60003f05270 */
[----:B------:R0:W5:Y:S01]  /*19b40*/  @!P1 LDG.E R4, desc[UR40][R8.64] ;  /* 0x0000002808049981 */ /* 0x000162000c1e1900 */
[----:B------:R-:W-:Y:S01]  /*19b50*/  SEL R2, RZ, 0x1, P0 ;  /* 0x00000001ff027807 */ /* 0x000fe20000000000 */
[----:B------:R-:W-:Y:S05]  /*19b60*/  YIELD ;  /* 0x0000000000007946 */ /* 0x000fea0003800000 */
[----:B------:R-:W-:Y:S01]  /*19b70*/  LOP3.LUT R28, R28, R2, RZ, 0x3c, !PT ;  /* 0x000000021c1c7212 */ /* 0x000fe200078e3cff */
[----:B------:R-:W-:Y:S01]  /*19b80*/  IMAD.MOV.U32 R2, RZ, RZ, R7 ;  /* 0x000000ffff027224 */ /* 0x000fe200078e0007 */
[----:B------:R-:W-:Y:S01]  /*19b90*/  SEL R25, R25, RZ, P0 ;  /* 0x000000ff19197207 */ /* 0x000fe20000000000 */
[----:B------:R-:W-:-:S03]  /*19ba0*/  VIADD R7, R7, 0xffffffff ;  /* 0xffffffff07077836 */ /* 0x000fc60000000000 */
[----:B------:R-:W-:Y:S02]  /*19bb0*/  ISETP.GT.AND P3, PT, R2, RZ, PT ;  /* 0x000000ff0200720c */ /* 0x000fe40003f64270 */
[----:B--2---:R-:W-:-:S13]  /*19bc0*/  ISETP.NE.AND P1, PT, R10, 0x3, PT ;  /* 0x000000030a00780c */ /* 0x004fda0003f25270 */
[----:B0-----:R-:W-:Y:S05]  /*19bd0*/  @!P1 BRA `(.L_x_1450) ;  /* 0x0000000000049947 */ /* 0x001fea0003800000 */
[----:B------:R-:W-:Y:S01]  /*19be0*/  BPT.TRAP 0x1 ;  /* 0x000000040000795c */ /* 0x000fe20000300000 */
.L_x_1450:
[----:B------:R-:W-:Y:S01]  /*19bf0*/  IMAD R6, R25, 0x8, R23 ;  /* 0x0000000819067824 */ /* 0x000fe200078e0217 */
[----:B------:R-:W-:Y:S01]  /*19c00*/  SHF.L.U32 R21, R28, 0x1f, RZ ;  /* 0x0000001f1c157819 */ /* 0x000fe200000006ff */
[----:B------:R-:W-:Y:S01]  /*19c10*/  BSSY B1, `(.L_x_1451) ;  /* 0x0000004000017945 */ /* 0x000fe20003800000 */
[----:B------:R-:W-:Y:S02]  /*19c20*/  SHF.R.S32.HI R9, RZ, 0x1f, R5 ;  /* 0x0000001fff097819 */ /* 0x000fe40000011405 */
[----:B------:R-:W0:Y:S02]  /*19c30*/  SYNCS.PHASECHK.TRANS64.TRYWAIT P0, [R6+URZ+0x38840], R21 ;  /* 0x03884015060075a7 */ /* 0x000e24000800017f */
[----:B0-----:R-:W-:Y:S05]  /*19c40*/  @!P0 BRA `(.L_x_1452) ;  /* 0x0000004400e88947 */ /* 0x001fea0003800000 */
.L_x_1576:
[----:B------:R-:W-:Y:S05]  /*19c50*/  BSYNC B1 ;  /* 0x0000000000017941 */ /* 0x000fea0003800000 */
.L_x_1451:
        /* <DEDUP_REMOVED lines=42> */
.L_x_1586:
        /* <DEDUP_REMOVED lines=8> */
.L_x_1454:
[----:B------:R-:W-:Y:S02]  /*19f80*/  PLOP3.LUT P1, PT, P1, P0, PT, 0xa2, 0x0 ;  /* 0x000000000000781c */ /* 0x000fe40000f21472 */
[----:B------:R-:W-:-:S08]  /*19f90*/  @P0 R2UR P1, UR4, R6 ;  /* 0x00000000060402ca */ /* 0x000fd00000020000 */
[----:B------:R-:W-:-:S05]  /*19fa0*/  @P0 PLOP3.LUT P0, PT, P1, PT, PT, 0x80, 0x0 ;  /* 0x000000000000081c */ /* 0x000fca0000f0f070 */
[----:B------:R-:W-:Y:S01]  /*19fb0*/  @!P1 SYNCS.ARRIVE.TRANS64.RED.A0T1 RZ, [UR4+0x38830], RZ ;  /* 0x038830ffffff99a7 */ /* 0x000fe20008200404 */
[----:B------:R-:W-:Y:S07]  /*19fc0*/  @!P1 ARRIVES.LDGSTSBAR.64.TRANSCNT [UR4+0x38830] ;  /* 0x03883000ff0099b0 */ /* 0x000fee0008000a84 */
[----:B------:R-:W-:Y:S05]  /*19fd0*/  @P0 BRA.U.ANY `(.L_x_1454) ;  /* 0xfffffffd00e80947 */ /* 0x000fea000393ffff */
[----:B------:R-:W-:Y:S01]  /*19fe0*/  NOP ;  /* 0x0000000000007918 */ /* 0x000fe20000000000 */
[----:B--2---:R-:W2:Y:S02]  /*19ff0*/  LDL R2, [R1+0x4c] ;  /* 0x00004c0001027983 */ /* 0x004ea40000100800 */
[----:B--2---:R-:W-:-:S13]  /*1a000*/  ISETP.NE.AND P2, PT, R2, 0x3, PT ;  /* 0x000000030200780c */ /* 0x004fda0003f45270 */
[----:B------:R-:W-:Y:S05]  /*1a010*/  @!P2 BRA `(.L_x_1455) ;  /* 0x000000000004a947 */ /* 0x000fea0003800000 */
[----:B------:R-:W-:Y:S01]  /*1a020*/  BPT.TRAP 0x1 ;  /* 0x000000040000795c */ /* 0x000fe20000300000 */
.L_x_1455:
[----:B------:R2:W-:Y:S01]  /*1a030*/  SYNCS.ARRIVE.TRANS64.A1T0 RZ, [R6+URZ+0x38830], RZ ;  /* 0x038830ff06ff79a7 */ /* 0x0005e2000810003f */
[----:B------:R-:W-:Y:S05]  /*1a040*/  @!P2 BRA `(.L_x_1456) ;  /* 0x000000000004a947 */ /* 0x000fea0003800000 */
[----:B------:R-:W-:Y:S01]  /*1a050*/  BPT.TRAP 0x1 ;  /* 0x000000040000795c */ /* 0x000fe20000300000 */
.L_x_1456:
[----:B------:R-:W3:Y:S01]  /*1a060*/  SYNCS.PHASECHK.TRANS64.TRYWAIT P0, [R6+URZ+0x38860], R21 ;  /* 0x03886015060075a7 */ /* 0x000ee2000800017f */
[----:B------:R-:W-:Y:S04]  /*1a070*/  BSSY B1, `(.L_x_1457) ;  /* 0x0000002000017945 */ /* 0x000fe80003800000 */
[----:B---3--:R-:W-:Y:S05]  /*1a080*/  @!P0 BRA `(.L_x_1458) ;  /* 0x0000004800088947 */ /* 0x008fea0003800000 */
.L_x_1587:
[----:B------:R-:W-:Y:S05]  /*1a090*/  BSYNC B1 ;  /* 0x0000000000017941 */ /* 0x000fea0003800000 */
.L_x_1457:
[----:B------:R-:W-:Y:S01]  /*1a0a0*/  ULDC.64 UR4, c[0x0][0x328] ;  /* 0x0000ca0000047ab9 */ /* 0x000fe20000000a00 */
[C---:B------:R-:W-:Y:S01]  /*1a0b0*/  LOP3.LUT P5, RZ, R22.reuse, 0x8, RZ, 0xc0, !PT ;  /* 0x0000000816ff7812 */ /* 0x040fe200078ac0ff */
[----:B------:R-:W-:Y:S01]  /*1a0c0*/  IMAD R9, R9, UR4, RZ ;  /* 0x0000000409097c24 */ /* 0x000fe2000f8e02ff */
[----:B------:R-:W-:Y:S01]  /*1a0d0*/  LOP3.LUT P4, RZ, R22, 0x4, RZ, 0xc0, !PT ;  /* 0x0000000416ff7812 */ /* 0x000fe2000788c0ff */
[----:B------:R-:W-:-:S04]  /*1a0e0*/  IMAD.WIDE.U32 R2, R5, UR4, RZ ;  /* 0x0000000405027c25 */ /* 0x000fc8000f8e00ff */
[----:B------:R-:W-:Y:S01]  /*1a0f0*/  IMAD R9, R5, UR5, R9 ;  /* 0x0000000505097c24 */ /* 0x000fe2000f8e0209 */
[----:B------:R-:W-:Y:S01]  /*1a100*/  ULDC.64 UR4, c[0x0][0x338] ;  /* 0x0000ce0000047ab9 */ /* 0x000fe20000000a00 */
[----:B-1----:R-:W-:Y:S02]  /*1a110*/  IMAD R17, R25, 0x7000, R8 ;  /* 0x0000700019117824 */ /* 0x002fe400078e0208 */
        /* <DEDUP_REMOVED lines=15> */
[----:B------:R-:W1:Y:S01]  /*1a210*/  SHFL.IDX PT, R2, R9, RZ, 0x181f ;  /* 0x00181fff09027589 */ /* 0x000e6200000e0000 */
[C---:B------:R-:W-:Y:S01]  /*1a220*/  LOP3.LUT P1, RZ, R22.reuse, 0x80, RZ, 0xc0, !PT ;  /* 0x0000008016ff7812 */ /* 0x040fe2000782c0ff */
[----:B------:R-:W-:Y:S01]  /*1a230*/  IMAD R17, R17, 0x2, R23 ;  /* 0x0000000211117824 */ /* 0x000fe200078e0217 */
[C---:B------:R-:W-:Y:S01]  /*1a240*/  LOP3.LUT P2, RZ, R22.reuse, 0x40, RZ, 0xc0, !PT ;  /* 0x0000004016ff7812 */ /* 0x040fe2000784c0ff */
[----:B------:R-:W4:Y:S01]  /*1a250*/  SHFL.IDX PT, R3, R10, RZ, 0x181f ;  /* 0x00181fff0a037589 */ /* 0x000f2200000e0000 */
[----:B------:R-:W-:-:S03]  /*1a260*/  LOP3.LUT R22, R22, 0xfff7ffff, RZ, 0xc0, !PT ;  /* 0xfff7ffff16167812 */ /* 0x000fc600078ec0ff */
[----:B------:R-:W5:Y:S01]  /*1a270*/  SHFL.IDX PT, R14, R9, 0x1, 0x181f ;  /* 0x00381f00090e7f89 */ /* 0x000f6200000e0000 */
[----:B------:R-:W-:-:S03]  /*1a280*/  @P3 LOP3.LUT R22, R22, 0x80000, RZ, 0xfc, !PT ;  /* 0x0008000016163812 */ /* 0x000fc600078efcff */
[----:B------:R-:W0:Y:S01]  /*1a290*/  SHFL.IDX PT, R5, R10, 0x1, 0x181f ;  /* 0x00381f000a057f89 */ /* 0x000e2200000e0000 */
[C---:B------:R-:W-:Y:S02]  /*1a2a0*/  LOP3.LUT P3, RZ, R22.reuse, 0x20, RZ, 0xc0, !PT ;  /* 0x0000002016ff7812 */ /* 0x040fe4000786c0ff */
[C---:B------:R-:W-:Y:S01]  /*1a2b0*/  LOP3.LUT P6, RZ, R22.reuse, 0x10, RZ, 0xc0, !PT ;  /* 0x0000001016ff7812 */ /* 0x040fe200078cc0ff */
[----:B------:R-:W-:Y:S01]  /*1a2c0*/  SHFL.IDX PT, R8, R10, 0x2, 0x181f ;  /* 0x00581f000a087f89 */ /* 0x000fe200000e0000 */
[----:B------:R-:W-:-:S03]  /*1a2d0*/  LOP3.LUT R22, R22, 0xffdfffff, RZ, 0xc0, !PT ;  /* 0xffdfffff16167812 */ /* 0x000fc600078ec0ff */
[----:B------:R-:W-:Y:S01]  /*1a2e0*/  SHFL.IDX PT, R10, R10, 0x3, 0x181f ;  /* 0x00781f000a0a7f89 */ /* 0x000fe200000e0000 */
[----:B-1----:R-:W-:-:S05]  /*1a2f0*/  IADD3 R2, P0, R2, R0, RZ ;  /* 0x0000000002027210 */ /* 0x002fca0007f1e0ff */
[----:B------:R-:W-:Y:S01]  /*1a300*/  @P3 LOP3.LUT R22, R22, 0x200000, RZ, 0xfc, !PT ;  /* 0x0020000016163812 */ /* 0x000fe200078efcff */
[----:B----4-:R-:W-:Y:S01]  /*1a310*/  IMAD.X R3, RZ, RZ, R3, P0 ;  /* 0x000000ffff037224 */ /* 0x010fe200000e0603 */
[----:B------:R-:W-:-:S04]  /*1a320*/  ISETP.NE.U32.AND P0, PT, R33, RZ, PT ;  /* 0x000000ff2100720c */ /* 0x000fc80003f05070 */
[----:B------:R-:W-:Y:S01]  /*1a330*/  LDGSTS.E.BYPASS.LTC128B.128 [R17+0x400], desc[UR40][R2.64], !P1 ;  /* 0x0040000002117fae */ /* 0x000fe2000c901d68 */
[----:B------:R-:W-:-:S03]  /*1a340*/  ISETP.NE.U32.AND P1, PT, R31, RZ, PT ;  /* 0x000000ff1f00720c */ /* 0x000fc60003f25070 */
[----:B------:R-:W-:Y:S01]  /*1a350*/  LDGSTS.E.BYPASS.LTC128B.128 [R17+0x2400], desc[UR40][R2.64+0x80], !P2 ;  /* 0x0240008002117fae */ /* 0x000fe2000d101d68 */
[----:B-----5:R-:W-:-:S03]  /*1a360*/  IADD3 R4, P2, R14, R0, RZ ;  /* 0x000000000e047210 */ /* 0x020fc60007f5e0ff */
[----:B------:R-:W-:Y:S01]  /*1a370*/  LDGSTS.E.BYPASS.LTC128B.128 [R17+0x4400], desc[UR40][R2.64+0x100], !P3 ;  /* 0x0440010002117fae */ /* 0x000fe2000d901d68 */
[C---:B------:R-:W-:Y:S01]  /*1a380*/  LOP3.LUT P3, RZ, R22.reuse, 0x80, RZ, 0xc0, !PT ;  /* 0x0000008016ff7812 */ /* 0x040fe2000786c0ff */
[----:B0-----:R-:W-:Y:S01]  /*1a390*/  IMAD.X R5, RZ, RZ, R5, P2 ;  /* 0x000000ffff057224 */ /* 0x001fe200010e0605 */
        /* <DEDUP_REMOVED lines=33> */
.L_x_1597:
[----:B------:R-:W-:Y:S02]  /*1a5b0*/  LOP3.LUT R22, R22, 0xffefffff, RZ, 0xc0, !PT ;  /* 0xffefffff16167812 */ /* 0x000fe400078ec0ff */
[----:B-1----:R-:W-:Y:S02]  /*1a5c0*/  IADD3 R2, P2, R14, R0, RZ ;  /* 0x000000000e027210 */ /* 0x002fe40007f5e0ff */
        /* <DEDUP_REMOVED lines=23> */
.L_x_1460:
[----:B------:R-:W-:Y:S02]  /*1a740*/  PLOP3.LUT P1, PT, P1, P0, PT, 0xa2, 0x0 ;  /* 0x000000000000781c */ /* 0x000fe40000f21472 */
[----:B------:R-:W-:-:S08]  /*1a750*/  @P0 R2UR P1, UR4, R6 ;  /* 0x00000000060402ca */ /* 0x000fd00000020000 */
[----:B------:R-:W-:-:S05]  /*1a760*/  @P0 PLOP3.LUT P0, PT, P1, PT, PT, 0x80, 0x0 ;  /* 0x000000000000081c */ /* 0x000fca0000f0f070 */
[----:B------:R-:W-:Y:S01]  /*1a770*/  @!P1 SYNCS.ARRIVE.TRANS64.RED.A0T1 RZ, [UR4+0x38850], RZ ;  /* 0x038850ffffff99a7 */ /* 0x000fe20008200404 */
[----:B------:R-:W-:Y:S07]  /*1a780*/  @!P1 ARRIVES.LDGSTSBAR.64.TRANSCNT [UR4+0x38850] ;  /* 0x03885000ff0099b0 */ /* 0x000fee0008000a84 */
[----:B------:R-:W-:Y:S05]  /*1a790*/  @P0 BRA.U.ANY `(.L_x_1460) ;  /* 0xfffffffd00e80947 */ /* 0x000fea000393ffff */
[----:B------:R-:W-:Y:S01]  /*1a7a0*/  NOP ;  /* 0x0000000000007918 */ /* 0x000fe20000000000 */
[----:B0-----:R-:W4:Y:S02]  /*1a7b0*/  LDL R2, [R1+0x4c] ;  /* 0x00004c0001027983 */ /* 0x001f240000100800 */
[----:B----4-:R-:W-:-:S13]  /*1a7c0*/  ISETP.NE.AND P2, PT, R2, 0x3, PT ;  /* 0x000000030200780c */ /* 0x010fda0003f45270 */
[----:B------:R-:W-:Y:S05]  /*1a7d0*/  @!P2 BRA `(.L_x_1461) ;  /* 0x000000000004a947 */ /* 0x000fea0003800000 */
[----:B------:R-:W-:Y:S01]  /*1a7e0*/  BPT.TRAP 0x1 ;  /* 0x000000040000795c */ /* 0x000fe20000300000 */
.L_x_1461:
[----:B------:R1:W-:Y:S01]  /*1a7f0*/  SYNCS.ARRIVE.TRANS64.A1T0 RZ, [R6+URZ+0x38850], RZ ;  /* 0x038850ff06ff79a7 */ /* 0x0003e2000810003f */
[----:B------:R-:W-:Y:S05]  /*1a800*/  @P3 BRA `(.L_x_1462) ;  /* 0xfffffff000503947 */ /* 0x000fea000383ffff */
.L_x_1449:
[----:B------:R-:W-:Y:S05]  /*1a810*/  BSYNC B0 ;  /* 0x0000000000007941 */ /* 0x000fea0003800000 */
.L_x_1448:
        /* <DEDUP_REMOVED lines=21> */
.L_x_1464:
[----:B------:R-:W-:Y:S05]  /*1a970*/  BSYNC B0 ;  /* 0x0000000000007941 */ /* 0x000fea0003800000 */
.L_x_1463:
[----:B------:R-:W-:-:S07]  /*1a980*/  SEL R25, R25, RZ, P0 ;  /* 0x000000ff19197207 */ /* 0x000fce0000000000 */
.L_x_1417:
[----:B------:R-:W-:Y:S05]  /*1a990*/  BSYNC B7 ;  /* 0x0000000000077941 */ /* 0x000fea0003800000 */
.L_x_1415:
        /* <DEDUP_REMOVED lines=11> */
.L_x_1465:
        /* <DEDUP_REMOVED lines=36> */
.L_x_1607:
[----:B------:R-:W-:Y:S02]  /*1ac90*/  ULDC UR4, c[0x0][0xd38] ;  /* 0x00034e0000047ab9 */ /* 0x000fe40000000800 */
[----:B------:R-:W-:-:S04]  /*1aca0*/  IMAD.U32 R16, RZ, RZ, UR4 ;  /* 0x00000004ff107e24 */ /* 0x000fc8000f8e00ff */
[----:B-1----:R-:W-:-:S04]  /*1acb0*/  IMAD R5, R14, R16, RZ ;  /* 0x000000100e057224 */ /* 0x002fc800078e02ff */
[----:B------:R-:W-:-:S05]  /*1acc0*/  IMAD.IADD R4, R4, 0x1, R5 ;  /* 0x0000000104047824 */ /* 0x000fca00078e0205 */
[----:B------:R-:W-:-:S13]  /*1acd0*/  ISETP.GT.AND P6, PT, R4, R0, PT ;  /* 0x000000000400720c */ /* 0x000fda0003fc4270 */
[----:B------:R-:W-:Y:S05]  /*1ace0*/  @P6 BRA `(.L_x_1468) ;  /* 0x00000000009c6947 */ /* 0x000fea0003800000 */
.L_x_1473:
[----:B------:R-:W1:Y:S01]  /*1acf0*/  LDC R6, c[0x0][0xd3c] ;  /* 0x00034f00ff067b82 */ /* 0x000e620000000800 */
[----:B------:R-:W-:-:S05]  /*1ad00*/  VIADD R19, R19, 0x1f ;  /* 0x0000001f13137836 */ /* 0x000fca0000000000 */
[----:B-1----:R-:W-:-:S13]  /*1ad10*/  ISETP.GE.AND P6, PT, R19, R6, PT ;  /* 0x000000061300720c */ /* 0x002fda0003fc6270 */
[----:B------:R-:W-:Y:S05]  /*1ad20*/  @P6 BRA `(.L_x_1469) ;  /* 0x0000000400446947 */ /* 0x000fea0003800000 */
[----:B------:R-:W1:Y:S01]  /*1ad30*/  S2R R2, SR_TID.X ;  /* 0x0000000000027919 */ /* 0x000e620000002100 */
[----:B------:R-:W-:Y:S01]  /*1ad40*/  BSSY B0, `(.L_x_1470) ;  /* 0x0000009000007945 */ /* 0x000fe20003800000 */
[----:B-1----:R-:W-:-:S05]  /*1ad50*/  LOP3.LUT R2, R2, 0x1f, RZ, 0xc0, !PT ;  /* 0x0000001f02027812 */ /* 0x002fca00078ec0ff */
[----:B------:R-:W-:Y:S02]  /*1ad60*/  IMAD.IADD R5, R19, 0x1, R2 ;  /* 0x0000000113057824 */ /* 0x000fe400078e0202 */
[----:B------:R-:W-:-:S03]  /*1ad70*/  IMAD.MOV.U32 R2, RZ, RZ, RZ ;  /* 0x000000ffff027224 */ /* 0x000fc600078e00ff */
[----:B------:R-:W-:-:S13]  /*1ad80*/  ISETP.GE.OR P6, PT, R5, R6, !P0 ;  /* 0x000000060500720c */ /* 0x000fda00047c6670 */
[----:B------:R-:W-:Y:S05]  /*1ad90*/  @P6 BRA `(.L_x_1471) ;  /* 0x00000000000c6947 */ /* 0x000fea0003800000 */
[----:B0-----:R-:W0:Y:S02]  /*1ada0*/  LDC.64 R2, c[0x0][0xd80] ;  /* 0x00036000ff027b82 */ /* 0x001e240000000a00 */
[----:B0-----:R-:W-:-:S06]  /*1adb0*/  IMAD.WIDE R2, R5, 0x4, R2 ;  /* 0x0000000405027825 */ /* 0x001fcc00078e0202 */
[----:B------:R1:W5:Y:S02]  /*1adc0*/  LDG.E R2, desc[UR40][R2.64] ;  /* 0x0000002802027981 */ /* 0x000364000c1e1900 */
.L_x_1471:
[----:B------:R-:W-:Y:S05]  /*1add0*/  BSYNC B0 ;  /* 0x0000000000007941 */ /* 0x000fea0003800000 */
.L_x_1470:
        /* <DEDUP_REMOVED lines=18> */
.L_x_1615:
[----:B------:R-:W-:Y:S02]  /*1af00*/  ULDC UR4, c[0x0][0xd38] ;  /* 0x00034e0000047ab9 */ /* 0x000fe40000000800 */
[----:B------:R-:W-:-:S04]  /*1af10*/  IMAD.U32 R16, RZ, RZ, UR4 ;  /* 0x00000004ff107e24 */ /* 0x000fc8000f8e00ff */
[----:B-1----:R-:W-:-:S04]  /*1af20*/  IMAD R5, R14, R16, RZ ;  /* 0x000000100e057224 */ /* 0x002fc800078e02ff */
[----:B------:R-:W-:-:S05]  /*1af30*/  IMAD.IADD R4, R5, 0x1, R4 ;  /* 0x0000000105047824 */ /* 0x000fca00078e0204 */
[----:B------:R-:W-:-:S13]  /*1af40*/  ISETP.GT.AND P6, PT, R4, R0, PT ;  /* 0x000000000400720c */ /* 0x000fda0003fc4270 */
[----:B------:R-:W-:Y:S05]  /*1af50*/  @!P6 BRA `(.L_x_1473) ;  /* 0xfffffffc0064e947 */ /* 0x000fea000383ffff */
.L_x_1468:
        /* <DEDUP_REMOVED lines=8> */
.L_x_1619:
[----:B------:R-:W-:Y:S01]  /*1afe0*/  ISETP.NE.AND P0, PT, R6, RZ, PT ;  /* 0x000000ff0600720c */ /* 0x000fe20003f05270 */
[----:B------:R-:W-:-:S12]  /*1aff0*/  IMAD.MOV.U32 R14, RZ, RZ, RZ ;  /* 0x000000ffff0e7224 */ /* 0x000fd800078e00ff */
[----:B------:R-:W-:Y:S05]  /*1b000*/  @!P0 BRA `(.L_x_1475) ;  /* 0x0000000000108947 */ /* 0x000fea0003800000 */
[----:B------:R-:W-:Y:S01]  /*1b010*/  UMOV UR4, 0xffffffff ;  /* 0xffffffff00047882 */ /* 0x000fe20000000000 */
[----:B------:R-:W-:Y:S02]  /*1b020*/  VIADD R12, R4, 0xffffffff ;  /* 0xffffffff040c7836 */ /* 0x000fe40000000000 */
[----:B------:R-:W-:Y:S05]  /*1b030*/  BRA.DIV UR4, `(.L_x_1476) ;  /* 0x0000004a04347947 */ /* 0x000fea000b800000 */
[----:B------:R3:W4:Y:S02]  /*1b040*/  SHFL.IDX PT, R14, R3, R12, 0x1f ;  /* 0x00001f0c030e7589 */ /* 0x00072400000e0000 */
.L_x_1475:
[----:B--2---:R-:W-:Y:S01]  /*1b050*/  IABS R6, R17 ;  /* 0x0000001100067213 */ /* 0x004fe20000000000 */
[----:B----4-:R-:W-:Y:S02]  /*1b060*/  IMAD R16, R14, R16, R5 ;  /* 0x000000100e107224 */ /* 0x010fe400078e0205 */
[----:B------:R-:W-:Y:S01]  /*1b070*/  IMAD.IADD R19, R4, 0x1, R19 ;  /* 0x0000000104137824 */ /* 0x000fe200078e0213 */
        /* <DEDUP_REMOVED lines=28> */
.L_x_1469:
[----:B------:R-:W-:Y:S01]  /*1b240*/  UMOV UR4, URZ ;  /* 0x0000003f00047c82 */ /* 0x000fe20008000000 */
[----:B------:R-:W-:Y:S01]  /*1b250*/  UMOV UR5, URZ ;  /* 0x0000003f00057c82 */ /* 0x000fe20008000000 */
[----:B------:R-:W-:Y:S01]  /*1b260*/  ULDC UR6, c[0x0][0xd3c] ;  /* 0x00034f0000067ab9 */ /* 0x000fe20000000800 */
[----:B------:R-:W-:Y:S02]  /*1b270*/  IMAD.MOV.U32 R16, RZ, RZ, R0 ;  /* 0x000000ffff107224 */ /* 0x000fe400078e0000 */
[----:B------:R-:W-:Y:S02]  /*1b280*/  IMAD.U32 R17, RZ, RZ, UR4 ;  /* 0x00000004ff117e24 */ /* 0x000fe4000f8e00ff */
[----:B------:R-:W-:Y:S02]  /*1b290*/  IMAD.U32 R18, RZ, RZ, UR5 ;  /* 0x00000005ff127e24 */ /* 0x000fe4000f8e00ff */
[----:B------:R-:W-:-:S07]  /*1b2a0*/  IMAD.U32 R19, RZ, RZ, UR6 ;  /* 0x00000006ff137e24 */ /* 0x000fce000f8e00ff */
.L_x_1477:
        /* <DEDUP_REMOVED lines=10> */
.L_x_1466:
[----:B------:R-:W-:Y:S02]  /*1b350*/  ULDC UR4, c[0x0][0xd3c] ;  /* 0x00034f0000047ab9 */ /* 0x000fe40000000800 */
[----:B----4-:R-:W-:-:S13]  /*1b360*/  ISETP.GE.AND P0, PT, R19, UR4, PT ;  /* 0x0000000413007c0c */ /* 0x010fda000bf06270 */
[----:B------:R-:W-:Y:S05]  /*1b370*/  @!P0 BRA `(.L_x_1478) ;  /* 0xffffff8c00dc8947 */ /* 0x000fea000383ffff */
[----:B------:R-:W-:Y:S05]  /*1b380*/  BSYNC B8 ;  /* 0x0000000000087941 */ /* 0x000fea0003800000 */
.L_x_1365:
        /* <DEDUP_REMOVED lines=12> */
.L_x_1622:
[----:B------:R-:W-:Y:S05]  /*1b450*/  BSYNC B0 ;  /* 0x0000000000007941 */ /* 0x000fea0003800000 */
.L_x_1479:
[----:B------:R-:W-:-:S03]  /*1b460*/  UMOV UR4, 0xffffffff ;  /* 0xffffffff00047882 */ /* 0x000fc60000000000 */
[----:B------:R-:W-:Y:S05]  /*1b470*/  BRA.DIV UR4, `(.L_x_1481) ;  /* 0x00000046045c7947 */ /* 0x000fea000b800000 */
[----:B0-----:R-:W0:Y:S02]  /*1b480*/  S2R R0, SR_TID.X ;  /* 0x0000000000007919 */ /* 0x001e240000002100 */
[----:B0-----:R-:W-:-:S04]  /*1b490*/  SHF.R.U32.HI R0, RZ, 0x5, R0 ;  /* 0x00000005ff007819 */ /* 0x001fc80000011600 */
[----:B------:R-:W-:-:S05]  /*1b4a0*/  LOP3.LUT R0, R0, 0x3, RZ, 0xc0, !PT ;  /* 0x0000000300007812 */ /* 0x000fca00078ec0ff */
[----:B------:R0:W1:Y:S02]  /*1b4b0*/  SHFL.IDX PT, R14, R0, RZ, 0x1f ;  /* 0x00001fff000e7589 */ /* 0x00006400000e0000 */
.L_x_1625:
[----:B-1----:R-:W-:-:S13]  /*1b4c0*/  ISETP.NE.AND P0, PT, R14, RZ, PT ;  /* 0x000000ff0e00720c */ /* 0x002fda0003f05270 */
[----:B------:R-:W-:Y:S05]  /*1b4d0*/  @P0 BRA `(.L_x_1234) ;  /* 0x0000000000880947 */ /* 0x000fea0003800000 */
[----:B------:R-:W-:-:S03]  /*1b4e0*/  UMOV UR4, 0xffffffff ;  /* 0xffffffff00047882 */ /* 0x000fc60000000000 */
[----:B------:R-:W-:Y:S05]  /*1b4f0*/  BRA.DIV UR4, `(.L_x_1482) ;  /* 0x0000004604707947 */ /* 0x000fea000b800000 */
[----:B------:R-:W-:-:S13]  /*1b500*/  ELECT P6, URZ, PT ;  /* 0x00000000003f782f */ /* 0x000fda00038c0000 */
.L_x_1628:
[----:B------:R-:W-:Y:S05]  /*1b510*/  @!P6 BRA `(.L_x_1234) ;  /* 0x000000000078e947 */ /* 0x000fea0003800000 */
[----:B0-----:R-:W4:Y:S02]  /*1b520*/  LDL.LU R0, [R1+0x8] ;  /* 0x0000080001007983 */ /* 0x001f240000300800 */
[----:B----4-:R-:W-:-:S04]  /*1b530*/  LOP3.LUT R0, R0, 0x2, RZ, 0xfc, !PT ;  /* 0x0000000200007812 */ /* 0x010fc800078efcff */
[----:B------:R-:W-:-:S13]  /*1b540*/  ISETP.NE.AND P0, PT, R0, 0x3, PT ;  /* 0x000000030000780c */ /* 0x000fda0003f05270 */
[----:B------:R-:W-:Y:S05]  /*1b550*/  @!P0 BRA `(.L_x_1483) ;  /* 0x0000000000048947 */ /* 0x000fea0003800000 */
[----:B------:R-:W-:Y:S01]  /*1b560*/  BPT.TRAP 0x1 ;  /* 0x000000040000795c */ /* 0x000fe20000300000 */
.L_x_1483:
[C---:B------:R-:W-:Y:S01]  /*1b570*/  IMAD R5, R25.reuse, 0x8, R4 ;  /* 0x0000000819057824 */ /* 0x040fe200078e0204 */
[----:B------:R-:W-:Y:S01]  /*1b580*/  SHF.L.U32 R0, R28, 0x1f, RZ ;  /* 0x0000001f1c007819 */ /* 0x000fe200000006ff */
[----:B------:R-:W-:-:S03]  /*1b590*/  VIADD R25, R25, 0x1 ;  /* 0x0000000119197836 */ /* 0x000fc60000000000 */
[----:B------:R-:W0:Y:S02]  /*1b5a0*/  SYNCS.PHASECHK.TRANS64.TRYWAIT P1, [R5+URZ+0x38840], R0 ;  /* 0x03884000050075a7 */ /* 0x000e24000802017f */
[----:B------:R-:W-:-:S04]  /*1b5b0*/  ISETP.NE.AND P2, PT, R25, 0x2, PT ;  /* 0x000000021900780c */ /* 0x000fc80003f45270 */
[----:B------:R-:W-:Y:S01]  /*1b5c0*/  SEL R3, RZ, 0x1, P2 ;  /* 0x00000001ff037807 */ /* 0x000fe20001000000 */
[----:B0-----:R-:W-:Y:S08]  /*1b5d0*/  @!P1 BRA `(.L_x_1484) ;  /* 0x0000004400589947 */ /* 0x001ff00003800000 */
.L_x_1629:
[----:B------:R-:W-:Y:S02]  /*1b5e0*/  SEL R25, R25, RZ, P2 ;  /* 0x000000ff19197207 */ /* 0x000fe40001000000 */
[----:B------:R-:W-:Y:S01]  /*1b5f0*/  LOP3.LUT R2, R28, R3, RZ, 0x3c, !PT ;  /* 0x000000031c027212 */ /* 0x000fe200078e3cff */
[----:B------:R-:W-:Y:S06]  /*1b600*/  @!P0 BRA `(.L_x_1485) ;  /* 0x0000000000048947 */ /* 0x000fec0003800000 */
[----:B------:R-:W-:Y:S01]  /*1b610*/  BPT.TRAP 0x1 ;  /* 0x000000040000795c */ /* 0x000fe20000300000 */
.L_x_1485:
[----:B------:R-:W-:Y:S01]  /*1b620*/  IMAD R25, R25, 0x8, R4 ;  /* 0x0000000819197824 */ /* 0x000fe200078e0204 */
[----:B------:R-:W-:-:S04]  /*1b630*/  SHF.L.U32 R2, R2, 0x1f, RZ ;  /* 0x0000001f02027819 */ /* 0x000fc800000006ff */
[----:B------:R-:W1:Y:S02]  /*1b640*/  SYNCS.PHASECHK.TRANS64.TRYWAIT P1, [R25+URZ+0x38840], R2 ;  /* 0x03884002190075a7 */ /* 0x000e64000802017f */
[----:B-1----:R-:W-:Y:S05]  /*1b650*/  @!P1 BRA `(.L_x_1486) ;  /* 0x00000044004c9947 */ /* 0x002fea0003800000 */
.L_x_1630:
[----:B------:R-:W-:Y:S05]  /*1b660*/  @!P0 BRA `(.L_x_1487) ;  /* 0x0000000000048947 */ /* 0x000fea0003800000 */
[----:B------:R-:W-:Y:S01]  /*1b670*/  BPT.TRAP 0x1 ;  /* 0x000000040000795c */ /* 0x000fe20000300000 */
.L_x_1487:
[----:B------:R-:W4:Y:S02]  /*1b680*/  SYNCS.PHASECHK.TRANS64.TRYWAIT P1, [R5+URZ+0x38860], R0 ;  /* 0x03886000050075a7 */ /* 0x000f24000802017f */
[----:B----4-:R-:W-:Y:S05]  /*1b690*/  @!P1 BRA `(.L_x_1488) ;  /* 0x0000004400509947 */ /* 0x010fea0003800000 */
.L_x_1631:
[----:B------:R-:W-:Y:S05]  /*1b6a0*/  @!P0 BRA `(.L_x_1489) ;  /* 0x0000000000048947 */ /* 0x000fea0003800000 */
[----:B------:R-:W-:Y:S01]  /*1b6b0*/  BPT.TRAP 0x1 ;  /* 0x000000040000795c */ /* 0x000fe20000300000 */
.L_x_1489:
[----:B------:R0:W0:Y:S02]  /*1b6c0*/  SYNCS.PHASECHK.TRANS64.TRYWAIT P0, [R25+URZ+0x38860], R2 ;  /* 0x03886002190075a7 */ /* 0x000024000800017f */
[----:B0-----:R-:W-:Y:S05]  /*1b6d0*/  @!P0 NANOSLEEP.SYNCS 0x989680 ;  /* 0x009896800000895d */ /* 0x001fea0003900000 */
[----:B------:R-:W0:Y:S02]  /*1b6e0*/  @!P0 SYNCS.PHASECHK.TRANS64 P0, [R25+URZ+0x38860], R2 ;  /* 0x03886002190085a7 */ /* 0x000e24000800007f */
[----:B0-----:R-:W-:Y:S05]  /*1b6f0*/  @!P0 BRA `(.L_x_1489) ;  /* 0xfffffffc00f08947 */ /* 0x001fea000383ffff */
.L_x_1234:
[----:B------:R-:W-:Y:S05]  /*1b700*/  BSYNC B9 ;  /* 0x0000000000097941 */ /* 0x000fea0003800000 */
.L_x_1231:
[----:B------:R-:W-:Y:S05]  /*1b710*/  EXIT ;  /* 0x000000000000794d */ /* 0x000fea0003800000 */
.L_x_1250:
[----:B0-----:R0:W1:Y:S02]  /*1b720*/  SYNCS.PHASECHK.TRANS64.TRYWAIT P6, [R63+URZ+0x38890], R74 ;  /* 0x0388904a3f0075a7 */ /* 0x00106400080c017f */
[----:B-1----:R-:W-:Y:S05]  /*1b730*/  @!P6 NANOSLEEP.SYNCS 0x989680 ;  /* 0x009896800000e95d */ /* 0x002fea0003900000 */
[----:B------:R-:W1:Y:S02]  /*1b740*/  @!P6 SYNCS.PHASECHK.TRANS64 P6, [R63+URZ+0x38890], R74 ;  /* 0x0388904a3f00e5a7 */ /* 0x000e6400080c007f */
[----:B-1----:R-:W-:Y:S05]  /*1b750*/  @!P6 BRA `(.L_x_1250) ;  /* 0xfffffffc00f0e947 */ /* 0x002fea000383ffff */
[----:B------:R-:W-:Y:S05]  /*1b760*/  BRA `(.L_x_1490) ;  /* 0xfffffe7000c87947 */ /* 0x000fea000383ffff */
.L_x_1251:
        /* <DEDUP_REMOVED lines=8> */
.L_x_1492:
[----:B------:R-:W-:Y:S05]  /*1b7f0*/  BSYNC B1 ;  /* 0x0000000000017941 */ /* 0x000fea0003800000 */
.L_x_1491:
        /* <DEDUP_REMOVED lines=8> */
.L_x_1493:
[----:B------:R-:W-:Y:S05]  /*1b880*/  BRA `(.L_x_1494) ;  /* 0xfffffe7000947947 */ /* 0x000fea000383ffff */
.L_x_1261:
[----:B0-----:R0:W1:Y:S02]  /*1b890*/  SYNCS.PHASECHK.TRANS64.TRYWAIT P6, [R63+URZ+0x38890], R74 ;  /* 0x0388904a3f0075a7 */ /* 0x00106400080c017f */
[----:B-1----:R-:W-:Y:S05]  /*1b8a0*/  @!P6 NANOSLEEP.SYNCS 0x989680 ;  /* 0x009896800000e95d */ /* 0x002fea0003900000 */
[----:B------:R-:W1:Y:S02]  /*1b8b0*/  @!P6 SYNCS.PHASECHK.TRANS64 P6, [R63+URZ+0x38890], R74 ;  /* 0x0388904a3f00e5a7 */ /* 0x000e6400080c007f */
[----:B-1----:R-:W-:Y:S05]  /*1b8c0*/  @!P6 BRA `(.L_x_1261) ;  /* 0xfffffffc00f0e947 */ /* 0x002fea000383ffff */
[----:B------:R-:W-:Y:S05]  /*1b8d0*/  BRA `(.L_x_1495) ;  /* 0xfffffe7c000c7947 */ /* 0x000fea000383ffff */
.L_x_1262:
        /* <DEDUP_REMOVED lines=8> */
.L_x_1497:
[----:B------:R-:W-:Y:S05]  /*1b960*/  BSYNC B1 ;  /* 0x0000000000017941 */ /* 0x000fea0003800000 */
.L_x_1496:
        /* <DEDUP_REMOVED lines=8> */
.L_x_1498:
[----:B------:R-:W-:Y:S01]  /*1b9f0*/  IMAD.MOV.U32 R70, RZ, RZ, R14 ;  /* 0x000000ffff467224 */ /* 0x000fe200078e000e */
[----:B------:R-:W-:Y:S06]  /*1ba00*/  BRA `(.L_x_1499) ;  /* 0xfffffe7800d47947 */ /* 0x000fec000383ffff */
.L_x_1267:
[----:B0-----:R0:W1:Y:S02]  /*1ba10*/  SYNCS.PHASECHK.TRANS64.TRYWAIT P0, [R63+URZ+0x38890], R74 ;  /* 0x0388904a3f0075a7 */ /* 0x001064000800017f */
[----:B-1----:R-:W-:Y:S05]  /*1ba20*/  @!P0 NANOSLEEP.SYNCS 0x989680 ;  /* 0x009896800000895d */ /* 0x002fea0003900000 */
[----:B------:R-:W1:Y:S02]  /*1ba30*/  @!P0 SYNCS.PHASECHK.TRANS64 P0, [R63+URZ+0x38890], R74 ;  /* 0x0388904a3f0085a7 */ /* 0x000e64000800007f */
[----:B-1----:R-:W-:Y:S05]  /*1ba40*/  @!P0 BRA `(.L_x_1267) ;  /* 0xfffffffc00f08947 */ /* 0x002fea000383ffff */
[----:B------:R-:W-:Y:S05]  /*1ba50*/  BRA `(.L_x_1500) ;  /* 0xfffffe8000d47947 */ /* 0x000fea000383ffff */
.L_x_1268:
[----:B------:R-:W-:Y:S01]  /*1ba60*/  BSSY B1, `(.L_x_1501) ;  /* 0x0000007000017945 */ /* 0x000fe20003800000 */
[----:B------:R-:W-:Y:S02]  /*1ba70*/  IMAD.MOV.U32 R12, RZ, RZ, RZ ;  /* 0x000000ffff0c7224 */ /* 0x000fe400078e00ff */
[----:B------:R-:W-:Y:S02]  /*1ba80*/  IMAD.MOV.U32 R11, RZ, RZ, 0x1c1f ;  /* 0x00001c1fff0b7424 */ /* 0x000fe400078e00ff */
[----:B------:R-:W-:-:S07]  /*1ba90*/  IMAD.MOV.U32 R15, RZ, RZ, -0x1 ;  /* 0xffffffffff0f7424 */ /* 0x000fce00078e00ff */
[----:B0-----:R-:W-:Y:S05]  /*1baa0*/  WARPSYNC.COLLECTIVE R15, `(.L_x_1502) ;  /* 0x000000000f087348 */ /* 0x001fea0003c00000 */
[----:B------:R1:W2:Y:S02]  /*1bab0*/  SHFL.IDX P6, R14, R13, R12, R11 ;  /* 0x0000000c0d0e7389 */ /* 0x0002a400000c000b */
[----:B012---:R-:W-:Y:S01]  /*1bac0*/  ENDCOLLECTIVE ;  /* 0x000000000000791b */ /* 0x007fe20003800000 */
.L_x_1502:
[----:B------:R-:W-:Y:S05]  /*1bad0*/  BSYNC B1 ;  /* 0x0000000000017941 */ /* 0x000fea0003800000 */
.L_x_1501:
        /* <DEDUP_REMOVED lines=8> */
.L_x_1503:
[----:B------:R-:W-:Y:S05]  /*1bb60*/  BRA `(.L_x_1504) ;  /* 0xfffffe8000fc7947 */ /* 0x000fea000383ffff */
.L_x_1272:
[----:B--2---:R2:W3:Y:S02]  /*1bb70*/  SYNCS.PHASECHK.TRANS64.TRYWAIT P5, [R63+URZ+0x388b0], R74 ;  /* 0x0388b04a3f0075a7 */ /* 0x0044e400080a017f */
[----:B---3--:R-:W-:Y:S05]  /*1bb80*/  @!P5 NANOSLEEP.SYNCS 0x989680 ;  /* 0x009896800000d95d */ /* 0x008fea0003900000 */
[----:B------:R-:W3:Y:S02]  /*1bb90*/  @!P5 SYNCS.PHASECHK.TRANS64 P5, [R63+URZ+0x388b0], R74 ;  /* 0x0388b04a3f00d5a7 */ /* 0x000ee400080a007f */
[----:B---3--:R-:W-:Y:S05]  /*1bba0*/  @!P5 BRA `(.L_x_1272) ;  /* 0xfffffffc00f0d947 */ /* 0x008fea000383ffff */
[----:B------:R-:W-:Y:S05]  /*1bbb0*/  BRA `(.L_x_1505) ;  /* 0xfffffe8400887947 */ /* 0x000fea000383ffff */
.L_x_1297:
        /* <DEDUP_REMOVED lines=8> */
.L_x_1507:
[----:B------:R-:W-:Y:S05]  /*1bc40*/  BSYNC B1 ;  /* 0x0000000000017941 */ /* 0x000fea0003800000 */
.L_x_1506:
        /* <DEDUP_REMOVED lines=8> */
.L_x_1508:
[----:B------:R-:W-:Y:S02]  /*1bcd0*/  IMAD.MOV.U32 R13, RZ, RZ, R29 ;  /* 0x000000ffff0d7224 */ /* 0x000fe400078e001d */
[----:B------:R-:W-:-:S07]  /*1bce0*/  IMAD.MOV.U32 R0, RZ, RZ, R14 ;  /* 0x000000ffff007224 */ /* 0x000fce00078e000e */
[----:B------:R-:W-:Y:S05]  /*1bcf0*/  WARPSYNC.COLLECTIVE R15, `(.L_x_1509) ;  /* 0x000000000f087348 */ /* 0x000fea0003c00000 */
[----:B------:R0:W1:Y:S02]  /*1bd00*/  SHFL.IDX P6, R14, R13, R12, R11 ;  /* 0x0000000c0d0e7389 */ /* 0x00006400000c000b */
[----:B01----:R-:W-:Y:S01]  /*1bd10*/  ENDCOLLECTIVE ;  /* 0x000000000000791b */ /* 0x003fe20003800000 */
.L_x_1509:
[----:B------:R-:W-:Y:S02]  /*1bd20*/  IMAD.MOV.U32 R13, RZ, RZ, R28 ;  /* 0x000000ffff0d7224 */ /* 0x000fe400078e001c */
[----:B------:R-:W-:-:S07]  /*1bd30*/  IMAD.MOV.U32 R5, RZ, RZ, R14 ;  /* 0x000000ffff057224 */ /* 0x000fce00078e000e */
[----:B------:R-:W-:Y:S05]  /*1bd40*/  WARPSYNC.COLLECTIVE R15, `(.L_x_1510) ;  /* 0x000000000f087348 */ /* 0x000fea0003c00000 */
[----:B------:R0:W1:Y:S02]  /*1bd50*/  SHFL.IDX P6, R14, R13, R12, R11 ;  /* 0x0000000c0d0e7389 */ /* 0x00006400000c000b */
[----:B01----:R-:W-:Y:S01]  /*1bd60*/  ENDCOLLECTIVE ;  /* 0x000000000000791b */ /* 0x003fe20003800000 */
.L_x_1510:
[----:B------:R-:W-:Y:S05]  /*1bd70*/  BRA `(.L_x_1511) ;  /* 0xfffffeb000a87947 */ /* 0x000fea000383ffff */
.L_x_1301:
[----:B0-----:R0:W1:Y:S02]  /*1bd80*/  SYNCS.PHASECHK.TRANS64.TRYWAIT P0, [R2+URZ+0x38800], R31 ;  /* 0x0388001f020075a7 */ /* 0x001064000800017f */
[----:B-1----:R-:W-:Y:S05]  /*1bd90*/  @!P0 NANOSLEEP.SYNCS 0x989680 ;  /* 0x009896800000895d */ /* 0x002fea0003900000 */
[----:B------:R-:W1:Y:S02]  /*1bda0*/  @!P0 SYNCS.PHASECHK.TRANS64 P0, [R2+URZ+0x38800], R31 ;  /* 0x0388001f020085a7 */ /* 0x000e64000800007f */
[----:B-1----:R-:W-:Y:S05]  /*1bdb0*/  @!P0 BRA `(.L_x_1301) ;  /* 0xfffffffc00f08947 */ /* 0x002fea000383ffff */
[----:B------:R-:W-:Y:S05]  /*1bdc0*/  BRA `(.L_x_1512) ;  /* 0xfffffeb400bc7947 */ /* 0x000fea000383ffff */
.L_x_1309:
        /* <DEDUP_REMOVED lines=8> */
.L_x_1514:
[----:B------:R-:W-:Y:S05]  /*1be50*/  BSYNC B1 ;  /* 0x0000000000017941 */ /* 0x000fea0003800000 */
.L_x_1513:
        /* <DEDUP_REMOVED lines=8> */
.L_x_1515:
[----:B------:R-:W-:Y:S02]  /*1bee0*/  IMAD.MOV.U32 R13, RZ, RZ, R29 ;  /* 0x000000ffff0d7224 */ /* 0x000fe400078e001d */
[----:B------:R-:W-:-:S07]  /*1bef0*/  IMAD.MOV.U32 R3, RZ, RZ, R14 ;  /* 0x000000ffff037224 */ /* 0x000fce00078e000e */
[----:B------:R-:W-:Y:S05]  /*1bf00*/  WARPSYNC.COLLECTIVE R15, `(.L_x_1516) ;  /* 0x000000000f087348 */ /* 0x000fea0003c00000 */
[----:B------:R0:W1:Y:S02]  /*1bf10*/  SHFL.IDX P6, R14, R13, R12, R11 ;  /* 0x0000000c0d0e7389 */ /* 0x00006400000c000b */
[----:B01----:R-:W-:Y:S01]  /*1bf20*/  ENDCOLLECTIVE ;  /* 0x000000000000791b */ /* 0x003fe20003800000 */
.L_x_1516:
[----:B------:R-:W-:Y:S02]  /*1bf30*/  IMAD.MOV.U32 R13, RZ, RZ, R28 ;  /* 0x000000ffff0d7224 */ /* 0x000fe400078e001c */
[----:B------:R-:W-:-:S07]  /*1bf40*/  IMAD.MOV.U32 R20, RZ, RZ, R14 ;  /* 0x000000ffff147224 */ /* 0x000fce00078e000e */
[----:B------:R-:W-:Y:S05]  /*1bf50*/  WARPSYNC.COLLECTIVE R15, `(.L_x_1517) ;  /* 0x000000000f087348 */ /* 0x000fea0003c00000 */
[----:B------:R0:W1:Y:S02]  /*1bf60*/  SHFL.IDX P6, R14, R13, R12, R11 ;  /* 0x0000000c0d0e7389 */ /* 0x00006400000c000b */
[----:B01----:R-:W-:Y:S01]  /*1bf70*/  ENDCOLLECTIVE ;  /* 0x000000000000791b */ /* 0x003fe20003800000 */
.L_x_1517:
[----:B------:R-:W-:Y:S05]  /*1bf80*/  BRA `(.L_x_1518) ;  /* 0xfffffec0002c7947 */ /* 0x000fea000383ffff */
.L_x_1313:
[----:B0-----:R0:W1:Y:S02]  /*1bf90*/  SYNCS.PHASECHK.TRANS64.TRYWAIT P1, [R2+URZ+0x38800], R29 ;  /* 0x0388001d020075a7 */ /* 0x001064000802017f */
[----:B-1----:R-:W-:Y:S05]  /*1bfa0*/  @!P1 NANOSLEEP.SYNCS 0x989680 ;  /* 0x009896800000995d */ /* 0x002fea0003900000 */
[----:B------:R-:W1:Y:S02]  /*1bfb0*/  @!P1 SYNCS.PHASECHK.TRANS64 P1, [R2+URZ+0x38800], R29 ;  /* 0x0388001d020095a7 */ /* 0x000e64000802007f */
[----:B-1----:R-:W-:Y:S05]  /*1bfc0*/  @!P1 BRA `(.L_x_1313) ;  /* 0xfffffffc00f09947 */ /* 0x002fea000383ffff */
[----:B------:R-:W-:Y:S05]  /*1bfd0*/  BRA `(.L_x_1519) ;  /* 0xfffffec4000c7947 */ /* 0x000fea000383ffff */
.L_x_1319:
[----:B0-----:R0:W2:Y:S02]  /*1bfe0*/  SYNCS.PHASECHK.TRANS64.TRYWAIT P1, [R11+URZ+0x38830], R10 ;  /* 0x0388300a0b0075a7 */ /* 0x0010a4000802017f */
[----:B--2---:R-:W-:Y:S05]  /*1bff0*/  @!P1 NANOSLEEP.SYNCS 0x989680 ;  /* 0x009896800000995d */ /* 0x004fea0003900000 */
[----:B------:R-:W2:Y:S02]  /*1c000*/  @!P1 SYNCS.PHASECHK.TRANS64 P1, [R11+URZ+0x38830], R10 ;  /* 0x0388300a0b0095a7 */ /* 0x000ea4000802007f */
[----:B--2---:R-:W-:Y:S05]  /*1c010*/  @!P1 BRA `(.L_x_1319) ;  /* 0xfffffffc00f09947 */ /* 0x004fea000383ffff */
[----:B------:R-:W-:Y:S05]  /*1c020*/  BRA `(.L_x_1318) ;  /* 0xfffffed000407947 */ /* 0x000fea000383ffff */
.L_x_1321:
[----:B--2---:R2:W3:Y:S02]  /*1c030*/  SYNCS.PHASECHK.TRANS64.TRYWAIT P1, [R2+URZ+0x38810], R21 ;  /* 0x03881015020075a7 */ /* 0x0044e4000802017f */
[----:B---3--:R-:W-:Y:S05]  /*1c040*/  @!P1 NANOSLEEP.SYNCS 0x989680 ;  /* 0x009896800000995d */ /* 0x008fea0003900000 */
[----:B------:R-:W3:Y:S02]  /*1c050*/  @!P1 SYNCS.PHASECHK.TRANS64 P1, [R2+URZ+0x38810], R21 ;  /* 0x03881015020095a7 */ /* 0x000ee4000802007f */
[----:B---3--:R-:W-:Y:S05]  /*1c060*/  @!P1 BRA `(.L_x_1321) ;  /* 0xfffffffc00f09947 */ /* 0x008fea000383ffff */
[----:B------:R-:W-:Y:S05]  /*1c070*/  BRA `(.L_x_1520) ;  /* 0xfffffed000f07947 */ /* 0x000fea000383ffff */
.L_x_1325:
[----:B----4-:R4:W0:Y:S02]  /*1c080*/  SYNCS.PHASECHK.TRANS64.TRYWAIT P1, [R11+URZ+0x38850], R10 ;  /* 0x0388500a0b0075a7 */ /* 0x010824000802017f */
[----:B0-----:R-:W-:Y:S05]  /*1c090*/  @!P1 NANOSLEEP.SYNCS 0x989680 ;  /* 0x009896800000995d */ /* 0x001fea0003900000 */
[----:B------:R-:W0:Y:S02]  /*1c0a0*/  @!P1 SYNCS.PHASECHK.TRANS64 P1, [R11+URZ+0x38850], R10 ;  /* 0x0388500a0b0095a7 */ /* 0x000e24000802007f */
[----:B0-----:R-:W-:Y:S05]  /*1c0b0*/  @!P1 BRA `(.L_x_1325) ;  /* 0xfffffffc00f09947 */ /* 0x001fea000383ffff */
[----:B------:R-:W-:Y:S05]  /*1c0c0*/  BRA `(.L_x_1324) ;  /* 0xfffffed4001c7947 */ /* 0x000fea000383ffff */
.L_x_1334:
[----:B-1----:R1:W2:Y:S02]  /*1c0d0*/  SYNCS.PHASECHK.TRANS64.TRYWAIT P2, [R12+URZ+0x38830], R21 ;  /* 0x038830150c0075a7 */ /* 0x0022a4000804017f */
[----:B--2---:R-:W-:Y:S05]  /*1c0e0*/  @!P2 NANOSLEEP.SYNCS 0x989680 ;  /* 0x009896800000a95d */ /* 0x004fea0003900000 */
[----:B------:R-:W2:Y:S02]  /*1c0f0*/  @!P2 SYNCS.PHASECHK.TRANS64 P2, [R12+URZ+0x38830], R21 ;  /* 0x038830150c00a5a7 */ /* 0x000ea4000804007f */
[----:B--2---:R-:W-:Y:S05]  /*1c100*/  @!P2 BRA `(.L_x_1334) ;  /* 0xfffffffc00f0a947 */ /* 0x004fea000383ffff */
[----:B------:R-:W-:Y:S05]  /*1c110*/  BRA `(.L_x_1333) ;  /* 0xffffff0000d07947 */ /* 0x000fea000383ffff */
.L_x_1339:
[----:B---3--:R3:W4:Y:S02]  /*1c120*/  SYNCS.PHASECHK.TRANS64.TRYWAIT P2, [R12+URZ+0x38850], R21 ;  /* 0x038850150c0075a7 */ /* 0x008724000804017f */
[----:B----4-:R-:W-:Y:S05]  /*1c130*/  @!P2 NANOSLEEP.SYNCS 0x989680 ;  /* 0x009896800000a95d */ /* 0x010fea0003900000 */
[----:B------:R-:W4:Y:S02]  /*1c140*/  @!P2 SYNCS.PHASECHK.TRANS64 P2, [R12+URZ+0x38850], R21 ;  /* 0x038850150c00a5a7 */ /* 0x000f24000804007f */
[----:B----4-:R-:W-:Y:S05]  /*1c150*/  @!P2 BRA `(.L_x_1339) ;  /* 0xfffffffc00f0a947 */ /* 0x010fea000383ffff */
[----:B------:R-:W-:Y:S05]  /*1c160*/  BRA `(.L_x_1338) ;  /* 0xffffff0400747947 */ /* 0x000fea000383ffff */
.L_x_1371:
[----:B0-----:R-:W0:Y:S01]  /*1c170*/  S2R R8, SR_TID.X ;  /* 0x0000000000087919 */ /* 0x001e220000002100 */
[----:B------:R-:W-:Y:S01]  /*1c180*/  BSSY B1, `(.L_x_1521) ;  /* 0x000000a000017945 */ /* 0x000fe20003800000 */
[----:B------:R-:W-:Y:S02]  /*1c190*/  IMAD.MOV.U32 R12, RZ, RZ, RZ ;  /* 0x000000ffff0c7224 */ /* 0x000fe400078e00ff */
[----:B------:R-:W-:Y:S02]  /*1c1a0*/  IMAD.MOV.U32 R11, RZ, RZ, 0x1f ;  /* 0x0000001fff0b7424 */ /* 0x000fe400078e00ff */
[----:B------:R-:W-:Y:S01]  /*1c1b0*/  IMAD.MOV.U32 R15, RZ, RZ, -0x1 ;  /* 0xffffffffff0f7424 */ /* 0x000fe200078e00ff */
[----:B0-----:R-:W-:-:S04]  /*1c1c0*/  SHF.R.U32.HI R8, RZ, 0x5, R8 ;  /* 0x00000005ff087819 */ /* 0x001fc80000011608 */
[----:B------:R-:W-:-:S05]  /*1c1d0*/  LOP3.LUT R8, R8, 0x3, RZ, 0xc0, !PT ;  /* 0x0000000308087812 */ /* 0x000fca00078ec0ff */
[----:B------:R-:W-:-:S07]  /*1c1e0*/  IMAD.MOV.U32 R13, RZ, RZ, R8 ;  /* 0x000000ffff0d7224 */ /* 0x000fce00078e0008 */
[----:B------:R-:W-:Y:S05]  /*1c1f0*/  WARPSYNC.COLLECTIVE R15, `(.L_x_1522) ;  /* 0x000000000f087348 */ /* 0x000fea0003c00000 */
[----:B------:R0:W1:Y:S02]  /*1c200*/  SHFL.IDX P6, R14, R13, R12, R11 ;  /* 0x0000000c0d0e7389 */ /* 0x00006400000c000b */
[----:B01----:R-:W-:Y:S01]  /*1c210*/  ENDCOLLECTIVE ;  /* 0x000000000000791b */ /* 0x003fe20003800000 */
.L_x_1522:
[----:B------:R-:W-:Y:S05]  /*1c220*/  BSYNC B1 ;  /* 0x0000000000017941 */ /* 0x000fea0003800000 */
.L_x_1521:
[----:B------:R-:W-:Y:S05]  /*1c230*/  BRA `(.L_x_1523) ;  /* 0xffffff8400d07947 */ /* 0x000fea000383ffff */
.L_x_1373:
[----:B------:R-:W-:Y:S01]  /*1c240*/  BSSY B1, `(.L_x_1524) ;  /* 0x0000006000017945 */ /* 0x000fe20003800000 */
[----:B------:R-:W-:-:S07]  /*1c250*/  IMAD.MOV.U32 R15, RZ, RZ, -0x1 ;  /* 0xffffffffff0f7424 */ /* 0x000fce00078e00ff */
[----:B01----:R-:W-:Y:S05]  /*1c260*/  WARPSYNC.COLLECTIVE R15, `(.L_x_1525) ;  /* 0x000000000f0c7348 */ /* 0x003fea0003c00000 */
[----:B------:R-:W-:Y:S02]  /*1c270*/  ELECT P6, UR62, PT ;  /* 0x00000000003e782f */ /* 0x000fe400038c0000 */
[----:B------:R-:W-:Y:S01]  /*1c280*/  MOV R14, UR62 ;  /* 0x0000003e000e7c02 */ /* 0x000fe20008000f00 */
[----:B01----:R-:W-:Y:S10]  /*1c290*/  ENDCOLLECTIVE ;  /* 0x000000000000791b */ /* 0x003ff40003800000 */
.L_x_1525:
[----:B------:R-:W-:Y:S05]  /*1c2a0*/  BSYNC B1 ;  /* 0x0000000000017941 */ /* 0x000fea0003800000 */
.L_x_1524:
[----:B------:R-:W-:Y:S05]  /*1c2b0*/  BRA `(.L_x_1372) ;  /* 0xffffff8400c87947 */ /* 0x000fea000383ffff */
.L_x_1375:
[----:B-1----:R1:W2:Y:S02]  /*1c2c0*/  SYNCS.PHASECHK.TRANS64.TRYWAIT P0, [R23+URZ+0x38820], R3 ;  /* 0x03882003170075a7 */ /* 0x0022a4000800017f */
[----:B--2---:R-:W-:Y:S05]  /*1c2d0*/  @!P0 NANOSLEEP.SYNCS 0x989680 ;  /* 0x009896800000895d */ /* 0x004fea0003900000 */
[----:B------:R-:W2:Y:S02]  /*1c2e0*/  @!P0 SYNCS.PHASECHK.TRANS64 P0, [R23+URZ+0x38820], R3 ;  /* 0x03882003170085a7 */ /* 0x000ea4000800007f */
[----:B--2---:R-:W-:Y:S05]  /*1c2f0*/  @!P0 BRA `(.L_x_1375) ;  /* 0xfffffffc00f08947 */ /* 0x004fea000383ffff */
[----:B------:R-:W-:Y:S05]  /*1c300*/  BRA `(.L_x_1526) ;  /* 0xffffff8400d87947 */ /* 0x000fea000383ffff */
.L_x_1379:
[----:B-1----:R1:W2:Y:S02]  /*1c310*/  SYNCS.PHASECHK.TRANS64.TRYWAIT P0, [R3+URZ+0x388a0], R6 ;  /* 0x0388a006030075a7 */ /* 0x0022a4000800017f */
[----:B--2---:R-:W-:Y:S05]  /*1c320*/  @!P0 NANOSLEEP.SYNCS 0x989680 ;  /* 0x009896800000895d */ /* 0x004fea0003900000 */
[----:B------:R-:W2:Y:S02]  /*1c330*/  @!P0 SYNCS.PHASECHK.TRANS64 P0, [R3+URZ+0x388a0], R6 ;  /* 0x0388a006030085a7 */ /* 0x000ea4000800007f */
[----:B--2---:R-:W-:Y:S05]  /*1c340*/  @!P0 BRA `(.L_x_1379) ;  /* 0xfffffffc00f08947 */ /* 0x004fea000383ffff */
[----:B------:R-:W-:Y:S05]  /*1c350*/  BRA `(.L_x_1527) ;  /* 0xffffff8400f07947 */ /* 0x000fea000383ffff */
.L_x_1384:
[----:B0-----:R0:W2:Y:S02]  /*1c360*/  SYNCS.PHASECHK.TRANS64.TRYWAIT P0, [R3+URZ+0x388c0], R6 ;  /* 0x0388c006030075a7 */ /* 0x0010a4000800017f */
[----:B--2---:R-:W-:Y:S05]  /*1c370*/  @!P0 NANOSLEEP.SYNCS 0x989680 ;  /* 0x009896800000895d */ /* 0x004fea0003900000 */
[----:B------:R-:W2:Y:S02]  /*1c380*/  @!P0 SYNCS.PHASECHK.TRANS64 P0, [R3+URZ+0x388c0], R6 ;  /* 0x0388c006030085a7 */ /* 0x000ea4000800007f */
[----:B--2---:R-:W-:Y:S05]  /*1c390*/  @!P0 BRA `(.L_x_1384) ;  /* 0xfffffffc00f08947 */ /* 0x004fea000383ffff */
[----:B------:R-:W-:Y:S05]  /*1c3a0*/  BRA `(.L_x_1528) ;  /* 0xffffff88006c7947 */ /* 0x000fea000383ffff */
.L_x_1398:
[----:B-1----:R1:W2:Y:S02]  /*1c3b0*/  SYNCS.PHASECHK.TRANS64.TRYWAIT P1, [R6+URZ+0x388a0], R2 ;  /* 0x0388a002060075a7 */ /* 0x0022a4000802017f */
[----:B--2---:R-:W-:Y:S05]  /*1c3c0*/  @!P1 NANOSLEEP.SYNCS 0x989680 ;  /* 0x009896800000995d */ /* 0x004fea0003900000 */
[----:B------:R-:W2:Y:S02]  /*1c3d0*/  @!P1 SYNCS.PHASECHK.TRANS64 P1, [R6+URZ+0x388a0], R2 ;  /* 0x0388a002060095a7 */ /* 0x000ea4000802007f */
[----:B--2---:R-:W-:Y:S05]  /*1c3e0*/  @!P1 BRA `(.L_x_1398) ;  /* 0xfffffffc00f09947 */ /* 0x004fea000383ffff */
[----:B------:R-:W-:Y:S05]  /*1c3f0*/  BRA `(.L_x_1529) ;  /* 0xffffff9000d07947 */ /* 0x000fea000383ffff */
.L_x_1403:
[----:B0-----:R0:W2:Y:S02]  /*1c400*/  SYNCS.PHASECHK.TRANS64.TRYWAIT P1, [R6+URZ+0x388c0], R2 ;  /* 0x0388c002060075a7 */ /* 0x0010a4000802017f */
[----:B--2---:R-:W-:Y:S05]  /*1c410*/  @!P1 NANOSLEEP.SYNCS 0x989680 ;  /* 0x009896800000995d */ /* 0x004fea0003900000 */
[----:B------:R-:W2:Y:S02]  /*1c420*/  @!P1 SYNCS.PHASECHK.TRANS64 P1, [R6+URZ+0x388c0], R2 ;  /* 0x0388c002060095a7 */ /* 0x000ea4000802007f */
[----:B--2---:R-:W-:Y:S05]  /*1c430*/  @!P1 BRA `(.L_x_1403) ;  /* 0xfffffffc00f09947 */ /* 0x004fea000383ffff */
[----:B------:R-:W-:Y:S05]  /*1c440*/  BRA `(.L_x_1530) ;  /* 0xffffff9400487947 */ /* 0x000fea000383ffff */
.L_x_1423:
[----:B------:R-:W1:Y:S01]  /*1c450*/  S2R R11, SR_TID.X ;  /* 0x00000000000b7919 */ /* 0x000e620000002100 */
[----:B------:R-:W-:Y:S01]  /*1c460*/  BSSY B0, `(.L_x_1531) ;  /* 0x000000a000007945 */ /* 0x000fe20003800000 */
[----:B------:R-:W-:Y:S02]  /*1c470*/  IMAD.MOV.U32 R12, RZ, RZ, RZ ;  /* 0x000000ffff0c7224 */ /* 0x000fe400078e00ff */
[----:B------:R-:W-:Y:S01]  /*1c480*/  IMAD.MOV.U32 R15, RZ, RZ, -0x1 ;  /* 0xffffffffff0f7424 */ /* 0x000fe200078e00ff */
[----:B-1----:R-:W-:-:S04]  /*1c490*/  SHF.R.U32.HI R11, RZ, 0x5, R11 ;  /* 0x00000005ff0b7819 */ /* 0x002fc8000001160b */
[----:B------:R-:W-:-:S05]  /*1c4a0*/  LOP3.LUT R11, R11, 0x3, RZ, 0xc0, !PT ;  /* 0x000000030b0b7812 */ /* 0x000fca00078ec0ff */
[----:B------:R-:W-:Y:S02]  /*1c4b0*/  IMAD.MOV.U32 R13, RZ, RZ, R11 ;  /* 0x000000ffff0d7224 */ /* 0x000fe400078e000b */
[----:B------:R-:W-:-:S07]  /*1c4c0*/  IMAD.MOV.U32 R11, RZ, RZ, 0x1f ;  /* 0x0000001fff0b7424 */ /* 0x000fce00078e00ff */
[----:B0-----:R-:W-:Y:S05]  /*1c4d0*/  WARPSYNC.COLLECTIVE R15, `(.L_x_1532) ;  /* 0x000000000f087348 */ /* 0x001fea0003c00000 */
[----:B------:R1:W2:Y:S02]  /*1c4e0*/  SHFL.IDX P6, R14, R13, R12, R11 ;  /* 0x0000000c0d0e7389 */ /* 0x0002a400000c000b */
[----:B012---:R-:W-:Y:S01]  /*1c4f0*/  ENDCOLLECTIVE ;  /* 0x000000000000791b */ /* 0x007fe20003800000 */
.L_x_1532:
[----:B------:R-:W-:Y:S05]  /*1c500*/  BSYNC B0 ;  /* 0x0000000000007941 */ /* 0x000fea0003800000 */
.L_x_1531:
[----:B------:R-:W-:Y:S05]  /*1c510*/  BRA `(.L_x_1533) ;  /* 0xffffffa800247947 */ /* 0x000fea000383ffff */
.L_x_1426:
[----:B0-----:R0:W1:Y:S02]  /*1c520*/  SYNCS.PHASECHK.TRANS64.TRYWAIT P0, [R27+URZ+0x38840], R0 ;  /* 0x038840001b0075a7 */ /* 0x001064000800017f */
[----:B-1----:R-:W-:Y:S05]  /*1c530*/  @!P0 NANOSLEEP.SYNCS 0x989680 ;  /* 0x009896800000895d */ /* 0x002fea0003900000 */
[----:B------:R-:W1:Y:S02]  /*1c540*/  @!P0 SYNCS.PHASECHK.TRANS64 P0, [R27+URZ+0x38840], R0 ;  /* 0x038840001b0085a7 */ /* 0x000e64000800007f */
[----:B-1----:R-:W-:Y:S05]  /*1c550*/  @!P0 BRA `(.L_x_1426) ;  /* 0xfffffffc00f08947 */ /* 0x002fea000383ffff */
[----:B------:R-:W-:Y:S05]  /*1c560*/  BRA `(.L_x_1534) ;  /* 0xffffffa800507947 */ /* 0x000fea000383ffff */
.L_x_1427:
        /* <DEDUP_REMOVED lines=8> */
.L_x_1536:
[----:B------:R-:W-:Y:S05]  /*1c5f0*/  BSYNC B0 ;  /* 0x0000000000007941 */ /* 0x000fea0003800000 */
.L_x_1535:
        /* <DEDUP_REMOVED lines=9> */
.L_x_1537:
[----:B------:R-:W-:Y:S02]  /*1c690*/  IMAD.MOV.U32 R13, RZ, RZ, R4 ;  /* 0x000000ffff0d7224 */ /* 0x000fe400078e0004 */
[----:B------:R-:W-:Y:S02]  /*1c6a0*/  IMAD.MOV.U32 R12, RZ, RZ, 0x1 ;  /* 0x00000001ff0c7424 */ /* 0x000fe400078e00ff */
[----:B------:R-:W-:-:S07]  /*1c6b0*/  IMAD.MOV.U32 R3, RZ, RZ, R14 ;  /* 0x000000ffff037224 */ /* 0x000fce00078e000e */
[----:B------:R-:W-:Y:S05]  /*1c6c0*/  WARPSYNC.COLLECTIVE R15, `(.L_x_1538) ;  /* 0x000000000f087348 */ /* 0x000fea0003c00000 */
[----:B------:R0:W1:Y:S02]  /*1c6d0*/  SHFL.IDX P6, R14, R13, R12, R11 ;  /* 0x0000000c0d0e7389 */ /* 0x00006400000c000b */
[----:B01----:R-:W-:Y:S01]  /*1c6e0*/  ENDCOLLECTIVE ;  /* 0x000000000000791b */ /* 0x003fe20003800000 */
.L_x_1538:
        /* <DEDUP_REMOVED lines=15> */
.L_x_1539:
[----:B------:R-:W-:Y:S02]  /*1c7e0*/  @P0 IMAD R6, R5, 0x2, R23 ;  /* 0x0000000205060824 */ /* 0x000fe400078e0217 */
[----:B------:R-:W-:Y:S02]  /*1c7f0*/  IMAD.MOV.U32 R13, RZ, RZ, R4 ;  /* 0x000000ffff0d7224 */ /* 0x000fe400078e0004 */
[----:B------:R-:W-:Y:S02]  /*1c800*/  IMAD.MOV.U32 R12, RZ, RZ, 0x2 ;  /* 0x00000002ff0c7424 */ /* 0x000fe400078e00ff */
[----:B------:R-:W-:-:S07]  /*1c810*/  IMAD.MOV.U32 R3, RZ, RZ, R14 ;  /* 0x000000ffff037224 */ /* 0x000fce00078e000e */
[----:B------:R-:W-:Y:S05]  /*1c820*/  WARPSYNC.COLLECTIVE R15, `(.L_x_1540) ;  /* 0x000000000f087348 */ /* 0x000fea0003c00000 */
[----:B------:R0:W1:Y:S02]  /*1c830*/  SHFL.IDX P6, R14, R13, R12, R11 ;  /* 0x0000000c0d0e7389 */ /* 0x00006400000c000b */
[----:B01----:R-:W-:Y:S01]  /*1c840*/  ENDCOLLECTIVE ;  /* 0x000000000000791b */ /* 0x003fe20003800000 */
.L_x_1540:
        /* <DEDUP_REMOVED lines=15> */
.L_x_1541:
[----:B------:R-:W-:Y:S02]  /*1c940*/  @P0 IMAD R6, R5, 0x2, R23 ;  /* 0x0000000205060824 */ /* 0x000fe400078e0217 */
[----:B------:R-:W-:Y:S02]  /*1c950*/  IMAD.MOV.U32 R13, RZ, RZ, R4 ;  /* 0x000000ffff0d7224 */ /* 0x000fe400078e0004 */
[----:B------:R-:W-:Y:S02]  /*1c960*/  IMAD.MOV.U32 R12, RZ, RZ, 0x3 ;  /* 0x00000003ff0c7424 */ /* 0x000fe400078e00ff */
[----:B------:R-:W-:-:S07]  /*1c970*/  IMAD.MOV.U32 R3, RZ, RZ, R14 ;  /* 0x000000ffff037224 */ /* 0x000fce00078e000e */
[----:B------:R-:W-:Y:S05]  /*1c980*/  WARPSYNC.COLLECTIVE R15, `(.L_x_1542) ;  /* 0x000000000f087348 */ /* 0x000fea0003c00000 */
[----:B------:R0:W1:Y:S02]  /*1c990*/  SHFL.IDX P6, R14, R13, R12, R11 ;  /* 0x0000000c0d0e7389 */ /* 0x00006400000c000b */
[----:B01----:R-:W-:Y:S01]  /*1c9a0*/  ENDCOLLECTIVE ;  /* 0x000000000000791b */ /* 0x003fe20003800000 */
.L_x_1542:
        /* <DEDUP_REMOVED lines=10> */
.L_x_1543:
[----:B------:R-:W-:Y:S01]  /*1ca50*/  @!PT LDS RZ, [RZ] ;  /* 0x00000000fffff984 */ /* 0x000fe20000000800 */
[----:B------:R-:W-:Y:S01]  /*1ca60*/  @!PT LDS RZ, [RZ] ;  /* 0x00000000fffff984 */ /* 0x000fe20000000800 */
[----:B------:R-:W-:Y:S01]  /*1ca70*/  @!PT LDS RZ, [RZ] ;  /* 0x00000000fffff984 */ /* 0x000fe20000000800 */
[----:B------:R1:W-:Y:S01]  /*1ca80*/  @P0 LDGSTS.E.BYPASS.LTC128B.128 [R6+0x23400], desc[UR40][R2.64], !P2 ;  /* 0x2340000002060fae */ /* 0x0003e2000d101d68 */
[----:B------:R-:W-:Y:S01]  /*1ca90*/  IMAD.MOV.U32 R0, RZ, RZ, R14 ;  /* 0x000000ffff007224 */ /* 0x000fe200078e000e */
[----:B------:R-:W-:Y:S06]  /*1caa0*/  BRA `(.L_x_1544) ;  /* 0xffffffa800247947 */ /* 0x000fec000383ffff */
.L_x_1432:
        /* <DEDUP_REMOVED lines=9> */
.L_x_1545:
[C---:B------:R-:W-:Y:S01]  /*1cb40*/  VIADD R10, R17.reuse, 0x10 ;  /* 0x00000010110a7836 */ /* 0x040fe20000000000 */
[C---:B------:R-:W-:Y:S01]  /*1cb50*/  ISETP.GE.AND P0, PT, R17.reuse, R2, PT ;  /* 0x000000021100720c */ /* 0x040fe20003f06270 */
[----:B------:R-:W-:-:S03]  /*1cb60*/  VIADD R8, R17, 0x20 ;  /* 0x0000002011087836 */ /* 0x000fc60000000000 */
[----:B------:R0:W-:Y:S04]  /*1cb70*/  STL [R1+0x20], R10 ;  /* 0x0000200a01007387 */ /* 0x0001e80000100800 */
[----:B------:R0:W-:Y:S01]  /*1cb80*/  STL [R1+0x24], R8 ;  /* 0x0000240801007387 */ /* 0x0001e20000100800 */
[----:B------:R-:W-:Y:S02]  /*1cb90*/  IMAD.MOV.U32 R13, RZ, RZ, R0 ;  /* 0x000000ffff0d7224 */ /* 0x000fe400078e0000 */
[----:B------:R-:W-:-:S07]  /*1cba0*/  IMAD.MOV.U32 R5, RZ, RZ, R14 ;  /* 0x000000ffff057224 */ /* 0x000fce00078e000e */
[----:B0-----:R-:W-:Y:S05]  /*1cbb0*/  WARPSYNC.COLLECTIVE R15, `(.L_x_1546) ;  /* 0x000000000f087348 */ /* 0x001fea0003c00000 */
[----:B------:R1:W2:Y:S02]  /*1cbc0*/  SHFL.IDX P6, R14, R13, R12, R11 ;  /* 0x0000000c0d0e7389 */ /* 0x0002a400000c000b */
[----:B012---:R-:W-:Y:S01]  /*1cbd0*/  ENDCOLLECTIVE ;  /* 0x000000000000791b */ /* 0x007fe20003800000 */
.L_x_1546:
[----:B------:R-:W-:Y:S02]  /*1cbe0*/  IMAD.MOV.U32 R13, RZ, RZ, R3 ;  /* 0x000000ffff0d7224 */ /* 0x000fe400078e0003 */
[----:B------:R-:W-:Y:S02]  /*1cbf0*/  IMAD.MOV.U32 R12, RZ, RZ, 0x1 ;  /* 0x00000001ff0c7424 */ /* 0x000fe400078e00ff */
[----:B------:R-:W-:-:S07]  /*1cc00*/  IMAD.MOV.U32 R4, RZ, RZ, R14 ;  /* 0x000000ffff047224 */ /* 0x000fce00078e000e */
[----:B------:R-:W-:Y:S05]  /*1cc10*/  WARPSYNC.COLLECTIVE R15, `(.L_x_1547) ;  /* 0x000000000f087348 */ /* 0x000fea0003c00000 */
[----:B------:R0:W1:Y:S02]  /*1cc20*/  SHFL.IDX P6, R14, R13, R12, R11 ;  /* 0x0000000c0d0e7389 */ /* 0x00006400000c000b */
[----:B01----:R-:W-:Y:S01]  /*1cc30*/  ENDCOLLECTIVE ;  /* 0x000000000000791b */ /* 0x003fe20003800000 */
.L_x_1547:
[----:B------:R-:W-:-:S05]  /*1cc40*/  @!P0 LEA R4, P2, R7, R4, 0x1 ;  /* 0x0000000407048211 */ /* 0x000fca00078408ff */
[----:B------:R-:W-:-:S05]  /*1cc50*/  @!P0 IMAD.X R5, RZ, RZ, R5, P2 ;  /* 0x000000ffff058224 */ /* 0x000fca00010e0605 */
[----:B------:R-:W-:Y:S01]  /*1cc60*/  @!PT LDS RZ, [RZ] ;  /* 0x00000000fffff984 */ /* 0x000fe20000000800 */
[----:B------:R-:W-:Y:S01]  /*1cc70*/  @!PT LDS RZ, [RZ] ;  /* 0x00000000fffff984 */ /* 0x000fe20000000800 */
[----:B------:R-:W-:Y:S01]  /*1cc80*/  @!PT LDS RZ, [RZ] ;  /* 0x00000000fffff984 */ /* 0x000fe20000000800 */
[----:B------:R0:W-:Y:S01]  /*1cc90*/  @!P0 LDGSTS.E.BYPASS.LTC128B.128 [R26+0x20400], desc[UR40][R4.64], !P1 ;  /* 0x20400000041a8fae */ /* 0x0001e2000c901d68 */
[----:B------:R-:W-:Y:S01]  /*1cca0*/  IMAD.MOV.U32 R13, RZ, RZ, R0 ;  /* 0x000000ffff0d7224 */ /* 0x000fe200078e0000 */
[----:B------:R-:W-:Y:S01]  /*1ccb0*/  ISETP.GE.AND P0, PT, R10, R2, PT ;  /* 0x000000020a00720c */ /* 0x000fe20003f06270 */
[----:B0-----:R-:W-:-:S12]  /*1ccc0*/  IMAD.MOV.U32 R4, RZ, RZ, R14 ;  /* 0x000000ffff047224 */ /* 0x001fd800078e000e */
[----:B------:R-:W-:Y:S05]  /*1ccd0*/  WARPSYNC.COLLECTIVE R15, `(.L_x_1548) ;  /* 0x000000000f087348 */ /* 0x000fea0003c00000 */
[----:B------:R0:W1:Y:S02]  /*1cce0*/  SHFL.IDX P6, R14, R13, R12, R11 ;  /* 0x0000000c0d0e7389 */ /* 0x00006400000c000b */
[----:B01----:R-:W-:Y:S01]  /*1ccf0*/  ENDCOLLECTIVE ;  /* 0x000000000000791b */ /* 0x003fe20003800000 */
.L_x_1548:
[----:B------:R-:W-:Y:S02]  /*1cd00*/  IMAD.MOV.U32 R13, RZ, RZ, R3 ;  /* 0x000000ffff0d7224 */ /* 0x000fe400078e0003 */
[----:B------:R-:W-:Y:S02]  /*1cd10*/  IMAD.MOV.U32 R12, RZ, RZ, 0x2 ;  /* 0x00000002ff0c7424 */ /* 0x000fe400078e00ff */
[----:B------:R-:W-:-:S07]  /*1cd20*/  IMAD.MOV.U32 R5, RZ, RZ, R14 ;  /* 0x000000ffff057224 */ /* 0x000fce00078e000e */
[----:B------:R-:W-:Y:S05]  /*1cd30*/  WARPSYNC.COLLECTIVE R15, `(.L_x_1549) ;  /* 0x000000000f087348 */ /* 0x000fea0003c00000 */
[----:B------:R0:W1:Y:S02]  /*1cd40*/  SHFL.IDX P6, R14, R13, R12, R11 ;  /* 0x0000000c0d0e7389 */ /* 0x00006400000c000b */
[----:B01----:R-:W-:Y:S01]  /*1cd50*/  ENDCOLLECTIVE ;  /* 0x000000000000791b */ /* 0x003fe20003800000 */
.L_x_1549:
[----:B------:R-:W-:-:S05]  /*1cd60*/  @!P0 LEA R5, P2, R7, R5, 0x1 ;  /* 0x0000000507058211 */ /* 0x000fca00078408ff */
[----:B------:R-:W-:-:S05]  /*1cd70*/  @!P0 IMAD.X R4, RZ, RZ, R4, P2 ;  /* 0x000000ffff048224 */ /* 0x000fca00010e0604 */
[----:B------:R-:W-:Y:S01]  /*1cd80*/  @!P0 LOP3.LUT R5, R5, R4, RZ, 0x3c, !PT ;  /* 0x0000000405058212 */ /* 0x000fe200078e3cff */
[----:B------:R-:W-:-:S03]  /*1cd90*/  IMAD.MOV.U32 R13, RZ, RZ, R0 ;  /* 0x000000ffff0d7224 */ /* 0x000fc600078e0000 */
[----:B------:R-:W-:-:S04]  /*1cda0*/  @!P0 LOP3.LUT R4, R5, R4, RZ, 0x3c, !PT ;  /* 0x0000000405048212 */ /* 0x000fc800078e3cff */
[----:B------:R-:W-:Y:S01]  /*1cdb0*/  @!P0 LOP3.LUT R5, R5, R4, RZ, 0x3c, !PT ;  /* 0x0000000405058212 */ /* 0x000fe200078e3cff */
[----:B------:R-:W-:-:S07]  /*1cdc0*/  IMAD.MOV.U32 R6, RZ, RZ, R14 ;  /* 0x000000ffff067224 */ /* 0x000fce00078e000e */
[----:B------:R-:W-:Y:S05]  /*1cdd0*/  WARPSYNC.COLLECTIVE R15, `(.L_x_1550) ;  /* 0x000000000f087348 */ /* 0x000fea0003c00000 */
[----:B------:R0:W1:Y:S02]  /*1cde0*/  SHFL.IDX P6, R14, R13, R12, R11 ;  /* 0x0000000c0d0e7389 */ /* 0x00006400000c000b */
[----:B01----:R-:W-:Y:S01]  /*1cdf0*/  ENDCOLLECTIVE ;  /* 0x000000000000791b */ /* 0x003fe20003800000 */
.L_x_1550:
[----:B------:R-:W-:Y:S01]  /*1ce00*/  @!PT LDS RZ, [RZ] ;  /* 0x00000000fffff984 */ /* 0x000fe20000000800 */
[----:B------:R-:W-:Y:S01]  /*1ce10*/  @!PT LDS RZ, [RZ] ;  /* 0x00000000fffff984 */ /* 0x000fe20000000800 */
[----:B------:R-:W-:Y:S01]  /*1ce20*/  @!PT LDS RZ, [RZ] ;  /* 0x00000000fffff984 */ /* 0x000fe20000000800 */
[----:B------:R0:W-:Y:S01]  /*1ce30*/  @!P0 LDGSTS.E.BYPASS.LTC128B.128 [R26+0x20c00], desc[UR40][R4.64], !P1 ;  /* 0x20c00000041a8fae */ /* 0x0001e2000c901d68 */
[----:B------:R-:W-:Y:S01]  /*1ce40*/  ISETP.GE.AND P0, PT, R8, R2, PT ;  /* 0x000000020800720c */ /* 0x000fe20003f06270 */
[----:B------:R-:W-:Y:S02]  /*1ce50*/  IMAD.MOV.U32 R13, RZ, RZ, R3 ;  /* 0x000000ffff0d7224 */ /* 0x000fe400078e0003 */
[----:B------:R-:W-:Y:S02]  /*1ce60*/  IMAD.MOV.U32 R12, RZ, RZ, 0x3 ;  /* 0x00000003ff0c7424 */ /* 0x000fe400078e00ff */
[----:B0-----:R-:W-:-:S08]  /*1ce70*/  IMAD.MOV.U32 R4, RZ, RZ, R14 ;  /* 0x000000ffff047224 */ /* 0x001fd000078e000e */
[----:B------:R-:W-:Y:S05]  /*1ce80*/  WARPSYNC.COLLECTIVE R15, `(.L_x_1551) ;  /* 0x000000000f087348 */ /* 0x000fea0003c00000 */
[----:B------:R0:W1:Y:S02]  /*1ce90*/  SHFL.IDX P6, R14, R13, R12, R11 ;  /* 0x0000000c0d0e7389 */ /* 0x00006400000c000b */
[----:B01----:R-:W-:Y:S01]  /*1cea0*/  ENDCOLLECTIVE ;  /* 0x000000000000791b */ /* 0x003fe20003800000 */
.L_x_1551:
        /* <DEDUP_REMOVED lines=10> */
.L_x_1552:
[----:B------:R-:W-:Y:S01]  /*1cf50*/  @!PT LDS RZ, [RZ] ;  /* 0x00000000fffff984 */ /* 0x000fe20000000800 */
[----:B------:R-:W-:Y:S01]  /*1cf60*/  @!PT LDS RZ, [RZ] ;  /* 0x00000000fffff984 */ /* 0x000fe20000000800 */
[----:B------:R-:W-:Y:S01]  /*1cf70*/  @!PT LDS RZ, [RZ] ;  /* 0x00000000fffff984 */ /* 0x000fe20000000800 */
[----:B------:R0:W-:Y:S01]  /*1cf80*/  @!P0 LDGSTS.E.BYPASS.LTC128B.128 [R26+0x21400], desc[UR40][R4.64], !P1 ;  /* 0x21400000041a8fae */ /* 0x0001e2000c901d68 */
[----:B------:R-:W-:Y:S01]  /*1cf90*/  IMAD.MOV.U32 R0, RZ, RZ, R14 ;  /* 0x000000ffff007224 */ /* 0x000fe200078e000e */
[----:B------:R-:W-:Y:S06]  /*1cfa0*/  BRA `(.L_x_1553) ;  /* 0xffffffac00407947 */ /* 0x000fec000383ffff */
.L_x_1436:
[----:B------:R-:W2:Y:S04]  /*1cfb0*/  LDL.LU R10, [R1+0x1c] ;  /* 0x00001c00010a7983 */ /* 0x000ea80000300800 */
[----:B------:R-:W3:Y:S04]  /*1cfc0*/  LDL.LU R9, [R1+0x20] ;  /* 0x0000200001097983 */ /* 0x000ee80000300800 */
[----:B------:R-:W4:Y:S01]  /*1cfd0*/  LDL.LU R8, [R1+0x24] ;  /* 0x0000240001087983 */ /* 0x000f220000300800 */
[----:B------:R-:W-:Y:S01]  /*1cfe0*/  LOP3.LUT R22, R22, 0xffffdfff, RZ, 0xc0, !PT ;  /* 0xffffdfff16167812 */ /* 0x000fe200078ec0ff */
[----:B------:R-:W-:Y:S01]  /*1cff0*/  BSSY B0, `(.L_x_1554) ;  /* 0x0000029000007945 */ /* 0x000fe20003800000 */
[----:B------:R-:W-:-:S02]  /*1d000*/  IMAD.MOV.U32 R13, RZ, RZ, R4 ;  /* 0x000000ffff0d7224 */ /* 0x000fc400078e0004 */
[----:B------:R-:W-:Y:S02]  /*1d010*/  IMAD.MOV.U32 R12, RZ, RZ, RZ ;  /* 0x000000ffff0c7224 */ /* 0x000fe400078e00ff */
[----:B------:R-:W-:Y:S02]  /*1d020*/  IMAD.MOV.U32 R11, RZ, RZ, 0x181f ;  /* 0x0000181fff0b7424 */ /* 0x000fe400078e00ff */
[----:B------:R-:W-:Y:S02]  /*1d030*/  IMAD.MOV.U32 R15, RZ, RZ, -0x1 ;  /* 0xffffffffff0f7424 */ /* 0x000fe400078e00ff */
[----:B--2---:R-:W-:-:S05]  /*1d040*/  IMAD R6, R10, R6, RZ ;  /* 0x000000060a067224 */ /* 0x004fca00078e02ff */
[-C--:B------:R-:W-:Y:S02]  /*1d050*/  ISETP.GE.AND P2, PT, R17, R6.reuse, PT ;  /* 0x000000061100720c */ /* 0x080fe40003f46270 */
[-C--:B---3--:R-:W-:Y:S02]  /*1d060*/  ISETP.GE.AND P1, PT, R9, R6.reuse, PT ;  /* 0x000000060900720c */ /* 0x088fe40003f26270 */
[----:B----4-:R-:W-:-:S09]  /*1d070*/  ISETP.GE.AND P0, PT, R8, R6, PT ;  /* 0x000000060800720c */ /* 0x010fd20003f06270 */
[C---:B------:R-:W-:Y:S02]  /*1d080*/  @!P2 LOP3.LUT R2, R0.reuse, 0x40, RZ, 0xc0, !PT ;  /* 0x000000400002a812 */ /* 0x040fe400078ec0ff */
[----:B------:R-:W-:Y:S02]  /*1d090*/  @!P1 LOP3.LUT R3, R0, 0x40, RZ, 0xc0, !PT ;  /* 0x0000004000039812 */ /* 0x000fe400078ec0ff */
[----:B------:R-:W-:Y:S02]  /*1d0a0*/  @!P2 SHF.R.U32.HI R2, RZ, 0x2, R2 ;  /* 0x00000002ff02a819 */ /* 0x000fe40000011602 */
[----:B------:R-:W-:Y:S02]  /*1d0b0*/  @!P1 SHF.R.U32.HI R3, RZ, 0x2, R3 ;  /* 0x00000002ff039819 */ /* 0x000fe40000011603 */
[----:B------:R-:W-:Y:S02]  /*1d0c0*/  @!P2 ISETP.NE.U32.AND P6, PT, R2, RZ, PT ;  /* 0x000000ff0200a20c */ /* 0x000fe40003fc5070 */
[----:B------:R-:W-:-:S02]  /*1d0d0*/  @!P2 LOP3.LUT R2, R7, 0x80, RZ, 0xc0, !PT ;  /* 0x000000800702a812 */ /* 0x000fc400078ec0ff */
[----:B------:R-:W-:Y:S02]  /*1d0e0*/  @!P0 LOP3.LUT R8, R0, 0x40, RZ, 0xc0, !PT ;  /* 0x0000004000088812 */ /* 0x000fe400078ec0ff */
[----:B------:R-:W-:Y:S02]  /*1d0f0*/  @!P2 SHF.R.U32.HI R2, RZ, 0x3, R2 ;  /* 0x00000003ff02a819 */ /* 0x000fe40000011602 */
[----:B------:R-:W-:-:S05]  /*1d100*/  @!P0 SHF.R.U32.HI R8, RZ, 0x2, R8 ;  /* 0x00000002ff088819 */ /* 0x000fca0000011608 */
[----:B------:R-:W-:Y:S02]  /*1d110*/  @P6 LOP3.LUT R22, R22, 0x2000, RZ, 0xfc, !PT ;  /* 0x0000200016166812 */ /* 0x000fe400078efcff */
[----:B------:R-:W-:Y:S02]  /*1d120*/  @!P2 ISETP.NE.U32.AND P6, PT, R2, RZ, PT ;  /* 0x000000ff0200a20c */ /* 0x000fe40003fc5070 */
[----:B------:R-:W-:Y:S02]  /*1d130*/  LOP3.LUT R22, R22, 0xffffefff, RZ, 0xc0, !PT ;  /* 0xffffefff16167812 */ /* 0x000fe400078ec0ff */
[----:B------:R-:W-:-:S04]  /*1d140*/  @!P1 LOP3.LUT R2, R7, 0x80, RZ, 0xc0, !PT ;  /* 0x0000008007029812 */ /* 0x000fc800078ec0ff */
[----:B------:R-:W-:-:S05]  /*1d150*/  @!P1 SHF.R.U32.HI R2, RZ, 0x3, R2 ;  /* 0x00000003ff029819 */ /* 0x000fca0000011602 */
[----:B------:R-:W-:Y:S02]  /*1d160*/  @P6 LOP3.LUT R22, R22, 0x1000, RZ, 0xfc, !PT ;  /* 0x0000100016166812 */ /* 0x000fe400078efcff */
[----:B------:R-:W-:Y:S02]  /*1d170*/  @!P1 ISETP.NE.U32.AND P6, PT, R3, RZ, PT ;  /* 0x000000ff0300920c */ /* 0x000fe40003fc5070 */
[----:B------:R-:W-:-:S11]  /*1d180*/  LOP3.LUT R22, R22, 0xffff7fff, RZ, 0xc0, !PT ;  /* 0xffff7fff16167812 */ /* 0x000fd600078ec0ff */
[----:B------:R-:W-:Y:S02]  /*1d190*/  @P6 LOP3.LUT R22, R22, 0x8000, RZ, 0xfc, !PT ;  /* 0x0000800016166812 */ /* 0x000fe400078efcff */
[----:B------:R-:W-:Y:S02]  /*1d1a0*/  @!P1 ISETP.NE.U32.AND P6, PT, R2, RZ, PT ;  /* 0x000000ff0200920c */ /* 0x000fe40003fc5070 */
[----:B------:R-:W-:-:S11]  /*1d1b0*/  LOP3.LUT R22, R22, 0xffffbfff, RZ, 0xc0, !PT ;  /* 0xffffbfff16167812 */ /* 0x000fd600078ec0ff */
        /* <DEDUP_REMOVED lines=12> */
.L_x_1555:
[----:B------:R-:W-:Y:S05]  /*1d280*/  BSYNC B0 ;  /* 0x0000000000007941 */ /* 0x000fea0003800000 */
.L_x_1554:
        /* <DEDUP_REMOVED lines=11> */
.L_x_1556:
[----:B------:R-:W-:-:S04]  /*1d340*/  LOP3.LUT R22, R22, 0xfdffffff, RZ, 0xc0, !PT ;  /* 0xfdffffff16167812 */ /* 0x000fc800078ec0ff */
[----:B------:R-:W-:-:S04]  /*1d350*/  @P3 LOP3.LUT R22, R22, 0x2000000, RZ, 0xfc, !PT ;  /* 0x0200000016163812 */ /* 0x000fc800078efcff */
[C---:B------:R-:W-:Y:S02]  /*1d360*/  LOP3.LUT P3, RZ, R22.reuse, 0x400, RZ, 0xc0, !PT ;  /* 0x0000040016ff7812 */ /* 0x040fe4000786c0ff */
[----:B------:R-:W-:Y:S01]  /*1d370*/  LOP3.LUT R22, R22, 0xfeffffff, RZ, 0xc0, !PT ;  /* 0xfeffffff16167812 */ /* 0x000fe200078ec0ff */
[----:B------:R-:W-:-:S03]  /*1d380*/  IMAD.MOV.U32 R13, RZ, RZ, R4 ;  /* 0x000000ffff0d7224 */ /* 0x000fc600078e0004 */
[----:B------:R-:W-:Y:S01]  /*1d390*/  @P1 LOP3.LUT R22, R22, 0x1000000, RZ, 0xfc, !PT ;  /* 0x0100000016161812 */ /* 0x000fe200078efcff */
[----:B------:R-:W-:-:S03]  /*1d3a0*/  IMAD.MOV.U32 R12, RZ, RZ, 0x1 ;  /* 0x00000001ff0c7424 */ /* 0x000fc600078e00ff */
[C---:B------:R-:W-:Y:S02]  /*1d3b0*/  LOP3.LUT P1, RZ, R22.reuse, 0x200, RZ, 0xc0, !PT ;  /* 0x0000020016ff7812 */ /* 0x040fe4000782c0ff */
[----:B------:R-:W-:Y:S01]  /*1d3c0*/  LOP3.LUT R22, R22, 0xffdfffff, RZ, 0xc0, !PT ;  /* 0xffdfffff16167812 */ /* 0x000fe200078ec0ff */
[----:B------:R-:W-:-:S03]  /*1d3d0*/  IMAD.MOV.U32 R3, RZ, RZ, R14 ;  /* 0x000000ffff037224 */ /* 0x000fc600078e000e */
[----:B------:R-:W-:Y:S02]  /*1d3e0*/  @P0 LOP3.LUT R22, R22, 0x200000, RZ, 0xfc, !PT ;  /* 0x0020000016160812 */ /* 0x000fe400078efcff */
[----:B------:R-:W-:Y:S02]  /*1d3f0*/  @!P2 LEA R3, P6, R20, R3, 0x1 ;  /* 0x000000031403a211 */ /* 0x000fe400078c08ff */
[----:B------:R-:W-:-:S03]  /*1d400*/  LOP3.LUT P0, RZ, R22, 0x2000, RZ, 0xc0, !PT ;  /* 0x0000200016ff7812 */ /* 0x000fc6000780c0ff */
        /* <DEDUP_REMOVED lines=9> */
[----:B------:R-:W-:-:S03]  /*1d4a0*/  LOP3.LUT P4, RZ, R22, 0x4000000, RZ, 0xc0, !PT ;  /* 0x0400000016ff7812 */ /* 0x000fc6000788c0ff */
[----:B------:R0:W-:Y:S01]  /*1d4b0*/  @!P2 LDGSTS.E.BYPASS.LTC128B.128 [R26+0x28400], desc[UR40][R2.64+0x80], !P3 ;  /* 0x28400080021aafae */ /* 0x0001e2000d901d68 */
[----:B------:R-:W-:-:S03]  /*1d4c0*/  LOP3.LUT P3, RZ, R22, 0x2000000, RZ, 0xc0, !PT ;  /* 0x0200000016ff7812 */ /* 0x000fc6000786c0ff */
        /* <DEDUP_REMOVED lines=9> */
[----:B------:R0:W-:Y:S04]  /*1d560*/  @!P2 LDGSTS.E.BYPASS.LTC128B.128 [R26+0x32400], desc[UR40][R2.64+0x300], P0 ;  /* 0x32400300021aafae */ /* 0x0001e80008101d68 */
[----:B------:R0:W-:Y:S04]  /*1d570*/  @!P2 LDGSTS.E.BYPASS.LTC128B.128 [R26+0x34400], desc[UR40][R2.64+0x380], P6 ;  /* 0x34400380021aafae */ /* 0x0001e8000b101d68 */
[----:B0-----:R-:W-:Y:S05]  /*1d580*/  WARPSYNC.COLLECTIVE R15, `(.L_x_1557) ;  /* 0x000000000f087348 */ /* 0x001fea0003c00000 */
[----:B------:R1:W2:Y:S02]  /*1d590*/  SHFL.IDX P6, R14, R13, R12, R11 ;  /* 0x0000000c0d0e7389 */ /* 0x0002a400000c000b */
[----:B012---:R-:W-:Y:S01]  /*1d5a0*/  ENDCOLLECTIVE ;  /* 0x000000000000791b */ /* 0x007fe20003800000 */
.L_x_1557:
[----:B------:R-:W-:-:S04]  /*1d5b0*/  @P5 LOP3.LUT R22, R22, 0x800000, RZ, 0xfc, !PT ;  /* 0x0080000016165812 */ /* 0x000fc800078efcff */
[C---:B------:R-:W-:Y:S02]  /*1d5c0*/  LOP3.LUT P5, RZ, R22.reuse, 0x800, RZ, 0xc0, !PT ;  /* 0x0000080016ff7812 */ /* 0x040fe400078ac0ff */
[----:B------:R-:W-:Y:S01]  /*1d5d0*/  LOP3.LUT P0, RZ, R22, 0x8000, RZ, 0xc0, !PT ;  /* 0x0000800016ff7812 */ /* 0x000fe2000780c0ff */
[----:B------:R-:W-:Y:S02]  /*1d5e0*/  IMAD.MOV.U32 R13, RZ, RZ, R5 ;  /* 0x000000ffff0d7224 */ /* 0x000fe400078e0005 */
[----:B------:R-:W-:-:S10]  /*1d5f0*/  IMAD.MOV.U32 R2, RZ, RZ, R14 ;  /* 0x000000ffff027224 */ /* 0x000fd400078e000e */
[----:B------:R-:W-:Y:S05]  /*1d600*/  WARPSYNC.COLLECTIVE R15, `(.L_x_1558) ;  /* 0x000000000f087348 */ /* 0x000fea0003c00000 */
[----:B------:R0:W1:Y:S02]  /*1d610*/  SHFL.IDX P6, R14, R13, R12, R11 ;  /* 0x0000000c0d0e7389 */ /* 0x00006400000c000b */
[----:B01----:R-:W-:Y:S01]  /*1d620*/  ENDCOLLECTIVE ;  /* 0x000000000000791b */ /* 0x003fe20003800000 */
.L_x_1558:
[----:B------:R-:W-:Y:S02]  /*1d630*/  IMAD.MOV.U32 R13, RZ, RZ, R4 ;  /* 0x000000ffff0d7224 */ /* 0x000fe400078e0004 */
[----:B------:R-:W-:Y:S02]  /*1d640*/  IMAD.MOV.U32 R12, RZ, RZ, 0x2 ;  /* 0x00000002ff0c7424 */ /* 0x000fe400078e00ff */
[----:B------:R-:W-:Y:S01]  /*1d650*/  IMAD.MOV.U32 R3, RZ, RZ, R14 ;  /* 0x000000ffff037224 */ /* 0x000fe200078e000e */
[----:B------:R-:W-:-:S04]  /*1d660*/  LOP3.LUT P6, RZ, R22, 0x4000, RZ, 0xc0, !PT ;  /* 0x0000400016ff7812 */ /* 0x000fc800078cc0ff */
[----:B------:R-:W-:-:S05]  /*1d670*/  @!P1 LEA R3, P2, R20, R3, 0x1 ;  /* 0x0000000314039211 */ /* 0x000fca00078408ff */
[----:B------:R-:W-:Y:S01]  /*1d680*/  @!P1 IMAD.X R2, RZ, RZ, R2, P2 ;  /* 0x000000ffff029224 */ /* 0x000fe200010e0602 */
[C---:B------:R-:W-:Y:S02]  /*1d690*/  LOP3.LUT P2, RZ, R22.reuse, 0x10000, RZ, 0xc0, !PT ;  /* 0x0001000016ff7812 */ /* 0x040fe4000784c0ff */
[----:B------:R-:W-:Y:S02]  /*1d6a0*/  LOP3.LUT R22, R22, 0xfff7ffff, RZ, 0xc0, !PT ;  /* 0xfff7ffff16167812 */ /* 0x000fe400078ec0ff */
[----:B------:R-:W-:-:S04]  /*1d6b0*/  @!P1 LOP3.LUT R3, R3, R2, RZ, 0x3c, !PT ;  /* 0x0000000203039212 */ /* 0x000fc800078e3cff */
[----:B------:R-:W-:-:S04]  /*1d6c0*/  @!P1 LOP3.LUT R2, R3, R2, RZ, 0x3c, !PT ;  /* 0x0000000203029212 */ /* 0x000fc800078e3cff */
[----:B------:R-:W-:Y:S02]  /*1d6d0*/  @!P1 LOP3.LUT R3, R3, R2, RZ, 0x3c, !PT ;  /* 0x0000000203039212 */ /* 0x000fe400078e3cff */
[----:B------:R-:W-:-:S03]  /*1d6e0*/  @P2 LOP3.LUT R22, R22, 0x80000, RZ, 0xfc, !PT ;  /* 0x0008000016162812 */ /* 0x000fc600078efcff */
[----:B------:R-:W-:Y:S01]  /*1d6f0*/  @!PT LDS RZ, [RZ] ;  /* 0x00000000fffff984 */ /* 0x000fe20000000800 */
[----:B------:R-:W-:Y:S01]  /*1d700*/  @!PT LDS RZ, [RZ] ;  /* 0x00000000fffff984 */ /* 0x000fe20000000800 */
[----:B------:R-:W-:Y:S01]  /*1d710*/  @!PT LDS RZ, [RZ] ;  /* 0x00000000fffff984 */ /* 0x000fe20000000800 */
[----:B------:R0:W-:Y:S01]  /*1d720*/  @!P1 LDGSTS.E.BYPASS.LTC128B.128 [R26+0x26c00], desc[UR40][R2.64], !P5 ;  /* 0x26c00000021a9fae */ /* 0x0001e2000e901d68 */
[C---:B------:R-:W-:Y:S02]  /*1d730*/  LOP3.LUT P2, RZ, R22.reuse, 0x400, RZ, 0xc0, !PT ;  /* 0x0000040016ff7812 */ /* 0x040fe4000784c0ff */
[C---:B------:R-:W-:Y:S02]  /*1d740*/  LOP3.LUT P5, RZ, R22.reuse, 0x800000, RZ, 0xc0, !PT ;  /* 0x0080000016ff7812 */ /* 0x040fe400078ac0ff */
[----:B------:R-:W-:-:S09]  /*1d750*/  LOP3.LUT R22, R22, 0xffefffff, RZ, 0xc0, !PT ;  /* 0xffefffff16167812 */ /* 0x000fd200078ec0ff */
[----:B------:R-:W-:Y:S01]  /*1d760*/  @P2 LOP3.LUT R22, R22, 0x100000, RZ, 0xfc, !PT ;  /* 0x0010000016162812 */ /* 0x000fe200078efcff */
[----:B------:R0:W-:Y:S03]  /*1d770*/  @!P1 LDGSTS.E.BYPASS.LTC128B.128 [R26+0x28c00], desc[UR40][R2.64+0x80], !P2 ;  /* 0x28c00080021a9fae */ /* 0x0001e6000d101d68 */
[C---:B------:R-:W-:Y:S01]  /*1d780*/  LOP3.LUT P2, RZ, R22.reuse, 0x800, RZ, 0xc0, !PT ;  /* 0x0000080016ff7812 */ /* 0x040fe2000784c0ff */
[----:B------:R0:W-:Y:S01]  /*1d790*/  @!P1 LDGSTS.E.BYPASS.LTC128B.128 [R26+0x2ac00], desc[UR40][R2.64+0x100], !P5 ;  /* 0x2ac00100021a9fae */ /* 0x0001e2000e901d68 */
[----:B------:R-:W-:-:S13]  /*1d7a0*/  LOP3.LUT P5, RZ, R22, 0x400000, RZ, 0xc0, !PT ;  /* 0x0040000016ff7812 */ /* 0x000fda00078ac0ff */
[----:B------:R0:W-:Y:S04]  /*1d7b0*/  @!P1 LDGSTS.E.BYPASS.LTC128B.128 [R26+0x2cc00], desc[UR40][R2.64+0x180], !P5 ;  /* 0x2cc00180021a9fae */ /* 0x0001e8000e901d68 */
[----:B------:R0:W-:Y:S04]  /*1d7c0*/  @!P1 LDGSTS.E.BYPASS.LTC128B.128 [R26+0x2ec00], desc[UR40][R2.64+0x200], !P4 ;  /* 0x2ec00200021a9fae */ /* 0x0001e8000e101d68 */
[----:B------:R0:W-:Y:S04]  /*1d7d0*/  @!P1 LDGSTS.E.BYPASS.LTC128B.128 [R26+0x30c00], desc[UR40][R2.64+0x280], !P3 ;  /* 0x30c00280021a9fae */ /* 0x0001e8000d901d68 */
[----:B------:R0:W-:Y:S01]  /*1d7e0*/  @!P1 LDGSTS.E.BYPASS.LTC128B.128 [R26+0x32c00], desc[UR40][R2.64+0x300], P0 ;  /* 0x32c00300021a9fae */ /* 0x0001e20008101d68 */
[----:B------:R-:W-:-:S03]  /*1d7f0*/  LOP3.LUT P0, RZ, R22, 0x200000, RZ, 0xc0, !PT ;  /* 0x0020000016ff7812 */ /* 0x000fc6000780c0ff */
[----:B------:R0:W-:Y:S10]  /*1d800*/  @!P1 LDGSTS.E.BYPASS.LTC128B.128 [R26+0x34c00], desc[UR40][R2.64+0x380], P6 ;  /* 0x34c00380021a9fae */ /* 0x0001f4000b101d68 */
[----:B0-----:R-:W-:Y:S05]  /*1d810*/  WARPSYNC.COLLECTIVE R15, `(.L_x_1559) ;  /* 0x000000000f087348 */ /* 0x001fea0003c00000 */
[----:B------:R1:W2:Y:S02]  /*1d820*/  SHFL.IDX P6, R14, R13, R12, R11 ;  /* 0x0000000c0d0e7389 */ /* 0x0002a400000c000b */
[----:B012---:R-:W-:Y:S01]  /*1d830*/  ENDCOLLECTIVE ;  /* 0x000000000000791b */ /* 0x007fe20003800000 */
.L_x_1559:
[----:B------:R-:W-:Y:S02]  /*1d840*/  IMAD.MOV.U32 R13, RZ, RZ, R5 ;  /* 0x000000ffff0d7224 */ /* 0x000fe400078e0005 */
[----:B------:R-:W-:-:S07]  /*1d850*/  IMAD.MOV.U32 R8, RZ, RZ, R14 ;  /* 0x000000ffff087224 */ /* 0x000fce00078e000e */
[----:B------:R-:W-:Y:S05]  /*1d860*/  WARPSYNC.COLLECTIVE R15, `(.L_x_1560) ;  /* 0x000000000f087348 */ /* 0x000fea0003c00000 */
[----:B------:R0:W1:Y:S02]  /*1d870*/  SHFL.IDX P6, R14, R13, R12, R11 ;  /* 0x0000000c0d0e7389 */ /* 0x00006400000c000b */
[----:B01----:R-:W-:Y:S01]  /*1d880*/  ENDCOLLECTIVE ;  /* 0x000000000000791b */ /* 0x003fe20003800000 */
.L_x_1560:
[----:B------:R-:W-:Y:S02]  /*1d890*/  IMAD.MOV.U32 R13, RZ, RZ, R4 ;  /* 0x000000ffff0d7224 */ /* 0x000fe400078e0004 */
[----:B------:R-:W-:Y:S01]  /*1d8a0*/  IMAD.MOV.U32 R12, RZ, RZ, 0x3 ;  /* 0x00000003ff0c7424 */ /* 0x000fe200078e00ff */
[----:B------:R-:W-:Y:S02]  /*1d8b0*/  @!P0 LEA R9, P1, R20, R14, 0x1 ;  /* 0x0000000e14098211 */ /* 0x000fe400078208ff */
[----:B------:R-:W-:-:S03]  /*1d8c0*/  LOP3.LUT P6, RZ, R22, 0x20000, RZ, 0xc0, !PT ;  /* 0x0002000016ff7812 */ /* 0x000fc600078cc0ff */
[----:B------:R-:W-:Y:S01]  /*1d8d0*/  @!P0 IMAD.X R10, RZ, RZ, R8, P1 ;  /* 0x000000ffff0a8224 */ /* 0x000fe200008e0608 */
[----:B------:R-:W-:Y:S01]  /*1d8e0*/  LOP3.LUT P1, RZ, R22, 0x200, RZ, 0xc0, !PT ;  /* 0x0000020016ff7812 */ /* 0x000fe2000782c0ff */
[----:B------:R-:W-:Y:S02]  /*1d8f0*/  @!P0 IMAD.MOV.U32 R2, RZ, RZ, R9 ;  /* 0x000000ffff028224 */ /* 0x000fe400078e0009 */
[----:B------:R-:W-:-:S05]  /*1d900*/  @!P0 IMAD.MOV.U32 R3, RZ, RZ, R10 ;  /* 0x000000ffff038224 */ /* 0x000fca00078e000a */
[----:B------:R-:W-:Y:S01]  /*1d910*/  @!PT LDS RZ, [RZ] ;  /* 0x00000000fffff984 */ /* 0x000fe20000000800 */
[----:B------:R-:W-:Y:S01]  /*1d920*/  @!PT LDS RZ, [RZ] ;  /* 0x00000000fffff984 */ /* 0x000fe20000000800 */
[----:B------:R-:W-:Y:S01]  /*1d930*/  @!PT LDS RZ, [RZ] ;  /* 0x00000000fffff984 */ /* 0x000fe20000000800 */
[----:B------:R0:W-:Y:S01]  /*1d940*/  @!P0 LDGSTS.E.BYPASS.LTC128B.128 [R26+0x27400], desc[UR40][R2.64], !P2 ;  /* 0x27400000021a8fae */ /* 0x0001e2000d101d68 */
[----:B------:R-:W-:-:S13]  /*1d950*/  LOP3.LUT P2, RZ, R22, 0x100000, RZ, 0xc0, !PT ;  /* 0x0010000016ff7812 */ /* 0x000fda000784c0ff */
[----:B------:R0:W-:Y:S01]  /*1d960*/  @!P0 LDGSTS.E.BYPASS.LTC128B.128 [R26+0x29400], desc[UR40][R2.64+0x80], !P2 ;  /* 0x29400080021a8fae */ /* 0x0001e2000d101d68 */
[----:B------:R-:W-:-:S03]  /*1d970*/  LOP3.LUT P2, RZ, R22, 0x80000, RZ, 0xc0, !PT ;  /* 0x0008000016ff7812 */ /* 0x000fc6000784c0ff */
[----:B------:R0:W-:Y:S04]  /*1d980*/  @!P0 LDGSTS.E.BYPASS.LTC128B.128 [R26+0x2b400], desc[UR40][R2.64+0x100], !P1 ;  /* 0x2b400100021a8fae */ /* 0x0001e8000c901d68 */
[----:B------:R0:W-:Y:S04]  /*1d990*/  @!P0 LDGSTS.E.BYPASS.LTC128B.128 [R26+0x2d400], desc[UR40][R2.64+0x180], !P5 ;  /* 0x2d400180021a8fae */ /* 0x0001e8000e901d68 */
[----:B------:R0:W-:Y:S04]  /*1d9a0*/  @!P0 LDGSTS.E.BYPASS.LTC128B.128 [R26+0x2f400], desc[UR40][R2.64+0x200], !P4 ;  /* 0x2f400200021a8fae */ /* 0x0001e8000e101d68 */
[----:B------:R0:W-:Y:S04]  /*1d9b0*/  @!P0 LDGSTS.E.BYPASS.LTC128B.128 [R26+0x31400], desc[UR40][R2.64+0x280], !P3 ;  /* 0x31400280021a8fae */ /* 0x0001e8000d901d68 */
[----:B------:R0:W-:Y:S02]  /*1d9c0*/  @!P0 LDGSTS.E.BYPASS.LTC128B.128 [R26+0x33400], desc[UR40][R2.64+0x300], P6 ;  /* 0x33400300021a8fae */ /* 0x0001e4000b101d68 */
[----:B0-----:R-:W-:Y:S05]  /*1d9d0*/  WARPSYNC.COLLECTIVE R15, `(.L_x_1561) ;  /* 0x000000000f087348 */ /* 0x001fea0003c00000 */
[----:B------:R1:W2:Y:S02]  /*1d9e0*/  SHFL.IDX P6, R14, R13, R12, R11 ;  /* 0x0000000c0d0e7389 */ /* 0x0002a400000c000b */
[----:B012---:R-:W-:Y:S01]  /*1d9f0*/  ENDCOLLECTIVE ;  /* 0x000000000000791b */ /* 0x007fe20003800000 */
.L_x_1561:
[----:B------:R-:W-:Y:S01]  /*1da00*/  @!PT LDS RZ, [RZ] ;  /* 0x00000000fffff984 */ /* 0x000fe20000000800 */
[----:B------:R-:W-:Y:S01]  /*1da10*/  @!PT LDS RZ, [RZ] ;  /* 0x00000000fffff984 */ /* 0x000fe20000000800 */
[----:B------:R-:W-:Y:S01]  /*1da20*/  @!PT LDS RZ, [RZ] ;  /* 0x00000000fffff984 */ /* 0x000fe20000000800 */
[----:B------:R0:W-:Y:S01]  /*1da30*/  @!P0 LDGSTS.E.BYPASS.LTC128B.128 [R26+0x35400], desc[UR40][R2.64+0x380], P2 ;  /* 0x35400380021a8fae */ /* 0x0001e20009101d68 */
[----:B------:R-:W-:Y:S02]  /*1da40*/  IMAD.MOV.U32 R13, RZ, RZ, R5 ;  /* 0x000000ffff0d7224 */ /* 0x000fe400078e0005 */
[----:B------:R-:W-:-:S07]  /*1da50*/  IMAD.MOV.U32 R4, RZ, RZ, R14 ;  /* 0x000000ffff047224 */ /* 0x000fce00078e000e */
[----:B0-----:R-:W-:Y:S05]  /*1da60*/  WARPSYNC.COLLECTIVE R15, `(.L_x_1562) ;  /* 0x000000000f087348 */ /* 0x001fea0003c00000 */
[----:B------:R1:W2:Y:S02]  /*1da70*/  SHFL.IDX P6, R14, R13, R12, R11 ;  /* 0x0000000c0d0e7389 */ /* 0x0002a400000c000b */
[----:B012---:R-:W-:Y:S01]  /*1da80*/  ENDCOLLECTIVE ;  /* 0x000000000000791b */ /* 0x007fe20003800000 */
.L_x_1562:
[----:B------:R-:W-:Y:S01]  /*1da90*/  IMAD.MOV.U32 R2, RZ, RZ, R14 ;  /* 0x000000ffff027224 */ /* 0x000fe200078e000e */
[----:B------:R-:W-:Y:S06]  /*1daa0*/  BRA `(.L_x_1563) ;  /* 0xffffffb000247947 */ /* 0x000fec000383ffff */
.L_x_1441:
[----:B-1----:R1:W2:Y:S02]  /*1dab0*/  SYNCS.PHASECHK.TRANS64.TRYWAIT P0, [R23+URZ+0x38820], R0 ;  /* 0x03882000170075a7 */ /* 0x0022a4000800017f */
[----:B--2---:R-:W-:Y:S05]  /*1dac0*/  @!P0 NANOSLEEP.SYNCS 0x989680 ;  /* 0x009896800000895d */ /* 0x004fea0003900000 */
[----:B------:R-:W2:Y:S02]  /*1dad0*/  @!P0 SYNCS.PHASECHK.TRANS64 P0, [R23+URZ+0x38820], R0 ;  /* 0x03882000170085a7 */ /* 0x000ea4000800007f */
[----:B--2---:R-:W-:Y:S05]  /*1dae0*/  @!P0 BRA `(.L_x_1441) ;  /* 0xfffffffc00f08947 */ /* 0x004fea000383ffff */
[----:B------:R-:W-:Y:S05]  /*1daf0*/  BRA `(.L_x_1564) ;  /* 0xffffffb000cc7947 */ /* 0x000fea000383ffff */
.L_x_1444:
[----:B-1----:R1:W2:Y:S02]  /*1db00*/  SYNCS.PHASECHK.TRANS64.TRYWAIT P0, [R27+URZ+0x38860], R0 ;  /* 0x038860001b0075a7 */ /* 0x0022a4000800017f */
[----:B--2---:R-:W-:Y:S05]  /*1db10*/  @!P0 NANOSLEEP.SYNCS 0x989680 ;  /* 0x009896800000895d */ /* 0x004fea0003900000 */
[----:B------:R-:W2:Y:S02]  /*1db20*/  @!P0 SYNCS.PHASECHK.TRANS64 P0, [R27+URZ+0x38860], R0 ;  /* 0x038860001b0085a7 */ /* 0x000ea4000800007f */
[----:B--2---:R-:W-:Y:S05]  /*1db30*/  @!P0 BRA `(.L_x_1444) ;  /* 0xfffffffc00f08947 */ /* 0x004fea000383ffff */
[----:B------:R-:W-:Y:S05]  /*1db40*/  BRA `(.L_x_1565) ;  /* 0xffffffb000dc7947 */ /* 0x000fea000383ffff */
.L_x_1445:
        /* <DEDUP_REMOVED lines=8> */
.L_x_1567:
[----:B------:R-:W-:Y:S05]  /*1dbd0*/  BSYNC B0 ;  /* 0x0000000000007941 */ /* 0x000fea0003800000 */
.L_x_1566:
        /* <DEDUP_REMOVED lines=15> */
.L_x_1568:
        /* <DEDUP_REMOVED lines=39> */
.L_x_1569:
[----:B------:R-:W-:Y:S02]  /*1df40*/  IMAD.MOV.U32 R13, RZ, RZ, R5 ;  /* 0x000000ffff0d7224 */ /* 0x000fe400078e0005 */
[----:B------:R-:W-:-:S07]  /*1df50*/  IMAD.MOV.U32 R3, RZ, RZ, R14 ;  /* 0x000000ffff037224 */ /* 0x000fce00078e000e */
[----:B------:R-:W-:Y:S05]  /*1df60*/  WARPSYNC.COLLECTIVE R15, `(.L_x_1570) ;  /* 0x000000000f087348 */ /* 0x000fea0003c00000 */
[----:B------:R0:W1:Y:S02]  /*1df70*/  SHFL.IDX P6, R14, R13, R12, R11 ;  /* 0x0000000c0d0e7389 */ /* 0x00006400000c000b */
[----:B01----:R-:W-:Y:S01]  /*1df80*/  ENDCOLLECTIVE ;  /* 0x000000000000791b */ /* 0x003fe20003800000 */
.L_x_1570:
        /* <DEDUP_REMOVED lines=29> */
.L_x_1571:
[----:B------:R-:W-:Y:S02]  /*1e160*/  IMAD.MOV.U32 R13, RZ, RZ, R5 ;  /* 0x000000ffff0d7224 */ /* 0x000fe400078e0005 */
[----:B------:R-:W-:-:S07]  /*1e170*/  IMAD.MOV.U32 R7, RZ, RZ, R14 ;  /* 0x000000ffff077224 */ /* 0x000fce00078e000e */
[----:B------:R-:W-:Y:S05]  /*1e180*/  WARPSYNC.COLLECTIVE R15, `(.L_x_1572) ;  /* 0x000000000f087348 */ /* 0x000fea0003c00000 */
[----:B------:R0:W1:Y:S02]  /*1e190*/  SHFL.IDX P6, R14, R13, R12, R11 ;  /* 0x0000000c0d0e7389 */ /* 0x00006400000c000b */
[----:B01----:R-:W-:Y:S01]  /*1e1a0*/  ENDCOLLECTIVE ;  /* 0x000000000000791b */ /* 0x003fe20003800000 */
.L_x_1572:
        /* <DEDUP_REMOVED lines=29> */
.L_x_1573:
[----:B------:R-:W-:Y:S02]  /*1e380*/  IMAD.MOV.U32 R13, RZ, RZ, R5 ;  /* 0x000000ffff0d7224 */ /* 0x000fe400078e0005 */
[----:B------:R-:W-:-:S07]  /*1e390*/  IMAD.MOV.U32 R6, RZ, RZ, R14 ;  /* 0x000000ffff067224 */ /* 0x000fce00078e000e */
[----:B------:R-:W-:Y:S05]  /*1e3a0*/  WARPSYNC.COLLECTIVE R15, `(.L_x_1574) ;  /* 0x000000000f087348 */ /* 0x000fea0003c00000 */
[----:B------:R0:W1:Y:S02]  /*1e3b0*/  SHFL.IDX P6, R14, R13, R12, R11 ;  /* 0x0000000c0d0e7389 */ /* 0x00006400000c000b */
[----:B01----:R-:W-:Y:S01]  /*1e3c0*/  ENDCOLLECTIVE ;  /* 0x000000000000791b */ /* 0x003fe20003800000 */
.L_x_1574:
[----:B------:R-:W-:Y:S01]  /*1e3d0*/  IMAD.MOV.U32 R2, RZ, RZ, R14 ;  /* 0x000000ffff027224 */ /* 0x000fe200078e000e */
[----:B------:R-:W-:Y:S06]  /*1e3e0*/  BRA `(.L_x_1575) ;  /* 0xffffffb000747947 */ /* 0x000fec000383ffff */
.L_x_1452:
[----:B0-----:R0:W1:Y:S02]  /*1e3f0*/  SYNCS.PHASECHK.TRANS64.TRYWAIT P0, [R6+URZ+0x38840], R21 ;  /* 0x03884015060075a7 */ /* 0x001064000800017f */
[----:B-1----:R-:W-:Y:S05]  /*1e400*/  @!P0 NANOSLEEP.SYNCS 0x989680 ;  /* 0x009896800000895d */ /* 0x002fea0003900000 */
[----:B------:R-:W1:Y:S02]  /*1e410*/  @!P0 SYNCS.PHASECHK.TRANS64 P0, [R6+URZ+0x38840], R21 ;  /* 0x03884015060085a7 */ /* 0x000e64000800007f */
[----:B-1----:R-:W-:Y:S05]  /*1e420*/  @!P0 BRA `(.L_x_1452) ;  /* 0xfffffffc00f08947 */ /* 0x002fea000383ffff */
[----:B------:R-:W-:Y:S05]  /*1e430*/  BRA `(.L_x_1576) ;  /* 0xffffffb800047947 */ /* 0x000fea000383ffff */
.L_x_1453:
        /* <DEDUP_REMOVED lines=8> */
.L_x_1578:
[----:B------:R-:W-:Y:S05]  /*1e4c0*/  BSYNC B1 ;  /* 0x0000000000017941 */ /* 0x000fea0003800000 */
.L_x_1577:
        /* <DEDUP_REMOVED lines=9> */
.L_x_1579:
[----:B------:R-:W-:Y:S02]  /*1e560*/  IMAD.MOV.U32 R13, RZ, RZ, R27 ;  /* 0x000000ffff0d7224 */ /* 0x000fe400078e001b */
[----:B------:R-:W-:Y:S02]  /*1e570*/  IMAD.MOV.U32 R12, RZ, RZ, 0x1 ;  /* 0x00000001ff0c7424 */ /* 0x000fe400078e00ff */
[----:B------:R-:W-:-:S07]  /*1e580*/  IMAD.MOV.U32 R2, RZ, RZ, R14 ;  /* 0x000000ffff027224 */ /* 0x000fce00078e000e */
[----:B------:R-:W-:Y:S05]  /*1e590*/  WARPSYNC.COLLECTIVE R15, `(.L_x_1580) ;  /* 0x000000000f087348 */ /* 0x000fea0003c00000 */
[----:B------:R0:W1:Y:S02]  /*1e5a0*/  SHFL.IDX P6, R14, R13, R12, R11 ;  /* 0x0000000c0d0e7389 */ /* 0x00006400000c000b */
[----:B01----:R-:W-:Y:S01]  /*1e5b0*/  ENDCOLLECTIVE ;  /* 0x000000000000791b */ /* 0x003fe20003800000 */
.L_x_1580:
        /* <DEDUP_REMOVED lines=11> */
.L_x_1581:
[----:B------:R-:W-:Y:S02]  /*1e670*/  IMAD.MOV.U32 R13, RZ, RZ, R27 ;  /* 0x000000ffff0d7224 */ /* 0x000fe400078e001b */
[----:B------:R-:W-:Y:S02]  /*1e680*/  IMAD.MOV.U32 R12, RZ, RZ, 0x2 ;  /* 0x00000002ff0c7424 */ /* 0x000fe400078e00ff */
[----:B------:R-:W-:-:S07]  /*1e690*/  IMAD.MOV.U32 R2, RZ, RZ, R14 ;  /* 0x000000ffff027224 */ /* 0x000fce00078e000e */
[----:B------:R-:W-:Y:S05]  /*1e6a0*/  WARPSYNC.COLLECTIVE R15, `(.L_x_1582) ;  /* 0x000000000f087348 */ /* 0x000fea0003c00000 */
[----:B------:R0:W1:Y:S02]  /*1e6b0*/  SHFL.IDX P6, R14, R13, R12, R11 ;  /* 0x0000000c0d0e7389 */ /* 0x00006400000c000b */
[----:B01----:R-:W-:Y:S01]  /*1e6c0*/  ENDCOLLECTIVE ;  /* 0x000000000000791b */ /* 0x003fe20003800000 */
.L_x_1582:
        /* <DEDUP_REMOVED lines=11> */
.L_x_1583:
[----:B------:R-:W-:Y:S02]  /*1e780*/  IMAD.MOV.U32 R13, RZ, RZ, R27 ;  /* 0x000000ffff0d7224 */ /* 0x000fe400078e001b */
[----:B------:R-:W-:Y:S02]  /*1e790*/  IMAD.MOV.U32 R12, RZ, RZ, 0x3 ;  /* 0x00000003ff0c7424 */ /* 0x000fe400078e00ff */
[----:B------:R-:W-:-:S07]  /*1e7a0*/  IMAD.MOV.U32 R2, RZ, RZ, R14 ;  /* 0x000000ffff027224 */ /* 0x000fce00078e000e */
[----:B------:R-:W-:Y:S05]  /*1e7b0*/  WARPSYNC.COLLECTIVE R15, `(.L_x_1584) ;  /* 0x000000000f087348 */ /* 0x000fea0003c00000 */
[----:B------:R0:W1:Y:S02]  /*1e7c0*/  SHFL.IDX P6, R14, R13, R12, R11 ;  /* 0x0000000c0d0e7389 */ /* 0x00006400000c000b */
[----:B01----:R-:W-:Y:S01]  /*1e7d0*/  ENDCOLLECTIVE ;  /* 0x000000000000791b */ /* 0x003fe20003800000 */
.L_x_1584:
        /* <DEDUP_REMOVED lines=11> */
.L_x_1585:
[----:B------:R-:W-:Y:S01]  /*1e890*/  IMAD.MOV.U32 R2, RZ, RZ, R14 ;  /* 0x000000ffff027224 */ /* 0x000fe200078e000e */
[----:B------:R-:W-:Y:S06]  /*1e8a0*/  BRA `(.L_x_1586) ;  /* 0xffffffb400947947 */ /* 0x000fec000383ffff */
.L_x_1458:
[----:B---3--:R3:W4:Y:S02]  /*1e8b0*/  SYNCS.PHASECHK.TRANS64.TRYWAIT P0, [R6+URZ+0x38860], R21 ;  /* 0x03886015060075a7 */ /* 0x008724000800017f */
[----:B----4-:R-:W-:Y:S05]  /*1e8c0*/  @!P0 NANOSLEEP.SYNCS 0x989680 ;  /* 0x009896800000895d */ /* 0x010fea0003900000 */
[----:B------:R-:W4:Y:S02]  /*1e8d0*/  @!P0 SYNCS.PHASECHK.TRANS64 P0, [R6+URZ+0x38860], R21 ;  /* 0x03886015060085a7 */ /* 0x000f24000800007f */
[----:B----4-:R-:W-:Y:S05]  /*1e8e0*/  @!P0 BRA `(.L_x_1458) ;  /* 0xfffffffc00f08947 */ /* 0x010fea000383ffff */
[----:B------:R-:W-:Y:S05]  /*1e8f0*/  BRA `(.L_x_1587) ;  /* 0xffffffb400e47947 */ /* 0x000fea000383ffff */
.L_x_1459:
[----:B------:R-:W-:Y:S01]  /*1e900*/  BSSY B1, `(.L_x_1588) ;  /* 0x0000008000017945 */ /* 0x000fe20003800000 */
[----:B------:R-:W-:Y:S02]  /*1e910*/  IMAD.MOV.U32 R13, RZ, RZ, R10 ;  /* 0x000000ffff0d7224 */ /* 0x000fe400078e000a */
[----:B------:R-:W-:Y:S02]  /*1e920*/  IMAD.MOV.U32 R12, RZ, RZ, RZ ;  /* 0x000000ffff0c7224 */ /* 0x000fe400078e00ff */
[----:B------:R-:W-:Y:S02]  /*1e930*/  IMAD.MOV.U32 R11, RZ, RZ, 0x181f ;  /* 0x0000181fff0b7424 */ /* 0x000fe400078e00ff */
[----:B------:R-:W-:-:S07]  /*1e940*/  IMAD.MOV.U32 R15, RZ, RZ, -0x1 ;  /* 0xffffffffff0f7424 */ /* 0x000fce00078e00ff */
[----:B0-23--:R-:W-:Y:S05]  /*1e950*/  WARPSYNC.COLLECTIVE R15, `(.L_x_1589) ;  /* 0x000000000f087348 */ /* 0x00dfea0003c00000 */
[----:B------:R1:W4:Y:S02]  /*1e960*/  SHFL.IDX P6, R14, R13, R12, R11 ;  /* 0x0000000c0d0e7389 */ /* 0x00032400000c000b */
[----:B01234-:R-:W-:Y:S01]  /*1e970*/  ENDCOLLECTIVE ;  /* 0x000000000000791b */ /* 0x01ffe20003800000 */
.L_x_1589:
[----:B------:R-:W-:Y:S05]  /*1e980*/  BSYNC B1 ;  /* 0x0000000000017941 */ /* 0x000fea0003800000 */
.L_x_1588:
        /* <DEDUP_REMOVED lines=13> */
.L_x_1590:
        /* <DEDUP_REMOVED lines=17> */
.L_x_1591:
        /* <DEDUP_REMOVED lines=16> */
.L_x_1592:
        /* <DEDUP_REMOVED lines=19> */
.L_x_1593:
        /* <DEDUP_REMOVED lines=14> */
.L_x_1594:
        /* <DEDUP_REMOVED lines=16> */
.L_x_1595:
        /* <DEDUP_REMOVED lines=14> */
.L_x_1596:
[----:B------:R-:W-:Y:S05]  /*1f060*/  BRA `(.L_x_1597) ;  /* 0xffffffb400507947 */ /* 0x000fea000383ffff */
.L_x_1467:
[----:B------:R-:W-:Y:S01]  /*1f070*/  BSSY B0, `(.L_x_1598) ;  /* 0x0000008000007945 */ /* 0x000fe20003800000 */
[----:B------:R-:W-:Y:S02]  /*1f080*/  IMAD.MOV.U32 R13, RZ, RZ, R16 ;  /* 0x000000ffff0d7224 */ /* 0x000fe400078e0010 */
[----:B------:R-:W-:Y:S02]  /*1f090*/  IMAD.MOV.U32 R12, RZ, RZ, RZ ;  /* 0x000000ffff0c7224 */ /* 0x000fe400078e00ff */
[----:B------:R-:W-:Y:S02]  /*1f0a0*/  IMAD.MOV.U32 R11, RZ, RZ, 0x1f ;  /* 0x0000001fff0b7424 */ /* 0x000fe400078e00ff */
[----:B------:R-:W-:-:S07]  /*1f0b0*/  IMAD.MOV.U32 R15, RZ, RZ, -0x1 ;  /* 0xffffffffff0f7424 */ /* 0x000fce00078e00ff */
[----:B-123--:R-:W-:Y:S05]  /*1f0c0*/  WARPSYNC.COLLECTIVE R15, `(.L_x_1599) ;  /* 0x000000000f087348 */ /* 0x00efea0003c00000 */
[----:B------:R0:W4:Y:S02]  /*1f0d0*/  SHFL.IDX P6, R14, R13, R12, R11 ;  /* 0x0000000c0d0e7389 */ /* 0x00012400000c000b */
[----:B01234-:R-:W-:Y:S01]  /*1f0e0*/  ENDCOLLECTIVE ;  /* 0x000000000000791b */ /* 0x01ffe20003800000 */
.L_x_1599:
[----:B------:R-:W-:Y:S05]  /*1f0f0*/  BSYNC B0 ;  /* 0x0000000000007941 */ /* 0x000fea0003800000 */
.L_x_1598:
        /* <DEDUP_REMOVED lines=9> */
.L_x_1600:
        /* <DEDUP_REMOVED lines=18> */
.L_x_1601:
[----:B------:R-:W-:Y:S01]  /*1f2b0*/  IMAD.MOV.U32 R12, RZ, RZ, 0x2 ;  /* 0x00000002ff0c7424 */ /* 0x000fe200078e00ff */
[----:B------:R-:W-:-:S05]  /*1f2c0*/  SEL R5, R14, RZ, P1 ;  /* 0x000000ff0e057207 */ /* 0x000fca0000800000 */
[----:B------:R-:W-:-:S04]  /*1f2d0*/  IMAD.IADD R5, R2, 0x1, R5 ;  /* 0x0000000102057824 */ /* 0x000fc800078e0205 */
[----:B------:R-:W-:-:S07]  /*1f2e0*/  IMAD.MOV.U32 R13, RZ, RZ, R5 ;  /* 0x000000ffff0d7224 */ /* 0x000fce00078e0005 */
[----:B------:R-:W-:Y:S05]  /*1f2f0*/  WARPSYNC.COLLECTIVE R15, `(.L_x_1602) ;  /* 0x000000000f087348 */ /* 0x000fea0003c00000 */
[----:B------:R0:W1:Y:S02]  /*1f300*/  SHFL.UP P6, R14, R13, R12, R11 ;  /* 0x0400000c0d0e7389 */ /* 0x00006400000c000b */
[----:B01----:R-:W-:Y:S01]  /*1f310*/  ENDCOLLECTIVE ;  /* 0x000000000000791b */ /* 0x003fe20003800000 */
.L_x_1602:
[----:B------:R-:W-:Y:S01]  /*1f320*/  IMAD.MOV.U32 R12, RZ, RZ, 0x4 ;  /* 0x00000004ff0c7424 */ /* 0x000fe200078e00ff */
[----:B------:R-:W-:-:S05]  /*1f330*/  SEL R6, R14, RZ, P2 ;  /* 0x000000ff0e067207 */ /* 0x000fca0001000000 */
[----:B------:R-:W-:-:S04]  /*1f340*/  IMAD.IADD R6, R5, 0x1, R6 ;  /* 0x0000000105067824 */ /* 0x000fc800078e0206 */
[----:B------:R-:W-:-:S07]  /*1f350*/  IMAD.MOV.U32 R13, RZ, RZ, R6 ;  /* 0x000000ffff0d7224 */ /* 0x000fce00078e0006 */
[----:B------:R-:W-:Y:S05]  /*1f360*/  WARPSYNC.COLLECTIVE R15, `(.L_x_1603) ;  /* 0x000000000f087348 */ /* 0x000fea0003c00000 */
[----:B------:R0:W1:Y:S02]  /*1f370*/  SHFL.UP P6, R14, R13, R12, R11 ;  /* 0x0400000c0d0e7389 */ /* 0x00006400000c000b */
[----:B01----:R-:W-:Y:S01]  /*1f380*/  ENDCOLLECTIVE ;  /* 0x000000000000791b */ /* 0x003fe20003800000 */
.L_x_1603:
[----:B------:R-:W-:Y:S01]  /*1f390*/  IMAD.MOV.U32 R12, RZ, RZ, 0x8 ;  /* 0x00000008ff0c7424 */ /* 0x000fe200078e00ff */
[----:B------:R-:W-:-:S05]  /*1f3a0*/  SEL R7, R14, RZ, P3 ;  /* 0x000000ff0e077207 */ /* 0x000fca0001800000 */
[----:B------:R-:W-:-:S04]  /*1f3b0*/  IMAD.IADD R7, R6, 0x1, R7 ;  /* 0x0000000106077824 */ /* 0x000fc800078e0207 */
[----:B------:R-:W-:-:S07]  /*1f3c0*/  IMAD.MOV.U32 R13, RZ, RZ, R7 ;  /* 0x000000ffff0d7224 */ /* 0x000fce00078e0007 */
[----:B------:R-:W-:Y:S05]  /*1f3d0*/  WARPSYNC.COLLECTIVE R15, `(.L_x_1604) ;  /* 0x000000000f087348 */ /* 0x000fea0003c00000 */
[----:B------:R0:W1:Y:S02]  /*1f3e0*/  SHFL.UP P6, R14, R13, R12, R11 ;  /* 0x0400000c0d0e7389 */ /* 0x00006400000c000b */
[----:B01----:R-:W-:Y:S01]  /*1f3f0*/  ENDCOLLECTIVE ;  /* 0x000000000000791b */ /* 0x003fe20003800000 */
.L_x_1604:
[----:B------:R-:W-:Y:S01]  /*1f400*/  IMAD.MOV.U32 R12, RZ, RZ, 0x10 ;  /* 0x00000010ff0c7424 */ /* 0x000fe200078e00ff */
[----:B------:R-:W-:-:S05]  /*1f410*/  SEL R14, R14, RZ, P4 ;  /* 0x000000ff0e0e7207 */ /* 0x000fca0002000000 */
[----:B------:R-:W-:-:S04]  /*1f420*/  IMAD.IADD R5, R7, 0x1, R14 ;  /* 0x0000000107057824 */ /* 0x000fc800078e020e */
[----:B------:R-:W-:-:S07]  /*1f430*/  IMAD.MOV.U32 R13, RZ, RZ, R5 ;  /* 0x000000ffff0d7224 */ /* 0x000fce00078e0005 */
[----:B------:R-:W-:Y:S05]  /*1f440*/  WARPSYNC.COLLECTIVE R15, `(.L_x_1605) ;  /* 0x000000000f087348 */ /* 0x000fea0003c00000 */
[----:B------:R0:W1:Y:S02]  /*1f450*/  SHFL.UP P6, R14, R13, R12, R11 ;  /* 0x0400000c0d0e7389 */ /* 0x00006400000c000b */
[----:B01----:R-:W-:Y:S01]  /*1f460*/  ENDCOLLECTIVE ;  /* 0x000000000000791b */ /* 0x003fe20003800000 */
.L_x_1605:
        /* <DEDUP_REMOVED lines=8> */
.L_x_1606:
[----:B------:R-:W-:Y:S05]  /*1f4f0*/  BRA `(.L_x_1607) ;  /* 0xffffffb400e47947 */ /* 0x000fea000383ffff */
.L_x_1472:
        /* <DEDUP_REMOVED lines=8> */
.L_x_1609:
[----:B------:R-:W-:Y:S05]  /*1f580*/  BSYNC B0 ;  /* 0x0000000000007941 */ /* 0x000fea0003800000 */
.L_x_1608:
        /* <DEDUP_REMOVED lines=8> */
.L_x_1610:
[----:B------:R-:W-:Y:S01]  /*1f610*/  IMAD.MOV.U32 R12, RZ, RZ, 0x4 ;  /* 0x00000004ff0c7424 */ /* 0x000fe200078e00ff */
[----:B------:R-:W-:-:S05]  /*1f620*/  SEL R14, R14, RZ, P2 ;  /* 0x000000ff0e0e7207 */ /* 0x000fca0001000000 */
[----:B------:R-:W-:-:S04]  /*1f630*/  IMAD.IADD R3, R13, 0x1, R14 ;  /* 0x000000010d037824 */ /* 0x000fc800078e020e */
[----:B------:R-:W-:-:S07]  /*1f640*/  IMAD.MOV.U32 R13, RZ, RZ, R3 ;  /* 0x000000ffff0d7224 */ /* 0x000fce00078e0003 */
[----:B------:R-:W-:Y:S05]  /*1f650*/  WARPSYNC.COLLECTIVE R15, `(.L_x_1611) ;  /* 0x000000000f087348 */ /* 0x000fea0003c00000 */
[----:B------:R0:W1:Y:S02]  /*1f660*/  SHFL.UP P6, R14, R13, R12, R11 ;  /* 0x0400000c0d0e7389 */ /* 0x00006400000c000b */
[----:B01----:R-:W-:Y:S01]  /*1f670*/  ENDCOLLECTIVE ;  /* 0x000000000000791b */ /* 0x003fe20003800000 */
.L_x_1611:
[----:B------:R-:W-:Y:S01]  /*1f680*/  IMAD.MOV.U32 R12, RZ, RZ, 0x8 ;  /* 0x00000008ff0c7424 */ /* 0x000fe200078e00ff */
[----:B------:R-:W-:-:S05]  /*1f690*/  SEL R14, R14, RZ, P3 ;  /* 0x000000ff0e0e7207 */ /* 0x000fca0001800000 */
[----:B------:R-:W-:-:S04]  /*1f6a0*/  IMAD.IADD R5, R3, 0x1, R14 ;  /* 0x0000000103057824 */ /* 0x000fc800078e020e */
[----:B------:R-:W-:-:S07]  /*1f6b0*/  IMAD.MOV.U32 R13, RZ, RZ, R5 ;  /* 0x000000ffff0d7224 */ /* 0x000fce00078e0005 */
[----:B------:R-:W-:Y:S05]  /*1f6c0*/  WARPSYNC.COLLECTIVE R15, `(.L_x_1612) ;  /* 0x000000000f087348 */ /* 0x000fea0003c00000 */
[----:B------:R0:W1:Y:S02]  /*1f6d0*/  SHFL.UP P6, R14, R13, R12, R11 ;  /* 0x0400000c0d0e7389 */ /* 0x00006400000c000b */
[----:B01----:R-:W-:Y:S01]  /*1f6e0*/  ENDCOLLECTIVE ;  /* 0x000000000000791b */ /* 0x003fe20003800000 */
.L_x_1612:
[----:B------:R-:W-:Y:S01]  /*1f6f0*/  IMAD.MOV.U32 R12, RZ, RZ, 0x10 ;  /* 0x00000010ff0c7424 */ /* 0x000fe200078e00ff */
[----:B------:R-:W-:-:S05]  /*1f700*/  SEL R6, R14, RZ, P4 ;  /* 0x000000ff0e067207 */ /* 0x000fca0002000000 */
[----:B------:R-:W-:-:S04]  /*1f710*/  IMAD.IADD R6, R5, 0x1, R6 ;  /* 0x0000000105067824 */ /* 0x000fc800078e0206 */
[----:B------:R-:W-:-:S07]  /*1f720*/  IMAD.MOV.U32 R13, RZ, RZ, R6 ;  /* 0x000000ffff0d7224 */ /* 0x000fce00078e0006 */
[----:B------:R-:W-:Y:S05]  /*1f730*/  WARPSYNC.COLLECTIVE R15, `(.L_x_1613) ;  /* 0x000000000f087348 */ /* 0x000fea0003c00000 */
[----:B------:R0:W1:Y:S02]  /*1f740*/  SHFL.UP P6, R14, R13, R12, R11 ;  /* 0x0400000c0d0e7389 */ /* 0x00006400000c000b */
[----:B01----:R-:W-:Y:S01]  /*1f750*/  ENDCOLLECTIVE ;  /* 0x000000000000791b */ /* 0x003fe20003800000 */
.L_x_1613:
        /* <DEDUP_REMOVED lines=8> */
.L_x_1614:
[----:B------:R-:W-:Y:S05]  /*1f7e0*/  BRA `(.L_x_1615) ;  /* 0xffffffb400c47947 */ /* 0x000fea000383ffff */
.L_x_1474:
[----:B------:R-:W-:Y:S01]  /*1f7f0*/  BSSY B0, `(.L_x_1616) ;  /* 0x0000006000007945 */ /* 0x000fe20003800000 */
[----:B------:R-:W-:Y:S01]  /*1f800*/  PLOP3.LUT P6, PT, P6, PT, PT, 0x8, 0x0 ;  /* 0x000000000000781c */ /* 0x000fe200037ce170 */
[----:B------:R-:W-:-:S12]  /*1f810*/  IMAD.MOV.U32 R15, RZ, RZ, -0x1 ;  /* 0xffffffffff0f7424 */ /* 0x000fd800078e00ff */
[----:B0-----:R-:W-:Y:S05]  /*1f820*/  WARPSYNC.COLLECTIVE R15, `(.L_x_1617) ;  /* 0x000000000f087348 */ /* 0x001fea0003c00000 */
[----:B------:R-:W-:Y:S01]  /*1f830*/  VOTE.ANY R14, PT, P6 ;  /* 0x00000000000e7806 */ /* 0x000fe200030e0100 */
[----:B0-----:R-:W-:Y:S06]  /*1f840*/  ENDCOLLECTIVE ;  /* 0x000000000000791b */ /* 0x001fec0003800000 */
.L_x_1617:
[----:B------:R-:W-:Y:S05]  /*1f850*/  BSYNC B0 ;  /* 0x0000000000007941 */ /* 0x000fea0003800000 */
.L_x_1616:
        /* <DEDUP_REMOVED lines=9> */
.L_x_1618:
[----:B------:R-:W-:Y:S01]  /*1f8f0*/  IMAD.MOV.U32 R17, RZ, RZ, R14 ;  /* 0x000000ffff117224 */ /* 0x000fe200078e000e */
[----:B------:R-:W-:Y:S06]  /*1f900*/  BRA `(.L_x_1619) ;  /* 0xffffffb400b47947 */ /* 0x000fec000383ffff */
.L_x_1476:
[----:B------:R-:W-:Y:S01]  /*1f910*/  BSSY B0, `(.L_x_1620) ;  /* 0x0000007000007945 */ /* 0x000fe20003800000 */
[----:B------:R-:W-:Y:S02]  /*1f920*/  IMAD.MOV.U32 R13, RZ, RZ, R3 ;  /* 0x000000ffff0d7224 */ /* 0x000fe400078e0003 */
[----:B------:R-:W-:Y:S02]  /*1f930*/  IMAD.MOV.U32 R11, RZ, RZ, 0x1f ;  /* 0x0000001fff0b7424 */ /* 0x000fe400078e00ff */
[----:B------:R-:W-:-:S07]  /*1f940*/  IMAD.MOV.U32 R15, RZ, RZ, -0x1 ;  /* 0xffffffffff0f7424 */ /* 0x000fce00078e00ff */
[----:B012---:R-:W-:Y:S05]  /*1f950*/  WARPSYNC.COLLECTIVE R15, `(.L_x_1621) ;  /* 0x000000000f087348 */ /* 0x007fea0003c00000 */
[----:B------:R3:W4:Y:S02]  /*1f960*/  SHFL.IDX P6, R14, R13, R12, R11 ;  /* 0x0000000c0d0e7389 */ /* 0x00072400000c000b */
[----:B01234-:R-:W-:Y:S01]  /*1f970*/  ENDCOLLECTIVE ;  /* 0x000000000000791b */ /* 0x01ffe20003800000 */
.L_x_1621:
[----:B------:R-:W-:Y:S05]  /*1f980*/  BSYNC B0 ;  /* 0x0000000000007941 */ /* 0x000fea0003800000 */
.L_x_1620:
[----:B------:R-:W-:Y:S05]  /*1f990*/  BRA `(.L_x_1475) ;  /* 0xffffffb400ac7947 */ /* 0x000fea000383ffff */
.L_x_1480:
[----:B0-----:R0:W1:Y:S02]  /*1f9a0*/  SYNCS.PHASECHK.TRANS64.TRYWAIT P0, [R4+URZ+0x38820], R0 ;  /* 0x03882000040075a7 */ /* 0x001064000800017f */
[----:B-1----:R-:W-:Y:S05]  /*1f9b0*/  @!P0 NANOSLEEP.SYNCS 0x989680 ;  /* 0x009896800000895d */ /* 0x002fea0003900000 */
[----:B------:R-:W1:Y:S02]  /*1f9c0*/  @!P0 SYNCS.PHASECHK.TRANS64 P0, [R4+URZ+0x38820], R0 ;  /* 0x03882000040085a7 */ /* 0x000e64000800007f */
[----:B-1----:R-:W-:Y:S05]  /*1f9d0*/  @!P0 BRA `(.L_x_1480) ;  /* 0xfffffffc00f08947 */ /* 0x002fea000383ffff */
[----:B------:R-:W-:Y:S05]  /*1f9e0*/  BRA `(.L_x_1622) ;  /* 0xffffffb800987947 */ /* 0x000fea000383ffff */
.L_x_1481:
        /* <DEDUP_REMOVED lines=11> */
.L_x_1624:
[----:B------:R-:W-:Y:S05]  /*1faa0*/  BSYNC B0 ;  /* 0x0000000000007941 */ /* 0x000fea0003800000 */
.L_x_1623:
[----:B------:R-:W-:Y:S05]  /*1fab0*/  BRA `(.L_x_1625) ;  /* 0xffffffb800807947 */ /* 0x000fea000383ffff */
.L_x_1482:
[----:B------:R-:W-:Y:S01]  /*1fac0*/  BSSY B0, `(.L_x_1626) ;  /* 0x0000006000007945 */ /* 0x000fe20003800000 */
[----:B------:R-:W-:-:S07]  /*1fad0*/  IMAD.MOV.U32 R15, RZ, RZ, -0x1 ;  /* 0xffffffffff0f7424 */ /* 0x000fce00078e00ff */
[----:B0-23--:R-:W-:Y:S05]  /*1fae0*/  WARPSYNC.COLLECTIVE R15, `(.L_x_1627) ;  /* 0x000000000f0c7348 */ /* 0x00dfea0003c00000 */
[----:B------:R-:W-:Y:S02]  /*1faf0*/  ELECT P6, UR62, PT ;  /* 0x00000000003e782f */ /* 0x000fe400038c0000 */
[----:B------:R-:W-:Y:S01]  /*1fb00*/  MOV R14, UR62 ;  /* 0x0000003e000e7c02 */ /* 0x000fe20008000f00 */
[----:B0-23--:R-:W-:Y:S10]  /*1fb10*/  ENDCOLLECTIVE ;  /* 0x000000000000791b */ /* 0x00dff40003800000 */
.L_x_1627:
[----:B------:R-:W-:Y:S05]  /*1fb20*/  BSYNC B0 ;  /* 0x0000000000007941 */ /* 0x000fea0003800000 */
.L_x_1626:
[----:B------:R-:W-:Y:S05]  /*1fb30*/  BRA `(.L_x_1628) ;  /* 0xffffffb800747947 */ /* 0x000fea000383ffff */
.L_x_1484:
[----:B0-----:R0:W1:Y:S02]  /*1fb40*/  SYNCS.PHASECHK.TRANS64.TRYWAIT P1, [R5+URZ+0x38840], R0 ;  /* 0x03884000050075a7 */ /* 0x001064000802017f */
[----:B-1----:R-:W-:Y:S05]  /*1fb50*/  @!P1 NANOSLEEP.SYNCS 0x989680 ;  /* 0x009896800000995d */ /* 0x002fea0003900000 */
[----:B------:R-:W1:Y:S02]  /*1fb60*/  @!P1 SYNCS.PHASECHK.TRANS64 P1, [R5+URZ+0x38840], R0 ;  /* 0x03884000050095a7 */ /* 0x000e64000802007f */
[----:B-1----:R-:W-:Y:S05]  /*1fb70*/  @!P1 BRA `(.L_x_1484) ;  /* 0xfffffffc00f09947 */ /* 0x002fea000383ffff */
[----:B------:R-:W-:Y:S05]  /*1fb80*/  BRA `(.L_x_1629) ;  /* 0xffffffb800947947 */ /* 0x000fea000383ffff */
.L_x_1486:
[----:B-1----:R1:W4:Y:S02]  /*1fb90*/  SYNCS.PHASECHK.TRANS64.TRYWAIT P1, [R25+URZ+0x38840], R2 ;  /* 0x03884002190075a7 */ /* 0x002324000802017f */
[----:B----4-:R-:W-:Y:S05]  /*1fba0*/  @!P1 NANOSLEEP.SYNCS 0x989680 ;  /* 0x009896800000995d */ /* 0x010fea0003900000 */
[----:B------:R-:W4:Y:S02]  /*1fbb0*/  @!P1 SYNCS.PHASECHK.TRANS64 P1, [R25+URZ+0x38840], R2 ;  /* 0x03884002190095a7 */ /* 0x000f24000802007f */
[----:B----4-:R-:W-:Y:S05]  /*1fbc0*/  @!P1 BRA `(.L_x_1486) ;  /* 0xfffffffc00f09947 */ /* 0x010fea000383ffff */
[----:B------:R-:W-:Y:S05]  /*1fbd0*/  BRA `(.L_x_1630) ;  /* 0xffffffb800a07947 */ /* 0x000fea000383ffff */
.L_x_1488:
[----:B----4-:R4:W0:Y:S02]  /*1fbe0*/  SYNCS.PHASECHK.TRANS64.TRYWAIT P1, [R5+URZ+0x38860], R0 ;  /* 0x03886000050075a7 */ /* 0x010824000802017f */
[----:B0-----:R-:W-:Y:S05]  /*1fbf0*/  @!P1 NANOSLEEP.SYNCS 0x989680 ;  /* 0x009896800000995d */ /* 0x001fea0003900000 */
[----:B------:R-:W0:Y:S02]  /*1fc00*/  @!P1 SYNCS.PHASECHK.TRANS64 P1, [R5+URZ+0x38860], R0 ;  /* 0x03886000050095a7 */ /* 0x000e24000802007f */
[----:B0-----:R-:W-:Y:S05]  /*1fc10*/  @!P1 BRA `(.L_x_1488) ;  /* 0xfffffffc00f09947 */ /* 0x001fea000383ffff */
[----:B------:R-:W-:Y:S05]  /*1fc20*/  BRA `(.L_x_1631) ;  /* 0xffffffb8009c7947 */ /* 0x000fea000383ffff */
.L_x_1632:
        /* <DEDUP_REMOVED lines=13> */
.L_x_5808:


//--------------------- .text._ZN7cutlass13device_kernelIN5flash11enable_sm90INS1_16FlashAttnFwdSm90INS1_25CollectiveMainloopFwdSm90ILi2EN4cute5tupleIJNS5_1CILi1EEES8_S8_EEENS6_IJNS7_ILi64EEESA_SA_EEELi512ENS_10bfloat16_tEfNS_4arch4Sm90ELb0ELb1ELb1ELb0ELb1ELb0ELb0ELb0ELb0ELb1ELb0ELb0EEENS1_21CollectiveEpilogueFwdINS6_IJSA_NS7_ILi512EEESA_EEES9_SC_SE_Li256ELb0ELb1ELb0ELb0EEENS1_30DynamicPersistentTileSchedulerILi256ELi128ELb0ELb1ELb1EEEEEEEEEvNT_6ParamsE --------------------------
	.section	.text._ZN7cutlass13device_kernelIN5flash11enable_sm90INS1_16FlashAttnFwdSm90INS1_25CollectiveMainloopFwdSm90ILi2EN4cute5tupleIJNS5_1CILi1EEES8_S8_EEENS6_IJNS7_ILi64EEESA_SA_EEELi512ENS_10bfloat16_tEfNS_4arch4Sm90ELb0ELb1ELb1ELb0ELb1ELb0ELb0ELb0ELb0ELb1ELb0ELb0EEENS1_21CollectiveEpilogueFwdINS6_IJSA_NS7_ILi512EEESA_EEES9_SC_SE_Li256ELb0ELb1ELb0ELb0EEENS1_30DynamicPersistentTileSchedulerILi256ELi128ELb0ELb1ELb1EEEEEEEEEvNT_6ParamsE,"ax",@progbits
	.align	128
.text._ZN7cutlass13device_kernelIN5flash11enable_sm90INS1_16FlashAttnFwdSm90INS1_25CollectiveMainloopFwdSm90ILi2EN4cute5tupleIJNS5_1CILi1EEES8_S8_EEENS6_IJNS7_ILi64EEESA_SA_EEELi512ENS_10bfloat16_tEfNS_4arch4Sm90ELb0ELb1ELb1ELb0ELb1ELb0ELb0ELb0ELb0ELb1ELb0ELb0EEENS1_21CollectiveEpilogueFwdINS6_IJSA_NS7_ILi512EEESA_EEES9_SC_SE_Li256ELb0ELb1ELb0ELb0EEENS1_30DynamicPersistentTileSchedulerILi256ELi128ELb0ELb1ELb1EEEEEEEEEvNT_6ParamsE:
        .type           _ZN7cutlass13device_kernelIN5flash11enable_sm90INS1_16FlashAttnFwdSm90INS1_25CollectiveMainloopFwdSm90ILi2EN4cute5tupleIJNS5_1CILi1EEES8_S8_EEENS6_IJNS7_ILi64EEESA_SA_EEELi512ENS_10bfloat16_tEfNS_4arch4Sm90ELb0ELb1ELb1ELb0ELb1ELb0ELb0ELb0ELb0ELb1ELb0ELb0EEENS1_21CollectiveEpilogueFwdINS6_IJSA_NS7_ILi512EEESA_EEES9_SC_SE_Li256ELb0ELb1ELb0ELb0EEENS1_30DynamicPersistentTileSchedulerILi256ELi128ELb0ELb1ELb1EEEEEEEEEvNT_6ParamsE,@function
        .size           _ZN7cutlass13device_kernelIN5flash11enable_sm90INS1_16FlashAttnFwdSm90INS1_25CollectiveMainloopFwdSm90ILi2EN4cute5tupleIJNS5_1CILi1EEES8_S8_EEENS6_IJNS7_ILi64EEESA_SA_EEELi512ENS_10bfloat16_tEfNS_4arch4Sm90ELb0ELb1ELb1ELb0ELb1ELb0ELb0ELb0ELb0ELb1ELb0ELb0EEENS1_21CollectiveEpilogueFwdINS6_IJSA_NS7_ILi512EEESA_EEES9_SC_SE_Li256ELb0ELb1ELb0ELb0EEENS1_30DynamicPersistentTileSchedulerILi256ELi128ELb0ELb1ELb1EEEEEEEEEvNT_6ParamsE,(.L_x_5809 - _ZN7cutlass13device_kernelIN5flash11enable_sm90INS1_16FlashAttnFwdSm90INS1_25CollectiveMainloopFwdSm90ILi2EN4cute5tupleIJNS5_1CILi1EEES8_S8_EEENS6_IJNS7_ILi64EEESA_SA_EEELi512ENS_10bfloat16_tEfNS_4arch4Sm90ELb0ELb1ELb1ELb0ELb1ELb0ELb0ELb0ELb0ELb1ELb0ELb0EEENS1_21CollectiveEpilogueFwdINS6_IJSA_NS7_ILi512EEESA_EEES9_SC_SE_Li256ELb0ELb1ELb0ELb0EEENS1_30DynamicPersistentTileSchedulerILi256ELi128ELb0ELb1ELb1EEEEEEEEEvNT_6ParamsE)
        .other          _ZN7cutlass13device_kernelIN5flash11enable_sm90INS1_16FlashAttnFwdSm90INS1_25CollectiveMainloopFwdSm90ILi2EN4cute5tupleIJNS5_1CILi1EEES8_S8_EEENS6_IJNS7_ILi64EEESA_SA_EEELi512ENS_10bfloat16_tEfNS_4arch4Sm90ELb0ELb1ELb1ELb0ELb1ELb0ELb0ELb0ELb0ELb1ELb0ELb0EEENS1_21CollectiveEpilogueFwdINS6_IJSA_NS7_ILi512EEESA_EEES9_SC_SE_Li256ELb0ELb1ELb0ELb0EEENS1_30DynamicPersistentTileSchedulerILi256ELi128ELb0ELb1ELb1EEEEEEEEEvNT_6ParamsE,@"STO_CUDA_ENTRY STV_DEFAULT"
_ZN7cutlass13device_kernelIN5flash11enable_sm90INS1_16FlashAttnFwdSm90INS1_25CollectiveMainloopFwdSm90ILi2EN4cute5tupleIJNS5_1CILi1EEES8_S8_EEENS6_IJNS7_ILi64EEESA_SA_EEELi512ENS_10bfloat16_tEfNS_4arch4Sm90ELb0ELb1ELb1ELb0ELb1ELb0ELb0ELb0ELb0ELb1ELb0ELb0EEENS1_21CollectiveEpilogueFwdINS6_IJSA_NS7_ILi512EEESA_EEES9_SC_SE_Li256ELb0ELb1ELb0ELb0EEENS1_30DynamicPersistentTileSchedulerILi256ELi128ELb0ELb1ELb1EEEEEEEEEvNT_6ParamsE:
        /* <DEDUP_REMOVED lines=41> */
.L_x_1633:
        /* <DEDUP_REMOVED lines=22> */
.L_x_1634:
        /* <DEDUP_REMOVED lines=18> */
.L_x_1635:
        /* <DEDUP_REMOVED lines=22> */
.L_x_1636:
        /* <DEDUP_REMOVED lines=23> */
.L_x_1637:
        /* <DEDUP_REMOVED lines=8> */
.L_x_1639:
[----:B------:R-:W-:-:S08]  /*0860*/  NOP ;  /* 0x0000000000007918 */ /* 0x000fd00000000000 */
[----:B------:R-:W0:Y:S02]  /*0870*/  USETMAXREG.TRY_ALLOC.CTAPOOL UP0, 0xe8 ;  /* 0x000000e8000079c8 */ /* 0x000e240008000600 */
[----:B0-----:R-:W-:-:S13]  /*0880*/  PLOP3.LUT P0, PT, PT, PT, UP0, 0x80, 0x0 ;  /* 0x000000000000781c */ /* 0x001fda0003f0f008 */
[----:B------:R-:W-:Y:S05]  /*0890*/  @!P0 BRA `(.L_x_1639) ;  /* 0xfffffffc00f08947 */ /* 0x000fea000383ffff */
[----:B------:R-:W-:Y:S01]  /*08a0*/  LOP3.LUT R2, R0, 0xffffff80, RZ, 0xc0, !PT ;  /* 0xffffff8000027812 */ /* 0x000fe200078ec0ff */
[----:B------:R-:W0:Y:S08]  /*08b0*/  S2UR UR4, SR_CTAID.X ;  /* 0x00000000000479c3 */ /* 0x000e300000002500 */
[----:B------:R-:W-:Y:S06]  /*08c0*/  BAR.ARV 0x4, 0x180 ;  /* 0x0106000000007b1d */ /* 0x000fec0000002000 */
[----:B------:R-:W-:-:S02]  /*08d0*/  ISETP.NE.AND P0, PT, R2, 0x80, PT ;  /* 0x000000800200780c */ /* 0x000fc40003f05270 */
[----:B------:R-:W0:Y:S11]  /*08e0*/  LDC R2, c[0x0][0xc38] ;  /* 0x00030e00ff027b82 */ /* 0x000e360000000800 */
        /* <DEDUP_REMOVED lines=16> */
[CC--:B------:R-:W-:Y:S02]  /*09f0*/  LEA.HI R4, R3.reuse, R0.reuse, RZ, 0x5 ;  /* 0x0000000003047211 */ /* 0x0c0fe400078f28ff */
[CC--:B------:R-:W-:Y:S02]  /*0a00*/  LEA.HI R6, R3.reuse, R0.reuse, RZ, 0x7 ;  /* 0x0000000003067211 */ /* 0x0c0fe400078f38ff */
[----:B------:R-:W-:Y:S02]  /*0a10*/  LEA.HI R212, R3, R0, RZ, 0x3 ;  /* 0x0000000003d47211 */ /* 0x000fe400078f18ff */
[----:B------:R-:W-:Y:S02]  /*0a20*/  LOP3.LUT R11, R7, 0xfffffffc, RZ, 0xc0, !PT ;  /* 0xfffffffc070b7812 */ /* 0x000fe400078ec0ff */
[----:B------:R-:W-:Y:S02]  /*0a30*/  SHF.R.S32.HI R7, RZ, 0x4, R2 ;  /* 0x00000004ff077819 */ /* 0x000fe40000011402 */
[----:B------:R-:W-:-:S02]  /*0a40*/  LOP3.LUT R3, R2, 0xfffffff0, RZ, 0xc0, !PT ;  /* 0xfffffff002037812 */ /* 0x000fc400078ec0ff */
[--C-:B------:R-:W-:Y:S01]  /*0a50*/  SHF.R.S32.HI R5, RZ, 0x5, R4.reuse ;  /* 0x00000005ff057819 */ /* 0x100fe20000011404 */
[----:B0-----:R-:W-:Y:S01]  /*0a60*/  ULEA UR42, UR40, UR42, 0x18 ;  /* 0x0000002a282a7291 */ /* 0x001fe2000f8ec03f */
[----:B------:R-:W-:Y:S02]  /*0a70*/  SHF.R.S32.HI R8, RZ, 0x1f, R4 ;  /* 0x0000001fff087819 */ /* 0x000fe40000011404 */
[----:B------:R-:W-:Y:S02]  /*0a80*/  LOP3.LUT R9, R6, 0xffffff80, RZ, 0xc0, !PT ;  /* 0xffffff8006097812 */ /* 0x000fe400078ec0ff */
[----:B------:R-:W-:Y:S01]  /*0a90*/  LEA.HI R4, R2, R7, RZ, 0x1 ;  /* 0x0000000702047211 */ /* 0x000fe200078f08ff */
[----:B------:R-:W-:Y:S01]  /*0aa0*/  IMAD.IADD R2, R0, 0x1, -R3 ;  /* 0x0000000100027824 */ /* 0x000fe200078e0a03 */
[----:B------:R-:W-:Y:S01]  /*0ab0*/  LOP3.LUT R211, R212, 0xfffffff8, RZ, 0xc0, !PT ;  /* 0xfffffff8d4d37812 */ /* 0x000fe200078ec0ff */
[----:B------:R-:W-:Y:S01]  /*0ac0*/  IMAD.IADD R9, R0, 0x1, -R9 ;  /* 0x0000000100097824 */ /* 0x000fe200078e0a09 */
[----:B------:R-:W-:-:S02]  /*0ad0*/  LEA.HI R8, R8, R5, RZ, 0x2 ;  /* 0x0000000508087211 */ /* 0x000fc400078f10ff */
[----:B------:R-:W-:Y:S01]  /*0ae0*/  LOP3.LUT R4, R4, 0x1ffffffe, RZ, 0xc0, !PT ;  /* 0x1ffffffe04047812 */ /* 0x000fe200078ec0ff */
[C---:B------:R-:W-:Y:S01]  /*0af0*/  IMAD.IADD R211, R0.reuse, 0x1, -R211 ;  /* 0x0000000100d37824 */ /* 0x040fe200078e0ad3 */
[----:B------:R-:W-:Y:S02]  /*0b00*/  IADD3 R10, R0, -R11, RZ ;  /* 0x8000000b000a7210 */ /* 0x000fe40007ffe0ff */
[----:B------:R-:W-:Y:S01]  /*0b10*/  SHF.R.S32.HI R3, RZ, 0x1f, R2 ;  /* 0x0000001fff037819 */ /* 0x000fe20000011402 */
[----:B------:R-:W-:Y:S01]  /*0b20*/  IMAD.IADD R4, R7, 0x1, -R4 ;  /* 0x0000000107047824 */ /* 0x000fe200078e0a04 */
[----:B------:R-:W-:Y:S01]  /*0b30*/  SHF.R.S32.HI R213, RZ, 0x7, R6 ;  /* 0x00000007ffd57819 */ /* 0x000fe20000011406 */
[----:B------:R-:W-:Y:S01]  /*0b40*/  IMAD.SHL.U32 R184, R211, 0x8, RZ ;  /* 0x00000008d3b87824 */ /* 0x000fe200078e00ff */
[----:B------:R-:W-:Y:S01]  /*0b50*/  LOP3.LUT R8, R8, 0x3ffffc, RZ, 0xc0, !PT ;  /* 0x003ffffc08087812 */ /* 0x000fe200078ec0ff */
[----:B------:R-:W-:Y:S01]  /*0b60*/  IMAD.SHL.U32 R4, R4, 0x8, RZ ;  /* 0x0000000804047824 */ /* 0x000fe200078e00ff */
[----:B------:R-:W-:Y:S01]  /*0b70*/  SHF.R.S32.HI R0, RZ, 0x1f, R9 ;  /* 0x0000001fff007819 */ /* 0x000fe20000011409 */
[----:B------:R-:W-:Y:S01]  /*0b80*/  IMAD R15, R213, 0x100, R2 ;  /* 0x00000100d50f7824 */ /* 0x000fe200078e0202 */
[----:B------:R-:W-:Y:S01]  /*0b90*/  LEA.HI R11, R10, R10, RZ, 0x1 ;  /* 0x0000000a0a0b7211 */ /* 0x000fe200078f08ff */
[----:B------:R-:W-:Y:S01]  /*0ba0*/  IMAD.IADD R8, R5, 0x1, -R8 ;  /* 0x0000000105087824 */ /* 0x000fe200078e0a08 */
[----:B------:R-:W-:Y:S01]  /*0bb0*/  LEA.HI R7, R3, R2, RZ, 0x3 ;  /* 0x0000000203077211 */ /* 0x000fe200078f18ff */
[----:B------:R-:W-:Y:S01]  /*0bc0*/  VIADD R190, R184, 0x40 ;  /* 0x00000040b8be7836 */ /* 0x000fe20000000000 */
[----:B------:R-:W-:Y:S01]  /*0bd0*/  LEA.HI R3, R0, R9, RZ, 0x2 ;  /* 0x0000000900037211 */ /* 0x000fe200078f10ff */
[----:B------:R-:W-:Y:S01]  /*0be0*/  IMAD R15, R8, 0x10, R15 ;  /* 0x00000010080f7824 */ /* 0x000fe200078e020f */
[----:B------:R-:W-:Y:S01]  /*0bf0*/  LOP3.LUT R13, R11, 0x1ffffffe, RZ, 0xc0, !PT ;  /* 0x1ffffffe0b0d7812 */ /* 0x000fe200078ec0ff */
[----:B------:R-:W-:Y:S01]  /*0c00*/  VIADD R189, R184, 0x80 ;  /* 0x00000080b8bd7836 */ /* 0x000fe20000000000 */
[----:B------:R-:W-:Y:S01]  /*0c10*/  LOP3.LUT R11, R7, 0xfffffff8, RZ, 0xc0, !PT ;  /* 0xfffffff8070b7812 */ /* 0x000fe200078ec0ff */
[----:B------:R-:W-:Y:S01]  /*0c20*/  IMAD.U32 R216, R15, 0x40, R4 ;  /* 0x000000400fd87824 */ /* 0x000fe200078e0004 */
[----:B------:R-:W-:Y:S01]  /*0c30*/  LOP3.LUT R8, R3, 0x7ffffffc, RZ, 0xc0, !PT ;  /* 0x7ffffffc03087812 */ /* 0x000fe200078ec0ff */
[----:B------:R-:W-:Y:S01]  /*0c40*/  IMAD.IADD R13, R10, 0x1, -R13 ;  /* 0x000000010a0d7824 */ /* 0x000fe200078e0a0d */
[----:B------:R-:W-:Y:S01]  /*0c50*/  IADD3 R11, R2, -R11, RZ ;  /* 0x8000000b020b7210 */ /* 0x000fe20007ffe0ff */
[----:B------:R-:W-:Y:S01]  /*0c60*/  VIADD R188, R184, 0xc0 ;  /* 0x000000c0b8bc7836 */ /* 0x000fe20000000000 */
[----:B------:R-:W-:Y:S01]  /*0c70*/  LEA.HI R2, R0, R9, RZ, 0x5 ;  /* 0x0000000900027211 */ /* 0x000fe200078f28ff */
[----:B------:R-:W-:Y:S01]  /*0c80*/  IMAD.IADD R10, R9, 0x1, -R8 ;  /* 0x00000001090a7824 */ /* 0x000fe200078e0a08 */
[--C-:B------:R-:W-:Y:S01]  /*0c90*/  SHF.R.S32.HI R0, RZ, 0x2, R3.reuse ;  /* 0x00000002ff007819 */ /* 0x100fe20000011403 */
[----:B------:R-:W-:Y:S01]  /*0ca0*/  IMAD.SHL.U32 R8, R11, 0x40, RZ ;  /* 0x000000400b087824 */ /* 0x000fe200078e00ff */
[----:B------:R-:W-:Y:S01]  /*0cb0*/  SHF.R.S32.HI R3, RZ, 0x1f, R3 ;  /* 0x0000001fff037819 */ /* 0x000fe20000011403 */
[----:B------:R-:W-:Y:S01]  /*0cc0*/  IMAD.SHL.U32 R9, R7, 0x40, RZ ;  /* 0x0000004007097824 */ /* 0x000fe200078e00ff */
[----:B------:R-:W-:Y:S01]  /*0cd0*/  R2P PR, R11, 0x6 ;  /* 0x000000060b007804 */ /* 0x000fe20000000000 */
[----:B------:R-:W-:Y:S01]  /*0ce0*/  VIADD R187, R184, 0x100 ;  /* 0x00000100b8bb7836 */ /* 0x000fe20000000000 */
[----:B------:R-:W-:Y:S01]  /*0cf0*/  LOP3.LUT R7, R8, 0x1c0, RZ, 0xc0, !PT ;  /* 0x000001c008077812 */ /* 0x000fe200078ec0ff */
[C---:B------:R-:W-:Y:S01]  /*0d00*/  VIADD R186, R184.reuse, 0x140 ;  /* 0x00000140b8ba7836 */ /* 0x040fe20000000000 */
[----:B------:R-:W-:Y:S01]  /*0d10*/  LOP3.LUT R8, R9, 0x7ffffe00, RZ, 0xc0, !PT ;  /* 0x7ffffe0009087812 */ /* 0x000fe200078ec0ff */
[----:B------:R-:W-:Y:S01]  /*0d20*/  VIADD R214, R184, 0x1c0 ;  /* 0x000001c0b8d67836 */ /* 0x000fe20000000000 */
[----:B------:R-:W-:-:S02]  /*0d30*/  LOP3.LUT R4, R7, 0x8, R4, 0xf8, !PT ;  /* 0x0000000807047812 */ /* 0x000fc400078ef804 */
[----:B------:R-:W-:Y:S01]  /*0d40*/  SHF.R.U32.HI R7, RZ, 0x3, R7 ;  /* 0x00000003ff077819 */ /* 0x000fe20000011607 */
[----:B------:R-:W-:Y:S01]  /*0d50*/  IMAD R8, R5, 0x400, R8 ;  /* 0x0000040005087824 */ /* 0x000fe200078e0208 */
[----:B------:R-:W-:Y:S02]  /*0d60*/  LEA.HI R3, R3, R0, RZ, 0x3 ;  /* 0x0000000003037211 */ /* 0x000fe400078f18ff */
[----:B------:R-:W-:Y:S02]  /*0d70*/  LOP3.LUT R7, R4, R7, RZ, 0x3c, !PT ;  /* 0x0000000704077212 */ /* 0x000fe400078e3cff */
[----:B------:R-:W-:Y:S02]  /*0d80*/  LOP3.LUT R3, R3, 0xfffffff8, RZ, 0xc0, !PT ;  /* 0xfffffff803037812 */ /* 0x000fe400078ec0ff */
[----:B------:R-:W-:Y:S01]  /*0d90*/  LEA.HI R6, R6, R213, RZ, 0x1 ;  /* 0x000000d506067211 */ /* 0x000fe200078f08ff */
[----:B------:R-:W-:Y:S01]  /*0da0*/  IMAD.IADD R7, R8, 0x1, R7 ;  /* 0x0000000108077824 */ /* 0x000fe200078e0207 */
[----:B------:R-:W-:-:S02]  /*0db0*/  IADD3 R3, R0, -R3, RZ ;  /* 0x8000000300037210 */ /* 0x000fc40007ffe0ff */
[----:B------:R-:W-:Y:S02]  /*0dc0*/  SHF.R.S32.HI R2, RZ, 0x5, R2 ;  /* 0x00000005ff027819 */ /* 0x000fe40000011402 */
[----:B------:R-:W-:Y:S02]  /*0dd0*/  LEA R18, R7, UR42, 0x1 ;  /* 0x0000002a07127c11 */ /* 0x000fe4000f8e08ff */
[----:B------:R-:W-:Y:S01]  /*0de0*/  LOP3.LUT R6, R6, 0xfffffe, RZ, 0xc0, !PT ;  /* 0x00fffffe06067812 */ /* 0x000fe200078ec0ff */
[----:B------:R-:W-:Y:S01]  /*0df0*/  IMAD R16, R2, 0x10, R3 ;  /* 0x0000001002107824 */ /* 0x000fe200078e0203 */
[----:B------:R-:W-:Y:S01]  /*0e00*/  SEL R22, R22, 0xffffffc0, !P2 ;  /* 0xffffffc016167807 */ /* 0x000fe20005000000 */
[C---:B------:R-:W-:Y:S01]  /*0e10*/  VIADD R23, R18.reuse, 0x26800 ;  /* 0x0002680012177836 */ /* 0x040fe20000000000 */
[----:B------:R-:W-:Y:S01]  /*0e20*/  IADD3 R6, R213, -R6, RZ ;  /* 0x80000006d5067210 */ /* 0x000fe20007ffe0ff */
[----:B------:R-:W-:Y:S01]  /*0e30*/  VIADD R19, R18, 0x26820 ;  /* 0x0002682012137836 */ /* 0x000fe20000000000 */
[----:B------:R-:W-:Y:S01]  /*0e40*/  IADD3 R215, R184, 0x180, RZ ;  /* 0x00000180b8d77810 */ /* 0x000fe20007ffe0ff */
[C---:B------:R-:W-:Y:S01]  /*0e50*/  @P1 VIADD R19, R23.reuse, 0xffffffe0 ;  /* 0xffffffe017131836 */ /* 0x040fe20000000000 */
[----:B------:R-:W-:Y:S01]  /*0e60*/  SHF.R.S32.HI R212, RZ, 0x3, R212 ;  /* 0x00000003ffd47819 */ /* 0x000fe200000114d4 */
[----:B------:R-:W-:Y:S01]  /*0e70*/  IMAD.IADD R23, R23, 0x1, R22 ;  /* 0x0000000117177824 */ /* 0x000fe200078e0216 */
[----:B------:R-:W-:Y:S01]  /*0e80*/  SHF.R.S32.HI R223, RZ, 0x1f, R190 ;  /* 0x0000001fffdf7819 */ /* 0x000fe200000114be */
[----:B------:R-:W-:Y:S01]  /*0e90*/  IMAD.SHL.U32 R17, R6, 0x100, RZ ;  /* 0x0000010006117824 */ /* 0x000fe200078e00ff */
[----:B------:R-:W-:Y:S01]  /*0ea0*/  SHF.R.S32.HI R222, RZ, 0x1f, R189 ;  /* 0x0000001fffde7819 */ /* 0x000fe200000114bd */
[----:B------:R-:W-:Y:S01]  /*0eb0*/  IMAD R185, R13, 0x8, R16 ;  /* 0x000000080db97824 */ /* 0x000fe200078e0210 */
[----:B------:R-:W-:Y:S01]  /*0ec0*/  SHF.R.S32.HI R221, RZ, 0x1f, R188 ;  /* 0x0000001fffdd7819 */ /* 0x000fe200000114bc */
[----:B------:R-:W-:Y:S01]  /*0ed0*/  IMAD.IADD R22, R22, 0x1, R19 ;  /* 0x0000000116167824 */ /* 0x000fe200078e0213 */
[----:B------:R-:W-:-:S02]  /*0ee0*/  SHF.R.S32.HI R220, RZ, 0x1f, R187 ;  /* 0x0000001fffdc7819 */ /* 0x000fc400000114bb */
[----:B------:R-:W-:Y:S02]  /*0ef0*/  SHF.R.S32.HI R219, RZ, 0x1f, R186 ;  /* 0x0000001fffdb7819 */ /* 0x000fe400000114ba */
[----:B------:R-:W-:Y:S02]  /*0f00*/  SHF.R.S32.HI R218, RZ, 0x1f, R215 ;  /* 0x0000001fffda7819 */ /* 0x000fe400000114d7 */
[----:B------:R-:W-:Y:S02]  /*0f10*/  SHF.R.S32.HI R217, RZ, 0x1f, R214 ;  /* 0x0000001fffd97819 */ /* 0x000fe400000114d6 */
[----:B------:R-:W-:-:S07]  /*0f20*/  SHF.L.U32 R2, R10, 0x1, RZ ;  /* 0x000000010a027819 */ /* 0x000fce00000006ff */
.L_x_1754:
[----:B------:R-:W-:Y:S01]  /*0f30*/  ULDC UR5, c[0x0][0xc60] ;  /* 0x0003180000057ab9 */ /* 0x000fe20000000800 */
[----:B------:R-:W-:Y:S01]  /*0f40*/  UMOV UR8, UR4 ;  /* 0x0000000400087c82 */ /* 0x000fe20008000000 */
[----:B------:R-:W-:-:S11]  /*0f50*/  UISETP.NE.AND UP0, UPT, UR5, 0x1, UPT ;  /* 0x000000010500788c */ /* 0x000fd6000bf05270 */
[----:B------:R-:W-:Y:S01]  /*0f60*/  @UP0 ULDC UR6, c[0x0][0xc64] ;  /* 0x0003190000060ab9 */ /* 0x000fe20000000800 */
[----:B------:R-:W-:Y:S01]  /*0f70*/  @UP0 ULDC UR9, c[0x0][0xc68] ;  /* 0x00031a0000090ab9 */ /* 0x000fe20000000800 */
[----:B------:R-:W-:-:S04]  /*0f80*/  UIMAD.WIDE.U32 UR6, UR4, UR6, URZ ;  /* 0x00000006040672a5 */ /* 0x000fc8000f8e003f */
[----:B------:R-:W-:-:S03]  /*0f90*/  @UP0 USHF.R.U32.HI UR8, URZ, UR9, UR7 ;  /* 0x000000093f080299 */ /* 0x000fc60008011607 */
[----:B------:R-:W-:Y:S02]  /*0fa0*/  ULDC UR6, c[0x0][0xc78] ;  /* 0x00031e0000067ab9 */ /* 0x000fe40000000800 */
[----:B------:R-:W-:Y:S02]  /*0fb0*/  UISETP.GE.AND UP0, UPT, UR8, UR6, UPT ;  /* 0x000000060800728c */ /* 0x000fe4000bf06270 */
[----:B------:R-:W-:-:S04]  /*0fc0*/  UIADD3 UR6, -UR8, URZ, URZ ;  /* 0x0000003f08067290 */ /* 0x000fc8000fffe13f */
[----:B------:R-:W-:Y:S01]  /*0fd0*/  PLOP3.LUT P0, PT, PT, PT, UP0, 0x80, 0x0 ;  /* 0x000000000000781c */ /* 0x000fe20003f0f008 */
[----:B------:R-:W-:-:S12]  /*0fe0*/  UIMAD UR9, UR5, UR6, UR4 ;  /* 0x00000006050972a4 */ /* 0x000fd8000f8e0204 */
[----:B012345:R-:W-:Y:S05]  /*0ff0*/  @!P0 BRA `(.L_x_1640) ;  /* 0x0000000000208947 */ /* 0x03ffea0003800000 */
[----:B------:R-:W-:Y:S01]  /*1000*/  ULDC UR7, c[0x0][0xc6c] ;  /* 0x00031b0000077ab9 */ /* 0x000fe20000000800 */
[----:B------:R-:W-:Y:S01]  /*1010*/  UMOV UR6, UR9 ;  /* 0x0000000900067c82 */ /* 0x000fe20008000000 */
[----:B------:R-:W-:-:S11]  /*1020*/  UISETP.NE.AND UP0, UPT, UR7, 0x1, UPT ;  /* 0x000000010700788c */ /* 0x000fd6000bf05270 */
[----:B------:R-:W-:Y:S02]  /*1030*/  @UP0 ULDC.64 UR10, c[0x0][0xc70] ;  /* 0x00031c00000a0ab9 */ /* 0x000fe40000000a00 */
[----:B------:R-:W-:-:S04]  /*1040*/  UIMAD.WIDE.U32 UR4, UR9, UR10, URZ ;  /* 0x0000000a090472a5 */ /* 0x000fc8000f8e003f */
[----:B------:R-:W-:-:S04]  /*1050*/  @UP0 USHF.R.U32.HI UR6, URZ, UR11, UR5 ;  /* 0x0000000b3f060299 */ /* 0x000fc80008011605 */
[----:B------:R-:W-:Y:S01]  /*1060*/  UIMAD UR4, UR6, UR7, URZ ;  /* 0x00000007060472a4 */ /* 0x000fe2000f8e023f */
[----:B------:R-:W-:Y:S11]  /*1070*/  BRA `(.L_x_1641) ;  /* 0x00000000001c7947 */ /* 0x000ff60003800000 */
.L_x_1640:
[----:B------:R-:W-:Y:S01]  /*1080*/  ULDC UR7, c[0x0][0xc54] ;  /* 0x0003150000077ab9 */ /* 0x000fe20000000800 */
[----:B------:R-:W-:Y:S01]  /*1090*/  UMOV UR6, UR9 ;  /* 0x0000000900067c82 */ /* 0x000fe20008000000 */
[----:B------:R-:W-:-:S11]  /*10a0*/  UISETP.NE.AND UP0, UPT, UR7, 0x1, UPT ;  /* 0x000000010700788c */ /* 0x000fd6000bf05270 */
[----:B------:R-:W-:Y:S02]  /*10b0*/  @UP0 ULDC.64 UR10, c[0x0][0xc58] ;  /* 0x00031600000a0ab9 */ /* 0x000fe40000000a00 */
[----:B------:R-:W-:-:S04]  /*10c0*/  UIMAD.WIDE.U32 UR4, UR9, UR10, URZ ;  /* 0x0000000a090472a5 */ /* 0x000fc8000f8e003f */
[----:B------:R-:W-:-:S04]  /*10d0*/  @UP0 USHF.R.U32.HI UR6, URZ, UR11, UR5 ;  /* 0x0000000b3f060299 */ /* 0x000fc80008011605 */
[----:B------:R-:W-:-:S12]  /*10e0*/  UIMAD UR4, UR6, UR7, URZ ;  /* 0x00000007060472a4 */ /* 0x000fd8000f8e023f */
.L_x_1641:
[----:B------:R-:W-:Y:S01]  /*10f0*/  ULDC UR45, c[0x0][0xc48] ;  /* 0x00031200002d7ab9 */ /* 0x000fe20000000800 */
[----:B------:R-:W-:Y:S01]  /*1100*/  ULDC.64 UR10, c[0x0][0x418] ;  /* 0x00010600000a7ab9 */ /* 0x000fe20000000a00 */
[----:B------:R-:W-:Y:S02]  /*1110*/  UISETP.NE.AND UP1, UPT, UR45, 0x1, UPT ;  /* 0x000000012d00788c */ /* 0x000fe4000bf25270 */
[----:B------:R-:W-:Y:S02]  /*1120*/  UISETP.NE.U32.AND UP0, UPT, UR10, URZ, UPT ;  /* 0x0000003f0a00728c */ /* 0x000fe4000bf05070 */
[----:B------:R-:W-:Y:S02]  /*1130*/  UIADD3 UR4, UR9, -UR4, URZ ;  /* 0x8000000409047290 */ /* 0x000fe4000fffe03f */
[----:B------:R-:W-:Y:S01]  /*1140*/  UISETP.NE.AND.EX UP0, UPT, UR11, URZ, UPT, UP0 ;  /* 0x0000003f0b00728c */ /* 0x000fe2000bf05300 */
[----:B------:R-:W-:Y:S01]  /*1150*/  ULDC UR7, c[0x0][0xc54] ;  /* 0x0003150000077ab9 */ /* 0x000fe20000000800 */
[----:B------:R-:W-:Y:S01]  /*1160*/  ULDC UR49, c[0x0][0x424] ;  /* 0x0001090000317ab9 */ /* 0x000fe20000000800 */
[----:B------:R-:W-:-:S02]  /*1170*/  UISETP.NE.AND UP2, UPT, UR46, 0x1, UPT ;  /* 0x000000012e00788c */ /* 0x000fc4000bf45270 */
[----:B------:R-:W-:Y:S02]  /*1180*/  ULOP3.LUT UR5, URZ, UR6, URZ, 0x33, !UPT ;  /* 0x000000063f057292 */ /* 0x000fe4000f8e333f */
[----:B------:R-:W-:Y:S02]  /*1190*/  UIMAD UR8, UR8, UR7, UR4 ;  /* 0x00000007080872a4 */ /* 0x000fe4000f8e0204 */
[----:B------:R-:W-:Y:S01]  /*11a0*/  USEL UR49, UR49, 0x1, UP0 ;  /* 0x0000000131317887 */ /* 0x000fe20008000000 */
[----:B------:R-:W-:Y:S01]  /*11b0*/  PLOP3.LUT P0, PT, PT, PT, UP2, 0x80, 0x0 ;  /* 0x000000000000781c */ /* 0x000fe20003f0f028 */
[----:B------:R-:W-:Y:S01]  /*11c0*/  ULDC UR44, c[0x0][0xc3c] ;  /* 0x00030f00002c7ab9 */ /* 0x000fe20000000800 */
[----:B------:R-:W-:Y:S01]  /*11d0*/  ULDC UR6, c[0x0][0x2f0] ;  /* 0x0000bc0000067ab9 */ /* 0x000fe20000000800 */
[----:B------:R-:W-:Y:S01]  /*11e0*/  @UP1 ULDC UR4, c[0x0][0xc4c] ;  /* 0x0003130000041ab9 */ /* 0x000fe20000000800 */
[----:B------:R-:W-:Y:S02]  /*11f0*/  UIADD3 UR44, UR5, UR44, URZ ;  /* 0x0000002c052c7290 */ /* 0x000fe4000fffe03f */
[----:B------:R-:W-:-:S02]  /*1200*/  UIMAD.WIDE.U32 UR4, UR8, UR4, URZ ;  /* 0x00000004080472a5 */ /* 0x000fc4000f8e003f */
[----:B------:R-:W-:Y:S01]  /*1210*/  UIMAD UR7, UR49, UR6, 0x3f ;  /* 0x0000003f310774a4 */ /* 0x000fe2000f8e0206 */
[----:B------:R-:W-:Y:S01]  /*1220*/  @UP1 ULDC UR9, c[0x0][0xc50] ;  /* 0x0003140000091ab9 */ /* 0x000fe20000000800 */
[----:B------:R-:W-:Y:S01]  /*1230*/  UMOV UR43, UR8 ;  /* 0x00000008002b7c82 */ /* 0x000fe20008000000 */
[----:B------:R-:W-:Y:S02]  /*1240*/  @UP1 USHF.R.U32.HI UR43, URZ, UR9, UR5 ;  /* 0x000000093f2b1299 */ /* 0x000fe40008011605 */
[----:B------:R-:W-:Y:S02]  /*1250*/  USHF.R.S32.HI UR4, URZ, 0x1f, UR7 ;  /* 0x0000001f3f047899 */ /* 0x000fe40008011407 */
[----:B------:R-:W-:Y:S02]  /*1260*/  UIADD3 UR5, -UR43, URZ, URZ ;  /* 0x0000003f2b057290 */ /* 0x000fe4000fffe13f */
[----:B------:R-:W-:Y:S02]  /*1270*/  ULEA.HI UR7, UR4, UR7, URZ, 0x6 ;  /* 0x0000000704077291 */ /* 0x000fe4000f8f303f */
[----:B------:R-:W-:-:S02]  /*1280*/  USHF.L.U32 UR44, UR44, 0x6, URZ ;  /* 0x000000062c2c7899 */ /* 0x000fc4000800063f */
[----:B------:R-:W-:Y:S02]  /*1290*/  UIMAD UR45, UR45, UR5, UR8 ;  /* 0x000000052d2d72a4 */ /* 0x000fe4000f8e0208 */
[----:B------:R-:W-:Y:S01]  /*12a0*/  USHF.R.S32.HI UR7, URZ, 0x6, UR7 ;  /* 0x000000063f077899 */ /* 0x000fe20008011407 */
[----:B------:R-:W-:Y:S11]  /*12b0*/  @!P0 BRA `(.L_x_1642) ;  /* 0x0000002000388947 */ /* 0x000ff60003800000 */
[----:B------:R-:W0:Y:S01]  /*12c0*/  LDC R0, c[0x0][0x448] ;  /* 0x00011200ff007b82 */ /* 0x000e220000000800 */
[----:B------:R-:W-:Y:S01]  /*12d0*/  UIADD3 UR8, UR44, 0x3f, URZ ;  /* 0x0000003f2c087890 */ /* 0x000fe2000fffe03f */
[----:B------:R-:W-:Y:S02]  /*12e0*/  ULDC UR5, c[0x0][0x288] ;  /* 0x0000a20000057ab9 */ /* 0x000fe40000000800 */
[----:B------:R-:W-:-:S04]  /*12f0*/  UIADD3 UR4, -UR5, 0x1, URZ ;  /* 0x0000000105047890 */ /* 0x000fc8000fffe13f */
[----:B------:R-:W1:Y:S01]  /*1300*/  LDC.64 R6, c[0x0][0x9e0] ;  /* 0x00027800ff067b82 */ /* 0x000e620000000a00 */
[----:B------:R-:W-:Y:S01]  /*1310*/  UIMAD UR4, UR49, UR6, UR4 ;  /* 0x00000006310472a4 */ /* 0x000fe2000f8e0204 */
[----:B0-----:R-:W-:Y:S01]  /*1320*/  ISETP.NE.AND P1, PT, R0, 0x1, PT ;  /* 0x000000010000780c */ /* 0x001fe20003f25270 */
[----:B------:R-:W-:Y:S01]  /*1330*/  IMAD.U32 R0, RZ, RZ, UR8 ;  /* 0x00000008ff007e24 */ /* 0x000fe2000f8e00ff */
[----:B-1----:R-:W-:-:S11]  /*1340*/  ISETP.GE.AND P2, PT, R7, 0x1, PT ;  /* 0x000000010700780c */ /* 0x002fd60003f46270 */
[----:B------:R-:W0:Y:S08]  /*1350*/  @P1 LDC R3, c[0x0][0x44c] ;  /* 0x00011300ff031b82 */ /* 0x000e300000000800 */
[----:B------:R-:W1:Y:S01]  /*1360*/  @P1 LDC R4, c[0x0][0x450] ;  /* 0x00011400ff041b82 */ /* 0x000e620000000800 */
[----:B0-----:R-:W-:-:S05]  /*1370*/  @P1 IMAD.HI.U32 R3, R3, UR8, RZ ;  /* 0x0000000803031c27 */ /* 0x001fca000f8e00ff */
[----:B-1----:R-:W-:-:S05]  /*1380*/  @P1 SHF.R.U32.HI R0, RZ, R4, R3 ;  /* 0x00000004ff001219 */ /* 0x002fca0000011603 */
[----:B------:R-:W-:-:S05]  /*1390*/  VIADD R9, R0, UR4 ;  /* 0x0000000400097c36 */ /* 0x000fca0008000000 */
[----:B------:R-:W-:Y:S01]  /*13a0*/  IADD3 R0, R9, R6, RZ ;  /* 0x0000000609007210 */ /* 0x000fe20007ffe0ff */
[----:B------:R-:W-:Y:S06]  /*13b0*/  @!P2 BRA `(.L_x_1643) ;  /* 0x000000000040a947 */ /* 0x000fec0003800000 */
[C---:B------:R-:W-:Y:S01]  /*13c0*/  ISETP.GT.AND P0, PT, R9.reuse, RZ, PT ;  /* 0x000000ff0900720c */ /* 0x040fe20003f04270 */
[----:B------:R-:W-:-:S12]  /*13d0*/  VIADD R3, R9, 0xffffffff ;  /* 0xffffffff09037836 */ /* 0x000fd80000000000 */
[----:B------:R-:W-:Y:S05]  /*13e0*/  @P0 BRA `(.L_x_1644) ;  /* 0x00000000001c0947 */ /* 0x000fea0003800000 */
[----:B------:R-:W-:Y:S01]  /*13f0*/  ISETP.NE.AND P0, PT, R7, 0x1, PT ;  /* 0x000000010700780c */ /* 0x000fe20003f05270 */
[----:B------:R-:W-:-:S12]  /*1400*/  IMAD.MOV R3, RZ, RZ, -R9 ;  /* 0x000000ffff037224 */ /* 0x000fd800078e0a09 */
[----:B------:R-:W0:Y:S02]  /*1410*/  @P0 LDC.64 R4, c[0x0][0x9e8] ;  /* 0x00027a00ff040b82 */ /* 0x000e240000000a00 */
[----:B0-----:R-:W-:-:S05]  /*1420*/  @P0 IMAD.HI.U32 R4, R3, R4, RZ ;  /* 0x0000000403040227 */ /* 0x001fca00078e00ff */
[----:B------:R-:W-:-:S04]  /*1430*/  @P0 SHF.R.U32.HI R3, RZ, R5, R4 ;  /* 0x00000005ff030219 */ /* 0x000fc80000011604 */
[----:B------:R-:W-:Y:S01]  /*1440*/  LOP3.LUT R3, RZ, R3, RZ, 0x33, !PT ;  /* 0x00000003ff037212 */ /* 0x000fe200078e33ff */
[----:B------:R-:W-:Y:S06]  /*1450*/  BRA `(.L_x_1645) ;  /* 0x0000000000107947 */ /* 0x000fec0003800000 */
.L_x_1644:
[----:B------:R-:W-:-:S13]  /*1460*/  ISETP.NE.AND P0, PT, R7, 0x1, PT ;  /* 0x000000010700780c */ /* 0x000fda0003f05270 */
[----:B------:R-:W0:Y:S02]  /*1470*/  @P0 LDC.64 R4, c[0x0][0x9e8] ;  /* 0x00027a00ff040b82 */ /* 0x000e240000000a00 */
[----:B0-----:R-:W-:-:S05]  /*1480*/  @P0 IMAD.HI.U32 R4, R3, R4, RZ ;  /* 0x0000000403040227 */ /* 0x001fca00078e00ff */
[----:B------:R-:W-:-:S07]  /*1490*/  @P0 SHF.R.U32.HI R3, RZ, R5, R4 ;  /* 0x00000005ff030219 */ /* 0x000fce0000011604 */
.L_x_1645:
[----:B------:R-:W-:-:S05]  /*14a0*/  IMAD R3, R3, R7, R7 ;  /* 0x0000000703037224 */ /* 0x000fca00078e0207 */
[----:B------:R-:W-:-:S07]  /*14b0*/  VIMNMX R0, R0, R3, PT ;  /* 0x0000000300007248 */ /* 0x000fce0003fe0100 */
.L_x_1643:
[----:B------:R-:W0:Y:S01]  /*14c0*/  @P1 LDC R5, c[0x0][0x44c] ;  /* 0x00011300ff051b82 */ /* 0x000e220000000800 */
[----:B------:R-:W-:Y:S01]  /*14d0*/  VIADD R0, R0, 0x3f ;  /* 0x0000003f00007836 */ /* 0x000fe20000000000 */
[----:B------:R-:W-:Y:S01]  /*14e0*/  UIMAD UR6, UR49, UR6, -UR5 ;  /* 0x00000006310672a4 */ /* 0x000fe2000f8e0a05 */
[----:B------:R-:W-:Y:S01]  /*14f0*/  IMAD.U32 R4, RZ, RZ, UR44 ;  /* 0x0000002cff047e24 */ /* 0x000fe2000f8e00ff */
[----:B------:R-:W-:Y:S02]  /*1500*/  ULDC UR4, c[0x0][0x9dc] ;  /* 0x0002770000047ab9 */ /* 0x000fe40000000800 */
[----:B------:R-:W-:Y:S02]  /*1510*/  SHF.R.S32.HI R3, RZ, 0x1f, R0 ;  /* 0x0000001fff037819 */ /* 0x000fe40000011400 */
[----:B------:R-:W1:Y:S02]  /*1520*/  @P1 LDC R6, c[0x0][0x450] ;  /* 0x00011400ff061b82 */ /* 0x000e640000000800 */
[----:B------:R-:W-:-:S04]  /*1530*/  LEA.HI R3, R3, R0, RZ, 0x6 ;  /* 0x0000000003037211 */ /* 0x000fc800078f30ff */
[----:B------:R-:W-:Y:S01]  /*1540*/  SHF.R.S32.HI R3, RZ, 0x6, R3 ;  /* 0x00000006ff037819 */ /* 0x000fe20000011403 */
[----:B0-----:R-:W-:-:S05]  /*1550*/  @P1 IMAD.HI.U32 R5, R5, UR44, RZ ;  /* 0x0000002c05051c27 */ /* 0x001fca000f8e00ff */
[----:B-1----:R-:W-:-:S05]  /*1560*/  @P1 SHF.R.U32.HI R4, RZ, R6, R5 ;  /* 0x00000006ff041219 */ /* 0x002fca0000011605 */
[----:B------:R-:W-:Y:S01]  /*1570*/  VIADD R0, R4, UR6 ;  /* 0x0000000604007c36 */ /* 0x000fe20008000000 */
[----:B------:R-:W-:-:S04]  /*1580*/  VIMNMX R4, R3, UR7, PT ;  /* 0x0000000703047c48 */ /* 0x000fc8000bfe0100 */
[----:B------:R-:W-:Y:S01]  /*1590*/  IADD3 R3, R0, -UR4, RZ ;  /* 0x8000000400037c10 */ /* 0x000fe2000fffe0ff */
[----:B------:R-:W-:Y:S06]  /*15a0*/  @!P2 BRA `(.L_x_1646) ;  /* 0x00000000003ca947 */ /* 0x000fec0003800000 */
[----:B------:R-:W-:-:S13]  /*15b0*/  ISETP.GT.AND P0, PT, R0, -0x1, PT ;  /* 0xffffffff0000780c */ /* 0x000fda0003f04270 */
[----:B------:R-:W-:Y:S05]  /*15c0*/  @P0 BRA `(.L_x_1647) ;  /* 0x00000000001c0947 */ /* 0x000fea0003800000 */
[----:B------:R-:W-:Y:S02]  /*15d0*/  ISETP.NE.AND P0, PT, R7, 0x1, PT ;  /* 0x000000010700780c */ /* 0x000fe40003f05270 */
[----:B------:R-:W-:-:S11]  /*15e0*/  LOP3.LUT R5, RZ, R0, RZ, 0x33, !PT ;  /* 0x00000000ff057212 */ /* 0x000fd600078e33ff */
[----:B------:R-:W0:Y:S02]  /*15f0*/  @P0 LDC.64 R8, c[0x0][0x9e8] ;  /* 0x00027a00ff080b82 */ /* 0x000e240000000a00 */
[----:B0-----:R-:W-:-:S05]  /*1600*/  @P0 IMAD.HI.U32 R0, R5, R8, RZ ;  /* 0x0000000805000227 */ /* 0x001fca00078e00ff */
[----:B------:R-:W-:-:S04]  /*1610*/  @P0 SHF.R.U32.HI R5, RZ, R9, R0 ;  /* 0x00000009ff050219 */ /* 0x000fc80000011600 */
[----:B------:R-:W-:Y:S01]  /*1620*/  LOP3.LUT R0, RZ, R5, RZ, 0x33, !PT ;  /* 0x00000005ff007212 */ /* 0x000fe200078e33ff */
[----:B------:R-:W-:Y:S06]  /*1630*/  BRA `(.L_x_1648) ;  /* 0x0000000000107947 */ /* 0x000fec0003800000 */
.L_x_1647:
[----:B------:R-:W-:-:S13]  /*1640*/  ISETP.NE.AND P0, PT, R7, 0x1, PT ;  /* 0x000000010700780c */ /* 0x000fda0003f05270 */
[----:B------:R-:W0:Y:S02]  /*1650*/  @P0 LDC.64 R8, c[0x0][0x9e8] ;  /* 0x00027a00ff080b82 */ /* 0x000e240000000a00 */
[----:B0-----:R-:W-:-:S05]  /*1660*/  @P0 IMAD.HI.U32 R6, R0, R8, RZ ;  /* 0x0000000800060227 */ /* 0x001fca00078e00ff */
[----:B------:R-:W-:-:S07]  /*1670*/  @P0 SHF.R.U32.HI R0, RZ, R9, R6 ;  /* 0x00000009ff000219 */ /* 0x000fce0000011606 */
.L_x_1648:
[----:B------:R-:W-:-:S05]  /*1680*/  IMAD R0, R0, R7, RZ ;  /* 0x0000000700007224 */ /* 0x000fca00078e02ff */
[----:B------:R-:W-:-:S07]  /*1690*/  VIMNMX R3, R3, R0, !PT ;  /* 0x0000000003037248 */ /* 0x000fce0007fe0100 */
.L_x_1646:
[----:B------:R-:W-:Y:S01]  /*16a0*/  SHF.R.S32.HI R6, RZ, 0x1f, R3 ;  /* 0x0000001fff067819 */ /* 0x000fe20000011403 */
[----:B------:R-:W-:Y:S01]  /*16b0*/  IMAD.MOV.U32 R0, RZ, RZ, RZ ;  /* 0x000000ffff007224 */ /* 0x000fe200078e00ff */
[----:B------:R-:W-:Y:S02]  /*16c0*/  PLOP3.LUT P0, PT, PT, PT, PT, 0x80, 0x0 ;  /* 0x000000000000781c */ /* 0x000fe40003f0f070 */
[----:B------:R-:W-:Y:S02]  /*16d0*/  CS2R R150, SRZ ;  /* 0x0000000000967805 */ /* 0x000fe4000001ff00 */
[----:B------:R-:W-:Y:S01]  /*16e0*/  LEA.HI R6, R6, R3, RZ, 0x6 ;  /* 0x0000000306067211 */ /* 0x000fe200078f30ff */
[----:B------:R-:W-:Y:S01]  /*16f0*/  IMAD.MOV.U32 R3, RZ, RZ, RZ ;  /* 0x000000ffff037224 */ /* 0x000fe200078e00ff */
[----:B------:R-:W-:Y:S02]  /*1700*/  CS2R R148, SRZ ;  /* 0x0000000000947805 */ /* 0x000fe4000001ff00 */
[----:B------:R-:W-:-:S02]  /*1710*/  CS2R R146, SRZ ;  /* 0x0000000000927805 */ /* 0x000fc4000001ff00 */
[----:B------:R-:W-:Y:S02]  /*1720*/  SHF.R.S32.HI R5, RZ, 0x6, R6 ;  /* 0x00000006ff057819 */ /* 0x000fe40000011406 */
[----:B------:R-:W-:Y:S02]  /*1730*/  CS2R R144, SRZ ;  /* 0x0000000000907805 */ /* 0x000fe4000001ff00 */
[----:B------:R-:W-:Y:S02]  /*1740*/  CS2R R164, SRZ ;  /* 0x0000000000a47805 */ /* 0x000fe4000001ff00 */
[----:B------:R-:W-:Y:S02]  /*1750*/  CS2R R140, SRZ ;  /* 0x00000000008c7805 */ /* 0x000fe4000001ff00 */
[----:B------:R-:W-:Y:S02]  /*1760*/  VIMNMX R5, RZ, R5, !PT ;  /* 0x00000005ff057248 */ /* 0x000fe40007fe0100 */
[----:B------:R-:W-:-:S02]  /*1770*/  CS2R R162, SRZ ;  /* 0x0000000000a27805 */ /* 0x000fc4000001ff00 */
[----:B------:R-:W-:Y:S02]  /*1780*/  CS2R R136, SRZ ;  /* 0x0000000000887805 */ /* 0x000fe4000001ff00 */
[----:B------:R-:W-:Y:S02]  /*1790*/  CS2R R160, SRZ ;  /* 0x0000000000a07805 */ /* 0x000fe4000001ff00 */
[----:B------:R-:W-:Y:S02]  /*17a0*/  ISETP.GT.AND P1, PT, R4, R5, PT ;  /* 0x000000050400720c */ /* 0x000fe40003f24270 */
[----:B------:R-:W-:Y:S02]  /*17b0*/  CS2R R132, SRZ ;  /* 0x0000000000847805 */ /* 0x000fe4000001ff00 */
[----:B------:R-:W-:Y:S02]  /*17c0*/  CS2R R158, SRZ ;  /* 0x00000000009e7805 */ /* 0x000fe4000001ff00 */
[----:B------:R-:W-:-:S02]  /*17d0*/  CS2R R156, SRZ ;  /* 0x00000000009c7805 */ /* 0x000fc4000001ff00 */
[----:B------:R-:W-:Y:S02]  /*17e0*/  CS2R R128, SRZ ;  /* 0x0000000000807805 */ /* 0x000fe4000001ff00 */
        /* <DEDUP_REMOVED lines=49> */
[----:B------:R-:W-:Y:S01]  /*1b00*/  CS2R R30, SRZ ;  /* 0x00000000001e7805 */ /* 0x000fe2000001ff00 */
[----:B------:R-:W-:Y:S01]  /*1b10*/  IMAD.MOV.U32 R7, RZ, RZ, RZ ;  /* 0x000000ffff077224 */ /* 0x000fe200078e00ff */
[----:B------:R-:W-:Y:S02]  /*1b20*/  CS2R R26, SRZ ;  /* 0x00000000001a7805 */ /* 0x000fe4000001ff00 */
[----:B------:R-:W-:Y:S01]  /*1b30*/  MOV R210, RZ ;  /* 0x000000ff00d27202 */ /* 0x000fe20000000f00 */
[----:B------:R-:W-:Y:S06]  /*1b40*/  @!P1 BRA `(.L_x_1649) ;  /* 0x000000c000d89947 */ /* 0x000fec0003800000 */
        /* <DEDUP_REMOVED lines=14> */
.L_x_1650:
[----:B------:R-:W-:Y:S01]  /*1c30*/  ULEA UR21, UR38, UR42, 0x3 ;  /* 0x0000002a26157291 */ /* 0x000fe2000f8e183f */
[----:B------:R-:W-:-:S05]  /*1c40*/  IMAD.U32 R0, RZ, RZ, UR37 ;  /* 0x00000025ff007e24 */ /* 0x000fca000f8e00ff */
[----:B------:R-:W-:-:S04]  /*1c50*/  SHF.L.U32 R0, R0, 0x1f, RZ ;  /* 0x0000001f00007819 */ /* 0x000fc800000006ff */
[----:B------:R-:W0:Y:S02]  /*1c60*/  SYNCS.PHASECHK.TRANS64.TRYWAIT P1, [UR21+0x28c50], R0 ;  /* 0x028c5000ff0075a7 */ /* 0x000e240008020155 */
[----:B0-----:R-:W-:Y:S05]  /*1c70*/  @!P1 BRA `(.L_x_1651) ;  /* 0x0000013000149947 */ /* 0x001fea0003800000 */
.L_x_1824:
[----:B------:R-:W-:Y:S01]  /*1c80*/  BAR.SYNC.DEFER_BLOCKING 0xe, 0x100 ;  /* 0x0384000000007b1d */ /* 0x000fe20000010000 */
[----:B------:R-:W-:Y:S02]  /*1c90*/  UIADD3 UR4, UR42, 0x26800, URZ ;  /* 0x000268002a047890 */ /* 0x000fe4000fffe03f */
[----:B------:R-:W-:Y:S02]  /*1ca0*/  ULEA UR18, UR38, UR20, 0xc ;  /* 0x0000001426127291 */ /* 0x000fe4000f8e603f */
[----:B------:R-:W-:Y:S01]  /*1cb0*/  USHF.R.U32.HI UR4, URZ, 0x4, UR4 ;  /* 0x000000043f047899 */ /* 0x000fe20008011604 */
[----:B------:R-:W-:Y:S01]  /*1cc0*/  UMOV UR19, 0x40000040 ;  /* 0x4000004000137882 */ /* 0x000fe20000000000 */
[----:B------:R-:W-:Y:S02]  /*1cd0*/  UMOV UR17, 0x40000040 ;  /* 0x4000004000117882 */ /* 0x000fe40000000000 */
[----:B------:R-:W-:Y:S02]  /*1ce0*/  ULOP3.LUT UR4, UR4, 0x3fff, URZ, 0xc0, !UPT ;  /* 0x00003fff04047892 */ /* 0x000fe4000f8ec03f */
[----:B------:R-:W-:-:S02]  /*1cf0*/  UIADD3 UR6, UR18, 0x80, URZ ;  /* 0x0000008012067890 */ /* 0x000fc4000fffe03f */
[----:B------:R-:W-:Y:S01]  /*1d00*/  ULOP3.LUT UR16, UR4, 0x10000, URZ, 0xfc, !UPT ;  /* 0x0001000004107892 */ /* 0x000fe2000f8efc3f */
[----:B------:R-:W-:Y:S01]  /*1d10*/  UMOV UR7, 0x40000040 ;  /* 0x4000004000077882 */ /* 0x000fe20000000000 */
[----:B------:R-:W-:Y:S02]  /*1d20*/  UMOV UR5, 0x40000040 ;  /* 0x4000004000057882 */ /* 0x000fe40000000000 */
[----:B------:R-:W-:Y:S02]  /*1d30*/  UIADD3 UR4, UR16, 0x2, URZ ;  /* 0x0000000210047890 */ /* 0x000fe4000fffe03f */
[----:B------:R-:W-:Y:S02]  /*1d40*/  UIADD3 UR10, UR18, 0x100, URZ ;  /* 0x00000100120a7890 */ /* 0x000fe4000fffe03f */
[----:B------:R-:W-:Y:S01]  /*1d50*/  UIADD3 UR8, UR16, 0x4, URZ ;  /* 0x0000000410087890 */ /* 0x000fe2000fffe03f */
[----:B------:R-:W-:Y:S01]  /*1d60*/  UMOV UR11, 0x40000040 ;  /* 0x40000040000b7882 */ /* 0x000fe20000000000 */
[----:B------:R-:W-:Y:S01]  /*1d70*/  WARPGROUP.ARRIVE ;  /* 0x00000000000079c5 */ /* 0x000fe20000000000 */
[----:B------:R-:W-:Y:S01]  /*1d80*/  UMOV UR9, 0x40000040 ;  /* 0x4000004000097882 */ /* 0x000fe20000000000 */
[----:B------:R-:W-:-:S02]  /*1d90*/  UIADD3 UR14, UR18, 0x180, URZ ;  /* 0x00000180120e7890 */ /* 0x000fc4000fffe03f */
[----:B------:R-:W-:Y:S02]  /*1da0*/  UIADD3 UR12, UR16, 0x6, URZ ;  /* 0x00000006100c7890 */ /* 0x000fe4000fffe03f */
[----:B------:R-:W-:Y:S01]  /*1db0*/  HGMMA.64x256x16.F32.BF16 R24, gdesc[UR16].tnspB, RZ, !UPT, gsb0 ;  /* 0x43e00000101879f0 */ /* 0x000fe2000c0018ff */
[----:B------:R-:W-:Y:S01]  /*1dc0*/  UMOV UR15, 0x40000040 ;  /* 0x40000040000f7882 */ /* 0x000fe20000000000 */
[----:B------:R-:W-:Y:S01]  /*1dd0*/  UMOV UR13, 0x40000040 ;  /* 0x40000040000d7882 */ /* 0x000fe20000000000 */
        /* <DEDUP_REMOVED lines=16> */
.L_x_1652:
[----:B------:R-:W-:Y:S01]  /*1ee0*/  VIADD R4, R4, 0xfffffffe ;  /* 0xfffffffe04047836 */ /* 0x000fe20000000000 */
[----:B------:R-:W-:-:S04]  /*1ef0*/  UIADD3 UR6, UR21, 0x28c60, URZ ;  /* 0x00028c6015067890 */ /* 0x000fc8000fffe03f */
[----:B------:R-:W-:Y:S01]  /*1f00*/  ISETP.GE.AND P1, PT, R4, R5, PT ;  /* 0x000000050400720c */ /* 0x000fe20003f26270 */
[----:B------:R-:W-:-:S09]  /*1f10*/  UPRMT UR6, UR40, 0x654, UR6 ;  /* 0x0000065428067896 */ /* 0x000fd20008000006 */
[----:B------:R-:W-:Y:S03]  /*1f20*/  SYNCS.ARRIVE.TRANS64.RED.A1T0 RZ, [UR6], RZ ;  /* 0x000000ffffff79a7 */ /* 0x000fe60008100406 */
[----:B------:R-:W-:Y:S05]  /*1f30*/  @!P1 BRA `(.L_x_1653) ;  /* 0x0000000800d89947 */ /* 0x000fea0003800000 */
.L_x_1659:
[----:B------:R-:W-:Y:S01]  /*1f40*/  BAR.SYNC.DEFER_BLOCKING 0xe, 0x100 ;  /* 0x0384000000007b1d */ /* 0x000fe20000010000 */
[----:B01----:R-:W-:Y:S01]  /*1f50*/  IMAD.U32 R3, RZ, RZ, UR38 ;  /* 0x00000026ff037e24 */ /* 0x003fe2000f8e00ff */
[----:B------:R-:W-:Y:S01]  /*1f60*/  UIADD3 UR38, UR38, 0x1, URZ ;  /* 0x0000000126267890 */ /* 0x000fe2000fffe03f */
[C---:B------:R-:W-:Y:S01]  /*1f70*/  ISETP.GT.AND P2, PT, R4.reuse, R5, PT ;  /* 0x000000050400720c */ /* 0x040fe20003f44270 */
        /* <DEDUP_REMOVED lines=139> */
.L_x_1654:
[----:B------:R-:W-:Y:S01]  /*2830*/  ULEA UR21, UR38, UR42, 0x3 ;  /* 0x0000002a26157291 */ /* 0x000fe2000f8e183f */
[----:B------:R-:W-:-:S04]  /*2840*/  MOV R0, UR37 ;  /* 0x0000002500007c02 */ /* 0x000fc80008000f00 */
[----:B------:R-:W-:-:S04]  /*2850*/  SHF.L.U32 R0, R0, 0x1f, RZ ;  /* 0x0000001f00007819 */ /* 0x000fc800000006ff */
[----:B------:R0:W1:Y:S01]  /*2860*/  SYNCS.PHASECHK.TRANS64.TRYWAIT P1, [UR21+0x28c50], R0 ;  /* 0x028c5000ff0075a7 */ /* 0x0000620008020155 */
[----:B------:R-:W-:Y:S05]  /*2870*/  @!P0 BRA `(.L_x_1655) ;  /* 0x0000000000048947 */ /* 0x000fea0003800000 */
[----:B------:R-:W-:Y:S01]  /*2880*/  BPT.TRAP 0x1 ;  /* 0x000000040000795c */ /* 0x000fe20000300000 */
.L_x_1655:
[----:B-1----:R-:W-:Y:S05]  /*2890*/  @P1 BRA `(.L_x_1656) ;  /* 0x0000000000081947 */ /* 0x002fea0003800000 */
[----:B------:R-:W1:Y:S02]  /*28a0*/  SYNCS.PHASECHK.TRANS64.TRYWAIT P1, [UR21+0x28c50], R0 ;  /* 0x028c5000ff0075a7 */ /* 0x000e640008020155 */
[----:B-1----:R-:W-:Y:S05]  /*28b0*/  @!P1 BRA `(.L_x_1657) ;  /* 0x00000124001c9947 */ /* 0x002fea0003800000 */
.L_x_1656:
[----:B------:R-:W-:Y:S01]  /*28c0*/  ULEA UR18, UR38, UR20, 0xc ;  /* 0x0000001426127291 */ /* 0x000fe2000f8e603f */
[----:B------:R-:W-:Y:S01]  /*28d0*/  WARPGROUP.ARRIVE ;  /* 0x00000000000079c5 */ /* 0x000fe20000000000 */
[----:B------:R-:W-:Y:S01]  /*28e0*/  UMOV UR19, 0x40000040 ;  /* 0x4000004000137882 */ /* 0x000fe20000000000 */
[----:B------:R-:W-:Y:S01]  /*28f0*/  UMOV UR7, 0x40000040 ;  /* 0x4000004000077882 */ /* 0x000fe20000000000 */
[----:B------:R-:W-:Y:S02]  /*2900*/  UIADD3 UR6, UR18, 0x80, URZ ;  /* 0x0000008012067890 */ /* 0x000fe4000fffe03f */
[----:B------:R-:W-:Y:S01]  /*2910*/  UIADD3 UR10, UR18, 0x100, URZ ;  /* 0x00000100120a7890 */ /* 0x000fe2000fffe03f */
[----:B------:R-:W-:Y:S02]  /*2920*/  UMOV UR11, 0x40000040 ;  /* 0x40000040000b7882 */ /* 0x000fe40000000000 */
[----:B------:R-:W-:Y:S01]  /*2930*/  HGMMA.64x256x16.F32.BF16 R24, gdesc[UR16].tnspB, R24, gsb0 ;  /* 0x43e00000101879f0 */ /* 0x000fe20008001818 */
[----:B------:R-:W-:Y:S01]  /*2940*/  UIADD3 UR14, UR18, 0x180, URZ ;  /* 0x00000180120e7890 */ /* 0x000fe2000fffe03f */
[----:B------:R-:W-:Y:S01]  /*2950*/  UMOV UR15, 0x40000040 ;  /* 0x40000040000f7882 */ /* 0x000fe20000000000 */
[----:B------:R-:W-:-:S02]  /*2960*/  WARPGROUP.DEPBAR.LE gsb0, 0x0 ;  /* 0x00008000000079c5 */ /* 0x000fc40000010000 */
        /* <DEDUP_REMOVED lines=15> */
.L_x_1658:
[----:B------:R-:W-:-:S04]  /*2a60*/  UIADD3 UR6, UR21, 0x28c60, URZ ;  /* 0x00028c6015067890 */ /* 0x000fc8000fffe03f */
[----:B------:R-:W-:-:S09]  /*2a70*/  UPRMT UR6, UR40, 0x654, UR6 ;  /* 0x0000065428067896 */ /* 0x000fd20008000006 */
[----:B------:R-:W-:Y:S01]  /*2a80*/  SYNCS.ARRIVE.TRANS64.RED.A1T0 RZ, [UR6], RZ ;  /* 0x000000ffffff79a7 */ /* 0x000fe20008100406 */
[----:B------:R-:W-:Y:S05]  /*2a90*/  @P2 BRA `(.L_x_1659) ;  /* 0xfffffff400282947 */ /* 0x000fea000383ffff */
.L_x_1653:
[----:B------:R-:W-:Y:S01]  /*2aa0*/  BAR.SYNC.DEFER_BLOCKING 0xe, 0x100 ;  /* 0x0384000000007b1d */ /* 0x000fe20000010000 */
[----:B01----:R-:W-:Y:S01]  /*2ab0*/  IMAD.U32 R3, RZ, RZ, UR38 ;  /* 0x00000026ff037e24 */ /* 0x003fe2000f8e00ff */
[----:B------:R-:W-:Y:S01]  /*2ac0*/  UIADD3 UR38, UR38, 0x1, URZ ;  /* 0x0000000126267890 */ /* 0x000fe2000fffe03f */
[----:B------:R-:W-:Y:S02]  /*2ad0*/  PLOP3.LUT P0, PT, PT, PT, PT, 0x8, 0x0 ;  /* 0x000000000000781c */ /* 0x000fe40003f0e170 */
        /* <DEDUP_REMOVED lines=140> */
.L_x_1642:
[----:B------:R-:W-:Y:S01]  /*33a0*/  ULDC UR4, c[0x0][0x448] ;  /* 0x0001120000047ab9 */ /* 0x000fe20000000800 */
[----:B------:R-:W-:Y:S02]  /*33b0*/  UIADD3 UR10, UR44, 0x3f, URZ ;  /* 0x0000003f2c0a7890 */ /* 0x000fe4000fffe03f */
[----:B------:R-:W-:Y:S01]  /*33c0*/  UISETP.NE.AND UP0, UPT, UR4, 0x1, UPT ;  /* 0x000000010400788c */ /* 0x000fe2000bf05270 */
[----:B------:R-:W-:Y:S02]  /*33d0*/  ULDC UR11, c[0x0][0x288] ;  /* 0x0000a200000b7ab9 */ /* 0x000fe40000000800 */
[----:B------:R-:W-:Y:S01]  /*33e0*/  ULDC.64 UR4, c[0x0][0x9e0] ;  /* 0x0002780000047ab9 */ /* 0x000fe20000000a00 */
[----:B------:R-:W-:Y:S02]  /*33f0*/  UP2UR UR51, UPR, URZ, 0x1 ;  /* 0x000000013f337883 */ /* 0x000fe40008000000 */
[----:B------:R-:W-:-:S04]  /*3400*/  UIADD3 UR12, -UR11, 0x1, URZ ;  /* 0x000000010b0c7890 */ /* 0x000fc8000fffe13f */
[----:B------:R-:W-:Y:S01]  /*3410*/  UIMAD UR12, UR49, UR6, UR12 ;  /* 0x00000006310c72a4 */ /* 0x000fe2000f8e020c */
[----:B------:R-:W-:Y:S01]  /*3420*/  @UP0 ULDC UR8, c[0x0][0x44c] ;  /* 0x0001130000080ab9 */ /* 0x000fe20000000800 */
[----:B------:R-:W-:Y:S01]  /*3430*/  @UP0 ULDC UR13, c[0x0][0x450] ;  /* 0x00011400000d0ab9 */ /* 0x000fe20000000800 */
[----:B------:R-:W-:-:S04]  /*3440*/  UIMAD.WIDE.U32 UR8, UR10, UR8, URZ ;  /* 0x000000080a0872a5 */ /* 0x000fc8000f8e003f */
[----:B------:R-:W-:Y:S02]  /*3450*/  @UP0 USHF.R.U32.HI UR10, URZ, UR13, UR9 ;  /* 0x0000000d3f0a0299 */ /* 0x000fe40008011609 */
[----:B------:R-:W-:Y:S02]  /*3460*/  UISETP.GE.AND UP0, UPT, UR5, 0x1, UPT ;  /* 0x000000010500788c */ /* 0x000fe4000bf06270 */
[----:B------:R-:W-:Y:S02]  /*3470*/  UIADD3 UR10, UR12, UR10, URZ ;  /* 0x0000000a0c0a7290 */ /* 0x000fe4000fffe03f */
[----:B------:R-:W-:Y:S02]  /*3480*/  UP2UR UR50, UPR, URZ, 0x1 ;  /* 0x000000013f327883 */ /* 0x000fe40008000000 */
[----:B------:R-:W-:Y:S01]  /*3490*/  PLOP3.LUT P0, PT, PT, PT, UP0, 0x40, 0x0 ;  /* 0x000000000000781c */ /* 0x000fe20003f0e808 */
[----:B------:R-:W-:-:S06]  /*34a0*/  UIADD3 UR4, UR10, UR4, URZ ;  /* 0x000000040a047290 */ /* 0x000fcc000fffe03f */
[----:B------:R-:W-:-:S06]  /*34b0*/  IMAD.U32 R0, RZ, RZ, UR4 ;  /* 0x00000004ff007e24 */ /* 0x000fcc000f8e00ff */
[----:B------:R-:W-:Y:S05]  /*34c0*/  @P0 BRA `(.L_x_1660) ;  /* 0x0000000000400947 */ /* 0x000fea0003800000 */
[----:B------:R-:W-:Y:S01]  /*34d0*/  ISETP.LT.AND P0, PT, RZ, UR10, PT ;  /* 0x0000000aff007c0c */ /* 0x000fe2000bf01270 */
[----:B------:R-:W-:-:S12]  /*34e0*/  UIADD3 UR4, UR10, -0x1, URZ ;  /* 0xffffffff0a047890 */ /* 0x000fd8000fffe03f */
[----:B------:R-:W-:Y:S05]  /*34f0*/  @P0 BRA `(.L_x_1661) ;  /* 0x00000000001c0947 */ /* 0x000fea0003800000 */
[----:B------:R-:W-:Y:S02]  /*3500*/  UISETP.NE.AND UP0, UPT, UR5, 0x1, UPT ;  /* 0x000000010500788c */ /* 0x000fe4000bf05270 */
[----:B------:R-:W-:-:S09]  /*3510*/  UIADD3 UR4, -UR10, URZ, URZ ;  /* 0x0000003f0a047290 */ /* 0x000fd2000fffe13f */
[----:B------:R-:W-:Y:S02]  /*3520*/  @UP0 ULDC.64 UR12, c[0x0][0x9e8] ;  /* 0x00027a00000c0ab9 */ /* 0x000fe40000000a00 */
[----:B------:R-:W-:-:S04]  /*3530*/  UIMAD.WIDE.U32 UR8, UR4, UR12, URZ ;  /* 0x0000000c040872a5 */ /* 0x000fc8000f8e003f */
[----:B------:R-:W-:-:S04]  /*3540*/  @UP0 USHF.R.U32.HI UR4, URZ, UR13, UR9 ;  /* 0x0000000d3f040299 */ /* 0x000fc80008011609 */
[----:B------:R-:W-:Y:S01]  /*3550*/  ULOP3.LUT UR4, URZ, UR4, URZ, 0x33, !UPT ;  /* 0x000000043f047292 */ /* 0x000fe2000f8e333f */
[----:B------:R-:W-:Y:S11]  /*3560*/  BRA `(.L_x_1662) ;  /* 0x0000000000107947 */ /* 0x000ff60003800000 */
.L_x_1661:
[----:B------:R-:W-:-:S11]  /*3570*/  UISETP.NE.AND UP0, UPT, UR5, 0x1, UPT ;  /* 0x000000010500788c */ /* 0x000fd6000bf05270 */
[----:B------:R-:W-:Y:S02]  /*3580*/  @UP0 ULDC.64 UR12, c[0x0][0x9e8] ;  /* 0x00027a00000c0ab9 */ /* 0x000fe40000000a00 */
[----:B------:R-:W-:-:S04]  /*3590*/  UIMAD.WIDE.U32 UR8, UR4, UR12, URZ ;  /* 0x0000000c040872a5 */ /* 0x000fc8000f8e003f */
[----:B------:R-:W-:-:S12]  /*35a0*/  @UP0 USHF.R.U32.HI UR4, URZ, UR13, UR9 ;  /* 0x0000000d3f040299 */ /* 0x000fd80008011609 */
.L_x_1662:
[----:B------:R-:W-:-:S06]  /*35b0*/  UIMAD UR4, UR4, UR5, UR5 ;  /* 0x00000005040472a4 */ /* 0x000fcc000f8e0205 */
[----:B------:R-:W-:-:S07]  /*35c0*/  VIMNMX R0, R0, UR4, PT ;  /* 0x0000000400007c48 */ /* 0x000fce000bfe0100 */
.L_x_1660:
[----:B------:R-:W-:Y:S01]  /*35d0*/  UISETP.NE.AND UP0, UPT, UR51, URZ, UPT ;  /* 0x0000003f3300728c */ /* 0x000fe2000bf05270 */
[----:B------:R-:W-:Y:S01]  /*35e0*/  IADD3 R0, R0, 0x3f, RZ ;  /* 0x0000003f00007810 */ /* 0x000fe20007ffe0ff */
[----:B------:R-:W-:Y:S01]  /*35f0*/  UMOV UR4, UR44 ;  /* 0x0000002c00047c82 */ /* 0x000fe20008000000 */
[----:B------:R-:W-:Y:S02]  /*3600*/  UIMAD UR6, UR49, UR6, -UR11 ;  /* 0x00000006310672a4 */ /* 0x000fe4000f8e0a0b */
[----:B------:R-:W-:-:S04]  /*3610*/  SHF.R.S32.HI R3, RZ, 0x1f, R0 ;  /* 0x0000001fff037819 */ /* 0x000fc80000011400 */
[----:B------:R-:W-:Y:S02]  /*3620*/  LEA.HI R3, R3, R0, RZ, 0x6 ;  /* 0x0000000003037211 */ /* 0x000fe400078f30ff */
[----:B------:R-:W-:Y:S01]  /*3630*/  @UP0 ULDC UR8, c[0x0][0x44c] ;  /* 0x0001130000080ab9 */ /* 0x000fe20000000800 */
[----:B------:R-:W-:Y:S01]  /*3640*/  @UP0 ULDC UR10, c[0x0][0x450] ;  /* 0x00011400000a0ab9 */ /* 0x000fe20000000800 */
[----:B------:R-:W-:Y:S01]  /*3650*/  UIMAD.WIDE.U32 UR8, UR44, UR8, URZ ;  /* 0x000000082c0872a5 */ /* 0x000fe2000f8e003f */
[----:B------:R-:W-:-:S03]  /*3660*/  SHF.R.S32.HI R3, RZ, 0x6, R3 ;  /* 0x00000006ff037819 */ /* 0x000fc60000011403 */
[----:B------:R-:W-:Y:S01]  /*3670*/  @UP0 USHF.R.U32.HI UR4, URZ, UR10, UR9 ;  /* 0x0000000a3f040299 */ /* 0x000fe20008011609 */
[----:B------:R-:W-:Y:S01]  /*3680*/  VIMNMX R152, R3, UR7, PT ;  /* 0x0000000703987c48 */ /* 0x000fe2000bfe0100 */
[----:B------:R-:W-:Y:S02]  /*3690*/  UISETP.GE.AND UP0, UPT, UR5, 0x1, UPT ;  /* 0x000000010500788c */ /* 0x000fe4000bf06270 */
[----:B------:R-:W-:Y:S01]  /*36a0*/  UIADD3 UR4, UR6, UR4, URZ ;  /* 0x0000000406047290 */ /* 0x000fe2000fffe03f */
[----:B------:R-:W-:-:S03]  /*36b0*/  ULDC UR8, c[0x0][0x9dc] ;  /* 0x0002770000087ab9 */ /* 0x000fc60000000800 */
[----:B------:R-:W-:Y:S01]  /*36c0*/  PLOP3.LUT P0, PT, PT, PT, UP0, 0x40, 0x0 ;  /* 0x000000000000781c */ /* 0x000fe20003f0e808 */
[----:B------:R-:W-:-:S12]  /*36d0*/  UIADD3 UR8, UR4, -UR8, URZ ;  /* 0x8000000804087290 */ /* 0x000fd8000fffe03f */
[----:B------:R-:W-:Y:S05]  /*36e0*/  @P0 BRA `(.L_x_1663) ;  /* 0x0000000000440947 */ /* 0x000fea0003800000 */
[----:B------:R-:W-:-:S06]  /*36f0*/  UISETP.GT.AND UP0, UPT, UR4, -0x1, UPT ;  /* 0xffffffff0400788c */ /* 0x000fcc000bf04270 */
[----:B------:R-:W-:-:S13]  /*3700*/  PLOP3.LUT P0, PT, PT, PT, UP0, 0x80, 0x0 ;  /* 0x000000000000781c */ /* 0x000fda0003f0f008 */
[----:B------:R-:W-:Y:S05]  /*3710*/  @P0 BRA `(.L_x_1664) ;  /* 0x00000000001c0947 */ /* 0x000fea0003800000 */
[----:B------:R-:W-:Y:S02]  /*3720*/  UISETP.NE.AND UP0, UPT, UR5, 0x1, UPT ;  /* 0x000000010500788c */ /* 0x000fe4000bf05270 */
[----:B------:R-:W-:-:S09]  /*3730*/  ULOP3.LUT UR4, URZ, UR4, URZ, 0x33, !UPT ;  /* 0x000000043f047292 */ /* 0x000fd2000f8e333f */
[----:B------:R-:W-:Y:S02]  /*3740*/  @UP0 ULDC.64 UR10, c[0x0][0x9e8] ;  /* 0x00027a00000a0ab9 */ /* 0x000fe40000000a00 */
[----:B------:R-:W-:-:S04]  /*3750*/  UIMAD.WIDE.U32 UR6, UR4, UR10, URZ ;  /* 0x0000000a040672a5 */ /* 0x000fc8000f8e003f */
[----:B------:R-:W-:-:S04]  /*3760*/  @UP0 USHF.R.U32.HI UR4, URZ, UR11, UR7 ;  /* 0x0000000b3f040299 */ /* 0x000fc80008011607 */
[----:B------:R-:W-:Y:S01]  /*3770*/  ULOP3.LUT UR4, URZ, UR4, URZ, 0x33, !UPT ;  /* 0x000000043f047292 */ /* 0x000fe2000f8e333f */
[----:B------:R-:W-:Y:S11]  /*3780*/  BRA `(.L_x_1665) ;  /* 0x0000000000107947 */ /* 0x000ff60003800000 */
.L_x_1664:
[----:B------:R-:W-:-:S11]  /*3790*/  UISETP.NE.AND UP0, UPT, UR5, 0x1, UPT ;  /* 0x000000010500788c */ /* 0x000fd6000bf05270 */
[----:B------:R-:W-:Y:S02]  /*37a0*/  @UP0 ULDC.64 UR10, c[0x0][0x9e8] ;  /* 0x00027a00000a0ab9 */ /* 0x000fe40000000a00 */
[----:B------:R-:W-:-:S04]  /*37b0*/  UIMAD.WIDE.U32 UR6, UR4, UR10, URZ ;  /* 0x0000000a040672a5 */ /* 0x000fc8000f8e003f */
[----:B------:R-:W-:-:S12]  /*37c0*/  @UP0 USHF.R.U32.HI UR4, URZ, UR11, UR7 ;  /* 0x0000000b3f040299 */ /* 0x000fd80008011607 */
.L_x_1665:
[----:B------:R-:W-:-:S04]  /*37d0*/  UIMAD UR4, UR4, UR5, URZ ;  /* 0x00000005040472a4 */ /* 0x000fc8000f8e023f */
[----:B------:R-:W-:-:S04]  /*37e0*/  UISETP.LT.AND UP0, UPT, UR8, UR4, UPT ;  /* 0x000000040800728c */ /* 0x000fc8000bf01270 */
[----:B------:R-:W-:-:S12]  /*37f0*/  USEL UR8, UR8, UR4, !UP0 ;  /* 0x0000000408087287 */ /* 0x000fd8000c000000 */
.L_x_1663:
[----:B------:R-:W-:Y:S01]  /*3800*/  USHF.R.S32.HI UR4, URZ, 0x1f, UR8 ;  /* 0x0000001f3f047899 */ /* 0x000fe20008011408 */
[----:B------:R-:W-:Y:S01]  /*3810*/  PLOP3.LUT P0, PT, PT, PT, PT, 0x80, 0x0 ;  /* 0x000000000000781c */ /* 0x000fe20003f0f070 */
[----:B------:R-:W-:Y:S01]  /*3820*/  IMAD.MOV.U32 R0, RZ, RZ, RZ ;  /* 0x000000ffff007224 */ /* 0x000fe200078e00ff */
[----:B------:R-:W-:Y:S01]  /*3830*/  CS2R R150, SRZ ;  /* 0x0000000000967805 */ /* 0x000fe2000001ff00 */
[----:B------:R-:W-:Y:S01]  /*3840*/  ULEA.HI UR4, UR4, UR8, URZ, 0x6 ;  /* 0x0000000804047291 */ /* 0x000fe2000f8f303f */
[----:B------:R-:W-:Y:S01]  /*3850*/  IMAD.MOV.U32 R3, RZ, RZ, RZ ;  /* 0x000000ffff037224 */ /* 0x000fe200078e00ff */
[----:B------:R-:W-:Y:S02]  /*3860*/  CS2R R148, SRZ ;  /* 0x0000000000947805 */ /* 0x000fe4000001ff00 */
[----:B------:R-:W-:Y:S01]  /*3870*/  CS2R R146, SRZ ;  /* 0x0000000000927805 */ /* 0x000fe2000001ff00 */
[----:B------:R-:W-:Y:S01]  /*3880*/  USHF.R.S32.HI UR4, URZ, 0x6, UR4 ;  /* 0x000000063f047899 */ /* 0x000fe20008011404 */
[----:B------:R-:W-:-:S02]  /*3890*/  CS2R R144, SRZ ;  /* 0x0000000000907805 */ /* 0x000fc4000001ff00 */
[----:B------:R-:W-:Y:S02]  /*38a0*/  CS2R R164, SRZ ;  /* 0x0000000000a47805 */ /* 0x000fe4000001ff00 */
[----:B------:R-:W-:Y:S01]  /*38b0*/  CS2R R140, SRZ ;  /* 0x00000000008c7805 */ /* 0x000fe2000001ff00 */
[----:B------:R-:W-:Y:S01]  /*38c0*/  UISETP.LT.AND UP0, UPT, URZ, UR4, UPT ;  /* 0x000000043f00728c */ /* 0x000fe2000bf01270 */
[----:B------:R-:W-:Y:S02]  /*38d0*/  CS2R R162, SRZ ;  /* 0x0000000000a27805 */ /* 0x000fe4000001ff00 */
[----:B------:R-:W-:Y:S02]  /*38e0*/  CS2R R136, SRZ ;  /* 0x0000000000887805 */ /* 0x000fe4000001ff00 */
[----:B------:R-:W-:Y:S01]  /*38f0*/  CS2R R160, SRZ ;  /* 0x0000000000a07805 */ /* 0x000fe2000001ff00 */
[----:B------:R-:W-:Y:S01]  /*3900*/  USEL UR47, URZ, UR4, !UP0 ;  /* 0x000000043f2f7287 */ /* 0x000fe2000c000000 */
[----:B------:R-:W-:-:S02]  /*3910*/  CS2R R132, SRZ ;  /* 0x0000000000847805 */ /* 0x000fc4000001ff00 */
[----:B------:R-:W-:Y:S02]  /*3920*/  CS2R R158, SRZ ;  /* 0x00000000009e7805 */ /* 0x000fe4000001ff00 */
[----:B------:R-:W-:Y:S02]  /*3930*/  CS2R R156, SRZ ;  /* 0x00000000009c7805 */ /* 0x000fe4000001ff00 */
[----:B------:R-:W-:Y:S02]  /*3940*/  CS2R R128, SRZ ;  /* 0x0000000000807805 */ /* 0x000fe4000001ff00 */
[----:B------:R-:W-:Y:S02]  /*3950*/  CS2R R154, SRZ ;  /* 0x00000000009a7805 */ /* 0x000fe4000001ff00 */
[----:B------:R-:W-:Y:S01]  /*3960*/  ISETP.GT.AND P1, PT, R152, UR47, PT ;  /* 0x0000002f98007c0c */ /* 0x000fe2000bf24270 */
        /* <DEDUP_REMOVED lines=51> */
[----:B------:R-:W-:Y:S01]  /*3ca0*/  MOV R210, RZ ;  /* 0x000000ff00d27202 */ /* 0x000fe20000000f00 */
[----:B------:R-:W-:Y:S06]  /*3cb0*/  @!P1 BRA `(.L_x_1649) ;  /* 0x000000a0007c9947 */ /* 0x000fec0003800000 */
        /* <DEDUP_REMOVED lines=11> */
[----:B------:R-:W-:-:S04]  /*3d70*/  ULOP3.LUT UR5, UR5, 0x3fff, URZ, 0xc0, !UPT ;  /* 0x00003fff05057892 */ /* 0x000fc8000f8ec03f */
[----:B------:R-:W-:-:S04]  /*3d80*/  ULOP3.LUT UR48, UR5, 0x2000000, URZ, 0xfc, !UPT ;  /* 0x0200000005307892 */ /* 0x000fc8000f8efc3f */
[----:B------:R-:W-:Y:S08]  /*3d90*/  @!P0 BRA `(.L_x_1666) ;  /* 0x0000000000408947 */ /* 0x000ff00003800000 */
        /* <DEDUP_REMOVED lines=16> */
.L_x_1666:
        /* <DEDUP_REMOVED lines=9> */
.L_x_1825:
[----:B------:R-:W-:Y:S05]  /*3f30*/  @!P0 BRA `(.L_x_1668) ;  /* 0x0000000000048947 */ /* 0x000fea0003800000 */
[----:B------:R-:W-:Y:S01]  /*3f40*/  BPT.TRAP 0x1 ;  /* 0x000000040000795c */ /* 0x000fe20000300000 */
.L_x_1668:
[----:B------:R-:W-:Y:S01]  /*3f50*/  IMAD.U32 R8, RZ, RZ, UR37 ;  /* 0x00000025ff087e24 */ /* 0x000fe2000f8e00ff */
[----:B------:R-:W-:-:S04]  /*3f60*/  MOV R7, UR38 ;  /* 0x0000002600077c02 */ /* 0x000fc80008000f00 */
[----:B------:R-:W-:Y:S02]  /*3f70*/  LEA R7, R7, UR42, 0x3 ;  /* 0x0000002a07077c11 */ /* 0x000fe4000f8e18ff */
[----:B------:R-:W-:-:S04]  /*3f80*/  SHF.L.U32 R8, R8, 0x1f, RZ ;  /* 0x0000001f08087819 */ /* 0x000fc800000006ff */
[----:B------:R1:W2:Y:S01]  /*3f90*/  SYNCS.PHASECHK.TRANS64.TRYWAIT P1, [R7+URZ+0x28c30], R8 ;  /* 0x028c3008070075a7 */ /* 0x0002a2000802017f */
[----:B------:R-:W-:Y:S05]  /*3fa0*/  @!P0 BRA `(.L_x_1669) ;  /* 0x0000000000048947 */ /* 0x000fea0003800000 */
[----:B------:R-:W-:Y:S01]  /*3fb0*/  BPT.TRAP 0x1 ;  /* 0x000000040000795c */ /* 0x000fe20000300000 */
.L_x_1669:
[----:B--2---:R-:W-:Y:S05]  /*3fc0*/  @P1 BRA `(.L_x_1670) ;  /* 0x0000000000081947 */ /* 0x004fea0003800000 */
[----:B------:R-:W2:Y:S02]  /*3fd0*/  SYNCS.PHASECHK.TRANS64.TRYWAIT P1, [R7+URZ+0x28c30], R8 ;  /* 0x028c3008070075a7 */ /* 0x000ea4000802017f */
[----:B--2---:R-:W-:Y:S05]  /*3fe0*/  @!P1 BRA `(.L_x_1671) ;  /* 0x0000010c00809947 */ /* 0x004fea0003800000 */
.L_x_1670:
        /* <DEDUP_REMOVED lines=40> */
.L_x_1672:
[----:B------:R-:W-:Y:S01]  /*4270*/  UISETP.NE.AND UP1, UPT, UR51, URZ, UPT ;  /* 0x0000003f3300728c */ /* 0x000fe2000bf25270 */
[----:B------:R-:W0:Y:S01]  /*4280*/  LDC R9, c[0x0][0x2f0] ;  /* 0x0000bc00ff097b82 */ /* 0x000e220000000800 */
[----:B------:R-:W-:Y:S01]  /*4290*/  VIADD R3, R185, UR44 ;  /* 0x0000002cb9037c36 */ /* 0x000fe20008000000 */
[----:B------:R-:W-:Y:S01]  /*42a0*/  R2UR UR6, R7 ;  /* 0x00000000070672ca */ /* 0x000fe200000e0000 */
[----:B------:R-:W-:Y:S02]  /*42b0*/  UISETP.NE.AND UP0, UPT, UR50, URZ, UPT ;  /* 0x0000003f3200728c */ /* 0x000fe4000bf05270 */
[----:B------:R-:W-:Y:S01]  /*42c0*/  PLOP3.LUT P1, PT, PT, PT, UP1, 0x80, 0x0 ;  /* 0x000000000000781c */ /* 0x000fe20003f2f018 */
[----:B------:R-:W-:Y:S01]  /*42d0*/  IMAD.MOV.U32 R4, RZ, RZ, R3 ;  /* 0x000000ffff047224 */ /* 0x000fe200078e0003 */
[----:B------:R-:W-:Y:S01]  /*42e0*/  PLOP3.LUT P2, PT, PT, PT, UP1, 0x80, 0x0 ;  /* 0x000000000000781c */ /* 0x000fe20003f4f018 */
[----:B------:R-:W3:Y:S01]  /*42f0*/  LDC R12, c[0x0][0x288] ;  /* 0x0000a200ff0c7b82 */ /* 0x000ee20000000800 */
[----:B------:R-:W-:Y:S01]  /*4300*/  ULDC UR7, c[0x0][0x9d8] ;  /* 0x0002760000077ab9 */ /* 0x000fe20000000800 */
[----:B------:R-:W-:Y:S01]  /*4310*/  @UP1 ULDC UR10, c[0x0][0x44c] ;  /* 0x00011300000a1ab9 */ /* 0x000fe20000000800 */
[----:B------:R-:W-:Y:S01]  /*4320*/  FMUL.FTZ R30, R30, UR7 ;  /* 0x000000071e1e7c20 */ /* 0x000fe20008410000 */
[----:B------:R-:W-:Y:S01]  /*4330*/  FMUL.FTZ R24, R24, UR7 ;  /* 0x0000000718187c20 */ /* 0x000fe20008410000 */
[----:B------:R-:W-:Y:S01]  /*4340*/  FMUL.FTZ R25, R25, UR7 ;  /* 0x0000000719197c20 */ /* 0x000fe20008410000 */
[----:B------:R-:W-:Y:S01]  /*4350*/  FMUL.FTZ R26, R26, UR7 ;  /* 0x000000071a1a7c20 */ /* 0x000fe20008410000 */
[----:B------:R-:W-:Y:S01]  /*4360*/  UIADD3 UR6, UR6, 0x28c40, URZ ;  /* 0x00028c4006067890 */ /* 0x000fe2000fffe03f */
[----:B------:R-:W-:Y:S01]  /*4370*/  FMUL.FTZ R27, R27, UR7 ;  /* 0x000000071b1b7c20 */ /* 0x000fe20008410000 */
[----:B------:R-:W-:Y:S01]  /*4380*/  FMUL.FTZ R28, R28, UR7 ;  /* 0x000000071c1c7c20 */ /* 0x000fe20008410000 */
[----:B------:R-:W-:Y:S01]  /*4390*/  @P1 IMAD.HI.U32 R5, R3, UR10, RZ ;  /* 0x0000000a03051c27 */ /* 0x000fe2000f8e00ff */
[----:B------:R-:W-:Y:S01]  /*43a0*/  @UP1 ULDC UR10, c[0x0][0x450] ;  /* 0x00011400000a1ab9 */ /* 0x000fe20000000800 */
[----:B------:R-:W-:-:S02]  /*43b0*/  UPRMT UR6, UR40, 0x654, UR6 ;  /* 0x0000065428067896 */ /* 0x000fc40008000006 */
[----:B------:R-:W-:Y:S01]  /*43c0*/  FMUL.FTZ R29, R29, UR7 ;  /* 0x000000071d1d7c20 */ /* 0x000fe20008410000 */
[----:B------:R-:W-:Y:S01]  /*43d0*/  IMAD.MOV.U32 R3, RZ, RZ, -0x40 ;  /* 0xffffffc0ff037424 */ /* 0x000fe200078e00ff */
[----:B------:R-:W-:Y:S01]  /*43e0*/  @P2 SHF.R.U32.HI R4, RZ, UR10, R5 ;  /* 0x0000000aff042c19 */ /* 0x000fe20008011605 */
[----:B------:R-:W-:Y:S01]  /*43f0*/  FMUL.FTZ R32, R32, UR7 ;  /* 0x0000000720207c20 */ /* 0x000fe20008410000 */
[----:B------:R-:W-:Y:S01]  /*4400*/  FMUL.FTZ R33, R33, UR7 ;  /* 0x0000000721217c20 */ /* 0x000fe20008410000 */
[----:B------:R-:W-:Y:S02]  /*4410*/  IMAD R6, R152, R3, 0x41 ;  /* 0x0000004198067424 */ /* 0x000fe400078e0203 */
[----:B------:R-:W-:Y:S01]  /*4420*/  FMUL.FTZ R36, R36, UR7 ;  /* 0x0000000724247c20 */ /* 0x000fe20008410000 */
[----:B------:R-:W4:Y:S01]  /*4430*/  SHFL.IDX PT, R56, R4, RZ, 0x1c1f ;  /* 0x001c1fff04387589 */ /* 0x000f2200000e0000 */
[----:B------:R-:W-:Y:S01]  /*4440*/  FMUL.FTZ R37, R37, UR7 ;  /* 0x0000000725257c20 */ /* 0x000fe20008410000 */
        /* <DEDUP_REMOVED lines=17> */
[----:B------:R5:W1:Y:S01]  /*4560*/  MUFU.TANH R10, R30 ;  /* 0x0000001e000a7308 */ /* 0x000a620000002400 */
[----:B0-----:R-:W-:Y:S01]  /*4570*/  IMAD R5, R9, UR49, R6 ;  /* 0x0000003109057c24 */ /* 0x001fe2000f8e0206 */
[----:B------:R-:W-:Y:S01]  /*4580*/  PLOP3.LUT P1, PT, PT, PT, UP0, 0x40, 0x0 ;  /* 0x000000000000781c */ /* 0x000fe20003f2e808 */
[----:B------:R-:W-:Y:S01]  /*4590*/  ULDC UR22, c[0x0][0x9dc] ;  /* 0x0002770000167ab9 */ /* 0x000fe20000000800 */
[----:B------:R-:W-:Y:S01]  /*45a0*/  SYNCS.ARRIVE.TRANS64.RED.A1T0 RZ, [UR6], RZ ;  /* 0x000000ffffff79a7 */ /* 0x000fe20008100406 */
[----:B------:R-:W-:Y:S01]  /*45b0*/  FMUL.FTZ R34, R34, UR7 ;  /* 0x0000000722227c20 */ /* 0x000fe20008410000 */
[----:B------:R-:W-:Y:S01]  /*45c0*/  ULOP3.LUT UR6, URZ, UR22, URZ, 0x33, !UPT ;  /* 0x000000163f067292 */ /* 0x000fe2000f8e333f */
[----:B---3--:R-:W-:Y:S01]  /*45d0*/  IADD3 R5, R5, -R12, -R2 ;  /* 0x8000000c05057210 */ /* 0x008fe20007ffe802 */
[----:B------:R-:W0:Y:S01]  /*45e0*/  MUFU.TANH R24, R24 ;  /* 0x0000001800187308 */ /* 0x000e220000002400 */
[----:B-----5:R-:W-:Y:S01]  /*45f0*/  LEA R30, R152, 0xffffffc0, 0x6 ;  /* 0xffffffc0981e7811 */ /* 0x020fe200078e30ff */
[----:B------:R-:W-:Y:S01]  /*4600*/  FMUL.FTZ R31, R31, UR7 ;  /* 0x000000071f1f7c20 */ /* 0x000fe20008410000 */
[----:B------:R-:W-:Y:S01]  /*4610*/  FMUL.FTZ R35, R35, UR7 ;  /* 0x0000000723237c20 */ /* 0x000fe20008410000 */
[----:B------:R-:W-:Y:S01]  /*4620*/  ULDC UR15, c[0x0][0x9e0] ;  /* 0x00027800000f7ab9 */ /* 0x000fe20000000800 */
[----:B------:R-:W-:Y:S01]  /*4630*/  FMUL.FTZ R38, R38, UR7 ;  /* 0x0000000726267c20 */ /* 0x000fe20008410000 */
[----:B------:R-:W-:-:S02]  /*4640*/  IMAD R3, R9, UR49, -R30 ;  /* 0x0000003109037c24 */ /* 0x000fc4000f8e0a1e */
[----:B------:R-:W3:Y:S08]  /*4650*/  MUFU.TANH R25, R25 ;  /* 0x0000001900197308 */ /* 0x000ef00000002400 */
[----:B------:R-:W0:Y:S08]  /*4660*/  MUFU.TANH R26, R26 ;  /* 0x0000001a001a7308 */ /* 0x000e300000002400 */
        /* <DEDUP_REMOVED lines=24> */
[----:B------:R5:W0:Y:S08]  /*47f0*/  MUFU.TANH R14, R34 ;  /* 0x00000022000e7308 */ /* 0x000a300000002400 */
[----:B------:R2:W0:Y:S01]  /*4800*/  MUFU.TANH R13, R31 ;  /* 0x0000001f000d7308 */ /* 0x0004220000002400 */
[----:B-----5:R-:W-:-:S07]  /*4810*/  VIADD R34, R5, UR15 ;  /* 0x0000000f05227c36 */ /* 0x020fce0008000000 */
[----:B------:R5:W0:Y:S01]  /*4820*/  MUFU.TANH R15, R35 ;  /* 0x00000023000f7308 */ /* 0x000a220000002400 */
[----:B--2---:R-:W-:-:S04]  /*4830*/  IADD3 R31, -R2, R3, RZ ;  /* 0x00000003021f7210 */ /* 0x004fc80007ffe1ff */
[----:B----4-:R-:W-:-:S03]  /*4840*/  VIADDMNMX R3, R56, R34, R31, PT ;  /* 0x0000002238037246 */ /* 0x010fc6000380011f */
[----:B------:R2:W4:Y:S01]  /*4850*/  MUFU.TANH R20, R38 ;  /* 0x0000002600147308 */ /* 0x0005220000002400 */
[----:B-----5:R-:W-:-:S04]  /*4860*/  VIADD R35, R5, UR6 ;  /* 0x0000000605237c36 */ /* 0x020fc80008000000 */
[----:B------:R-:W-:Y:S02]  /*4870*/  IMAD.IADD R5, R35, 0x1, R56 ;  /* 0x0000000123057824 */ /* 0x000fe400078e0238 */
[----:B--2---:R-:W-:Y:S01]  /*4880*/  VIADD R38, R6, 0xffffffff ;  /* 0xffffffff06267836 */ /* 0x004fe20000000000 */
[----:B01-3--:R-:W-:Y:S06]  /*4890*/  @P1 BRA `(.L_x_1673) ;  /* 0x0000000000641947 */ /* 0x00bfec0003800000 */
[----:B------:R-:W-:Y:S01]  /*48a0*/  IMAD R11, R9, UR49, R56 ;  /* 0x00000031090b7c24 */ /* 0x000fe2000f8e0238 */
[----:B------:R-:W-:Y:S03]  /*48b0*/  BSSY B0, `(.L_x_1674) ;  /* 0x0000013000007945 */ /* 0x000fe60003800000 */
[----:B------:R-:W-:-:S05]  /*48c0*/  IMAD.IADD R11, R11, 0x1, -R12 ;  /* 0x000000010b0b7824 */ /* 0x000fca00078e0a0c */
[----:B------:R-:W-:-:S13]  /*48d0*/  ISETP.GT.AND P1, PT, R11, -0x1, PT ;  /* 0xffffffff0b00780c */ /* 0x000fda0003f24270 */
[----:B------:R-:W-:Y:S05]  /*48e0*/  @P1 BRA `(.L_x_1675) ;  /* 0x0000000000241947 */ /* 0x000fea0003800000 */
[----:B------:R-:W-:Y:S01]  /*48f0*/  ULDC UR6, c[0x0][0x9e4] ;  /* 0x0002790000067ab9 */ /* 0x000fe20000000800 */
[----:B------:R-:W-:Y:S02]  /*4900*/  LOP3.LUT R11, RZ, R11, RZ, 0x33, !PT ;  /* 0x0000000bff0b7212 */ /* 0x000fe400078e33ff */
[----:B------:R-:W-:-:S04]  /*4910*/  MOV R39, UR6 ;  /* 0x0000000600277c02 */ /* 0x000fc80008000f00 */
[----:B------:R-:W-:-:S13]  /*4920*/  ISETP.NE.AND P1, PT, R39, 0x1, PT ;  /* 0x000000012700780c */ /* 0x000fda0003f25270 */
[----:B------:R-:W0:Y:S02]  /*4930*/  @P1 LDC.64 R56, c[0x0][0x9e8] ;  /* 0x00027a00ff381b82 */ /* 0x000e240000000a00 */
[----:B0-----:R-:W-:-:S05]  /*4940*/  @P1 IMAD.HI.U32 R6, R11, R56, RZ ;  /* 0x000000380b061227 */ /* 0x001fca00078e00ff */
[----:B------:R-:W-:-:S04]  /*4950*/  @P1 SHF.R.U32.HI R11, RZ, R57, R6 ;  /* 0x00000039ff0b1219 */ /* 0x000fc80000011606 */
[----:B------:R-:W-:Y:S01]  /*4960*/  LOP3.LUT R11, RZ, R11, RZ, 0x33, !PT ;  /* 0x0000000bff0b7212 */ /* 0x000fe200078e33ff */
[----:B------:R-:W-:Y:S06]  /*4970*/  BRA `(.L_x_1676) ;  /* 0x0000000000187947 */ /* 0x000fec0003800000 */
.L_x_1675:
[----:B------:R-:W-:Y:S02]  /*4980*/  ULDC UR6, c[0x0][0x9e4] ;  /* 0x0002790000067ab9 */ /* 0x000fe40000000800 */
[----:B------:R-:W-:-:S05]  /*4990*/  IMAD.U32 R39, RZ, RZ, UR6 ;  /* 0x00000006ff277e24 */ /* 0x000fca000f8e00ff */
[----:B------:R-:W-:-:S13]  /*49a0*/  ISETP.NE.AND P1, PT, R39, 0x1, PT ;  /* 0x000000012700780c */ /* 0x000fda0003f25270 */
[----:B------:R-:W0:Y:S02]  /*49b0*/  @P1 LDC.64 R56, c[0x0][0x9e8] ;  /* 0x00027a00ff381b82 */ /* 0x000e240000000a00 */
[----:B0-----:R-:W-:-:S05]  /*49c0*/  @P1 IMAD.HI.U32 R6, R11, R56, RZ ;  /* 0x000000380b061227 */ /* 0x001fca00078e00ff */
[----:B------:R-:W-:-:S07]  /*49d0*/  @P1 SHF.R.U32.HI R11, RZ, R57, R6 ;  /* 0x00000039ff0b1219 */ /* 0x000fce0000011606 */
.L_x_1676:
[----:B------:R-:W-:Y:S05]  /*49e0*/  BSYNC B0 ;  /* 0x0000000000007941 */ /* 0x000fea0003800000 */
.L_x_1674:
[----:B------:R-:W-:-:S04]  /*49f0*/  IMAD R11, R11, R39, -R30 ;  /* 0x000000270b0b7224 */ /* 0x000fc800078e0a1e */
[----:B------:R-:W-:-:S05]  /*4a00*/  IMAD.IADD R6, R11, 0x1, -R2 ;  /* 0x000000010b067824 */ /* 0x000fca00078e0a02 */
[----:B------:R-:W-:Y:S02]  /*4a10*/  VIADDMNMX R3, R6, R39, R3, PT ;  /* 0x0000002706037246 */ /* 0x000fe40003800103 */
[----:B------:R-:W-:-:S07]  /*4a20*/  VIMNMX R5, R5, R6, !PT ;  /* 0x0000000605057248 */ /* 0x000fce0007fe0100 */
.L_x_1673:
[C---:B------:R-:W-:Y:S01]  /*4a30*/  ISETP.GE.AND P2, PT, R38.reuse, 0x9, PT ;  /* 0x000000092600780c */ /* 0x040fe20003f46270 */
[----:B------:R-:W0:Y:S01]  /*4a40*/  SHFL.IDX PT, R4, R4, 0x1, 0x1c1f ;  /* 0x003c1f0004047f89 */ /* 0x000e2200000e0000 */
[C---:B------:R-:W-:Y:S01]  /*4a50*/  ISETP.GE.AND P1, PT, R38.reuse, 0x2, PT ;  /* 0x000000022600780c */ /* 0x040fe20003f26270 */
[----:B------:R-:W-:Y:S01]  /*4a60*/  UISETP.NE.AND UP0, UPT, UR50, URZ, UPT ;  /* 0x0000003f3200728c */ /* 0x000fe2000bf05270 */
[C---:B------:R-:W-:Y:S02]  /*4a70*/  ISETP.GT.AND P3, PT, R5.reuse, 0x8, !P2 ;  /* 0x000000080500780c */ /* 0x040fe40005764270 */
[----:B------:R-:W-:Y:S02]  /*4a80*/  ISETP.GT.AND P4, PT, R5, 0x1, !P1 ;  /* 0x000000010500780c */ /* 0x000fe40004f84270 */
[----:B------:R-:W-:Y:S02]  /*4a90*/  ISETP.LT.OR P3, PT, R3, 0x9, P3 ;  /* 0x000000090300780c */ /* 0x000fe40001f61670 */
[----:B------:R-:W-:-:S02]  /*4aa0*/  ISETP.GE.AND P5, PT, R38, 0x11, PT ;  /* 0x000000112600780c */ /* 0x000fc40003fa6270 */
[----:B------:R-:W-:Y:S02]  /*4ab0*/  FSEL R58, R28, -INF , !P3 ;  /* 0xff8000001c3a7808 */ /* 0x000fe40005800000 */
[----:B------:R-:W-:Y:S02]  /*4ac0*/  ISETP.LT.OR P4, PT, R3, 0x2, P4 ;  /* 0x000000020300780c */ /* 0x000fe40002781670 */
[----:B------:R-:W-:Y:S02]  /*4ad0*/  ISETP.GT.AND P3, PT, R5, 0x10, !P5 ;  /* 0x000000100500780c */ /* 0x000fe40006f64270 */
[----:B------:R-:W-:Y:S02]  /*4ae0*/  ISETP.GE.AND P6, PT, R38, 0xa, PT ;  /* 0x0000000a2600780c */ /* 0x000fe40003fc6270 */
[----:B------:R-:W-:Y:S02]  /*4af0*/  FSEL R56, R25, -INF , !P4 ;  /* 0xff80000019387808 */ /* 0x000fe40006000000 */
[----:B------:R-:W-:-:S02]  /*4b00*/  P2R R39, PR, RZ, 0x20 ;  /* 0x00000020ff277803 */ /* 0x000fc40000000000 */
[----:B------:R-:W-:Y:S01]  /*4b10*/  ISETP.LT.OR P3, PT, R3, 0x11, P3 ;  /* 0x000000110300780c */ /* 0x000fe20001f61670 */
[----:B0-----:R-:W-:Y:S01]  /*4b20*/  IMAD.IADD R6, R35, 0x1, R4 ;  /* 0x0000000123067824 */ /* 0x001fe200078e0204 */
[----:B------:R-:W-:Y:S02]  /*4b30*/  ISETP.GT.AND P4, PT, R5, 0x9, !P6 ;  /* 0x000000090500780c */ /* 0x000fe40007784270 */
[----:B------:R-:W-:Y:S02]  /*4b40*/  ISETP.GE.AND P5, PT, R38, 0x12, PT ;  /* 0x000000122600780c */ /* 0x000fe40003fa6270 */
[----:B------:R-:W-:Y:S02]  /*4b50*/  FSEL R62, R32, -INF , !P3 ;  /* 0xff800000203e7808 */ /* 0x000fe40005800000 */
[----:B------:R-:W-:Y:S02]  /*4b60*/  ISETP.LT.OR P4, PT, R3, 0xa, P4 ;  /* 0x0000000a0300780c */ /* 0x000fe40002781670 */
[----:B------:R-:W-:-:S02]  /*4b70*/  ISETP.GT.AND P3, PT, R5, 0x11, !P5 ;  /* 0x000000110500780c */ /* 0x000fc40006f64270 */
[----:B------:R-:W-:Y:S02]  /*4b80*/  FSEL R60, R29, -INF , !P4 ;  /* 0xff8000001d3c7808 */ /* 0x000fe40006000000 */
[----:B------:R-:W-:Y:S02]  /*4b90*/  ISETP.LT.OR P3, PT, R3, 0x12, P3 ;  /* 0x000000120300780c */ /* 0x000fe40001f61670 */
[----:B------:R-:W-:Y:S02]  /*4ba0*/  ISETP.GE.AND P4, PT, R38, 0x19, PT ;  /* 0x000000192600780c */ /* 0x000fe40003f86270 */
[----:B------:R-:W-:Y:S02]  /*4bb0*/  FSEL R64, R33, -INF , !P3 ;  /* 0xff80000021407808 */ /* 0x000fe40005800000 */
[----:B------:R-:W-:Y:S02]  /*4bc0*/  ISETP.GT.AND P3, PT, R5, 0x18, !P4 ;  /* 0x000000180500780c */ /* 0x000fe40006764270 */
[----:B------:R-:W-:-:S02]  /*4bd0*/  P2R R33, PR, RZ, 0x10 ;  /* 0x00000010ff217803 */ /* 0x000fc40000000000 */
[----:B------:R-:W-:Y:S02]  /*4be0*/  ISETP.LT.OR P3, PT, R3, 0x19, P3 ;  /* 0x000000190300780c */ /* 0x000fe40001f61670 */
[----:B------:R-:W-:Y:S02]  /*4bf0*/  ISETP.GE.AND P4, PT, R38, 0x1a, PT ;  /* 0x0000001a2600780c */ /* 0x000fe40003f86270 */
[----:B------:R-:W-:Y:S02]  /*4c00*/  FSEL R66, R36, -INF , !P3 ;  /* 0xff80000024427808 */ /* 0x000fe40005800000 */
[----:B------:R-:W-:Y:S02]  /*4c10*/  ISETP.GT.AND P3, PT, R5, 0x19, !P4 ;  /* 0x000000190500780c */ /* 0x000fe40006764270 */
[----:B------:R-:W-:Y:S02]  /*4c20*/  P2R R36, PR, RZ, 0x10 ;  /* 0x00000010ff247803 */ /* 0x000fe40000000000 */
[----:B------:R-:W-:-:S02]  /*4c30*/  ISETP.LT.OR P3, PT, R3, 0x1a, P3 ;  /* 0x0000001a0300780c */ /* 0x000fc40001f61670 */
[C---:B------:R-:W-:Y:S02]  /*4c40*/  ISETP.GE.AND P4, PT, R38.reuse, 0x21, PT ;  /* 0x000000212600780c */ /* 0x040fe40003f86270 */
[----:B------:R-:W-:Y:S02]  /*4c50*/  FSEL R68, R37, -INF , !P3 ;  /* 0xff80000025447808 */ /* 0x000fe40005800000 */
[----:B------:R-:W-:Y:S02]  /*4c60*/  ISETP.GT.AND P3, PT, R5, 0x20, !P4 ;  /* 0x000000200500780c */ /* 0x000fe40006764270 */
[----:B------:R-:W-:Y:S02]  /*4c70*/  P2R R37, PR, RZ, 0x10 ;  /* 0x00000010ff257803 */ /* 0x000fe40000000000 */
[----:B------:R-:W-:Y:S02]  /*4c80*/  ISETP.LT.OR P3, PT, R3, 0x21, P3 ;  /* 0x000000210300780c */ /* 0x000fe40001f61670 */
[----:B------:R-:W-:-:S02]  /*4c90*/  ISETP.GE.AND P4, PT, R38, 0x22, PT ;  /* 0x000000222600780c */ /* 0x000fc40003f86270 */
[----:B------:R-:W-:Y:S02]  /*4ca0*/  FSEL R70, R40, -INF , !P3 ;  /* 0xff80000028467808 */ /* 0x000fe40005800000 */
[----:B------:R-:W-:Y:S02]  /*4cb0*/  ISETP.GT.AND P3, PT, R5, 0x21, !P4 ;  /* 0x000000210500780c */ /* 0x000fe40006764270 */
[----:B------:R-:W-:Y:S02]  /*4cc0*/  P2R R40, PR, RZ, 0x10 ;  /* 0x00000010ff287803 */ /* 0x000fe40000000000 */
[----:B------:R-:W-:Y:S02]  /*4cd0*/  ISETP.LT.OR P3, PT, R3, 0x22, P3 ;  /* 0x000000220300780c */ /* 0x000fe40001f61670 */
[----:B------:R-:W-:Y:S02]  /*4ce0*/  ISETP.GE.AND P4, PT, R38, 0x29, PT ;  /* 0x000000292600780c */ /* 0x000fe40003f86270 */
[----:B------:R-:W-:-:S02]  /*4cf0*/  FSEL R72, R41, -INF , !P3 ;  /* 0xff80000029487808 */ /* 0x000fc40005800000 */
[----:B------:R-:W-:Y:S02]  /*4d00*/  ISETP.GT.AND P3, PT, R5, 0x28, !P4 ;  /* 0x000000280500780c */ /* 0x000fe40006764270 */
[----:B------:R-:W-:Y:S02]  /*4d10*/  P2R R41, PR, RZ, 0x10 ;  /* 0x00000010ff297803 */ /* 0x000fe40000000000 */
[----:B------:R-:W-:Y:S02]  /*4d20*/  ISETP.LT.OR P3, PT, R3, 0x29, P3 ;  /* 0x000000290300780c */ /* 0x000fe40001f61670 */
[----:B------:R-:W-:Y:S02]  /*4d30*/  ISETP.GE.AND P4, PT, R38, 0x2a, PT ;  /* 0x0000002a2600780c */ /* 0x000fe40003f86270 */
[----:B------:R-:W-:Y:S02]  /*4d40*/  FSEL R44, R44, -INF , !P3 ;  /* 0xff8000002c2c7808 */ /* 0x000fe40005800000 */
[----:B------:R-:W-:-:S02]  /*4d50*/  ISETP.GT.AND P3, PT, R5, 0x29, !P4 ;  /* 0x000000290500780c */ /* 0x000fc40006764270 */
[----:B------:R-:W-:Y:S02]  /*4d60*/  P2R R59, PR, RZ, 0x10 ;  /* 0x00000010ff3b7803 */ /* 0x000fe40000000000 */
[----:B------:R-:W-:Y:S02]  /*4d70*/  ISETP.LT.OR P3, PT, R3, 0x2a, P3 ;  /* 0x0000002a0300780c */ /* 0x000fe40001f61670 */
[----:B------:R-:W-:Y:S02]  /*4d80*/  P2R R57, PR, RZ, 0x20 ;  /* 0x00000020ff397803 */ /* 0x000fe40000000000 */
[----:B------:R-:W-:Y:S02]  /*4d90*/  FSEL R74, R45, -INF , !P3 ;  /* 0xff8000002d4a7808 */ /* 0x000fe40005800000 */
[----:B------:R-:W-:Y:S02]  /*4da0*/  ISETP.GE.AND P3, PT, R38, 0x31, PT ;  /* 0x000000312600780c */ /* 0x000fe40003f66270 */
[----:B------:R-:W-:-:S02]  /*4db0*/  P2R R25, PR, RZ, 0x40 ;  /* 0x00000040ff197803 */ /* 0x000fc40000000000 */
[----:B------:R-:W-:-:S04]  /*4dc0*/  ISETP.GT.AND P4, PT, R5, 0x30, !P3 ;  /* 0x000000300500780c */ /* 0x000fc80005f84270 */
[----:B------:R-:W-:-:S04]  /*4dd0*/  ISETP.LT.OR P4, PT, R3, 0x31, P4 ;  /* 0x000000310300780c */ /* 0x000fc80002781670 */
[----:B------:R-:W-:Y:S02]  /*4de0*/  FSEL R48, R48, -INF , !P4 ;  /* 0xff80000030307808 */ /* 0x000fe40006000000 */
[----:B------:R-:W-:-:S04]  /*4df0*/  ISETP.GE.AND P4, PT, R38, 0x32, PT ;  /* 0x000000322600780c */ /* 0x000fc80003f86270 */
        /* <DEDUP_REMOVED lines=8> */
[----:B------:R-:W-:Y:S02]  /*4e80*/  P2R R11, PR, RZ, 0x40 ;  /* 0x00000040ff0b7803 */ /* 0x000fe40000000000 */
[----:B------:R-:W-:-:S04]  /*4e90*/  ISETP.GT.AND P6, PT, R5, RZ, !P6 ;  /* 0x000000ff0500720c */ /* 0x000fc800077c4270 */
[----:B------:R-:W-:-:S04]  /*4ea0*/  ISETP.LT.OR P6, PT, R3, 0x1, P6 ;  /* 0x000000010300780c */ /* 0x000fc800037c1670 */
[----:B------:R-:W-:Y:S02]  /*4eb0*/  FSEL R32, R24, -INF , !P6 ;  /* 0xff80000018207808 */ /* 0x000fe40007000000 */
[----:B------:R-:W-:-:S04]  /*4ec0*/  ISETP.GE.AND P6, PT, R38, 0x3a, PT ;  /* 0x0000003a2600780c */ /* 0x000fc80003fc6270 */
[----:B------:R-:W-:Y:S02]  /*4ed0*/  P2R R38, PR, RZ, 0x40 ;  /* 0x00000040ff267803 */ /* 0x000fe40000000000 */
[----:B------:R-:W-:-:S04]  /*4ee0*/  ISETP.GT.AND P6, PT, R5, 0x39, !P6 ;  /* 0x000000390500780c */ /* 0x000fc800077c4270 */
[----:B------:R-:W-:Y:S02]  /*4ef0*/  ISETP.LT.OR P6, PT, R3, 0x3a, P6 ;  /* 0x0000003a0300780c */ /* 0x000fe400037c1670 */
[----:B------:R-:W-:Y:S02]  /*4f00*/  VIADDMNMX R3, R4, R34, R31, PT ;  /* 0x0000002204037246 */ /* 0x000fe4000380011f */
[----:B------:R-:W-:Y:S02]  /*4f10*/  FSEL R78, R53, -INF , !P6 ;  /* 0xff800000354e7808 */ /* 0x000fe40007000000 */
[----:B------:R-:W-:-:S13]  /*4f20*/  PLOP3.LUT P6, PT, PT, PT, UP0, 0x40, 0x0 ;  /* 0x000000000000781c */ /* 0x000fda0003fce808 */
[----:B------:R-:W-:Y:S05]  /*4f30*/  @P6 BRA `(.L_x_1677) ;  /* 0x0000000000646947 */ /* 0x000fea0003800000 */
[----:B------:R-:W-:Y:S01]  /*4f40*/  IMAD R5, R9, UR49, R4 ;  /* 0x0000003109057c24 */ /* 0x000fe2000f8e0204 */
[----:B------:R-:W-:Y:S03]  /*4f50*/  BSSY B0, `(.L_x_1678) ;  /* 0x0000013000007945 */ /* 0x000fe60003800000 */
[----:B------:R-:W-:-:S05]  /*4f60*/  IMAD.IADD R5, R5, 0x1, -R12 ;  /* 0x0000000105057824 */ /* 0x000fca00078e0a0c */
[----:B------:R-:W-:-:S13]  /*4f70*/  ISETP.GT.AND P6, PT, R5, -0x1, PT ;  /* 0xffffffff0500780c */ /* 0x000fda0003fc4270 */
[----:B------:R-:W-:Y:S05]  /*4f80*/  @P6 BRA `(.L_x_1679) ;  /* 0x0000000000246947 */ /* 0x000fea0003800000 */
[----:B------:R-:W-:Y:S01]  /*4f90*/  ULDC UR6, c[0x0][0x9e4] ;  /* 0x0002790000067ab9 */ /* 0x000fe20000000800 */
[----:B------:R-:W-:Y:S01]  /*4fa0*/  LOP3.LUT R5, RZ, R5, RZ, 0x33, !PT ;  /* 0x00000005ff057212 */ /* 0x000fe200078e33ff */
[----:B------:R-:W-:-:S05]  /*4fb0*/  IMAD.U32 R24, RZ, RZ, UR6 ;  /* 0x00000006ff187e24 */ /* 0x000fca000f8e00ff */
[----:B------:R-:W-:-:S13]  /*4fc0*/  ISETP.NE.AND P6, PT, R24, 0x1, PT ;  /* 0x000000011800780c */ /* 0x000fda0003fc5270 */
[----:B------:R-:W0:Y:S02]  /*4fd0*/  @P6 LDC.64 R28, c[0x0][0x9e8] ;  /* 0x00027a00ff1c6b82 */ /* 0x000e240000000a00 */
[----:B0-----:R-:W-:-:S05]  /*4fe0*/  @P6 IMAD.HI.U32 R4, R5, R28, RZ ;  /* 0x0000001c05046227 */ /* 0x001fca00078e00ff */
[----:B------:R-:W-:-:S04]  /*4ff0*/  @P6 SHF.R.U32.HI R5, RZ, R29, R4 ;  /* 0x0000001dff056219 */ /* 0x000fc80000011604 */
[----:B------:R-:W-:Y:S01]  /*5000*/  LOP3.LUT R5, RZ, R5, RZ, 0x33, !PT ;  /* 0x00000005ff057212 */ /* 0x000fe200078e33ff */
[----:B------:R-:W-:Y:S06]  /*5010*/  BRA `(.L_x_1680) ;  /* 0x0000000000187947 */ /* 0x000fec0003800000 */
.L_x_1679:
[----:B------:R-:W-:Y:S02]  /*5020*/  ULDC UR6, c[0x0][0x9e4] ;  /* 0x0002790000067ab9 */ /* 0x000fe40000000800 */
[----:B------:R-:W-:-:S04]  /*5030*/  MOV R24, UR6 ;  /* 0x0000000600187c02 */ /* 0x000fc80008000f00 */
[----:B------:R-:W-:-:S13]  /*5040*/  ISETP.NE.AND P6, PT, R24, 0x1, PT ;  /* 0x000000011800780c */ /* 0x000fda0003fc5270 */
[----:B------:R-:W0:Y:S02]  /*5050*/  @P6 LDC.64 R28, c[0x0][0x9e8] ;  /* 0x00027a00ff1c6b82 */ /* 0x000e240000000a00 */
[----:B0-----:R-:W-:-:S05]  /*5060*/  @P6 IMAD.HI.U32 R4, R5, R28, RZ ;  /* 0x0000001c05046227 */ /* 0x001fca00078e00ff */
[----:B------:R-:W-:-:S07]  /*5070*/  @P6 SHF.R.U32.HI R5, RZ, R29, R4 ;  /* 0x0000001dff056219 */ /* 0x000fce0000011604 */
.L_x_1680:
[----:B------:R-:W-:Y:S05]  /*5080*/  BSYNC B0 ;  /* 0x0000000000007941 */ /* 0x000fea0003800000 */
.L_x_1678:
[----:B------:R-:W-:-:S04]  /*5090*/  IMAD R5, R5, R24, -R30 ;  /* 0x0000001805057224 */ /* 0x000fc800078e0a1e */
[----:B------:R-:W-:-:S05]  /*50a0*/  IMAD.IADD R5, R5, 0x1, -R2 ;  /* 0x0000000105057824 */ /* 0x000fca00078e0a02 */
[----:B------:R-:W-:Y:S02]  /*50b0*/  VIADDMNMX R3, R5, R24, R3, PT ;  /* 0x0000001805037246 */ /* 0x000fe40003800103 */
[----:B------:R-:W-:-:S07]  /*50c0*/  VIMNMX R6, R6, R5, !PT ;  /* 0x0000000506067248 */ /* 0x000fce0007fe0100 */
.L_x_1677:
[----:B------:R-:W-:Y:S01]  /*50d0*/  ISETP.GT.AND P1, PT, R6, 0x1, !P1 ;  /* 0x000000010600780c */ /* 0x000fe20004f24270 */
[----:B------:R-:W-:Y:S01]  /*50e0*/  ULDC UR10, c[0x0][0x988] ;  /* 0x00026200000a7ab9 */ /* 0x000fe20000000800 */
[----:B------:R-:W-:Y:S01]  /*50f0*/  BAR.SYNC.DEFER_BLOCKING 0xf, 0x100 ;  /* 0x03c4000000007b1d */ /* 0x000fe20000010000 */
[----:B------:R-:W-:Y:S02]  /*5100*/  ISETP.NE.AND P6, PT, R11, RZ, PT ;  /* 0x000000ff0b00720c */ /* 0x000fe40003fc5270 */
[----:B------:R-:W-:Y:S02]  /*5110*/  ISETP.LT.OR P1, PT, R3, 0x2, P1 ;  /* 0x000000020300780c */ /* 0x000fe40000f21670 */
[----:B------:R-:W-:Y:S02]  /*5120*/  FMNMX.FTZ R5, R32, R56, !PT ;  /* 0x0000003820057209 */ /* 0x000fe40007810000 */
[----:B------:R-:W-:Y:S02]  /*5130*/  FSEL R11, R27, -INF , !P1 ;  /* 0xff8000001b0b7808 */ /* 0x000fe40004800000 */
[----:B------:R-:W-:-:S02]  /*5140*/  ISETP.NE.AND P1, PT, R25, RZ, PT ;  /* 0x000000ff1900720c */ /* 0x000fc40003f25270 */
[----:B------:R-:W-:Y:S02]  /*5150*/  FMNMX.FTZ R5, R58, R5, !PT ;  /* 0x000000053a057209 */ /* 0x000fe40007810000 */
[----:B------:R-:W-:Y:S02]  /*5160*/  ISETP.GT.AND P1, PT, R6, 0x9, !P1 ;  /* 0x000000090600780c */ /* 0x000fe40004f24270 */
[----:B------:R-:W-:Y:S02]  /*5170*/  FMNMX.FTZ R5, R60, R5, !PT ;  /* 0x000000053c057209 */ /* 0x000fe40007810000 */
[----:B------:R-:W-:Y:S02]  /*5180*/  ISETP.LT.OR P1, PT, R3, 0xa, P1 ;  /* 0x0000000a0300780c */ /* 0x000fe40000f21670 */
[----:B------:R-:W-:Y:S02]  /*5190*/  FMNMX.FTZ R5, R62, R5, !PT ;  /* 0x000000053e057209 */ /* 0x000fe40007810000 */
[----:B------:R-:W-:-:S02]  /*51a0*/  FSEL R13, R13, -INF , !P1 ;  /* 0xff8000000d0d7808 */ /* 0x000fc40004800000 */
[----:B------:R-:W-:Y:S02]  /*51b0*/  ISETP.NE.AND P1, PT, R39, RZ, PT ;  /* 0x000000ff2700720c */ /* 0x000fe40003f25270 */
[----:B------:R-:W-:Y:S02]  /*51c0*/  FMNMX.FTZ R5, R64, R5, !PT ;  /* 0x0000000540057209 */ /* 0x000fe40007810000 */
[----:B------:R-:W-:Y:S02]  /*51d0*/  ISETP.GT.AND P1, PT, R6, 0x10, !P1 ;  /* 0x000000100600780c */ /* 0x000fe40004f24270 */
[----:B------:R-:W-:Y:S02]  /*51e0*/  FMNMX.FTZ R5, R66, R5, !PT ;  /* 0x0000000542057209 */ /* 0x000fe40007810000 */
[----:B------:R-:W-:Y:S02]  /*51f0*/  ISETP.LT.OR P1, PT, R3, 0x11, P1 ;  /* 0x000000110300780c */ /* 0x000fe40000f21670 */
[----:B------:R-:W-:-:S02]  /*5200*/  FMNMX.FTZ R5, R68, R5, !PT ;  /* 0x0000000544057209 */ /* 0x000fc40007810000 */
[----:B------:R-:W-:Y:S02]  /*5210*/  FSEL R14, R14, -INF , !P1 ;  /* 0xff8000000e0e7808 */ /* 0x000fe40004800000 */
[----:B------:R-:W-:Y:S02]  /*5220*/  ISETP.NE.AND P1, PT, R57, RZ, PT ;  /* 0x000000ff3900720c */ /* 0x000fe40003f25270 */
[----:B------:R-:W-:Y:S02]  /*5230*/  FMNMX.FTZ R5, R70, R5, !PT ;  /* 0x0000000546057209 */ /* 0x000fe40007810000 */
[----:B------:R-:W-:Y:S02]  /*5240*/  ISETP.GT.AND P1, PT, R6, 0x11, !P1 ;  /* 0x000000110600780c */ /* 0x000fe40004f24270 */
[----:B------:R-:W-:Y:S02]  /*5250*/  FMNMX.FTZ R5, R72, R5, !PT ;  /* 0x0000000548057209 */ /* 0x000fe40007810000 */
[----:B------:R-:W-:-:S02]  /*5260*/  ISETP.LT.OR P1, PT, R3, 0x12, P1 ;  /* 0x000000120300780c */ /* 0x000fc40000f21670 */
[----:B------:R-:W-:Y:S02]  /*5270*/  FMNMX.FTZ R5, R44, R5, !PT ;  /* 0x000000052c057209 */ /* 0x000fe40007810000 */
[----:B------:R-:W-:Y:S02]  /*5280*/  FSEL R15, R15, -INF , !P1 ;  /* 0xff8000000f0f7808 */ /* 0x000fe40004800000 */
[----:B------:R-:W-:Y:S02]  /*5290*/  ISETP.NE.AND P1, PT, R33, RZ, PT ;  /* 0x000000ff2100720c */ /* 0x000fe40003f25270 */
[----:B------:R-:W-:Y:S02]  /*52a0*/  FMNMX.FTZ R5, R74, R5, !PT ;  /* 0x000000054a057209 */ /* 0x000fe40007810000 */
[----:B------:R-:W-:Y:S02]  /*52b0*/  ISETP.GT.AND P1, PT, R6, 0x18, !P1 ;  /* 0x000000180600780c */ /* 0x000fe40004f24270 */
[----:B------:R-:W-:-:S02]  /*52c0*/  FMNMX.FTZ R5, R48, R5, !PT ;  /* 0x0000000530057209 */ /* 0x000fc40007810000 */
[----:B------:R-:W-:Y:S02]  /*52d0*/  ISETP.LT.OR P1, PT, R3, 0x19, P1 ;  /* 0x000000190300780c */ /* 0x000fe40000f21670 */
[----:B------:R-:W-:Y:S02]  /*52e0*/  FMNMX.FTZ R5, R76, R5, !PT ;  /* 0x000000054c057209 */ /* 0x000fe40007810000 */
[----:B----4-:R-:W-:Y:S02]  /*52f0*/  FSEL R20, R20, -INF , !P1 ;  /* 0xff80000014147808 */ /* 0x010fe40004800000 */
[----:B------:R-:W-:Y:S02]  /*5300*/  ISETP.NE.AND P1, PT, R36, RZ, PT ;  /* 0x000000ff2400720c */ /* 0x000fe40003f25270 */
[----:B------:R-:W-:Y:S02]  /*5310*/  FMNMX.FTZ R5, R52, R5, !PT ;  /* 0x0000000534057209 */ /* 0x000fe40007810000 */
[----:B------:R-:W-:-:S02]  /*5320*/  ISETP.GT.AND P1, PT, R6, 0x19, !P1 ;  /* 0x000000190600780c */ /* 0x000fc40004f24270 */
[----:B------:R-:W-:Y:S02]  /*5330*/  FMNMX.FTZ R28, R78, R5, !PT ;  /* 0x000000054e1c7209 */ /* 0x000fe40007810000 */
[----:B------:R-:W-:Y:S02]  /*5340*/  ISETP.LT.OR P1, PT, R3, 0x1a, P1 ;  /* 0x0000001a0300780c */ /* 0x000fe40000f21670 */
[----:B------:R-:W-:Y:S01]  /*5350*/  ISETP.GT.AND P2, PT, R6, 0x8, !P2 ;  /* 0x000000080600780c */ /* 0x000fe20005744270 */
[----:B------:R-:W0:Y:S01]  /*5360*/  SHFL.BFLY PT, R5, R28, 0x2, 0x1f ;  /* 0x0c401f001c057f89 */ /* 0x000e2200000e0000 */
[----:B------:R-:W-:Y:S02]  /*5370*/  FSEL R21, R21, -INF , !P1 ;  /* 0xff80000015157808 */ /* 0x000fe40004800000 */
[----:B------:R-:W-:Y:S02]  /*5380*/  ISETP.NE.AND P1, PT, R37, RZ, PT ;  /* 0x000000ff2500720c */ /* 0x000fe40003f25270 */
[----:B------:R-:W-:-:S02]  /*5390*/  ISETP.LT.OR P2, PT, R3, 0x9, P2 ;  /* 0x000000090300780c */ /* 0x000fc40001741670 */
[----:B------:R-:W-:Y:S02]  /*53a0*/  ISETP.GT.AND P1, PT, R6, 0x20, !P1 ;  /* 0x000000200600780c */ /* 0x000fe40004f24270 */
[----:B------:R-:W-:Y:S02]  /*53b0*/  FSEL R10, R10, -INF , !P2 ;  /* 0xff8000000a0a7808 */ /* 0x000fe40005000000 */
[----:B------:R-:W-:Y:S02]  /*53c0*/  ISETP.LT.OR P1, PT, R3, 0x21, P1 ;  /* 0x000000210300780c */ /* 0x000fe40000f21670 */
[----:B------:R-:W-:Y:S02]  /*53d0*/  ISETP.NE.AND P2, PT, R40, RZ, PT ;  /* 0x000000ff2800720c */ /* 0x000fe40003f45270 */
[----:B------:R-:W-:Y:S02]  /*53e0*/  FSEL R24, R42, -INF , !P1 ;  /* 0xff8000002a187808 */ /* 0x000fe40004800000 */
[----:B------:R-:W-:-:S02]  /*53f0*/  ISETP.GT.AND P1, PT, R6, 0x21, !P2 ;  /* 0x000000210600780c */ /* 0x000fc40005724270 */
[----:B------:R-:W-:Y:S02]  /*5400*/  ISETP.NE.AND P2, PT, R59, RZ, PT ;  /* 0x000000ff3b00720c */ /* 0x000fe40003f45270 */
[----:B------:R-:W-:Y:S02]  /*5410*/  ISETP.LT.OR P1, PT, R3, 0x22, P1 ;  /* 0x000000220300780c */ /* 0x000fe40000f21670 */
[C---:B------:R-:W-:Y:S02]  /*5420*/  ISETP.GT.AND P2, PT, R6.reuse, 0x29, !P2 ;  /* 0x000000290600780c */ /* 0x040fe40005744270 */
[----:B------:R-:W-:Y:S02]  /*5430*/  FSEL R25, R43, -INF , !P1 ;  /* 0xff8000002b197808 */ /* 0x000fe40004800000 */
[----:B------:R-:W-:Y:S02]  /*5440*/  ISETP.GT.AND P1, PT, R6, RZ, !P6 ;  /* 0x000000ff0600720c */ /* 0x000fe40007724270 */
[----:B0-----:R-:W-:-:S02]  /*5450*/  FMNMX.FTZ R29, R28, R5, !PT ;  /* 0x000000051c1d7209 */ /* 0x001fc40007810000 */
[----:B------:R-:W-:Y:S02]  /*5460*/  ISETP.LT.OR P1, PT, R3, 0x1, P1 ;  /* 0x000000010300780c */ /* 0x000fe40000f21670 */
[----:B------:R-:W-:Y:S01]  /*5470*/  ISETP.NE.AND P6, PT, R38, RZ, PT ;  /* 0x000000ff2600720c */ /* 0x000fe20003fc5270 */
[----:B------:R-:W0:Y:S01]  /*5480*/  SHFL.BFLY PT, R30, R29, 0x1, 0x1f ;  /* 0x0c201f001d1e7f89 */ /* 0x000e2200000e0000 */
[----:B------:R-:W-:Y:S02]  /*5490*/  FSEL R4, R26, -INF , !P1 ;  /* 0xff8000001a047808 */ /* 0x000fe40004800000 */
[----:B------:R-:W-:Y:S02]  /*54a0*/  ISETP.NE.AND P1, PT, R41, RZ, PT ;  /* 0x000000ff2900720c */ /* 0x000fe40003f25270 */
[----:B------:R-:W-:Y:S02]  /*54b0*/  FMNMX.FTZ R5, R4, R11, !PT ;  /* 0x0000000b04057209 */ /* 0x000fe40007810000 */
[----:B------:R-:W-:-:S02]  /*54c0*/  ISETP.GT.AND P1, PT, R6, 0x28, !P1 ;  /* 0x000000280600780c */ /* 0x000fc40004f24270 */
[----:B------:R-:W-:Y:S02]  /*54d0*/  FMNMX.FTZ R26, R10, R5, !PT ;  /* 0x000000050a1a7209 */ /* 0x000fe40007810000 */
[----:B------:R-:W-:Y:S02]  /*54e0*/  ISETP.LT.OR P1, PT, R3, 0x29, P1 ;  /* 0x000000290300780c */ /* 0x000fe40000f21670 */
[----:B------:R-:W-:Y:S02]  /*54f0*/  FMNMX.FTZ R5, R13, R26, !PT ;  /* 0x0000001a0d057209 */ /* 0x000fe40007810000 */
[----:B------:R-:W-:Y:S02]  /*5500*/  ISETP.GT.AND P3, PT, R6, 0x30, !P3 ;  /* 0x000000300600780c */ /* 0x000fe40005f64270 */
[----:B------:R-:W-:Y:S02]  /*5510*/  FMNMX.FTZ R26, R14, R5, !PT ;  /* 0x000000050e1a7209 */ /* 0x000fe40007810000 */
[----:B------:R-:W-:-:S02]  /*5520*/  ISETP.LT.OR P2, PT, R3, 0x2a, P2 ;  /* 0x0000002a0300780c */ /* 0x000fc40001741670 */
[----:B------:R-:W-:Y:S02]  /*5530*/  FMNMX.FTZ R27, R15, R26, !PT ;  /* 0x0000001a0f1b7209 */ /* 0x000fe40007810000 */
[----:B------:R-:W-:Y:S02]  /*5540*/  FSEL R26, R46, -INF , !P1 ;  /* 0xff8000002e1a7808 */ /* 0x000fe40004800000 */
[----:B------:R-:W-:Y:S02]  /*5550*/  FMNMX.FTZ R28, R20, R27, !PT ;  /* 0x0000001b141c7209 */ /* 0x000fe40007810000 */
[----:B0-----:R-:W-:Y:S02]  /*5560*/  FMNMX.FTZ R5, R29, R30, !PT ;  /* 0x0000001e1d057209 */ /* 0x001fe40007810000 */
[----:B------:R-:W-:Y:S02]  /*5570*/  FMNMX.FTZ R27, R21, R28, !PT ;  /* 0x0000001c151b7209 */ /* 0x000fe40007810000 */
[C---:B------:R-:W-:Y:S01]  /*5580*/  FSETP.NEU.FTZ.AND P1, PT, R5.reuse, -INF , PT ;  /* 0xff8000000500780b */ /* 0x040fe20003f3d000 */
[----:B------:R-:W-:Y:S01]  /*5590*/  FMUL.FTZ R29, R5, UR10 ;  /* 0x0000000a051d7c20 */ /* 0x000fe20008410000 */
[----:B------:R-:W-:-:S02]  /*55a0*/  FMNMX.FTZ R28, R24, R27, !PT ;  /* 0x0000001b181c7209 */ /* 0x000fc40007810000 */
[C---:B------:R-:W-:Y:S02]  /*55b0*/  ISETP.GT.AND P4, PT, R6.reuse, 0x31, !P4 ;  /* 0x000000310600780c */ /* 0x040fe40006784270 */
[----:B------:R-:W-:Y:S02]  /*55c0*/  FSEL R33, R29, RZ, P1 ;  /* 0x000000ff1d217208 */ /* 0x000fe40000800000 */
[----:B------:R-:W-:Y:S02]  /*55d0*/  FMNMX.FTZ R29, R25, R28, !PT ;  /* 0x0000001c191d7209 */ /* 0x000fe40007810000 */
[----:B------:R-:W-:Y:S01]  /*55e0*/  ISETP.GT.AND P5, PT, R6, 0x38, !P5 ;  /* 0x000000380600780c */ /* 0x000fe20006fa4270 */
[--C-:B------:R-:W-:Y:S01]  /*55f0*/  FFMA.FTZ R32, R32, UR10, -R33.reuse ;  /* 0x0000000a20207c23 */ /* 0x100fe20008010821 */
[----:B------:R-:W-:Y:S01]  /*5600*/  ISETP.GT.AND P1, PT, R6, 0x39, !P6 ;  /* 0x000000390600780c */ /* 0x000fe20007724270 */
[--C-:B------:R-:W-:Y:S01]  /*5610*/  FFMA.FTZ R36, R60, UR10, -R33.reuse ;  /* 0x0000000a3c247c23 */ /* 0x100fe20008010821 */
[----:B------:R-:W-:Y:S01]  /*5620*/  ISETP.LT.OR P3, PT, R3, 0x31, P3 ;  /* 0x000000310300780c */ /* 0x000fe20001f61670 */
[----:B------:R0:W-:Y:S01]  /*5630*/  MUFU.EX2 R156, R32 ;  /* 0x00000020009c7308 */ /* 0x0001e20000000800 */
[----:B------:R-:W-:Y:S01]  /*5640*/  FSEL R27, R47, -INF , !P2 ;  /* 0xff8000002f1b7808 */ /* 0x000fe20005000000 */
[--C-:B------:R-:W-:Y:S01]  /*5650*/  FFMA.FTZ R34, R56, UR10, -R33.reuse ;  /* 0x0000000a38227c23 */ /* 0x100fe20008010821 */
[----:B------:R-:W-:Y:S01]  /*5660*/  FMNMX.FTZ R6, R26, R29, !PT ;  /* 0x0000001d1a067209 */ /* 0x000fe20007810000 */
[--C-:B------:R-:W-:Y:S01]  /*5670*/  FFMA.FTZ R38, R62, UR10, -R33.reuse ;  /* 0x0000000a3e267c23 */ /* 0x100fe20008010821 */
[----:B------:R-:W-:Y:S01]  /*5680*/  ISETP.LT.OR P4, PT, R3, 0x32, P4 ;  /* 0x000000320300780c */ /* 0x000fe20002781670 */
[--C-:B------:R-:W-:Y:S01]  /*5690*/  FFMA.FTZ R40, R66, UR10, -R33.reuse ;  /* 0x0000000a42287c23 */ /* 0x100fe20008010821 */
[----:B------:R-:W-:Y:S01]  /*56a0*/  FSEL R28, R50, -INF , !P3 ;  /* 0xff800000321c7808 */ /* 0x000fe20005800000 */
[----:B------:R1:W-:Y:S01]  /*56b0*/  MUFU.EX2 R37, R36 ;  /* 0x0000002400257308 */ /* 0x0003e20000000800 */
[----:B------:R-:W-:Y:S01]  /*56c0*/  FMNMX.FTZ R31, R27, R6, !PT ;  /* 0x000000061b1f7209 */ /* 0x000fe20007810000 */
[--C-:B0-----:R-:W-:Y:S01]  /*56d0*/  FFMA.FTZ R32, R58, UR10, -R33.reuse ;  /* 0x0000000a3a207c23 */ /* 0x101fe20008010821 */
[----:B------:R-:W-:Y:S01]  /*56e0*/  ISETP.LT.OR P5, PT, R3, 0x39, P5 ;  /* 0x000000390300780c */ /* 0x000fe20002fa1670 */
[--C-:B------:R-:W-:Y:S01]  /*56f0*/  FFMA.FTZ R41, R68, UR10, -R33.reuse ;  /* 0x0000000a44297c23 */ /* 0x100fe20008010821 */
[----:B------:R-:W-:Y:S01]  /*5700*/  FSEL R29, R51, -INF , !P4 ;  /* 0xff800000331d7808 */ /* 0x000fe20006000000 */
[--C-:B------:R-:W-:Y:S01]  /*5710*/  FFMA.FTZ R42, R70, UR10, -R33.reuse ;  /* 0x0000000a462a7c23 */ /* 0x100fe20008010821 */
[----:B------:R-:W-:Y:S01]  /*5720*/  FMNMX.FTZ R6, R28, R31, !PT ;  /* 0x0000001f1c067209 */ /* 0x000fe20007810000 */
[----:B------:R-:W-:Y:S01]  /*5730*/  MUFU.EX2 R158, R32 ;  /* 0x00000020009e7308 */ /* 0x000fe20000000800 */
[----:B------:R-:W-:Y:S01]  /*5740*/  ISETP.LT.OR P1, PT, R3, 0x3a, P1 ;  /* 0x0000003a0300780c */ /* 0x000fe20000f21670 */
[--C-:B-1----:R-:W-:Y:S01]  /*5750*/  FFMA.FTZ R36, R72, UR10, -R33.reuse ;  /* 0x0000000a48247c23 */ /* 0x102fe20008010821 */
[----:B------:R-:W-:Y:S01]  /*5760*/  FSEL R3, R54, -INF , !P5 ;  /* 0xff80000036037808 */ /* 0x000fe20006800000 */
[--C-:B------:R-:W-:Y:S01]  /*5770*/  FFMA.FTZ R46, R48, UR10, -R33.reuse ;  /* 0x0000000a302e7c23 */ /* 0x100fe20008010821 */
[----:B------:R-:W-:Y:S01]  /*5780*/  FMNMX.FTZ R6, R29, R6, !PT ;  /* 0x000000061d067209 */ /* 0x000fe20007810000 */
[----:B------:R-:W-:Y:S01]  /*5790*/  FFMA.FTZ R47, R76, UR10, -R33 ;  /* 0x0000000a4c2f7c23 */ /* 0x000fe20008010821 */
[----:B------:R-:W-:Y:S01]  /*57a0*/  FSEL R30, R55, -INF , !P1 ;  /* 0xff800000371e7808 */ /* 0x000fe20004800000 */
[----:B------:R-:W-:Y:S01]  /*57b0*/  MUFU.EX2 R43, R36 ;  /* 0x00000024002b7308 */ /* 0x000fe20000000800 */
[----:B------:R-:W-:-:S04]  /*57c0*/  FMNMX.FTZ R31, R3, R6, !PT ;  /* 0x00000006031f7209 */ /* 0x000fc80007810000 */
[----:B------:R-:W-:-:S03]  /*57d0*/  FMNMX.FTZ R31, R30, R31, !PT ;  /* 0x0000001f1e1f7209 */ /* 0x000fc60007810000 */
[----:B------:R0:W-:Y:S02]  /*57e0*/  MUFU.EX2 R35, R34 ;  /* 0x0000002200237308 */ /* 0x0001e40000000800 */
[----:B------:R-:W1:Y:S06]  /*57f0*/  SHFL.BFLY PT, R6, R31, 0x2, 0x1f ;  /* 0x0c401f001f067f89 */ /* 0x000e6c00000e0000 */
[----:B------:R-:W-:Y:S01]  /*5800*/  MUFU.EX2 R38, R38 ;  /* 0x0000002600267308 */ /* 0x000fe20000000800 */
[----:B0-----:R-:W-:-:S07]  /*5810*/  FFMA.FTZ R34, R64, UR10, -R33 ;  /* 0x0000000a40227c23 */ /* 0x001fce0008010821 */
[----:B------:R0:W2:Y:S08]  /*5820*/  MUFU.EX2 R39, R34 ;  /* 0x0000002200277308 */ /* 0x0000b00000000800 */
[----:B------:R-:W-:Y:S01]  /*5830*/  MUFU.EX2 R40, R40 ;  /* 0x0000002800287308 */ /* 0x000fe20000000800 */
[--C-:B0-----:R-:W-:Y:S01]  /*5840*/  FFMA.FTZ R34, R44, UR10, -R33.reuse ;  /* 0x0000000a2c227c23 */ /* 0x101fe20008010821 */
[----:B-1----:R-:W-:Y:S01]  /*5850*/  FMNMX.FTZ R32, R31, R6, !PT ;  /* 0x000000061f207209 */ /* 0x002fe20007810000 */
[----:B------:R-:W-:-:S04]  /*5860*/  FFMA.FTZ R44, R74, UR10, -R33 ;  /* 0x0000000a4a2c7c23 */ /* 0x000fc80008010821 */
[----:B------:R-:W0:Y:S01]  /*5870*/  SHFL.BFLY PT, R31, R32, 0x1, 0x1f ;  /* 0x0c201f00201f7f89 */ /* 0x000e2200000e0000 */
[----:B------:R-:W-:Y:S01]  /*5880*/  MUFU.EX2 R45, R44 ;  /* 0x0000002c002d7308 */ /* 0x000fe20000000800 */
[----:B--2---:R-:W-:-:S07]  /*5890*/  F2FP.BF16.F32.PACK_AB R160, R39, R38 ;  /* 0x0000002627a0723e */ /* 0x004fce00000010ff */
[----:B------:R-:W1:Y:S08]  /*58a0*/  MUFU.EX2 R41, R41 ;  /* 0x0000002900297308 */ /* 0x000e700000000800 */
[----:B------:R-:W2:Y:S01]  /*58b0*/  MUFU.EX2 R42, R42 ;  /* 0x0000002a002a7308 */ /* 0x000ea20000000800 */
[----:B0-----:R-:W-:Y:S01]  /*58c0*/  FMNMX.FTZ R6, R32, R31, !PT ;  /* 0x0000001f20067209 */ /* 0x001fe20007810000 */
[--C-:B------:R-:W-:Y:S01]  /*58d0*/  FFMA.FTZ R31, R52, UR10, -R33.reuse ;  /* 0x0000000a341f7c23 */ /* 0x100fe20008010821 */
[----:B------:R-:W-:-:S05]  /*58e0*/  FFMA.FTZ R33, R78, UR10, -R33 ;  /* 0x0000000a4e217c23 */ /* 0x000fca0008010821 */
[----:B------:R-:W0:Y:S01]  /*58f0*/  MUFU.EX2 R34, R34 ;  /* 0x0000002200227308 */ /* 0x000e220000000800 */
[C---:B------:R-:W-:Y:S01]  /*5900*/  FSETP.NEU.FTZ.AND P1, PT, R6.reuse, -INF , PT ;  /* 0xff8000000600780b */ /* 0x040fe20003f3d000 */
[----:B------:R-:W-:Y:S01]  /*5910*/  FMUL.FTZ R32, R6, UR10 ;  /* 0x0000000a06207c20 */ /* 0x000fe20008410000 */
[----:B-1----:R-:W-:-:S04]  /*5920*/  F2FP.BF16.F32.PACK_AB R162, R41, R40 ;  /* 0x0000002829a2723e */ /* 0x002fc800000010ff */
[----:B------:R-:W-:Y:S01]  /*5930*/  FSEL R36, R32, RZ, P1 ;  /* 0x000000ff20247208 */ /* 0x000fe20000800000 */
[----:B------:R-:W-:Y:S01]  /*5940*/  MUFU.EX2 R46, R46 ;  /* 0x0000002e002e7308 */ /* 0x000fe20000000800 */
[----:B--2---:R-:W-:-:S03]  /*5950*/  F2FP.BF16.F32.PACK_AB R164, R43, R42 ;  /* 0x0000002a2ba4723e */ /* 0x004fc600000010ff */
        /* <DEDUP_REMOVED lines=13> */
[--C-:B------:R-:W-:Y:S01]  /*5a30*/  FFMA.FTZ R28, R28, UR10, -R36.reuse ;  /* 0x0000000a1c1c7c23 */ /* 0x100fe20008010824 */
[----:B------:R-:W1:Y:S01]  /*5a40*/  MUFU.EX2 R11, R11 ;  /* 0x0000000b000b7308 */ /* 0x000e620000000800 */
[--C-:B------:R-:W-:Y:S01]  /*5a50*/  FFMA.FTZ R29, R29, UR10, -R36.reuse ;  /* 0x0000000a1d1d7c23 */ /* 0x100fe20008010824 */
[--C-:B------:R-:W-:Y:S01]  /*5a60*/  FFMA.FTZ R3, R3, UR10, -R36.reuse ;  /* 0x0000000a03037c23 */ /* 0x100fe20008010824 */
[----:B------:R-:W-:Y:S01]  /*5a70*/  FFMA.FTZ R30, R30, UR10, -R36 ;  /* 0x0000000a1e1e7c23 */ /* 0x000fe20008010824 */
[----:B0-----:R-:W-:-:S04]  /*5a80*/  F2FP.BF16.F32.PACK_AB R166, R45, R34 ;  /* 0x000000222da6723e */ /* 0x001fc800000010ff */
[----:B------:R-:W-:Y:S08]  /*5a90*/  MUFU.EX2 R10, R10 ;  /* 0x0000000a000a7308 */ /* 0x000ff00000000800 */
[----:B------:R-:W0:Y:S01]  /*5aa0*/  MUFU.EX2 R13, R13 ;  /* 0x0000000d000d7308 */ /* 0x000e220000000800 */
[----:B-1----:R-:W-:-:S07]  /*5ab0*/  F2FP.BF16.F32.PACK_AB R157, R11, R4 ;  /* 0x000000040b9d723e */ /* 0x002fce00000010ff */
[----:B------:R1:W-:Y:S08]  /*5ac0*/  MUFU.EX2 R32, R33 ;  /* 0x0000002100207308 */ /* 0x0003f00000000800 */
[----:B------:R-:W2:Y:S01]  /*5ad0*/  MUFU.EX2 R14, R14 ;  /* 0x0000000e000e7308 */ /* 0x000ea20000000800 */
[----:B-1----:R-:W-:Y:S01]  /*5ae0*/  FADD.FTZ R33, R156, R35 ;  /* 0x000000239c217221 */ /* 0x002fe20000010000 */
[----:B------:R-:W-:-:S02]  /*5af0*/  F2FP.BF16.F32.PACK_AB R156, R35, R156 ;  /* 0x0000009c239c723e */ /* 0x000fc400000010ff */
[----:B0-----:R-:W-:Y:S01]  /*5b00*/  F2FP.BF16.F32.PACK_AB R159, R13, R10 ;  /* 0x0000000a0d9f723e */ /* 0x001fe200000010ff */
[----:B------:R-:W-:Y:S01]  /*5b10*/  FADD.FTZ R44, R158, R33 ;  /* 0x000000219e2c7221 */ /* 0x000fe20000010000 */
[----:B------:R-:W-:Y:S01]  /*5b20*/  FADD.FTZ R33, R4, R11 ;  /* 0x0000000b04217221 */ /* 0x000fe20000010000 */
[C---:B------:R-:W-:Y:S01]  /*5b30*/  F2FP.BF16.F32.PACK_AB R158, R37.reuse, R158 ;  /* 0x0000009e259e723e */ /* 0x040fe200000010ff */
[----:B------:R-:W0:Y:S01]  /*5b40*/  MUFU.EX2 R15, R15 ;  /* 0x0000000f000f7308 */ /* 0x000e220000000800 */
[----:B------:R-:W-:Y:S01]  /*5b50*/  FADD.FTZ R49, R37, R44 ;  /* 0x0000002c25317221 */ /* 0x000fe20000010000 */
[----:B------:R-:W-:Y:S02]  /*5b60*/  FADD.FTZ R44, R10, R33 ;  /* 0x000000210a2c7221 */ /* 0x000fe40000010000 */
[----:B------:R1:W-:Y:S01]  /*5b70*/  STSM.16.M88.4 [R18+0x26800], R156 ;  /* 0x0268009c12007844 */ /* 0x0003e20000000200 */
[----:B------:R-:W-:Y:S01]  /*5b80*/  FADD.FTZ R48, R38, R49 ;  /* 0x0000003126307221 */ /* 0x000fe20000010000 */
[----:B------:R-:W-:-:S02]  /*5b90*/  FADD.FTZ R33, R13, R44 ;  /* 0x0000002c0d217221 */ /* 0x000fc40000010000 */
[----:B------:R-:W3:Y:S01]  /*5ba0*/  MUFU.EX2 R20, R20 ;  /* 0x0000001400147308 */ /* 0x000ee20000000800 */
[----:B------:R-:W-:Y:S01]  /*5bb0*/  FADD.FTZ R49, R39, R48 ;  /* 0x0000003027317221 */ /* 0x000fe20000010000 */
[----:B--2---:R-:W-:-:S03]  /*5bc0*/  FADD.FTZ R36, R14, R33 ;  /* 0x000000210e247221 */ /* 0x004fc60000010000 */
[----:B------:R-:W-:-:S03]  /*5bd0*/  FADD.FTZ R44, R40, R49 ;  /* 0x00000031282c7221 */ /* 0x000fc60000010000 */
[----:B------:R-:W2:Y:S01]  /*5be0*/  MUFU.EX2 R21, R21 ;  /* 0x0000001500157308 */ /* 0x000ea20000000800 */
[----:B0-----:R-:W-:Y:S01]  /*5bf0*/  FADD.FTZ R33, R15, R36 ;  /* 0x000000240f217221 */ /* 0x001fe20000010000 */
[----:B------:R-:W-:Y:S01]  /*5c00*/  FADD.FTZ R35, R41, R44 ;  /* 0x0000002c29237221 */ /* 0x000fe20000010000 */
[----:B------:R-:W-:-:S03]  /*5c10*/  F2FP.BF16.F32.PACK_AB R161, R15, R14 ;  /* 0x0000000e0fa1723e */ /* 0x000fc600000010ff */
[----:B------:R-:W-:Y:S02]  /*5c20*/  FADD.FTZ R38, R42, R35 ;  /* 0x000000232a267221 */ /* 0x000fe40000010000 */
[----:B------:R-:W0:Y:S01]  /*5c30*/  MUFU.EX2 R24, R24 ;  /* 0x0000001800187308 */ /* 0x000e220000000800 */
[----:B---3--:R-:W-:Y:S01]  /*5c40*/  FADD.FTZ R36, R20, R33 ;  /* 0x0000002114247221 */ /* 0x008fe20000010000 */
[----:B------:R-:W-:-:S06]  /*5c50*/  FADD.FTZ R35, R43, R38 ;  /* 0x000000262b237221 */ /* 0x000fcc0000010000 */
[----:B------:R-:W3:Y:S01]  /*5c60*/  MUFU.EX2 R25, R25 ;  /* 0x0000001900197308 */ /* 0x000ee20000000800 */
[C---:B--2---:R-:W-:Y:S01]  /*5c70*/  FADD.FTZ R33, R21.reuse, R36 ;  /* 0x0000002415217221 */ /* 0x044fe20000010000 */
[----:B------:R-:W-:-:S05]  /*5c80*/  F2FP.BF16.F32.PACK_AB R163, R21, R20 ;  /* 0x0000001415a3723e */ /* 0x000fca00000010ff */
[----:B------:R1:W-:Y:S01]  /*5c90*/  STSM.16.M88.4 [R19], R160 ;  /* 0x000000a013007844 */ /* 0x0003e20000000200 */
[----:B------:R-:W2:Y:S01]  /*5ca0*/  MUFU.EX2 R26, R26 ;  /* 0x0000001a001a7308 */ /* 0x000ea20000000800 */
[----:B0-----:R-:W-:-:S07]  /*5cb0*/  FADD.FTZ R4, R24, R33 ;  /* 0x0000002118047221 */ /* 0x001fce0000010000 */
[----:B------:R-:W0:Y:S01]  /*5cc0*/  MUFU.EX2 R27, R27 ;  /* 0x0000001b001b7308 */ /* 0x000e220000000800 */
[C---:B---3--:R-:W-:Y:S01]  /*5cd0*/  FADD.FTZ R11, R25.reuse, R4 ;  /* 0x00000004190b7221 */ /* 0x048fe20000010000 */
[----:B------:R-:W-:Y:S01]  /*5ce0*/  FADD.FTZ R4, R34, R35 ;  /* 0x0000002322047221 */ /* 0x000fe20000010000 */
[----:B------:R-:W-:-:S03]  /*5cf0*/  F2FP.BF16.F32.PACK_AB R165, R25, R24 ;  /* 0x0000001819a5723e */ /* 0x000fc600000010ff */
[----:B------:R-:W-:Y:S02]  /*5d00*/  FADD.FTZ R45, R45, R4 ;  /* 0x000000042d2d7221 */ /* 0x000fe40000010000 */
[----:B------:R-:W3:Y:S01]  /*5d10*/  MUFU.EX2 R47, R47 ;  /* 0x0000002f002f7308 */ /* 0x000ee20000000800 */
[----:B--2---:R-:W-:-:S07]  /*5d20*/  FADD.FTZ R10, R26, R11 ;  /* 0x0000000b1a0a7221 */ /* 0x004fce0000010000 */
[----:B------:R-:W-:Y:S01]  /*5d30*/  MUFU.EX2 R28, R28 ;  /* 0x0000001c001c7308 */ /* 0x000fe20000000800 */
[C---:B0-----:R-:W-:Y:S01]  /*5d40*/  F2FP.BF16.F32.PACK_AB R167, R27.reuse, R26 ;  /* 0x0000001a1ba7723e */ /* 0x041fe200000010ff */
[----:B------:R-:W-:-:S04]  /*5d50*/  FADD.FTZ R27, R27, R10 ;  /* 0x0000000a1b1b7221 */ /* 0x000fc80000010000 */
[----:B------:R1:W-:Y:S02]  /*5d60*/  STSM.16.M88.4 [R23], R164 ;  /* 0x000000a417007844 */ /* 0x0003e40000000200 */
[----:B------:R-:W0:Y:S01]  /*5d70*/  MUFU.EX2 R29, R29 ;  /* 0x0000001d001d7308 */ /* 0x000e220000000800 */
[----:B---3--:R-:W-:Y:S01]  /*5d80*/  F2FP.BF16.F32.PACK_AB R168, R47, R46 ;  /* 0x0000002e2fa8723e */ /* 0x008fe200000010ff */
[----:B------:R-:W-:-:S04]  /*5d90*/  FADD.FTZ R46, R46, R45 ;  /* 0x0000002d2e2e7221 */ /* 0x000fc80000010000 */
[----:B------:R-:W-:Y:S02]  /*5da0*/  FADD.FTZ R46, R47, R46 ;  /* 0x0000002e2f2e7221 */ /* 0x000fe40000010000 */
[----:B------:R-:W2:Y:S08]  /*5db0*/  MUFU.EX2 R31, R31 ;  /* 0x0000001f001f7308 */ /* 0x000eb00000000800 */
[----:B------:R-:W3:Y:S01]  /*5dc0*/  MUFU.EX2 R3, R3 ;  /* 0x0000000300037308 */ /* 0x000ee20000000800 */
[----:B0-----:R-:W-:Y:S01]  /*5dd0*/  F2FP.BF16.F32.PACK_AB R169, R29, R28 ;  /* 0x0000001c1da9723e */ /* 0x001fe200000010ff */
[----:B------:R-:W-:-:S04]  /*5de0*/  FADD.FTZ R28, R28, R27 ;  /* 0x0000001b1c1c7221 */ /* 0x000fc80000010000 */
[----:B------:R-:W-:Y:S02]  /*5df0*/  FADD.FTZ R28, R29, R28 ;  /* 0x0000001c1d1c7221 */ /* 0x000fe40000010000 */
[----:B------:R-:W0:Y:S01]  /*5e00*/  MUFU.EX2 R30, R30 ;  /* 0x0000001e001e7308 */ /* 0x000e220000000800 */
[----:B--2---:R-:W-:Y:S01]  /*5e10*/  F2FP.BF16.F32.PACK_AB R170, R32, R31 ;  /* 0x0000001f20aa723e */ /* 0x004fe200000010ff */
[----:B------:R-:W-:Y:S01]  /*5e20*/  FADD.FTZ R31, R31, R46 ;  /* 0x0000002e1f1f7221 */ /* 0x000fe20000010000 */
[----:B---3--:R-:W-:Y:S01]  /*5e30*/  FADD.FTZ R11, R3, R28 ;  /* 0x0000001c030b7221 */ /* 0x008fe20000010000 */
[----:B0-----:R-:W-:Y:S02]  /*5e40*/  F2FP.BF16.F32.PACK_AB R171, R30, R3 ;  /* 0x000000031eab723e */ /* 0x001fe400000010ff */
[----:B------:R-:W-:Y:S01]  /*5e50*/  FADD.FTZ R3, R32, R31 ;  /* 0x0000001f20037221 */ /* 0x000fe20000010000 */
[----:B------:R-:W-:Y:S02]  /*5e60*/  FADD.FTZ R4, R30, R11 ;  /* 0x0000000b1e047221 */ /* 0x000fe40000010000 */
[----:B------:R1:W-:Y:S01]  /*5e70*/  STSM.16.M88.4 [R22], R168 ;  /* 0x000000a816007844 */ /* 0x0003e20000000200 */
[----:B------:R-:W-:Y:S05]  /*5e80*/  @!P0 BRA `(.L_x_1681) ;  /* 0x0000000000048947 */ /* 0x000fea0003800000 */
[----:B------:R-:W-:Y:S01]  /*5e90*/  BPT.TRAP 0x1 ;  /* 0x000000040000795c */ /* 0x000fe20000300000 */
.L_x_1681:
[----:B------:R0:W2:Y:S01]  /*5ea0*/  SYNCS.PHASECHK.TRANS64.TRYWAIT P1, [R7+URZ+0x28c50], R8 ;  /* 0x028c5008070075a7 */ /* 0x0000a2000802017f */
[----:B------:R-:W-:Y:S05]  /*5eb0*/  @!P0 BRA `(.L_x_1682) ;  /* 0x0000000000048947 */ /* 0x000fea0003800000 */
[----:B------:R-:W-:Y:S01]  /*5ec0*/  BPT.TRAP 0x1 ;  /* 0x000000040000795c */ /* 0x000fe20000300000 */
.L_x_1682:
[----:B--2---:R-:W-:Y:S05]  /*5ed0*/  @P1 BRA `(.L_x_1683) ;  /* 0x0000000000081947 */ /* 0x004fea0003800000 */
[----:B------:R-:W2:Y:S02]  /*5ee0*/  SYNCS.PHASECHK.TRANS64.TRYWAIT P1, [R7+URZ+0x28c50], R8 ;  /* 0x028c5008070075a7 */ /* 0x000ea4000802017f */
[----:B--2---:R-:W-:Y:S05]  /*5ef0*/  @!P1 BRA `(.L_x_1684) ;  /* 0x000000ec00d09947 */ /* 0x004fea0003800000 */
.L_x_1683:
        /* <DEDUP_REMOVED lines=34> */
.L_x_1685:
[----:B------:R-:W-:Y:S01]  /*6120*/  UISETP.NE.AND UP1, UPT, UR51, URZ, UPT ;  /* 0x0000003f3300728c */ /* 0x000fe2000bf25270 */
[----:B------:R-:W-:Y:S01]  /*6130*/  R2UR UR11, R7 ;  /* 0x00000000070b72ca */ /* 0x000fe200000e0000 */
[----:B------:R-:W-:Y:S01]  /*6140*/  UISETP.NE.AND UP0, UPT, UR50, URZ, UPT ;  /* 0x0000003f3200728c */ /* 0x000fe2000bf05270 */
[----:B0-2---:R-:W-:Y:S01]  /*6150*/  IMAD R7, R9, UR49, -R12 ;  /* 0x0000003109077c24 */ /* 0x005fe2000f8e0a0c */
[----:B------:R-:W-:-:S04]  /*6160*/  UMOV UR14, UR44 ;  /* 0x0000002c000e7c82 */ /* 0x000fc80008000000 */
[----:B------:R-:W-:-:S03]  /*6170*/  PLOP3.LUT P1, PT, PT, PT, UP0, 0x40, 0x0 ;  /* 0x000000000000781c */ /* 0x000fc60003f2e808 */
[----:B------:R-:W-:Y:S01]  /*6180*/  @UP1 ULDC UR6, c[0x0][0x44c] ;  /* 0x0001130000061ab9 */ /* 0x000fe20000000800 */
[----:B------:R-:W-:Y:S01]  /*6190*/  @UP1 ULDC UR18, c[0x0][0x450] ;  /* 0x0001140000121ab9 */ /* 0x000fe20000000800 */
[----:B------:R-:W-:Y:S02]  /*61a0*/  UIMAD.WIDE.U32 UR6, UR44, UR6, URZ ;  /* 0x000000062c0672a5 */ /* 0x000fe4000f8e003f */
[----:B------:R-:W-:Y:S02]  /*61b0*/  UIADD3 UR11, UR11, 0x28c60, URZ ;  /* 0x00028c600b0b7890 */ /* 0x000fe4000fffe03f */
[----:B------:R-:W-:Y:S02]  /*61c0*/  @UP1 USHF.R.U32.HI UR14, URZ, UR18, UR7 ;  /* 0x000000123f0e1299 */ /* 0x000fe40008011607 */
[----:B------:R-:W-:-:S04]  /*61d0*/  UPRMT UR11, UR40, 0x654, UR11 ;  /* 0x00000654280b7896 */ /* 0x000fc8000800000b */
[----:B------:R-:W-:-:S04]  /*61e0*/  VIADD R7, R7, UR14 ;  /* 0x0000000e07077c36 */ /* 0x000fc80008000000 */
[----:B------:R-:W-:Y:S01]  /*61f0*/  VIADD R8, R7, UR15 ;  /* 0x0000000f07087c36 */ /* 0x000fe20008000000 */
[----:B------:R-:W-:Y:S04]  /*6200*/  SYNCS.ARRIVE.TRANS64.RED.A1T0 RZ, [UR11], RZ ;  /* 0x000000ffffff79a7 */ /* 0x000fe8000810040b */
[----:B------:R-:W-:Y:S01]  /*6210*/  R2UR UR11, R8 ;  /* 0x00000000080b72ca */ /* 0x000fe200000e0000 */
[----:B------:R-:W-:Y:S01]  /*6220*/  VIADD R8, R152, 0xfffffffe ;  /* 0xfffffffe98087836 */ /* 0x000fe20000000000 */
[----:B------:R-:W-:-:S13]  /*6230*/  @P1 BRA `(.L_x_1686) ;  /* 0x0000000000541947 */ /* 0x000fda0003800000 */
[C---:B------:R-:W-:Y:S01]  /*6240*/  ISETP.GT.AND P1, PT, R7.reuse, RZ, PT ;  /* 0x000000ff0700720c */ /* 0x040fe20003f24270 */
[----:B------:R-:W-:-:S05]  /*6250*/  VIADD R10, R7, 0xffffffff ;  /* 0xffffffff070a7836 */ /* 0x000fca0000000000 */
[----:B------:R-:W-:-:S07]  /*6260*/  R2UR UR14, R10 ;  /* 0x000000000a0e72ca */ /* 0x000fce00000e0000 */
[----:B------:R-:W-:Y:S08]  /*6270*/  @P1 BRA `(.L_x_1687) ;  /* 0x0000000000241947 */ /* 0x000ff00003800000 */
[----:B------:R-:W-:Y:S01]  /*6280*/  R2UR UR14, R7 ;  /* 0x00000000070e72ca */ /* 0x000fe200000e0000 */
[----:B------:R-:W-:Y:S02]  /*6290*/  ULDC UR15, c[0x0][0x9e4] ;  /* 0x00027900000f7ab9 */ /* 0x000fe40000000800 */
[----:B------:R-:W-:-:S10]  /*62a0*/  UISETP.NE.AND UP0, UPT, UR15, 0x1, UPT ;  /* 0x000000010f00788c */ /* 0x000fd4000bf05270 */
[----:B------:R-:W-:Y:S01]  /*62b0*/  UIADD3 UR14, -UR14, URZ, URZ ;  /* 0x0000003f0e0e7290 */ /* 0x000fe2000fffe13f */
[----:B------:R-:W-:-:S03]  /*62c0*/  @UP0 ULDC.64 UR18, c[0x0][0x9e8] ;  /* 0x00027a0000120ab9 */ /* 0x000fc60000000a00 */
[----:B------:R-:W-:-:S04]  /*62d0*/  UIMAD.WIDE.U32 UR6, UR14, UR18, URZ ;  /* 0x000000120e0672a5 */ /* 0x000fc8000f8e003f */
[----:B------:R-:W-:-:S04]  /*62e0*/  @UP0 USHF.R.U32.HI UR14, URZ, UR19, UR7 ;  /* 0x000000133f0e0299 */ /* 0x000fc80008011607 */
[----:B------:R-:W-:Y:S01]  /*62f0*/  ULOP3.LUT UR14, URZ, UR14, URZ, 0x33, !UPT ;  /* 0x0000000e3f0e7292 */ /* 0x000fe2000f8e333f */
[----:B------:R-:W-:Y:S11]  /*6300*/  BRA `(.L_x_1688) ;  /* 0x0000000000147947 */ /* 0x000ff60003800000 */
.L_x_1687:
[----:B------:R-:W-:Y:S02]  /*6310*/  ULDC UR15, c[0x0][0x9e4] ;  /* 0x00027900000f7ab9 */ /* 0x000fe40000000800 */
[----:B------:R-:W-:-:S11]  /*6320*/  UISETP.NE.AND UP0, UPT, UR15, 0x1, UPT ;  /* 0x000000010f00788c */ /* 0x000fd6000bf05270 */
[----:B------:R-:W-:Y:S02]  /*6330*/  @UP0 ULDC.64 UR18, c[0x0][0x9e8] ;  /* 0x00027a0000120ab9 */ /* 0x000fe40000000a00 */
[----:B------:R-:W-:-:S04]  /*6340*/  UIMAD.WIDE.U32 UR6, UR14, UR18, URZ ;  /* 0x000000120e0672a5 */ /* 0x000fc8000f8e003f */
[----:B------:R-:W-:-:S12]  /*6350*/  @UP0 USHF.R.U32.HI UR14, URZ, UR19, UR7 ;  /* 0x000000133f0e0299 */ /* 0x000fd80008011607 */
.L_x_1688:
[----:B------:R-:W-:-:S04]  /*6360*/  UIMAD UR14, UR14, UR15, UR15 ;  /* 0x0000000f0e0e72a4 */ /* 0x000fc8000f8e020f */
[----:B------:R-:W-:-:S04]  /*6370*/  UISETP.LT.AND UP0, UPT, UR11, UR14, UPT ;  /* 0x0000000e0b00728c */ /* 0x000fc8000bf01270 */
[----:B------:R-:W-:-:S12]  /*6380*/  USEL UR11, UR11, UR14, UP0 ;  /* 0x0000000e0b0b7287 */ /* 0x000fd80008000000 */
.L_x_1686:
[----:B------:R-:W-:-:S04]  /*6390*/  USHF.R.S32.HI UR6, URZ, 0x1f, UR11 ;  /* 0x0000001f3f067899 */ /* 0x000fc8000801140b */
[----:B------:R-:W-:-:S04]  /*63a0*/  ULEA.HI UR6, UR6, UR11, URZ, 0x6 ;  /* 0x0000000b06067291 */ /* 0x000fc8000f8f303f */
[----:B------:R-:W-:-:S04]  /*63b0*/  USHF.R.S32.HI UR6, URZ, 0x6, UR6 ;  /* 0x000000063f067899 */ /* 0x000fc80008011406 */
[----:B------:R-:W-:-:S04]  /*63c0*/  UISETP.LT.AND UP0, UPT, UR47, UR6, UPT ;  /* 0x000000062f00728c */ /* 0x000fc8000bf01270 */
[----:B------:R-:W-:-:S06]  /*63d0*/  USEL UR20, UR47, UR6, !UP0 ;  /* 0x000000062f147287 */ /* 0x000fcc000c000000 */
[----:B------:R-:W-:-:S13]  /*63e0*/  ISETP.GE.AND P1, PT, R8, UR20, PT ;  /* 0x0000001408007c0c */ /* 0x000fda000bf26270 */
[----:B------:R-:W-:Y:S05]  /*63f0*/  @!P1 BRA `(.L_x_1689) ;  /* 0x0000002800109947 */ /* 0x000fea0003800000 */
[----:B------:R-:W-:Y:S01]  /*6400*/  MOV R14, R6 ;  /* 0x00000006000e7202 */ /* 0x000fe20000000f00 */
[----:B------:R-:W-:Y:S01]  /*6410*/  IMAD.MOV.U32 R13, RZ, RZ, R5 ;  /* 0x000000ffff0d7224 */ /* 0x000fe200078e0005 */
[----:B------:R-:W-:Y:S01]  /*6420*/  UMOV UR27, UR38 ;  /* 0x00000026001b7c82 */ /* 0x000fe20008000000 */
[----:B------:R-:W-:Y:S01]  /*6430*/  ULDC UR24, c[0x0][0x9e4] ;  /* 0x0002790000187ab9 */ /* 0x000fe20000000800 */
[----:B------:R-:W-:Y:S01]  /*6440*/  ULDC UR22, c[0x0][0x9dc] ;  /* 0x0002770000167ab9 */ /* 0x000fe20000000800 */
[----:B------:R-:W-:Y:S01]  /*6450*/  ULDC UR25, c[0x0][0x9d8] ;  /* 0x0002760000197ab9 */ /* 0x000fe20000000800 */
[----:B------:R-:W-:Y:S01]  /*6460*/  ULDC UR23, c[0x0][0x988] ;  /* 0x0002620000177ab9 */ /* 0x000fe20000000800 */
[----:B------:R-:W-:-:S05]  /*6470*/  ULDC UR26, c[0x0][0x9e0] ;  /* 0x00027800001a7ab9 */ /* 0x000fca0000000800 */
.L_x_1708:
[----:B------:R-:W-:-:S04]  /*6480*/  UIADD3 UR38, UR27, 0x1, URZ ;  /* 0x000000011b267890 */ /* 0x000fc8000fffe03f */
[----:B------:R-:W-:-:S04]  /*6490*/  UISETP.NE.AND UP0, UPT, UR38, 0x2, UPT ;  /* 0x000000022600788c */ /* 0x000fc8000bf05270 */
[----:B------:R-:W-:Y:S02]  /*64a0*/  USEL UR6, URZ, 0x1, UP0 ;  /* 0x000000013f067887 */ /* 0x000fe40008000000 */
[----:B------:R-:W-:Y:S02]  /*64b0*/  USEL UR38, UR38, URZ, UP0 ;  /* 0x0000003f26267287 */ /* 0x000fe40008000000 */
[----:B------:R-:W-:Y:S01]  /*64c0*/  ULOP3.LUT UR37, UR37, UR6, URZ, 0x3c, !UPT ;  /* 0x0000000625257292 */ /* 0x000fe2000f8e3c3f */
[----:B012---:R-:W-:Y:S11]  /*64d0*/  @!P0 BRA `(.L_x_1690) ;  /* 0x0000000000048947 */ /* 0x007ff60003800000 */
[----:B------:R-:W-:Y:S01]  /*64e0*/  BPT.TRAP 0x1 ;  /* 0x000000040000795c */ /* 0x000fe20000300000 */
.L_x_1690:
[----:B------:R-:W-:Y:S01]  /*64f0*/  ULEA UR21, UR38, UR42, 0x3 ;  /* 0x0000002a26157291 */ /* 0x000fe2000f8e183f */
[----:B------:R-:W-:-:S05]  /*6500*/  IMAD.U32 R7, RZ, RZ, UR37 ;  /* 0x00000025ff077e24 */ /* 0x000fca000f8e00ff */
[----:B------:R-:W-:-:S04]  /*6510*/  SHF.L.U32 R7, R7, 0x1f, RZ ;  /* 0x0000001f07077819 */ /* 0x000fc800000006ff */
[----:B------:R0:W2:Y:S01]  /*6520*/  SYNCS.PHASECHK.TRANS64.TRYWAIT P1, [UR21+0x28c30], R7 ;  /* 0x028c3007ff0075a7 */ /* 0x0000a20008020155 */
[----:B------:R-:W-:Y:S05]  /*6530*/  @!P0 BRA `(.L_x_1691) ;  /* 0x0000000000048947 */ /* 0x000fea0003800000 */
[----:B------:R-:W-:Y:S01]  /*6540*/  BPT.TRAP 0x1 ;  /* 0x000000040000795c */ /* 0x000fe20000300000 */
.L_x_1691:
[----:B--2---:R-:W-:Y:S05]  /*6550*/  @P1 BRA `(.L_x_1692) ;  /* 0x0000000000081947 */ /* 0x004fea0003800000 */
[----:B------:R-:W2:Y:S02]  /*6560*/  SYNCS.PHASECHK.TRANS64.TRYWAIT P1, [UR21+0x28c30], R7 ;  /* 0x028c3007ff0075a7 */ /* 0x000ea40008020155 */
[----:B--2---:R-:W-:Y:S05]  /*6570*/  @!P1 BRA `(.L_x_1693) ;  /* 0x000000e800449947 */ /* 0x004fea0003800000 */
.L_x_1692:
[----:B------:R-:W-:Y:S01]  /*6580*/  R2UR UR18, R0 ;  /* 0x00000000001272ca */ /* 0x000fe200000e0000 */
[----:B-1----:R-:W-:Y:S01]  /*6590*/  WARPGROUP.ARRIVE ;  /* 0x00000000000079c5 */ /* 0x002fe20000000000 */
[----:B------:R-:W-:Y:S01]  /*65a0*/  UMOV UR19, 0x40000040 ;  /* 0x4000004000137882 */ /* 0x000fe20000000000 */
[----:B------:R-:W-:Y:S01]  /*65b0*/  UMOV UR7, 0x40000040 ;  /* 0x4000004000077882 */ /* 0x000fe20000000000 */
[----:B------:R-:W-:Y:S01]  /*65c0*/  UMOV UR11, 0x40000040 ;  /* 0x40000040000b7882 */ /* 0x000fe20000000000 */
[----:B------:R-:W-:-:S08]  /*65d0*/  UMOV UR15, 0x40000040 ;  /* 0x40000040000f7882 */ /* 0x000fd00000000000 */
[----:B------:R-:W-:-:S04]  /*65e0*/  ULEA UR18, UR38, UR18, 0x9 ;  /* 0x0000001226127291 */ /* 0x000fc8000f8e483f */
[----:B------:R-:W-:Y:S02]  /*65f0*/  UIADD3 UR6, UR18, 0x2, URZ ;  /* 0x0000000212067890 */ /* 0x000fe4000fffe03f */
[----:B------:R-:W-:Y:S02]  /*6600*/  UIADD3 UR10, UR18, 0x4, URZ ;  /* 0x00000004120a7890 */ /* 0x000fe4000fffe03f */
[----:B------:R-:W-:Y:S02]  /*6610*/  UIADD3 UR14, UR18, 0x6, URZ ;  /* 0x00000006120e7890 */ /* 0x000fe4000fffe03f */
        /* <DEDUP_REMOVED lines=13> */
.L_x_1694:
[----:B------:R-:W-:Y:S01]  /*66f0*/  UISETP.NE.AND UP1, UPT, UR51, URZ, UPT ;  /* 0x0000003f3300728c */ /* 0x000fe2000bf25270 */
[----:B------:R-:W-:Y:S01]  /*6700*/  FMUL.FTZ R197, R165, UR25 ;  /* 0x00000019a5c57c20 */ /* 0x000fe20008410000 */
[----:B------:R-:W-:Y:S01]  /*6710*/  VIADD R165, R185, UR44 ;  /* 0x0000002cb9a57c36 */ /* 0x000fe20008000000 */
[----:B------:R-:W1:Y:S01]  /*6720*/  LDC R9, c[0x0][0x2f0] ;  /* 0x0000bc00ff097b82 */ /* 0x000e620000000800 */
[----:B------:R-:W-:Y:S01]  /*6730*/  FMUL.FTZ R195, R161, UR25 ;  /* 0x00000019a1c37c20 */ /* 0x000fe20008410000 */
[----:B------:R-:W-:Y:S01]  /*6740*/  FMUL.FTZ R196, R164, UR25 ;  /* 0x00000019a4c47c20 */ /* 0x000fe20008410000 */
[----:B------:R-:W-:Y:S01]  /*6750*/  PLOP3.LUT P1, PT, PT, PT, UP1, 0x80, 0x0 ;  /* 0x000000000000781c */ /* 0x000fe20003f2f018 */
[----:B------:R-:W-:Y:S01]  /*6760*/  FMUL.FTZ R161, R179, UR25 ;  /* 0x00000019b3a17c20 */ /* 0x000fe20008410000 */
[----:B------:R-:W-:Y:S01]  /*6770*/  PLOP3.LUT P2, PT, PT, PT, UP1, 0x80, 0x0 ;  /* 0x000000000000781c */ /* 0x000fe20003f4f018 */
[----:B------:R-:W-:Y:S01]  /*6780*/  IMAD.SHL.U32 R179, R8, 0x40, RZ ;  /* 0x0000004008b37824 */ /* 0x000fe200078e00ff */
[----:B------:R-:W-:Y:S01]  /*6790*/  UISETP.NE.AND UP0, UPT, UR50, URZ, UPT ;  /* 0x0000003f3200728c */ /* 0x000fe2000bf05270 */
[----:B------:R-:W3:Y:S01]  /*67a0*/  LDC R12, c[0x0][0x288] ;  /* 0x0000a200ff0c7b82 */ /* 0x000ee20000000800 */
[----:B------:R-:W-:Y:S01]  /*67b0*/  @UP1 ULDC UR6, c[0x0][0x44c] ;  /* 0x0001130000061ab9 */ /* 0x000fe20000000800 */
[----:B------:R-:W-:Y:S01]  /*67c0*/  FMUL.FTZ R20, R158, UR25 ;  /* 0x000000199e147c20 */ /* 0x000fe20008410000 */
[----:B------:R-:W-:Y:S01]  /*67d0*/  FMUL.FTZ R21, R159, UR25 ;  /* 0x000000199f157c20 */ /* 0x000fe20008410000 */
[----:B------:R-:W-:Y:S01]  /*67e0*/  FMUL.FTZ R191, R152, UR25 ;  /* 0x0000001998bf7c20 */ /* 0x000fe20008410000 */
[----:B------:R-:W-:Y:S01]  /*67f0*/  FMUL.FTZ R5, R153, UR25 ;  /* 0x0000001999057c20 */ /* 0x000fe20008410000 */
[----:B------:R-:W-:Y:S01]  /*6800*/  FMUL.FTZ R158, R174, UR25 ;  /* 0x00000019ae9e7c20 */ /* 0x000fe20008410000 */
[----:B------:R-:W-:Y:S01]  /*6810*/  FMUL.FTZ R159, R175, UR25 ;  /* 0x00000019af9f7c20 */ /* 0x000fe20008410000 */
[----:B------:R-:W-:Y:S01]  /*6820*/  @P1 IMAD.HI.U32 R10, R165, UR6, RZ ;  /* 0x00000006a50a1c27 */ /* 0x000fe2000f8e00ff */
[----:B------:R-:W-:-:S03]  /*6830*/  @UP1 ULDC UR6, c[0x0][0x450] ;  /* 0x0001140000061ab9 */ /* 0x000fc60000000800 */
[----:B--2---:R-:W-:Y:S01]  /*6840*/  FMUL.FTZ R6, R154, UR25 ;  /* 0x000000199a067c20 */ /* 0x004fe20008410000 */
[----:B------:R-:W-:Y:S01]  /*6850*/  FMUL.FTZ R15, R155, UR25 ;  /* 0x000000199b0f7c20 */ /* 0x000fe20008410000 */
[----:B------:R-:W-:Y:S01]  /*6860*/  FMUL.FTZ R193, R156, UR25 ;  /* 0x000000199cc17c20 */ /* 0x000fe20008410000 */
[----:B------:R-:W-:Y:S01]  /*6870*/  @P2 SHF.R.U32.HI R165, RZ, UR6, R10 ;  /* 0x00000006ffa52c19 */ /* 0x000fe2000801160a */
[----:B------:R-:W-:Y:S01]  /*6880*/  UIADD3 UR6, UR21, 0x28c40, URZ ;  /* 0x00028c4015067890 */ /* 0x000fe2000fffe03f */
[----:B------:R-:W-:Y:S01]  /*6890*/  FMUL.FTZ R192, R157, UR25 ;  /* 0x000000199dc07c20 */ /* 0x000fe20008410000 */
[----:B------:R-:W-:Y:S01]  /*68a0*/  FMUL.FTZ R194, R160, UR25 ;  /* 0x00000019a0c27c20 */ /* 0x000fe20008410000 */
[----:B------:R-:W-:Y:S01]  /*68b0*/  FMUL.FTZ R152, R162, UR25 ;  /* 0x00000019a2987c20 */ /* 0x000fe20008410000 */
[----:B------:R-:W2:Y:S01]  /*68c0*/  SHFL.IDX PT, R164, R165, RZ, 0x1c1f ;  /* 0x001c1fffa5a47589 */ /* 0x000ea200000e0000 */
[----:B------:R-:W-:Y:S01]  /*68d0*/  UPRMT UR6, UR40, 0x654, UR6 ;  /* 0x0000065428067896 */ /* 0x000fe20008000006 */
[----:B------:R-:W-:Y:S01]  /*68e0*/  FMUL.FTZ R153, R163, UR25 ;  /* 0x00000019a3997c20 */ /* 0x000fe20008410000 */
[----:B------:R-:W-:Y:S01]  /*68f0*/  FMUL.FTZ R174, R176, UR25 ;  /* 0x00000019b0ae7c20 */ /* 0x000fe20008410000 */
[----:B------:R-:W-:Y:S01]  /*6900*/  FMUL.FTZ R175, R177, UR25 ;  /* 0x00000019b1af7c20 */ /* 0x000fe20008410000 */
[----:B------:R-:W-:Y:S01]  /*6910*/  IADD3 R10, -R2, 0x1, -R179 ;  /* 0x00000001020a7810 */ /* 0x000fe20007ffe9b3 */
        /* <DEDUP_REMOVED lines=13> */
[----:B------:R-:W-:Y:S01]  /*69f0*/  PLOP3.LUT P1, PT, PT, PT, UP0, 0x40, 0x0 ;  /* 0x000000000000781c */ /* 0x000fe20003f2e808 */
[----:B-1----:R-:W-:Y:S01]  /*6a00*/  IMAD R11, R9, UR49, R10 ;  /* 0x00000031090b7c24 */ /* 0x002fe2000f8e020a */
[----:B------:R-:W1:Y:S01]  /*6a10*/  MUFU.TANH R191, R191 ;  /* 0x000000bf00bf7308 */ /* 0x000e620000002400 */
[----:B------:R-:W-:Y:S01]  /*6a20*/  SYNCS.ARRIVE.TRANS64.RED.A1T0 RZ, [UR6], RZ ;  /* 0x000000ffffff79a7 */ /* 0x000fe20008100406 */
[----:B------:R-:W-:Y:S01]  /*6a30*/  ULOP3.LUT UR6, URZ, UR22, URZ, 0x33, !UPT ;  /* 0x000000163f067292 */ /* 0x000fe2000f8e333f */
[----:B---3--:R-:W-:-:S05]  /*6a40*/  IMAD.IADD R11, R11, 0x1, -R12 ;  /* 0x000000010b0b7824 */ /* 0x008fca00078e0a0c */
[----:B------:R-:W3:Y:S01]  /*6a50*/  MUFU.TANH R5, R5 ;  /* 0x0000000500057308 */ /* 0x000ee20000002400 */
[C---:B------:R-:W-:Y:S01]  /*6a60*/  IADD3 R181, R11.reuse, UR26, RZ ;  /* 0x0000001a0bb57c10 */ /* 0x040fe2000fffe0ff */
[----:B------:R-:W-:-:S04]  /*6a70*/  VIADD R183, R11, UR6 ;  /* 0x000000060bb77c36 */ /* 0x000fc80008000000 */
[----:B--2---:R-:W-:Y:S02]  /*6a80*/  IMAD.IADD R178, R181, 0x1, R164 ;  /* 0x00000001b5b27824 */ /* 0x004fe400078e02a4 */
[----:B------:R-:W2:Y:S01]  /*6a90*/  MUFU.TANH R6, R6 ;  /* 0x0000000600067308 */ /* 0x000ea20000002400 */
[----:B------:R-:W-:-:S07]  /*6aa0*/  IMAD.IADD R180, R164, 0x1, R183 ;  /* 0x00000001a4b47824 */ /* 0x000fce00078e02b7 */
[----:B------:R-:W4:Y:S08]  /*6ab0*/  MUFU.TANH R15, R15 ;  /* 0x0000000f000f7308 */ /* 0x000f300000002400 */
        /* <DEDUP_REMOVED lines=27> */
[----:B------:R-:W0:Y:S01]  /*6c70*/  MUFU.TANH R163, R163 ;  /* 0x000000a300a37308 */ /* 0x000e220000002400 */
[----:B-1234-:R-:W-:Y:S05]  /*6c80*/  @P1 BRA `(.L_x_1695) ;  /* 0x00000000005c1947 */ /* 0x01efea0003800000 */
[----:B------:R-:W-:Y:S01]  /*6c90*/  IMAD R11, R9, UR49, R164 ;  /* 0x00000031090b7c24 */ /* 0x000fe2000f8e02a4 */
[----:B------:R-:W-:Y:S03]  /*6ca0*/  BSSY B0, `(.L_x_1696) ;  /* 0x0000011000007945 */ /* 0x000fe60003800000 */
[----:B------:R-:W-:-:S05]  /*6cb0*/  IMAD.IADD R164, R11, 0x1, -R12 ;  /* 0x000000010ba47824 */ /* 0x000fca00078e0a0c */
[----:B------:R-:W-:-:S13]  /*6cc0*/  ISETP.GT.AND P1, PT, R164, -0x1, PT ;  /* 0xffffffffa400780c */ /* 0x000fda0003f24270 */
[----:B------:R-:W-:Y:S05]  /*6cd0*/  @P1 BRA `(.L_x_1697) ;  /* 0x0000000000201947 */ /* 0x000fea0003800000 */
[----:B------:R-:W-:Y:S01]  /*6ce0*/  IMAD.U32 R166, RZ, RZ, UR24 ;  /* 0x00000018ffa67e24 */ /* 0x000fe2000f8e00ff */
[----:B------:R-:W-:-:S04]  /*6cf0*/  LOP3.LUT R167, RZ, R164, RZ, 0x33, !PT ;  /* 0x000000a4ffa77212 */ /* 0x000fc800078e33ff */
[----:B------:R-:W-:-:S13]  /*6d00*/  ISETP.NE.AND P1, PT, R166, 0x1, PT ;  /* 0x00000001a600780c */ /* 0x000fda0003f25270 */
[----:B------:R-:W1:Y:S02]  /*6d10*/  @P1 LDC.64 R10, c[0x0][0x9e8] ;  /* 0x00027a00ff0a1b82 */ /* 0x000e640000000a00 */
[----:B-1----:R-:W-:-:S05]  /*6d20*/  @P1 IMAD.HI.U32 R10, R167, R10, RZ ;  /* 0x0000000aa70a1227 */ /* 0x002fca00078e00ff */
[----:B------:R-:W-:-:S04]  /*6d30*/  @P1 SHF.R.U32.HI R167, RZ, R11, R10 ;  /* 0x0000000bffa71219 */ /* 0x000fc8000001160a */
[----:B------:R-:W-:Y:S01]  /*6d40*/  LOP3.LUT R164, RZ, R167, RZ, 0x33, !PT ;  /* 0x000000a7ffa47212 */ /* 0x000fe200078e33ff */
[----:B------:R-:W-:Y:S06]  /*6d50*/  BRA `(.L_x_1698) ;  /* 0x0000000000147947 */ /* 0x000fec0003800000 */
.L_x_1697:
[----:B------:R-:W-:-:S04]  /*6d60*/  MOV R166, UR24 ;  /* 0x0000001800a67c02 */ /* 0x000fc80008000f00 */
[----:B------:R-:W-:-:S13]  /*6d70*/  ISETP.NE.AND P1, PT, R166, 0x1, PT ;  /* 0x00000001a600780c */ /* 0x000fda0003f25270 */
[----:B------:R-:W1:Y:S02]  /*6d80*/  @P1 LDC.64 R10, c[0x0][0x9e8] ;  /* 0x00027a00ff0a1b82 */ /* 0x000e640000000a00 */
[----:B-1----:R-:W-:-:S05]  /*6d90*/  @P1 IMAD.HI.U32 R10, R164, R10, RZ ;  /* 0x0000000aa40a1227 */ /* 0x002fca00078e00ff */
[----:B------:R-:W-:-:S07]  /*6da0*/  @P1 SHF.R.U32.HI R164, RZ, R11, R10 ;  /* 0x0000000bffa41219 */ /* 0x000fce000001160a */
.L_x_1698:
[----:B------:R-:W-:Y:S05]  /*6db0*/  BSYNC B0 ;  /* 0x0000000000007941 */ /* 0x000fea0003800000 */
.L_x_1696:
[----:B------:R-:W-:-:S04]  /*6dc0*/  IMAD R11, R164, R166, -R179 ;  /* 0x000000a6a40b7224 */ /* 0x000fc800078e0ab3 */
[----:B------:R-:W-:-:S05]  /*6dd0*/  IMAD.IADD R11, R11, 0x1, -R2 ;  /* 0x000000010b0b7824 */ /* 0x000fca00078e0a02 */
[----:B------:R-:W-:Y:S02]  /*6de0*/  VIADDMNMX R178, R11, R166, R178, PT ;  /* 0x000000a60bb27246 */ /* 0x000fe400038001b2 */
[----:B------:R-:W-:-:S07]  /*6df0*/  VIMNMX R180, R180, R11, !PT ;  /* 0x0000000bb4b47248 */ /* 0x000fce0007fe0100 */
.L_x_1695:
[----:B------:R-:W-:Y:S01]  /*6e00*/  ISETP.GT.AND P1, PT, R8, -0x1, PT ;  /* 0xffffffff0800780c */ /* 0x000fe20003f24270 */
[----:B------:R1:W2:Y:S01]  /*6e10*/  SHFL.IDX PT, R10, R165, 0x1, 0x1c1f ;  /* 0x003c1f00a50a7f89 */ /* 0x0002a200000e0000 */
[----:B------:R-:W-:Y:S02]  /*6e20*/  UISETP.NE.AND UP0, UPT, UR50, URZ, UPT ;  /* 0x0000003f3200728c */ /* 0x000fe4000bf05270 */
[C---:B------:R-:W-:Y:S02]  /*6e30*/  ISETP.GT.AND P4, PT, R180.reuse, 0x1, P1 ;  /* 0x00000001b400780c */ /* 0x040fe40000f84270 */
[----:B------:R-:W-:Y:S02]  /*6e40*/  ISETP.GT.AND P5, PT, R180, RZ, P1 ;  /* 0x000000ffb400720c */ /* 0x000fe40000fa4270 */
[C---:B------:R-:W-:Y:S02]  /*6e50*/  ISETP.LT.OR P4, PT, R178.reuse, 0x2, P4 ;  /* 0x00000002b200780c */ /* 0x040fe40002781670 */
[----:B------:R-:W-:-:S02]  /*6e60*/  ISETP.LT.OR P5, PT, R178, 0x1, P5 ;  /* 0x00000001b200780c */ /* 0x000fc40002fa1670 */
[----:B------:R-:W-:Y:S02]  /*6e70*/  FSEL R164, R5, -INF , !P4 ;  /* 0xff80000005a47808 */ /* 0x000fe40006000000 */
[----:B------:R-:W-:Y:S02]  /*6e80*/  ISETP.GT.AND P4, PT, R180, 0x18, P1 ;  /* 0x00000018b400780c */ /* 0x000fe40000f84270 */
[----:B------:R-:W-:Y:S02]  /*6e90*/  FSEL R166, R191, -INF , !P5 ;  /* 0xff800000bfa67808 */ /* 0x000fe40006800000 */
[----:B------:R-:W-:Y:S02]  /*6ea0*/  ISETP.LT.OR P4, PT, R178, 0x19, P4 ;  /* 0x00000019b200780c */ /* 0x000fe40002781670 */
[C---:B------:R-:W-:Y:S02]  /*6eb0*/  ISETP.GT.AND P6, PT, R180.reuse, 0x8, P1 ;  /* 0x00000008b400780c */ /* 0x040fe40000fc4270 */
[----:B------:R-:W-:-:S02]  /*6ec0*/  ISETP.GT.AND P2, PT, R180, 0x9, P1 ;  /* 0x00000009b400780c */ /* 0x000fc40000f44270 */
[C---:B------:R-:W-:Y:S02]  /*6ed0*/  ISETP.GT.AND P3, PT, R180.reuse, 0x10, P1 ;  /* 0x00000010b400780c */ /* 0x040fe40000f64270 */
[----:B------:R-:W-:Y:S02]  /*6ee0*/  ISETP.GT.AND P5, PT, R180, 0x11, P1 ;  /* 0x00000011b400780c */ /* 0x000fe40000fa4270 */
[----:B0-----:R-:W-:Y:S02]  /*6ef0*/  FSEL R168, R196, -INF , !P4 ;  /* 0xff800000c4a87808 */ /* 0x001fe40006000000 */
[----:B------:R-:W-:Y:S02]  /*6f00*/  ISETP.GT.AND P4, PT, R180, 0x29, P1 ;  /* 0x00000029b400780c */ /* 0x000fe40000f84270 */
[C---:B------:R-:W-:Y:S02]  /*6f10*/  ISETP.LT.OR P6, PT, R178.reuse, 0x9, P6 ;  /* 0x00000009b200780c */ /* 0x040fe400037c1670 */
[----:B------:R-:W-:-:S02]  /*6f20*/  ISETP.LT.OR P2, PT, R178, 0xa, P2 ;  /* 0x0000000ab200780c */ /* 0x000fc40001741670 */
[C---:B------:R-:W-:Y:S02]  /*6f30*/  ISETP.LT.OR P3, PT, R178.reuse, 0x11, P3 ;  /* 0x00000011b200780c */ /* 0x040fe40001f61670 */
[C---:B------:R-:W-:Y:S02]  /*6f40*/  ISETP.LT.OR P5, PT, R178.reuse, 0x12, P5 ;  /* 0x00000012b200780c */ /* 0x040fe40002fa1670 */
[----:B------:R-:W-:Y:S02]  /*6f50*/  ISETP.LT.OR P4, PT, R178, 0x2a, P4 ;  /* 0x0000002ab200780c */ /* 0x000fe40002781670 */
[----:B------:R-:W-:Y:S02]  /*6f60*/  FSEL R193, R193, -INF , !P6 ;  /* 0xff800000c1c17808 */ /* 0x000fe40007000000 */
[----:B------:R-:W-:Y:S02]  /*6f70*/  FSEL R192, R192, -INF , !P2 ;  /* 0xff800000c0c07808 */ /* 0x000fe40005000000 */
[----:B-1----:R-:W-:-:S02]  /*6f80*/  FSEL R165, R194, -INF , !P3 ;  /* 0xff800000c2a57808 */ /* 0x002fc40005800000 */
[----:B------:R-:W-:Y:S02]  /*6f90*/  FSEL R167, R195, -INF , !P5 ;  /* 0xff800000c3a77808 */ /* 0x000fe40006800000 */
[C---:B------:R-:W-:Y:S02]  /*6fa0*/  ISETP.GT.AND P6, PT, R180.reuse, 0x19, P1 ;  /* 0x00000019b400780c */ /* 0x040fe40000fc4270 */
[C---:B------:R-:W-:Y:S02]  /*6fb0*/  ISETP.GT.AND P2, PT, R180.reuse, 0x20, P1 ;  /* 0x00000020b400780c */ /* 0x040fe40000f44270 */
[C---:B------:R-:W-:Y:S02]  /*6fc0*/  ISETP.GT.AND P3, PT, R180.reuse, 0x21, P1 ;  /* 0x00000021b400780c */ /* 0x040fe40000f64270 */
[----:B------:R-:W-:Y:S02]  /*6fd0*/  ISETP.GT.AND P5, PT, R180, 0x28, P1 ;  /* 0x00000028b400780c */ /* 0x000fe40000fa4270 */
[----:B------:R-:W-:-:S02]  /*6fe0*/  FSEL R173, R173, -INF , !P4 ;  /* 0xff800000adad7808 */ /* 0x000fc40006000000 */
[----:B------:R-:W-:Y:S02]  /*6ff0*/  PLOP3.LUT P4, PT, PT, PT, UP0, 0x40, 0x0 ;  /* 0x000000000000781c */ /* 0x000fe40003f8e808 */
[C---:B------:R-:W-:Y:S02]  /*7000*/  ISETP.LT.OR P6, PT, R178.reuse, 0x1a, P6 ;  /* 0x0000001ab200780c */ /* 0x040fe400037c1670 */
[C---:B------:R-:W-:Y:S02]  /*7010*/  ISETP.LT.OR P2, PT, R178.reuse, 0x21, P2 ;  /* 0x00000021b200780c */ /* 0x040fe40001741670 */
[C---:B------:R-:W-:Y:S02]  /*7020*/  ISETP.LT.OR P3, PT, R178.reuse, 0x22, P3 ;  /* 0x00000022b200780c */ /* 0x040fe40001f61670 */
[----:B------:R-:W-:Y:S02]  /*7030*/  ISETP.LT.OR P5, PT, R178, 0x29, P5 ;  /* 0x00000029b200780c */ /* 0x000fe40002fa1670 */
[----:B------:R-:W-:-:S02]  /*7040*/  FSEL R169, R197, -INF , !P6 ;  /* 0xff800000c5a97808 */ /* 0x000fc40007000000 */
[----:B------:R-:W-:Y:S02]  /*7050*/  FSEL R170, R198, -INF , !P2 ;  /* 0xff800000c6aa7808 */ /* 0x000fe40005000000 */
[----:B------:R-:W-:Y:S02]  /*7060*/  FSEL R171, R199, -INF , !P3 ;  /* 0xff800000c7ab7808 */ /* 0x000fe40005800000 */
[----:B------:R-:W-:Y:S02]  /*7070*/  FSEL R172, R172, -INF , !P5 ;  /* 0xff800000acac7808 */ /* 0x000fe40006800000 */
[C---:B------:R-:W-:Y:S02]  /*7080*/  ISETP.GT.AND P6, PT, R180.reuse, 0x30, P1 ;  /* 0x00000030b400780c */ /* 0x040fe40000fc4270 */
[C---:B------:R-:W-:Y:S02]  /*7090*/  ISETP.GT.AND P2, PT, R180.reuse, 0x31, P1 ;  /* 0x00000031b400780c */ /* 0x040fe40000f44270 */
[----:B------:R-:W-:-:S02]  /*70a0*/  ISETP.GT.AND P3, PT, R180, 0x38, P1 ;  /* 0x00000038b400780c */ /* 0x000fc40000f64270 */
[----:B------:R-:W-:Y:S01]  /*70b0*/  ISETP.GT.AND P5, PT, R180, 0x39, P1 ;  /* 0x00000039b400780c */ /* 0x000fe20000fa4270 */
[--C-:B--2---:R-:W-:Y:S01]  /*70c0*/  IMAD.IADD R180, R183, 0x1, R10.reuse ;  /* 0x00000001b7b47824 */ /* 0x104fe200078e020a */
[C---:B------:R-:W-:Y:S02]  /*70d0*/  ISETP.LT.OR P6, PT, R178.reuse, 0x31, P6 ;  /* 0x00000031b200780c */ /* 0x040fe400037c1670 */
[C---:B------:R-:W-:Y:S02]  /*70e0*/  ISETP.LT.OR P2, PT, R178.reuse, 0x32, P2 ;  /* 0x00000032b200780c */ /* 0x040fe40001741670 */
[C---:B------:R-:W-:Y:S02]  /*70f0*/  ISETP.LT.OR P3, PT, R178.reuse, 0x39, P3 ;  /* 0x00000039b200780c */ /* 0x040fe40001f61670 */
[----:B------:R-:W-:Y:S01]  /*7100*/  ISETP.LT.OR P5, PT, R178, 0x3a, P5 ;  /* 0x0000003ab200780c */ /* 0x000fe20002fa1670 */
[----:B------:R-:W-:Y:S01]  /*7110*/  IMAD.IADD R178, R181, 0x1, R10 ;  /* 0x00000001b5b27824 */ /* 0x000fe200078e020a */
[----:B------:R-:W-:-:S02]  /*7120*/  FSEL R174, R174, -INF , !P6 ;  /* 0xff800000aeae7808 */ /* 0x000fc40007000000 */
[----:B------:R-:W-:Y:S02]  /*7130*/  FSEL R175, R175, -INF , !P2 ;  /* 0xff800000afaf7808 */ /* 0x000fe40005000000 */
[----:B------:R-:W-:Y:S02]  /*7140*/  FSEL R176, R176, -INF , !P3 ;  /* 0xff800000b0b07808 */ /* 0x000fe40005800000 */
[----:B------:R-:W-:Y:S01]  /*7150*/  FSEL R177, R177, -INF , !P5 ;  /* 0xff800000b1b17808 */ /* 0x000fe20006800000 */
[----:B------:R-:W-:Y:S06]  /*7160*/  @P4 BRA `(.L_x_1699) ;  /* 0x00000000005c4947 */ /* 0x000fec0003800000 */
        /* <DEDUP_REMOVED lines=8> */
[----:B------:R-:W0:Y:S02]  /*71f0*/  @P2 LDC.64 R10, c[0x0][0x9e8] ;  /* 0x00027a00ff0a2b82 */ /* 0x000e240000000a00 */
[----:B0-----:R-:W-:-:S05]  /*7200*/  @P2 IMAD.HI.U32 R10, R5, R10, RZ ;  /* 0x0000000a050a2227 */ /* 0x001fca00078e00ff */
[----:B------:R-:W-:-:S04]  /*7210*/  @P2 SHF.R.U32.HI R5, RZ, R11, R10 ;  /* 0x0000000bff052219 */ /* 0x000fc8000001160a */
[----:B------:R-:W-:Y:S01]  /*7220*/  LOP3.LUT R5, RZ, R5, RZ, 0x33, !PT ;  /* 0x00000005ff057212 */ /* 0x000fe200078e33ff */
[----:B------:R-:W-:Y:S06]  /*7230*/  BRA `(.L_x_1702) ;  /* 0x0000000000147947 */ /* 0x000fec0003800000 */
.L_x_1701:
[----:B------:R-:W-:-:S04]  /*7240*/  MOV R182, UR24 ;  /* 0x0000001800b67c02 */ /* 0x000fc80008000f00 */
[----:B------:R-:W-:-:S13]  /*7250*/  ISETP.NE.AND P2, PT, R182, 0x1, PT ;  /* 0x00000001b600780c */ /* 0x000fda0003f45270 */
[----:B------:R-:W0:Y:S02]  /*7260*/  @P2 LDC.64 R10, c[0x0][0x9e8] ;  /* 0x00027a00ff0a2b82 */ /* 0x000e240000000a00 */
[----:B0-----:R-:W-:-:S05]  /*7270*/  @P2 IMAD.HI.U32 R10, R5, R10, RZ ;  /* 0x0000000a050a2227 */ /* 0x001fca00078e00ff */
[----:B------:R-:W-:-:S07]  /*7280*/  @P2 SHF.R.U32.HI R5, RZ, R11, R10 ;  /* 0x0000000bff052219 */ /* 0x000fce000001160a */
.L_x_1702:
[----:B------:R-:W-:Y:S05]  /*7290*/  BSYNC B0 ;  /* 0x0000000000007941 */ /* 0x000fea0003800000 */
.L_x_1700:
[----:B------:R-:W-:-:S04]  /*72a0*/  IMAD R5, R5, R182, -R179 ;  /* 0x000000b605057224 */ /* 0x000fc800078e0ab3 */
[----:B------:R-:W-:-:S05]  /*72b0*/  IMAD.IADD R5, R5, 0x1, -R2 ;  /* 0x0000000105057824 */ /* 0x000fca00078e0a02 */
[----:B------:R-:W-:Y:S02]  /*72c0*/  VIADDMNMX R178, R5, R182, R178, PT ;  /* 0x000000b605b27246 */ /* 0x000fe400038001b2 */
[----:B------:R-:W-:-:S07]  /*72d0*/  VIMNMX R180, R180, R5, !PT ;  /* 0x00000005b4b47248 */ /* 0x000fce0007fe0100 */
.L_x_1699:
[----:B------:R-:W-:Y:S01]  /*72e0*/  FMNMX.FTZ R5, R166, R13, !PT ;  /* 0x0000000da6057209 */ /* 0x000fe20007810000 */
[----:B------:R-:W-:Y:S01]  /*72f0*/  UMOV UR10, UR23 ;  /* 0x00000017000a7c82 */ /* 0x000fe20008000000 */
[----:B------:R-:W-:Y:S01]  /*7300*/  ISETP.GT.AND P3, PT, R180, RZ, P1 ;  /* 0x000000ffb400720c */ /* 0x000fe20000f64270 */
[----:B------:R-:W-:Y:S01]  /*7310*/  IMAD.MOV R191, RZ, RZ, -R17 ;  /* 0x000000ffffbf7224 */ /* 0x000fe200078e0a11 */
[----:B------:R-:W-:Y:S02]  /*7320*/  FMNMX.FTZ R10, R164, R5, !PT ;  /* 0x00000005a40a7209 */ /* 0x000fe40007810000 */
[----:B------:R-:W-:Y:S02]  /*7330*/  ISETP.GT.AND P4, PT, R180, 0x1, P1 ;  /* 0x00000001b400780c */ /* 0x000fe40000f84270 */
[----:B------:R-:W-:Y:S02]  /*7340*/  FMNMX.FTZ R5, R193, R10, !PT ;  /* 0x0000000ac1057209 */ /* 0x000fe40007810000 */
[----:B------:R-:W-:-:S02]  /*7350*/  ISETP.LT.OR P3, PT, R178, 0x1, P3 ;  /* 0x00000001b200780c */ /* 0x000fc40001f61670 */
[----:B------:R-:W-:Y:S02]  /*7360*/  FMNMX.FTZ R10, R192, R5, !PT ;  /* 0x00000005c00a7209 */ /* 0x000fe40007810000 */
[----:B------:R-:W-:Y:S02]  /*7370*/  ISETP.GT.AND P6, PT, R180, 0x8, P1 ;  /* 0x00000008b400780c */ /* 0x000fe40000fc4270 */
[----:B------:R-:W-:Y:S02]  /*7380*/  FMNMX.FTZ R10, R165, R10, !PT ;  /* 0x0000000aa50a7209 */ /* 0x000fe40007810000 */
[----:B------:R-:W-:Y:S02]  /*7390*/  ISETP.LT.OR P4, PT, R178, 0x2, P4 ;  /* 0x00000002b200780c */ /* 0x000fe40002781670 */
[----:B------:R-:W-:Y:S02]  /*73a0*/  FMNMX.FTZ R5, R167, R10, !PT ;  /* 0x0000000aa7057209 */ /* 0x000fe40007810000 */
[----:B------:R-:W-:-:S02]  /*73b0*/  ISETP.GT.AND P2, PT, R180, 0x9, P1 ;  /* 0x00000009b400780c */ /* 0x000fc40000f44270 */
[----:B------:R-:W-:Y:S02]  /*73c0*/  FMNMX.FTZ R10, R168, R5, !PT ;  /* 0x00000005a80a7209 */ /* 0x000fe40007810000 */
[----:B------:R-:W-:Y:S02]  /*73d0*/  ISETP.LT.OR P6, PT, R178, 0x9, P6 ;  /* 0x00000009b200780c */ /* 0x000fe400037c1670 */
[----:B------:R-:W-:Y:S02]  /*73e0*/  FMNMX.FTZ R5, R169, R10, !PT ;  /* 0x0000000aa9057209 */ /* 0x000fe40007810000 */
[----:B------:R-:W-:Y:S02]  /*73f0*/  FSEL R15, R15, -INF , !P4 ;  /* 0xff8000000f0f7808 */ /* 0x000fe40006000000 */
        /* <DEDUP_REMOVED lines=9> */
[----:B------:R-:W-:Y:S02]  /*7490*/  FSEL R21, R21, -INF , !P2 ;  /* 0xff80000015157808 */ /* 0x000fe40005000000 */
[----:B------:R-:W-:Y:S02]  /*74a0*/  FMNMX.FTZ R5, R175, R10, !PT ;  /* 0x0000000aaf057209 */ /* 0x000fe40007810000 */
[----:B------:R-:W-:Y:S02]  /*74b0*/  ISETP.LT.OR P5, PT, R178, 0x11, P5 ;  /* 0x00000011b200780c */ /* 0x000fe40002fa1670 */
[----:B------:R-:W-:Y:S02]  /*74c0*/  FMNMX.FTZ R10, R176, R5, !PT ;  /* 0x00000005b00a7209 */ /* 0x000fe40007810000 */
[----:B------:R-:W-:-:S02]  /*74d0*/  ISETP.GT.AND P6, PT, R180, 0x18, P1 ;  /* 0x00000018b400780c */ /* 0x000fc40000fc4270 */
[----:B------:R-:W-:Y:S02]  /*74e0*/  FMNMX.FTZ R10, R177, R10, !PT ;  /* 0x0000000ab10a7209 */ /* 0x000fe40007810000 */
[----:B------:R-:W-:Y:S02]  /*74f0*/  ISETP.LT.OR P4, PT, R178, 0x12, P4 ;  /* 0x00000012b200780c */ /* 0x000fe40002781670 */
[----:B------:R-:W-:Y:S01]  /*7500*/  FSEL R152, R152, -INF , !P5 ;  /* 0xff80000098987808 */ /* 0x000fe20006800000 */
[----:B------:R-:W0:Y:S01]  /*7510*/  SHFL.BFLY PT, R5, R10, 0x2, 0x1f ;  /* 0x0c401f000a057f89 */ /* 0x000e2200000e0000 */
[----:B------:R-:W-:Y:S02]  /*7520*/  ISETP.GT.AND P2, PT, R180, 0x19, P1 ;  /* 0x00000019b400780c */ /* 0x000fe40000f44270 */
[----:B------:R-:W-:Y:S02]  /*7530*/  ISETP.LT.OR P6, PT, R178, 0x19, P6 ;  /* 0x00000019b200780c */ /* 0x000fe400037c1670 */
[----:B------:R-:W-:-:S02]  /*7540*/  FSEL R153, R153, -INF , !P4 ;  /* 0xff80000099997808 */ /* 0x000fc40006000000 */
[----:B------:R-:W-:Y:S02]  /*7550*/  ISETP.GT.AND P5, PT, R180, 0x21, P1 ;  /* 0x00000021b400780c */ /* 0x000fe40000fa4270 */
[----:B------:R-:W-:Y:S02]  /*7560*/  FSEL R154, R154, -INF , !P6 ;  /* 0xff8000009a9a7808 */ /* 0x000fe40007000000 */
[C---:B------:R-:W-:Y:S02]  /*7570*/  ISETP.LT.OR P2, PT, R178.reuse, 0x1a, P2 ;  /* 0x0000001ab200780c */ /* 0x040fe40001741670 */
[----:B------:R-:W-:Y:S02]  /*7580*/  ISETP.LT.OR P5, PT, R178, 0x22, P5 ;  /* 0x00000022b200780c */ /* 0x000fe40002fa1670 */
[----:B------:R-:W-:Y:S02]  /*7590*/  FSEL R155, R155, -INF , !P2 ;  /* 0xff8000009b9b7808 */ /* 0x000fe40005000000 */
[----:B------:R-:W-:-:S02]  /*75a0*/  ISETP.GT.AND P4, PT, R180, 0x28, P1 ;  /* 0x00000028b400780c */ /* 0x000fc40000f84270 */
[----:B------:R-:W-:Y:S02]  /*75b0*/  ISETP.GT.AND P6, PT, R180, 0x29, P1 ;  /* 0x00000029b400780c */ /* 0x000fe40000fc4270 */
[----:B------:R-:W-:Y:S02]  /*75c0*/  ISETP.LT.OR P4, PT, R178, 0x29, P4 ;  /* 0x00000029b200780c */ /* 0x000fe40002781670 */
[----:B------:R-:W-:Y:S02]  /*75d0*/  ISETP.GT.AND P2, PT, R180, 0x30, P1 ;  /* 0x00000030b400780c */ /* 0x000fe40000f44270 */
[----:B0-----:R-:W-:Y:S02]  /*75e0*/  FMNMX.FTZ R11, R10, R5, !PT ;  /* 0x000000050a0b7209 */ /* 0x001fe40007810000 */
[----:B------:R-:W-:Y:S02]  /*75f0*/  FSEL R158, R158, -INF , !P4 ;  /* 0xff8000009e9e7808 */ /* 0x000fe40006000000 */
[C---:B------:R-:W-:Y:S01]  /*7600*/  ISETP.LT.OR P6, PT, R178.reuse, 0x2a, P6 ;  /* 0x0000002ab200780c */ /* 0x040fe200037c1670 */
[----:B------:R-:W0:Y:S01]  /*7610*/  SHFL.BFLY PT, R182, R11, 0x1, 0x1f ;  /* 0x0c201f000bb67f89 */ /* 0x000e2200000e0000 */
[----:B------:R-:W-:-:S02]  /*7620*/  ISETP.LT.OR P2, PT, R178, 0x31, P2 ;  /* 0x00000031b200780c */ /* 0x000fc40001741670 */
[----:B------:R-:W-:Y:S02]  /*7630*/  ISETP.GT.AND P4, PT, R180, 0x38, P1 ;  /* 0x00000038b400780c */ /* 0x000fe40000f84270 */
[----:B------:R-:W-:Y:S02]  /*7640*/  FSEL R160, R160, -INF , !P2 ;  /* 0xff800000a0a07808 */ /* 0x000fe40005000000 */
[----:B------:R-:W-:Y:S02]  /*7650*/  ISETP.LT.OR P4, PT, R178, 0x39, P4 ;  /* 0x00000039b200780c */ /* 0x000fe40002781670 */
[----:B0-----:R-:W-:Y:S02]  /*7660*/  FMNMX.FTZ R5, R11, R182, !PT ;  /* 0x000000b60b057209 */ /* 0x001fe40007810000 */
[----:B------:R-:W-:Y:S02]  /*7670*/  FSEL R11, R6, -INF , !P3 ;  /* 0xff800000060b7808 */ /* 0x000fe40005800000 */
[----:B------:R-:W-:Y:S01]  /*7680*/  ISETP.GT.AND P3, PT, R180, 0x20, P1 ;  /* 0x00000020b400780c */ /* 0x000fe20000f64270 */
[----:B------:R-:W-:Y:S01]  /*7690*/  FMUL.FTZ R181, R5, UR10 ;  /* 0x0000000a05b57c20 */ /* 0x000fe20008410000 */
[----:B------:R-:W-:-:S02]  /*76a0*/  FMNMX.FTZ R6, R11, R14, !PT ;  /* 0x0000000e0b067209 */ /* 0x000fc40007810000 */
[----:B------:R-:W-:Y:S02]  /*76b0*/  ISETP.LT.OR P3, PT, R178, 0x21, P3 ;  /* 0x00000021b200780c */ /* 0x000fe40001f61670 */
[----:B------:R-:W-:Y:S02]  /*76c0*/  FMNMX.FTZ R179, R15, R6, !PT ;  /* 0x000000060fb37209 */ /* 0x000fe40007810000 */
[----:B------:R-:W-:Y:S02]  /*76d0*/  FSEL R156, R156, -INF , !P3 ;  /* 0xff8000009c9c7808 */ /* 0x000fe40005800000 */
[----:B------:R-:W-:Y:S02]  /*76e0*/  FMNMX.FTZ R6, R20, R179, !PT ;  /* 0x000000b314067209 */ /* 0x000fe40007810000 */
[----:B------:R-:W-:Y:S02]  /*76f0*/  FSETP.NEU.FTZ.AND P3, PT, R5, -INF , PT ;  /* 0xff8000000500780b */ /* 0x000fe40003f7d000 */
[----:B------:R-:W-:-:S02]  /*7700*/  FMNMX.FTZ R179, R21, R6, !PT ;  /* 0x0000000615b37209 */ /* 0x000fc40007810000 */
[----:B------:R-:W-:Y:S02]  /*7710*/  FSEL R181, R181, RZ, P3 ;  /* 0x000000ffb5b57208 */ /* 0x000fe40001800000 */
[----:B------:R-:W-:-:S03]  /*7720*/  FMNMX.FTZ R6, R152, R179, !PT ;  /* 0x000000b398067209 */ /* 0x000fc60007810000 */
[--C-:B------:R-:W-:Y:S01]  /*7730*/  FFMA.FTZ R10, R166, UR10, -R181.reuse ;  /* 0x0000000aa60a7c23 */ /* 0x100fe200080108b5 */
[----:B------:R-:W-:Y:S01]  /*7740*/  FMNMX.FTZ R179, R153, R6, !PT ;  /* 0x0000000699b37209 */ /* 0x000fe20007810000 */
[--C-:B------:R-:W-:Y:S01]  /*7750*/  FFMA.FTZ R173, R173, UR10, -R181.reuse ;  /* 0x0000000aadad7c23 */ /* 0x100fe200080108b5 */
[----:B------:R-:W-:Y:S01]  /*7760*/  FSEL R166, R162, -INF , !P4 ;  /* 0xff800000a2a67808 */ /* 0x000fe20006000000 */
[----:B------:R-:W-:Y:S01]  /*7770*/  FFMA.FTZ R162, R192, UR10, -R181 ;  /* 0x0000000ac0a27c23 */ /* 0x000fe200080108b5 */
[----:B------:R-:W-:Y:S01]  /*7780*/  FMNMX.FTZ R6, R154, R179, !PT ;  /* 0x000000b39a067209 */ /* 0x000fe20007810000 */
[----:B------:R-:W-:Y:S01]  /*7790*/  MUFU.EX2 R10, R10 ;  /* 0x0000000a000a7308 */ /* 0x000fe20000000800 */
[----:B------:R-:W-:Y:S02]  /*77a0*/  FSEL R179, R157, -INF , !P5 ;  /* 0xff8000009db37808 */ /* 0x000fe40006800000 */
[----:B------:R-:W-:Y:S02]  /*77b0*/  FMNMX.FTZ R157, R155, R6, !PT ;  /* 0x000000069b9d7209 */ /* 0x000fe40007810000 */
[----:B------:R-:W-:-:S02]  /*77c0*/  ISETP.GT.AND P5, PT, R180, 0x31, P1 ;  /* 0x00000031b400780c */ /* 0x000fc40000fa4270 */
[----:B------:R-:W-:Y:S01]  /*77d0*/  FMNMX.FTZ R6, R156, R157, !PT ;  /* 0x0000009d9c067209 */ /* 0x000fe20007810000 */
[--C-:B------:R-:W-:Y:S01]  /*77e0*/  FFMA.FTZ R157, R164, UR10, -R181.reuse ;  /* 0x0000000aa49d7c23 */ /* 0x100fe200080108b5 */
[----:B------:R-:W-:Y:S01]  /*77f0*/  FSEL R164, R159, -INF , !P6 ;  /* 0xff8000009fa47808 */ /* 0x000fe20007000000 */
[----:B------:R-:W-:Y:S01]  /*7800*/  FFMA.FTZ R159, R193, UR10, -R181 ;  /* 0x0000000ac19f7c23 */ /* 0x000fe200080108b5 */
[----:B------:R-:W-:Y:S01]  /*7810*/  FMNMX.FTZ R183, R179, R6, !PT ;  /* 0x00000006b3b77209 */ /* 0x000fe20007810000 */
[----:B------:R-:W-:Y:S01]  /*7820*/  MUFU.EX2 R162, R162 ;  /* 0x000000a200a27308 */ /* 0x000fe20000000800 */
[----:B------:R-:W-:Y:S02]  /*7830*/  ISETP.LT.OR P5, PT, R178, 0x32, P5 ;  /* 0x00000032b200780c */ /* 0x000fe40002fa1670 */
[----:B------:R-:W-:Y:S02]  /*7840*/  FMNMX.FTZ R183, R158, R183, !PT ;  /* 0x000000b79eb77209 */ /* 0x000fe40007810000 */
[----:B------:R-:W-:-:S02]  /*7850*/  ISETP.GT.AND P1, PT, R180, 0x39, P1 ;  /* 0x00000039b400780c */ /* 0x000fc40000f24270 */
[----:B------:R-:W-:Y:S01]  /*7860*/  FMNMX.FTZ R183, R164, R183, !PT ;  /* 0x000000b7a4b77209 */ /* 0x000fe20007810000 */
[----:B------:R-:W-:Y:S01]  /*7870*/  MUFU.EX2 R157, R157 ;  /* 0x0000009d009d7308 */ /* 0x000fe20000000800 */
[----:B------:R-:W-:Y:S02]  /*7880*/  FSEL R161, R161, -INF , !P5 ;  /* 0xff800000a1a17808 */ /* 0x000fe40006800000 */
[----:B------:R-:W-:Y:S02]  /*7890*/  FMNMX.FTZ R6, R160, R183, !PT ;  /* 0x000000b7a0067209 */ /* 0x000fe40007810000 */
[----:B------:R-:W-:Y:S01]  /*78a0*/  ISETP.LT.OR P1, PT, R178, 0x3a, P1 ;  /* 0x0000003ab200780c */ /* 0x000fe20000f21670 */
[--C-:B------:R-:W-:Y:S01]  /*78b0*/  FFMA.FTZ R178, R167, UR10, -R181.reuse ;  /* 0x0000000aa7b27c23 */ /* 0x100fe200080108b5 */
[----:B------:R-:W-:Y:S01]  /*78c0*/  FMNMX.FTZ R183, R161, R6, !PT ;  /* 0x00000006a1b77209 */ /* 0x000fe20007810000 */
[----:B------:R-:W-:Y:S01]  /*78d0*/  MUFU.EX2 R159, R159 ;  /* 0x0000009f009f7308 */ /* 0x000fe20000000800 */
[----:B------:R-:W-:Y:S01]  /*78e0*/  FSEL R180, R163, -INF , !P1 ;  /* 0xff800000a3b47808 */ /* 0x000fe20004800000 */
[--C-:B------:R-:W-:Y:S01]  /*78f0*/  FFMA.FTZ R163, R165, UR10, -R181.reuse ;  /* 0x0000000aa5a37c23 */ /* 0x100fe200080108b5 */
[----:B------:R-:W-:Y:S01]  /*7900*/  FMNMX.FTZ R183, R166, R183, !PT ;  /* 0x000000b7a6b77209 */ /* 0x000fe20007810000 */
[--C-:B------:R-:W-:Y:S01]  /*7910*/  FFMA.FTZ R165, R168, UR10, -R181.reuse ;  /* 0x0000000aa8a57c23 */ /* 0x100fe200080108b5 */
[--C-:B------:R-:W-:Y:S01]  /*7920*/  FFMA.FTZ R168, R169, UR10, -R181.reuse ;  /* 0x0000000aa9a87c23 */ /* 0x100fe200080108b5 */
[--C-:B------:R-:W-:Y:S01]  /*7930*/  FFMA.FTZ R169, R172, UR10, -R181.reuse ;  /* 0x0000000aaca97c23 */ /* 0x100fe200080108b5 */
[----:B------:R-:W-:Y:S01]  /*7940*/  FMNMX.FTZ R183, R180, R183, !PT ;  /* 0x000000b7b4b77209 */ /* 0x000fe20007810000 */
[----:B------:R-:W-:Y:S01]  /*7950*/  MUFU.EX2 R163, R163 ;  /* 0x000000a300a37308 */ /* 0x000fe20000000800 */
[----:B------:R-:W-:Y:S01]  /*7960*/  FSEL R172, R5, RZ, P3 ;  /* 0x000000ff05ac7208 */ /* 0x000fe20001800000 */
[--C-:B------:R-:W-:Y:S01]  /*7970*/  FFMA.FTZ R167, R170, UR10, -R181.reuse ;  /* 0x0000000aaaa77c23 */ /* 0x100fe200080108b5 */
[--C-:B------:R-:W-:Y:S01]  /*7980*/  FFMA.FTZ R170, R171, UR10, -R181.reuse ;  /* 0x0000000aabaa7c23 */ /* 0x100fe200080108b5 */
[----:B------:R-:W0:Y:S01]  /*7990*/  SHFL.BFLY PT, R6, R183, 0x2, 0x1f ;  /* 0x0c401f00b7067f89 */ /* 0x000e2200000e0000 */
[----:B------:R-:W-:Y:S01]  /*79a0*/  FFMA.FTZ R171, R174, UR10, -R181 ;  /* 0x0000000aaeab7c23 */ /* 0x000fe200080108b5 */
[----:B------:R-:W-:Y:S01]  /*79b0*/  FADD.FTZ R13, -R172, R13 ;  /* 0x0000000dac0d7221 */ /* 0x000fe20000010100 */
[--C-:B------:R-:W-:Y:S01]  /*79c0*/  FFMA.FTZ R174, R175, UR10, -R181.reuse ;  /* 0x0000000aafae7c23 */ /* 0x100fe200080108b5 */
[----:B------:R-:W-:Y:S01]  /*79d0*/  MUFU.EX2 R178, R178 ;  /* 0x000000b200b27308 */ /* 0x000fe20000000800 */
[--C-:B------:R-:W-:Y:S01]  /*79e0*/  FFMA.FTZ R175, R176, UR10, -R181.reuse ;  /* 0x0000000ab0af7c23 */ /* 0x100fe200080108b5 */
[----:B------:R-:W-:Y:S01]  /*79f0*/  FMUL.FTZ R13, R13, UR10 ;  /* 0x0000000a0d0d7c20 */ /* 0x000fe20008410000 */
[----:B------:R-:W-:Y:S01]  /*7a00*/  FFMA.FTZ R176, R177, UR10, -R181 ;  /* 0x0000000ab1b07c23 */ /* 0x000fe200080108b5 */
[----:B------:R-:W-:-:S04]  /*7a10*/  ISETP.NE.AND P1, PT, R2, R191, PT ;  /* 0x000000bf0200720c */ /* 0x000fc80003f25270 */
[----:B------:R-:W1:Y:S08]  /*7a20*/  MUFU.EX2 R13, R13 ;  /* 0x0000000d000d7308 */ /* 0x000e700000000800 */
[----:B------:R-:W2:Y:S01]  /*7a30*/  MUFU.EX2 R165, R165 ;  /* 0x000000a500a57308 */ /* 0x000ea20000000800 */
[----:B0-----:R-:W-:-:S07]  /*7a40*/  FMNMX.FTZ R6, R183, R6, !PT ;  /* 0x00000006b7067209 */ /* 0x001fce0007810000 */
[----:B------:R-:W0:Y:S01]  /*7a50*/  MUFU.EX2 R168, R168 ;  /* 0x000000a800a87308 */ /* 0x000e220000000800 */
[----:B------:R-:W3:Y:S01]  /*7a60*/  SHFL.BFLY PT, R183, R6, 0x1, 0x1f ;  /* 0x0c201f0006b77f89 */ /* 0x000ee200000e0000 */
[----:B-1----:R-:W-:Y:S01]  /*7a70*/  FFMA.FTZ R182, R13, R3, R10 ;  /* 0x000000030db67223 */ /* 0x002fe2000001000a */
[-C--:B------:R-:W-:Y:S01]  /*7a80*/  FMUL.FTZ R24, R24, R13.reuse ;  /* 0x0000000d18187220 */ /* 0x080fe20000410000 */
[-C--:B------:R-:W-:Y:S01]  /*7a90*/  FMUL.FTZ R25, R25, R13.reuse ;  /* 0x0000000d19197220 */ /* 0x080fe20000410000 */
[-C--:B------:R-:W-:Y:S01]  /*7aa0*/  FMUL.FTZ R28, R28, R13.reuse ;  /* 0x0000000d1c1c7220 */ /* 0x080fe20000410000 */
[----:B------:R-:W-:Y:S01]  /*7ab0*/  FADD.FTZ R182, R157, R182 ;  /* 0x000000b69db67221 */ /* 0x000fe20000010000 */
[-C--:B------:R-:W-:Y:S01]  /*7ac0*/  FMUL.FTZ R29, R29, R13.reuse ;  /* 0x0000000d1d1d7220 */ /* 0x080fe20000410000 */
[----:B------:R-:W-:Y:S01]  /*7ad0*/  MUFU.EX2 R172, R173 ;  /* 0x000000ad00ac7308 */ /* 0x000fe20000000800 */
[-C--:B------:R-:W-:Y:S01]  /*7ae0*/  FMUL.FTZ R32, R32, R13.reuse ;  /* 0x0000000d20207220 */ /* 0x080fe20000410000 */
[----:B------:R-:W-:Y:S01]  /*7af0*/  FADD.FTZ R177, R159, R182 ;  /* 0x000000b69fb17221 */ /* 0x000fe20000010000 */
[-C--:B------:R-:W-:Y:S01]  /*7b00*/  FMUL.FTZ R33, R33, R13.reuse ;  /* 0x0000000d21217220 */ /* 0x080fe20000410000 */
[-C--:B------:R-:W-:Y:S01]  /*7b10*/  FMUL.FTZ R36, R36, R13.reuse ;  /* 0x0000000d24247220 */ /* 0x080fe20000410000 */
[-C--:B------:R-:W-:Y:S01]  /*7b20*/  FMUL.FTZ R37, R37, R13.reuse ;  /* 0x0000000d25257220 */ /* 0x080fe20000410000 */
[----:B------:R-:W-:Y:S01]  /*7b30*/  FADD.FTZ R182, R162, R177 ;  /* 0x000000b1a2b67221 */ /* 0x000fe20000010000 */
[----:B------:R-:W-:Y:S01]  /*7b40*/  IMAD.U32 R177, RZ, RZ, UR27 ;  /* 0x0000001bffb17e24 */ /* 0x000fe2000f8e00ff */
[----:B------:R1:W-:Y:S01]  /*7b50*/  MUFU.EX2 R173, R175 ;  /* 0x000000af00ad7308 */ /* 0x0003e20000000800 */
[----:B------:R-:W-:Y:S01]  /*7b60*/  FMUL.FTZ R40, R40, R13 ;  /* 0x0000000d28287220 */ /* 0x000fe20000410000 */
[----:B------:R-:W-:Y:S01]  /*7b70*/  FADD.FTZ R181, R163, R182 ;  /* 0x000000b6a3b57221 */ /* 0x000fe20000010000 */
[----:B------:R-:W-:-:S02]  /*7b80*/  @!P1 IMAD R177, R177, 0x40, R16 ;  /* 0x00000040b1b19824 */ /* 0x000fc400078e0210 */
[-C--:B------:R-:W-:Y:S01]  /*7b90*/  FMUL.FTZ R41, R41, R13.reuse ;  /* 0x0000000d29297220 */ /* 0x080fe20000410000 */
[-C--:B------:R-:W-:Y:S01]  /*7ba0*/  FMUL.FTZ R44, R44, R13.reuse ;  /* 0x0000000d2c2c7220 */ /* 0x080fe20000410000 */
[-C--:B------:R-:W-:Y:S01]  /*7bb0*/  FMUL.FTZ R45, R45, R13.reuse ;  /* 0x0000000d2d2d7220 */ /* 0x080fe20000410000 */
[----:B------:R-:W-:Y:S01]  /*7bc0*/  FMUL.FTZ R48, R48, R13 ;  /* 0x0000000d30307220 */ /* 0x000fe20000410000 */
[----:B------:R-:W4:Y:S01]  /*7bd0*/  MUFU.EX2 R167, R167 ;  /* 0x000000a700a77308 */ /* 0x000f220000000800 */
[----:B---3--:R-:W-:Y:S01]  /*7be0*/  FMNMX.FTZ R6, R6, R183, !PT ;  /* 0x000000b706067209 */ /* 0x008fe20007810000 */
[-C--:B------:R-:W-:Y:S01]  /*7bf0*/  FMUL.FTZ R49, R49, R13.reuse ;  /* 0x0000000d31317220 */ /* 0x080fe20000410000 */
[----:B------:R-:W-:Y:S01]  /*7c00*/  @!P1 LEA R177, R177, UR42, 0x2 ;  /* 0x0000002ab1b19c11 */ /* 0x000fe2000f8e10ff */
[-C--:B------:R-:W-:Y:S01]  /*7c10*/  FMUL.FTZ R52, R52, R13.reuse ;  /* 0x0000000d34347220 */ /* 0x080fe20000410000 */
[C---:B------:R-:W-:Y:S01]  /*7c20*/  FSETP.NEU.FTZ.AND P2, PT, R6.reuse, -INF , PT ;  /* 0xff8000000600780b */ /* 0x040fe20003f5d000 */
[C---:B------:R-:W-:Y:S01]  /*7c30*/  FMUL.FTZ R3, R6.reuse, UR10 ;  /* 0x0000000a06037c20 */ /* 0x040fe20008410000 */
[-C--:B------:R-:W-:Y:S01]  /*7c40*/  FMUL.FTZ R53, R53, R13.reuse ;  /* 0x0000000d35357220 */ /* 0x080fe20000410000 */
[----:B------:R-:W3:Y:S01]  /*7c50*/  MUFU.EX2 R170, R170 ;  /* 0x000000aa00aa7308 */ /* 0x000ee20000000800 */
[----:B-1----:R-:W-:Y:S01]  /*7c60*/  FSEL R175, R6, RZ, P2 ;  /* 0x000000ff06af7208 */ /* 0x002fe20001000000 */
[----:B------:R1:W-:Y:S01]  /*7c70*/  @!P1 STS [R177+0x28800], R13 ;  /* 0x0288000db1009388 */ /* 0x0003e20000000800 */
[----:B------:R-:W-:Y:S01]  /*7c80*/  FSEL R3, R3, RZ, P2 ;  /* 0x000000ff03037208 */ /* 0x000fe20001000000 */
[-C--:B------:R-:W-:Y:S01]  /*7c90*/  FMUL.FTZ R56, R56, R13.reuse ;  /* 0x0000000d38387220 */ /* 0x080fe20000410000 */
[-C--:B------:R-:W-:Y:S01]  /*7ca0*/  FMUL.FTZ R57, R57, R13.reuse ;  /* 0x0000000d39397220 */ /* 0x080fe20000410000 */
[----:B------:R-:W-:Y:S01]  /*7cb0*/  FADD.FTZ R175, -R175, R14 ;  /* 0x0000000eafaf7221 */ /* 0x000fe20000010100 */
[----:B------:R-:W-:Y:S01]  /*7cc0*/  FADD.FTZ R14, R178, R181 ;  /* 0x000000b5b20e7221 */ /* 0x000fe20000010000 */
[----:B------:R-:W5:Y:S01]  /*7cd0*/  MUFU.EX2 R169, R169 ;  /* 0x000000a900a97308 */ /* 0x000f620000000800 */
[--C-:B------:R-:W-:Y:S01]  /*7ce0*/  FFMA.FTZ R182, R15, UR10, -R3.reuse ;  /* 0x0000000a0fb67c23 */ /* 0x100fe20008010803 */
[--C-:B------:R-:W-:Y:S01]  /*7cf0*/  FFMA.FTZ R11, R11, UR10, -R3.reuse ;  /* 0x0000000a0b0b7c23 */ /* 0x100fe20008010803 */
[----:B--2---:R-:W-:Y:S01]  /*7d00*/  FADD.FTZ R15, R165, R14 ;  /* 0x0000000ea50f7221 */ /* 0x004fe20000010000 */
[----:B------:R-:W-:Y:S01]  /*7d10*/  FMUL.FTZ R14, R175, UR10 ;  /* 0x0000000aaf0e7c20 */ /* 0x000fe20008410000 */
[--C-:B------:R-:W-:Y:S01]  /*7d20*/  FFMA.FTZ R175, R152, UR10, -R3.reuse ;  /* 0x0000000a98af7c23 */ /* 0x100fe20008010803 */
[----:B------:R-:W-:Y:S01]  /*7d30*/  FFMA.FTZ R181, R20, UR10, -R3 ;  /* 0x0000000a14b57c23 */ /* 0x000fe20008010803 */
[----:B0-----:R-:W-:Y:S01]  /*7d40*/  FADD.FTZ R152, R168, R15 ;  /* 0x0000000fa8987221 */ /* 0x001fe20000010000 */
[----:B------:R-:W0:Y:S01]  /*7d50*/  MUFU.EX2 R171, R171 ;  /* 0x000000ab00ab7308 */ /* 0x000e220000000800 */
[--C-:B------:R-:W-:Y:S01]  /*7d60*/  FFMA.FTZ R20, R21, UR10, -R3.reuse ;  /* 0x0000000a15147c23 */ /* 0x100fe20008010803 */
[--C-:B------:R-:W-:Y:S01]  /*7d70*/  FFMA.FTZ R153, R153, UR10, -R3.reuse ;  /* 0x0000000a99997c23 */ /* 0x100fe20008010803 */
[----:B----4-:R-:W-:Y:S01]  /*7d80*/  FADD.FTZ R15, R167, R152 ;  /* 0x00000098a70f7221 */ /* 0x010fe20000010000 */
[--C-:B------:R-:W-:Y:S01]  /*7d90*/  FFMA.FTZ R183, R154, UR10, -R3.reuse ;  /* 0x0000000a9ab77c23 */ /* 0x100fe20008010803 */
[--C-:B------:R-:W-:Y:S01]  /*7da0*/  FFMA.FTZ R191, R155, UR10, -R3.reuse ;  /* 0x0000000a9bbf7c23 */ /* 0x100fe20008010803 */
[----:B------:R-:W-:Y:S01]  /*7db0*/  FFMA.FTZ R192, R156, UR10, -R3 ;  /* 0x0000000a9cc07c23 */ /* 0x000fe20008010803 */
[----:B---3--:R-:W-:Y:S01]  /*7dc0*/  FADD.FTZ R152, R170, R15 ;  /* 0x0000000faa987221 */ /* 0x008fe20000010000 */
[----:B------:R-:W2:Y:S01]  /*7dd0*/  MUFU.EX2 R174, R174 ;  /* 0x000000ae00ae7308 */ /* 0x000ea20000000800 */
[--C-:B------:R-:W-:Y:S01]  /*7de0*/  FFMA.FTZ R179, R179, UR10, -R3.reuse ;  /* 0x0000000ab3b37c23 */ /* 0x100fe20008010803 */
[--C-:B------:R-:W-:Y:S01]  /*7df0*/  FFMA.FTZ R193, R158, UR10, -R3.reuse ;  /* 0x0000000a9ec17c23 */ /* 0x100fe20008010803 */
[----:B-----5:R-:W-:Y:S01]  /*7e00*/  FADD.FTZ R195, R169, R152 ;  /* 0x00000098a9c37221 */ /* 0x020fe20000010000 */
[--C-:B------:R-:W-:Y:S01]  /*7e10*/  FFMA.FTZ R194, R164, UR10, -R3.reuse ;  /* 0x0000000aa4c27c23 */ /* 0x100fe20008010803 */
[--C-:B------:R-:W-:Y:S01]  /*7e20*/  FFMA.FTZ R21, R160, UR10, -R3.reuse ;  /* 0x0000000aa0157c23 */ /* 0x100fe20008010803 */
[----:B------:R-:W-:Y:S01]  /*7e30*/  FFMA.FTZ R161, R161, UR10, -R3 ;  /* 0x0000000aa1a17c23 */ /* 0x000fe20008010803 */
[----:B------:R-:W-:Y:S01]  /*7e40*/  FADD.FTZ R152, R172, R195 ;  /* 0x000000c3ac987221 */ /* 0x000fe20000010000 */
[----:B------:R-:W-:Y:S01]  /*7e50*/  MUFU.EX2 R11, R11 ;  /* 0x0000000b000b7308 */ /* 0x000fe20000000800 */
[--C-:B------:R-:W-:Y:S01]  /*7e60*/  FFMA.FTZ R15, R166, UR10, -R3.reuse ;  /* 0x0000000aa60f7c23 */ /* 0x100fe20008010803 */
[----:B------:R-:W-:Y:S01]  /*7e70*/  FFMA.FTZ R180, R180, UR10, -R3 ;  /* 0x0000000ab4b47c23 */ /* 0x000fe20008010803 */
[----:B0-----:R-:W-:Y:S01]  /*7e80*/  FADD.FTZ R3, R171, R152 ;  /* 0x00000098ab037221 */ /* 0x001fe20000010000 */
[----:B------:R-:W-:Y:S01]  /*7e90*/  F2FP.BF16.F32.PACK_AB R152, R157, R10 ;  /* 0x0000000a9d98723e */ /* 0x000fe200000010ff */
[----:B------:R-:W-:Y:S01]  /*7ea0*/  FMUL.FTZ R60, R60, R13 ;  /* 0x0000000d3c3c7220 */ /* 0x000fe20000410000 */
[----:B------:R-:W-:Y:S01]  /*7eb0*/  F2FP.BF16.F32.PACK_AB R154, R162, R159 ;  /* 0x0000009fa29a723e */ /* 0x000fe200000010ff */
[----:B------:R-:W-:Y:S01]  /*7ec0*/  FMUL.FTZ R61, R61, R13 ;  /* 0x0000000d3d3d7220 */ /* 0x000fe20000410000 */
[----:B------:R-:W0:Y:S01]  /*7ed0*/  MUFU.EX2 R14, R14 ;  /* 0x0000000e000e7308 */ /* 0x000e220000000800 */
[----:B--2---:R-:W-:Y:S01]  /*7ee0*/  FADD.FTZ R10, R174, R3 ;  /* 0x00000003ae0a7221 */ /* 0x004fe20000010000 */
[----:B------:R-:W-:Y:S01]  /*7ef0*/  F2FP.BF16.F32.PACK_AB R158, R168, R165 ;  /* 0x000000a5a89e723e */ /* 0x000fe200000010ff */
[----:B------:R-:W-:Y:S01]  /*7f00*/  FMUL.FTZ R64, R64, R13 ;  /* 0x0000000d40407220 */ /* 0x000fe20000410000 */
[----:B------:R-:W-:Y:S01]  /*7f10*/  F2FP.BF16.F32.PACK_AB R156, R178, R163 ;  /* 0x000000a3b29c723e */ /* 0x000fe200000010ff */
[----:B------:R-:W-:Y:S01]  /*7f20*/  FADD.FTZ R3, R173, R10 ;  /* 0x0000000aad037221 */ /* 0x000fe20000010000 */
[----:B------:R-:W-:Y:S01]  /*7f30*/  F2FP.BF16.F32.PACK_AB R160, R170, R167 ;  /* 0x000000a7aaa0723e */ /* 0x000fe200000010ff */
[----:B------:R-:W-:Y:S01]  /*7f40*/  FMUL.FTZ R65, R65, R13 ;  /* 0x0000000d41417220 */ /* 0x000fe20000410000 */
[----:B------:R-:W2:Y:S01]  /*7f50*/  MUFU.EX2 R182, R182 ;  /* 0x000000b600b67308 */ /* 0x000ea20000000800 */
[----:B------:R-:W-:Y:S01]  /*7f60*/  F2FP.BF16.F32.PACK_AB R162, R172, R169 ;  /* 0x000000a9aca2723e */ /* 0x000fe200000010ff */
[----:B------:R-:W-:Y:S01]  /*7f70*/  FMUL.FTZ R68, R68, R13 ;  /* 0x0000000d44447220 */ /* 0x000fe20000410000 */
[----:B------:R-:W-:Y:S01]  /*7f80*/  F2FP.BF16.F32.PACK_AB R164, R174, R171 ;  /* 0x000000abaea4723e */ /* 0x000fe200000010ff */
[-C--:B------:R-:W-:Y:S01]  /*7f90*/  FMUL.FTZ R69, R69, R13.reuse ;  /* 0x0000000d45457220 */ /* 0x080fe20000410000 */
[-C--:B------:R-:W-:Y:S01]  /*7fa0*/  FMUL.FTZ R72, R72, R13.reuse ;  /* 0x0000000d48487220 */ /* 0x080fe20000410000 */
[-C--:B------:R-:W-:Y:S01]  /*7fb0*/  FMUL.FTZ R73, R73, R13.reuse ;  /* 0x0000000d49497220 */ /* 0x080fe20000410000 */
[-C--:B------:R-:W-:Y:S01]  /*7fc0*/  FMUL.FTZ R76, R76, R13.reuse ;  /* 0x0000000d4c4c7220 */ /* 0x080fe20000410000 */
[----:B------:R-:W3:Y:S01]  /*7fd0*/  MUFU.EX2 R155, R181 ;  /* 0x000000b5009b7308 */ /* 0x000ee20000000800 */
[----:B0-----:R1:W-:Y:S01]  /*7fe0*/  @!P1 STS [R177+0x28820], R14 ;  /* 0x0288200eb1009388 */ /* 0x0013e20000000800 */
        /* <DEDUP_REMOVED lines=14> */
[----:B------:R-:W4:Y:S01]  /*80d0*/  MUFU.EX2 R157, R175 ;  /* 0x000000af009d7308 */ /* 0x000f220000000800 */
[-C--:B------:R-:W-:Y:S01]  /*80e0*/  FMUL.FTZ R104, R104, R13.reuse ;  /* 0x0000000d68687220 */ /* 0x080fe20000410000 */
[-C--:B------:R-:W-:Y:S01]  /*80f0*/  FMUL.FTZ R105, R105, R13.reuse ;  /* 0x0000000d69697220 */ /* 0x080fe20000410000 */
[-C--:B------:R-:W-:Y:S01]  /*8100*/  FMUL.FTZ R108, R108, R13.reuse ;  /* 0x0000000d6c6c7220 */ /* 0x080fe20000410000 */
[-C--:B------:R-:W-:Y:S01]  /*8110*/  FMUL.FTZ R109, R109, R13.reuse ;  /* 0x0000000d6d6d7220 */ /* 0x080fe20000410000 */
[-C--:B------:R-:W-:Y:S01]  /*8120*/  FMUL.FTZ R112, R112, R13.reuse ;  /* 0x0000000d70707220 */ /* 0x080fe20000410000 */
[-C--:B------:R-:W-:Y:S01]  /*8130*/  FMUL.FTZ R113, R113, R13.reuse ;  /* 0x0000000d71717220 */ /* 0x080fe20000410000 */
[-C--:B------:R-:W-:Y:S01]  /*8140*/  FMUL.FTZ R116, R116, R13.reuse ;  /* 0x0000000d74747220 */ /* 0x080fe20000410000 */
[----:B------:R5:W1:Y:S01]  /*8150*/  MUFU.EX2 R10, R153 ;  /* 0x00000099000a7308 */ /* 0x000a620000000800 */
        /* <DEDUP_REMOVED lines=8> */
[----:B-----5:R-:W-:Y:S01]  /*81e0*/  FFMA.FTZ R153, R14, R4, R11 ;  /* 0x000000040e997223 */ /* 0x020fe2000001000b */
[-C--:B------:R-:W-:Y:S01]  /*81f0*/  FMUL.FTZ R132, R132, R13.reuse ;  /* 0x0000000d84847220 */ /* 0x080fe20000410000 */
[-C--:B------:R-:W-:Y:S01]  /*8200*/  FMUL.FTZ R133, R133, R13.reuse ;  /* 0x0000000d85857220 */ /* 0x080fe20000410000 */
[-C--:B------:R-:W-:Y:S01]  /*8210*/  FMUL.FTZ R136, R136, R13.reuse ;  /* 0x0000000d88887220 */ /* 0x080fe20000410000 */
[----:B--2---:R-:W-:Y:S01]  /*8220*/  FADD.FTZ R4, R182, R153 ;  /* 0x00000099b6047221 */ /* 0x004fe20000010000 */
[-C--:B------:R-:W-:Y:S01]  /*8230*/  FMUL.FTZ R137, R137, R13.reuse ;  /* 0x0000000d89897220 */ /* 0x080fe20000410000 */
[----:B------:R-:W-:Y:S01]  /*8240*/  FMUL.FTZ R140, R140, R13 ;  /* 0x0000000d8c8c7220 */ /* 0x000fe20000410000 */
[----:B------:R-:W2:Y:S01]  /*8250*/  MUFU.EX2 R168, R191 ;  /* 0x000000bf00a87308 */ /* 0x000ea20000000800 */
[----:B---3--:R-:W-:Y:S01]  /*8260*/  FADD.FTZ R153, R155, R4 ;  /* 0x000000049b997221 */ /* 0x008fe20000010000 */
[----:B0-----:R-:W-:Y:S01]  /*8270*/  F2FP.BF16.F32.PACK_AB R155, R20, R155 ;  /* 0x0000009b149b723e */ /* 0x001fe200000010ff */
[-C--:B------:R-:W-:Y:S01]  /*8280*/  FMUL.FTZ R141, R141, R13.reuse ;  /* 0x0000000d8d8d7220 */ /* 0x080fe20000410000 */
[-C--:B------:R-:W-:Y:S01]  /*8290*/  FMUL.FTZ R144, R144, R13.reuse ;  /* 0x0000000d90907220 */ /* 0x080fe20000410000 */
[----:B------:R-:W-:Y:S01]  /*82a0*/  FADD.FTZ R4, R20, R153 ;  /* 0x0000009914047221 */ /* 0x000fe20000010000 */
[-C--:B------:R-:W-:Y:S01]  /*82b0*/  FMUL.FTZ R145, R145, R13.reuse ;  /* 0x0000000d91917220 */ /* 0x080fe20000410000 */
[----:B------:R-:W-:Y:S01]  /*82c0*/  FMUL.FTZ R148, R148, R13 ;  /* 0x0000000d94947220 */ /* 0x000fe20000410000 */
[----:B------:R-:W0:Y:S01]  /*82d0*/  MUFU.EX2 R192, R192 ;  /* 0x000000c000c07308 */ /* 0x000e220000000800 */
[----:B----4-:R-:W-:Y:S01]  /*82e0*/  FADD.FTZ R153, R157, R4 ;  /* 0x000000049d997221 */ /* 0x010fe20000010000 */
[----:B-1----:R-:W-:Y:S01]  /*82f0*/  F2FP.BF16.F32.PACK_AB R157, R10, R157 ;  /* 0x0000009d0a9d723e */ /* 0x002fe200000010ff */
[----:B------:R-:W-:Y:S01]  /*8300*/  FMUL.FTZ R149, R149, R13 ;  /* 0x0000000d95957220 */ /* 0x000fe20000410000 */
[-C--:B------:R-:W-:Y:S01]  /*8310*/  FMUL.FTZ R26, R26, R14.reuse ;  /* 0x0000000e1a1a7220 */ /* 0x080fe20000410000 */
[----:B------:R-:W-:Y:S01]  /*8320*/  FADD.FTZ R4, R10, R153 ;  /* 0x000000990a047221 */ /* 0x000fe20000010000 */
[-C--:B------:R-:W-:Y:S01]  /*8330*/  FMUL.FTZ R27, R27, R14.reuse ;  /* 0x0000000e1b1b7220 */ /* 0x080fe20000410000 */
[-C--:B------:R-:W-:Y:S01]  /*8340*/  FMUL.FTZ R30, R30, R14.reuse ;  /* 0x0000000e1e1e7220 */ /* 0x080fe20000410000 */
[----:B------:R-:W1:Y:S01]  /*8350*/  MUFU.EX2 R179, R179 ;  /* 0x000000b300b37308 */ /* 0x000e620000000800 */
[----:B------:R-:W-:Y:S01]  /*8360*/  FADD.FTZ R153, R159, R4 ;  /* 0x000000049f997221 */ /* 0x000fe20000010000 */
[----:B--2---:R-:W-:Y:S01]  /*8370*/  F2FP.BF16.F32.PACK_AB R159, R168, R159 ;  /* 0x0000009fa89f723e */ /* 0x004fe200000010ff */
[-C--:B------:R-:W-:Y:S01]  /*8380*/  FMUL.FTZ R31, R31, R14.reuse ;  /* 0x0000000e1f1f7220 */ /* 0x080fe20000410000 */
[-C--:B------:R-:W-:Y:S01]  /*8390*/  FMUL.FTZ R34, R34, R14.reuse ;  /* 0x0000000e22227220 */ /* 0x080fe20000410000 */
[----:B------:R-:W-:Y:S01]  /*83a0*/  FADD.FTZ R153, R168, R153 ;  /* 0x00000099a8997221 */ /* 0x000fe20000010000 */
[-C--:B------:R-:W-:Y:S01]  /*83b0*/  FMUL.FTZ R35, R35, R14.reuse ;  /* 0x0000000e23237220 */ /* 0x080fe20000410000 */
[-C--:B------:R-:W-:Y:S01]  /*83c0*/  FMUL.FTZ R38, R38, R14.reuse ;  /* 0x0000000e26267220 */ /* 0x080fe20000410000 */
[----:B------:R-:W2:Y:S01]  /*83d0*/  MUFU.EX2 R163, R193 ;  /* 0x000000c100a37308 */ /* 0x000ea20000000800 */
[----:B0-----:R-:W-:Y:S01]  /*83e0*/  FADD.FTZ R170, R192, R153 ;  /* 0x00000099c0aa7221 */ /* 0x001fe20000010000 */
        /* <DEDUP_REMOVED lines=15> */
[----:B--2---:R-:W-:Y:S01]  /*84e0*/  FADD.FTZ R153, R163, R170 ;  /* 0x000000aaa3997221 */ /* 0x004fe20000010000 */
[-C--:B------:R-:W-:Y:S01]  /*84f0*/  FMUL.FTZ R63, R63, R14.reuse ;  /* 0x0000000e3f3f7220 */ /* 0x080fe20000410000 */
[-C--:B------:R-:W-:Y:S01]  /*8500*/  FMUL.FTZ R66, R66, R14.reuse ;  /* 0x0000000e42427220 */ /* 0x080fe20000410000 */
[-C--:B------:R-:W-:Y:S01]  /*8510*/  FMUL.FTZ R67, R67, R14.reuse ;  /* 0x0000000e43437220 */ /* 0x080fe20000410000 */
[-C--:B------:R-:W-:Y:S01]  /*8520*/  FMUL.FTZ R70, R70, R14.reuse ;  /* 0x0000000e46467220 */ /* 0x080fe20000410000 */
[-C--:B------:R-:W-:Y:S01]  /*8530*/  FMUL.FTZ R71, R71, R14.reuse ;  /* 0x0000000e47477220 */ /* 0x080fe20000410000 */
[-C--:B------:R-:W-:Y:S01]  /*8540*/  FMUL.FTZ R74, R74, R14.reuse ;  /* 0x0000000e4a4a7220 */ /* 0x080fe20000410000 */
[----:B------:R1:W2:Y:S01]  /*8550*/  MUFU.EX2 R4, R161 ;  /* 0x000000a100047308 */ /* 0x0002a20000000800 */
[----:B0-----:R-:W-:Y:S01]  /*8560*/  FADD.FTZ R170, R194, R153 ;  /* 0x00000099c2aa7221 */ /* 0x001fe20000010000 */
[----:B------:R-:W-:Y:S01]  /*8570*/  F2FP.BF16.F32.PACK_AB R153, R182, R11 ;  /* 0x0000000bb699723e */ /* 0x000fe200000010ff */
[----:B------:R-:W-:Y:S01]  /*8580*/  BAR.SYNC.DEFER_BLOCKING 0xf, 0x100 ;  /* 0x03c4000000007b1d */ /* 0x000fe20000010000 */
[----:B------:R-:W-:Y:S01]  /*8590*/  F2FP.BF16.F32.PACK_AB R163, R194, R163 ;  /* 0x000000a3c2a3723e */ /* 0x000fe200000010ff */
        /* <DEDUP_REMOVED lines=13> */
[C---:B--2---:R-:W-:Y:S01]  /*8670*/  FADD.FTZ R170, R4.reuse, R161 ;  /* 0x000000a104aa7221 */ /* 0x044fe20000010000 */
[----:B------:R-:W-:Y:S01]  /*8680*/  F2FP.BF16.F32.PACK_AB R161, R179, R192 ;  /* 0x000000c0b3a1723e */ /* 0x000fe200000010ff */
[-C--:B------:R-:W-:Y:S01]  /*8690*/  FMUL.FTZ R95, R95, R14.reuse ;  /* 0x0000000e5f5f7220 */ /* 0x080fe20000410000 */
[----:B------:R-:W-:Y:S01]  /*86a0*/  F2FP.BF16.F32.PACK_AB R165, R4, R21 ;  /* 0x0000001504a5723e */ /* 0x000fe200000010ff */
[-C--:B------:R-:W-:Y:S01]  /*86b0*/  FMUL.FTZ R98, R98, R14.reuse ;  /* 0x0000000e62627220 */ /* 0x080fe20000410000 */
[-C--:B------:R-:W-:Y:S01]  /*86c0*/  FMUL.FTZ R99, R99, R14.reuse ;  /* 0x0000000e63637220 */ /* 0x080fe20000410000 */
[-C--:B------:R-:W-:Y:S01]  /*86d0*/  FMUL.FTZ R102, R102, R14.reuse ;  /* 0x0000000e66667220 */ /* 0x080fe20000410000 */
[----:B------:R-:W2:Y:S01]  /*86e0*/  MUFU.EX2 R180, R180 ;  /* 0x000000b400b47308 */ /* 0x000ea20000000800 */
[C---:B0-----:R-:W-:Y:S01]  /*86f0*/  F2FP.BF16.F32.PACK_AB R166, R176.reuse, R173 ;  /* 0x000000adb0a6723e */ /* 0x041fe200000010ff */
[----:B------:R0:W-:Y:S01]  /*8700*/  STSM.16.M88.4 [R18+0x26800], R152 ;  /* 0x0268009812007844 */ /* 0x0001e20000000200 */
[----:B------:R-:W-:Y:S01]  /*8710*/  FADD.FTZ R3, R176, R3 ;  /* 0x00000003b0037221 */ /* 0x000fe20000010000 */
[-C--:B------:R-:W-:Y:S01]  /*8720*/  FMUL.FTZ R103, R103, R14.reuse ;  /* 0x0000000e67677220 */ /* 0x080fe20000410000 */
[-C--:B------:R-:W-:Y:S01]  /*8730*/  FMUL.FTZ R106, R106, R14.reuse ;  /* 0x0000000e6a6a7220 */ /* 0x080fe20000410000 */
[----:B------:R0:W-:Y:S01]  /*8740*/  STSM.16.M88.4 [R19], R156 ;  /* 0x0000009c13007844 */ /* 0x0001e20000000200 */
[-C--:B------:R-:W-:Y:S01]  /*8750*/  FMUL.FTZ R107, R107, R14.reuse ;  /* 0x0000000e6b6b7220 */ /* 0x080fe20000410000 */
[-C--:B------:R-:W-:Y:S01]  /*8760*/  FMUL.FTZ R110, R110, R14.reuse ;  /* 0x0000000e6e6e7220 */ /* 0x080fe20000410000 */
[----:B-1----:R-:W-:Y:S01]  /*8770*/  FADD.FTZ R11, R15, R170 ;  /* 0x000000aa0f0b7221 */ /* 0x002fe20000010000 */
[----:B------:R0:W-:Y:S01]  /*8780*/  STSM.16.M88.4 [R23], R160 ;  /* 0x000000a017007844 */ /* 0x0001e20000000200 */
[-C--:B------:R-:W-:Y:S01]  /*8790*/  FMUL.FTZ R111, R111, R14.reuse ;  /* 0x0000000e6f6f7220 */ /* 0x080fe20000410000 */
[-C--:B------:R-:W-:Y:S01]  /*87a0*/  FMUL.FTZ R114, R114, R14.reuse ;  /* 0x0000000e72727220 */ /* 0x080fe20000410000 */
[-C--:B------:R-:W-:Y:S01]  /*87b0*/  FMUL.FTZ R115, R115, R14.reuse ;  /* 0x0000000e73737220 */ /* 0x080fe20000410000 */
[-C--:B------:R-:W-:Y:S01]  /*87c0*/  FMUL.FTZ R118, R118, R14.reuse ;  /* 0x0000000e76767220 */ /* 0x080fe20000410000 */
[-C--:B------:R-:W-:Y:S01]  /*87d0*/  FMUL.FTZ R119, R119, R14.reuse ;  /* 0x0000000e77777220 */ /* 0x080fe20000410000 */
[-C--:B------:R-:W-:Y:S01]  /*87e0*/  FMUL.FTZ R122, R122, R14.reuse ;  /* 0x0000000e7a7a7220 */ /* 0x080fe20000410000 */
[C---:B--2---:R-:W-:Y:S01]  /*87f0*/  F2FP.BF16.F32.PACK_AB R167, R180.reuse, R15 ;  /* 0x0000000fb4a7723e */ /* 0x044fe200000010ff */
[----:B------:R-:W-:Y:S01]  /*8800*/  FADD.FTZ R4, R180, R11 ;  /* 0x0000000bb4047221 */ /* 0x000fe20000010000 */
[-C--:B------:R-:W-:Y:S01]  /*8810*/  FMUL.FTZ R123, R123, R14.reuse ;  /* 0x0000000e7b7b7220 */ /* 0x080fe20000410000 */
[-C--:B------:R-:W-:Y:S01]  /*8820*/  FMUL.FTZ R126, R126, R14.reuse ;  /* 0x0000000e7e7e7220 */ /* 0x080fe20000410000 */
[-C--:B------:R-:W-:Y:S01]  /*8830*/  FMUL.FTZ R127, R127, R14.reuse ;  /* 0x0000000e7f7f7220 */ /* 0x080fe20000410000 */
[----:B------:R0:W-:Y:S01]  /*8840*/  STSM.16.M88.4 [R22], R164 ;  /* 0x000000a416007844 */ /* 0x0001e20000000200 */
        /* <DEDUP_REMOVED lines=14> */
.L_x_1703:
[----:B------:R1:W2:Y:S01]  /*8930*/  SYNCS.PHASECHK.TRANS64.TRYWAIT P1, [UR21+0x28c50], R7 ;  /* 0x028c5007ff0075a7 */ /* 0x0002a20008020155 */
[----:B------:R-:W-:Y:S05]  /*8940*/  @!P0 BRA `(.L_x_1704) ;  /* 0x0000000000048947 */ /* 0x000fea0003800000 */
[----:B------:R-:W-:Y:S01]  /*8950*/  BPT.TRAP 0x1 ;  /* 0x000000040000795c */ /* 0x000fe20000300000 */
.L_x_1704:
[----:B--2---:R-:W-:Y:S05]  /*8960*/  @P1 BRA `(.L_x_1705) ;  /* 0x0000000000081947 */ /* 0x004fea0003800000 */
[----:B------:R-:W2:Y:S02]  /*8970*/  SYNCS.PHASECHK.TRANS64.TRYWAIT P1, [UR21+0x28c50], R7 ;  /* 0x028c5007ff0075a7 */ /* 0x000ea40008020155 */
[----:B--2---:R-:W-:Y:S05]  /*8980*/  @!P1 BRA `(.L_x_1706) ;  /* 0x000000c400589947 */ /* 0x004fea0003800000 */
.L_x_1705:
        /* <DEDUP_REMOVED lines=34> */
.L_x_1707:
[----:B------:R-:W-:Y:S01]  /*8bb0*/  UIADD3 UR21, UR21, 0x28c60, URZ ;  /* 0x00028c6015157890 */ /* 0x000fe2000fffe03f */
[C---:B------:R-:W-:Y:S01]  /*8bc0*/  ISETP.GT.AND P1, PT, R8.reuse, UR20, PT ;  /* 0x0000001408007c0c */ /* 0x040fe2000bf24270 */
[----:B------:R-:W-:Y:S01]  /*8bd0*/  UMOV UR27, UR38 ;  /* 0x00000026001b7c82 */ /* 0x000fe20008000000 */
[----:B------:R-:W-:Y:S01]  /*8be0*/  VIADD R8, R8, 0xffffffff ;  /* 0xffffffff08087836 */ /* 0x000fe20000000000 */
[----:B------:R-:W-:Y:S01]  /*8bf0*/  UPRMT UR21, UR40, 0x654, UR21 ;  /* 0x0000065428157896 */ /* 0x000fe20008000015 */
[----:B------:R-:W-:Y:S01]  /*8c00*/  MOV R14, R6 ;  /* 0x00000006000e7202 */ /* 0x000fe20000000f00 */
[----:B------:R-:W-:-:S07]  /*8c10*/  IMAD.MOV.U32 R13, RZ, RZ, R5 ;  /* 0x000000ffff0d7224 */ /* 0x000fce00078e0005 */
[----:B------:R-:W-:Y:S01]  /*8c20*/  SYNCS.ARRIVE.TRANS64.RED.A1T0 RZ, [UR21], RZ ;  /* 0x000000ffffff79a7 */ /* 0x000fe20008100415 */
[----:B------:R-:W-:Y:S05]  /*8c30*/  @P1 BRA `(.L_x_1708) ;  /* 0xffffffd800101947 */ /* 0x000fea000383ffff */
.L_x_1689:
[----:B------:R-:W-:Y:S01]  /*8c40*/  UISETP.NE.AND UP1, UPT, UR51, URZ, UPT ;  /* 0x0000003f3300728c */ /* 0x000fe2000bf25270 */
[----:B------:R-:W-:Y:S01]  /*8c50*/  IADD3 R12, -R12, 0x1, RZ ;  /* 0x000000010c0c7810 */ /* 0x000fe20007ffe1ff */
[----:B------:R-:W-:Y:S02]  /*8c60*/  UISETP.NE.AND UP0, UPT, UR50, URZ, UPT ;  /* 0x0000003f3200728c */ /* 0x000fe4000bf05270 */
[----:B------:R-:W-:Y:S02]  /*8c70*/  UIADD3 UR11, UR44, 0x3f, URZ ;  /* 0x0000003f2c0b7890 */ /* 0x000fe4000fffe03f */
[----:B-12---:R-:W-:Y:S02]  /*8c80*/  IMAD R7, R9, UR49, R12 ;  /* 0x0000003109077c24 */ /* 0x006fe4000f8e020c */
[----:B------:R-:W-:-:S03]  /*8c90*/  PLOP3.LUT P1, PT, PT, PT, UP0, 0x40, 0x0 ;  /* 0x000000000000781c */ /* 0x000fc60003f2e808 */
[----:B------:R-:W-:Y:S01]  /*8ca0*/  @UP1 ULDC UR6, c[0x0][0x44c] ;  /* 0x0001130000061ab9 */ /* 0x000fe20000000800 */
[----:B------:R-:W-:Y:S01]  /*8cb0*/  @UP1 ULDC UR14, c[0x0][0x450] ;  /* 0x00011400000e1ab9 */ /* 0x000fe20000000800 */
[----:B------:R-:W-:-:S04]  /*8cc0*/  UIMAD.WIDE.U32 UR6, UR11, UR6, URZ ;  /* 0x000000060b0672a5 */ /* 0x000fc8000f8e003f */
[----:B------:R-:W-:-:S06]  /*8cd0*/  @UP1 USHF.R.U32.HI UR11, URZ, UR14, UR7 ;  /* 0x0000000e3f0b1299 */ /* 0x000fcc0008011607 */
[----:B------:R-:W-:-:S04]  /*8ce0*/  VIADD R7, R7, UR11 ;  /* 0x0000000b07077c36 */ /* 0x000fc80008000000 */
[----:B------:R-:W-:Y:S01]  /*8cf0*/  VIADD R9, R7, -UR22 ;  /* 0x8000001607097c36 */ /* 0x000fe20008000000 */
[----:B------:R-:W-:Y:S06]  /*8d00*/  @P1 BRA `(.L_x_1709) ;  /* 0x0000000000441947 */ /* 0x000fec0003800000 */
[----:B------:R-:W-:-:S13]  /*8d10*/  ISETP.GT.AND P1, PT, R7, -0x1, PT ;  /* 0xffffffff0700780c */ /* 0x000fda0003f24270 */
[----:B------:R-:W-:Y:S05]  /*8d20*/  @P1 BRA `(.L_x_1710) ;  /* 0x0000000000201947 */ /* 0x000fea0003800000 */
[----:B------:R-:W1:Y:S01]  /*8d30*/  LDC R12, c[0x0][0x9e4] ;  /* 0x00027900ff0c7b82 */ /* 0x000e620000000800 */
[----:B------:R-:W-:Y:S02]  /*8d40*/  LOP3.LUT R7, RZ, R7, RZ, 0x33, !PT ;  /* 0x00000007ff077212 */ /* 0x000fe400078e33ff */
[----:B-1----:R-:W-:-:S13]  /*8d50*/  ISETP.NE.AND P1, PT, R12, 0x1, PT ;  /* 0x000000010c00780c */ /* 0x002fda0003f25270 */
[----:B------:R-:W1:Y:S02]  /*8d60*/  @P1 LDC.64 R10, c[0x0][0x9e8] ;  /* 0x00027a00ff0a1b82 */ /* 0x000e640000000a00 */
[----:B-1----:R-:W-:-:S05]  /*8d70*/  @P1 IMAD.HI.U32 R10, R7, R10, RZ ;  /* 0x0000000a070a1227 */ /* 0x002fca00078e00ff */
[----:B------:R-:W-:-:S04]  /*8d80*/  @P1 SHF.R.U32.HI R7, RZ, R11, R10 ;  /* 0x0000000bff071219 */ /* 0x000fc8000001160a */
[----:B------:R-:W-:Y:S01]  /*8d90*/  LOP3.LUT R7, RZ, R7, RZ, 0x33, !PT ;  /* 0x00000007ff077212 */ /* 0x000fe200078e33ff */
[----:B------:R-:W-:Y:S06]  /*8da0*/  BRA `(.L_x_1711) ;  /* 0x0000000000147947 */ /* 0x000fec0003800000 */
.L_x_1710:
[----:B------:R-:W1:Y:S02]  /*8db0*/  LDC R12, c[0x0][0x9e4] ;  /* 0x00027900ff0c7b82 */ /* 0x000e640000000800 */
[----:B-1----:R-:W-:-:S13]  /*8dc0*/  ISETP.NE.AND P1, PT, R12, 0x1, PT ;  /* 0x000000010c00780c */ /* 0x002fda0003f25270 */
[----:B------:R-:W1:Y:S02]  /*8dd0*/  @P1 LDC.64 R10, c[0x0][0x9e8] ;  /* 0x00027a00ff0a1b82 */ /* 0x000e640000000a00 */
[----:B-1----:R-:W-:-:S05]  /*8de0*/  @P1 IMAD.HI.U32 R10, R7, R10, RZ ;  /* 0x0000000a070a1227 */ /* 0x002fca00078e00ff */
[----:B------:R-:W-:-:S07]  /*8df0*/  @P1 SHF.R.U32.HI R7, RZ, R11, R10 ;  /* 0x0000000bff071219 */ /* 0x000fce000001160a */
.L_x_1711:
[----:B------:R-:W-:-:S05]  /*8e00*/  IMAD R10, R7, R12, RZ ;  /* 0x0000000c070a7224 */ /* 0x000fca00078e02ff */
[----:B------:R-:W-:-:S07]  /*8e10*/  VIMNMX R9, R9, R10, !PT ;  /* 0x0000000a09097248 */ /* 0x000fce0007fe0100 */
.L_x_1709:
[----:B------:R-:W-:-:S05]  /*8e20*/  VIADD R9, R9, 0x3f ;  /* 0x0000003f09097836 */ /* 0x000fca0000000000 */
[----:B------:R-:W-:-:S04]  /*8e30*/  SHF.R.S32.HI R10, RZ, 0x1f, R9 ;  /* 0x0000001fff0a7819 */ /* 0x000fc80000011409 */
[----:B------:R-:W-:-:S04]  /*8e40*/  LEA.HI R10, R10, R9, RZ, 0x6 ;  /* 0x000000090a0a7211 */ /* 0x000fc800078f30ff */
[----:B------:R-:W-:-:S04]  /*8e50*/  SHF.R.S32.HI R7, RZ, 0x6, R10 ;  /* 0x00000006ff077819 */ /* 0x000fc8000001140a */
[----:B------:R-:W-:-:S04]  /*8e60*/  VIMNMX R7, R7, UR47, !PT ;  /* 0x0000002f07077c48 */ /* 0x000fc8000ffe0100 */
[----:B------:R-:W-:-:S13]  /*8e70*/  ISETP.GE.AND P1, PT, R8, R7, PT ;  /* 0x000000070800720c */ /* 0x000fda0003f26270 */
[----:B------:R-:W-:Y:S05]  /*8e80*/  @!P1 BRA `(.L_x_1712) ;  /* 0x0000001c00449947 */ /* 0x000fea0003800000 */
[----:B------:R-:W-:Y:S01]  /*8e90*/  IMAD.MOV.U32 R11, RZ, RZ, R6 ;  /* 0x000000ffff0b7224 */ /* 0x000fe200078e0006 */
[----:B------:R-:W-:Y:S01]  /*8ea0*/  MOV R10, R5 ;  /* 0x00000005000a7202 */ /* 0x000fe20000000f00 */
[----:B------:R-:W-:Y:S01]  /*8eb0*/  IMAD.MOV.U32 R9, RZ, RZ, R8 ;  /* 0x000000ffff097224 */ /* 0x000fe200078e0008 */
[----:B------:R-:W-:Y:S01]  /*8ec0*/  UMOV UR22, UR38 ;  /* 0x0000002600167c82 */ /* 0x000fe20008000000 */
[----:B------:R-:W-:Y:S01]  /*8ed0*/  ULDC UR23, c[0x0][0x9d8] ;  /* 0x0002760000177ab9 */ /* 0x000fe20000000800 */
[----:B------:R-:W-:-:S05]  /*8ee0*/  ULDC UR20, c[0x0][0x988] ;  /* 0x0002620000147ab9 */ /* 0x000fca0000000800 */
.L_x_1723:
[----:B------:R-:W-:Y:S01]  /*8ef0*/  UIADD3 UR38, UR22, 0x1, URZ ;  /* 0x0000000116267890 */ /* 0x000fe2000fffe03f */
[C---:B------:R-:W-:Y:S01]  /*8f00*/  ISETP.GT.AND P1, PT, R9.reuse, R7, PT ;  /* 0x000000070900720c */ /* 0x040fe20003f24270 */
[----:B------:R-:W-:Y:S02]  /*8f10*/  VIADD R9, R9, 0xffffffff ;  /* 0xffffffff09097836 */ /* 0x000fe40000000000 */
[----:B------:R-:W-:-:S04]  /*8f20*/  UISETP.NE.AND UP0, UPT, UR38, 0x2, UPT ;  /* 0x000000022600788c */ /* 0x000fc8000bf05270 */
[----:B------:R-:W-:Y:S02]  /*8f30*/  USEL UR6, URZ, 0x1, UP0 ;  /* 0x000000013f067887 */ /* 0x000fe40008000000 */
[----:B------:R-:W-:Y:S02]  /*8f40*/  USEL UR38, UR38, URZ, UP0 ;  /* 0x0000003f26267287 */ /* 0x000fe40008000000 */
[----:B------:R-:W-:Y:S01]  /*8f50*/  ULOP3.LUT UR37, UR37, UR6, URZ, 0x3c, !UPT ;  /* 0x0000000625257292 */ /* 0x000fe2000f8e3c3f */
[----:B012---:R-:W-:Y:S11]  /*8f60*/  @!P0 BRA `(.L_x_1713) ;  /* 0x0000000000048947 */ /* 0x007ff60003800000 */
[----:B------:R-:W-:Y:S01]  /*8f70*/  BPT.TRAP 0x1 ;  /* 0x000000040000795c */ /* 0x000fe20000300000 */
.L_x_1713:
[----:B------:R-:W-:Y:S01]  /*8f80*/  ULEA UR21, UR38, UR42, 0x3 ;  /* 0x0000002a26157291 */ /* 0x000fe2000f8e183f */
[----:B------:R-:W-:-:S05]  /*8f90*/  IMAD.U32 R8, RZ, RZ, UR37 ;  /* 0x00000025ff087e24 */ /* 0x000fca000f8e00ff */
[----:B------:R-:W-:-:S04]  /*8fa0*/  SHF.L.U32 R8, R8, 0x1f, RZ ;  /* 0x0000001f08087819 */ /* 0x000fc800000006ff */
[----:B------:R1:W2:Y:S01]  /*8fb0*/  SYNCS.PHASECHK.TRANS64.TRYWAIT P2, [UR21+0x28c30], R8 ;  /* 0x028c3008ff0075a7 */ /* 0x0002a20008040155 */
[----:B------:R-:W-:Y:S05]  /*8fc0*/  @!P0 BRA `(.L_x_1714) ;  /* 0x0000000000048947 */ /* 0x000fea0003800000 */
[----:B------:R-:W-:Y:S01]  /*8fd0*/  BPT.TRAP 0x1 ;  /* 0x000000040000795c */ /* 0x000fe20000300000 */
.L_x_1714:
[----:B--2---:R-:W-:Y:S05]  /*8fe0*/  @P2 BRA `(.L_x_1715) ;  /* 0x0000000000082947 */ /* 0x004fea0003800000 */
[----:B------:R-:W2:Y:S02]  /*8ff0*/  SYNCS.PHASECHK.TRANS64.TRYWAIT P2, [UR21+0x28c30], R8 ;  /* 0x028c3008ff0075a7 */ /* 0x000ea40008040155 */
[----:B--2---:R-:W-:Y:S05]  /*9000*/  @!P2 BRA `(.L_x_1716) ;  /* 0x000000bc00d0a947 */ /* 0x004fea0003800000 */
.L_x_1715:
[----:B------:R-:W-:Y:S01]  /*9010*/  R2UR UR18, R0 ;  /* 0x00000000001272ca */ /* 0x000fe200000e0000 */
[----:B0-----:R-:W-:Y:S01]  /*9020*/  WARPGROUP.ARRIVE ;  /* 0x00000000000079c5 */ /* 0x001fe20000000000 */
        /* <DEDUP_REMOVED lines=21> */
.L_x_1717:
        /* <DEDUP_REMOVED lines=34> */
[----:B------:R-:W-:Y:S01]  /*93a0*/  UMOV UR10, UR20 ;  /* 0x00000014000a7c82 */ /* 0x000fe20008000000 */
[----:B------:R-:W-:-:S03]  /*93b0*/  UIADD3 UR6, UR21, 0x28c40, URZ ;  /* 0x00028c4015067890 */ /* 0x000fc6000fffe03f */
[----:B------:R-:W0:Y:S01]  /*93c0*/  MUFU.TANH R193, R193 ;  /* 0x000000c100c17308 */ /* 0x000e220000002400 */
[----:B---3--:R-:W-:Y:S01]  /*93d0*/  FMNMX.FTZ R5, R191, R20, !PT ;  /* 0x00000014bf057209 */ /* 0x008fe20007810000 */
[----:B------:R-:W-:-:S06]  /*93e0*/  UPRMT UR6, UR40, 0x654, UR6 ;  /* 0x0000065428067896 */ /* 0x000fcc0008000006 */
[----:B------:R-:W3:Y:S01]  /*93f0*/  MUFU.TANH R194, R194 ;  /* 0x000000c200c27308 */ /* 0x000ee20000002400 */
[----:B--2---:R-:W-:Y:S02]  /*9400*/  FMNMX.FTZ R20, R192, R5, !PT ;  /* 0x00000005c0147209 */ /* 0x004fe40007810000 */
[----:B------:R-:W-:Y:S05]  /*9410*/  SYNCS.ARRIVE.TRANS64.RED.A1T0 RZ, [UR6], RZ ;  /* 0x000000ffffff79a7 */ /* 0x000fea0008100406 */
        /* <DEDUP_REMOVED lines=14> */
[----:B------:R-:W-:-:S06]  /*9500*/  FMUL.FTZ R20, R162, UR23 ;  /* 0x00000017a2147c20 */ /* 0x000fcc0008410000 */
        /* <DEDUP_REMOVED lines=8> */
[----:B------:R-:W-:-:S06]  /*9590*/  FMUL.FTZ R154, R167, UR23 ;  /* 0x00000017a79a7c20 */ /* 0x000fcc0008410000 */
[----:B------:R-:W3:Y:S01]  /*95a0*/  MUFU.TANH R13, R13 ;  /* 0x0000000d000d7308 */ /* 0x000ee20000002400 */
[----:B--2---:R-:W-:-:S05]  /*95b0*/  FMNMX.FTZ R5, R164, R5, !PT ;  /* 0x00000005a4057209 */ /* 0x004fca0007810000 */
        /* <DEDUP_REMOVED lines=9> */
[----:B------:R-:W3:Y:S03]  /*9650*/  SHFL.BFLY PT, R167, R166, 0x1, 0x1f ;  /* 0x0c201f00a6a77f89 */ /* 0x000ee600000e0000 */
[----:B----4-:R-:W-:-:S03]  /*9660*/  FMNMX.FTZ R162, R14, R5, !PT ;  /* 0x000000050ea27209 */ /* 0x010fc60007810000 */
[----:B------:R-:W4:Y:S01]  /*9670*/  MUFU.TANH R153, R153 ;  /* 0x0000009900997308 */ /* 0x000f220000002400 */
[----:B0-----:R-:W-:Y:S01]  /*9680*/  FMNMX.FTZ R5, R15, R162, !PT ;  /* 0x000000a20f057209 */ /* 0x001fe20007810000 */
[----:B------:R-:W-:-:S03]  /*9690*/  FMUL.FTZ R162, R183, UR23 ;  /* 0x00000017b7a27c20 */ /* 0x000fc60008410000 */
[----:B-----5:R-:W-:-:S03]  /*96a0*/  FMNMX.FTZ R163, R20, R5, !PT ;  /* 0x0000000514a37209 */ /* 0x020fc60007810000 */
[----:B------:R-:W0:Y:S08]  /*96b0*/  MUFU.TANH R154, R154 ;  /* 0x0000009a009a7308 */ /* 0x000e300000002400 */
[----:B------:R-:W5:Y:S01]  /*96c0*/  MUFU.TANH R155, R155 ;  /* 0x0000009b009b7308 */ /* 0x000f620000002400 */
[----:B---3--:R-:W-:Y:S02]  /*96d0*/  FMNMX.FTZ R5, R166, R167, !PT ;  /* 0x000000a7a6057209 */ /* 0x008fe40007810000 */
[----:B--2---:R-:W-:-:S05]  /*96e0*/  FMNMX.FTZ R166, R152, R163, !PT ;  /* 0x000000a398a67209 */ /* 0x004fca0007810000 */
[----:B------:R-:W2:Y:S01]  /*96f0*/  MUFU.TANH R156, R156 ;  /* 0x0000009c009c7308 */ /* 0x000ea20000002400 */
[----:B----4-:R-:W-:Y:S01]  /*9700*/  FMNMX.FTZ R163, R153, R166, !PT ;  /* 0x000000a699a37209 */ /* 0x010fe20007810000 */
[C---:B------:R-:W-:Y:S01]  /*9710*/  FMUL.FTZ R177, R5.reuse, UR10 ;  /* 0x0000000a05b17c20 */ /* 0x040fe20008410000 */
[----:B------:R-:W-:Y:S02]  /*9720*/  FADD.FTZ R10, -R5, R10 ;  /* 0x0000000a050a7221 */ /* 0x000fe40000010100 */
[----:B0-----:R-:W-:Y:S01]  /*9730*/  FMNMX.FTZ R166, R154, R163, !PT ;  /* 0x000000a39aa67209 */ /* 0x001fe20007810000 */
[--C-:B------:R-:W-:Y:S01]  /*9740*/  FFMA.FTZ R21, R21, UR10, -R177.reuse ;  /* 0x0000000a15157c23 */ /* 0x100fe200080108b1 */
[--C-:B------:R-:W-:Y:S01]  /*9750*/  FFMA.FTZ R191, R191, UR10, -R177.reuse ;  /* 0x0000000abfbf7c23 */ /* 0x100fe200080108b1 */
[----:B------:R-:W0:Y:S01]  /*9760*/  MUFU.TANH R157, R157 ;  /* 0x0000009d009d7308 */ /* 0x000e220000002400 */
[----:B-----5:R-:W-:Y:S01]  /*9770*/  FMNMX.FTZ R163, R155, R166, !PT ;  /* 0x000000a69ba37209 */ /* 0x020fe20007810000 */
[--C-:B------:R-:W-:Y:S01]  /*9780*/  FFMA.FTZ R178, R192, UR10, -R177.reuse ;  /* 0x0000000ac0b27c23 */ /* 0x100fe200080108b1 */
[--C-:B------:R-:W-:Y:S01]  /*9790*/  FFMA.FTZ R174, R194, UR10, -R177.reuse ;  /* 0x0000000ac2ae7c23 */ /* 0x100fe200080108b1 */
[--C-:B------:R-:W-:Y:S01]  /*97a0*/  FFMA.FTZ R170, R195, UR10, -R177.reuse ;  /* 0x0000000ac3aa7c23 */ /* 0x100fe200080108b1 */
[--C-:B------:R-:W-:Y:S01]  /*97b0*/  FFMA.FTZ R171, R197, UR10, -R177.reuse ;  /* 0x0000000ac5ab7c23 */ /* 0x100fe200080108b1 */
[--C-:B------:R-:W-:Y:S01]  /*97c0*/  FFMA.FTZ R168, R168, UR10, -R177.reuse ;  /* 0x0000000aa8a87c23 */ /* 0x100fe200080108b1 */
[--C-:B------:R-:W-:Y:S01]  /*97d0*/  FFMA.FTZ R165, R165, UR10, -R177.reuse ;  /* 0x0000000aa5a57c23 */ /* 0x100fe200080108b1 */
[----:B------:R-:W3:Y:S01]  /*97e0*/  MUFU.TANH R158, R158 ;  /* 0x0000009e009e7308 */ /* 0x000ee20000002400 */
[----:B--2---:R-:W-:Y:S01]  /*97f0*/  FMNMX.FTZ R166, R156, R163, !PT ;  /* 0x000000a39ca67209 */ /* 0x004fe20007810000 */
[--C-:B------:R-:W-:Y:S01]  /*9800*/  FFMA.FTZ R180, R196, UR10, -R177.reuse ;  /* 0x0000000ac4b47c23 */ /* 0x100fe200080108b1 */
[----:B------:R-:W-:Y:S01]  /*9810*/  FFMA.FTZ R173, R173, UR10, -R177 ;  /* 0x0000000aadad7c23 */ /* 0x000fe200080108b1 */
[----:B------:R-:W-:-:S04]  /*9820*/  FMUL.FTZ R10, R10, UR10 ;  /* 0x0000000a0a0a7c20 */ /* 0x000fc80008410000 */
[----:B------:R-:W2:Y:S01]  /*9830*/  MUFU.TANH R159, R159 ;  /* 0x0000009f009f7308 */ /* 0x000ea20000002400 */
[----:B0-----:R-:W-:Y:S01]  /*9840*/  FMNMX.FTZ R163, R157, R166, !PT ;  /* 0x000000a69da37209 */ /* 0x001fe20007810000 */
[----:B------:R-:W-:-:S06]  /*9850*/  FFMA.FTZ R166, R6, UR10, -R177 ;  /* 0x0000000a06a67c23 */ /* 0x000fcc00080108b1 */
[----:B------:R-:W0:Y:S01]  /*9860*/  MUFU.TANH R160, R160 ;  /* 0x000000a000a07308 */ /* 0x000e220000002400 */
[----:B---3--:R-:W-:-:S07]  /*9870*/  FMNMX.FTZ R6, R158, R163, !PT ;  /* 0x000000a39e067209 */ /* 0x008fce0007810000 */
[----:B------:R-:W3:Y:S01]  /*9880*/  MUFU.TANH R161, R161 ;  /* 0x000000a100a17308 */ /* 0x000ee20000002400 */
[----:B--2---:R-:W-:-:S07]  /*9890*/  FMNMX.FTZ R163, R159, R6, !PT ;  /* 0x000000069fa37209 */ /* 0x004fce0007810000 */
[----:B------:R-:W2:Y:S01]  /*98a0*/  MUFU.TANH R162, R162 ;  /* 0x000000a200a27308 */ /* 0x000ea20000002400 */
[----:B0-----:R-:W-:-:S07]  /*98b0*/  FMNMX.FTZ R6, R160, R163, !PT ;  /* 0x000000a3a0067209 */ /* 0x001fce0007810000 */
[----:B------:R-:W0:Y:S01]  /*98c0*/  MUFU.EX2 R10, R10 ;  /* 0x0000000a000a7308 */ /* 0x000e220000000800 */
[----:B---3--:R-:W-:-:S07]  /*98d0*/  FMNMX.FTZ R167, R161, R6, !PT ;  /* 0x00000006a1a77209 */ /* 0x008fce0007810000 */
[----:B------:R-:W3:Y:S01]  /*98e0*/  MUFU.EX2 R21, R21 ;  /* 0x0000001500157308 */ /* 0x000ee20000000800 */
[----:B--2---:R-:W-:Y:S01]  /*98f0*/  FMNMX.FTZ R6, R162, R167, !PT ;  /* 0x000000a7a2067209 */ /* 0x004fe20007810000 */
[----:B------:R-:W-:-:S04]  /*9900*/  FFMA.FTZ R167, R193, UR10, -R177 ;  /* 0x0000000ac1a77c23 */ /* 0x000fc800080108b1 */
[----:B------:R-:W2:Y:S02]  /*9910*/  SHFL.BFLY PT, R175, R6, 0x2, 0x1f ;  /* 0x0c401f0006af7f89 */ /* 0x000ea400000e0000 */
[----:B------:R-:W4:Y:S01]  /*9920*/  MUFU.EX2 R166, R166 ;  /* 0x000000a600a67308 */ /* 0x000f220000000800 */
[-C--:B0-----:R-:W-:Y:S01]  /*9930*/  FMUL.FTZ R24, R24, R10.reuse ;  /* 0x0000000a18187220 */ /* 0x081fe20000410000 */
        /* <DEDUP_REMOVED lines=20> */
[----:B--2---:R-:W-:Y:S01]  /*9a80*/  FMNMX.FTZ R179, R6, R175, !PT ;  /* 0x000000af06b37209 */ /* 0x004fe20007810000 */
[--C-:B------:R-:W-:Y:S01]  /*9a90*/  FFMA.FTZ R175, R169, UR10, -R177.reuse ;  /* 0x0000000aa9af7c23 */ /* 0x100fe200080108b1 */
[--C-:B------:R-:W-:Y:S01]  /*9aa0*/  FFMA.FTZ R169, R172, UR10, -R177.reuse ;  /* 0x0000000aaca97c23 */ /* 0x100fe200080108b1 */
[--C-:B------:R-:W-:Y:S01]  /*9ab0*/  FFMA.FTZ R172, R176, UR10, -R177.reuse ;  /* 0x0000000ab0ac7c23 */ /* 0x100fe200080108b1 */
[----:B------:R-:W-:Y:S01]  /*9ac0*/  FFMA.FTZ R176, R164, UR10, -R177 ;  /* 0x0000000aa4b07c23 */ /* 0x000fe200080108b1 */
[----:B------:R-:W2:Y:S01]  /*9ad0*/  SHFL.BFLY PT, R6, R179, 0x1, 0x1f ;  /* 0x0c201f00b3067f89 */ /* 0x000ea200000e0000 */
        /* <DEDUP_REMOVED lines=22> */
[----:B------:R-:W-:Y:S01]  /*9c40*/  FMUL.FTZ R100, R100, R10 ;  /* 0x0000000a64647220 */ /* 0x000fe20000410000 */
[----:B--2---:R-:W-:Y:S01]  /*9c50*/  FMNMX.FTZ R6, R179, R6, !PT ;  /* 0x00000006b3067209 */ /* 0x004fe20007810000 */
[----:B------:R-:W-:Y:S01]  /*9c60*/  MUFU.EX2 R171, R171 ;  /* 0x000000ab00ab7308 */ /* 0x000fe20000000800 */
[-C--:B------:R-:W-:Y:S01]  /*9c70*/  FMUL.FTZ R101, R101, R10.reuse ;  /* 0x0000000a65657220 */ /* 0x080fe20000410000 */
[-C--:B------:R-:W-:Y:S01]  /*9c80*/  FMUL.FTZ R104, R104, R10.reuse ;  /* 0x0000000a68687220 */ /* 0x080fe20000410000 */
[-C--:B------:R-:W-:Y:S01]  /*9c90*/  FMUL.FTZ R105, R105, R10.reuse ;  /* 0x0000000a69697220 */ /* 0x080fe20000410000 */
[C---:B------:R-:W-:Y:S01]  /*9ca0*/  FADD.FTZ R11, -R6.reuse, R11 ;  /* 0x0000000b060b7221 */ /* 0x040fe20000010100 */
[----:B------:R-:W-:Y:S01]  /*9cb0*/  FMUL.FTZ R177, R6, UR10 ;  /* 0x0000000a06b17c20 */ /* 0x000fe20008410000 */
[-C--:B------:R-:W-:Y:S01]  /*9cc0*/  FMUL.FTZ R108, R108, R10.reuse ;  /* 0x0000000a6c6c7220 */ /* 0x080fe20000410000 */
[----:B------:R-:W-:Y:S01]  /*9cd0*/  FMUL.FTZ R109, R109, R10 ;  /* 0x0000000a6d6d7220 */ /* 0x000fe20000410000 */
[----:B------:R-:W-:Y:S01]  /*9ce0*/  FMUL.FTZ R11, R11, UR10 ;  /* 0x0000000a0b0b7c20 */ /* 0x000fe20008410000 */
[--C-:B------:R-:W-:Y:S01]  /*9cf0*/  FFMA.FTZ R12, R12, UR10, -R177.reuse ;  /* 0x0000000a0c0c7c23 */ /* 0x100fe200080108b1 */
[--C-:B------:R-:W-:Y:S01]  /*9d00*/  FFMA.FTZ R179, R15, UR10, -R177.reuse ;  /* 0x0000000a0fb37c23 */ /* 0x100fe200080108b1 */
[--C-:B------:R-:W-:Y:S01]  /*9d10*/  FFMA.FTZ R15, R20, UR10, -R177.reuse ;  /* 0x0000000a140f7c23 */ /* 0x100fe200080108b1 */
[----:B------:R-:W-:Y:S01]  /*9d20*/  FFMA.FTZ R20, R153, UR10, -R177 ;  /* 0x0000000a99147c23 */ /* 0x000fe200080108b1 */
[----:B------:R-:W-:-:S02]  /*9d30*/  IMAD.MOV R153, RZ, RZ, -R17 ;  /* 0x000000ffff997224 */ /* 0x000fc400078e0a11 */
[--C-:B------:R-:W-:Y:S01]  /*9d40*/  FFMA.FTZ R13, R13, UR10, -R177.reuse ;  /* 0x0000000a0d0d7c23 */ /* 0x100fe200080108b1 */
[----:B------:R-:W-:Y:S01]  /*9d50*/  MUFU.EX2 R11, R11 ;  /* 0x0000000b000b7308 */ /* 0x000fe20000000800 */
[--C-:B------:R-:W-:Y:S01]  /*9d60*/  FFMA.FTZ R14, R14, UR10, -R177.reuse ;  /* 0x0000000a0e0e7c23 */ /* 0x100fe200080108b1 */
[--C-:B------:R-:W-:Y:S01]  /*9d70*/  FFMA.FTZ R164, R152, UR10, -R177.reuse ;  /* 0x0000000a98a47c23 */ /* 0x100fe200080108b1 */
[----:B------:R-:W-:Y:S01]  /*9d80*/  ISETP.NE.AND P2, PT, R2, R153, PT ;  /* 0x000000990200720c */ /* 0x000fe20003f45270 */
[----:B------:R-:W-:Y:S02]  /*9d90*/  IMAD.U32 R153, RZ, RZ, UR22 ;  /* 0x00000016ff997e24 */ /* 0x000fe4000f8e00ff */
[--C-:B------:R-:W-:Y:S01]  /*9da0*/  FFMA.FTZ R181, R154, UR10, -R177.reuse ;  /* 0x0000000a9ab57c23 */ /* 0x100fe200080108b1 */
[--C-:B------:R-:W-:Y:S01]  /*9db0*/  FFMA.FTZ R183, R156, UR10, -R177.reuse ;  /* 0x0000000a9cb77c23 */ /* 0x100fe200080108b1 */
[--C-:B------:R-:W-:Y:S01]  /*9dc0*/  FFMA.FTZ R182, R155, UR10, -R177.reuse ;  /* 0x0000000a9bb67c23 */ /* 0x100fe200080108b1 */
[----:B------:R-:W2:Y:S01]  /*9dd0*/  MUFU.EX2 R12, R12 ;  /* 0x0000000c000c7308 */ /* 0x000ea20000000800 */
[--C-:B------:R-:W-:Y:S01]  /*9de0*/  FFMA.FTZ R159, R159, UR10, -R177.reuse ;  /* 0x0000000a9f9f7c23 */ /* 0x100fe200080108b1 */
[--C-:B------:R-:W-:Y:S01]  /*9df0*/  FFMA.FTZ R160, R160, UR10, -R177.reuse ;  /* 0x0000000aa0a07c23 */ /* 0x100fe200080108b1 */
[--C-:B------:R-:W-:Y:S01]  /*9e00*/  FFMA.FTZ R161, R161, UR10, -R177.reuse ;  /* 0x0000000aa1a17c23 */ /* 0x100fe200080108b1 */
[----:B0-----:R-:W-:Y:S01]  /*9e10*/  FFMA.FTZ R191, R162, UR10, -R177 ;  /* 0x0000000aa2bf7c23 */ /* 0x001fe200080108b1 */
[-C--:B------:R-:W-:Y:S01]  /*9e20*/  FMUL.FTZ R112, R112, R10.reuse ;  /* 0x0000000a70707220 */ /* 0x080fe20000410000 */
[-C--:B------:R-:W-:Y:S01]  /*9e30*/  FMUL.FTZ R113, R113, R10.reuse ;  /* 0x0000000a71717220 */ /* 0x080fe20000410000 */
[----:B------:R-:W-:Y:S01]  /*9e40*/  FMUL.FTZ R116, R116, R10 ;  /* 0x0000000a74747220 */ /* 0x000fe20000410000 */
[----:B------:R-:W0:Y:S01]  /*9e50*/  MUFU.EX2 R13, R13 ;  /* 0x0000000d000d7308 */ /* 0x000e220000000800 */
[----:B------:R-:W-:Y:S01]  /*9e60*/  @!P2 LEA R152, R153, R16, 0x6 ;  /* 0x000000109998a211 */ /* 0x000fe200078e30ff */
[----:B---3--:R-:W-:Y:S01]  /*9e70*/  FFMA.FTZ R153, R10, R3, R21 ;  /* 0x000000030a997223 */ /* 0x008fe20000010015 */
[----:B------:R-:W-:Y:S01]  /*9e80*/  FFMA.FTZ R3, R157, UR10, -R177 ;  /* 0x0000000a9d037c23 */ /* 0x000fe200080108b1 */
[-C--:B------:R-:W-:Y:S01]  /*9e90*/  FMUL.FTZ R117, R117, R10.reuse ;  /* 0x0000000a75757220 */ /* 0x080fe20000410000 */
[-C--:B------:R-:W-:Y:S01]  /*9ea0*/  FMUL.FTZ R120, R120, R10.reuse ;  /* 0x0000000a78787220 */ /* 0x080fe20000410000 */
[----:B----4-:R-:W-:Y:S01]  /*9eb0*/  FADD.FTZ R156, R166, R153 ;  /* 0x00000099a69c7221 */ /* 0x010fe20000010000 */
[----:B------:R-:W-:Y:S01]  /*9ec0*/  FMUL.FTZ R121, R121, R10 ;  /* 0x0000000a79797220 */ /* 0x000fe20000410000 */
[----:B------:R-:W3:Y:S01]  /*9ed0*/  MUFU.EX2 R14, R14 ;  /* 0x0000000e000e7308 */ /* 0x000ee20000000800 */
[----:B--2---:R-:W-:Y:S01]  /*9ee0*/  FFMA.FTZ R154, R11, R4, R12 ;  /* 0x000000040b9a7223 */ /* 0x004fe2000001000c */
[----:B------:R-:W-:Y:S01]  /*9ef0*/  FADD.FTZ R155, R163, R156 ;  /* 0x0000009ca39b7221 */ /* 0x000fe20000010000 */
[----:B------:R-:W-:Y:S01]  /*9f00*/  FFMA.FTZ R4, R158, UR10, -R177 ;  /* 0x0000000a9e047c23 */ /* 0x000fe200080108b1 */
[-C--:B------:R-:W-:Y:S01]  /*9f10*/  FMUL.FTZ R124, R124, R10.reuse ;  /* 0x0000000a7c7c7220 */ /* 0x080fe20000410000 */
[-C--:B------:R-:W-:Y:S01]  /*9f20*/  FMUL.FTZ R125, R125, R10.reuse ;  /* 0x0000000a7d7d7220 */ /* 0x080fe20000410000 */
[----:B------:R-:W-:Y:S01]  /*9f30*/  FADD.FTZ R156, R178, R155 ;  /* 0x0000009bb29c7221 */ /* 0x000fe20000010000 */
        /* <DEDUP_REMOVED lines=10> */
[----:B---3--:R-:W-:Y:S01]  /*9fe0*/  FADD.FTZ R154, R14, R153 ;  /* 0x000000990e9a7221 */ /* 0x008fe20000010000 */
[----:B------:R-:W-:Y:S01]  /*9ff0*/  FADD.FTZ R153, R167, R156 ;  /* 0x0000009ca7997221 */ /* 0x000fe20000010000 */
[----:B------:R-:W-:Y:S01]  /*a000*/  @!P2 LEA R156, R152, UR42, 0x2 ;  /* 0x0000002a989cac11 */ /* 0x000fe2000f8e10ff */
[-C--:B------:R-:W-:Y:S01]  /*a010*/  FMUL.FTZ R141, R141, R10.reuse ;  /* 0x0000000a8d8d7220 */ /* 0x080fe20000410000 */
[----:B------:R-:W-:Y:S01]  /*a020*/  F2FP.BF16.F32.PACK_AB R152, R166, R21 ;  /* 0x00000015a698723e */ /* 0x000fe200000010ff */
[----:B------:R-:W-:Y:S01]  /*a030*/  FADD.FTZ R153, R174, R153 ;  /* 0x00000099ae997221 */ /* 0x000fe20000010000 */
[-C--:B------:R-:W-:Y:S01]  /*a040*/  FMUL.FTZ R144, R144, R10.reuse ;  /* 0x0000000a90907220 */ /* 0x080fe20000410000 */
[----:B------:R-:W3:Y:S01]  /*a050*/  MUFU.EX2 R164, R164 ;  /* 0x000000a400a47308 */ /* 0x000ee20000000800 */
[----:B--2---:R-:W-:Y:S01]  /*a060*/  FADD.FTZ R154, R179, R154 ;  /* 0x0000009ab39a7221 */ /* 0x004fe20000010000 */
[----:B------:R-:W-:Y:S01]  /*a070*/  @!P2 STS [R156+0x28800], R10 ;  /* 0x0288000a9c00a388 */ /* 0x000fe20000000800 */
[-C--:B------:R-:W-:Y:S01]  /*a080*/  FMUL.FTZ R145, R145, R10.reuse ;  /* 0x0000000a91917220 */ /* 0x080fe20000410000 */
[-C--:B------:R-:W-:Y:S01]  /*a090*/  FMUL.FTZ R148, R148, R10.reuse ;  /* 0x0000000a94947220 */ /* 0x080fe20000410000 */
[----:B------:R-:W-:Y:S01]  /*a0a0*/  FMUL.FTZ R149, R149, R10 ;  /* 0x0000000a95957220 */ /* 0x000fe20000410000 */
[----:B------:R2:W-:Y:S01]  /*a0b0*/  @!P2 STS [R156+0x28820], R11 ;  /* 0x0288200b9c00a388 */ /* 0x0005e20000000800 */
[-C--:B------:R-:W-:Y:S01]  /*a0c0*/  FMUL.FTZ R26, R26, R11.reuse ;  /* 0x0000000b1a1a7220 */ /* 0x080fe20000410000 */
[----:B------:R-:W4:Y:S01]  /*a0d0*/  MUFU.EX2 R20, R20 ;  /* 0x0000001400147308 */ /* 0x000f220000000800 */
[----:B0-----:R-:W-:Y:S01]  /*a0e0*/  FADD.FTZ R155, R15, R154 ;  /* 0x0000009a0f9b7221 */ /* 0x001fe20000010000 */
[----:B------:R-:W-:Y:S01]  /*a0f0*/  FADD.FTZ R154, R170, R153 ;  /* 0x00000099aa9a7221 */ /* 0x000fe20000010000 */
[----:B------:R-:W-:Y:S01]  /*a100*/  F2FP.BF16.F32.PACK_AB R153, R13, R12 ;  /* 0x0000000c0d99723e */ /* 0x000fe200000010ff */
[-C--:B------:R-:W-:Y:S01]  /*a110*/  FMUL.FTZ R27, R27, R11.reuse ;  /* 0x0000000b1b1b7220 */ /* 0x080fe20000410000 */
[----:B------:R-:W-:Y:S01]  /*a120*/  FMUL.FTZ R30, R30, R11 ;  /* 0x0000000b1e1e7220 */ /* 0x000fe20000410000 */
[----:B------:R-:W-:Y:S01]  /*a130*/  FADD.FTZ R21, R171, R154 ;  /* 0x0000009aab157221 */ /* 0x000fe20000010000 */
[----:B------:R-:W-:Y:S01]  /*a140*/  F2FP.BF16.F32.PACK_AB R154, R178, R163 ;  /* 0x000000a3b29a723e */ /* 0x000fe200000010ff */
[----:B------:R-:W0:Y:S01]  /*a150*/  MUFU.EX2 R181, R181 ;  /* 0x000000b500b57308 */ /* 0x000e220000000800 */
[C---:B---3--:R-:W-:Y:S01]  /*a160*/  FADD.FTZ R155, R164.reuse, R155 ;  /* 0x0000009ba49b7221 */ /* 0x048fe20000010000 */
[----:B------:R-:W-:Y:S01]  /*a170*/  F2FP.BF16.F32.PACK_AB R157, R164, R15 ;  /* 0x0000000fa49d723e */ /* 0x000fe200000010ff */
[----:B------:R-:W-:Y:S01]  /*a180*/  FMUL.FTZ R31, R31, R11 ;  /* 0x0000000b1f1f7220 */ /* 0x000fe20000410000 */
[----:B--2---:R-:W-:Y:S01]  /*a190*/  F2FP.BF16.F32.PACK_AB R156, R174, R167 ;  /* 0x000000a7ae9c723e */ /* 0x004fe200000010ff */
[-C--:B------:R-:W-:Y:S01]  /*a1a0*/  FMUL.FTZ R34, R34, R11.reuse ;  /* 0x0000000b22227220 */ /* 0x080fe20000410000 */
[-C--:B------:R-:W-:Y:S01]  /*a1b0*/  FMUL.FTZ R35, R35, R11.reuse ;  /* 0x0000000b23237220 */ /* 0x080fe20000410000 */
[-C--:B------:R-:W-:Y:S01]  /*a1c0*/  FMUL.FTZ R38, R38, R11.reuse ;  /* 0x0000000b26267220 */ /* 0x080fe20000410000 */
[----:B------:R-:W2:Y:S01]  /*a1d0*/  MUFU.EX2 R182, R182 ;  /* 0x000000b600b67308 */ /* 0x000ea20000000800 */
[----:B----4-:R-:W-:Y:S01]  /*a1e0*/  FADD.FTZ R158, R20, R155 ;  /* 0x0000009b149e7221 */ /* 0x010fe20000010000 */
        /* <DEDUP_REMOVED lines=16> */
[----:B------:R-:W-:Y:S01]  /*a2f0*/  F2FP.BF16.F32.PACK_AB R155, R179, R14 ;  /* 0x0000000eb39b723e */ /* 0x000fe200000010ff */
[----:B------:R-:W-:Y:S01]  /*a300*/  BAR.SYNC.DEFER_BLOCKING 0xf, 0x100 ;  /* 0x03c4000000007b1d */ /* 0x000fe20000010000 */
[-C--:B------:R-:W-:Y:S01]  /*a310*/  FMUL.FTZ R63, R63, R11.reuse ;  /* 0x0000000b3f3f7220 */ /* 0x080fe20000410000 */
[-C--:B------:R-:W-:Y:S01]  /*a320*/  FMUL.FTZ R66, R66, R11.reuse ;  /* 0x0000000b42427220 */ /* 0x080fe20000410000 */
[-C--:B------:R-:W-:Y:S01]  /*a330*/  FMUL.FTZ R67, R67, R11.reuse ;  /* 0x0000000b43437220 */ /* 0x080fe20000410000 */
[-C--:B------:R-:W-:Y:S01]  /*a340*/  FMUL.FTZ R70, R70, R11.reuse ;  /* 0x0000000b46467220 */ /* 0x080fe20000410000 */
[-C--:B------:R-:W-:Y:S01]  /*a350*/  FMUL.FTZ R71, R71, R11.reuse ;  /* 0x0000000b47477220 */ /* 0x080fe20000410000 */
[----:B------:R-:W2:Y:S01]  /*a360*/  MUFU.EX2 R168, R168 ;  /* 0x000000a800a87308 */ /* 0x000ea20000000800 */
[----:B---3--:R-:W-:Y:S01]  /*a370*/  FADD.FTZ R162, R183, R162 ;  /* 0x000000a2b7a27221 */ /* 0x008fe20000010000 */
        /* <DEDUP_REMOVED lines=16> */
[----:B------:R2:W-:Y:S01]  /*a480*/  STSM.16.M88.4 [R18+0x26800], R152 ;  /* 0x0268009812007844 */ /* 0x0005e20000000200 */
[-C--:B------:R-:W-:Y:S01]  /*a490*/  FMUL.FTZ R98, R98, R11.reuse ;  /* 0x0000000b62627220 */ /* 0x080fe20000410000 */
[-C--:B------:R-:W-:Y:S01]  /*a4a0*/  FMUL.FTZ R99, R99, R11.reuse ;  /* 0x0000000b63637220 */ /* 0x080fe20000410000 */
[-C--:B------:R-:W-:Y:S01]  /*a4b0*/  FMUL.FTZ R102, R102, R11.reuse ;  /* 0x0000000b66667220 */ /* 0x080fe20000410000 */
[-C--:B------:R-:W-:Y:S01]  /*a4c0*/  FMUL.FTZ R103, R103, R11.reuse ;  /* 0x0000000b67677220 */ /* 0x080fe20000410000 */
[----:B------:R-:W-:Y:S01]  /*a4d0*/  FMUL.FTZ R106, R106, R11 ;  /* 0x0000000b6a6a7220 */ /* 0x000fe20000410000 */
[----:B------:R4:W5:Y:S01]  /*a4e0*/  MUFU.EX2 R177, R159 ;  /* 0x0000009f00b17308 */ /* 0x0009620000000800 */
[C---:B---3--:R-:W-:Y:S01]  /*a4f0*/  FADD.FTZ R162, R4.reuse, R15 ;  /* 0x0000000f04a27221 */ /* 0x048fe20000010000 */
[----:B------:R-:W-:Y:S01]  /*a500*/  F2FP.BF16.F32.PACK_AB R163, R4, R3 ;  /* 0x0000000304a3723e */ /* 0x000fe200000010ff */
[-C--:B------:R-:W-:Y:S01]  /*a510*/  FMUL.FTZ R107, R107, R11.reuse ;  /* 0x0000000b6b6b7220 */ /* 0x080fe20000410000 */
[-C--:B------:R-:W-:Y:S01]  /*a520*/  FMUL.FTZ R110, R110, R11.reuse ;  /* 0x0000000b6e6e7220 */ /* 0x080fe20000410000 */
[-C--:B------:R-:W-:Y:S01]  /*a530*/  FMUL.FTZ R111, R111, R11.reuse ;  /* 0x0000000b6f6f7220 */ /* 0x080fe20000410000 */
[-C--:B------:R-:W-:Y:S01]  /*a540*/  FMUL.FTZ R114, R114, R11.reuse ;  /* 0x0000000b72727220 */ /* 0x080fe20000410000 */
[-C--:B------:R-:W-:Y:S01]  /*a550*/  FMUL.FTZ R115, R115, R11.reuse ;  /* 0x0000000b73737220 */ /* 0x080fe20000410000 */
[----:B------:R-:W3:Y:S01]  /*a560*/  MUFU.EX2 R165, R165 ;  /* 0x000000a500a57308 */ /* 0x000ee20000000800 */
[----:B0-----:R-:W-:Y:S01]  /*a570*/  FADD.FTZ R158, R175, R158 ;  /* 0x0000009eaf9e7221 */ /* 0x001fe20000010000 */
[----:B----4-:R-:W-:Y:S01]  /*a580*/  F2FP.BF16.F32.PACK_AB R159, R181, R20 ;  /* 0x00000014b59f723e */ /* 0x010fe200000010ff */
[-C--:B------:R-:W-:Y:S01]  /*a590*/  FMUL.FTZ R118, R118, R11.reuse ;  /* 0x0000000b76767220 */ /* 0x080fe20000410000 */
[-C--:B------:R-:W-:Y:S01]  /*a5a0*/  FMUL.FTZ R119, R119, R11.reuse ;  /* 0x0000000b77777220 */ /* 0x080fe20000410000 */
[-C--:B------:R-:W-:Y:S01]  /*a5b0*/  FMUL.FTZ R122, R122, R11.reuse ;  /* 0x0000000b7a7a7220 */ /* 0x080fe20000410000 */
[-C--:B------:R-:W-:Y:S01]  /*a5c0*/  FMUL.FTZ R123, R123, R11.reuse ;  /* 0x0000000b7b7b7220 */ /* 0x080fe20000410000 */
[-C--:B------:R-:W-:Y:S01]  /*a5d0*/  FMUL.FTZ R126, R126, R11.reuse ;  /* 0x0000000b7e7e7220 */ /* 0x080fe20000410000 */
[----:B------:R0:W4:Y:S01]  /*a5e0*/  MUFU.EX2 R166, R160 ;  /* 0x000000a000a67308 */ /* 0x0001220000000800 */
[----:B-----5:R-:W-:Y:S01]  /*a5f0*/  FADD.FTZ R15, R177, R162 ;  /* 0x000000a2b10f7221 */ /* 0x020fe20000010000 */
[-C--:B------:R-:W-:Y:S01]  /*a600*/  FMUL.FTZ R127, R127, R11.reuse ;  /* 0x0000000b7f7f7220 */ /* 0x080fe20000410000 */
[-C--:B------:R-:W-:Y:S01]  /*a610*/  FMUL.FTZ R130, R130, R11.reuse ;  /* 0x0000000b82827220 */ /* 0x080fe20000410000 */
[-C--:B------:R-:W-:Y:S01]  /*a620*/  FMUL.FTZ R131, R131, R11.reuse ;  /* 0x0000000b83837220 */ /* 0x080fe20000410000 */
[-C--:B------:R-:W-:Y:S01]  /*a630*/  FMUL.FTZ R134, R134, R11.reuse ;  /* 0x0000000b86867220 */ /* 0x080fe20000410000 */
[-C--:B------:R-:W-:Y:S01]  /*a640*/  FMUL.FTZ R135, R135, R11.reuse ;  /* 0x0000000b87877220 */ /* 0x080fe20000410000 */
[-C--:B------:R-:W-:Y:S01]  /*a650*/  FMUL.FTZ R138, R138, R11.reuse ;  /* 0x0000000b8a8a7220 */ /* 0x080fe20000410000 */
[----:B------:R-:W5:Y:S01]  /*a660*/  MUFU.EX2 R180, R180 ;  /* 0x000000b400b47308 */ /* 0x000f620000000800 */
[----:B---3--:R-:W-:Y:S01]  /*a670*/  FADD.FTZ R13, R165, R158 ;  /* 0x0000009ea50d7221 */ /* 0x008fe20000010000 */
[----:B------:R-:W-:Y:S01]  /*a680*/  F2FP.BF16.F32.PACK_AB R158, R171, R170 ;  /* 0x000000aaab9e723e */ /* 0x000fe200000010ff */
[-C--:B------:R-:W-:Y:S01]  /*a690*/  FMUL.FTZ R139, R139, R11.reuse ;  /* 0x0000000b8b8b7220 */ /* 0x080fe20000410000 */
[----:B0-----:R-:W-:Y:S01]  /*a6a0*/  F2FP.BF16.F32.PACK_AB R160, R175, R168 ;  /* 0x000000a8afa0723e */ /* 0x001fe200000010ff */
[-C--:B------:R-:W-:Y:S01]  /*a6b0*/  FMUL.FTZ R142, R142, R11.reuse ;  /* 0x0000000b8e8e7220 */ /* 0x080fe20000410000 */
[-C--:B------:R-:W-:Y:S01]  /*a6c0*/  FMUL.FTZ R143, R143, R11.reuse ;  /* 0x0000000b8f8f7220 */ /* 0x080fe20000410000 */
[----:B------:R2:W-:Y:S01]  /*a6d0*/  STSM.16.M88.4 [R19], R156 ;  /* 0x0000009c13007844 */ /* 0x0005e20000000200 */
[----:B------:R0:W3:Y:S01]  /*a6e0*/  MUFU.EX2 R12, R161 ;  /* 0x000000a1000c7308 */ /* 0x0000e20000000800 */
[----:B----4-:R-:W-:Y:S01]  /*a6f0*/  FADD.FTZ R15, R166, R15 ;  /* 0x0000000fa60f7221 */ /* 0x010fe20000010000 */
[-C--:B------:R-:W-:Y:S01]  /*a700*/  FMUL.FTZ R146, R146, R11.reuse ;  /* 0x0000000b92927220 */ /* 0x080fe20000410000 */
[-C--:B------:R-:W-:Y:S01]  /*a710*/  FMUL.FTZ R147, R147, R11.reuse ;  /* 0x0000000b93937220 */ /* 0x080fe20000410000 */
[-C--:B------:R-:W-:Y:S01]  /*a720*/  FMUL.FTZ R150, R150, R11.reuse ;  /* 0x0000000b96967220 */ /* 0x080fe20000410000 */
[----:B------:R-:W-:-:S03]  /*a730*/  FMUL.FTZ R151, R151, R11 ;  /* 0x0000000b97977220 */ /* 0x000fc60000410000 */
[----:B------:R-:W4:Y:S01]  /*a740*/  MUFU.EX2 R169, R169 ;  /* 0x000000a900a97308 */ /* 0x000f220000000800 */
[C---:B-----5:R-:W-:Y:S01]  /*a750*/  FADD.FTZ R14, R180.reuse, R13 ;  /* 0x0000000db40e7221 */ /* 0x060fe20000010000 */
[----:B------:R-:W-:Y:S02]  /*a760*/  F2FP.BF16.F32.PACK_AB R162, R180, R165 ;  /* 0x000000a5b4a2723e */ /* 0x000fe400000010ff */
[----:B0-----:R-:W-:Y:S02]  /*a770*/  F2FP.BF16.F32.PACK_AB R161, R183, R182 ;  /* 0x000000b6b7a1723e */ /* 0x001fe400000010ff */
[----:B------:R-:W-:Y:S02]  /*a780*/  F2FP.BF16.F32.PACK_AB R165, R166, R177 ;  /* 0x000000b1a6a5723e */ /* 0x000fe400000010ff */
[----:B------:R-:W0:Y:S01]  /*a790*/  MUFU.EX2 R167, R191 ;  /* 0x000000bf00a77308 */ /* 0x000e220000000800 */
[----:B---3--:R-:W-:Y:S01]  /*a7a0*/  FADD.FTZ R4, R12, R15 ;  /* 0x0000000f0c047221 */ /* 0x008fe20000010000 */
[----:B------:R2:W-:Y:S06]  /*a7b0*/  STSM.16.M88.4 [R23], R160 ;  /* 0x000000a017007844 */ /* 0x0005ec0000000200 */
[----:B------:R-:W3:Y:S01]  /*a7c0*/  MUFU.EX2 R172, R172 ;  /* 0x000000ac00ac7308 */ /* 0x000ee20000000800 */
[----:B----4-:R-:W-:-:S07]  /*a7d0*/  FADD.FTZ R13, R169, R14 ;  /* 0x0000000ea90d7221 */ /* 0x010fce0000010000 */
[----:B------:R-:W4:Y:S01]  /*a7e0*/  MUFU.EX2 R173, R173 ;  /* 0x000000ad00ad7308 */ /* 0x000f220000000800 */
[C---:B0-----:R-:W-:Y:S01]  /*a7f0*/  FADD.FTZ R4, R167.reuse, R4 ;  /* 0x00000004a7047221 */ /* 0x041fe20000010000 */
[----:B------:R-:W-:-:S06]  /*a800*/  F2FP.BF16.F32.PACK_AB R167, R167, R12 ;  /* 0x0000000ca7a7723e */ /* 0x000fcc00000010ff */
[----:B------:R-:W0:Y:S01]  /*a810*/  MUFU.EX2 R176, R176 ;  /* 0x000000b000b07308 */ /* 0x000e220000000800 */
[C---:B---3--:R-:W-:Y:S01]  /*a820*/  FADD.FTZ R14, R172.reuse, R13 ;  /* 0x0000000dac0e7221 */ /* 0x048fe20000010000 */
[----:B------:R-:W-:-:S03]  /*a830*/  F2FP.BF16.F32.PACK_AB R164, R172, R169 ;  /* 0x000000a9aca4723e */ /* 0x000fc600000010ff */
[----:B----4-:R-:W-:Y:S01]  /*a840*/  FADD.FTZ R3, R173, R14 ;  /* 0x0000000ead037221 */ /* 0x010fe20000010000 */
[----:B0-----:R-:W-:-:S03]  /*a850*/  F2FP.BF16.F32.PACK_AB R166, R176, R173 ;  /* 0x000000adb0a6723e */ /* 0x001fc600000010ff */
[----:B------:R-:W-:Y:S02]  /*a860*/  FADD.FTZ R3, R176, R3 ;  /* 0x00000003b0037221 */ /* 0x000fe40000010000 */
[----:B------:R2:W-:Y:S01]  /*a870*/  STSM.16.M88.4 [R22], R164 ;  /* 0x000000a416007844 */ /* 0x0005e20000000200 */
[----:B------:R-:W-:Y:S05]  /*a880*/  @!P0 BRA `(.L_x_1718) ;  /* 0x0000000000048947 */ /* 0x000fea0003800000 */
[----:B------:R-:W-:Y:S01]  /*a890*/  BPT.TRAP 0x1 ;  /* 0x000000040000795c */ /* 0x000fe20000300000 */
.L_x_1718:
[----:B------:R0:W3:Y:S01]  /*a8a0*/  SYNCS.PHASECHK.TRANS64.TRYWAIT P2, [UR21+0x28c50], R8 ;  /* 0x028c5008ff0075a7 */ /* 0x0000e20008040155 */
[----:B------:R-:W-:Y:S05]  /*a8b0*/  @!P0 BRA `(.L_x_1719) ;  /* 0x0000000000048947 */ /* 0x000fea0003800000 */
[----:B------:R-:W-:Y:S01]  /*a8c0*/  BPT.TRAP 0x1 ;  /* 0x000000040000795c */ /* 0x000fe20000300000 */
.L_x_1719:
[----:B---3--:R-:W-:Y:S05]  /*a8d0*/  @P2 BRA `(.L_x_1720) ;  /* 0x0000000000082947 */ /* 0x008fea0003800000 */
[----:B------:R-:W3:Y:S02]  /*a8e0*/  SYNCS.PHASECHK.TRANS64.TRYWAIT P2, [UR21+0x28c50], R8 ;  /* 0x028c5008ff0075a7 */ /* 0x000ee40008040155 */
[----:B---3--:R-:W-:Y:S05]  /*a8f0*/  @!P2 BRA `(.L_x_1721) ;  /* 0x000000a400aca947 */ /* 0x008fea0003800000 */
.L_x_1720:
        /* <DEDUP_REMOVED lines=34> */
.L_x_1722:
[----:B------:R-:W-:Y:S01]  /*ab20*/  UIADD3 UR21, UR21, 0x28c60, URZ ;  /* 0x00028c6015157890 */ /* 0x000fe2000fffe03f */
[----:B---3--:R-:W-:Y:S01]  /*ab30*/  IMAD.MOV.U32 R11, RZ, RZ, R6 ;  /* 0x000000ffff0b7224 */ /* 0x008fe200078e0006 */
[----:B------:R-:W-:Y:S01]  /*ab40*/  UMOV UR22, UR38 ;  /* 0x0000002600167c82 */ /* 0x000fe20008000000 */
[----:B------:R-:W-:Y:S01]  /*ab50*/  IMAD.MOV.U32 R10, RZ, RZ, R5 ;  /* 0x000000ffff0a7224 */ /* 0x000fe200078e0005 */
[----:B------:R-:W-:-:S09]  /*ab60*/  UPRMT UR21, UR40, 0x654, UR21 ;  /* 0x0000065428157896 */ /* 0x000fd20008000015 */
[----:B------:R-:W-:Y:S01]  /*ab70*/  SYNCS.ARRIVE.TRANS64.RED.A1T0 RZ, [UR21], RZ ;  /* 0x000000ffffff79a7 */ /* 0x000fe20008100415 */
[----:B------:R-:W-:Y:S05]  /*ab80*/  @P1 BRA `(.L_x_1723) ;  /* 0xffffffe000d81947 */ /* 0x000fea000383ffff */
[----:B01----:R-:W-:-:S07]  /*ab90*/  IMAD.MOV.U32 R8, RZ, RZ, R9 ;  /* 0x000000ffff087224 */ /* 0x003fce00078e0009 */
.L_x_1712:
[----:B------:R-:W-:-:S13]  /*aba0*/  ISETP.GE.AND P1, PT, R8, UR47, PT ;  /* 0x0000002f08007c0c */ /* 0x000fda000bf26270 */
[----:B------:R-:W-:Y:S05]  /*abb0*/  @!P1 BRA `(.L_x_1724) ;  /* 0x0000002800109947 */ /* 0x000fea0003800000 */
[----:B------:R-:W-:Y:S01]  /*abc0*/  IMAD.MOV.U32 R12, RZ, RZ, R6 ;  /* 0x000000ffff0c7224 */ /* 0x000fe200078e0006 */
[----:B------:R-:W-:Y:S01]  /*abd0*/  UMOV UR27, UR38 ;  /* 0x00000026001b7c82 */ /* 0x000fe20008000000 */
[----:B------:R-:W-:Y:S01]  /*abe0*/  IMAD.MOV.U32 R9, RZ, RZ, R5 ;  /* 0x000000ffff097224 */ /* 0x000fe200078e0005 */
[----:B------:R-:W-:Y:S01]  /*abf0*/  ULDC UR22, c[0x0][0x9e4] ;  /* 0x0002790000167ab9 */ /* 0x000fe20000000800 */
[----:B------:R-:W-:Y:S01]  /*ac00*/  ULDC UR23, c[0x0][0x9dc] ;  /* 0x0002770000177ab9 */ /* 0x000fe20000000800 */
[----:B------:R-:W-:Y:S01]  /*ac10*/  ULDC UR24, c[0x0][0x288] ;  /* 0x0000a20000187ab9 */ /* 0x000fe20000000800 */
[----:B------:R-:W-:Y:S01]  /*ac20*/  ULDC UR25, c[0x0][0x9d8] ;  /* 0x0002760000197ab9 */ /* 0x000fe20000000800 */
[----:B------:R-:W-:Y:S01]  /*ac30*/  ULDC UR21, c[0x0][0x988] ;  /* 0x0002620000157ab9 */ /* 0x000fe20000000800 */
[----:B------:R-:W-:-:S05]  /*ac40*/  ULDC UR26, c[0x0][0x9e0] ;  /* 0x00027800001a7ab9 */ /* 0x000fca0000000800 */
.L_x_1743:
[----:B------:R-:W-:-:S04]  /*ac50*/  UIADD3 UR38, UR27, 0x1, URZ ;  /* 0x000000011b267890 */ /* 0x000fc8000fffe03f */
[----:B------:R-:W-:-:S04]  /*ac60*/  UISETP.NE.AND UP0, UPT, UR38, 0x2, UPT ;  /* 0x000000022600788c */ /* 0x000fc8000bf05270 */
[----:B------:R-:W-:Y:S02]  /*ac70*/  USEL UR6, URZ, 0x1, UP0 ;  /* 0x000000013f067887 */ /* 0x000fe40008000000 */
[----:B------:R-:W-:Y:S02]  /*ac80*/  USEL UR38, UR38, URZ, UP0 ;  /* 0x0000003f26267287 */ /* 0x000fe40008000000 */
[----:B------:R-:W-:Y:S01]  /*ac90*/  ULOP3.LUT UR37, UR37, UR6, URZ, 0x3c, !UPT ;  /* 0x0000000625257292 */ /* 0x000fe2000f8e3c3f */
[----:B-12---:R-:W-:Y:S11]  /*aca0*/  @!P0 BRA `(.L_x_1725) ;  /* 0x0000000000048947 */ /* 0x006ff60003800000 */
[----:B------:R-:W-:Y:S01]  /*acb0*/  BPT.TRAP 0x1 ;  /* 0x000000040000795c */ /* 0x000fe20000300000 */
.L_x_1725:
[----:B------:R-:W-:Y:S01]  /*acc0*/  ULEA UR20, UR38, UR42, 0x3 ;  /* 0x0000002a26147291 */ /* 0x000fe2000f8e183f */
[----:B------:R-:W-:-:S04]  /*acd0*/  MOV R7, UR37 ;  /* 0x0000002500077c02 */ /* 0x000fc80008000f00 */
[----:B------:R-:W-:-:S04]  /*ace0*/  SHF.L.U32 R7, R7, 0x1f, RZ ;  /* 0x0000001f07077819 */ /* 0x000fc800000006ff */
[----:B------:R1:W3:Y:S01]  /*acf0*/  SYNCS.PHASECHK.TRANS64.TRYWAIT P1, [UR20+0x28c30], R7 ;  /* 0x028c3007ff0075a7 */ /* 0x0002e20008020154 */
[----:B------:R-:W-:Y:S05]  /*ad00*/  @!P0 BRA `(.L_x_1726) ;  /* 0x0000000000048947 */ /* 0x000fea0003800000 */
[----:B------:R-:W-:Y:S01]  /*ad10*/  BPT.TRAP 0x1 ;  /* 0x000000040000795c */ /* 0x000fe20000300000 */
.L_x_1726:
[----:B---3--:R-:W-:Y:S05]  /*ad20*/  @P1 BRA `(.L_x_1727) ;  /* 0x0000000000081947 */ /* 0x008fea0003800000 */
[----:B------:R-:W3:Y:S02]  /*ad30*/  SYNCS.PHASECHK.TRANS64.TRYWAIT P1, [UR20+0x28c30], R7 ;  /* 0x028c3007ff0075a7 */ /* 0x000ee40008020154 */
[----:B---3--:R-:W-:Y:S05]  /*ad40*/  @!P1 BRA `(.L_x_1728) ;  /* 0x000000a000b09947 */ /* 0x008fea0003800000 */
.L_x_1727:
[----:B------:R-:W-:Y:S01]  /*ad50*/  R2UR UR18, R0 ;  /* 0x00000000001272ca */ /* 0x000fe200000e0000 */
[----:B0-2---:R-:W-:Y:S01]  /*ad60*/  WARPGROUP.ARRIVE ;  /* 0x00000000000079c5 */ /* 0x005fe20000000000 */
        /* <DEDUP_REMOVED lines=21> */
.L_x_1729:
[----:B------:R-:W-:Y:S01]  /*aec0*/  UISETP.NE.AND UP1, UPT, UR51, URZ, UPT ;  /* 0x0000003f3300728c */ /* 0x000fe2000bf25270 */
[----:B------:R-:W-:Y:S01]  /*aed0*/  FMUL.FTZ R14, R158, UR25 ;  /* 0x000000199e0e7c20 */ /* 0x000fe20008410000 */
[----:B------:R-:W-:Y:S01]  /*aee0*/  FMUL.FTZ R21, R163, UR25 ;  /* 0x00000019a3157c20 */ /* 0x000fe20008410000 */
[----:B------:R-:W-:Y:S01]  /*aef0*/  FMUL.FTZ R158, R178, UR25 ;  /* 0x00000019b29e7c20 */ /* 0x000fe20008410000 */
[----:B------:R-:W-:Y:S01]  /*af00*/  VIADD R163, R185, UR44 ;  /* 0x0000002cb9a37c36 */ /* 0x000fe20008000000 */
[----:B------:R-:W0:Y:S01]  /*af10*/  LDC R178, c[0x0][0x2f0] ;  /* 0x0000bc00ffb27b82 */ /* 0x000e220000000800 */
[----:B------:R-:W-:Y:S01]  /*af20*/  PLOP3.LUT P1, PT, PT, PT, UP1, 0x80, 0x0 ;  /* 0x000000000000781c */ /* 0x000fe20003f2f018 */
[----:B------:R-:W-:Y:S01]  /*af30*/  FMUL.FTZ R192, R156, UR25 ;  /* 0x000000199cc07c20 */ /* 0x000fe20008410000 */
[----:B------:R-:W-:Y:S01]  /*af40*/  PLOP3.LUT P2, PT, PT, PT, UP1, 0x80, 0x0 ;  /* 0x000000000000781c */ /* 0x000fe20003f4f018 */
[----:B------:R-:W-:Y:S01]  /*af50*/  FMUL.FTZ R197, R165, UR25 ;  /* 0x00000019a5c57c20 */ /* 0x000fe20008410000 */
[----:B------:R-:W-:Y:S01]  /*af60*/  FMUL.FTZ R156, R174, UR25 ;  /* 0x00000019ae9c7c20 */ /* 0x000fe20008410000 */
[----:B------:R-:W-:Y:S01]  /*af70*/  @UP1 ULDC UR6, c[0x0][0x44c] ;  /* 0x0001130000061ab9 */ /* 0x000fe20000000800 */
[----:B------:R-:W-:Y:S01]  /*af80*/  FMUL.FTZ R174, R177, UR25 ;  /* 0x00000019b1ae7c20 */ /* 0x000fe20008410000 */
[----:B------:R-:W-:Y:S01]  /*af90*/  FMUL.FTZ R13, R155, UR25 ;  /* 0x000000199b0d7c20 */ /* 0x000fe20008410000 */
[----:B------:R-:W-:-:S02]  /*afa0*/  IMAD.SHL.U32 R177, R8, 0x40, RZ ;  /* 0x0000004008b17824 */ /* 0x000fc400078e00ff */
[----:B------:R-:W-:Y:S01]  /*afb0*/  FMUL.FTZ R155, R171, UR25 ;  /* 0x00000019ab9b7c20 */ /* 0x000fe20008410000 */
[----:B------:R-:W-:Y:S01]  /*afc0*/  UISETP.NE.AND UP0, UPT, UR50, URZ, UPT ;  /* 0x0000003f3200728c */ /* 0x000fe2000bf05270 */
[----:B------:R-:W-:Y:S01]  /*afd0*/  FMUL.FTZ R171, R172, UR25 ;  /* 0x00000019acab7c20 */ /* 0x000fe20008410000 */
[----:B------:R-:W-:Y:S01]  /*afe0*/  FMUL.FTZ R193, R157, UR25 ;  /* 0x000000199dc17c20 */ /* 0x000fe20008410000 */
[----:B------:R-:W-:Y:S01]  /*aff0*/  @P1 IMAD.HI.U32 R10, R163, UR6, RZ ;  /* 0x00000006a30a1c27 */ /* 0x000fe2000f8e00ff */
[----:B------:R-:W-:-:S03]  /*b000*/  @UP1 ULDC UR6, c[0x0][0x450] ;  /* 0x0001140000061ab9 */ /* 0x000fc60000000800 */
[----:B------:R-:W-:Y:S01]  /*b010*/  FMUL.FTZ R172, R173, UR25 ;  /* 0x00000019adac7c20 */ /* 0x000fe20008410000 */
[----:B------:R-:W-:Y:S01]  /*b020*/  FMUL.FTZ R191, R152, UR25 ;  /* 0x0000001998bf7c20 */ /* 0x000fe20008410000 */
[----:B------:R-:W-:Y:S01]  /*b030*/  FMUL.FTZ R5, R153, UR25 ;  /* 0x0000001999057c20 */ /* 0x000fe20008410000 */
[----:B------:R-:W-:Y:S01]  /*b040*/  @P2 SHF.R.U32.HI R163, RZ, UR6, R10 ;  /* 0x00000006ffa32c19 */ /* 0x000fe2000801160a */
[----:B------:R-:W-:Y:S01]  /*b050*/  UIADD3 UR6, UR20, 0x28c40, URZ ;  /* 0x00028c4014067890 */ /* 0x000fe2000fffe03f */
[----:B---3--:R-:W-:Y:S01]  /*b060*/  FMUL.FTZ R6, R154, UR25 ;  /* 0x000000199a067c20 */ /* 0x008fe20008410000 */
[----:B------:R-:W-:Y:S01]  /*b070*/  FMUL.FTZ R15, R159, UR25 ;  /* 0x000000199f0f7c20 */ /* 0x000fe20008410000 */
[----:B------:R-:W-:Y:S01]  /*b080*/  FMUL.FTZ R194, R160, UR25 ;  /* 0x00000019a0c27c20 */ /* 0x000fe20008410000 */
[----:B------:R-:W2:Y:S01]  /*b090*/  SHFL.IDX PT, R165, R163, RZ, 0x1c1f ;  /* 0x001c1fffa3a57589 */ /* 0x000ea200000e0000 */
[----:B------:R-:W-:Y:S01]  /*b0a0*/  UPRMT UR6, UR40, 0x654, UR6 ;  /* 0x0000065428067896 */ /* 0x000fe20008000006 */
        /* <DEDUP_REMOVED lines=14> */
[----:B------:R-:W-:Y:S01]  /*b190*/  IADD3 R11, -R2, 0x1, -R177 ;  /* 0x00000001020b7810 */ /* 0x000fe20007ffe9b1 */
[----:B------:R-:W-:Y:S01]  /*b1a0*/  FMUL.FTZ R161, R183, UR25 ;  /* 0x00000019b7a17c20 */ /* 0x000fe20008410000 */
[----:B------:R-:W-:Y:S01]  /*b1b0*/  PLOP3.LUT P1, PT, PT, PT, UP0, 0x40, 0x0 ;  /* 0x000000000000781c */ /* 0x000fe20003f2e808 */
[----:B------:R-:W3:Y:S01]  /*b1c0*/  MUFU.TANH R191, R191 ;  /* 0x000000bf00bf7308 */ /* 0x000ee20000002400 */
[----:B------:R-:W-:Y:S01]  /*b1d0*/  SYNCS.ARRIVE.TRANS64.RED.A1T0 RZ, [UR6], RZ ;  /* 0x000000ffffff79a7 */ /* 0x000fe20008100406 */
[----:B0-----:R-:W-:Y:S01]  /*b1e0*/  IMAD R11, R178, UR49, R11 ;  /* 0x00000031b20b7c24 */ /* 0x001fe2000f8e020b */
[----:B------:R-:W-:-:S03]  /*b1f0*/  ULOP3.LUT UR6, URZ, UR23, URZ, 0x33, !UPT ;  /* 0x000000173f067292 */ /* 0x000fc6000f8e333f */
[----:B------:R-:W-:Y:S02]  /*b200*/  VIADD R11, R11, -UR24 ;  /* 0x800000180b0b7c36 */ /* 0x000fe40008000000 */
[----:B------:R-:W0:Y:S02]  /*b210*/  MUFU.TANH R5, R5 ;  /* 0x0000000500057308 */ /* 0x000e240000002400 */
[C---:B------:R-:W-:Y:S02]  /*b220*/  VIADD R182, R11.reuse, UR26 ;  /* 0x0000001a0bb67c36 */ /* 0x040fe40008000000 */
[----:B------:R-:W-:-:S03]  /*b230*/  VIADD R183, R11, UR6 ;  /* 0x000000060bb77c36 */ /* 0x000fc60008000000 */
[----:B--2---:R-:W-:Y:S01]  /*b240*/  IADD3 R179, R182, R165, RZ ;  /* 0x000000a5b6b37210 */ /* 0x004fe20007ffe0ff */
        /* <DEDUP_REMOVED lines=31> */
[----:B--234-:R-:W-:Y:S05]  /*b440*/  @P1 BRA `(.L_x_1730) ;  /* 0x00000000005c1947 */ /* 0x01cfea0003800000 */
[----:B------:R-:W-:Y:S01]  /*b450*/  IMAD R10, R178, UR49, R165 ;  /* 0x00000031b20a7c24 */ /* 0x000fe2000f8e02a5 */
[----:B------:R-:W-:Y:S03]  /*b460*/  BSSY B0, `(.L_x_1731) ;  /* 0x0000011000007945 */ /* 0x000fe60003800000 */
[----:B------:R-:W-:-:S05]  /*b470*/  VIADD R162, R10, -UR24 ;  /* 0x800000180aa27c36 */ /* 0x000fca0008000000 */
[----:B------:R-:W-:-:S13]  /*b480*/  ISETP.GT.AND P1, PT, R162, -0x1, PT ;  /* 0xffffffffa200780c */ /* 0x000fda0003f24270 */
[----:B------:R-:W-:Y:S05]  /*b490*/  @P1 BRA `(.L_x_1732) ;  /* 0x0000000000201947 */ /* 0x000fea0003800000 */
[----:B------:R-:W-:Y:S01]  /*b4a0*/  IMAD.U32 R164, RZ, RZ, UR22 ;  /* 0x00000016ffa47e24 */ /* 0x000fe2000f8e00ff */
[----:B------:R-:W-:-:S04]  /*b4b0*/  LOP3.LUT R165, RZ, R162, RZ, 0x33, !PT ;  /* 0x000000a2ffa57212 */ /* 0x000fc800078e33ff */
[----:B------:R-:W-:-:S13]  /*b4c0*/  ISETP.NE.AND P1, PT, R164, 0x1, PT ;  /* 0x00000001a400780c */ /* 0x000fda0003f25270 */
[----:B------:R-:W2:Y:S02]  /*b4d0*/  @P1 LDC.64 R10, c[0x0][0x9e8] ;  /* 0x00027a00ff0a1b82 */ /* 0x000ea40000000a00 */
[----:B--2---:R-:W-:-:S05]  /*b4e0*/  @P1 IMAD.HI.U32 R10, R165, R10, RZ ;  /* 0x0000000aa50a1227 */ /* 0x004fca00078e00ff */
[----:B------:R-:W-:-:S04]  /*b4f0*/  @P1 SHF.R.U32.HI R165, RZ, R11, R10 ;  /* 0x0000000bffa51219 */ /* 0x000fc8000001160a */
[----:B------:R-:W-:Y:S01]  /*b500*/  LOP3.LUT R162, RZ, R165, RZ, 0x33, !PT ;  /* 0x000000a5ffa27212 */ /* 0x000fe200078e33ff */
[----:B------:R-:W-:Y:S06]  /*b510*/  BRA `(.L_x_1733) ;  /* 0x0000000000147947 */ /* 0x000fec0003800000 */
.L_x_1732:
[----:B------:R-:W-:-:S05]  /*b520*/  IMAD.U32 R164, RZ, RZ, UR22 ;  /* 0x00000016ffa47e24 */ /* 0x000fca000f8e00ff */
[----:B------:R-:W-:-:S13]  /*b530*/  ISETP.NE.AND P1, PT, R164, 0x1, PT ;  /* 0x00000001a400780c */ /* 0x000fda0003f25270 */
[----:B------:R-:W2:Y:S02]  /*b540*/  @P1 LDC.64 R10, c[0x0][0x9e8] ;  /* 0x00027a00ff0a1b82 */ /* 0x000ea40000000a00 */
[----:B--2---:R-:W-:-:S05]  /*b550*/  @P1 IMAD.HI.U32 R10, R162, R10, RZ ;  /* 0x0000000aa20a1227 */ /* 0x004fca00078e00ff */
[----:B------:R-:W-:-:S07]  /*b560*/  @P1 SHF.R.U32.HI R162, RZ, R11, R10 ;  /* 0x0000000bffa21219 */ /* 0x000fce000001160a */
.L_x_1733:
[----:B------:R-:W-:Y:S05]  /*b570*/  BSYNC B0 ;  /* 0x0000000000007941 */ /* 0x000fea0003800000 */
.L_x_1731:
[----:B------:R-:W-:-:S04]  /*b580*/  IMAD R11, R162, R164, -R177 ;  /* 0x000000a4a20b7224 */ /* 0x000fc800078e0ab1 */
[----:B------:R-:W-:-:S05]  /*b590*/  IMAD.IADD R10, R11, 0x1, -R2 ;  /* 0x000000010b0a7824 */ /* 0x000fca00078e0a02 */
[----:B------:R-:W-:Y:S02]  /*b5a0*/  VIADDMNMX R179, R10, R164, R179, PT ;  /* 0x000000a40ab37246 */ /* 0x000fe400038001b3 */
[----:B------:R-:W-:-:S07]  /*b5b0*/  VIMNMX R181, R181, R10, !PT ;  /* 0x0000000ab5b57248 */ /* 0x000fce0007fe0100 */
.L_x_1730:
[----:B------:R-:W-:Y:S01]  /*b5c0*/  ISETP.GT.AND P1, PT, R8, -0x1, PT ;  /* 0xffffffff0800780c */ /* 0x000fe20003f24270 */
[----:B------:R2:W3:Y:S01]  /*b5d0*/  SHFL.IDX PT, R11, R163, 0x1, 0x1c1f ;  /* 0x003c1f00a30b7f89 */ /* 0x0004e200000e0000 */
[----:B------:R-:W-:Y:S02]  /*b5e0*/  UISETP.NE.AND UP0, UPT, UR50, URZ, UPT ;  /* 0x0000003f3200728c */ /* 0x000fe4000bf05270 */
[C---:B------:R-:W-:Y:S02]  /*b5f0*/  ISETP.GT.AND P4, PT, R181.reuse, 0x1, P1 ;  /* 0x00000001b500780c */ /* 0x040fe40000f84270 */
[----:B------:R-:W-:Y:S02]  /*b600*/  ISETP.GT.AND P5, PT, R181, RZ, P1 ;  /* 0x000000ffb500720c */ /* 0x000fe40000fa4270 */
[C---:B------:R-:W-:Y:S02]  /*b610*/  ISETP.LT.OR P4, PT, R179.reuse, 0x2, P4 ;  /* 0x00000002b300780c */ /* 0x040fe40002781670 */
[----:B------:R-:W-:-:S02]  /*b620*/  ISETP.LT.OR P5, PT, R179, 0x1, P5 ;  /* 0x00000001b300780c */ /* 0x000fc40002fa1670 */
[----:B0-----:R-:W-:Y:S02]  /*b630*/  FSEL R162, R5, -INF , !P4 ;  /* 0xff80000005a27808 */ /* 0x001fe40006000000 */
[----:B------:R-:W-:Y:S02]  /*b640*/  ISETP.GT.AND P4, PT, R181, 0x18, P1 ;  /* 0x00000018b500780c */ /* 0x000fe40000f84270 */
[----:B------:R-:W-:Y:S02]  /*b650*/  FSEL R180, R191, -INF , !P5 ;  /* 0xff800000bfb47808 */ /* 0x000fe40006800000 */
[----:B------:R-:W-:Y:S02]  /*b660*/  ISETP.LT.OR P4, PT, R179, 0x19, P4 ;  /* 0x00000019b300780c */ /* 0x000fe40002781670 */
[C---:B------:R-:W-:Y:S02]  /*b670*/  ISETP.GT.AND P6, PT, R181.reuse, 0x8, P1 ;  /* 0x00000008b500780c */ /* 0x040fe40000fc4270 */
[----:B------:R-:W-:-:S02]  /*b680*/  ISETP.GT.AND P2, PT, R181, 0x9, P1 ;  /* 0x00000009b500780c */ /* 0x000fc40000f44270 */
[C---:B------:R-:W-:Y:S02]  /*b690*/  ISETP.GT.AND P3, PT, R181.reuse, 0x10, P1 ;  /* 0x00000010b500780c */ /* 0x040fe40000f64270 */
[C---:B------:R-:W-:Y:S02]  /*b6a0*/  ISETP.GT.AND P5, PT, R181.reuse, 0x11, P1 ;  /* 0x00000011b500780c */ /* 0x040fe40000fa4270 */
[----:B------:R-:W-:Y:S02]  /*b6b0*/  FSEL R167, R196, -INF , !P4 ;  /* 0xff800000c4a77808 */ /* 0x000fe40006000000 */
[----:B------:R-:W-:Y:S02]  /*b6c0*/  ISETP.GT.AND P4, PT, R181, 0x29, P1 ;  /* 0x00000029b500780c */ /* 0x000fe40000f84270 */
[C---:B------:R-:W-:Y:S02]  /*b6d0*/  ISETP.LT.OR P6, PT, R179.reuse, 0x9, P6 ;  /* 0x00000009b300780c */ /* 0x040fe400037c1670 */
[----:B------:R-:W-:-:S02]  /*b6e0*/  ISETP.LT.OR P2, PT, R179, 0xa, P2 ;  /* 0x0000000ab300780c */ /* 0x000fc40001741670 */
[C---:B------:R-:W-:Y:S02]  /*b6f0*/  ISETP.LT.OR P3, PT, R179.reuse, 0x11, P3 ;  /* 0x00000011b300780c */ /* 0x040fe40001f61670 */
[C---:B------:R-:W-:Y:S02]  /*b700*/  ISETP.LT.OR P5, PT, R179.reuse, 0x12, P5 ;  /* 0x00000012b300780c */ /* 0x040fe40002fa1670 */
[----:B------:R-:W-:Y:S02]  /*b710*/  ISETP.LT.OR P4, PT, R179, 0x2a, P4 ;  /* 0x0000002ab300780c */ /* 0x000fe40002781670 */
[----:B--2---:R-:W-:Y:S02]  /*b720*/  FSEL R163, R192, -INF , !P6 ;  /* 0xff800000c0a37808 */ /* 0x004fe40007000000 */
[----:B------:R-:W-:Y:S02]  /*b730*/  FSEL R164, R193, -INF , !P2 ;  /* 0xff800000c1a47808 */ /* 0x000fe40005000000 */
[----:B------:R-:W-:-:S02]  /*b740*/  FSEL R165, R194, -INF , !P3 ;  /* 0xff800000c2a57808 */ /* 0x000fc40005800000 */
        /* <DEDUP_REMOVED lines=19> */
[----:B---3--:R-:W-:Y:S01]  /*b880*/  IMAD.IADD R181, R183, 0x1, R11 ;  /* 0x00000001b7b57824 */ /* 0x008fe200078e020b */
[C---:B------:R-:W-:Y:S02]  /*b890*/  ISETP.LT.OR P6, PT, R179.reuse, 0x31, P6 ;  /* 0x00000031b300780c */ /* 0x040fe400037c1670 */
[C---:B------:R-:W-:Y:S02]  /*b8a0*/  ISETP.LT.OR P2, PT, R179.reuse, 0x32, P2 ;  /* 0x00000032b300780c */ /* 0x040fe40001741670 */
[C---:B------:R-:W-:Y:S02]  /*b8b0*/  ISETP.LT.OR P3, PT, R179.reuse, 0x39, P3 ;  /* 0x00000039b300780c */ /* 0x040fe40001f61670 */
[----:B------:R-:W-:Y:S02]  /*b8c0*/  ISETP.LT.OR P5, PT, R179, 0x3a, P5 ;  /* 0x0000003ab300780c */ /* 0x000fe40002fa1670 */
[----:B------:R-:W-:-:S02]  /*b8d0*/  IADD3 R179, R182, R11, RZ ;  /* 0x0000000bb6b37210 */ /* 0x000fc40007ffe0ff */
[----:B------:R-:W-:Y:S02]  /*b8e0*/  FSEL R173, R173, -INF , !P6 ;  /* 0xff800000adad7808 */ /* 0x000fe40007000000 */
[----:B------:R-:W-:Y:S02]  /*b8f0*/  FSEL R174, R174, -INF , !P2 ;  /* 0xff800000aeae7808 */ /* 0x000fe40005000000 */
[----:B------:R-:W-:Y:S02]  /*b900*/  FSEL R175, R175, -INF , !P3 ;  /* 0xff800000afaf7808 */ /* 0x000fe40005800000 */
[----:B------:R-:W-:Y:S01]  /*b910*/  FSEL R176, R176, -INF , !P5 ;  /* 0xff800000b0b07808 */ /* 0x000fe20006800000 */
[----:B------:R-:W-:Y:S06]  /*b920*/  @P4 BRA `(.L_x_1734) ;  /* 0x00000000005c4947 */ /* 0x000fec0003800000 */
        /* <DEDUP_REMOVED lines=13> */
.L_x_1736:
[----:B------:R-:W-:-:S05]  /*ba00*/  IMAD.U32 R182, RZ, RZ, UR22 ;  /* 0x00000016ffb67e24 */ /* 0x000fca000f8e00ff */
[----:B------:R-:W-:-:S13]  /*ba10*/  ISETP.NE.AND P2, PT, R182, 0x1, PT ;  /* 0x00000001b600780c */ /* 0x000fda0003f45270 */
[----:B------:R-:W0:Y:S02]  /*ba20*/  @P2 LDC.64 R10, c[0x0][0x9e8] ;  /* 0x00027a00ff0a2b82 */ /* 0x000e240000000a00 */
[----:B0-----:R-:W-:-:S05]  /*ba30*/  @P2 IMAD.HI.U32 R10, R178, R10, RZ ;  /* 0x0000000ab20a2227 */ /* 0x001fca00078e00ff */
[----:B------:R-:W-:-:S07]  /*ba40*/  @P2 SHF.R.U32.HI R178, RZ, R11, R10 ;  /* 0x0000000bffb22219 */ /* 0x000fce000001160a */
.L_x_1737:
[----:B------:R-:W-:Y:S05]  /*ba50*/  BSYNC B0 ;  /* 0x0000000000007941 */ /* 0x000fea0003800000 */
.L_x_1735:
[----:B------:R-:W-:-:S04]  /*ba60*/  IMAD R177, R178, R182, -R177 ;  /* 0x000000b6b2b17224 */ /* 0x000fc800078e0ab1 */
[----:B------:R-:W-:-:S05]  /*ba70*/  IMAD.IADD R10, R177, 0x1, -R2 ;  /* 0x00000001b10a7824 */ /* 0x000fca00078e0a02 */
[----:B------:R-:W-:Y:S02]  /*ba80*/  VIADDMNMX R179, R10, R182, R179, PT ;  /* 0x000000b60ab37246 */ /* 0x000fe400038001b3 */
[----:B------:R-:W-:-:S07]  /*ba90*/  VIMNMX R181, R181, R10, !PT ;  /* 0x0000000ab5b57248 */ /* 0x000fce0007fe0100 */
.L_x_1734:
[----:B------:R-:W-:Y:S01]  /*baa0*/  FMNMX.FTZ R5, R180, R9, !PT ;  /* 0x00000009b4057209 */ /* 0x000fe20007810000 */
[----:B------:R-:W-:Y:S01]  /*bab0*/  UMOV UR10, UR21 ;  /* 0x00000015000a7c82 */ /* 0x000fe20008000000 */
[C---:B------:R-:W-:Y:S02]  /*bac0*/  ISETP.GT.AND P3, PT, R181.reuse, RZ, P1 ;  /* 0x000000ffb500720c */ /* 0x040fe40000f64270 */
        /* <DEDUP_REMOVED lines=35> */
[----:B------:R-:W-:Y:S02]  /*bd00*/  FSEL R152, R152, -INF , !P6 ;  /* 0xff80000098987808 */ /* 0x000fe40007000000 */
[----:B------:R-:W-:Y:S02]  /*bd10*/  ISETP.LT.OR P2, PT, R179, 0x1a, P2 ;  /* 0x0000001ab300780c */ /* 0x000fe40001741670 */
[----:B------:R-:W-:Y:S02]  /*bd20*/  ISETP.GT.AND P5, PT, R181, 0x21, P1 ;  /* 0x00000021b500780c */ /* 0x000fe40000fa4270 */
[----:B------:R-:W-:Y:S02]  /*bd30*/  FSEL R153, R153, -INF , !P2 ;  /* 0xff80000099997808 */ /* 0x000fe40005000000 */
[----:B------:R-:W-:Y:S02]  /*bd40*/  ISETP.GT.AND P4, PT, R181, 0x28, P1 ;  /* 0x00000028b500780c */ /* 0x000fe40000f84270 */
[----:B------:R-:W-:-:S02]  /*bd50*/  ISETP.LT.OR P5, PT, R179, 0x22, P5 ;  /* 0x00000022b300780c */ /* 0x000fc40002fa1670 */
[----:B------:R-:W-:Y:S02]  /*bd60*/  ISETP.LT.OR P4, PT, R179, 0x29, P4 ;  /* 0x00000029b300780c */ /* 0x000fe40002781670 */
[----:B------:R-:W-:Y:S02]  /*bd70*/  ISETP.GT.AND P6, PT, R181, 0x29, P1 ;  /* 0x00000029b500780c */ /* 0x000fe40000fc4270 */
[----:B------:R-:W-:Y:S02]  /*bd80*/  FSEL R155, R155, -INF , !P5 ;  /* 0xff8000009b9b7808 */ /* 0x000fe40006800000 */
[----:B0-----:R-:W-:Y:S02]  /*bd90*/  FMNMX.FTZ R11, R10, R5, !PT ;  /* 0x000000050a0b7209 */ /* 0x001fe40007810000 */
[----:B------:R-:W-:Y:S02]  /*bda0*/  FSEL R156, R156, -INF , !P4 ;  /* 0xff8000009c9c7808 */ /* 0x000fe40006000000 */
[C---:B------:R-:W-:Y:S01]  /*bdb0*/  ISETP.GT.AND P2, PT, R181.reuse, 0x30, P1 ;  /* 0x00000030b500780c */ /* 0x040fe20000f44270 */
[----:B------:R-:W0:Y:S01]  /*bdc0*/  SHFL.BFLY PT, R178, R11, 0x1, 0x1f ;  /* 0x0c201f000bb27f89 */ /* 0x000e2200000e0000 */
[----:B------:R-:W-:-:S02]  /*bdd0*/  ISETP.GT.AND P5, PT, R181, 0x31, P1 ;  /* 0x00000031b500780c */ /* 0x000fc40000fa4270 */
[----:B------:R-:W-:Y:S02]  /*bde0*/  ISETP.GT.AND P4, PT, R181, 0x38, P1 ;  /* 0x00000038b500780c */ /* 0x000fe40000f84270 */
[C---:B------:R-:W-:Y:S02]  /*bdf0*/  ISETP.LT.OR P6, PT, R179.reuse, 0x2a, P6 ;  /* 0x0000002ab300780c */ /* 0x040fe400037c1670 */
[C---:B------:R-:W-:Y:S02]  /*be00*/  ISETP.LT.OR P2, PT, R179.reuse, 0x31, P2 ;  /* 0x00000031b300780c */ /* 0x040fe40001741670 */
[C---:B------:R-:W-:Y:S02]  /*be10*/  ISETP.LT.OR P5, PT, R179.reuse, 0x32, P5 ;  /* 0x00000032b300780c */ /* 0x040fe40002fa1670 */
[----:B------:R-:W-:Y:S02]  /*be20*/  ISETP.LT.OR P4, PT, R179, 0x39, P4 ;  /* 0x00000039b300780c */ /* 0x000fe40002781670 */
[----:B------:R-:W-:-:S02]  /*be30*/  FSEL R159, R159, -INF , !P5 ;  /* 0xff8000009f9f7808 */ /* 0x000fc40006800000 */
[----:B------:R-:W-:Y:S02]  /*be40*/  FSEL R160, R160, -INF , !P4 ;  /* 0xff800000a0a07808 */ /* 0x000fe40006000000 */
[----:B0-----:R-:W-:Y:S02]  /*be50*/  FMNMX.FTZ R5, R11, R178, !PT ;  /* 0x000000b20b057209 */ /* 0x001fe40007810000 */
[----:B------:R-:W-:Y:S02]  /*be60*/  FSEL R11, R6, -INF , !P3 ;  /* 0xff800000060b7808 */ /* 0x000fe40005800000 */
[----:B------:R-:W-:Y:S02]  /*be70*/  ISETP.GT.AND P3, PT, R181, 0x20, P1 ;  /* 0x00000020b500780c */ /* 0x000fe40000f64270 */
[----:B------:R-:W-:Y:S02]  /*be80*/  FMNMX.FTZ R6, R11, R12, !PT ;  /* 0x0000000c0b067209 */ /* 0x000fe40007810000 */
[----:B------:R-:W-:-:S02]  /*be90*/  ISETP.LT.OR P3, PT, R179, 0x21, P3 ;  /* 0x00000021b300780c */ /* 0x000fc40001f61670 */
[----:B------:R-:W-:Y:S02]  /*bea0*/  FMNMX.FTZ R177, R13, R6, !PT ;  /* 0x000000060db17209 */ /* 0x000fe40007810000 */
[----:B------:R-:W-:Y:S02]  /*beb0*/  FSEL R154, R154, -INF , !P3 ;  /* 0xff8000009a9a7808 */ /* 0x000fe40005800000 */
[----:B------:R-:W-:Y:S02]  /*bec0*/  FMNMX.FTZ R6, R14, R177, !PT ;  /* 0x000000b10e067209 */ /* 0x000fe40007810000 */
[----:B------:R-:W-:Y:S02]  /*bed0*/  FSETP.NEU.FTZ.AND P3, PT, R5, -INF , PT ;  /* 0xff8000000500780b */ /* 0x000fe40003f7d000 */
[----:B------:R-:W-:Y:S02]  /*bee0*/  FMNMX.FTZ R177, R15, R6, !PT ;  /* 0x000000060fb17209 */ /* 0x000fe40007810000 */
[----:B------:R-:W-:-:S02]  /*bef0*/  ISETP.GT.AND P1, PT, R181, 0x39, P1 ;  /* 0x00000039b500780c */ /* 0x000fc40000f24270 */
[----:B------:R-:W-:Y:S01]  /*bf00*/  FMNMX.FTZ R6, R20, R177, !PT ;  /* 0x000000b114067209 */ /* 0x000fe20007810000 */
[----:B------:R-:W-:Y:S01]  /*bf10*/  FMUL.FTZ R177, R5, UR10 ;  /* 0x0000000a05b17c20 */ /* 0x000fe20008410000 */
[----:B------:R-:W-:Y:S02]  /*bf20*/  FSEL R178, R158, -INF , !P2 ;  /* 0xff8000009eb27808 */ /* 0x000fe40005000000 */
[----:B------:R-:W-:Y:S02]  /*bf30*/  FMNMX.FTZ R183, R21, R6, !PT ;  /* 0x0000000615b77209 */ /* 0x000fe40007810000 */
[----:B------:R-:W-:Y:S02]  /*bf40*/  FSEL R177, R177, RZ, P3 ;  /* 0x000000ffb1b17208 */ /* 0x000fe40001800000 */
[----:B------:R-:W-:Y:S02]  /*bf50*/  FMNMX.FTZ R6, R152, R183, !PT ;  /* 0x000000b798067209 */ /* 0x000fe40007810000 */
[----:B------:R-:W-:Y:S01]  /*bf60*/  ISETP.LT.OR P1, PT, R179, 0x3a, P1 ;  /* 0x0000003ab300780c */ /* 0x000fe20000f21670 */
[--C-:B------:R-:W-:Y:S01]  /*bf70*/  FFMA.FTZ R10, R180, UR10, -R177.reuse ;  /* 0x0000000ab40a7c23 */ /* 0x100fe200080108b1 */
[----:B------:R-:W-:Y:S01]  /*bf80*/  FMNMX.FTZ R183, R153, R6, !PT ;  /* 0x0000000699b77209 */ /* 0x000fe20007810000 */
[--C-:B------:R-:W-:Y:S01]  /*bf90*/  FFMA.FTZ R180, R162, UR10, -R177.reuse ;  /* 0x0000000aa2b47c23 */ /* 0x100fe200080108b1 */
[----:B------:R-:W-:Y:S01]  /*bfa0*/  FSEL R162, R157, -INF , !P6 ;  /* 0xff8000009da27808 */ /* 0x000fe20007000000 */
[----:B------:R-:W-:Y:S01]  /*bfb0*/  FFMA.FTZ R158, R163, UR10, -R177 ;  /* 0x0000000aa39e7c23 */ /* 0x000fe200080108b1 */
[----:B------:R-:W-:Y:S01]  /*bfc0*/  FMNMX.FTZ R6, R154, R183, !PT ;  /* 0x000000b79a067209 */ /* 0x000fe20007810000 */
[----:B------:R0:W-:Y:S01]  /*bfd0*/  MUFU.EX2 R157, R180 ;  /* 0x000000b4009d7308 */ /* 0x0001e20000000800 */
[----:B------:R-:W-:-:S02]  /*bfe0*/  FSEL R179, R161, -INF , !P1 ;  /* 0xff800000a1b37808 */ /* 0x000fc40004800000 */
[----:B------:R-:W-:Y:S02]  /*bff0*/  FMNMX.FTZ R181, R155, R6, !PT ;  /* 0x000000069bb57209 */ /* 0x000fe40007810000 */
[----:B------:R-:W-:Y:S02]  /*c000*/  IADD3 R183, -R17, RZ, RZ ;  /* 0x000000ff11b77210 */ /* 0x000fe40007ffe1ff */
[----:B------:R-:W-:Y:S01]  /*c010*/  FMNMX.FTZ R181, R156, R181, !PT ;  /* 0x000000b59cb57209 */ /* 0x000fe20007810000 */
[----:B------:R-:W-:Y:S01]  /*c020*/  MUFU.EX2 R10, R10 ;  /* 0x0000000a000a7308 */ /* 0x000fe20000000800 */
[--C-:B0-----:R-:W-:Y:S01]  /*c030*/  FFMA.FTZ R180, R164, UR10, -R177.reuse ;  /* 0x0000000aa4b47c23 */ /* 0x101fe200080108b1 */
[--C-:B------:R-:W-:Y:S01]  /*c040*/  FFMA.FTZ R164, R166, UR10, -R177.reuse ;  /* 0x0000000aa6a47c23 */ /* 0x100fe200080108b1 */
[----:B------:R-:W-:Y:S01]  /*c050*/  FMNMX.FTZ R181, R162, R181, !PT ;  /* 0x000000b5a2b57209 */ /* 0x000fe20007810000 */
[--C-:B------:R-:W-:Y:S01]  /*c060*/  FFMA.FTZ R166, R168, UR10, -R177.reuse ;  /* 0x0000000aa8a67c23 */ /* 0x100fe200080108b1 */
[----:B------:R-:W-:Y:S01]  /*c070*/  FFMA.FTZ R168, R170, UR10, -R177 ;  /* 0x0000000aaaa87c23 */ /* 0x000fe200080108b1 */
[----:B------:R-:W-:-:S02]  /*c080*/  FSEL R170, R5, RZ, P3 ;  /* 0x000000ff05aa7208 */ /* 0x000fc40001800000 */
[----:B------:R-:W-:Y:S01]  /*c090*/  FMNMX.FTZ R6, R178, R181, !PT ;  /* 0x000000b5b2067209 */ /* 0x000fe20007810000 */
[----:B------:R-:W-:Y:S01]  /*c0a0*/  MUFU.EX2 R158, R158 ;  /* 0x0000009e009e7308 */ /* 0x000fe20000000800 */
[----:B------:R-:W-:Y:S01]  /*c0b0*/  ISETP.NE.AND P2, PT, R2, R183, PT ;  /* 0x000000b70200720c */ /* 0x000fe20003f45270 */
[----:B------:R-:W-:Y:S01]  /*c0c0*/  FADD.FTZ R9, -R170, R9 ;  /* 0x00000009aa097221 */ /* 0x000fe20000010100 */
[----:B------:R-:W-:-:S03]  /*c0d0*/  FMNMX.FTZ R163, R159, R6, !PT ;  /* 0x000000069fa37209 */ /* 0x000fc60007810000 */
[----:B------:R-:W-:Y:S01]  /*c0e0*/  FMUL.FTZ R9, R9, UR10 ;  /* 0x0000000a09097c20 */ /* 0x000fe20008410000 */
[----:B------:R-:W-:Y:S01]  /*c0f0*/  FMNMX.FTZ R6, R160, R163, !PT ;  /* 0x000000a3a0067209 */ /* 0x000fe20007810000 */
[--C-:B------:R-:W-:Y:S01]  /*c100*/  FFMA.FTZ R163, R165, UR10, -R177.reuse ;  /* 0x0000000aa5a37c23 */ /* 0x100fe200080108b1 */
[----:B------:R0:W-:Y:S01]  /*c110*/  MUFU.EX2 R161, R180 ;  /* 0x000000b400a17308 */ /* 0x0001e20000000800 */
[--C-:B------:R-:W-:Y:S01]  /*c120*/  FFMA.FTZ R165, R167, UR10, -R177.reuse ;  /* 0x0000000aa7a57c23 */ /* 0x100fe200080108b1 */
[----:B------:R-:W-:Y:S01]  /*c130*/  FMNMX.FTZ R6, R179, R6, !PT ;  /* 0x00000006b3067209 */ /* 0x000fe20007810000 */
[--C-:B------:R-:W-:Y:S01]  /*c140*/  FFMA.FTZ R167, R169, UR10, -R177.reuse ;  /* 0x0000000aa9a77c23 */ /* 0x100fe200080108b1 */
[--C-:B------:R-:W-:Y:S01]  /*c150*/  FFMA.FTZ R169, R171, UR10, -R177.reuse ;  /* 0x0000000aaba97c23 */ /* 0x100fe200080108b1 */
[--C-:B------:R-:W-:Y:S01]  /*c160*/  FFMA.FTZ R171, R173, UR10, -R177.reuse ;  /* 0x0000000aadab7c23 */ /* 0x100fe200080108b1 */
[--C-:B------:R-:W-:Y:S01]  /*c170*/  FFMA.FTZ R173, R175, UR10, -R177.reuse ;  /* 0x0000000aafad7c23 */ /* 0x100fe200080108b1 */
[----:B------:R-:W2:Y:S01]  /*c180*/  SHFL.BFLY PT, R181, R6, 0x2, 0x1f ;  /* 0x0c401f0006b57f89 */ /* 0x000ea200000e0000 */
[----:B------:R-:W3:Y:S01]  /*c190*/  MUFU.EX2 R9, R9 ;  /* 0x0000000900097308 */ /* 0x000ee20000000800 */
[--C-:B0-----:R-:W-:Y:S01]  /*c1a0*/  FFMA.FTZ R180, R172, UR10, -R177.reuse ;  /* 0x0000000aacb47c23 */ /* 0x101fe200080108b1 */
[--C-:B------:R-:W-:Y:S01]  /*c1b0*/  FFMA.FTZ R172, R174, UR10, -R177.reuse ;  /* 0x0000000aaeac7c23 */ /* 0x100fe200080108b1 */
[----:B------:R-:W-:-:S05]  /*c1c0*/  FFMA.FTZ R174, R176, UR10, -R177 ;  /* 0x0000000ab0ae7c23 */ /* 0x000fca00080108b1 */
[----:B------:R-:W0:Y:S08]  /*c1d0*/  MUFU.EX2 R163, R163 ;  /* 0x000000a300a37308 */ /* 0x000e300000000800 */
[----:B------:R4:W-:Y:S01]  /*c1e0*/  MUFU.EX2 R170, R180 ;  /* 0x000000b400aa7308 */ /* 0x0009e20000000800 */
[-C--:B---3--:R-:W-:Y:S01]  /*c1f0*/  FMUL.FTZ R24, R24, R9.reuse ;  /* 0x0000000918187220 */ /* 0x088fe20000410000 */
[-C--:B------:R-:W-:Y:S01]  /*c200*/  FMUL.FTZ R25, R25, R9.reuse ;  /* 0x0000000919197220 */ /* 0x080fe20000410000 */
[-C--:B------:R-:W-:Y:S01]  /*c210*/  FMUL.FTZ R28, R28, R9.reuse ;  /* 0x000000091c1c7220 */ /* 0x080fe20000410000 */
[-C--:B------:R-:W-:Y:S01]  /*c220*/  FMUL.FTZ R29, R29, R9.reuse ;  /* 0x000000091d1d7220 */ /* 0x080fe20000410000 */
[-C--:B------:R-:W-:Y:S01]  /*c230*/  FMUL.FTZ R32, R32, R9.reuse ;  /* 0x0000000920207220 */ /* 0x080fe20000410000 */
[----:B------:R-:W-:Y:S01]  /*c240*/  FMUL.FTZ R33, R33, R9 ;  /* 0x0000000921217220 */ /* 0x000fe20000410000 */
[----:B--2---:R-:W-:Y:S01]  /*c250*/  FMNMX.FTZ R181, R6, R181, !PT ;  /* 0x000000b506b57209 */ /* 0x004fe20007810000 */
[----:B------:R-:W2:Y:S01]  /*c260*/  MUFU.EX2 R164, R164 ;  /* 0x000000a400a47308 */ /* 0x000ea20000000800 */
[----:B----4-:R-:W-:Y:S01]  /*c270*/  FFMA.FTZ R180, R9, R3, R10 ;  /* 0x0000000309b47223 */ /* 0x010fe2000001000a */
[-C--:B------:R-:W-:Y:S01]  /*c280*/  FMUL.FTZ R36, R36, R9.reuse ;  /* 0x0000000924247220 */ /* 0x080fe20000410000 */
[-C--:B------:R-:W-:Y:S01]  /*c290*/  FMUL.FTZ R37, R37, R9.reuse ;  /* 0x0000000925257220 */ /* 0x080fe20000410000 */
[----:B------:R-:W3:Y:S01]  /*c2a0*/  SHFL.BFLY PT, R6, R181, 0x1, 0x1f ;  /* 0x0c201f00b5067f89 */ /* 0x000ee200000e0000 */
[----:B------:R-:W-:Y:S01]  /*c2b0*/  FADD.FTZ R175, R157, R180 ;  /* 0x000000b49daf7221 */ /* 0x000fe20000010000 */
[-C--:B------:R-:W-:Y:S01]  /*c2c0*/  FMUL.FTZ R40, R40, R9.reuse ;  /* 0x0000000928287220 */ /* 0x080fe20000410000 */
[-C--:B------:R-:W-:Y:S01]  /*c2d0*/  FMUL.FTZ R41, R41, R9.reuse ;  /* 0x0000000929297220 */ /* 0x080fe20000410000 */
[----:B------:R-:W4:Y:S01]  /*c2e0*/  MUFU.EX2 R165, R165 ;  /* 0x000000a500a57308 */ /* 0x000f220000000800 */
[----:B------:R-:W-:Y:S01]  /*c2f0*/  FADD.FTZ R176, R158, R175 ;  /* 0x000000af9eb07221 */ /* 0x000fe20000010000 */
[-C--:B------:R-:W-:Y:S01]  /*c300*/  FMUL.FTZ R44, R44, R9.reuse ;  /* 0x000000092c2c7220 */ /* 0x080fe20000410000 */
[-C--:B------:R-:W-:Y:S01]  /*c310*/  FMUL.FTZ R45, R45, R9.reuse ;  /* 0x000000092d2d7220 */ /* 0x080fe20000410000 */
[-C--:B------:R-:W-:Y:S01]  /*c320*/  FMUL.FTZ R48, R48, R9.reuse ;  /* 0x0000000930307220 */ /* 0x080fe20000410000 */
[----:B------:R-:W-:Y:S01]  /*c330*/  FADD.FTZ R176, R161, R176 ;  /* 0x000000b0a1b07221 */ /* 0x000fe20000010000 */
[-C--:B------:R-:W-:Y:S01]  /*c340*/  FMUL.FTZ R49, R49, R9.reuse ;  /* 0x0000000931317220 */ /* 0x080fe20000410000 */
[-C--:B------:R-:W-:Y:S01]  /*c350*/  FMUL.FTZ R52, R52, R9.reuse ;  /* 0x0000000934347220 */ /* 0x080fe20000410000 */
[----:B------:R-:W5:Y:S01]  /*c360*/  MUFU.EX2 R166, R166 ;  /* 0x000000a600a67308 */ /* 0x000f620000000800 */
        /* <DEDUP_REMOVED lines=10> */
[----:B------:R-:W-:Y:S01]  /*c410*/  FMUL.FTZ R69, R69, R9 ;  /* 0x0000000945457220 */ /* 0x000fe20000410000 */
[----:B---3--:R-:W-:Y:S01]  /*c420*/  FMNMX.FTZ R6, R181, R6, !PT ;  /* 0x00000006b5067209 */ /* 0x008fe20007810000 */
[----:B------:R-:W-:-:S02]  /*c430*/  IMAD.U32 R181, RZ, RZ, UR27 ;  /* 0x0000001bffb57e24 */ /* 0x000fc4000f8e00ff */
[-C--:B------:R-:W-:Y:S01]  /*c440*/  FMUL.FTZ R72, R72, R9.reuse ;  /* 0x0000000948487220 */ /* 0x080fe20000410000 */
[-C--:B------:R-:W-:Y:S01]  /*c450*/  FMUL.FTZ R73, R73, R9.reuse ;  /* 0x0000000949497220 */ /* 0x080fe20000410000 */
[C---:B------:R-:W-:Y:S01]  /*c460*/  FSETP.NEU.FTZ.AND P1, PT, R6.reuse, -INF , PT ;  /* 0xff8000000600780b */ /* 0x040fe20003f3d000 */
[----:B------:R-:W3:Y:S01]  /*c470*/  MUFU.EX2 R168, R168 ;  /* 0x000000a800a87308 */ /* 0x000ee20000000800 */
[C---:B------:R-:W-:Y:S01]  /*c480*/  FMUL.FTZ R3, R6.reuse, UR10 ;  /* 0x0000000a06037c20 */ /* 0x040fe20008410000 */
[----:B------:R-:W-:Y:S01]  /*c490*/  @!P2 IMAD R176, R181, 0x40, R16 ;  /* 0x00000040b5b0a824 */ /* 0x000fe200078e0210 */
[----:B------:R-:W-:Y:S01]  /*c4a0*/  FSEL R175, R6, RZ, P1 ;  /* 0x000000ff06af7208 */ /* 0x000fe20000800000 */
[-C--:B------:R-:W-:Y:S01]  /*c4b0*/  FMUL.FTZ R76, R76, R9.reuse ;  /* 0x000000094c4c7220 */ /* 0x080fe20000410000 */
[-C--:B------:R-:W-:Y:S01]  /*c4c0*/  FMUL.FTZ R77, R77, R9.reuse ;  /* 0x000000094d4d7220 */ /* 0x080fe20000410000 */
[----:B------:R-:W-:Y:S01]  /*c4d0*/  FSEL R3, R3, RZ, P1 ;  /* 0x000000ff03037208 */ /* 0x000fe20000800000 */
[----:B------:R-:W-:Y:S01]  /*c4e0*/  FMUL.FTZ R80, R80, R9 ;  /* 0x0000000950507220 */ /* 0x000fe20000410000 */
[----:B------:R-:W-:Y:S01]  /*c4f0*/  FADD.FTZ R175, -R175, R12 ;  /* 0x0000000cafaf7221 */ /* 0x000fe20000010100 */
[----:B--2---:R-:W-:Y:S01]  /*c500*/  FADD.FTZ R12, R164, R177 ;  /* 0x000000b1a40c7221 */ /* 0x004fe20000010000 */
[----:B------:R-:W2:Y:S01]  /*c510*/  MUFU.EX2 R169, R169 ;  /* 0x000000a900a97308 */ /* 0x000ea20000000800 */
[--C-:B------:R-:W-:Y:S01]  /*c520*/  FFMA.FTZ R180, R14, UR10, -R3.reuse ;  /* 0x0000000a0eb47c23 */ /* 0x100fe20008010803 */
[--C-:B------:R-:W-:Y:S01]  /*c530*/  FFMA.FTZ R14, R15, UR10, -R3.reuse ;  /* 0x0000000a0f0e7c23 */ /* 0x100fe20008010803 */
[----:B----4-:R-:W-:Y:S01]  /*c540*/  FADD.FTZ R181, R165, R12 ;  /* 0x0000000ca5b57221 */ /* 0x010fe20000010000 */
[--C-:B------:R-:W-:Y:S01]  /*c550*/  FFMA.FTZ R15, R152, UR10, -R3.reuse ;  /* 0x0000000a980f7c23 */ /* 0x100fe20008010803 */
[----:B------:R-:W-:Y:S01]  /*c560*/  FFMA.FTZ R11, R11, UR10, -R3 ;  /* 0x0000000a0b0b7c23 */ /* 0x000fe20008010803 */
[----:B------:R-:W-:Y:S01]  /*c570*/  FMUL.FTZ R12, R175, UR10 ;  /* 0x0000000aaf0c7c20 */ /* 0x000fe20008410000 */
[----:B-----5:R-:W-:Y:S01]  /*c580*/  FADD.FTZ R182, R166, R181 ;  /* 0x000000b5a6b67221 */ /* 0x020fe20000010000 */
[----:B------:R-:W-:Y:S01]  /*c590*/  MUFU.EX2 R171, R171 ;  /* 0x000000ab00ab7308 */ /* 0x000fe20000000800 */
[--C-:B------:R-:W-:Y:S01]  /*c5a0*/  FFMA.FTZ R13, R13, UR10, -R3.reuse ;  /* 0x0000000a0d0d7c23 */ /* 0x100fe20008010803 */
[----:B------:R-:W-:Y:S01]  /*c5b0*/  @!P2 LEA R177, R176, UR42, 0x2 ;  /* 0x0000002ab0b1ac11 */ /* 0x000fe2000f8e10ff */
[----:B0-----:R-:W-:Y:S01]  /*c5c0*/  FADD.FTZ R183, R167, R182 ;  /* 0x000000b6a7b77221 */ /* 0x001fe20000010000 */
[--C-:B------:R-:W-:Y:S01]  /*c5d0*/  FFMA.FTZ R20, R20, UR10, -R3.reuse ;  /* 0x0000000a14147c23 */ /* 0x100fe20008010803 */
[--C-:B------:R-:W-:Y:S01]  /*c5e0*/  FFMA.FTZ R21, R21, UR10, -R3.reuse ;  /* 0x0000000a15157c23 */ /* 0x100fe20008010803 */
[----:B------:R-:W-:Y:S01]  /*c5f0*/  FFMA.FTZ R153, R153, UR10, -R3 ;  /* 0x0000000a99997c23 */ /* 0x000fe20008010803 */
[----:B---3--:R-:W-:Y:S01]  /*c600*/  FADD.FTZ R152, R168, R183 ;  /* 0x000000b7a8987221 */ /* 0x008fe20000010000 */
[----:B------:R-:W0:Y:S01]  /*c610*/  MUFU.EX2 R172, R172 ;  /* 0x000000ac00ac7308 */ /* 0x000e220000000800 */
[--C-:B------:R-:W-:Y:S01]  /*c620*/  FFMA.FTZ R175, R154, UR10, -R3.reuse ;  /* 0x0000000a9aaf7c23 */ /* 0x100fe20008010803 */
[--C-:B------:R-:W-:Y:S01]  /*c630*/  FFMA.FTZ R181, R155, UR10, -R3.reuse ;  /* 0x0000000a9bb57c23 */ /* 0x100fe20008010803 */
[----:B--2---:R-:W-:Y:S01]  /*c640*/  FADD.FTZ R191, R169, R152 ;  /* 0x00000098a9bf7221 */ /* 0x004fe20000010000 */
[--C-:B------:R-:W-:Y:S01]  /*c650*/  FFMA.FTZ R182, R156, UR10, -R3.reuse ;  /* 0x0000000a9cb67c23 */ /* 0x100fe20008010803 */
[--C-:B------:R-:W-:Y:S01]  /*c660*/  FFMA.FTZ R183, R162, UR10, -R3.reuse ;  /* 0x0000000aa2b77c23 */ /* 0x100fe20008010803 */
[----:B------:R-:W-:Y:S01]  /*c670*/  FFMA.FTZ R178, R178, UR10, -R3 ;  /* 0x0000000ab2b27c23 */ /* 0x000fe20008010803 */
[C---:B------:R-:W-:Y:S01]  /*c680*/  FADD.FTZ R152, R170.reuse, R191 ;  /* 0x000000bfaa987221 */ /* 0x040fe20000010000 */
[----:B------:R-:W-:Y:S01]  /*c690*/  MUFU.EX2 R173, R173 ;  /* 0x000000ad00ad7308 */ /* 0x000fe20000000800 */
[--C-:B------:R-:W-:Y:S01]  /*c6a0*/  FFMA.FTZ R159, R159, UR10, -R3.reuse ;  /* 0x0000000a9f9f7c23 */ /* 0x100fe20008010803 */
[--C-:B------:R-:W-:Y:S01]  /*c6b0*/  FFMA.FTZ R179, R179, UR10, -R3.reuse ;  /* 0x0000000ab3b37c23 */ /* 0x100fe20008010803 */
[----:B------:R-:W-:Y:S01]  /*c6c0*/  F2FP.BF16.F32.PACK_AB R154, R161, R158 ;  /* 0x0000009ea19a723e */ /* 0x000fe200000010ff */
[----:B------:R2:W-:Y:S01]  /*c6d0*/  @!P2 STS [R177+0x28800], R9 ;  /* 0x02880009b100a388 */ /* 0x0005e20000000800 */
[----:B------:R-:W-:Y:S01]  /*c6e0*/  F2FP.BF16.F32.PACK_AB R162, R170, R169 ;  /* 0x000000a9aaa2723e */ /* 0x000fe200000010ff */
[----:B------:R-:W-:Y:S01]  /*c6f0*/  FMUL.FTZ R81, R81, R9 ;  /* 0x0000000951517220 */ /* 0x000fe20000410000 */
[----:B------:R-:W-:Y:S01]  /*c700*/  F2FP.BF16.F32.PACK_AB R156, R164, R163 ;  /* 0x000000a3a49c723e */ /* 0x000fe200000010ff */
[----:B------:R-:W-:Y:S01]  /*c710*/  MUFU.EX2 R11, R11 ;  /* 0x0000000b000b7308 */ /* 0x000fe20000000800 */
[----:B0-----:R-:W-:Y:S01]  /*c720*/  F2FP.BF16.F32.PACK_AB R164, R172, R171 ;  /* 0x000000abaca4723e */ /* 0x001fe200000010ff */
[----:B------:R-:W-:Y:S01]  /*c730*/  FMUL.FTZ R84, R84, R9 ;  /* 0x0000000954547220 */ /* 0x000fe20000410000 */
[----:B------:R-:W-:Y:S01]  /*c740*/  F2FP.BF16.F32.PACK_AB R158, R166, R165 ;  /* 0x000000a5a69e723e */ /* 0x000fe200000010ff */
        /* <DEDUP_REMOVED lines=12> */
[----:B------:R3:W4:Y:S01]  /*c810*/  MUFU.EX2 R176, R13 ;  /* 0x0000000d00b07308 */ /* 0x0007220000000800 */
[-C--:B------:R-:W-:Y:S01]  /*c820*/  FMUL.FTZ R108, R108, R9.reuse ;  /* 0x000000096c6c7220 */ /* 0x080fe20000410000 */
[-C--:B------:R-:W-:Y:S01]  /*c830*/  FMUL.FTZ R109, R109, R9.reuse ;  /* 0x000000096d6d7220 */ /* 0x080fe20000410000 */
[-C--:B------:R-:W-:Y:S01]  /*c840*/  FMUL.FTZ R112, R112, R9.reuse ;  /* 0x0000000970707220 */ /* 0x080fe20000410000 */
[-C--:B------:R-:W-:Y:S01]  /*c850*/  FMUL.FTZ R113, R113, R9.reuse ;  /* 0x0000000971717220 */ /* 0x080fe20000410000 */
[-C--:B------:R-:W-:Y:S01]  /*c860*/  FMUL.FTZ R116, R116, R9.reuse ;  /* 0x0000000974747220 */ /* 0x080fe20000410000 */
[-C--:B------:R-:W-:Y:S01]  /*c870*/  FMUL.FTZ R117, R117, R9.reuse ;  /* 0x0000000975757220 */ /* 0x080fe20000410000 */
[----:B------:R-:W-:Y:S01]  /*c880*/  FMUL.FTZ R120, R120, R9 ;  /* 0x0000000978787220 */ /* 0x000fe20000410000 */
[----:B------:R-:W5:Y:S01]  /*c890*/  MUFU.EX2 R155, R180 ;  /* 0x000000b4009b7308 */ /* 0x000f620000000800 */
[----:B---3--:R-:W-:Y:S01]  /*c8a0*/  FFMA.FTZ R13, R160, UR10, -R3 ;  /* 0x0000000aa00d7c23 */ /* 0x008fe20008010803 */
[----:B------:R-:W-:Y:S01]  /*c8b0*/  FADD.FTZ R3, R171, R152 ;  /* 0x00000098ab037221 */ /* 0x000fe20000010000 */
[----:B------:R-:W-:Y:S01]  /*c8c0*/  F2FP.BF16.F32.PACK_AB R152, R157, R10 ;  /* 0x0000000a9d98723e */ /* 0x000fe200000010ff */
[----:B0-----:R0:W-:Y:S01]  /*c8d0*/  @!P2 STS [R177+0x28820], R12 ;  /* 0x0288200cb100a388 */ /* 0x0011e20000000800 */
[----:B------:R-:W-:Y:S01]  /*c8e0*/  F2FP.BF16.F32.PACK_AB R160, R168, R167 ;  /* 0x000000a7a8a0723e */ /* 0x000fe200000010ff */
[----:B------:R-:W-:Y:S01]  /*c8f0*/  FADD.FTZ R10, R172, R3 ;  /* 0x00000003ac0a7221 */ /* 0x000fe20000010000 */
[-C--:B------:R-:W-:Y:S01]  /*c900*/  FMUL.FTZ R121, R121, R9.reuse ;  /* 0x0000000979797220 */ /* 0x080fe20000410000 */
[----:B------:R-:W3:Y:S01]  /*c910*/  MUFU.EX2 R14, R14 ;  /* 0x0000000e000e7308 */ /* 0x000ee20000000800 */
[-C--:B------:R-:W-:Y:S01]  /*c920*/  FMUL.FTZ R124, R124, R9.reuse ;  /* 0x000000097c7c7220 */ /* 0x080fe20000410000 */
[----:B------:R-:W-:Y:S01]  /*c930*/  FADD.FTZ R3, R173, R10 ;  /* 0x0000000aad037221 */ /* 0x000fe20000010000 */
        /* <DEDUP_REMOVED lines=14> */
[----:B------:R-:W-:Y:S01]  /*ca20*/  FMUL.FTZ R149, R149, R9 ;  /* 0x0000000995957220 */ /* 0x000fe20000410000 */
[-C--:B------:R-:W-:Y:S01]  /*ca30*/  FMUL.FTZ R26, R26, R12.reuse ;  /* 0x0000000c1a1a7220 */ /* 0x080fe20000410000 */
[-C--:B------:R-:W-:Y:S01]  /*ca40*/  FMUL.FTZ R27, R27, R12.reuse ;  /* 0x0000000c1b1b7220 */ /* 0x080fe20000410000 */
[-C--:B------:R-:W-:Y:S01]  /*ca50*/  FMUL.FTZ R30, R30, R12.reuse ;  /* 0x0000000c1e1e7220 */ /* 0x080fe20000410000 */
[-C--:B------:R-:W-:Y:S01]  /*ca60*/  FMUL.FTZ R31, R31, R12.reuse ;  /* 0x0000000c1f1f7220 */ /* 0x080fe20000410000 */
[-C--:B------:R-:W-:Y:S01]  /*ca70*/  FMUL.FTZ R34, R34, R12.reuse ;  /* 0x0000000c22227220 */ /* 0x080fe20000410000 */
[----:B------:R-:W-:Y:S01]  /*ca80*/  FMUL.FTZ R35, R35, R12 ;  /* 0x0000000c23237220 */ /* 0x000fe20000410000 */
[----:B------:R-:W0:Y:S01]  /*ca90*/  MUFU.EX2 R21, R21 ;  /* 0x0000001500157308 */ /* 0x000e220000000800 */
[----:B--2---:R-:W-:Y:S01]  /*caa0*/  FFMA.FTZ R153, R12, R4, R11 ;  /* 0x000000040c997223 */ /* 0x004fe2000001000b */
[-C--:B------:R-:W-:Y:S01]  /*cab0*/  FMUL.FTZ R38, R38, R12.reuse ;  /* 0x0000000c26267220 */ /* 0x080fe20000410000 */
[-C--:B------:R-:W-:Y:S01]  /*cac0*/  FMUL.FTZ R39, R39, R12.reuse ;  /* 0x0000000c27277220 */ /* 0x080fe20000410000 */
[-C--:B------:R-:W-:Y:S01]  /*cad0*/  FMUL.FTZ R42, R42, R12.reuse ;  /* 0x0000000c2a2a7220 */ /* 0x080fe20000410000 */
[----:B----4-:R-:W-:Y:S01]  /*cae0*/  FADD.FTZ R4, R176, R153 ;  /* 0x00000099b0047221 */ /* 0x010fe20000010000 */
[-C--:B------:R-:W-:Y:S01]  /*caf0*/  FMUL.FTZ R43, R43, R12.reuse ;  /* 0x0000000c2b2b7220 */ /* 0x080fe20000410000 */
[-C--:B------:R-:W-:Y:S01]  /*cb00*/  FMUL.FTZ R46, R46, R12.reuse ;  /* 0x0000000c2e2e7220 */ /* 0x080fe20000410000 */
[----:B------:R-:W2:Y:S01]  /*cb10*/  MUFU.EX2 R15, R15 ;  /* 0x0000000f000f7308 */ /* 0x000ea20000000800 */
[----:B-----5:R-:W-:Y:S01]  /*cb20*/  FADD.FTZ R153, R155, R4 ;  /* 0x000000049b997221 */ /* 0x020fe20000010000 */
[----:B---3--:R-:W-:Y:S01]  /*cb30*/  F2FP.BF16.F32.PACK_AB R155, R14, R155 ;  /* 0x0000009b0e9b723e */ /* 0x008fe200000010ff */
[-C--:B------:R-:W-:Y:S01]  /*cb40*/  FMUL.FTZ R47, R47, R12.reuse ;  /* 0x0000000c2f2f7220 */ /* 0x080fe20000410000 */
[-C--:B------:R-:W-:Y:S01]  /*cb50*/  FMUL.FTZ R50, R50, R12.reuse ;  /* 0x0000000c32327220 */ /* 0x080fe20000410000 */
[----:B------:R-:W-:Y:S01]  /*cb60*/  FADD.FTZ R153, R14, R153 ;  /* 0x000000990e997221 */ /* 0x000fe20000010000 */
[-C--:B------:R-:W-:Y:S01]  /*cb70*/  FMUL.FTZ R51, R51, R12.reuse ;  /* 0x0000000c33337220 */ /* 0x080fe20000410000 */
[-C--:B------:R-:W-:Y:S01]  /*cb80*/  FMUL.FTZ R54, R54, R12.reuse ;  /* 0x0000000c36367220 */ /* 0x080fe20000410000 */
[----:B------:R-:W3:Y:S01]  /*cb90*/  MUFU.EX2 R161, R175 ;  /* 0x000000af00a17308 */ /* 0x000ee20000000800 */
[----:B-1----:R-:W-:Y:S01]  /*cba0*/  FADD.FTZ R170, R20, R153 ;  /* 0x0000009914aa7221 */ /* 0x002fe20000010000 */
[-C--:B------:R-:W-:Y:S01]  /*cbb0*/  FMUL.FTZ R55, R55, R12.reuse ;  /* 0x0000000c37377220 */ /* 0x080fe20000410000 */
[-C--:B------:R-:W-:Y:S01]  /*cbc0*/  FMUL.FTZ R58, R58, R12.reuse ;  /* 0x0000000c3a3a7220 */ /* 0x080fe20000410000 */
[-C--:B------:R-:W-:Y:S01]  /*cbd0*/  FMUL.FTZ R59, R59, R12.reuse ;  /* 0x0000000c3b3b7220 */ /* 0x080fe20000410000 */
[----:B0-----:R-:W-:Y:S01]  /*cbe0*/  FADD.FTZ R170, R21, R170 ;  /* 0x000000aa15aa7221 */ /* 0x001fe20000010000 */
[-C--:B------:R-:W-:Y:S01]  /*cbf0*/  FMUL.FTZ R62, R62, R12.reuse ;  /* 0x0000000c3e3e7220 */ /* 0x080fe20000410000 */
[-C--:B------:R-:W-:Y:S01]  /*cc00*/  FMUL.FTZ R63, R63, R12.reuse ;  /* 0x0000000c3f3f7220 */ /* 0x080fe20000410000 */
[----:B------:R-:W0:Y:S01]  /*cc10*/  MUFU.EX2 R168, R181 ;  /* 0x000000b500a87308 */ /* 0x000e220000000800 */
[----:B--2---:R-:W-:Y:S01]  /*cc20*/  FADD.FTZ R153, R15, R170 ;  /* 0x000000aa0f997221 */ /* 0x004fe20000010000 */
[-C--:B------:R-:W-:Y:S01]  /*cc30*/  FMUL.FTZ R66, R66, R12.reuse ;  /* 0x0000000c42427220 */ /* 0x080fe20000410000 */
[-C--:B------:R-:W-:Y:S01]  /*cc40*/  FMUL.FTZ R67, R67, R12.reuse ;  /* 0x0000000c43437220 */ /* 0x080fe20000410000 */
[-C--:B------:R-:W-:Y:S01]  /*cc50*/  FMUL.FTZ R70, R70, R12.reuse ;  /* 0x0000000c46467220 */ /* 0x080fe20000410000 */
[----:B------:R-:W-:Y:S01]  /*cc60*/  FADD.FTZ R172, R10, R153 ;  /* 0x000000990aac7221 */ /* 0x000fe20000010000 */
[-C--:B------:R-:W-:Y:S01]  /*cc70*/  FMUL.FTZ R71, R71, R12.reuse ;  /* 0x0000000c47477220 */ /* 0x080fe20000410000 */
[-C--:B------:R-:W-:Y:S01]  /*cc80*/  FMUL.FTZ R74, R74, R12.reuse ;  /* 0x0000000c4a4a7220 */ /* 0x080fe20000410000 */
[----:B------:R-:W1:Y:S01]  /*cc90*/  MUFU.EX2 R163, R182 ;  /* 0x000000b600a37308 */ /* 0x000e620000000800 */
[----:B---3--:R-:W-:Y:S01]  /*cca0*/  FADD.FTZ R153, R161, R172 ;  /* 0x000000aca1997221 */ /* 0x008fe20000010000 */
[-C--:B------:R-:W-:Y:S01]  /*ccb0*/  FMUL.FTZ R75, R75, R12.reuse ;  /* 0x0000000c4b4b7220 */ /* 0x080fe20000410000 */
        /* <DEDUP_REMOVED lines=24> */
[-C--:B------:R-:W-:Y:S01]  /*ce40*/  FMUL.FTZ R110, R110, R12.reuse ;  /* 0x0000000c6e6e7220 */ /* 0x080fe20000410000 */
[-C--:B------:R-:W-:Y:S01]  /*ce50*/  FMUL.FTZ R111, R111, R12.reuse ;  /* 0x0000000c6f6f7220 */ /* 0x080fe20000410000 */
[-C--:B------:R-:W-:Y:S01]  /*ce60*/  FMUL.FTZ R114, R114, R12.reuse ;  /* 0x0000000c72727220 */ /* 0x080fe20000410000 */
[-C--:B------:R-:W-:Y:S01]  /*ce70*/  FMUL.FTZ R115, R115, R12.reuse ;  /* 0x0000000c73737220 */ /* 0x080fe20000410000 */
[-C--:B------:R-:W-:Y:S01]  /*ce80*/  FMUL.FTZ R118, R118, R12.reuse ;  /* 0x0000000c76767220 */ /* 0x080fe20000410000 */
[----:B------:R2:W3:Y:S01]  /*ce90*/  MUFU.EX2 R170, R159 ;  /* 0x0000009f00aa7308 */ /* 0x0004e20000000800 */
        /* <DEDUP_REMOVED lines=10> */
[----:B--2---:R-:W-:Y:S01]  /*cf40*/  F2FP.BF16.F32.PACK_AB R159, R10, R15 ;  /* 0x0000000f0a9f723e */ /* 0x004fe200000010ff */
[-C--:B------:R-:W-:Y:S01]  /*cf50*/  FMUL.FTZ R127, R127, R12.reuse ;  /* 0x0000000c7f7f7220 */ /* 0x080fe20000410000 */
[-C--:B------:R-:W-:Y:S01]  /*cf60*/  FMUL.FTZ R130, R130, R12.reuse ;  /* 0x0000000c82827220 */ /* 0x080fe20000410000 */
[-C--:B------:R-:W-:Y:S01]  /*cf70*/  FMUL.FTZ R131, R131, R12.reuse ;  /* 0x0000000c83837220 */ /* 0x080fe20000410000 */
[-C--:B------:R-:W-:Y:S01]  /*cf80*/  FMUL.FTZ R134, R134, R12.reuse ;  /* 0x0000000c86867220 */ /* 0x080fe20000410000 */
[----:B------:R-:W-:Y:S01]  /*cf90*/  FMUL.FTZ R135, R135, R12 ;  /* 0x0000000c87877220 */ /* 0x000fe20000410000 */
[----:B------:R-:W1:Y:S01]  /*cfa0*/  MUFU.EX2 R172, R179 ;  /* 0x000000b300ac7308 */ /* 0x000e620000000800 */
[----:B---3--:R-:W-:Y:S01]  /*cfb0*/  FADD.FTZ R174, R170, R157 ;  /* 0x0000009daaae7221 */ /* 0x008fe20000010000 */
[----:B------:R-:W-:Y:S01]  /*cfc0*/  F2FP.BF16.F32.PACK_AB R157, R21, R20 ;  /* 0x00000014159d723e */ /* 0x000fe200000010ff */
[-C--:B------:R-:W-:Y:S01]  /*cfd0*/  FMUL.FTZ R138, R138, R12.reuse ;  /* 0x0000000c8a8a7220 */ /* 0x080fe20000410000 */
[----:B------:R-:W-:Y:S01]  /*cfe0*/  F2FP.BF16.F32.PACK_AB R165, R170, R165 ;  /* 0x000000a5aaa5723e */ /* 0x000fe200000010ff */
[-C--:B------:R-:W-:Y:S01]  /*cff0*/  FMUL.FTZ R139, R139, R12.reuse ;  /* 0x0000000c8b8b7220 */ /* 0x080fe20000410000 */
[-C--:B------:R-:W-:Y:S01]  /*d000*/  FMUL.FTZ R142, R142, R12.reuse ;  /* 0x0000000c8e8e7220 */ /* 0x080fe20000410000 */
[-C--:B------:R-:W-:Y:S01]  /*d010*/  FMUL.FTZ R143, R143, R12.reuse ;  /* 0x0000000c8f8f7220 */ /* 0x080fe20000410000 */
[-C--:B------:R-:W-:Y:S01]  /*d020*/  FMUL.FTZ R146, R146, R12.reuse ;  /* 0x0000000c92927220 */ /* 0x080fe20000410000 */
[----:B0-----:R-:W-:Y:S01]  /*d030*/  FADD.FTZ R9, R13, R174 ;  /* 0x000000ae0d097221 */ /* 0x001fe20000010000 */
[----:B------:R0:W-:Y:S01]  /*d040*/  STSM.16.M88.4 [R18+0x26800], R152 ;  /* 0x0268009812007844 */ /* 0x0001e20000000200 */
[-C--:B------:R-:W-:Y:S01]  /*d050*/  FMUL.FTZ R147, R147, R12.reuse ;  /* 0x0000000c93937220 */ /* 0x080fe20000410000 */
[-C--:B------:R-:W-:Y:S01]  /*d060*/  FMUL.FTZ R150, R150, R12.reuse ;  /* 0x0000000c96967220 */ /* 0x080fe20000410000 */
[----:B------:R-:W-:Y:S01]  /*d070*/  FMUL.FTZ R151, R151, R12 ;  /* 0x0000000c97977220 */ /* 0x000fe20000410000 */
[----:B------:R0:W-:Y:S01]  /*d080*/  STSM.16.M88.4 [R19], R156 ;  /* 0x0000009c13007844 */ /* 0x0001e20000000200 */
[----:B-1----:R-:W-:-:S03]  /*d090*/  F2FP.BF16.F32.PACK_AB R167, R172, R13 ;  /* 0x0000000daca7723e */ /* 0x002fc600000010ff */
[----:B------:R0:W-:Y:S01]  /*d0a0*/  STSM.16.M88.4 [R23], R160 ;  /* 0x000000a017007844 */ /* 0x0001e20000000200 */
[----:B------:R-:W-:-:S03]  /*d0b0*/  FADD.FTZ R4, R172, R9 ;  /* 0x00000009ac047221 */ /* 0x000fc60000010000 */
[----:B------:R0:W-:Y:S01]  /*d0c0*/  STSM.16.M88.4 [R22], R164 ;  /* 0x000000a416007844 */ /* 0x0001e20000000200 */
[----:B------:R-:W-:Y:S05]  /*d0d0*/  @!P0 BRA `(.L_x_1738) ;  /* 0x0000000000048947 */ /* 0x000fea0003800000 */
[----:B------:R-:W-:Y:S01]  /*d0e0*/  BPT.TRAP 0x1 ;  /* 0x000000040000795c */ /* 0x000fe20000300000 */
.L_x_1738:
[----:B------:R1:W2:Y:S01]  /*d0f0*/  SYNCS.PHASECHK.TRANS64.TRYWAIT P1, [UR20+0x28c50], R7 ;  /* 0x028c5007ff0075a7 */ /* 0x0002a20008020154 */
[----:B------:R-:W-:Y:S05]  /*d100*/  @!P0 BRA `(.L_x_1739) ;  /* 0x0000000000048947 */ /* 0x000fea0003800000 */
[----:B------:R-:W-:Y:S01]  /*d110*/  BPT.TRAP 0x1 ;  /* 0x000000040000795c */ /* 0x000fe20000300000 */
.L_x_1739:
[----:B--2---:R-:W-:Y:S05]  /*d120*/  @P1 BRA `(.L_x_1740) ;  /* 0x0000000000081947 */ /* 0x004fea0003800000 */
[----:B------:R-:W2:Y:S02]  /*d130*/  SYNCS.PHASECHK.TRANS64.TRYWAIT P1, [UR20+0x28c50], R7 ;  /* 0x028c5007ff0075a7 */ /* 0x000ea40008020154 */
[----:B--2---:R-:W-:Y:S05]  /*d140*/  @!P1 BRA `(.L_x_1741) ;  /* 0x0000007c00c89947 */ /* 0x004fea0003800000 */
.L_x_1740:
        /* <DEDUP_REMOVED lines=34> */
.L_x_1742:
[----:B------:R-:W-:Y:S01]  /*d370*/  UIADD3 UR20, UR20, 0x28c60, URZ ;  /* 0x00028c6014147890 */ /* 0x000fe2000fffe03f */
[C---:B------:R-:W-:Y:S01]  /*d380*/  ISETP.GT.AND P1, PT, R8.reuse, UR47, PT ;  /* 0x0000002f08007c0c */ /* 0x040fe2000bf24270 */
[----:B------:R-:W-:Y:S01]  /*d390*/  UMOV UR27, UR38 ;  /* 0x00000026001b7c82 */ /* 0x000fe20008000000 */
[----:B------:R-:W-:Y:S01]  /*d3a0*/  VIADD R8, R8, 0xffffffff ;  /* 0xffffffff08087836 */ /* 0x000fe20000000000 */
[----:B------:R-:W-:Y:S01]  /*d3b0*/  UPRMT UR20, UR40, 0x654, UR20 ;  /* 0x0000065428147896 */ /* 0x000fe20008000014 */
[----:B------:R-:W-:Y:S02]  /*d3c0*/  IMAD.MOV.U32 R12, RZ, RZ, R6 ;  /* 0x000000ffff0c7224 */ /* 0x000fe400078e0006 */
[----:B------:R-:W-:-:S06]  /*d3d0*/  IMAD.MOV.U32 R9, RZ, RZ, R5 ;  /* 0x000000ffff097224 */ /* 0x000fcc00078e0005 */
[----:B------:R-:W-:Y:S01]  /*d3e0*/  SYNCS.ARRIVE.TRANS64.RED.A1T0 RZ, [UR20], RZ ;  /* 0x000000ffffff79a7 */ /* 0x000fe20008100414 */
[----:B------:R-:W-:Y:S05]  /*d3f0*/  @P1 BRA `(.L_x_1743) ;  /* 0xffffffd800141947 */ /* 0x000fea000383ffff */
.L_x_1724:
[----:B------:R-:W1:Y:S01]  /*d400*/  SHFL.BFLY PT, R0, R3, 0x2, 0x1f ;  /* 0x0c401f0003007f89 */ /* 0x000e6200000e0000 */
[----:B------:R-:W-:Y:S01]  /*d410*/  IADD3 R13, -R17, RZ, RZ ;  /* 0x000000ff110d7210 */ /* 0x000fe20007ffe1ff */
[----:B------:R-:W-:Y:S01]  /*d420*/  IMAD.U32 R8, RZ, RZ, UR10 ;  /* 0x0000000aff087e24 */ /* 0x000fe2000f8e00ff */
[----:B------:R-:W-:Y:S01]  /*d430*/  UIADD3 UR36, UR36, 0x1, URZ ;  /* 0x0000000124247890 */ /* 0x000fe2000fffe03f */
[----:B------:R-:W3:Y:S01]  /*d440*/  SHFL.BFLY PT, R9, R4, 0x2, 0x1f ;  /* 0x0c401f0004097f89 */ /* 0x000ee200000e0000 */
[----:B------:R-:W-:Y:S08]  /*d450*/  BAR.ARV 0x8, 0x100 ;  /* 0x0204000000007b1d */ /* 0x000ff00000002000 */
[----:B------:R-:W-:Y:S01]  /*d460*/  BAR.SYNC.DEFER_BLOCKING 0xf, 0x100 ;  /* 0x03c4000000007b1d */ /* 0x000fe20000010000 */
[----:B------:R-:W-:Y:S01]  /*d470*/  ISETP.NE.AND P0, PT, R2, R13, PT ;  /* 0x0000000d0200720c */ /* 0x000fe20003f05270 */
[----:B------:R-:W-:-:S02]  /*d480*/  IMAD.U32 R12, RZ, RZ, UR10 ;  /* 0x0000000aff0c7e24 */ /* 0x000fc4000f8e00ff */
[----:B-12---:R-:W-:Y:S01]  /*d490*/  FADD.FTZ R7, R0, R3 ;  /* 0x0000000300077221 */ /* 0x006fe20000010000 */
[----:B------:R-:W-:Y:S01]  /*d4a0*/  IMAD.U32 R3, RZ, RZ, UR38 ;  /* 0x00000026ff037e24 */ /* 0x000fe2000f8e00ff */
[----:B------:R-:W-:Y:S01]  /*d4b0*/  UIADD3 UR38, UR38, 0x1, URZ ;  /* 0x0000000126267890 */ /* 0x000fe2000fffe03f */
[----:B---3--:R-:W-:Y:S02]  /*d4c0*/  FADD.FTZ R9, R9, R4 ;  /* 0x0000000409097221 */ /* 0x008fe40000010000 */
[----:B------:R-:W1:Y:S01]  /*d4d0*/  SHFL.BFLY PT, R0, R7, 0x1, 0x1f ;  /* 0x0c201f0007007f89 */ /* 0x000e6200000e0000 */
[----:B------:R-:W-:Y:S01]  /*d4e0*/  IMAD.MOV.U32 R4, RZ, RZ, RZ ;  /* 0x000000ffff047224 */ /* 0x000fe200078e00ff */
[----:B------:R-:W-:-:S03]  /*d4f0*/  UISETP.NE.AND UP0, UPT, UR38, 0x2, UPT ;  /* 0x000000022600788c */ /* 0x000fc6000bf05270 */
[----:B------:R-:W-:Y:S01]  /*d500*/  @!P0 IMAD R3, R3, 0x40, R16 ;  /* 0x0000004003038824 */ /* 0x000fe200078e0210 */
[----:B------:R-:W2:Y:S01]  /*d510*/  SHFL.BFLY PT, R10, R9, 0x1, 0x1f ;  /* 0x0c201f00090a7f89 */ /* 0x000ea200000e0000 */
[----:B------:R-:W-:Y:S02]  /*d520*/  USEL UR4, URZ, 0x1, UP0 ;  /* 0x000000013f047887 */ /* 0x000fe40008000000 */
[----:B------:R-:W-:Y:S02]  /*d530*/  USEL UR38, UR38, URZ, UP0 ;  /* 0x0000003f26267287 */ /* 0x000fe40008000000 */
[----:B------:R-:W-:Y:S01]  /*d540*/  ULOP3.LUT UR37, UR37, UR4, URZ, 0x3c, !UPT ;  /* 0x0000000425257292 */ /* 0x000fe2000f8e3c3f */
[----:B-1----:R-:W-:Y:S01]  /*d550*/  FADD.FTZ R11, R7, R0 ;  /* 0x00000000070b7221 */ /* 0x002fe20000010000 */
[----:B------:R-:W-:Y:S02]  /*d560*/  IMAD.MOV.U32 R0, RZ, RZ, RZ ;  /* 0x000000ffff007224 */ /* 0x000fe400078e00ff */
[----:B--2---:R-:W-:-:S02]  /*d570*/  FADD.FTZ R10, R9, R10 ;  /* 0x0000000a090a7221 */ /* 0x004fc40000010000 */
[----:B------:R-:W-:Y:S02]  /*d580*/  FSETP.NE.FTZ.AND P1, PT, R11, RZ, PT ;  /* 0x000000ff0b00720b */ /* 0x000fe40003f35000 */
[----:B------:R-:W-:Y:S02]  /*d590*/  @!P0 LEA R9, R3, UR42, 0x2 ;  /* 0x0000002a03098c11 */ /* 0x000fe4000f8e10ff */
[----:B------:R-:W-:Y:S02]  /*d5a0*/  FSETP.NE.FTZ.AND P2, PT, R10, RZ, PT ;  /* 0x000000ff0a00720b */ /* 0x000fe40003f55000 */
[----:B------:R-:W-:-:S07]  /*d5b0*/  MOV R3, 0xff800000 ;  /* 0xff80000000037802 */ /* 0x000fce0000000f00 */
[----:B------:R-:W1:Y:S01]  /*d5c0*/  @P1 MUFU.RCP R0, R11 ;  /* 0x0000000b00001308 */ /* 0x000e620000001000 */
[----:B------:R-:W-:-:S07]  /*d5d0*/  @P1 FMUL.FTZ R8, R8, 0.69314718246459960938 ;  /* 0x3f31721808081820 */ /* 0x000fce0000410000 */
[----:B------:R-:W2:Y:S08]  /*d5e0*/  @P2 MUFU.RCP R4, R10 ;  /* 0x0000000a00042308 */ /* 0x000eb00000001000 */
[----:B------:R-:W3:Y:S01]  /*d5f0*/  @P1 MUFU.LG2 R11, R11 ;  /* 0x0000000b000b1308 */ /* 0x000ee20000000c00 */
[----:B-1----:R-:W-:Y:S01]  /*d600*/  @!P0 STS [R9+0x28800], R0 ;  /* 0x0288000009008388 */ /* 0x002fe20000000800 */
[-C--:B------:R-:W-:Y:S01]  /*d610*/  FMUL.FTZ R210, R24, R0.reuse ;  /* 0x0000000018d27220 */ /* 0x080fe20000410000 */
[-C--:B------:R-:W-:Y:S01]  /*d620*/  FMUL.FTZ R207, R25, R0.reuse ;  /* 0x0000000019cf7220 */ /* 0x080fe20000410000 */
[-C--:B------:R-:W-:Y:S01]  /*d630*/  FMUL.FTZ R208, R28, R0.reuse ;  /* 0x000000001cd07220 */ /* 0x080fe20000410000 */
[-C--:B------:R-:W-:Y:S01]  /*d640*/  FMUL.FTZ R7, R29, R0.reuse ;  /* 0x000000001d077220 */ /* 0x080fe20000410000 */
[-C--:B------:R-:W-:Y:S01]  /*d650*/  FMUL.FTZ R209, R32, R0.reuse ;  /* 0x0000000020d17220 */ /* 0x080fe20000410000 */
[-C--:B------:R-:W-:Y:S01]  /*d660*/  FMUL.FTZ R205, R33, R0.reuse ;  /* 0x0000000021cd7220 */ /* 0x080fe20000410000 */
[----:B------:R-:W1:Y:S01]  /*d670*/  @P2 MUFU.LG2 R10, R10 ;  /* 0x0000000a000a2308 */ /* 0x000e620000000c00 */
        /* <DEDUP_REMOVED lines=10> */
[----:B--2---:R-:W-:Y:S01]  /*d720*/  @P2 FMUL.FTZ R9, R12, 0.69314718246459960938 ;  /* 0x3f3172180c092820 */ /* 0x004fe20000410000 */
[-C--:B------:R-:W-:Y:S01]  /*d730*/  FMUL.FTZ R198, R52, R0.reuse ;  /* 0x0000000034c67220 */ /* 0x080fe20000410000 */
[-C--:B------:R-:W-:Y:S01]  /*d740*/  FMUL.FTZ R195, R53, R0.reuse ;  /* 0x0000000035c37220 */ /* 0x080fe20000410000 */
[-C--:B------:R-:W-:Y:S01]  /*d750*/  FMUL.FTZ R196, R56, R0.reuse ;  /* 0x0000000038c47220 */ /* 0x080fe20000410000 */
[-C--:B------:R-:W-:Y:S01]  /*d760*/  FMUL.FTZ R193, R57, R0.reuse ;  /* 0x0000000039c17220 */ /* 0x080fe20000410000 */
[-C--:B------:R-:W-:Y:S01]  /*d770*/  FMUL.FTZ R194, R60, R0.reuse ;  /* 0x000000003cc27220 */ /* 0x080fe20000410000 */
[----:B-1----:R-:W-:Y:S01]  /*d780*/  @P2 FMUL.FTZ R10, R10, 0.69314718246459960938 ;  /* 0x3f3172180a0a2820 */ /* 0x002fe20000410000 */
        /* <DEDUP_REMOVED lines=45> */
[----:B------:R-:W-:Y:S01]  /*da60*/  IMAD.MOV.U32 R0, RZ, RZ, -0x800000 ;  /* 0xff800000ff007424 */ /* 0x000fe200078e00ff */
[----:B------:R-:W-:Y:S01]  /*da70*/  PLOP3.LUT P0, PT, PT, PT, PT, 0x8, 0x0 ;  /* 0x000000000000781c */ /* 0x000fe20003f0e170 */
        /* <DEDUP_REMOVED lines=67> */
.L_x_1649:
[----:B------:R-:W0:Y:S08]  /*deb0*/  S2UR UR40, SR_CgaCtaId ;  /* 0x00000000002879c3 */ /* 0x000e300000008800 */
[----:B------:R-:W-:Y:S06]  /*dec0*/  BAR.SYNC.DEFER_BLOCKING 0x5, 0x180 ;  /* 0x0146000000007b1d */ /* 0x000fec0000010000 */
[----:B------:R-:W-:Y:S01]  /*ded0*/  UMOV UR42, 0x400 ;  /* 0x00000400002a7882 */ /* 0x000fe20000000000 */
[----:B------:R-:W-:Y:S01]  /*dee0*/  BSSY B0, `(.L_x_1744) ;  /* 0x00002a9000007945 */ /* 0x000fe20003800000 */
[----:B0-----:R-:W-:-:S09]  /*def0*/  ULEA UR42, UR40, UR42, 0x18 ;  /* 0x0000002a282a7291 */ /* 0x001fd2000f8ec03f */
[----:B------:R-:W0:Y:S02]  /*df00*/  LDS R4, [UR42+0x28cd0] ;  /* 0x028cd02aff047984 */ /* 0x000e240008000800 */
[----:B0-----:R-:W-:Y:S01]  /*df10*/  R2UR UR4, R4 ;  /* 0x00000000040472ca */ /* 0x001fe200000e0000 */
[----:B------:R-:W-:Y:S06]  /*df20*/  BAR.ARV 0x4, 0x180 ;  /* 0x0106000000007b1d */ /* 0x000fec0000002000 */
[----:B------:R-:W-:Y:S08]  /*df30*/  @P0 BRA `(.L_x_1745) ;  /* 0x0000001c00900947 */ /* 0x000ff00003800000 */
[----:B------:R-:W0:Y:S01]  /*df40*/  S2UR UR5, SR_SWINHI ;  /* 0x00000000000579c3 */ /* 0x000e220000002f00 */
[----:B------:R-:W-:-:S07]  /*df50*/  IMAD R9, R212, 0x40, R184 ;  /* 0x00000040d4097824 */ /* 0x000fce00078e02b8 */
[----:B------:R-:W-:Y:S01]  /*df60*/  BAR.SYNC.DEFER_BLOCKING 0x1, 0x100 ;  /* 0x0044000000007b1d */ /* 0x000fe20000010000 */
[----:B------:R-:W-:Y:S01]  /*df70*/  F2FP.BF16.F32.PACK_AB R6, R7, R208 ;  /* 0x000000d00706723e */ /* 0x000fe200000010ff */
[----:B------:R-:W-:Y:S01]  /*df80*/  USHF.R.S32.HI UR12, URZ, 0x1f, UR45 ;  /* 0x0000001f3f0c7899 */ /* 0x000fe2000801142d */
[----:B------:R-:W-:Y:S01]  /*df90*/  F2FP.BF16.F32.PACK_AB R7, R31, R30 ;  /* 0x0000001e1f07723e */ /* 0x000fe200000010ff */
[----:B------:R-:W-:Y:S01]  /*dfa0*/  USHF.R.S32.HI UR13, URZ, 0x1f, UR43 ;  /* 0x0000001f3f0d7899 */ /* 0x000fe2000801142b */
        /* <DEDUP_REMOVED lines=15> */
[----:B------:R-:W-:-:S02]  /*e0a0*/  F2FP.BF16.F32.PACK_AB R145, R147, R146 ;  /* 0x000000929391723e */ /* 0x000fc400000010ff */
[----:B------:R-:W-:Y:S01]  /*e0b0*/  F2FP.BF16.F32.PACK_AB R146, R149, R148 ;  /* 0x000000949592723e */ /* 0x000fe200000010ff */
[----:B------:R-:W-:Y:S01]  /*e0c0*/  IMAD.WIDE R4, R216, 0x2, R96 ;  /* 0x00000002d8047825 */ /* 0x000fe200078e0260 */
[----:B------:R-:W-:-:S03]  /*e0d0*/  F2FP.BF16.F32.PACK_AB R147, R151, R150 ;  /* 0x000000969793723e */ /* 0x000fc600000010ff */
[----:B------:R-:W-:Y:S01]  /*e0e0*/  IMAD.WIDE R96, R9, 0x2, R96 ;  /* 0x0000000209607825 */ /* 0x000fe200078e0260 */
[C---:B------:R-:W-:Y:S02]  /*e0f0*/  IADD3 R25, P2, R4.reuse, 0x60, RZ ;  /* 0x0000006004197810 */ /* 0x040fe40007f5e0ff */
[----:B------:R-:W-:Y:S02]  /*e100*/  IADD3 R29, P1, R4, 0x2000, RZ ;  /* 0x00002000041d7810 */ /* 0x000fe40007f3e0ff */
[----:B------:R-:W-:Y:S02]  /*e110*/  LOP3.LUT R24, R25, 0x380, RZ, 0xc0, !PT ;  /* 0x0000038019187812 */ /* 0x000fe400078ec0ff */
[----:B------:R-:W-:Y:S02]  /*e120*/  LOP3.LUT R28, R29, 0x380, RZ, 0xc0, !PT ;  /* 0x000003801d1c7812 */ /* 0x000fe400078ec0ff */
[----:B------:R-:W-:Y:S02]  /*e130*/  SHF.R.U64 R24, R24, 0x3, RZ ;  /* 0x0000000318187819 */ /* 0x000fe400000012ff */
[----:B------:R-:W-:-:S02]  /*e140*/  SHF.R.U64 R28, R28, 0x3, RZ ;  /* 0x000000031c1c7819 */ /* 0x000fc400000012ff */
[----:B------:R-:W-:Y:S01]  /*e150*/  LOP3.LUT R24, R24, R25, RZ, 0x3c, !PT ;  /* 0x0000001918187212 */ /* 0x000fe200078e3cff */
[----:B------:R-:W-:Y:S01]  /*e160*/  IMAD.X R25, RZ, RZ, R5, P2 ;  /* 0x000000ffff197224 */ /* 0x000fe200010e0605 */
[C---:B------:R-:W-:Y:S02]  /*e170*/  IADD3 R131, P2, R4.reuse, 0x4040, RZ ;  /* 0x0000404004837810 */ /* 0x040fe40007f5e0ff */
[C---:B------:R-:W-:Y:S02]  /*e180*/  IADD3 R13, P4, R4.reuse, 0x20, RZ ;  /* 0x00000020040d7810 */ /* 0x040fe40007f9e0ff */
[----:B------:R-:W-:Y:S02]  /*e190*/  LOP3.LUT R130, R131, 0x380, RZ, 0xc0, !PT ;  /* 0x0000038083827812 */ /* 0x000fe400078ec0ff */
[----:B------:R-:W-:Y:S02]  /*e1a0*/  IADD3 R15, P3, R4, 0x40, RZ ;  /* 0x00000040040f7810 */ /* 0x000fe40007f7e0ff */
[----:B------:R-:W-:-:S02]  /*e1b0*/  SHF.R.U64 R130, R130, 0x3, RZ ;  /* 0x0000000382827819 */ /* 0x000fc400000012ff */
[----:B------:R-:W-:Y:S01]  /*e1c0*/  LOP3.LUT R28, R28, R29, RZ, 0x3c, !PT ;  /* 0x0000001d1c1c7212 */ /* 0x000fe200078e3cff */
[--C-:B------:R-:W-:Y:S01]  /*e1d0*/  IMAD.X R29, RZ, RZ, R5.reuse, P1 ;  /* 0x000000ffff1d7224 */ /* 0x100fe200008e0605 */
[----:B------:R-:W-:Y:S01]  /*e1e0*/  LOP3.LUT R130, R130, R131, RZ, 0x3c, !PT ;  /* 0x0000008382827212 */ /* 0x000fe200078e3cff */
[----:B------:R-:W-:Y:S01]  /*e1f0*/  IMAD.X R131, RZ, RZ, R5, P2 ;  /* 0x000000ffff837224 */ /* 0x000fe200010e0605 */
[----:B------:R-:W-:Y:S02]  /*e200*/  LOP3.LUT R12, R13, 0x380, RZ, 0xc0, !PT ;  /* 0x000003800d0c7812 */ /* 0x000fe400078ec0ff */
[----:B------:R-:W-:Y:S02]  /*e210*/  LOP3.LUT R14, R15, 0x380, RZ, 0xc0, !PT ;  /* 0x000003800f0e7812 */ /* 0x000fe400078ec0ff */
[----:B------:R-:W-:Y:S02]  /*e220*/  IADD3 R135, P1, R4, 0x4060, RZ ;  /* 0x0000406004877810 */ /* 0x000fe40007f3e0ff */
[----:B------:R-:W-:-:S02]  /*e230*/  IADD3 R33, P2, R96, 0x2000, RZ ;  /* 0x0000200060217810 */ /* 0x000fc40007f5e0ff */
[----:B------:R-:W-:Y:S02]  /*e240*/  SHF.R.U64 R12, R12, 0x3, RZ ;  /* 0x000000030c0c7819 */ /* 0x000fe400000012ff */
[----:B------:R-:W-:Y:S02]  /*e250*/  SHF.R.U64 R14, R14, 0x3, RZ ;  /* 0x000000030e0e7819 */ /* 0x000fe400000012ff */
[----:B------:R-:W-:Y:S02]  /*e260*/  LOP3.LUT R134, R135, 0x380, RZ, 0xc0, !PT ;  /* 0x0000038087867812 */ /* 0x000fe400078ec0ff */
[----:B------:R-:W-:Y:S02]  /*e270*/  LOP3.LUT R32, R33, 0x380, RZ, 0xc0, !PT ;  /* 0x0000038021207812 */ /* 0x000fe400078ec0ff */
[----:B------:R-:W-:Y:S02]  /*e280*/  LOP3.LUT R12, R12, R13, RZ, 0x3c, !PT ;  /* 0x0000000d0c0c7212 */ /* 0x000fe400078e3cff */
[----:B------:R-:W-:Y:S01]  /*e290*/  LOP3.LUT R14, R14, R15, RZ, 0x3c, !PT ;  /* 0x0000000f0e0e7212 */ /* 0x000fe200078e3cff */
[----:B------:R-:W-:Y:S01]  /*e2a0*/  IMAD.X R15, RZ, RZ, R5, P3 ;  /* 0x000000ffff0f7224 */ /* 0x000fe200018e0605 */
[----:B------:R-:W-:-:S02]  /*e2b0*/  SHF.R.U64 R134, R134, 0x3, RZ ;  /* 0x0000000386867819 */ /* 0x000fc400000012ff */
[----:B------:R-:W-:Y:S02]  /*e2c0*/  IADD3.X R13, RZ, R5, RZ, P4, !PT ;  /* 0x00000005ff0d7210 */ /* 0x000fe400027fe4ff */
[----:B------:R-:W-:Y:S02]  /*e2d0*/  SHF.R.U64 R32, R32, 0x3, RZ ;  /* 0x0000000320207819 */ /* 0x000fe400000012ff */
[C---:B------:R-:W-:Y:S02]  /*e2e0*/  IADD3 R49, P0, R4.reuse, 0x2020, RZ ;  /* 0x0000202004317810 */ /* 0x040fe40007f1e0ff */
[C---:B------:R-:W-:Y:S02]  /*e2f0*/  IADD3 R65, P6, R4.reuse, 0x2040, RZ ;  /* 0x0000204004417810 */ /* 0x040fe40007fde0ff */
[C---:B------:R-:W-:Y:S02]  /*e300*/  IADD3 R101, P5, R4.reuse, 0x2060, RZ ;  /* 0x0000206004657810 */ /* 0x040fe40007fbe0ff */
[----:B------:R-:W-:-:S02]  /*e310*/  IADD3 R123, P4, R4, 0x4000, RZ ;  /* 0x00004000047b7810 */ /* 0x000fc40007f9e0ff */
[----:B------:R-:W-:Y:S02]  /*e320*/  IADD3 R127, P3, R4, 0x4020, RZ ;  /* 0x00004020047f7810 */ /* 0x000fe40007f7e0ff */
[----:B------:R-:W-:Y:S01]  /*e330*/  LOP3.LUT R134, R134, R135, RZ, 0x3c, !PT ;  /* 0x0000008786867212 */ /* 0x000fe200078e3cff */
[----:B------:R-:W-:Y:S01]  /*e340*/  IMAD.X R135, RZ, RZ, R5, P1 ;  /* 0x000000ffff877224 */ /* 0x000fe200008e0605 */
[----:B------:R-:W-:Y:S01]  /*e350*/  LOP3.LUT R32, R32, R33, RZ, 0x3c, !PT ;  /* 0x0000002120207212 */ /* 0x000fe200078e3cff */
[----:B------:R-:W-:Y:S01]  /*e360*/  IMAD.X R33, RZ, RZ, R97, P2 ;  /* 0x000000ffff217224 */ /* 0x000fe200010e0661 */
[----:B------:R-:W-:Y:S02]  /*e370*/  LOP3.LUT R48, R49, 0x380, RZ, 0xc0, !PT ;  /* 0x0000038031307812 */ /* 0x000fe400078ec0ff */
[----:B------:R-:W-:Y:S02]  /*e380*/  LOP3.LUT R64, R65, 0x380, RZ, 0xc0, !PT ;  /* 0x0000038041407812 */ /* 0x000fe400078ec0ff */
[----:B------:R-:W-:-:S02]  /*e390*/  LOP3.LUT R100, R101, 0x380, RZ, 0xc0, !PT ;  /* 0x0000038065647812 */ /* 0x000fc400078ec0ff */
[----:B------:R-:W-:Y:S02]  /*e3a0*/  LOP3.LUT R122, R123, 0x380, RZ, 0xc0, !PT ;  /* 0x000003807b7a7812 */ /* 0x000fe400078ec0ff */
[----:B------:R-:W-:Y:S02]  /*e3b0*/  LOP3.LUT R126, R127, 0x380, RZ, 0xc0, !PT ;  /* 0x000003807f7e7812 */ /* 0x000fe400078ec0ff */
[C---:B------:R-:W-:Y:S02]  /*e3c0*/  IADD3 R37, P1, R96.reuse, 0x3000, RZ ;  /* 0x0000300060257810 */ /* 0x040fe40007f3e0ff */
[----:B------:R-:W-:Y:S02]  /*e3d0*/  IADD3 R69, P2, R96, 0x9000, RZ ;  /* 0x0000900060457810 */ /* 0x000fe40007f5e0ff */
[----:B------:R-:W-:Y:S02]  /*e3e0*/  SHF.R.U64 R48, R48, 0x3, RZ ;  /* 0x0000000330307819 */ /* 0x000fe400000012ff */
[----:B------:R-:W-:-:S02]  /*e3f0*/  SHF.R.U64 R64, R64, 0x3, RZ ;  /* 0x0000000340407819 */ /* 0x000fc400000012ff */
[----:B------:R-:W-:Y:S02]  /*e400*/  SHF.R.U64 R100, R100, 0x3, RZ ;  /* 0x0000000364647819 */ /* 0x000fe400000012ff */
[----:B------:R-:W-:Y:S02]  /*e410*/  SHF.R.U64 R122, R122, 0x3, RZ ;  /* 0x000000037a7a7819 */ /* 0x000fe400000012ff */
[----:B------:R-:W-:Y:S02]  /*e420*/  SHF.R.U64 R126, R126, 0x3, RZ ;  /* 0x000000037e7e7819 */ /* 0x000fe400000012ff */
[----:B------:R-:W-:Y:S02]  /*e430*/  LOP3.LUT R36, R37, 0x380, RZ, 0xc0, !PT ;  /* 0x0000038025247812 */ /* 0x000fe400078ec0ff */
[----:B------:R-:W-:Y:S02]  /*e440*/  LOP3.LUT R68, R69, 0x380, RZ, 0xc0, !PT ;  /* 0x0000038045447812 */ /* 0x000fe400078ec0ff */
[----:B------:R-:W-:Y:S01]  /*e450*/  LOP3.LUT R48, R48, R49, RZ, 0x3c, !PT ;  /* 0x0000003130307212 */ /* 0x000fe200078e3cff */
[--C-:B------:R-:W-:Y:S01]  /*e460*/  IMAD.X R49, RZ, RZ, R5.reuse, P0 ;  /* 0x000000ffff317224 */ /* 0x100fe200000e0605 */
[----:B------:R-:W-:Y:S01]  /*e470*/  LOP3.LUT R64, R64, R65, RZ, 0x3c, !PT ;  /* 0x0000004140407212 */ /* 0x000fe200078e3cff */
[----:B------:R-:W-:Y:S01]  /*e480*/  IMAD.X R65, RZ, RZ, R5, P6 ;  /* 0x000000ffff417224 */ /* 0x000fe200030e0605 */
[----:B------:R-:W-:-:S02]  /*e490*/  LOP3.LUT R100, R100, R101, RZ, 0x3c, !PT ;  /* 0x0000006564647212 */ /* 0x000fc400078e3cff */
[----:B------:R-:W-:Y:S01]  /*e4a0*/  LOP3.LUT R122, R122, R123, RZ, 0x3c, !PT ;  /* 0x0000007b7a7a7212 */ /* 0x000fe200078e3cff */
[--C-:B------:R-:W-:Y:S01]  /*e4b0*/  IMAD.X R123, RZ, RZ, R5.reuse, P4 ;  /* 0x000000ffff7b7224 */ /* 0x100fe200020e0605 */
[----:B------:R-:W-:Y:S01]  /*e4c0*/  LOP3.LUT R126, R126, R127, RZ, 0x3c, !PT ;  /* 0x0000007f7e7e7212 */ /* 0x000fe200078e3cff */
[----:B------:R-:W-:Y:S01]  /*e4d0*/  IMAD.X R127, RZ, RZ, R5, P3 ;  /* 0x000000ffff7f7224 */ /* 0x000fe200018e0605 */
[----:B------:R-:W-:Y:S02]  /*e4e0*/  SHF.R.U64 R36, R36, 0x3, RZ ;  /* 0x0000000324247819 */ /* 0x000fe400000012ff */
[----:B------:R-:W-:Y:S02]  /*e4f0*/  IADD3.X R101, RZ, R5, RZ, P5, !PT ;  /* 0x00000005ff657210 */ /* 0x000fe40002ffe4ff */
[----:B------:R-:W-:Y:S02]  /*e500*/  SHF.R.U64 R68, R68, 0x3, RZ ;  /* 0x0000000344447819 */ /* 0x000fe400000012ff */
[----:B------:R-:W-:-:S02]  /*e510*/  IADD3 R139, P0, R4, 0x6000, RZ ;  /* 0x00006000048b7810 */ /* 0x000fc40007f1e0ff */
[C---:B------:R-:W-:Y:S02]  /*e520*/  IADD3 R143, P6, R4.reuse, 0x6020, RZ ;  /* 0x00006020048f7810 */ /* 0x040fe40007fde0ff */
[C---:B------:R-:W-:Y:S02]  /*e530*/  IADD3 R9, P5, R4.reuse, 0x6040, RZ ;  /* 0x0000604004097810 */ /* 0x040fe40007fbe0ff */
[----:B------:R-:W-:Y:S02]  /*e540*/  IADD3 R11, P4, R4, 0x6060, RZ ;  /* 0x00006060040b7810 */ /* 0x000fe40007f9e0ff */
[----:B------:R-:W-:Y:S02]  /*e550*/  IADD3 R21, P3, R96, 0x1000, RZ ;  /* 0x0000100060157810 */ /* 0x000fe40007f7e0ff */
[----:B------:R-:W-:Y:S01]  /*e560*/  LOP3.LUT R36, R36, R37, RZ, 0x3c, !PT ;  /* 0x0000002524247212 */ /* 0x000fe200078e3cff */
[----:B------:R-:W-:Y:S01]  /*e570*/  IMAD.X R37, RZ, RZ, R97, P1 ;  /* 0x000000ffff257224 */ /* 0x000fe200008e0661 */
[----:B------:R-:W-:-:S02]  /*e580*/  LOP3.LUT R68, R68, R69, RZ, 0x3c, !PT ;  /* 0x0000004544447212 */ /* 0x000fc400078e3cff */
[----:B------:R-:W-:Y:S02]  /*e590*/  LOP3.LUT R138, R139, 0x380, RZ, 0xc0, !PT ;  /* 0x000003808b8a7812 */ /* 0x000fe400078ec0ff */
[----:B------:R-:W-:Y:S02]  /*e5a0*/  LOP3.LUT R142, R143, 0x380, RZ, 0xc0, !PT ;  /* 0x000003808f8e7812 */ /* 0x000fe400078ec0ff */
[----:B------:R-:W-:Y:S02]  /*e5b0*/  LOP3.LUT R8, R9, 0x380, RZ, 0xc0, !PT ;  /* 0x0000038009087812 */ /* 0x000fe400078ec0ff */
[----:B------:R-:W-:Y:S02]  /*e5c0*/  LOP3.LUT R10, R11, 0x380, RZ, 0xc0, !PT ;  /* 0x000003800b0a7812 */ /* 0x000fe400078ec0ff */
[----:B------:R-:W-:Y:S02]  /*e5d0*/  LOP3.LUT R20, R21, 0x380, RZ, 0xc0, !PT ;  /* 0x0000038015147812 */ /* 0x000fe400078ec0ff */
[----:B------:R-:W-:-:S02]  /*e5e0*/  IADD3 R73, P1, R96, 0xa000, RZ ;  /* 0x0000a00060497810 */ /* 0x000fc40007f3e0ff */
[----:B------:R-:W-:Y:S02]  /*e5f0*/  LOP3.LUT R69, R4, 0x380, RZ, 0xc0, !PT ;  /* 0x0000038004457812 */ /* 0x000fe400078ec0ff */
[----:B------:R-:W-:Y:S02]  /*e600*/  SHF.R.U64 R138, R138, 0x3, RZ ;  /* 0x000000038a8a7819 */ /* 0x000fe400000012ff */
[----:B------:R-:W-:Y:S02]  /*e610*/  SHF.R.U64 R142, R142, 0x3, RZ ;  /* 0x000000038e8e7819 */ /* 0x000fe400000012ff */
[----:B------:R-:W-:Y:S02]  /*e620*/  SHF.R.U64 R8, R8, 0x3, RZ ;  /* 0x0000000308087819 */ /* 0x000fe400000012ff */
[----:B------:R-:W-:Y:S02]  /*e630*/  SHF.R.U64 R10, R10, 0x3, RZ ;  /* 0x000000030a0a7819 */ /* 0x000fe400000012ff */
[----:B------:R-:W-:-:S02]  /*e640*/  SHF.R.U64 R20, R20, 0x3, RZ ;  /* 0x0000000314147819 */ /* 0x000fc400000012ff */
[----:B------:R-:W-:Y:S02]  /*e650*/  LOP3.LUT R72, R73, 0x380, RZ, 0xc0, !PT ;  /* 0x0000038049487812 */ /* 0x000fe400078ec0ff */
[----:B------:R-:W-:Y:S02]  /*e660*/  SHF.R.U64 R69, R69, 0x3, RZ ;  /* 0x0000000345457819 */ /* 0x000fe400000012ff */
[----:B------:R-:W-:Y:S01]  /*e670*/  LOP3.LUT R138, R138, R139, RZ, 0x3c, !PT ;  /* 0x0000008b8a8a7212 */ /* 0x000fe200078e3cff */
[--C-:B------:R-:W-:Y:S01]  /*e680*/  IMAD.X R139, RZ, RZ, R5.reuse, P0 ;  /* 0x000000ffff8b7224 */ /* 0x100fe200000e0605 */
[----:B------:R-:W-:Y:S02]  /*e690*/  LOP3.LUT R142, R142, R143, RZ, 0x3c, !PT ;  /* 0x0000008f8e8e7212 */ /* 0x000fe400078e3cff */
[----:B------:R-:W-:Y:S01]  /*e6a0*/  LOP3.LUT R8, R8, R9, RZ, 0x3c, !PT ;  /* 0x0000000908087212 */ /* 0x000fe200078e3cff */
[--C-:B------:R-:W-:Y:S01]  /*e6b0*/  IMAD.X R9, RZ, RZ, R5.reuse, P5 ;  /* 0x000000ffff097224 */ /* 0x100fe200028e0605 */
[----:B------:R-:W-:Y:S01]  /*e6c0*/  LOP3.LUT R10, R10, R11, RZ, 0x3c, !PT ;  /* 0x0000000b0a0a7212 */ /* 0x000fe200078e3cff */
[----:B------:R-:W-:Y:S01]  /*e6d0*/  IMAD.X R11, RZ, RZ, R5, P4 ;  /* 0x000000ffff0b7224 */ /* 0x000fe200020e0605 */
[----:B------:R-:W-:Y:S01]  /*e6e0*/  LOP3.LUT R20, R20, R21, RZ, 0x3c, !PT ;  /* 0x0000001514147212 */ /* 0x000fe200078e3cff */
[----:B------:R-:W-:Y:S01]  /*e6f0*/  IMAD.X R21, RZ, RZ, R97, P3 ;  /* 0x000000ffff157224 */ /* 0x000fe200018e0661 */
[----:B------:R-:W-:-:S02]  /*e700*/  SHF.R.U64 R72, R72, 0x3, RZ ;  /* 0x0000000348487819 */ /* 0x000fc400000012ff */
[----:B------:R-:W-:Y:S01]  /*e710*/  LOP3.LUT R4, R69, R4, RZ, 0x3c, !PT ;  /* 0x0000000445047212 */ /* 0x000fe200078e3cff */
[----:B------:R-:W-:Y:S01]  /*e720*/  IMAD.X R69, RZ, RZ, R97, P2 ;  /* 0x000000ffff457224 */ /* 0x000fe200010e0661 */
[----:B------:R-:W-:Y:S02]  /*e730*/  IADD3.X R143, RZ, R5, RZ, P6, !PT ;  /* 0x00000005ff8f7210 */ /* 0x000fe400037fe4ff */
[C---:B------:R-:W-:Y:S02]  /*e740*/  IADD3 R41, P0, R96.reuse, 0x4000, RZ ;  /* 0x0000400060297810 */ /* 0x040fe40007f1e0ff */
[C---:B------:R-:W-:Y:S02]  /*e750*/  IADD3 R45, P6, R96.reuse, 0x5000, RZ ;  /* 0x00005000602d7810 */ /* 0x040fe40007fde0ff */
[C---:B------:R-:W-:Y:S02]  /*e760*/  IADD3 R53, P5, R96.reuse, 0x6000, RZ ;  /* 0x0000600060357810 */ /* 0x040fe40007fbe0ff */
[----:B------:R-:W-:-:S02]  /*e770*/  IADD3 R57, P4, R96, 0x7000, RZ ;  /* 0x0000700060397810 */ /* 0x000fc40007f9e0ff */
[----:B------:R-:W-:Y:S02]  /*e780*/  IADD3 R61, P3, R96, 0x8000, RZ ;  /* 0x00008000603d7810 */ /* 0x000fe40007f7e0ff */
[----:B------:R-:W-:Y:S02]  /*e790*/  LOP3.LUT R72, R72, R73, RZ, 0x3c, !PT ;  /* 0x0000004948487212 */ /* 0x000fe400078e3cff */
[----:B------:R-:W-:Y:S01]  /*e7a0*/  MOV R224, R4 ;  /* 0x0000000400e07202 */ /* 0x000fe20000000f00 */
[----:B------:R-:W0:Y:S01]  /*e7b0*/  SHFL.IDX PT, R73, R213, RZ, 0x1f ;  /* 0x00001fffd5497589 */ /* 0x000e2200000e0000 */
[----:B------:R-:W-:Y:S02]  /*e7c0*/  F2FP.BF16.F32.PACK_AB R4, R207, R210 ;  /* 0x000000d2cf04723e */ /* 0x000fe400000010ff */
[----:B------:R-:W-:Y:S02]  /*e7d0*/  F2FP.BF16.F32.PACK_AB R5, R27, R26 ;  /* 0x0000001a1b05723e */ /* 0x000fe400000010ff */
[----:B------:R-:W-:-:S02]  /*e7e0*/  LOP3.LUT R40, R41, 0x380, RZ, 0xc0, !PT ;  /* 0x0000038029287812 */ /* 0x000fc400078ec0ff */
[----:B------:R-:W-:Y:S01]  /*e7f0*/  LOP3.LUT R44, R45, 0x380, RZ, 0xc0, !PT ;  /* 0x000003802d2c7812 */ /* 0x000fe200078ec0ff */
[----:B------:R1:W-:Y:S01]  /*e800*/  STSM.16.M88.4 [R224], R4 ;  /* 0x00000004e0007844 */ /* 0x0003e20000000200 */
        /* <DEDUP_REMOVED lines=9> */
[----:B------:R-:W-:Y:S02]  /*e8a0*/  MOV R26, R12 ;  /* 0x0000000c001a7202 */ /* 0x000fe40000000f00 */
[----:B-1----:R-:W-:-:S02]  /*e8b0*/  F2FP.BF16.F32.PACK_AB R4, R205, R209 ;  /* 0x000000d1cd04723e */ /* 0x002fc400000010ff */
[----:B------:R-:W-:Y:S02]  /*e8c0*/  F2FP.BF16.F32.PACK_AB R5, R35, R34 ;  /* 0x000000222305723e */ /* 0x000fe400000010ff */
[----:B------:R-:W-:Y:S02]  /*e8d0*/  F2FP.BF16.F32.PACK_AB R6, R203, R206 ;  /* 0x000000cecb06723e */ /* 0x000fe400000010ff */
[----:B------:R-:W-:Y:S02]  /*e8e0*/  F2FP.BF16.F32.PACK_AB R7, R39, R38 ;  /* 0x000000262707723e */ /* 0x000fe400000010ff */
[----:B------:R-:W-:Y:S02]  /*e8f0*/  SHF.R.U64 R27, R27, 0x3, RZ ;  /* 0x000000031b1b7819 */ /* 0x000fe400000012ff */
[----:B------:R-:W-:Y:S01]  /*e900*/  LOP3.LUT R40, R40, R41, RZ, 0x3c, !PT ;  /* 0x0000002928287212 */ /* 0x000fe200078e3cff */
        /* <DEDUP_REMOVED lines=9> */
[----:B------:R-:W-:-:S02]  /*e9a0*/  MOV R34, R8 ;  /* 0x0000000800227202 */ /* 0x000fc40000000f00 */
[----:B------:R-:W-:Y:S02]  /*e9b0*/  MOV R35, R10 ;  /* 0x0000000a00237202 */ /* 0x000fe40000000f00 */
[----:B------:R-:W-:Y:S02]  /*e9c0*/  IADD3.X R41, RZ, R97, RZ, P0, !PT ;  /* 0x00000061ff297210 */ /* 0x000fe400007fe4ff */
[----:B------:R-:W-:Y:S02]  /*e9d0*/  MOV R152, R14 ;  /* 0x0000000e00987202 */ /* 0x000fe40000000f00 */
[----:B------:R-:W-:Y:S02]  /*e9e0*/  F2FP.BF16.F32.PACK_AB R8, R201, R204 ;  /* 0x000000ccc908723e */ /* 0x000fe400000010ff */
[----:B------:R-:W-:Y:S02]  /*e9f0*/  F2FP.BF16.F32.PACK_AB R9, R43, R42 ;  /* 0x0000002a2b09723e */ /* 0x000fe400000010ff */
[----:B------:R-:W-:-:S02]  /*ea00*/  F2FP.BF16.F32.PACK_AB R10, R199, R202 ;  /* 0x000000cac70a723e */ /* 0x000fc400000010ff */
[----:B------:R-:W-:Y:S02]  /*ea10*/  F2FP.BF16.F32.PACK_AB R11, R47, R46 ;  /* 0x0000002e2f0b723e */ /* 0x000fe400000010ff */
[C---:B------:R-:W-:Y:S02]  /*ea20*/  IADD3 R77, P0, R96.reuse, 0xb000, RZ ;  /* 0x0000b000604d7810 */ /* 0x040fe40007f1e0ff */
[C---:B------:R-:W-:Y:S01]  /*ea30*/  IADD3 R81, P6, R96.reuse, 0xc000, RZ ;  /* 0x0000c00060517810 */ /* 0x040fe20007fde0ff */
[----:B------:R-:W-:Y:S01]  /*ea40*/  STSM.16.M88.4 [R152], R8 ;  /* 0x0000000898007844 */ /* 0x000fe20000000200 */
[C---:B------:R-:W-:Y:S02]  /*ea50*/  IADD3 R85, P5, R96.reuse, 0xd000, RZ ;  /* 0x0000d00060557810 */ /* 0x040fe40007fbe0ff */
[C---:B------:R-:W-:Y:S02]  /*ea60*/  IADD3 R89, P4, R96.reuse, 0xe000, RZ ;  /* 0x0000e00060597810 */ /* 0x040fe40007f9e0ff */
[----:B------:R-:W-:-:S02]  /*ea70*/  IADD3 R92, P3, R96, 0xf000, RZ ;  /* 0x0000f000605c7810 */ /* 0x000fc40007f7e0ff */
[----:B------:R-:W-:Y:S02]  /*ea80*/  MOV R207, R24 ;  /* 0x0000001800cf7202 */ /* 0x000fe40000000f00 */
[----:B------:R-:W-:Y:S02]  /*ea90*/  F2FP.BF16.F32.PACK_AB R12, R197, R200 ;  /* 0x000000c8c50c723e */ /* 0x000fe400000010ff */
[----:B------:R-:W-:Y:S02]  /*eaa0*/  F2FP.BF16.F32.PACK_AB R13, R51, R50 ;  /* 0x00000032330d723e */ /* 0x000fe400000010ff */
[----:B------:R-:W-:Y:S02]  /*eab0*/  F2FP.BF16.F32.PACK_AB R14, R195, R198 ;  /* 0x000000c6c30e723e */ /* 0x000fe400000010ff */
[----:B------:R-:W-:Y:S02]  /*eac0*/  F2FP.BF16.F32.PACK_AB R15, R55, R54 ;  /* 0x00000036370f723e */ /* 0x000fe400000010ff */
[----:B------:R-:W-:-:S02]  /*ead0*/  LOP3.LUT R96, R27, R96, RZ, 0x3c, !PT ;  /* 0x000000601b607212 */ /* 0x000fc400078e3cff */
[----:B------:R-:W-:Y:S01]  /*eae0*/  MOV R208, R28 ;  /* 0x0000001c00d07202 */ /* 0x000fe20000000f00 */
[----:B------:R-:W-:Y:S01]  /*eaf0*/  STSM.16.M88.4 [R207], R12 ;  /* 0x0000000ccf007844 */ /* 0x000fe20000000200 */
[----:B-1----:R-:W-:Y:S02]  /*eb00*/  F2FP.BF16.F32.PACK_AB R4, R193, R196 ;  /* 0x000000c4c104723e */ /* 0x002fe400000010ff */
[----:B------:R-:W-:Y:S02]  /*eb10*/  F2FP.BF16.F32.PACK_AB R5, R59, R58 ;  /* 0x0000003a3b05723e */ /* 0x000fe400000010ff */
[----:B------:R-:W-:Y:S02]  /*eb20*/  F2FP.BF16.F32.PACK_AB R6, R191, R194 ;  /* 0x000000c2bf06723e */ /* 0x000fe400000010ff */
[----:B------:R-:W-:Y:S02]  /*eb30*/  F2FP.BF16.F32.PACK_AB R7, R63, R62 ;  /* 0x0000003e3f07723e */ /* 0x000fe400000010ff */
[----:B------:R-:W-:-:S02]  /*eb40*/  MOV R48, R48 ;  /* 0x0000003000307202 */ /* 0x000fc40000000f00 */
[----:B------:R-:W-:Y:S01]  /*eb50*/  F2FP.BF16.F32.PACK_AB R24, R182, R192 ;  /* 0x000000c0b618723e */ /* 0x000fe200000010ff */
[----:B------:R-:W-:Y:S01]  /*eb60*/  STSM.16.M88.4 [R208], R4 ;  /* 0x00000004d0007844 */ /* 0x000fe20000000200 */
[----:B------:R-:W-:Y:S02]  /*eb70*/  F2FP.BF16.F32.PACK_AB R25, R67, R66 ;  /* 0x000000424319723e */ /* 0x000fe400000010ff */
[----:B------:R-:W-:Y:S02]  /*eb80*/  F2FP.BF16.F32.PACK_AB R26, R180, R183 ;  /* 0x000000b7b41a723e */ /* 0x000fe400000010ff */
[----:B------:R-:W-:Y:S02]  /*eb90*/  F2FP.BF16.F32.PACK_AB R27, R71, R70 ;  /* 0x00000046471b723e */ /* 0x000fe400000010ff */
[----:B------:R-:W-:Y:S02]  /*eba0*/  MOV R64, R64 ;  /* 0x0000004000407202 */ /* 0x000fe40000000f00 */
[----:B------:R-:W-:Y:S01]  /*ebb0*/  F2FP.BF16.F32.PACK_AB R28, R178, R181 ;  /* 0x000000b5b21c723e */ /* 0x000fe200000010ff */
[----:B------:R1:W-:Y:S01]  /*ebc0*/  STSM.16.M88.4 [R48], R24 ;  /* 0x0000001830007844 */ /* 0x0003e20000000200 */
[----:B------:R-:W-:-:S02]  /*ebd0*/  F2FP.BF16.F32.PACK_AB R29, R75, R74 ;  /* 0x0000004a4b1d723e */ /* 0x000fc400000010ff */
[----:B------:R-:W-:Y:S02]  /*ebe0*/  MOV R100, R100 ;  /* 0x0000006400647202 */ /* 0x000fe40000000f00 */
[----:B------:R-:W-:Y:S01]  /*ebf0*/  F2FP.BF16.F32.PACK_AB R49, R83, R82 ;  /* 0x000000525331723e */ /* 0x000fe200000010ff */
[----:B------:R2:W-:Y:S01]  /*ec00*/  STSM.16.M88.4 [R64], R28 ;  /* 0x0000001c40007844 */ /* 0x0005e20000000200 */
[----:B------:R-:W-:Y:S02]  /*ec10*/  F2FP.BF16.F32.PACK_AB R50, R172, R175 ;  /* 0x000000afac32723e */ /* 0x000fe400000010ff */
[----:B------:R-:W-:Y:S02]  /*ec20*/  F2FP.BF16.F32.PACK_AB R51, R87, R86 ;  /* 0x000000565733723e */ /* 0x000fe400000010ff */
[----:B------:R-:W-:Y:S02]  /*ec30*/  MOV R122, R122 ;  /* 0x0000007a007a7202 */ /* 0x000fe40000000f00 */
[----:B------:R-:W-:-:S02]  /*ec40*/  F2FP.BF16.F32.PACK_AB R65, R91, R90 ;  /* 0x0000005a5b41723e */ /* 0x000fc400000010ff */
[----:B------:R-:W-:Y:S02]  /*ec50*/  F2FP.BF16.F32.PACK_AB R66, R168, R171 ;  /* 0x000000aba842723e */ /* 0x000fe400000010ff */
[----:B-1----:R-:W-:Y:S02]  /*ec60*/  F2FP.BF16.F32.PACK_AB R48, R174, R177 ;  /* 0x000000b1ae30723e */ /* 0x002fe400000010ff */
[----:B------:R-:W-:Y:S02]  /*ec70*/  F2FP.BF16.F32.PACK_AB R67, R95, R94 ;  /* 0x0000005e5f43723e */ /* 0x000fe400000010ff */
[----:B------:R-:W-:Y:S01]  /*ec80*/  MOV R126, R126 ;  /* 0x0000007e007e7202 */ /* 0x000fe20000000f00 */
[----:B------:R-:W-:Y:S01]  /*ec90*/  STSM.16.M88.4 [R100], R48 ;  /* 0x0000003064007844 */ /* 0x000fe20000000200 */
[----:B--2---:R-:W-:Y:S02]  /*eca0*/  F2FP.BF16.F32.PACK_AB R64, R170, R173 ;  /* 0x000000adaa40723e */ /* 0x004fe400000010ff */
[----:B------:R-:W-:-:S02]  /*ecb0*/  F2FP.BF16.F32.PACK_AB R4, R166, R169 ;  /* 0x000000a9a604723e */ /* 0x000fc400000010ff */
[----:B------:R-:W-:Y:S01]  /*ecc0*/  F2FP.BF16.F32.PACK_AB R5, R99, R98 ;  /* 0x000000626305723e */ /* 0x000fe200000010ff */
[----:B------:R1:W-:Y:S01]  /*ecd0*/  STSM.16.M88.4 [R122], R64 ;  /* 0x000000407a007844 */ /* 0x0003e20000000200 */
[----:B------:R-:W-:Y:S02]  /*ece0*/  F2FP.BF16.F32.PACK_AB R6, R156, R167 ;  /* 0x000000a79c06723e */ /* 0x000fe400000010ff */
[----:B------:R-:W-:Y:S02]  /*ecf0*/  F2FP.BF16.F32.PACK_AB R7, R103, R102 ;  /* 0x000000666707723e */ /* 0x000fe400000010ff */
[----:B------:R-:W-:Y:S02]  /*ed00*/  MOV R130, R130 ;  /* 0x0000008200827202 */ /* 0x000fe40000000f00 */
[----:B------:R-:W-:Y:S01]  /*ed10*/  F2FP.BF16.F32.PACK_AB R8, R105, R158 ;  /* 0x0000009e6908723e */ /* 0x000fe200000010ff */
[----:B------:R2:W-:Y:S01]  /*ed20*/  STSM.16.M88.4 [R126], R4 ;  /* 0x000000047e007844 */ /* 0x0005e20000000200 */
[----:B------:R-:W-:-:S02]  /*ed30*/  F2FP.BF16.F32.PACK_AB R9, R107, R106 ;  /* 0x0000006a6b09723e */ /* 0x000fc400000010ff */
[----:B------:R-:W-:Y:S02]  /*ed40*/  F2FP.BF16.F32.PACK_AB R10, R109, R154 ;  /* 0x0000009a6d0a723e */ /* 0x000fe400000010ff */
[----:B------:R-:W-:Y:S02]  /*ed50*/  F2FP.BF16.F32.PACK_AB R11, R111, R110 ;  /* 0x0000006e6f0b723e */ /* 0x000fe400000010ff */
[----:B0-----:R-:W-:Y:S02]  /*ed60*/  ISETP.NE.AND P2, PT, R73, RZ, PT ;  /* 0x000000ff4900720c */ /* 0x001fe40003f45270 */
[----:B------:R-:W-:Y:S01]  /*ed70*/  MOV R134, R134 ;  /* 0x0000008600867202 */ /* 0x000fe20000000f00 */
[----:B------:R0:W-:Y:S01]  /*ed80*/  STSM.16.M88.4 [R130], R8 ;  /* 0x0000000882007844 */ /* 0x0001e20000000200 */
[----:B------:R-:W-:Y:S02]  /*ed90*/  MOV R138, R138 ;  /* 0x0000008a008a7202 */ /* 0x000fe40000000f00 */
[----:B-1----:R-:W-:Y:S01]  /*eda0*/  F2FP.BF16.F32.PACK_AB R122, R125, R124 ;  /* 0x0000007c7d7a723e */ /* 0x002fe200000010ff */
[----:B------:R1:W-:Y:S01]  /*edb0*/  STSM.16.M88.4 [R134], R112 ;  /* 0x0000007086007844 */ /* 0x0003e20000000200 */
[----:B------:R-:W-:-:S02]  /*edc0*/  F2FP.BF16.F32.PACK_AB R123, R155, R153 ;  /* 0x000000999b7b723e */ /* 0x000fc400000010ff */
[----:B------:R-:W-:Y:S02]  /*edd0*/  MOV R142, R142 ;  /* 0x0000008e008e7202 */ /* 0x000fe40000000f00 */
[----:B------:R-:W-:Y:S01]  /*ede0*/  F2FP.BF16.F32.PACK_AB R131, R161, R160 ;  /* 0x000000a0a183723e */ /* 0x000fe200000010ff */
[----:B------:R1:W-:Y:S01]  /*edf0*/  STSM.16.M88.4 [R138], R120 ;  /* 0x000000788a007844 */ /* 0x0003e20000000200 */
[----:B--2---:R-:W-:Y:S02]  /*ee00*/  F2FP.BF16.F32.PACK_AB R4, R137, R136 ;  /* 0x000000888904723e */ /* 0x004fe400000010ff */
[----:B------:R-:W-:Y:S02]  /*ee10*/  F2FP.BF16.F32.PACK_AB R5, R163, R162 ;  /* 0x000000a2a305723e */ /* 0x000fe400000010ff */
[----:B------:R-:W-:Y:S02]  /*ee20*/  F2FP.BF16.F32.PACK_AB R6, R141, R140 ;  /* 0x0000008c8d06723e */ /* 0x000fe400000010ff */
[----:B0-----:R-:W-:-:S02]  /*ee30*/  F2FP.BF16.F32.PACK_AB R130, R133, R132 ;  /* 0x000000848582723e */ /* 0x001fc400000010ff */
[----:B------:R-:W-:Y:S02]  /*ee40*/  F2FP.BF16.F32.PACK_AB R7, R165, R164 ;  /* 0x000000a4a507723e */ /* 0x000fe400000010ff */
[----:B------:R-:W-:Y:S01]  /*ee50*/  LOP3.LUT R76, R77, 0x380, RZ, 0xc0, !PT ;  /* 0x000003804d4c7812 */ /* 0x000fe200078ec0ff */
[----:B------:R1:W-:Y:S01]  /*ee60*/  STSM.16.M88.4 [R142], R128 ;  /* 0x000000808e007844 */ /* 0x0003e20000000200 */
[----:B------:R-:W-:Y:S02]  /*ee70*/  LOP3.LUT R80, R81, 0x380, RZ, 0xc0, !PT ;  /* 0x0000038051507812 */ /* 0x000fe400078ec0ff */
[----:B------:R-:W-:Y:S01]  /*ee80*/  LOP3.LUT R84, R85, 0x380, RZ, 0xc0, !PT ;  /* 0x0000038055547812 */ /* 0x000fe200078ec0ff */
[----:B------:R1:W-:Y:S01]  /*ee90*/  STSM.16.M88.4 [R34], R4 ;  /* 0x0000000422007844 */ /* 0x0003e20000000200 */
[----:B------:R-:W-:Y:S02]  /*eea0*/  LOP3.LUT R88, R89, 0x380, RZ, 0xc0, !PT ;  /* 0x0000038059587812 */ /* 0x000fe400078ec0ff */
[----:B------:R-:W-:Y:S01]  /*eeb0*/  LOP3.LUT R93, R92, 0x380, RZ, 0xc0, !PT ;  /* 0x000003805c5d7812 */ /* 0x000fe200078ec0ff */
[----:B------:R1:W-:Y:S01]  /*eec0*/  STSM.16.M88.4 [R35], R144 ;  /* 0x0000009023007844 */ /* 0x0003e20000000200 */
[----:B------:R-:W-:-:S02]  /*eed0*/  SHF.R.U64 R76, R76, 0x3, RZ ;  /* 0x000000034c4c7819 */ /* 0x000fc400000012ff */
[----:B------:R-:W-:Y:S02]  /*eee0*/  SHF.R.U64 R80, R80, 0x3, RZ ;  /* 0x0000000350507819 */ /* 0x000fe400000012ff */
[----:B------:R-:W-:Y:S02]  /*eef0*/  SHF.R.U64 R84, R84, 0x3, RZ ;  /* 0x0000000354547819 */ /* 0x000fe400000012ff */
        /* <DEDUP_REMOVED lines=12> */
[----:B------:R-:W-:Y:S01]  /*efc0*/  IADD3.X R73, RZ, R97, RZ, P1, !PT ;  /* 0x00000061ff497210 */ /* 0x000fe20000ffe4ff */
[----:B------:R-:W-:Y:S06]  /*efd0*/  BAR.SYNC.DEFER_BLOCKING 0x1, 0x100 ;  /* 0x0044000000007b1d */ /* 0x000fec0000010000 */
[----:B-1----:R-:W-:Y:S05]  /*efe0*/  @P2 BRA `(.L_x_1746) ;  /* 0x0000000000b82947 */ /* 0x002fea0003800000 */
[----:B------:R-:W0:Y:S01]  /*eff0*/  LDC R8, c[0x0][0xbe8] ;  /* 0x0002fa00ff087b82 */ /* 0x000e220000000800 */
[----:B------:R-:W-:Y:S01]  /*f000*/  IADD3 R10, R185, UR44, RZ ;  /* 0x0000002cb90a7c10 */ /* 0x000fe2000fffe0ff */
[----:B------:R-:W-:Y:S01]  /*f010*/  ULDC.64 UR8, c[0x0][0xb90] ;  /* 0x0002e40000087ab9 */ /* 0x000fe20000000a00 */
[----:B------:R-:W-:Y:S01]  /*f020*/  ULDC.64 UR10, c[0x0][0xb98] ;  /* 0x0002e600000a7ab9 */ /* 0x000fe20000000a00 */
[----:B------:R-:W-:Y:S01]  /*f030*/  UIMAD UR5, UR12, UR8, URZ ;  /* 0x000000080c0572a4 */ /* 0x000fe2000f8e023f */
[----:B------:R-:W-:Y:S01]  /*f040*/  IMAD.MOV R9, RZ, RZ, -R17 ;  /* 0x000000ffff097224 */ /* 0x000fe200078e0a11 */
[----:B------:R-:W-:Y:S01]  /*f050*/  UIMAD.WIDE.U32 UR6, UR45, UR8, URZ ;  /* 0x000000082d0672a5 */ /* 0x000fe2000f8e003f */
[----:B------:R-:W-:Y:S01]  /*f060*/  IMAD.MOV.U32 R4, RZ, RZ, R10 ;  /* 0x000000ffff047224 */ /* 0x000fe200078e000a */
[----:B------:R-:W-:Y:S01]  /*f070*/  UIMAD UR5, UR45, UR9, UR5 ;  /* 0x000000092d0572a4 */ /* 0x000fe2000f8e0205 */
[----:B------:R-:W-:Y:S01]  /*f080*/  IADD3 R13, R16, UR44, RZ ;  /* 0x0000002c100d7c10 */ /* 0x000fe2000fffe0ff */
[----:B------:R-:W-:-:S02]  /*f090*/  UIMAD UR8, UR13, UR10, URZ ;  /* 0x0000000a0d0872a4 */ /* 0x000fc4000f8e023f */
[----:B------:R-:W-:Y:S02]  /*f0a0*/  UIADD3 UR7, UR7, UR5, URZ ;  /* 0x0000000507077290 */ /* 0x000fe4000fffe03f */
[----:B------:R-:W-:Y:S02]  /*f0b0*/  UIMAD UR8, UR43, UR11, UR8 ;  /* 0x0000000b2b0872a4 */ /* 0x000fe4000f8e0208 */
[----:B------:R-:W-:Y:S01]  /*f0c0*/  UIMAD.WIDE.U32 UR6, UR43, UR10, UR6 ;  /* 0x0000000a2b0672a5 */ /* 0x000fe2000f8e0006 */
[----:B------:R-:W-:Y:S01]  /*f0d0*/  ULDC UR5, c[0x0][0xa88] ;  /* 0x0002a20000057ab9 */ /* 0x000fe20000000800 */
[----:B0-----:R-:W-:-:S13]  /*f0e0*/  ISETP.NE.AND P0, PT, R8, 0x1, PT ;  /* 0x000000010800780c */ /* 0x001fda0003f05270 */
[----:B------:R-:W0:Y:S08]  /*f0f0*/  @P0 LDC R5, c[0x0][0xbec] ;  /* 0x0002fb00ff050b82 */ /* 0x000e300000000800 */
[----:B------:R-:W1:Y:S01]  /*f100*/  @P0 LDC R6, c[0x0][0xbf0] ;  /* 0x0002fc00ff060b82 */ /* 0x000e620000000800 */
[----:B0-----:R-:W-:-:S05]  /*f110*/  @P0 IMAD.HI.U32 R5, R10, R5, RZ ;  /* 0x000000050a050227 */ /* 0x001fca00078e00ff */
[----:B-1----:R-:W-:-:S04]  /*f120*/  @P0 SHF.R.U32.HI R4, RZ, R6, R5 ;  /* 0x00000006ff040219 */ /* 0x002fc80000011605 */
[--C-:B------:R-:W-:Y:S01]  /*f130*/  SHF.R.S32.HI R5, RZ, 0x1f, R4.reuse ;  /* 0x0000001fff057819 */ /* 0x100fe20000011404 */
[----:B------:R-:W-:Y:S01]  /*f140*/  IMAD.MOV R7, RZ, RZ, -R4 ;  /* 0x000000ffff077224 */ /* 0x000fe200078e0a04 */
[----:B------:R-:W-:-:S03]  /*f150*/  IADD3 R4, P0, R4, UR6, RZ ;  /* 0x0000000604047c10 */ /* 0x000fc6000ff1e0ff */
[C---:B------:R-:W-:Y:S02]  /*f160*/  IMAD R7, R8.reuse, R7, R10 ;  /* 0x0000000708077224 */ /* 0x040fe400078e020a */
[----:B------:R-:W-:Y:S02]  /*f170*/  IMAD.U32 R10, RZ, RZ, UR8 ;  /* 0x00000008ff0a7e24 */ /* 0x000fe4000f8e00ff */
[----:B------:R-:W-:Y:S01]  /*f180*/  IMAD R8, R8, UR5, RZ ;  /* 0x0000000508087c24 */ /* 0x000fe2000f8e02ff */
[----:B------:R-:W-:Y:S02]  /*f190*/  SHF.R.S32.HI R6, RZ, 0x1f, R7 ;  /* 0x0000001fff067819 */ /* 0x000fe40000011407 */
[----:B------:R-:W-:Y:S01]  /*f1a0*/  IADD3.X R5, R5, UR7, R10, P0, !PT ;  /* 0x0000000705057c10 */ /* 0x000fe200087fe40a */
[----:B------:R-:W-:Y:S02]  /*f1b0*/  ULDC.64 UR6, c[0x0][0xb88] ;  /* 0x0002e20000067ab9 */ /* 0x000fe40000000a00 */
[----:B------:R-:W-:-:S02]  /*f1c0*/  IMAD R6, R6, UR6, RZ ;  /* 0x0000000606067c24 */ /* 0x000fc4000f8e02ff */
[----:B------:R-:W-:-:S04]  /*f1d0*/  IMAD.WIDE.U32 R4, R7, UR6, R4 ;  /* 0x0000000607047c25 */ /* 0x000fc8000f8e0004 */
[----:B------:R-:W-:Y:S01]  /*f1e0*/  IMAD R7, R7, UR7, R6 ;  /* 0x0000000707077c24 */ /* 0x000fe2000f8e0206 */
[----:B------:R-:W-:Y:S02]  /*f1f0*/  ULDC.64 UR6, c[0x0][0xb50] ;  /* 0x0002d40000067ab9 */ /* 0x000fe40000000a00 */
[----:B------:R-:W-:Y:S01]  /*f200*/  LEA R10, P0, R4, UR6, 0x2 ;  /* 0x00000006040a7c11 */ /* 0x000fe2000f8010ff */
[----:B------:R-:W-:-:S04]  /*f210*/  IMAD.IADD R5, R5, 0x1, R7 ;  /* 0x0000000105057824 */ /* 0x000fc800078e0207 */
[----:B------:R-:W-:Y:S01]  /*f220*/  SHFL.IDX PT, R6, R10, 0x1, 0x1c1f ;  /* 0x003c1f000a067f89 */ /* 0x000fe200000e0000 */
[----:B------:R-:W-:Y:S02]  /*f230*/  LEA.HI.X R11, R4, UR7, R5, 0x2, P0 ;  /* 0x00000007040b7c11 */ /* 0x000fe400080f1405 */
[----:B------:R-:W-:Y:S01]  /*f240*/  ISETP.NE.AND P0, PT, R2, R9, PT ;  /* 0x000000090200720c */ /* 0x000fe20003f05270 */
[----:B------:R-:W-:Y:S01]  /*f250*/  SHFL.IDX PT, R4, R10, RZ, 0x1c1f ;  /* 0x001c1fff0a047589 */ /* 0x000fe200000e0000 */
[C---:B------:R-:W-:Y:S02]  /*f260*/  VIADD R9, R13.reuse, 0x8 ;  /* 0x000000080d097836 */ /* 0x040fe40000000000 */
[-C--:B------:R-:W-:Y:S01]  /*f270*/  ISETP.GE.OR P1, PT, R13, R8.reuse, P0 ;  /* 0x000000080d00720c */ /* 0x080fe20000726670 */
[----:B------:R-:W0:Y:S02]  /*f280*/  SHFL.IDX PT, R5, R11, RZ, 0x1c1f ;  /* 0x001c1fff0b057589 */ /* 0x000e2400000e0000 */
[----:B------:R-:W-:-:S02]  /*f290*/  ISETP.GE.OR P0, PT, R9, R8, P0 ;  /* 0x000000080900720c */ /* 0x000fc40000706670 */
[----:B------:R-:W1:Y:S08]  /*f2a0*/  SHFL.IDX PT, R7, R11, 0x1, 0x1c1f ;  /* 0x003c1f000b077f89 */ /* 0x000e7000000e0000 */
[----:B0-----:R0:W-:Y:S04]  /*f2b0*/  @!P1 ST.E desc[UR52][R4.64], R3 ;  /* 0x0000000304009985 */ /* 0x0011e8000c101934 */
[----:B-1----:R0:W-:Y:S02]  /*f2c0*/  @!P0 ST.E desc[UR52][R6.64], R0 ;  /* 0x0000000006008985 */ /* 0x0021e4000c101934 */
.L_x_1746:
[----:B------:R-:W1:Y:S01]  /*f2d0*/  LDC R15, c[0x0][0xbe8] ;  /* 0x0002fa00ff0f7b82 */ /* 0x000e620000000800 */
[----:B------:R-:W-:Y:S01]  /*f2e0*/  ULDC UR10, c[0x0][0xac8] ;  /* 0x0002b200000a7ab9 */ /* 0x000fe20000000800 */
[----:B------:R-:W-:Y:S01]  /*f2f0*/  ULDC.64 UR8, c[0x0][0xae8] ;  /* 0x0002ba0000087ab9 */ /* 0x000fe20000000a00 */
[----:B------:R-:W-:Y:S01]  /*f300*/  ISETP.GE.AND P0, PT, R190, UR10, PT ;  /* 0x0000000abe007c0c */ /* 0x000fe2000bf06270 */
[----:B------:R-:W5:Y:S01]  /*f310*/  LD.E.128 R96, desc[UR52][R96.64] ;  /* 0x0000003460607980 */ /* 0x000f62000c101d00 */
[----:B------:R-:W-:Y:S02]  /*f320*/  ISETP.GE.AND P1, PT, R184, UR10, PT ;  /* 0x0000000ab8007c0c */ /* 0x000fe4000bf26270 */
[----:B0-----:R-:W-:Y:S01]  /*f330*/  SEL R3, RZ, 0xffffffff, P0 ;  /* 0xffffffffff037807 */ /* 0x001fe20000000000 */
[----:B------:R0:W5:Y:S01]  /*f340*/  LD.E.128 R4, desc[UR52][R20.64] ;  /* 0x0000003414047980 */ /* 0x000162000c101d00 */
[----:B------:R-:W-:Y:S02]  /*f350*/  ISETP.GE.AND P0, PT, R189, UR10, PT ;  /* 0x0000000abd007c0c */ /* 0x000fe4000bf06270 */
[----:B------:R-:W-:Y:S01]  /*f360*/  SEL R0, RZ, 0x1, P1 ;  /* 0x00000001ff007807 */ /* 0x000fe20000800000 */
[----:B------:R-:W-:Y:S01]  /*f370*/  IMAD.SHL.U32 R11, R3, 0x2, RZ ;  /* 0x00000002030b7824 */ /* 0x000fe200078e00ff */
[----:B------:R-:W5:Y:S04]  /*f380*/  LD.E.128 R32, desc[UR52][R32.64] ;  /* 0x0000003420207980 */ /* 0x000f68000c101d00 */
[----:B------:R-:W5:Y:S04]  /*f390*/  LD.E.128 R36, desc[UR52][R36.64] ;  /* 0x0000003424247980 */ /* 0x000f68000c101d00 */
[----:B------:R-:W5:Y:S01]  /*f3a0*/  LD.E.128 R40, desc[UR52][R40.64] ;  /* 0x0000003428287980 */ /* 0x000f62000c101d00 */
[----:B-1----:R-:W-:-:S03]  /*f3b0*/  ISETP.NE.AND P2, PT, R15, 0x1, PT ;  /* 0x000000010f00780c */ /* 0x002fc60003f45270 */
[----:B------:R-:W5:Y:S01]  /*f3c0*/  LD.E.128 R44, desc[UR52][R44.64] ;  /* 0x000000342c2c7980 */ /* 0x000f62000c101d00 */
[----:B------:R-:W-:Y:S02]  /*f3d0*/  SEL R3, RZ, 0xffffffff, P0 ;  /* 0xffffffffff037807 */ /* 0x000fe40000000000 */
[----:B------:R-:W-:Y:S01]  /*f3e0*/  LOP3.LUT R0, R11, 0x2, R0, 0xe2, !PT ;  /* 0x000000020b007812 */ /* 0x000fe200078ee200 */
[----:B------:R-:W5:Y:S02]  /*f3f0*/  LD.E.128 R52, desc[UR52][R52.64] ;  /* 0x0000003434347980 */ /* 0x000f64000c101d00 */
[----:B------:R-:W-:Y:S02]  /*f400*/  IMAD.SHL.U32 R3, R3, 0x4, RZ ;  /* 0x0000000403037824 */ /* 0x000fe400078e00ff */
[----:B------:R-:W5:Y:S02]  /*f410*/  LD.E.128 R56, desc[UR52][R56.64] ;  /* 0x0000003438387980 */ /* 0x000f64000c101d00 */
[----:B------:R-:W1:Y:S01]  /*f420*/  @P2 LDC R9, c[0x0][0xbec] ;  /* 0x0002fb00ff092b82 */ /* 0x000e620000000800 */
[----:B------:R-:W-:Y:S01]  /*f430*/  ISETP.GE.AND P0, PT, R188, UR10, PT ;  /* 0x0000000abc007c0c */ /* 0x000fe2000bf06270 */
[----:B------:R-:W5:Y:S04]  /*f440*/  LD.E.128 R60, desc[UR52][R60.64] ;  /* 0x000000343c3c7980 */ /* 0x000f68000c101d00 */
[----:B------:R-:W5:Y:S02]  /*f450*/  LD.E.128 R68, desc[UR52][R68.64] ;  /* 0x0000003444447980 */ /* 0x000f64000c101d00 */
[----:B------:R-:W2:Y:S01]  /*f460*/  @P2 LDC R11, c[0x0][0xbf0] ;  /* 0x0002fc00ff0b2b82 */ /* 0x000ea20000000800 */
[----:B------:R-:W-:Y:S01]  /*f470*/  LOP3.LUT R3, R3, 0x4, R0, 0xe2, !PT ;  /* 0x0000000403037812 */ /* 0x000fe200078ee200 */
[----:B------:R-:W-:Y:S01]  /*f480*/  IMAD R0, R211, 0x20, R212 ;  /* 0x00000020d3007824 */ /* 0x000fe200078e02d4 */
[----:B------:R-:W-:Y:S01]  /*f490*/  SEL R8, RZ, 0xffffffff, P0 ;  /* 0xffffffffff087807 */ /* 0x000fe20000000000 */
[----:B------:R-:W5:Y:S01]  /*f4a0*/  LD.E.128 R72, desc[UR52][R72.64] ;  /* 0x0000003448487980 */ /* 0x000f62000c101d00 */
[----:B------:R-:W-:Y:S01]  /*f4b0*/  ISETP.GE.AND P0, PT, R187, UR10, PT ;  /* 0x0000000abb007c0c */ /* 0x000fe2000bf06270 */
[----:B------:R-:W-:Y:S01]  /*f4c0*/  UIMAD UR5, UR12, UR8, URZ ;  /* 0x000000080c0572a4 */ /* 0x000fe2000f8e023f */
[----:B------:R-:W-:Y:S01]  /*f4d0*/  IADD3 R14, R0, UR44, RZ ;  /* 0x0000002c000e7c10 */ /* 0x000fe2000fffe0ff */
[----:B------:R-:W5:Y:S01]  /*f4e0*/  LD.E.128 R76, desc[UR52][R76.64] ;  /* 0x000000344c4c7980 */ /* 0x000f62000c101d00 */
[----:B------:R-:W-:Y:S01]  /*f4f0*/  SEL R0, RZ, 0xffffffff, P0 ;  /* 0xffffffffff007807 */ /* 0x000fe20000000000 */
[----:B------:R-:W-:Y:S01]  /*f500*/  UIMAD.WIDE.U32 UR6, UR45, UR8, URZ ;  /* 0x000000082d0672a5 */ /* 0x000fe2000f8e003f */
[----:B------:R-:W-:Y:S01]  /*f510*/  IMAD.SHL.U32 R8, R8, 0x8, RZ ;  /* 0x0000000808087824 */ /* 0x000fe200078e00ff */
[----:B------:R-:W-:Y:S01]  /*f520*/  UIMAD UR5, UR45, UR9, UR5 ;  /* 0x000000092d0572a4 */ /* 0x000fe2000f8e0205 */
[----:B------:R-:W5:Y:S01]  /*f530*/  LD.E.128 R80, desc[UR52][R80.64] ;  /* 0x0000003450507980 */ /* 0x000f62000c101d00 */
[----:B------:R-:W-:Y:S01]  /*f540*/  IMAD.SHL.U32 R13, R0, 0x10, RZ ;  /* 0x00000010000d7824 */ /* 0x000fe200078e00ff */
[----:B------:R-:W-:Y:S01]  /*f550*/  ULDC.64 UR8, c[0x0][0xaf0] ;  /* 0x0002bc0000087ab9 */ /* 0x000fe20000000a00 */
[----:B-1----:R-:W-:Y:S01]  /*f560*/  @P2 IMAD.HI.U32 R0, R14, R9, RZ ;  /* 0x000000090e002227 */ /* 0x002fe200078e00ff */
[----:B------:R-:W-:Y:S01]  /*f570*/  UIADD3 UR7, UR7, UR5, URZ ;  /* 0x0000000507077290 */ /* 0x000fe2000fffe03f */
[----:B------:R-:W-:Y:S01]  /*f580*/  LOP3.LUT R8, R8, 0x8, R3, 0xe2, !PT ;  /* 0x0000000808087812 */ /* 0x000fe200078ee203 */
[----:B------:R-:W-:Y:S01]  /*f590*/  UIMAD UR5, UR13, UR8, URZ ;  /* 0x000000080d0572a4 */ /* 0x000fe2000f8e023f */
[----:B------:R-:W-:Y:S01]  /*f5a0*/  IMAD.MOV.U32 R3, RZ, RZ, R14 ;  /* 0x000000ffff037224 */ /* 0x000fe200078e000e */
[----:B------:R-:W-:Y:S01]  /*f5b0*/  UIMAD.WIDE.U32 UR6, UR43, UR8, UR6 ;  /* 0x000000082b0672a5 */ /* 0x000fe2000f8e0006 */
[----:B------:R-:W5:Y:S01]  /*f5c0*/  LD.E.128 R84, desc[UR52][R84.64] ;  /* 0x0000003454547980 */ /* 0x000f62000c101d00 */
[----:B--2---:R-:W-:Y:S01]  /*f5d0*/  @P2 SHF.R.U32.HI R3, RZ, R11, R0 ;  /* 0x0000000bff032219 */ /* 0x004fe20000011600 */
[----:B------:R-:W-:Y:S01]  /*f5e0*/  UIMAD UR5, UR43, UR9, UR5 ;  /* 0x000000092b0572a4 */ /* 0x000fe2000f8e0205 */
[----:B------:R-:W-:Y:S01]  /*f5f0*/  LOP3.LUT R10, R13, 0x10, R8, 0xe2, !PT ;  /* 0x000000100d0a7812 */ /* 0x000fe200078ee208 */
[----:B------:R-:W5:Y:S01]  /*f600*/  LD.E.128 R88, desc[UR52][R88.64] ;  /* 0x0000003458587980 */ /* 0x000f62000c101d00 */
[----:B------:R-:W-:Y:S01]  /*f610*/  SHF.R.S32.HI R11, RZ, 0x1f, R3 ;  /* 0x0000001fff0b7819 */ /* 0x000fe20000011403 */
[----:B------:R-:W-:Y:S01]  /*f620*/  UIADD3 UR5, UR7, UR5, URZ ;  /* 0x0000000507057290 */ /* 0x000fe2000fffe03f */
[----:B------:R-:W-:Y:S01]  /*f630*/  ISETP.GE.AND P0, PT, R186, UR10, PT ;  /* 0x0000000aba007c0c */ /* 0x000fe2000bf06270 */
[----:B------:R-:W-:Y:S01]  /*f640*/  IMAD.U32 R8, RZ, RZ, UR6 ;  /* 0x00000006ff087e24 */ /* 0x000fe2000f8e00ff */
[----:B------:R-:W-:Y:S01]  /*f650*/  IADD3 R13, -R3, RZ, RZ ;  /* 0x000000ff030d7210 */ /* 0x000fe20007ffe1ff */
[----:B------:R-:W-:Y:S01]  /*f660*/  IMAD.U32 R9, RZ, RZ, UR7 ;  /* 0x00000007ff097e24 */ /* 0x000fe2000f8e00ff */
[----:B------:R-:W-:Y:S01]  /*f670*/  ULDC.64 UR6, c[0x0][0xae0] ;  /* 0x0002b80000067ab9 */ /* 0x000fe20000000a00 */
[----:B------:R-:W-:Y:S01]  /*f680*/  SEL R0, RZ, 0xffffffff, P0 ;  /* 0xffffffffff007807 */ /* 0x000fe20000000000 */
[----:B------:R-:W-:Y:S01]  /*f690*/  IMAD R12, R11, UR6, RZ ;  /* 0x000000060b0c7c24 */ /* 0x000fe2000f8e02ff */
[----:B------:R-:W5:Y:S01]  /*f6a0*/  LD.E.128 R92, desc[UR52][R92.64] ;  /* 0x000000345c5c7980 */ /* 0x000f62000c101d00 */
[----:B------:R-:W-:Y:S01]  /*f6b0*/  IMAD R11, R15, R13, R14 ;  /* 0x0000000d0f0b7224 */ /* 0x000fe200078e020e */
[----:B------:R-:W-:Y:S01]  /*f6c0*/  ISETP.GE.AND P0, PT, R215, UR10, PT ;  /* 0x0000000ad7007c0c */ /* 0x000fe2000bf06270 */
[----:B------:R-:W-:Y:S01]  /*f6d0*/  IMAD.U32 R9, RZ, RZ, UR5 ;  /* 0x00000005ff097e24 */ /* 0x000fe2000f8e00ff */
[----:B------:R-:W-:Y:S01]  /*f6e0*/  @!PT LDS RZ, [RZ] ;  /* 0x00000000fffff984 */ /* 0x000fe20000000800 */
[----:B------:R-:W-:Y:S01]  /*f6f0*/  @!PT LDS RZ, [RZ] ;  /* 0x00000000fffff984 */ /* 0x000fe20000000800 */
[----:B------:R-:W-:Y:S01]  /*f700*/  @!PT LDS RZ, [RZ] ;  /* 0x00000000fffff984 */ /* 0x000fe20000000800 */
[----:B------:R-:W-:Y:S01]  /*f710*/  @!PT LDS RZ, [RZ] ;  /* 0x00000000fffff984 */ /* 0x000fe20000000800 */
[----:B------:R1:W-:Y:S06]  /*f720*/  MEMBAR.ALL.CTA ;  /* 0x0000000000007992 */ /* 0x0003ec0000008000 */
[----:B-1----:R-:W1:Y:S01]  /*f730*/  FENCE.VIEW.ASYNC.S ;  /* 0x00000000000073c6 */ /* 0x002e620000000000 */
[----:B0-----:R-:W-:Y:S01]  /*f740*/  IMAD.SHL.U32 R21, R0, 0x20, RZ ;  /* 0x0000002000157824 */ /* 0x001fe200078e00ff */
[----:B------:R-:W-:Y:S01]  /*f750*/  SHF.R.S32.HI R0, RZ, 0x1f, R11 ;  /* 0x0000001fff007819 */ /* 0x000fe2000001140b */
[C---:B------:R-:W-:Y:S01]  /*f760*/  IMAD R13, R3.reuse, UR7, R12 ;  /* 0x00000007030d7c24 */ /* 0x040fe2000f8e020c */
[----:B------:R-:W-:Y:S01]  /*f770*/  ULDC UR8, c[0x0][0xa88] ;  /* 0x0002a20000087ab9 */ /* 0x000fe20000000800 */
[----:B------:R-:W-:Y:S01]  /*f780*/  IMAD.WIDE.U32 R8, R3, UR6, R8 ;  /* 0x0000000603087c25 */ /* 0x000fe2000f8e0008 */
[----:B------:R-:W-:Y:S01]  /*f790*/  ULDC.64 UR6, c[0x0][0xad8] ;  /* 0x0002b60000067ab9 */ /* 0x000fe20000000a00 */
[----:B------:R-:W-:Y:S01]  /*f7a0*/  SEL R3, RZ, 0x40, P0 ;  /* 0x00000040ff037807 */ /* 0x000fe20000000000 */
[----:B------:R-:W-:Y:S01]  /*f7b0*/  UIADD3 UR5, UR42, 0x28c20, URZ ;  /* 0x00028c202a057890 */ /* 0x000fe2000fffe03f */
[----:B------:R-:W-:Y:S01]  /*f7c0*/  IMAD.IADD R9, R9, 0x1, R13 ;  /* 0x0000000109097824 */ /* 0x000fe200078e020d */
[----:B------:R-:W-:Y:S01]  /*f7d0*/  ISETP.GE.AND P0, PT, R214, UR10, PT ;  /* 0x0000000ad6007c0c */ /* 0x000fe2000bf06270 */
[----:B------:R-:W-:Y:S01]  /*f7e0*/  IMAD R0, R0, UR6, RZ ;  /* 0x0000000600007c24 */ /* 0x000fe2000f8e02ff */
[----:B------:R-:W-:Y:S01]  /*f7f0*/  UPRMT UR5, URZ, 0x654, UR5 ;  /* 0x000006543f057896 */ /* 0x000fe20008000005 */
[----:B------:R-:W-:Y:S01]  /*f800*/  VIADD R28, R212, UR44 ;  /* 0x0000002cd41c7c36 */ /* 0x000fe20008000000 */
[----:B------:R-:W-:Y:S01]  /*f810*/  LOP3.LUT R10, R21, 0x20, R10, 0xe2, !PT ;  /* 0x00000020150a7812 */ /* 0x000fe200078ee20a */
[----:B------:R-:W-:Y:S01]  /*f820*/  IMAD R29, R15, UR8, RZ ;  /* 0x000000080f1d7c24 */ /* 0x000fe2000f8e02ff */
[----:B------:R-:W-:Y:S01]  /*f830*/  BSSY B1, `(.L_x_1747) ;  /* 0x000002e000017945 */ /* 0x000fe20003800000 */
[C---:B------:R-:W-:Y:S01]  /*f840*/  IMAD R13, R11.reuse, UR7, R0 ;  /* 0x000000070b0d7c24 */ /* 0x040fe2000f8e0200 */
[----:B------:R-:W-:Y:S01]  /*f850*/  SEL R0, RZ, 0x80, P0 ;  /* 0x00000080ff007807 */ /* 0x000fe20000000000 */
[----:B------:R-:W-:Y:S01]  /*f860*/  IMAD.WIDE.U32 R8, R11, UR6, R8 ;  /* 0x000000060b087c25 */ /* 0x000fe2000f8e0008 */
[----:B------:R-:W-:Y:S01]  /*f870*/  ISETP.GE.AND P0, PT, R28, R29, PT ;  /* 0x0000001d1c00720c */ /* 0x000fe20003f06270 */
[----:B------:R-:W-:Y:S01]  /*f880*/  ULDC.64 UR6, c[0x0][0xa80] ;  /* 0x0002a00000067ab9 */ /* 0x000fe20000000a00 */
[----:B------:R-:W-:Y:S01]  /*f890*/  LOP3.LUT R3, R10, R3, RZ, 0xfc, !PT ;  /* 0x000000030a037212 */ /* 0x000fe200078efcff */
        /* <DEDUP_REMOVED lines=39> */
.L_x_1748:
[----:B------:R-:W-:Y:S05]  /*fb10*/  BSYNC B1 ;  /* 0x0000000000017941 */ /* 0x000fea0003800000 */
.L_x_1747:
[----:B---3--:R-:W-:Y:S01]  /*fb20*/  VIADD R8, R28, 0x20 ;  /* 0x000000201c087836 */ /* 0x008fe20000000000 */
[----:B--2---:R4:W2:Y:S04]  /*fb30*/  SHFL.IDX PT, R11, R27, 0x1, 0x181f ;  /* 0x00381f001b0b7f89 */ /* 0x0048a800000e0000 */
[----:B------:R-:W-:Y:S01]  /*fb40*/  ISETP.GE.AND P0, PT, R8, R29, PT ;  /* 0x0000001d0800720c */ /* 0x000fe20003f06270 */
[----:B-1----:R4:W1:-:S12]  /*fb50*/  SHFL.IDX PT, R10, R26, 0x1, 0x181f ;  /* 0x00381f001a0a7f89 */ /* 0x00285800000e0000 */
[----:B----4-:R-:W-:Y:S05]  /*fb60*/  @P0 BRA `(.L_x_1749) ;  /* 0x0000000c00800947 */ /* 0x010fea0003800000 */
[----:B------:R-:W-:Y:S02]  /*fb70*/  ISETP.GE.AND P0, PT, R184, UR10, PT ;  /* 0x0000000ab8007c0c */ /* 0x000fe4000bf06270 */
[----:B------:R-:W-:Y:S02]  /*fb80*/  ISETP.GE.AND P5, PT, R190, UR10, PT ;  /* 0x0000000abe007c0c */ /* 0x000fe4000bfa6270 */
[----:B------:R-:W-:Y:S02]  /*fb90*/  ISETP.GE.AND P3, PT, R189, UR10, PT ;  /* 0x0000000abd007c0c */ /* 0x000fe4000bf66270 */
[----:B------:R-:W-:Y:S02]  /*fba0*/  ISETP.GE.AND P2, PT, R188, UR10, PT ;  /* 0x0000000abc007c0c */ /* 0x000fe4000bf46270 */
[----:B------:R-:W-:-:S05]  /*fbb0*/  ISETP.GE.AND P1, PT, R187, UR10, PT ;  /* 0x0000000abb007c0c */ /* 0x000fca000bf26270 */
[----:B-12---:R-:W-:Y:S02]  /*fbc0*/  @!P0 IMAD.WIDE R8, R184, 0x2, R10 ;  /* 0x00000002b8088825 */ /* 0x006fe400078e020a */
[-C--:B------:R-:W-:Y:S02]  /*fbd0*/  @!P5 LEA R12, P4, R190, R10.reuse, 0x1 ;  /* 0x0000000abe0cd211 */ /* 0x080fe400078808ff */
[----:B------:R-:W-:Y:S01]  /*fbe0*/  @!P3 LEA R14, P6, R189, R10, 0x1 ;  /* 0x0000000abd0eb211 */ /* 0x000fe200078c08ff */
[----:B-----5:R1:W-:Y:S01]  /*fbf0*/  @!P0 ST.E.128 desc[UR52][R8.64], R4 ;  /* 0x0000000408008985 */ /* 0x0203e2000c101d34 */
        /* <DEDUP_REMOVED lines=8> */
[----:B-1----:R-:W-:-:S03]  /*fc80*/  @!P1 LEA R4, P6, R187, R10, 0x1 ;  /* 0x0000000abb049211 */ /* 0x002fc600078c08ff */
        /* <DEDUP_REMOVED lines=15> */
.L_x_1745:
[----:B------:R-:W0:Y:S01]  /*fd80*/  LDC R10, c[0x0][0xbe8] ;  /* 0x0002fa00ff0a7b82 */ /* 0x000e220000000800 */
[----:B------:R-:W1:Y:S01]  /*fd90*/  S2R R6, SR_TID.X ;  /* 0x0000000000067919 */ /* 0x000e620000002100 */
[----:B------:R-:W-:Y:S01]  /*fda0*/  ULDC UR12, c[0x0][0xac8] ;  /* 0x0002b200000c7ab9 */ /* 0x000fe20000000800 */
[----:B------:R-:W-:Y:S01]  /*fdb0*/  USHF.R.S32.HI UR8, URZ, 0x1f, UR45 ;  /* 0x0000001f3f087899 */ /* 0x000fe2000801142d */
[----:B------:R-:W-:Y:S01]  /*fdc0*/  BSSY B1, `(.L_x_1750) ;  /* 0x0000031000017945 */ /* 0x000fe20003800000 */
[----:B------:R-:W-:Y:S01]  /*fdd0*/  USHF.R.S32.HI UR9, URZ, 0x1f, UR43 ;  /* 0x0000001f3f097899 */ /* 0x000fe2000801142b */
[----:B------:R-:W-:Y:S01]  /*fde0*/  ISETP.GE.AND P1, PT, R190, UR12, PT ;  /* 0x0000000cbe007c0c */ /* 0x000fe2000bf26270 */
[----:B------:R-:W-:Y:S01]  /*fdf0*/  IMAD R8, R211, 0x20, R212 ;  /* 0x00000020d3087824 */ /* 0x000fe200078e02d4 */
[----:B0-----:R-:W-:Y:S02]  /*fe00*/  ISETP.NE.AND P0, PT, R10, 0x1, PT ;  /* 0x000000010a00780c */ /* 0x001fe40003f05270 */
[----:B-1----:R-:W-:-:S11]  /*fe10*/  IADD3 R0, R6, -0x80, RZ ;  /* 0xffffff8006007810 */ /* 0x002fd60007ffe0ff */
[----:B------:R-:W0:Y:S01]  /*fe20*/  @P0 LDC R9, c[0x0][0xbec] ;  /* 0x0002fb00ff090b82 */ /* 0x000e220000000800 */
[----:B------:R-:W-:-:S07]  /*fe30*/  ISETP.GE.AND P2, PT, R0, 0x40, PT ;  /* 0x000000400000780c */ /* 0x000fce0003f46270 */
[----:B------:R-:W1:Y:S06]  /*fe40*/  @P0 LDC R11, c[0x0][0xbf0] ;  /* 0x0002fc00ff0b0b82 */ /* 0x000e6c0000000800 */
[----:B------:R-:W-:Y:S05]  /*fe50*/  @P2 BRA `(.L_x_1751) ;  /* 0x00000000009c2947 */ /* 0x000fea0003800000 */
[----:B------:R-:W2:Y:S01]  /*fe60*/  LDC R5, c[0x0][0xbe8] ;  /* 0x0002fa00ff057b82 */ /* 0x000ea20000000800 */
[----:B------:R-:W-:Y:S01]  /*fe70*/  IMAD.U32 R7, RZ, RZ, UR44 ;  /* 0x0000002cff077e24 */ /* 0x000fe2000f8e00ff */
[----:B------:R-:W-:-:S04]  /*fe80*/  ULDC UR5, c[0x0][0xa88] ;  /* 0x0002a20000057ab9 */ /* 0x000fc80000000800 */
[----:B------:R-:W-:Y:S01]  /*fe90*/  IADD3 R6, R7, -0x80, R6 ;  /* 0xffffff8007067810 */ /* 0x000fe20007ffe006 */
[----:B--2---:R-:W-:-:S05]  /*fea0*/  IMAD R3, R5, UR5, RZ ;  /* 0x0000000505037c24 */ /* 0x004fca000f8e02ff */
[----:B------:R-:W-:-:S13]  /*feb0*/  ISETP.GE.AND P2, PT, R6, R3, PT ;  /* 0x000000030600720c */ /* 0x000fda0003f46270 */
[----:B------:R-:W-:Y:S05]  /*fec0*/  @P2 BRA `(.L_x_1751) ;  /* 0x0000000000802947 */ /* 0x000fea0003800000 */
[----:B------:R-:W-:Y:S01]  /*fed0*/  ISETP.NE.AND P2, PT, R5, 0x1, PT ;  /* 0x000000010500780c */ /* 0x000fe20003f45270 */
[----:B------:R-:W-:Y:S01]  /*fee0*/  ULDC.64 UR10, c[0x0][0xb90] ;  /* 0x0002e400000a7ab9 */ /* 0x000fe20000000a00 */
[----:B------:R-:W-:Y:S01]  /*fef0*/  IMAD.MOV.U32 R4, RZ, RZ, R6 ;  /* 0x000000ffff047224 */ /* 0x000fe200078e0006 */
[----:B------:R-:W-:Y:S02]  /*ff00*/  UIMAD UR5, UR8, UR10, URZ ;  /* 0x0000000a080572a4 */ /* 0x000fe4000f8e023f */
[----:B------:R-:W-:Y:S02]  /*ff10*/  UIMAD.WIDE.U32 UR6, UR45, UR10, URZ ;  /* 0x0000000a2d0672a5 */ /* 0x000fe4000f8e003f */
[----:B------:R-:W-:-:S03]  /*ff20*/  UIMAD UR5, UR45, UR11, UR5 ;  /* 0x0000000b2d0572a4 */ /* 0x000fc6000f8e0205 */
[----:B------:R-:W-:Y:S01]  /*ff30*/  ULDC.64 UR10, c[0x0][0xb98] ;  /* 0x0002e600000a7ab9 */ /* 0x000fe20000000a00 */
[----:B------:R-:W-:Y:S02]  /*ff40*/  UIADD3 UR7, UR7, UR5, URZ ;  /* 0x0000000507077290 */ /* 0x000fe4000fffe03f */
[----:B------:R-:W2:Y:S01]  /*ff50*/  @P2 LDC R3, c[0x0][0xbec] ;  /* 0x0002fb00ff032b82 */ /* 0x000ea20000000800 */
[----:B------:R-:W-:Y:S02]  /*ff60*/  UIMAD UR5, UR9, UR10, URZ ;  /* 0x0000000a090572a4 */ /* 0x000fe4000f8e023f */
[----:B------:R-:W-:Y:S02]  /*ff70*/  UIMAD.WIDE.U32 UR6, UR43, UR10, UR6 ;  /* 0x0000000a2b0672a5 */ /* 0x000fe4000f8e0006 */
[----:B------:R-:W-:-:S03]  /*ff80*/  UIMAD UR5, UR43, UR11, UR5 ;  /* 0x0000000b2b0572a4 */ /* 0x000fc6000f8e0205 */
[----:B------:R-:W3:Y:S01]  /*ff90*/  @P2 LDC R7, c[0x0][0xbf0] ;  /* 0x0002fc00ff072b82 */ /* 0x000ee20000000800 */
[----:B------:R-:W-:Y:S01]  /*ffa0*/  ULDC.64 UR10, c[0x0][0xb88] ;  /* 0x0002e200000a7ab9 */ /* 0x000fe20000000a00 */
[----:B--2---:R-:W-:-:S05]  /*ffb0*/  @P2 IMAD.HI.U32 R0, R6, R3, RZ ;  /* 0x0000000306002227 */ /* 0x004fca00078e00ff */
[----:B---3--:R-:W-:-:S05]  /*ffc0*/  @P2 SHF.R.U32.HI R4, RZ, R7, R0 ;  /* 0x00000007ff042219 */ /* 0x008fca0000011600 */
[----:B------:R-:W-:-:S04]  /*ffd0*/  IMAD.MOV R3, RZ, RZ, -R4 ;  /* 0x000000ffff037224 */ /* 0x000fc800078e0a04 */
[----:B------:R-:W-:Y:S01]  /*ffe0*/  IMAD R3, R5, R3, R6 ;  /* 0x0000000305037224 */ /* 0x000fe200078e0206 */
[----:B------:R-:W-:Y:S01]  /*fff0*/  SHF.R.S32.HI R5, RZ, 0x1f, R4 ;  /* 0x0000001fff057819 */ /* 0x000fe20000011404 */
[----:B------:R-:W-:Y:S01]  /*10000*/  IMAD.U32 R6, RZ, RZ, UR5 ;  /* 0x00000005ff067e24 */ /* 0x000fe2000f8e00ff */
[----:B------:R-:W-:Y:S02]  /*10010*/  IADD3 R4, P2, R4, UR6, RZ ;  /* 0x0000000604047c10 */ /* 0x000fe4000ff5e0ff */
[----:B------:R-:W-:Y:S02]  /*10020*/  SHF.R.S32.HI R0, RZ, 0x1f, R3 ;  /* 0x0000001fff007819 */ /* 0x000fe40000011403 */
[----:B------:R-:W-:Y:S01]  /*10030*/  IADD3.X R5, R5, UR7, R6, P2, !PT ;  /* 0x0000000705057c10 */ /* 0x000fe200097fe406 */
[----:B------:R-:W-:Y:S02]  /*10040*/  ULDC.64 UR6, c[0x0][0xb50] ;  /* 0x0002d40000067ab9 */ /* 0x000fe40000000a00 */
[----:B------:R-:W-:-:S02]  /*10050*/  IMAD R0, R0, UR10, RZ ;  /* 0x0000000a00007c24 */ /* 0x000fc4000f8e02ff */
[----:B------:R-:W-:-:S04]  /*10060*/  IMAD.WIDE.U32 R4, R3, UR10, R4 ;  /* 0x0000000a03047c25 */ /* 0x000fc8000f8e0004 */
[----:B------:R-:W-:Y:S01]  /*10070*/  IMAD R7, R3, UR11, R0 ;  /* 0x0000000b03077c24 */ /* 0x000fe2000f8e0200 */
[----:B------:R-:W-:-:S04]  /*10080*/  LEA R6, P2, R4, UR6, 0x2 ;  /* 0x0000000604067c11 */ /* 0x000fc8000f8410ff */
[----:B------:R-:W-:-:S04]  /*10090*/  IADD3 R3, R5, R7, RZ ;  /* 0x0000000705037210 */ /* 0x000fc80007ffe0ff */
[----:B------:R-:W-:Y:S01]  /*100a0*/  LEA.HI.X R7, R4, UR7, R3, 0x2, P2 ;  /* 0x0000000704077c11 */ /* 0x000fe200090f1403 */
[----:B------:R-:W-:-:S05]  /*100b0*/  IMAD.MOV.U32 R3, RZ, RZ, -0x800000 ;  /* 0xff800000ff037424 */ /* 0x000fca00078e00ff */
[----:B------:R2:W-:Y:S02]  /*100c0*/  STG.E desc[UR52][R6.64], R3 ;  /* 0x0000000306007986 */ /* 0x0005e4000c101934 */
.L_x_1751:
[----:B------:R-:W-:Y:S05]  /*100d0*/  BSYNC B1 ;  /* 0x0000000000017941 */ /* 0x000fea0003800000 */
.L_x_1750:
[----:B--2---:R-:W-:Y:S01]  /*100e0*/  SEL R3, RZ, 0xffffffff, P1 ;  /* 0xffffffffff037807 */ /* 0x004fe20000800000 */
[----:B------:R-:W-:Y:S01]  /*100f0*/  ULDC.64 UR10, c[0x0][0xae8] ;  /* 0x0002ba00000a7ab9 */ /* 0x000fe20000000a00 */
[----:B------:R-:W-:Y:S01]  /*10100*/  ISETP.GE.AND P2, PT, R184, UR12, PT ;  /* 0x0000000cb8007c0c */ /* 0x000fe2000bf46270 */
[----:B------:R-:W-:Y:S01]  /*10110*/  UIMAD UR5, UR8, UR10, URZ ;  /* 0x0000000a080572a4 */ /* 0x000fe2000f8e023f */
[----:B------:R-:W-:Y:S01]  /*10120*/  VIADD R8, R8, UR44 ;  /* 0x0000002c08087c36 */ /* 0x000fe20008000000 */
[----:B------:R-:W-:Y:S01]  /*10130*/  ISETP.GE.AND P1, PT, R189, UR12, PT ;  /* 0x0000000cbd007c0c */ /* 0x000fe2000bf26270 */
[----:B------:R-:W-:Y:S01]  /*10140*/  IMAD.SHL.U32 R3, R3, 0x2, RZ ;  /* 0x0000000203037824 */ /* 0x000fe200078e00ff */
[----:B------:R-:W-:Y:S01]  /*10150*/  SEL R0, RZ, 0x1, P2 ;  /* 0x00000001ff007807 */ /* 0x000fe20001000000 */
[----:B------:R-:W-:Y:S01]  /*10160*/  UIMAD.WIDE.U32 UR6, UR45, UR10, URZ ;  /* 0x0000000a2d0672a5 */ /* 0x000fe2000f8e003f */
[----:B------:R-:W-:Y:S01]  /*10170*/  SEL R5, RZ, 0xffffffff, P1 ;  /* 0xffffffffff057807 */ /* 0x000fe20000800000 */
[----:B------:R-:W-:Y:S01]  /*10180*/  UIMAD UR5, UR45, UR11, UR5 ;  /* 0x0000000b2d0572a4 */ /* 0x000fe2000f8e0205 */
[----:B------:R-:W-:Y:S01]  /*10190*/  LOP3.LUT R4, R3, 0x2, R0, 0xe2, !PT ;  /* 0x0000000203047812 */ /* 0x000fe200078ee200 */
[----:B0-----:R-:W-:Y:S01]  /*101a0*/  @P0 IMAD.HI.U32 R0, R8, R9, RZ ;  /* 0x0000000908000227 */ /* 0x001fe200078e00ff */
[----:B------:R-:W-:Y:S01]  /*101b0*/  ULDC.64 UR10, c[0x0][0xaf0] ;  /* 0x0002bc00000a7ab9 */ /* 0x000fe20000000a00 */
[----:B------:R-:W-:Y:S01]  /*101c0*/  ISETP.GE.AND P1, PT, R188, UR12, PT ;  /* 0x0000000cbc007c0c */ /* 0x000fe2000bf26270 */
[----:B------:R-:W-:Y:S01]  /*101d0*/  UIADD3 UR7, UR7, UR5, URZ ;  /* 0x0000000507077290 */ /* 0x000fe2000fffe03f */
[----:B------:R-:W-:Y:S01]  /*101e0*/  IMAD.MOV.U32 R3, RZ, RZ, R8 ;  /* 0x000000ffff037224 */ /* 0x000fe200078e0008 */
[----:B------:R-:W-:Y:S01]  /*101f0*/  UIMAD UR5, UR9, UR10, URZ ;  /* 0x0000000a090572a4 */ /* 0x000fe2000f8e023f */
[----:B------:R-:W-:Y:S01]  /*10200*/  IMAD.SHL.U32 R5, R5, 0x4, RZ ;  /* 0x0000000405057824 */ /* 0x000fe200078e00ff */
[----:B-1----:R-:W-:Y:S01]  /*10210*/  @P0 SHF.R.U32.HI R3, RZ, R11, R0 ;  /* 0x0000000bff030219 */ /* 0x002fe20000011600 */
[----:B------:R-:W-:Y:S01]  /*10220*/  UIMAD.WIDE.U32 UR6, UR43, UR10, UR6 ;  /* 0x0000000a2b0672a5 */ /* 0x000fe2000f8e0006 */
[----:B------:R-:W-:Y:S01]  /*10230*/  SEL R0, RZ, 0xffffffff, P1 ;  /* 0xffffffffff007807 */ /* 0x000fe20000800000 */
[----:B------:R-:W-:Y:S01]  /*10240*/  UIMAD UR5, UR43, UR11, UR5 ;  /* 0x0000000b2b0572a4 */ /* 0x000fe2000f8e0205 */
[----:B------:R-:W-:Y:S01]  /*10250*/  LOP3.LUT R4, R5, 0x4, R4, 0xe2, !PT ;  /* 0x0000000405047812 */ /* 0x000fe200078ee204 */
[--C-:B------:R-:W-:Y:S01]  /*10260*/  IMAD.MOV R7, RZ, RZ, -R3.reuse ;  /* 0x000000ffff077224 */ /* 0x100fe200078e0a03 */
[----:B------:R-:W-:Y:S01]  /*10270*/  SHF.L.U32 R11, R0, 0x3, RZ ;  /* 0x00000003000b7819 */ /* 0x000fe200000006ff */
[----:B------:R-:W-:Y:S01]  /*10280*/  UIADD3 UR5, UR7, UR5, URZ ;  /* 0x0000000507057290 */ /* 0x000fe2000fffe03f */
[----:B------:R-:W-:Y:S01]  /*10290*/  SHF.R.S32.HI R0, RZ, 0x1f, R3 ;  /* 0x0000001fff007819 */ /* 0x000fe20000011403 */
[----:B------:R-:W-:Y:S01]  /*102a0*/  IMAD.U32 R5, RZ, RZ, UR7 ;  /* 0x00000007ff057e24 */ /* 0x000fe2000f8e00ff */
[----:B------:R-:W-:Y:S01]  /*102b0*/  LOP3.LUT R11, R11, 0x8, R4, 0xe2, !PT ;  /* 0x000000080b0b7812 */ /* 0x000fe200078ee204 */
[----:B------:R-:W-:Y:S01]  /*102c0*/  IMAD.U32 R4, RZ, RZ, UR6 ;  /* 0x00000006ff047e24 */ /* 0x000fe2000f8e00ff */
[----:B------:R-:W-:Y:S01]  /*102d0*/  ULDC.64 UR6, c[0x0][0xae0] ;  /* 0x0002b80000067ab9 */ /* 0x000fe20000000a00 */
[----:B------:R-:W-:Y:S01]  /*102e0*/  IMAD R7, R10, R7, R8 ;  /* 0x000000070a077224 */ /* 0x000fe200078e0208 */
[----:B------:R-:W-:Y:S01]  /*102f0*/  ISETP.GE.AND P1, PT, R187, UR12, PT ;  /* 0x0000000cbb007c0c */ /* 0x000fe2000bf26270 */
[----:B------:R-:W-:Y:S01]  /*10300*/  IMAD.U32 R5, RZ, RZ, UR5 ;  /* 0x00000005ff057e24 */ /* 0x000fe2000f8e00ff */
[----:B------:R-:W-:Y:S01]  /*10310*/  ISETP.GE.AND P0, PT, R186, UR12, PT ;  /* 0x0000000cba007c0c */ /* 0x000fe2000bf06270 */
[----:B------:R-:W-:Y:S01]  /*10320*/  IMAD R6, R0, UR6, RZ ;  /* 0x0000000600067c24 */ /* 0x000fe2000f8e02ff */
[----:B------:R-:W-:Y:S01]  /*10330*/  SHF.R.S32.HI R0, RZ, 0x1f, R7 ;  /* 0x0000001fff007819 */ /* 0x000fe20000011407 */
[C---:B------:R-:W-:Y:S01]  /*10340*/  IMAD.WIDE.U32 R4, R3.reuse, UR6, R4 ;  /* 0x0000000603047c25 */ /* 0x040fe2000f8e0004 */
[----:B------:R-:W-:Y:S01]  /*10350*/  SEL R8, RZ, 0xffffffff, P1 ;  /* 0xffffffffff087807 */ /* 0x000fe20000800000 */
[----:B------:R-:W-:Y:S01]  /*10360*/  ULDC UR5, c[0x0][0xa88] ;  /* 0x0002a20000057ab9 */ /* 0x000fe20000000800 */
[----:B------:R-:W-:Y:S01]  /*10370*/  SEL R12, RZ, 0xffffffff, P0 ;  /* 0xffffffffff0c7807 */ /* 0x000fe20000000000 */
[----:B------:R-:W-:Y:S01]  /*10380*/  IMAD R9, R3, UR7, R6 ;  /* 0x0000000703097c24 */ /* 0x000fe2000f8e0206 */
[----:B------:R-:W-:Y:S01]  /*10390*/  ULDC.64 UR6, c[0x0][0xad8] ;  /* 0x0002b60000067ab9 */ /* 0x000fe20000000a00 */
[----:B------:R-:W-:Y:S01]  /*103a0*/  VIADD R26, R212, UR44 ;  /* 0x0000002cd41a7c36 */ /* 0x000fe20008000000 */
[----:B------:R-:W-:Y:S01]  /*103b0*/  ISETP.GE.AND P0, PT, R215, UR12, PT ;  /* 0x0000000cd7007c0c */ /* 0x000fe2000bf06270 */
[----:B------:R-:W-:Y:S01]  /*103c0*/  IMAD R0, R0, UR6, RZ ;  /* 0x0000000600007c24 */ /* 0x000fe2000f8e02ff */
[----:B------:R-:W-:Y:S01]  /*103d0*/  SHF.L.U32 R12, R12, 0x5, RZ ;  /* 0x000000050c0c7819 */ /* 0x000fe200000006ff */
[----:B------:R-:W-:Y:S01]  /*103e0*/  IMAD.IADD R5, R5, 0x1, R9 ;  /* 0x0000000105057824 */ /* 0x000fe200078e0209 */
[----:B------:R-:W-:Y:S01]  /*103f0*/  ISETP.GE.AND P2, PT, R214, UR12, PT ;  /* 0x0000000cd6007c0c */ /* 0x000fe2000bf46270 */
[----:B------:R-:W-:Y:S01]  /*10400*/  IMAD R25, R10, UR5, RZ ;  /* 0x000000050a197c24 */ /* 0x000fe2000f8e02ff */
[----:B------:R-:W-:Y:S01]  /*10410*/  BSSY B1, `(.L_x_1752) ;  /* 0x0000031000017945 */ /* 0x000fe20003800000 */
[----:B------:R-:W-:-:S02]  /*10420*/  IMAD.SHL.U32 R8, R8, 0x10, RZ ;  /* 0x0000001008087824 */ /* 0x000fc400078e00ff */
[C---:B------:R-:W-:Y:S01]  /*10430*/  IMAD R3, R7.reuse, UR7, R0 ;  /* 0x0000000707037c24 */ /* 0x040fe2000f8e0200 */
[----:B------:R-:W-:Y:S01]  /*10440*/  SEL R0, RZ, 0x40, P0 ;  /* 0x00000040ff007807 */ /* 0x000fe20000000000 */
[----:B------:R-:W-:Y:S01]  /*10450*/  IMAD.WIDE.U32 R4, R7, UR6, R4 ;  /* 0x0000000607047c25 */ /* 0x000fe2000f8e0004 */
[----:B------:R-:W-:Y:S01]  /*10460*/  ISETP.GE.AND P0, PT, R26, R25, PT ;  /* 0x000000191a00720c */ /* 0x000fe20003f06270 */
[----:B------:R-:W-:Y:S01]  /*10470*/  ULDC.64 UR6, c[0x0][0xa80] ;  /* 0x0002a00000067ab9 */ /* 0x000fe20000000a00 */
[----:B------:R-:W-:Y:S01]  /*10480*/  LOP3.LUT R11, R8, 0x10, R11, 0xe2, !PT ;  /* 0x00000010080b7812 */ /* 0x000fe200078ee20b */
[----:B------:R-:W-:Y:S01]  /*10490*/  IMAD.IADD R3, R5, 0x1, R3 ;  /* 0x0000000105037824 */ /* 0x000fe200078e0203 */
[----:B------:R-:W-:Y:S02]  /*104a0*/  LEA R20, P1, R4, UR6, 0x1 ;  /* 0x0000000604147c11 */ /* 0x000fe4000f8208ff */
[----:B------:R-:W-:Y:S02]  /*104b0*/  LOP3.LUT R11, R12, 0x20, R11, 0xe2, !PT ;  /* 0x000000200c0b7812 */ /* 0x000fe400078ee20b */
[----:B------:R-:W-:Y:S01]  /*104c0*/  LEA.HI.X R3, R4, UR7, R3, 0x1, P1 ;  /* 0x0000000704037c11 */ /* 0x000fe200088f0c03 */
[----:B------:R0:W1:Y:S01]  /*104d0*/  SHFL.IDX PT, R6, R20, RZ, 0x181f ;  /* 0x00181fff14067589 */ /* 0x00006200000e0000 */
[----:B------:R-:W-:-:S02]  /*104e0*/  LOP3.LUT R21, R11, R0, RZ, 0xfc, !PT ;  /* 0x000000000b157212 */ /* 0x000fc400078efcff */
[----:B------:R-:W-:Y:S01]  /*104f0*/  SEL R0, RZ, 0x80, P2 ;  /* 0x00000080ff007807 */ /* 0x000fe20001000000 */
[----:B------:R0:W2:Y:S03]  /*10500*/  SHFL.IDX PT, R7, R3, RZ, 0x181f ;  /* 0x00181fff03077589 */ /* 0x0000a600000e0000 */
        /* <DEDUP_REMOVED lines=33> */
.L_x_1753:
[----:B------:R-:W-:Y:S05]  /*10720*/  BSYNC B1 ;  /* 0x0000000000017941 */ /* 0x000fea0003800000 */
.L_x_1752:
        /* <DEDUP_REMOVED lines=36> */
.L_x_1749:
[----:B------:R-:W-:Y:S05]  /*10970*/  BSYNC B0 ;  /* 0x0000000000007941 */ /* 0x000fea0003800000 */
.L_x_1744:
[----:B------:R-:W-:Y:S02]  /*10980*/  ULDC UR5, c[0x0][0xc38] ;  /* 0x00030e0000057ab9 */ /* 0x000fe40000000800 */
[----:B------:R-:W-:-:S06]  /*10990*/  UISETP.GE.AND UP0, UPT, UR4, UR5, UPT ;  /* 0x000000050400728c */ /* 0x000fcc000bf06270 */
[----:B------:R-:W-:-:S13]  /*109a0*/  PLOP3.LUT P0, PT, PT, PT, UP0, 0x80, 0x0 ;  /* 0x000000000000781c */ /* 0x000fda0003f0f008 */
[----:B------:R-:W-:Y:S05]  /*109b0*/  @!P0 BRA `(.L_x_1754) ;  /* 0xffffff04005c8947 */ /* 0x000fea000383ffff */
[----:B------:R-:W-:Y:S05]  /*109c0*/  EXIT ;  /* 0x000000000000794d */ /* 0x000fea0003800000 */
.L_x_1638:
[----:B------:R-:W-:-:S08]  /*109d0*/  NOP ;  /* 0x0000000000007918 */ /* 0x000fd00000000000 */
[----:B------:R-:W0:-:S00]  /*109e0*/  USETMAXREG.DEALLOC.CTAPOOL 0x28 ;  /* 0x00000028000079c8 */ /* 0x000e0000080e0500 */
[----:B0-----:R-:W-:-:S06]  /*109f0*/  LOP3.LUT R2, R2, 0x3, RZ, 0xc0, !PT ;  /* 0x0000000302027812 */ /* 0x001fcc00078ec0ff */
[----:B------:R-:W0:Y:S01]  /*10a00*/  S2UR UR10, SR_CTAID.X ;  /* 0x00000000000a79c3 */ /* 0x000e220000002500 */
[----:B------:R-:W-:Y:S01]  /*10a10*/  LOP3.LUT R16, R16, 0xffffdfff, RZ, 0xc0, !PT ;  /* 0xffffdfff10107812 */ /* 0x000fe200078ec0ff */
[----:B------:R-:W-:Y:S01]  /*10a20*/  STL [R1+0x4], RZ ;  /* 0x000004ff01007387 */ /* 0x000fe20000100800 */
[----:B------:R-:W-:Y:S01]  /*10a30*/  IMAD.MOV.U32 R18, RZ, RZ, RZ ;  /* 0x000000ffff127224 */ /* 0x000fe200078e00ff */
[----:B------:R-:W-:Y:S02]  /*10a40*/  MOV R22, 0x1 ;  /* 0x0000000100167802 */ /* 0x000fe40000000f00 */
[----:B------:R1:W2:Y:S02]  /*10a50*/  SHFL.IDX PT, R3, R2, RZ, 0x1f ;  /* 0x00001fff02037589 */ /* 0x0002a400000e0000 */
[----:B-1----:R-:W0:Y:S01]  /*10a60*/  LDC R2, c[0x0][0xc38] ;  /* 0x00030e00ff027b82 */ /* 0x002e220000000800 */
[----:B--2---:R-:W-:-:S13]  /*10a70*/  ISETP.NE.AND P0, PT, R3, RZ, PT ;  /* 0x000000ff0300720c */ /* 0x004fda0003f05270 */
[----:B------:R-:W-:Y:S01]  /*10a80*/  @P0 LOP3.LUT R16, R16, 0x2000, RZ, 0xfc, !PT ;  /* 0x0000200010100812 */ /* 0x000fe200078efcff */
[----:B------:R-:W-:Y:S06]  /*10a90*/  @P0 BAR.ARV 0x4, 0x180 ;  /* 0x0106000000000b1d */ /* 0x000fec0000002000 */
[----:B0-----:R-:W-:-:S13]  /*10aa0*/  ISETP.LE.AND P0, PT, R2, UR10, PT ;  /* 0x0000000a02007c0c */ /* 0x001fda000bf03270 */
[----:B------:R-:W-:Y:S05]  /*10ab0*/  @P0 BRA `(.L_x_1755) ;  /* 0x0000003c009c0947 */ /* 0x000fea0003800000 */
[----:B------:R-:W-:Y:S01]  /*10ac0*/  IMAD.SHL.U32 R31, R0, 0x8, RZ ;  /* 0x00000008001f7824 */ /* 0x000fe200078e00ff */
[----:B------:R-:W-:Y:S01]  /*10ad0*/  ULDC UR4, c[0x0][0x320] ;  /* 0x0000c80000047ab9 */ /* 0x000fe20000000800 */
[----:B------:R-:W-:Y:S01]  /*10ae0*/  LOP3.LUT R16, R16, 0xffffffbf, RZ, 0xc0, !PT ;  /* 0xffffffbf10107812 */ /* 0x000fe200078ec0ff */
[----:B------:R-:W0:Y:S01]  /*10af0*/  S2UR UR8, SR_CgaCtaId ;  /* 0x00000000000879c3 */ /* 0x000e220000008800 */
[----:B------:R-:W-:Y:S01]  /*10b00*/  LOP3.LUT R10, R0, 0x7f, RZ, 0xc0, !PT ;  /* 0x0000007f000a7812 */ /* 0x000fe200078ec0ff */
[----:B------:R-:W-:Y:S01]  /*10b10*/  ULDC.64 UR6, c[0x0][0x2f0] ;  /* 0x0000bc0000067ab9 */ /* 0x000fe20000000a00 */
[----:B------:R-:W-:Y:S01]  /*10b20*/  LOP3.LUT R8, R31, 0x38, RZ, 0xc0, !PT ;  /* 0x000000381f087812 */ /* 0x000fe200078ec0ff */
[----:B------:R1:W-:Y:S01]  /*10b30*/  STL [R1+0x4], RZ ;  /* 0x000004ff01007387 */ /* 0x0003e20000100800 */
[----:B------:R-:W-:Y:S01]  /*10b40*/  SHF.R.U32.HI R36, RZ, 0x3, R10 ;  /* 0x00000003ff247819 */ /* 0x000fe2000001160a */
[----:B------:R-:W-:Y:S01]  /*10b50*/  ULDC UR9, c[0x0][0x2b8] ;  /* 0x0000ae0000097ab9 */ /* 0x000fe20000000800 */
[C---:B------:R-:W-:Y:S01]  /*10b60*/  LOP3.LUT R2, R8.reuse, 0x40, RZ, 0xfc, !PT ;  /* 0x0000004008027812 */ /* 0x040fe200078efcff */
[----:B------:R-:W-:Y:S01]  /*10b70*/  ULDC UR38, c[0x0][0x288] ;  /* 0x0000a20000267ab9 */ /* 0x000fe20000000800 */
[----:B------:R-:W-:Y:S01]  /*10b80*/  ISETP.GE.AND P0, PT, R8, UR4, PT ;  /* 0x0000000408007c0c */ /* 0x000fe2000bf06270 */
[----:B------:R-:W-:Y:S01]  /*10b90*/  ULDC UR36, c[0x0][0x448] ;  /* 0x0001120000247ab9 */ /* 0x000fe20000000800 */
[----:B------:R-:W-:Y:S01]  /*10ba0*/  ISETP.GE.AND P1, PT, R2, UR4, PT ;  /* 0x0000000402007c0c */ /* 0x000fe2000bf26270 */
[----:B------:R-:W-:Y:S01]  /*10bb0*/  IMAD.U32 R33, RZ, RZ, UR10 ;  /* 0x0000000aff217e24 */ /* 0x000fe2000f8e00ff */
[C---:B------:R-:W-:Y:S01]  /*10bc0*/  LOP3.LUT R3, R8.reuse, 0x80, RZ, 0xfc, !PT ;  /* 0x0000008008037812 */ /* 0x040fe200078efcff */
[----:B------:R-:W-:Y:S01]  /*10bd0*/  IMAD.MOV.U32 R22, RZ, RZ, 0x1 ;  /* 0x00000001ff167424 */ /* 0x000fe200078e00ff */
[----:B------:R-:W-:Y:S01]  /*10be0*/  LOP3.LUT R4, R8, 0xc0, RZ, 0xfc, !PT ;  /* 0x000000c008047812 */ /* 0x000fe200078efcff */
[----:B------:R-:W-:Y:S01]  /*10bf0*/  UIMAD UR36, UR36, UR38, URZ ;  /* 0x00000026242472a4 */ /* 0x000fe2000f8e023f */
[----:B------:R-:W-:Y:S01]  /*10c00*/  ISETP.GE.AND P3, PT, R3, UR4, PT ;  /* 0x0000000403007c0c */ /* 0x000fe2000bf66270 */
[----:B------:R-:W-:Y:S01]  /*10c10*/  ULDC UR46, c[0x0][0xc] ;  /* 0x00000300002e7ab9 */ /* 0x000fe20000000800 */
[----:B------:R-:W-:Y:S01]  /*10c20*/  ISETP.GE.AND P2, PT, R4, UR4, PT ;  /* 0x0000000404007c0c */ /* 0x000fe2000bf46270 */
[----:B------:R-:W-:Y:S01]  /*10c30*/  ULOP3.LUT UR47, UR39, 0x2, URZ, 0xfc, !UPT ;  /* 0x00000002272f7892 */ /* 0x000fe2000f8efc3f */
[----:B------:R-:W-:-:S02]  /*10c40*/  SEL R3, RZ, 0xffffffff, P1 ;  /* 0xffffffffff037807 */ /* 0x000fc40000800000 */
[----:B------:R-:W-:Y:S02]  /*10c50*/  LOP3.LUT R5, R8, 0x180, RZ, 0xfc, !PT ;  /* 0x0000018008057812 */ /* 0x000fe400078efcff */
[----:B------:R-:W-:Y:S01]  /*10c60*/  @P1 LOP3.LUT R16, R16, 0x40, RZ, 0xfc, !PT ;  /* 0x0000004010101812 */ /* 0x000fe200078efcff */
[----:B------:R-:W-:Y:S01]  /*10c70*/  IMAD.SHL.U32 R3, R3, 0x2, RZ ;  /* 0x0000000203037824 */ /* 0x000fe200078e00ff */
[----:B------:R-:W-:Y:S02]  /*10c80*/  LOP3.LUT R6, R8, 0x1c0, RZ, 0xfc, !PT ;  /* 0x000001c008067812 */ /* 0x000fe400078efcff */
[----:B------:R-:W-:Y:S02]  /*10c90*/  LOP3.LUT R16, R16, 0xffffff7f, RZ, 0xc0, !PT ;  /* 0xffffff7f10107812 */ /* 0x000fe400078ec0ff */
[----:B------:R-:W-:Y:S02]  /*10ca0*/  SEL R2, RZ, 0x1, P0 ;  /* 0x00000001ff027807 */ /* 0x000fe40000000000 */
[----:B------:R-:W-:-:S02]  /*10cb0*/  @P0 LOP3.LUT R16, R16, 0x80, RZ, 0xfc, !PT ;  /* 0x0000008010100812 */ /* 0x000fc400078efcff */
[----:B------:R-:W-:Y:S02]  /*10cc0*/  ISETP.GE.AND P1, PT, R5, UR4, PT ;  /* 0x0000000405007c0c */ /* 0x000fe4000bf26270 */
[----:B------:R-:W-:Y:S02]  /*10cd0*/  LOP3.LUT R16, R16, 0xffffffdf, RZ, 0xc0, !PT ;  /* 0xffffffdf10107812 */ /* 0x000fe400078ec0ff */
[----:B------:R-:W-:Y:S02]  /*10ce0*/  ISETP.GE.AND P0, PT, R6, UR4, PT ;  /* 0x0000000406007c0c */ /* 0x000fe4000bf06270 */
[----:B------:R-:W-:Y:S02]  /*10cf0*/  @P3 LOP3.LUT R16, R16, 0x20, RZ, 0xfc, !PT ;  /* 0x0000002010103812 */ /* 0x000fe400078efcff */
[----:B------:R-:W-:Y:S02]  /*10d00*/  LOP3.LUT R5, R8, 0x100, RZ, 0xfc, !PT ;  /* 0x0000010008057812 */ /* 0x000fe400078efcff */
[----:B------:R-:W-:-:S02]  /*10d10*/  LOP3.LUT R16, R16, 0xffffffef, RZ, 0xc0, !PT ;  /* 0xffffffef10107812 */ /* 0x000fc400078ec0ff */
[----:B------:R-:W-:Y:S02]  /*10d20*/  LOP3.LUT R6, R8, 0x140, RZ, 0xfc, !PT ;  /* 0x0000014008067812 */ /* 0x000fe400078efcff */
[----:B------:R-:W-:Y:S02]  /*10d30*/  LOP3.LUT R2, R3, 0x2, R2, 0xe2, !PT ;  /* 0x0000000203027812 */ /* 0x000fe400078ee202 */
[----:B------:R-:W-:Y:S02]  /*10d40*/  @P2 LOP3.LUT R16, R16, 0x10, RZ, 0xfc, !PT ;  /* 0x0000001010102812 */ /* 0x000fe400078efcff */
[----:B------:R-:W-:Y:S02]  /*10d50*/  SEL R3, RZ, 0x4, P3 ;  /* 0x00000004ff037807 */ /* 0x000fe40001800000 */
[----:B------:R-:W-:Y:S02]  /*10d60*/  SEL R4, RZ, 0x8, P2 ;  /* 0x00000008ff047807 */ /* 0x000fe40001000000 */
[----:B------:R-:W-:-:S02]  /*10d70*/  ISETP.GE.AND P3, PT, R5, UR4, PT ;  /* 0x0000000405007c0c */ /* 0x000fc4000bf66270 */
[----:B------:R-:W-:Y:S01]  /*10d80*/  ISETP.GE.AND P2, PT, R6, UR4, PT ;  /* 0x0000000406007c0c */ /* 0x000fe2000bf46270 */
[----:B------:R-:W-:Y:S01]  /*10d90*/  ULDC.64 UR4, c[0x0][0x418] ;  /* 0x0001060000047ab9 */ /* 0x000fe20000000a00 */
[----:B------:R-:W-:Y:S01]  /*10da0*/  LOP3.LUT R4, R4, R2, R3, 0xfe, !PT ;  /* 0x0000000204047212 */ /* 0x000fe200078efe03 */
[----:B------:R-:W-:Y:S01]  /*10db0*/  UISETP.NE.U32.AND UP0, UPT, UR4, URZ, UPT ;  /* 0x0000003f0400728c */ /* 0x000fe2000bf05070 */
[----:B------:R-:W-:Y:S02]  /*10dc0*/  LOP3.LUT R3, R31, 0x1f8, RZ, 0xc0, !PT ;  /* 0x000001f81f037812 */ /* 0x000fe400078ec0ff */
[----:B------:R-:W-:Y:S01]  /*10dd0*/  LOP3.LUT R16, R16, 0xfffffff7, RZ, 0xc0, !PT ;  /* 0xfffffff710107812 */ /* 0x000fe200078ec0ff */
[----:B------:R-:W-:Y:S01]  /*10de0*/  UISETP.NE.AND.EX UP0, UPT, UR5, URZ, UPT, UP0 ;  /* 0x0000003f0500728c */ /* 0x000fe2000bf05300 */
[----:B------:R-:W-:Y:S01]  /*10df0*/  LOP3.LUT R2, R3, 0x38, R0, 0x78, !PT ;  /* 0x0000003803027812 */ /* 0x000fe200078e7800 */
[----:B------:R-:W-:Y:S01]  /*10e00*/  IMAD.SHL.U32 R3, R0, 0x10, RZ ;  /* 0x0000001000037824 */ /* 0x000fe200078e00ff */
[----:B------:R-:W-:Y:S01]  /*10e10*/  UMOV UR5, 0x400 ;  /* 0x0000040000057882 */ /* 0x000fe20000000000 */
[----:B------:R-:W-:Y:S01]  /*10e20*/  @P3 LOP3.LUT R16, R16, 0x8, RZ, 0xfc, !PT ;  /* 0x0000000810103812 */ /* 0x000fe200078efcff */
[----:B0-----:R-:W-:Y:S01]  /*10e30*/  ULEA UR8, UR8, UR5, 0x18 ;  /* 0x0000000508087291 */ /* 0x001fe2000f8ec03f */
[----:B------:R-:W-:Y:S01]  /*10e40*/  LOP3.LUT R31, R2, 0x200, R31, 0xf8, !PT ;  /* 0x00000200021f7812 */ /* 0x000fe200078ef81f */
[----:B------:R-:W-:Y:S01]  /*10e50*/  ULDC UR4, c[0x0][0x424] ;  /* 0x0001090000047ab9 */ /* 0x000fe20000000800 */
[----:B------:R-:W-:Y:S01]  /*10e60*/  LOP3.LUT R0, R36, 0x70, R3, 0xf8, !PT ;  /* 0x0000007024007812 */ /* 0x000fe200078ef803 */
[----:B------:R-:W-:Y:S01]  /*10e70*/  USEL UR4, UR4, 0x1, UP0 ;  /* 0x0000000104047887 */ /* 0x000fe20008000000 */
[----:B------:R-:W-:Y:S01]  /*10e80*/  SEL R7, RZ, 0x40, P1 ;  /* 0x00000040ff077807 */ /* 0x000fe20000800000 */
[----:B------:R-:W-:Y:S01]  /*10e90*/  IMAD.U32 R17, RZ, RZ, UR8 ;  /* 0x00000008ff117e24 */ /* 0x000fe2000f8e00ff */
[----:B------:R-:W-:Y:S01]  /*10ea0*/  ISETP.GE.AND P1, PT, R8, UR7, PT ;  /* 0x0000000708007c0c */ /* 0x000fe2000bf26270 */
[----:B------:R-:W-:Y:S01]  /*10eb0*/  UIMAD UR37, UR4, UR6, URZ ;  /* 0x00000006042572a4 */ /* 0x000fe2000f8e023f */
[----:B------:R-:W-:Y:S01]  /*10ec0*/  LOP3.LUT R16, R16, 0xfffffffb, RZ, 0xc0, !PT ;  /* 0xfffffffb10107812 */ /* 0x000fe200078ec0ff */
[----:B------:R-:W-:Y:S01]  /*10ed0*/  IMAD R0, R31, 0x2, R17 ;  /* 0x000000021f007824 */ /* 0x000fe200078e0211 */
[----:B------:R-:W-:Y:S01]  /*10ee0*/  SEL R5, RZ, 0x10, P3 ;  /* 0x00000010ff057807 */ /* 0x000fe20001800000 */
[----:B------:R-:W-:Y:S01]  /*10ef0*/  UIADD3 UR4, UR37, 0x3f, URZ ;  /* 0x0000003f25047890 */ /* 0x000fe2000fffe03f */
[----:B------:R-:W-:Y:S01]  /*10f00*/  SEL R6, RZ, 0x20, P2 ;  /* 0x00000020ff067807 */ /* 0x000fe20001000000 */
[----:B------:R-:W-:Y:S01]  /*10f10*/  UIADD3 UR48, UR37, 0x1, -UR38 ;  /* 0x0000000125307890 */ /* 0x000fe2000fffe826 */
[----:B------:R1:W-:Y:S01]  /*10f20*/  STL [R1+0x8], R0 ;  /* 0x0000080001007387 */ /* 0x0003e20000100800 */
[----:B------:R-:W-:Y:S01]  /*10f30*/  @P2 LOP3.LUT R16, R16, 0x4, RZ, 0xfc, !PT ;  /* 0x0000000410102812 */ /* 0x000fe200078efcff */
[----:B------:R-:W-:Y:S01]  /*10f40*/  USHF.R.S32.HI UR5, URZ, 0x1f, UR4 ;  /* 0x0000001f3f057899 */ /* 0x000fe20008011404 */
[----:B------:R-:W-:Y:S01]  /*10f50*/  LOP3.LUT R4, R6, R4, R5, 0xfe, !PT ;  /* 0x0000000406047212 */ /* 0x000fe200078efe05 */
[----:B------:R-:W-:Y:S01]  /*10f60*/  UIADD3 UR38, UR37, -UR38, URZ ;  /* 0x8000002625267290 */ /* 0x000fe2000fffe03f */
[----:B------:R-:W-:Y:S01]  /*10f70*/  SEL R9, RZ, 0x80, P0 ;  /* 0x00000080ff097807 */ /* 0x000fe20000000000 */
[----:B------:R-:W-:Y:S01]  /*10f80*/  ULEA.HI UR5, UR5, UR4, URZ, 0x6 ;  /* 0x0000000405057291 */ /* 0x000fe2000f8f303f */
[----:B------:R-:W-:-:S02]  /*10f90*/  ISETP.GE.AND P0, PT, R8, UR9, PT ;  /* 0x0000000908007c0c */ /* 0x000fc4000bf06270 */
[----:B------:R-:W-:Y:S01]  /*10fa0*/  LOP3.LUT R4, R4, R7, RZ, 0xfc, !PT ;  /* 0x0000000704047212 */ /* 0x000fe200078efcff */
[----:B------:R-:W-:Y:S01]  /*10fb0*/  USHF.R.S32.HI UR40, URZ, 0x6, UR5 ;  /* 0x000000063f287899 */ /* 0x000fe20008011405 */
[----:B------:R-:W-:Y:S02]  /*10fc0*/  LOP3.LUT R16, R16, 0xfffffffd, RZ, 0xc0, !PT ;  /* 0xfffffffd10107812 */ /* 0x000fe400078ec0ff */
[----:B------:R-:W-:Y:S02]  /*10fd0*/  LOP3.LUT R32, R4, R9, RZ, 0xfc, !PT ;  /* 0x0000000904207212 */ /* 0x000fe400078efcff */
[----:B------:R-:W-:Y:S02]  /*10fe0*/  @P1 LOP3.LUT R16, R16, 0x2, RZ, 0xfc, !PT ;  /* 0x0000000210101812 */ /* 0x000fe400078efcff */
[----:B------:R-:W-:Y:S02]  /*10ff0*/  LOP3.LUT R28, R4, 0x40, RZ, 0xc0, !PT ;  /* 0x00000040041c7812 */ /* 0x000fe400078ec0ff */
[----:B------:R-:W-:-:S02]  /*11000*/  LOP3.LUT R26, R32, 0x80, RZ, 0xc0, !PT ;  /* 0x00000080201a7812 */ /* 0x000fc400078ec0ff */
[----:B------:R-:W-:Y:S02]  /*11010*/  LOP3.LUT R16, R16, 0xffffefff, RZ, 0xc0, !PT ;  /* 0xffffefff10107812 */ /* 0x000fe400078ec0ff */
[----:B------:R-:W-:Y:S02]  /*11020*/  MOV R18, RZ ;  /* 0x000000ff00127202 */ /* 0x000fe40000000f00 */
[----:B------:R-:W-:Y:S02]  /*11030*/  SHF.R.U32.HI R28, RZ, 0x2, R28 ;  /* 0x00000002ff1c7819 */ /* 0x000fe4000001161c */
[----:B------:R-:W-:Y:S02]  /*11040*/  SHF.R.U32.HI R26, RZ, 0x3, R26 ;  /* 0x00000003ff1a7819 */ /* 0x000fe4000001161a */
[----:B-1----:R-:W-:-:S07]  /*11050*/  @P0 LOP3.LUT R16, R16, 0x1000, RZ, 0xfc, !PT ;  /* 0x0000100010100812 */ /* 0x002fce00078efcff */
.L_x_1810:
[----:B------:R-:W-:Y:S01]  /*11060*/  ULDC UR7, c[0x0][0xc60] ;  /* 0x0003180000077ab9 */ /* 0x000fe20000000800 */
[C---:B------:R-:W-:Y:S01]  /*11070*/  R2UR UR41, R33.reuse ;  /* 0x00000000212972ca */ /* 0x040fe200000e0000 */
[----:B------:R-:W-:Y:S01]  /*11080*/  UISETP.NE.AND UP0, UPT, UR7, 0x1, UPT ;  /* 0x000000010700788c */ /* 0x000fe2000bf05270 */
[----:B------:R-:W-:-:S10]  /*11090*/  R2UR UR6, R33 ;  /* 0x00000000210672ca */ /* 0x000fd400000e0000 */
        /* <DEDUP_REMOVED lines=9> */
[----:B012--5:R-:W-:Y:S05]  /*11130*/  @P0 BRA `(.L_x_1756) ;  /* 0x0000000000200947 */ /* 0x027fea0003800000 */
        /* <DEDUP_REMOVED lines=8> */
.L_x_1756:
[----:B------:R-:W-:Y:S01]  /*111c0*/  ULDC UR8, c[0x0][0xc54] ;  /* 0x0003150000087ab9 */ /* 0x000fe20000000800 */
[----:B------:R-:W-:Y:S01]  /*111d0*/  UMOV UR6, UR7 ;  /* 0x0000000700067c82 */ /* 0x000fe20008000000 */
[----:B------:R-:W-:-:S11]  /*111e0*/  UISETP.NE.AND UP0, UPT, UR8, 0x1, UPT ;  /* 0x000000010800788c */ /* 0x000fd6000bf05270 */
[----:B------:R-:W-:Y:S02]  /*111f0*/  @UP0 ULDC.64 UR10, c[0x0][0xc58] ;  /* 0x00031600000a0ab9 */ /* 0x000fe40000000a00 */
[----:B------:R-:W-:-:S04]  /*11200*/  UIMAD.WIDE.U32 UR4, UR7, UR10, URZ ;  /* 0x0000000a070472a5 */ /* 0x000fc8000f8e003f */
[----:B------:R-:W-:-:S04]  /*11210*/  @UP0 USHF.R.U32.HI UR6, URZ, UR11, UR5 ;  /* 0x0000000b3f060299 */ /* 0x000fc80008011605 */
[----:B------:R-:W-:-:S12]  /*11220*/  UIMAD UR4, UR6, UR8, URZ ;  /* 0x00000008060472a4 */ /* 0x000fd8000f8e023f */
.L_x_1757:
[----:B------:R-:W-:Y:S01]  /*11230*/  ULDC UR5, c[0x0][0xc48] ;  /* 0x0003120000057ab9 */ /* 0x000fe20000000800 */
[----:B------:R-:W-:Y:S01]  /*11240*/  ULDC.64 UR8, c[0x0][0xa28] ;  /* 0x00028a0000087ab9 */ /* 0x000fe20000000a00 */
[----:B------:R-:W-:Y:S01]  /*11250*/  UISETP.NE.AND UP1, UPT, UR5, 0x1, UPT ;  /* 0x000000010500788c */ /* 0x000fe2000bf25270 */
[----:B------:R-:W-:Y:S01]  /*11260*/  IMAD.MOV.U32 R30, RZ, RZ, RZ ;  /* 0x000000ffff1e7224 */ /* 0x000fe200078e00ff */
[----:B------:R-:W-:Y:S02]  /*11270*/  UIADD3 UR4, UR7, -UR4, URZ ;  /* 0x8000000407047290 */ /* 0x000fe4000fffe03f */
[----:B------:R-:W-:Y:S01]  /*11280*/  UISETP.NE.U32.AND UP0, UPT, UR8, URZ, UPT ;  /* 0x0000003f0800728c */ /* 0x000fe2000bf05070 */
[----:B------:R-:W-:Y:S02]  /*11290*/  ULDC UR5, c[0x0][0xc54] ;  /* 0x0003150000057ab9 */ /* 0x000fe40000000800 */
[----:B------:R-:W-:Y:S02]  /*112a0*/  UIMAD UR41, UR41, UR5, UR4 ;  /* 0x00000005292972a4 */ /* 0x000fe4000f8e0204 */
[----:B------:R-:W-:-:S02]  /*112b0*/  UISETP.NE.AND.EX UP0, UPT, UR9, URZ, UPT, UP0 ;  /* 0x0000003f0900728c */ /* 0x000fc4000bf05300 */
[----:B------:R-:W-:Y:S01]  /*112c0*/  @UP1 ULDC UR4, c[0x0][0xc4c] ;  /* 0x0003130000041ab9 */ /* 0x000fe20000000800 */
[----:B------:R-:W-:Y:S01]  /*112d0*/  @UP1 ULDC UR7, c[0x0][0xc50] ;  /* 0x0003140000071ab9 */ /* 0x000fe20000000800 */
[----:B------:R-:W-:Y:S02]  /*112e0*/  UIMAD.WIDE.U32 UR4, UR41, UR4, URZ ;  /* 0x00000004290472a5 */ /* 0x000fe4000f8e003f */
[----:B------:R-:W-:Y:S01]  /*112f0*/  UMOV UR42, UR41 ;  /* 0x00000029002a7c82 */ /* 0x000fe20008000000 */
[----:B------:R-:W-:Y:S01]  /*11300*/  ULOP3.LUT UR6, UR6, 0x3ffffff, URZ, 0x3c, !UPT ;  /* 0x03ffffff06067892 */ /* 0x000fe2000f8e3c3f */
[----:B------:R-:W-:Y:S01]  /*11310*/  PLOP3.LUT P0, PT, PT, PT, UP0, 0x80, 0x0 ;  /* 0x000000000000781c */ /* 0x000fe20003f0f008 */
[----:B------:R-:W-:-:S03]  /*11320*/  @UP1 USHF.R.U32.HI UR42, URZ, UR7, UR5 ;  /* 0x000000073f2a1299 */ /* 0x000fc60008011605 */
[----:B------:R-:W-:Y:S02]  /*11330*/  @UP0 ULDC.64 UR4, c[0x0][0xa28] ;  /* 0x00028a0000040ab9 */ /* 0x000fe40000000a00 */
[----:B------:R-:W-:-:S06]  /*11340*/  @UP0 UIMAD.WIDE UR4, UR42, 0x4, UR4 ;  /* 0x000000042a0408a5 */ /* 0x000fcc000f8e0204 */
[----:B------:R-:W-:Y:S01]  /*11350*/  IMAD.U32 R3, RZ, RZ, UR5 ;  /* 0x00000005ff037e24 */ /* 0x000fe2000f8e00ff */
[----:B------:R-:W-:Y:S01]  /*11360*/  ULDC UR5, c[0x0][0x448] ;  /* 0x0001120000057ab9 */ /* 0x000fe20000000800 */
[----:B------:R-:W-:Y:S01]  /*11370*/  IMAD.U32 R2, RZ, RZ, UR4 ;  /* 0x00000004ff027e24 */ /* 0x000fe2000f8e00ff */
[----:B------:R-:W-:Y:S01]  /*11380*/  ULDC UR4, c[0x0][0xc3c] ;  /* 0x00030f0000047ab9 */ /* 0x000fe20000000800 */
[----:B------:R-:W-:Y:S02]  /*11390*/  UISETP.NE.AND UP2, UPT, UR5, 0x1, UPT ;  /* 0x000000010500788c */ /* 0x000fe4000bf45270 */
[----:B------:R-:W-:Y:S01]  /*113a0*/  UIADD3 UR6, UR6, UR4, URZ ;  /* 0x0000000406067290 */ /* 0x000fe2000fffe03f */
[----:B------:R0:W5:Y:S01]  /*113b0*/  @P0 LDG.E R30, desc[UR52][R2.64] ;  /* 0x00000034021e0981 */ /* 0x000162000c1e1900 */
[----:B------:R-:W-:Y:S02]  /*113c0*/  UP2UR UR49, UPR, URZ, 0x4 ;  /* 0x000000043f317883 */ /* 0x000fe40008000000 */
[----:B------:R-:W-:-:S04]  /*113d0*/  USHF.L.U32 UR43, UR6, 0x6, URZ ;  /* 0x00000006062b7899 */ /* 0x000fc8000800063f */
[----:B------:R-:W-:Y:S01]  /*113e0*/  UIADD3 UR6, UR43, 0x3f, URZ ;  /* 0x0000003f2b067890 */ /* 0x000fe2000fffe03f */
[----:B------:R-:W-:Y:S01]  /*113f0*/  @UP2 ULDC UR4, c[0x0][0x44c] ;  /* 0x0001130000042ab9 */ /* 0x000fe20000000800 */
[----:B------:R-:W-:Y:S02]  /*11400*/  @UP2 ULDC UR7, c[0x0][0x450] ;  /* 0x0001140000072ab9 */ /* 0x000fe40000000800 */
[----:B------:R-:W-:-:S04]  /*11410*/  UIMAD.WIDE.U32 UR4, UR6, UR4, URZ ;  /* 0x00000004060472a5 */ /* 0x000fc8000f8e003f */
[----:B------:R-:W-:-:S03]  /*11420*/  @UP2 USHF.R.U32.HI UR6, URZ, UR7, UR5 ;  /* 0x000000073f062299 */ /* 0x000fc60008011605 */
[----:B------:R-:W-:Y:S01]  /*11430*/  ULDC.64 UR4, c[0x0][0x9e0] ;  /* 0x0002780000047ab9 */ /* 0x000fe20000000a00 */
[----:B------:R-:W-:Y:S02]  /*11440*/  UIADD3 UR6, UR48, UR6, URZ ;  /* 0x0000000630067290 */ /* 0x000fe4000fffe03f */
[----:B------:R-:W-:Y:S02]  /*11450*/  UISETP.GE.AND UP0, UPT, UR5, 0x1, UPT ;  /* 0x000000010500788c */ /* 0x000fe4000bf06270 */
[----:B------:R-:W-:-:S04]  /*11460*/  UIADD3 UR4, UR6, UR4, URZ ;  /* 0x0000000406047290 */ /* 0x000fc8000fffe03f */
[----:B------:R-:W-:-:S13]  /*11470*/  PLOP3.LUT P0, PT, PT, PT, UP0, 0x40, 0x0 ;  /* 0x000000000000781c */ /* 0x000fda0003f0e808 */
[----:B0-----:R-:W-:Y:S05]  /*11480*/  @P0 BRA `(.L_x_1758) ;  /* 0x0000000000440947 */ /* 0x001fea0003800000 */
        /* <DEDUP_REMOVED lines=10> */
.L_x_1759:
[----:B------:R-:W-:-:S11]  /*11530*/  UISETP.NE.AND UP1, UPT, UR5, 0x1, UPT ;  /* 0x000000010500788c */ /* 0x000fd6000bf25270 */
[----:B------:R-:W-:Y:S02]  /*11540*/  @UP1 ULDC.64 UR10, c[0x0][0x9e8] ;  /* 0x00027a00000a1ab9 */ /* 0x000fe40000000a00 */
[----:B------:R-:W-:-:S04]  /*11550*/  UIMAD.WIDE.U32 UR6, UR8, UR10, URZ ;  /* 0x0000000a080672a5 */ /* 0x000fc8000f8e003f */
[----:B------:R-:W-:-:S12]  /*11560*/  @UP1 USHF.R.U32.HI UR8, URZ, UR11, UR7 ;  /* 0x0000000b3f081299 */ /* 0x000fd80008011607 */
.L_x_1760:
[----:B------:R-:W-:-:S04]  /*11570*/  UIMAD UR8, UR8, UR5, UR5 ;  /* 0x00000005080872a4 */ /* 0x000fc8000f8e0205 */
[----:B------:R-:W-:-:S04]  /*11580*/  UISETP.LT.AND UP1, UPT, UR4, UR8, UPT ;  /* 0x000000080400728c */ /* 0x000fc8000bf21270 */
[----:B------:R-:W-:-:S12]  /*11590*/  USEL UR4, UR4, UR8, UP1 ;  /* 0x0000000804047287 */ /* 0x000fd80008800000 */
.L_x_1758:
[----:B------:R-:W-:Y:S01]  /*115a0*/  UISETP.NE.AND UP1, UPT, UR49, URZ, UPT ;  /* 0x0000003f3100728c */ /* 0x000fe2000bf25270 */
[----:B------:R-:W-:Y:S01]  /*115b0*/  PLOP3.LUT P0, PT, PT, PT, UP0, 0x40, 0x0 ;  /* 0x000000000000781c */ /* 0x000fe20003f0e808 */
[----:B------:R-:W-:-:S04]  /*115c0*/  UIADD3 UR4, UR4, 0x3f, URZ ;  /* 0x0000003f04047890 */ /* 0x000fc8000fffe03f */
[----:B------:R-:W-:-:S04]  /*115d0*/  USHF.R.S32.HI UR8, URZ, 0x1f, UR4 ;  /* 0x0000001f3f087899 */ /* 0x000fc80008011404 */
[----:B------:R-:W-:Y:S01]  /*115e0*/  ULEA.HI UR8, UR8, UR4, URZ, 0x6 ;  /* 0x0000000408087291 */ /* 0x000fe2000f8f303f */
[----:B------:R-:W-:Y:S01]  /*115f0*/  @UP1 ULDC UR6, c[0x0][0x44c] ;  /* 0x0001130000061ab9 */ /* 0x000fe20000000800 */
[----:B------:R-:W-:Y:S01]  /*11600*/  @UP1 ULDC UR9, c[0x0][0x450] ;  /* 0x0001140000091ab9 */ /* 0x000fe20000000800 */
[----:B------:R-:W-:Y:S02]  /*11610*/  UIMAD.WIDE.U32 UR6, UR43, UR6, URZ ;  /* 0x000000062b0672a5 */ /* 0x000fe4000f8e003f */
[----:B------:R-:W-:Y:S01]  /*11620*/  UMOV UR4, UR43 ;  /* 0x0000002b00047c82 */ /* 0x000fe20008000000 */
[----:B------:R-:W-:Y:S02]  /*11630*/  USHF.R.S32.HI UR8, URZ, 0x6, UR8 ;  /* 0x000000063f087899 */ /* 0x000fe40008011408 */
[----:B------:R-:W-:Y:S02]  /*11640*/  @UP1 USHF.R.U32.HI UR4, URZ, UR9, UR7 ;  /* 0x000000093f041299 */ /* 0x000fe40008011607 */
[----:B------:R-:W-:-:S02]  /*11650*/  UISETP.LT.AND UP1, UPT, UR40, UR8, UPT ;  /* 0x000000082800728c */ /* 0x000fc4000bf21270 */
[----:B------:R-:W-:Y:S01]  /*11660*/  UIADD3 UR4, UR38, UR4, URZ ;  /* 0x0000000426047290 */ /* 0x000fe2000fffe03f */
[----:B------:R-:W-:Y:S01]  /*11670*/  ULDC UR6, c[0x0][0x9dc] ;  /* 0x0002770000067ab9 */ /* 0x000fe20000000800 */
[----:B------:R-:W-:Y:S02]  /*11680*/  USEL UR44, UR40, UR8, UP1 ;  /* 0x00000008282c7287 */ /* 0x000fe40008800000 */
[----:B------:R-:W-:Y:S01]  /*11690*/  UIADD3 UR8, UR4, -UR6, URZ ;  /* 0x8000000604087290 */ /* 0x000fe2000fffe03f */
[----:B------:R-:W-:Y:S11]  /*116a0*/  @P0 BRA `(.L_x_1761) ;  /* 0x0000000000440947 */ /* 0x000ff60003800000 */
        /* <DEDUP_REMOVED lines=10> */
.L_x_1762:
[----:B------:R-:W-:-:S11]  /*11750*/  UISETP.NE.AND UP0, UPT, UR5, 0x1, UPT ;  /* 0x000000010500788c */ /* 0x000fd6000bf05270 */
[----:B------:R-:W-:Y:S02]  /*11760*/  @UP0 ULDC.64 UR10, c[0x0][0x9e8] ;  /* 0x00027a00000a0ab9 */ /* 0x000fe40000000a00 */
[----:B------:R-:W-:-:S04]  /*11770*/  UIMAD.WIDE.U32 UR6, UR4, UR10, URZ ;  /* 0x0000000a040672a5 */ /* 0x000fc8000f8e003f */
[----:B------:R-:W-:-:S12]  /*11780*/  @UP0 USHF.R.U32.HI UR4, URZ, UR11, UR7 ;  /* 0x0000000b3f040299 */ /* 0x000fd80008011607 */
.L_x_1763:
[----:B------:R-:W-:-:S04]  /*11790*/  UIMAD UR4, UR4, UR5, URZ ;  /* 0x00000005040472a4 */ /* 0x000fc8000f8e023f */
[----:B------:R-:W-:-:S04]  /*117a0*/  UISETP.LT.AND UP0, UPT, UR8, UR4, UPT ;  /* 0x000000040800728c */ /* 0x000fc8000bf01270 */
[----:B------:R-:W-:-:S12]  /*117b0*/  USEL UR8, UR8, UR4, !UP0 ;  /* 0x0000000408087287 */ /* 0x000fd8000c000000 */
.L_x_1761:
[----:B------:R-:W-:Y:S01]  /*117c0*/  USHF.R.S32.HI UR4, URZ, 0x1f, UR8 ;  /* 0x0000001f3f047899 */ /* 0x000fe20008011408 */
[----:B------:R-:W-:Y:S03]  /*117d0*/  BSSY B7, `(.L_x_1764) ;  /* 0x00002fc000077945 */ /* 0x000fe60003800000 */
[----:B------:R-:W-:-:S04]  /*117e0*/  ULEA.HI UR4, UR4, UR8, URZ, 0x6 ;  /* 0x0000000804047291 */ /* 0x000fc8000f8f303f */
[----:B------:R-:W-:-:S04]  /*117f0*/  USHF.R.S32.HI UR4, URZ, 0x6, UR4 ;  /* 0x000000063f047899 */ /* 0x000fc80008011404 */
[----:B------:R-:W-:-:S04]  /*11800*/  UISETP.LT.AND UP0, UPT, URZ, UR4, UPT ;  /* 0x000000043f00728c */ /* 0x000fc8000bf01270 */
[----:B------:R-:W-:-:S04]  /*11810*/  USEL UR45, URZ, UR4, !UP0 ;  /* 0x000000043f2d7287 */ /* 0x000fc8000c000000 */
[----:B------:R-:W-:-:S06]  /*11820*/  UISETP.GT.AND UP0, UPT, UR44, UR45, UPT ;  /* 0x0000002d2c00728c */ /* 0x000fcc000bf04270 */
[----:B------:R-:W-:-:S13]  /*11830*/  PLOP3.LUT P0, PT, PT, PT, UP0, 0x80, 0x0 ;  /* 0x000000000000781c */ /* 0x000fda0003f0f008 */
[----:B------:R-:W-:Y:S05]  /*11840*/  @P0 BRA `(.L_x_1765) ;  /* 0x0000000000440947 */ /* 0x000fea0003800000 */
[----:B------:R-:W0:Y:S02]  /*11850*/  S2R R0, SR_TID.X ;  /* 0x0000000000007919 */ /* 0x000e240000002100 */
[----:B0-----:R-:W-:-:S04]  /*11860*/  LOP3.LUT R0, R0, 0x7f, RZ, 0xc0, !PT ;  /* 0x0000007f00007812 */ /* 0x001fc800078ec0ff */
[----:B------:R-:W-:-:S13]  /*11870*/  ISETP.NE.AND P1, PT, R0, RZ, PT ;  /* 0x000000ff0000720c */ /* 0x000fda0003f25270 */
[----:B------:R-:W-:Y:S05]  /*11880*/  @P1 BRA `(.L_x_1766) ;  /* 0x0000002c00c01947 */ /* 0x000fea0003800000 */
[----:B------:R-:W0:Y:S01]  /*11890*/  S2R R7, SR_LANEID ;  /* 0x0000000000077919 */ /* 0x000e220000000000 */
[----:B------:R-:W-:Y:S01]  /*118a0*/  VOTEU.ANY UR4, UPT, PT ;  /* 0x0000000000047886 */ /* 0x000fe200038e0100 */
[----:B------:R-:W1:Y:S01]  /*118b0*/  LDC.64 R2, c[0x0][0xc80] ;  /* 0x00032000ff027b82 */ /* 0x000e620000000a00 */
[----:B------:R-:W0:Y:S08]  /*118c0*/  FLO.U32 R0, UR4 ;  /* 0x0000000400007d00 */ /* 0x000e3000080e0000 */
[----:B------:R-:W1:Y:S01]  /*118d0*/  POPC R5, UR4 ;  /* 0x0000000400057d09 */ /* 0x000e620008000000 */
[----:B0-----:R-:W-:-:S13]  /*118e0*/  ISETP.EQ.U32.AND P0, PT, R0, R7, PT ;  /* 0x000000070000720c */ /* 0x001fda0003f02070 */
[----:B-1----:R-:W2:Y:S01]  /*118f0*/  @P0 ATOMG.E.ADD.STRONG.GPU PT, R3, desc[UR52][R2.64], R5 ;  /* 0x00000005020309a8 */ /* 0x002ea200081ee1f4 */
[----:B------:R-:W0:Y:S02]  /*11900*/  S2R R4, SR_LTMASK ;  /* 0x0000000000047919 */ /* 0x000e240000003900 */
[----:B0-----:R-:W-:-:S04]  /*11910*/  LOP3.LUT R4, R4, UR4, RZ, 0xc0, !PT ;  /* 0x0000000404047c12 */ /* 0x001fc8000f8ec0ff */
[----:B------:R-:W0:Y:S01]  /*11920*/  POPC R33, R4 ;  /* 0x0000000400217309 */ /* 0x000e220000000000 */
[----:B--2---:R-:W0:Y:S02]  /*11930*/  SHFL.IDX PT, R0, R3, R0, 0x1f ;  /* 0x00001f0003007589 */ /* 0x004e2400000e0000 */
[----:B0-----:R-:W-:Y:S01]  /*11940*/  IADD3 R33, R0, UR46, R33 ;  /* 0x0000002e00217c10 */ /* 0x001fe2000fffe021 */
[----:B------:R-:W-:Y:S06]  /*11950*/  BRA `(.L_x_1766) ;  /* 0x0000002c008c7947 */ /* 0x000fec0003800000 */
.L_x_1765:
[----:B------:R-:W-:Y:S01]  /*11960*/  IADD3 R0, R17, 0x22400, RZ ;  /* 0x0002240011007810 */ /* 0x000fe20007ffe0ff */
[----:B------:R-:W-:Y:S03]  /*11970*/  BSSY B6, `(.L_x_1767) ;  /* 0x0000013000067945 */ /* 0x000fe60003800000 */
        /* <DEDUP_REMOVED lines=17> */
[----:B0----5:R-:W-:Y:S05]  /*11a90*/  CALL.ABS.NOINC R2 ;  /* 0x0000000002007343 */ /* 0x021fea0003c00000 */
.L_x_1768:
[----:B------:R-:W-:Y:S05]  /*11aa0*/  BSYNC B6 ;  /* 0x0000000000067941 */ /* 0x000fea0003800000 */
.L_x_1767:
        /* <DEDUP_REMOVED lines=20> */
.L_x_1771:
        /* <DEDUP_REMOVED lines=15> */
.L_x_1770:
[----:B------:R-:W-:Y:S05]  /*11ce0*/  BSYNC B6 ;  /* 0x0000000000067941 */ /* 0x000fea0003800000 */
.L_x_1769:
[----:B------:R-:W-:Y:S01]  /*11cf0*/  ULDC.64 UR4, c[0x0][0x9f8] ;  /* 0x00027e0000047ab9 */ /* 0x000fe20000000a00 */
[----:B------:R-:W-:Y:S01]  /*11d00*/  IMAD.U32 R24, RZ, RZ, UR42 ;  /* 0x0000002aff187e24 */ /* 0x000fe2000f8e00ff */
[----:B------:R-:W-:Y:S01]  /*11d10*/  UISETP.NE.U32.AND UP0, UPT, UR4, URZ, UPT ;  /* 0x0000003f0400728c */ /* 0x000fe2000bf05070 */
[----:B------:R-:W0:Y:S03]  /*11d20*/  LDC R10, c[0x0][0x430] ;  /* 0x00010c00ff0a7b82 */ /* 0x000e260000000800 */
[----:B------:R-:W-:-:S06]  /*11d30*/  UISETP.NE.AND.EX UP0, UPT, UR5, URZ, UPT, UP0 ;  /* 0x0000003f0500728c */ /* 0x000fcc000bf05300 */
[----:B------:R-:W-:-:S05]  /*11d40*/  PLOP3.LUT P0, PT, PT, PT, UP0, 0x80, 0x0 ;  /* 0x000000000000781c */ /* 0x000fca0003f0f008 */
[----:B------:R-:W-:Y:S02]  /*11d50*/  @UP0 ULDC.64 UR4, c[0x0][0x9f8] ;  /* 0x00027e0000040ab9 */ /* 0x000fe40000000a00 */
[----:B------:R-:W-:-:S06]  /*11d60*/  @UP0 UIMAD.WIDE UR4, UR42, 0x4, UR4 ;  /* 0x000000042a0408a5 */ /* 0x000fcc000f8e0204 */
[----:B------:R-:W-:Y:S01]  /*11d70*/  MOV R2, UR4 ;  /* 0x0000000400027c02 */ /* 0x000fe20008000f00 */
[----:B------:R-:W-:Y:S01]  /*11d80*/  IMAD.U32 R3, RZ, RZ, UR5 ;  /* 0x00000005ff037e24 */ /* 0x000fe2000f8e00ff */
[----:B------:R-:W-:-:S04]  /*11d90*/  ULDC UR4, c[0x0][0xc48] ;  /* 0x0003120000047ab9 */ /* 0x000fc80000000800 */
[----:B------:R1:W5:Y:S01]  /*11da0*/  @P0 LDG.E R24, desc[UR52][R2.64] ;  /* 0x0000003402180981 */ /* 0x000362000c1e1900 */
[----:B------:R-:W-:Y:S01]  /*11db0*/  IMAD.U32 R27, RZ, RZ, UR44 ;  /* 0x0000002cff1b7e24 */ /* 0x000fe2000f8e00ff */
[----:B------:R-:W-:Y:S01]  /*11dc0*/  UMOV UR5, 0xffffffff ;  /* 0xffffffff00057882 */ /* 0x000fe20000000000 */
[----:B------:R-:W-:-:S03]  /*11dd0*/  IMAD.U32 R19, RZ, RZ, UR4 ;  /* 0x00000004ff137e24 */ /* 0x000fc6000f8e00ff */
[----:B------:R-:W-:Y:S01]  /*11de0*/  LEA R27, R27, 0xffffffc0, 0x6 ;  /* 0xffffffc01b1b7811 */ /* 0x000fe200078e30ff */
[----:B------:R-:W-:Y:S06]  /*11df0*/  BRA.DIV UR5, `(.L_x_1772) ;  /* 0x0000003205b47947 */ /* 0x000fec000b800000 */
.L_x_1827:
[----:B------:R-:W2:Y:S01]  /*11e00*/  S2R R8, SR_TID.X ;  /* 0x0000000000087919 */ /* 0x000ea20000002100 */
[----:B0-----:R-:W-:Y:S01]  /*11e10*/  ISETP.NE.AND P1, PT, R10, 0x1, PT ;  /* 0x000000010a00780c */ /* 0x001fe20003f25270 */
[----:B------:R-:W-:Y:S01]  /*11e20*/  IMAD.MOV.U32 R34, RZ, RZ, RZ ;  /* 0x000000ffff227224 */ /* 0x000fe200078e00ff */
[----:B-----5:R-:W-:Y:S02]  /*11e30*/  SHF.R.S32.HI R29, RZ, 0x1f, R24 ;  /* 0x0000001fff1d7819 */ /* 0x020fe40000011418 */
[----:B------:R-:W-:-:S09]  /*11e40*/  LOP3.LUT R16, R16, 0xfffffbff, RZ, 0xc0, !PT ;  /* 0xfffffbff10107812 */ /* 0x000fd200078ec0ff */
[----:B------:R-:W0:Y:S01]  /*11e50*/  @P1 LDC R0, c[0x0][0x434] ;  /* 0x00010d00ff001b82 */ /* 0x000e220000000800 */
[----:B------:R-:W-:-:S07]  /*11e60*/  @P1 LOP3.LUT R16, R16, 0x400, RZ, 0xfc, !PT ;  /* 0x0000040010101812 */ /* 0x000fce00078efcff */
[----:B-1----:R-:W1:Y:S01]  /*11e70*/  @P1 LDC R3, c[0x0][0x438] ;  /* 0x00010e00ff031b82 */ /* 0x002e620000000800 */
[----:B--2---:R-:W-:-:S05]  /*11e80*/  IMAD.SHL.U32 R8, R8, 0x10, RZ ;  /* 0x0000001008087824 */ /* 0x004fca00078e00ff */
[----:B------:R-:W-:-:S05]  /*11e90*/  LOP3.LUT R8, R36, 0x70, R8, 0xf8, !PT ;  /* 0x0000007024087812 */ /* 0x000fca00078ef808 */
[----:B------:R-:W-:-:S05]  /*11ea0*/  IMAD.IADD R35, R8, 0x1, R27 ;  /* 0x0000000108237824 */ /* 0x000fca00078e021b */
[C---:B------:R-:W-:Y:S02]  /*11eb0*/  ISETP.GE.AND P0, PT, R35.reuse, UR37, PT ;  /* 0x0000002523007c0c */ /* 0x040fe4000bf06270 */
[----:B------:R-:W-:Y:S02]  /*11ec0*/  IADD3 R35, R35, R30, RZ ;  /* 0x0000001e23237210 */ /* 0x000fe40007ffe0ff */
[----:B------:R-:W-:-:S03]  /*11ed0*/  ISETP.GT.U32.OR P0, PT, R8, 0x3f, P0 ;  /* 0x0000003f0800780c */ /* 0x000fc60000704470 */
[----:B0-----:R-:W-:-:S04]  /*11ee0*/  @P1 IMAD.HI.U32 R0, R35, R0, RZ ;  /* 0x0000000023001227 */ /* 0x001fc800078e00ff */
[----:B------:R-:W-:Y:S01]  /*11ef0*/  IMAD.MOV.U32 R9, RZ, RZ, R35 ;  /* 0x000000ffff097224 */ /* 0x000fe200078e0023 */
[----:B-1----:R-:W-:-:S05]  /*11f00*/  @P1 SHF.R.U32.HI R9, RZ, R3, R0 ;  /* 0x00000003ff091219 */ /* 0x002fca0000011600 */
[----:B------:R-:W0:Y:S01]  /*11f10*/  @!P0 LDC.64 R6, c[0x0][0x428] ;  /* 0x00010a00ff068b82 */ /* 0x000e220000000a00 */
[--C-:B------:R-:W-:Y:S01]  /*11f20*/  @!P0 SHF.R.S32.HI R3, RZ, 0x1f, R9.reuse ;  /* 0x0000001fff038819 */ /* 0x100fe20000011409 */
[----:B------:R-:W-:-:S06]  /*11f30*/  @!P0 IMAD.MOV.U32 R2, RZ, RZ, R9 ;  /* 0x000000ffff028224 */ /* 0x000fcc00078e0009 */
[----:B------:R-:W1:Y:S01]  /*11f40*/  @!P0 LDC.64 R4, c[0x0][0x418] ;  /* 0x00010600ff048b82 */ /* 0x000e620000000a00 */
[-C--:B0-----:R-:W-:Y:S02]  /*11f50*/  @!P0 IMAD R0, R29, R6.reuse, RZ ;  /* 0x000000061d008224 */ /* 0x081fe400078e02ff */
[----:B------:R-:W-:-:S04]  /*11f60*/  @!P0 IMAD.WIDE.U32 R2, R24, R6, R2 ;  /* 0x0000000618028225 */ /* 0x000fc800078e0002 */
[----:B------:R-:W-:Y:S01]  /*11f70*/  @!P0 IMAD R7, R24, R7, R0 ;  /* 0x0000000718078224 */ /* 0x000fe200078e0200 */
[----:B-1----:R-:W-:-:S03]  /*11f80*/  @!P0 LEA R4, P1, R2, R4, 0x2 ;  /* 0x0000000402048211 */ /* 0x002fc600078210ff */
[----:B------:R-:W-:-:S05]  /*11f90*/  @!P0 IMAD.IADD R0, R3, 0x1, R7 ;  /* 0x0000000103008824 */ /* 0x000fca00078e0207 */
[----:B------:R-:W-:Y:S01]  /*11fa0*/  @!P0 LEA.HI.X R5, R2, R5, R0, 0x2, P1 ;  /* 0x0000000502058211 */ /* 0x000fe200008f1400 */
[----:B------:R-:W-:Y:S02]  /*11fb0*/  IMAD.U32 R2, RZ, RZ, UR47 ;  /* 0x0000002fff027e24 */ /* 0x000fe4000f8e00ff */
[----:B------:R-:W-:Y:S02]  /*11fc0*/  IMAD.MOV R0, RZ, RZ, -R9 ;  /* 0x000000ffff007224 */ /* 0x000fe400078e0a09 */
[----:B------:R0:W5:Y:S01]  /*11fd0*/  @!P0 LDG.E R34, desc[UR52][R4.64] ;  /* 0x0000003404228981 */ /* 0x000162000c1e1900 */
[----:B------:R-:W-:Y:S01]  /*11fe0*/  ISETP.NE.AND P2, PT, R2, 0x3, PT ;  /* 0x000000030200780c */ /* 0x000fe20003f45270 */
[----:B------:R-:W-:Y:S01]  /*11ff0*/  IMAD R35, R10, R0, R35 ;  /* 0x000000000a237224 */ /* 0x000fe200078e0223 */
[----:B------:R-:W-:Y:S02]  /*12000*/  ISETP.GT.U32.AND P0, PT, R8, 0x3f, PT ;  /* 0x0000003f0800780c */ /* 0x000fe40003f04070 */
[----:B------:R-:W-:-:S02]  /*12010*/  LOP3.LUT R16, R16, 0xfffffeff, RZ, 0xc0, !PT ;  /* 0xfffffeff10107812 */ /* 0x000fc400078ec0ff */
[----:B------:R-:W-:-:S05]  /*12020*/  IADD3 R0, RZ, -UR42, RZ ;  /* 0x8000002aff007c10 */ /* 0x000fca000fffe0ff */
[----:B------:R-:W-:Y:S02]  /*12030*/  IMAD R19, R19, R0, UR41 ;  /* 0x0000002913137e24 */ /* 0x000fe4000f8e0200 */
[----:B------:R-:W-:-:S03]  /*12040*/  @P2 LOP3.LUT R16, R16, 0x100, RZ, 0xfc, !PT ;  /* 0x0000010010102812 */ /* 0x000fc600078efcff */
[----:B------:R-:W-:Y:S02]  /*12050*/  SHF.R.S32.HI R23, RZ, 0x1f, R19 ;  /* 0x0000001fff177819 */ /* 0x000fe40000011413 */
[----:B------:R-:W-:-:S04]  /*12060*/  LOP3.LUT R16, R16, 0xfffffffe, RZ, 0xc0, !PT ;  /* 0xfffffffe10107812 */ /* 0x000fc800078ec0ff */
[----:B------:R-:W-:Y:S01]  /*12070*/  @P0 LOP3.LUT R16, R16, 0x1, RZ, 0xfc, !PT ;  /* 0x0000000110100812 */ /* 0x000fe200078efcff */
[----:B0-----:R-:W-:Y:S06]  /*12080*/  @!P2 BRA `(.L_x_1773) ;  /* 0x000000000004a947 */ /* 0x001fec0003800000 */
[----:B------:R-:W-:Y:S01]  /*12090*/  BPT.TRAP 0x1 ;  /* 0x000000040000795c */ /* 0x000fe20000300000 */
.L_x_1773:
[----:B------:R-:W-:Y:S01]  /*120a0*/  IMAD R25, R18, 0x8, R17 ;  /* 0x0000000812197824 */ /* 0x000fe200078e0211 */
[----:B------:R-:W-:Y:S01]  /*120b0*/  SHF.L.U32 R0, R22, 0x1f, RZ ;  /* 0x0000001f16007819 */ /* 0x000fe200000006ff */
[----:B------:R-:W-:Y:S03]  /*120c0*/  BSSY B0, `(.L_x_1774) ;  /* 0x0000003000007945 */ /* 0x000fe60003800000 */
[----:B------:R-:W0:Y:S02]  /*120d0*/  SYNCS.PHASECHK.TRANS64.TRYWAIT P0, [R25+URZ+0x28c40], R0 ;  /* 0x028c4000190075a7 */ /* 0x000e24000800017f */
[----:B0-----:R-:W-:Y:S05]  /*120e0*/  @!P0 BRA `(.L_x_1775) ;  /* 0x0000003000248947 */ /* 0x001fea0003800000 */
.L_x_1828:
[----:B------:R-:W-:Y:S05]  /*120f0*/  BSYNC B0 ;  /* 0x0000000000007941 */ /* 0x000fea0003800000 */
.L_x_1774:
[----:B------:R-:W-:Y:S01]  /*12100*/  SHF.R.S32.HI R37, RZ, 0x1f, R35 ;  /* 0x0000001fff257819 */ /* 0x000fe20000011423 */
[----:B------:R-:W1:Y:S01]  /*12110*/  S2R R6, SR_TID.X ;  /* 0x0000000000067919 */ /* 0x000e620000002100 */
[----:B------:R-:W-:Y:S01]  /*12120*/  ULDC.64 UR4, c[0x0][0x300] ;  /* 0x0000c00000047ab9 */ /* 0x000fe20000000a00 */
[----:B-----5:R-:W-:Y:S01]  /*12130*/  SHF.R.S32.HI R4, RZ, 0x1f, R34 ;  /* 0x0000001fff047819 */ /* 0x020fe20000011422 */
[----:B------:R-:W-:Y:S01]  /*12140*/  IMAD.WIDE.U32 R2, R35, UR4, RZ ;  /* 0x0000000423027c25 */ /* 0x000fe2000f8e00ff */
[----:B------:R-:W-:Y:S02]  /*12150*/  IADD3 R27, -R36, UR37, -R27 ;  /* 0x00000025241b7c10 */ /* 0x000fe4000fffe91b */
[----:B------:R-:W-:Y:S01]  /*12160*/  LOP3.LUT P2, RZ, R16, 0x2, RZ, 0xc0, !PT ;  /* 0x0000000210ff7812 */ /* 0x000fe2000784c0ff */
[----:B0-----:R-:W-:Y:S01]  /*12170*/  IMAD R0, R37, UR4, RZ ;  /* 0x0000000425007c24 */ /* 0x001fe2000f8e02ff */
[----:B------:R0:W-:Y:S03]  /*12180*/  STL [R1], R4 ;  /* 0x0000000401007387 */ /* 0x0001e60000100800 */
[----:B------:R-:W-:Y:S01]  /*12190*/  IMAD R5, R35, UR5, R0 ;  /* 0x0000000523057c24 */ /* 0x000fe2000f8e0200 */
[----:B------:R-:W-:-:S03]  /*121a0*/  ULDC.64 UR4, c[0x0][0x310] ;  /* 0x0000c40000047ab9 */ /* 0x000fc60000000a00 */
[----:B------:R-:W-:Y:S02]  /*121b0*/  IMAD.IADD R3, R3, 0x1, R5 ;  /* 0x0000000103037824 */ /* 0x000fe400078e0205 */
[----:B------:R-:W-:Y:S01]  /*121c0*/  IMAD R5, R4, UR4, RZ ;  /* 0x0000000404057c24 */ /* 0x000fe2000f8e02ff */
[----:B0-----:R-:W-:Y:S01]  /*121d0*/  LEA R4, R18, R31, 0xc ;  /* 0x0000001f12047211 */ /* 0x001fe200078e60ff */
        /* <DEDUP_REMOVED lines=10> */
[----:B------:R-:W-:Y:S01]  /*12280*/  UMOV UR4, 0xffffffff ;  /* 0xffffffff00047882 */ /* 0x000fe20000000000 */
[----:B-1----:R-:W-:Y:S02]  /*12290*/  IMAD.SHL.U32 R6, R6, 0x8, RZ ;  /* 0x0000000806067824 */ /* 0x002fe400078e00ff */
[----:B------:R-:W-:Y:S02]  /*122a0*/  LEA.HI.X R5, R2, UR5, R5, 0x1, P0 ;  /* 0x0000000502057c11 */ /* 0x000fe400080f0c05 */
[----:B------:R-:W-:Y:S02]  /*122b0*/  ISETP.GE.AND P0, PT, R27, 0x1, PT ;  /* 0x000000011b00780c */ /* 0x000fe40003f06270 */
[----:B------:R-:W-:Y:S01]  /*122c0*/  LOP3.LUT R6, R6, 0x38, RZ, 0xc0, !PT ;  /* 0x0000003806067812 */ /* 0x000fe200078ec0ff */
[----:B------:R-:W-:Y:S10]  /*122d0*/  BRA.DIV UR4, `(.L_x_1776) ;  /* 0x0000002e04bc7947 */ /* 0x000ff4000b800000 */
[----:B------:R-:W0:Y:S01]  /*122e0*/  SHFL.IDX PT, R14, R0, RZ, 0x181f ;  /* 0x00181fff000e7589 */ /* 0x000e2200000e0000 */
[----:B------:R-:W-:-:S03]  /*122f0*/  @P0 IMAD R7, R4, 0x2, R17 ;  /* 0x0000000204070824 */ /* 0x000fc600078e0211 */
[----:B------:R-:W1:Y:S01]  /*12300*/  SHFL.IDX PT, R2, R5, RZ, 0x181f ;  /* 0x00181fff05027589 */ /* 0x000e6200000e0000 */
[----:B0-----:R-:W-:-:S05]  /*12310*/  @P0 LEA R14, P1, R6, R14, 0x1 ;  /* 0x0000000e060e0211 */ /* 0x001fca00078208ff */
[----:B-1----:R-:W-:Y:S02]  /*12320*/  @P0 IMAD.X R3, RZ, RZ, R2, P1 ;  /* 0x000000ffff030224 */ /* 0x002fe400008e0602 */
[----:B------:R-:W-:Y:S02]  /*12330*/  @P0 IMAD.MOV.U32 R2, RZ, RZ, R14 ;  /* 0x000000ffff020224 */ /* 0x000fe400078e000e */
[----:B------:R-:W0:Y:S04]  /*12340*/  SHFL.IDX PT, R14, R0, 0x1, 0x181f ;  /* 0x00381f00000e7f89 */ /* 0x000e2800000e0000 */
[----:B------:R1:W-:Y:S01]  /*12350*/  @P0 LDGSTS.E.BYPASS.LTC128B.128 [R7+0x22400], desc[UR52][R2.64], !P2 ;  /* 0x2240000002070fae */ /* 0x0003e2000d101d74 */
[----:B------:R-:W-:-:S03]  /*12360*/  ISETP.GE.AND P0, PT, R27, 0x11, PT ;  /* 0x000000111b00780c */ /* 0x000fc60003f06270 */
[----:B-1----:R-:W1:Y:S10]  /*12370*/  SHFL.IDX PT, R2, R5, 0x1, 0x181f ;  /* 0x00381f0005027f89 */ /* 0x002e7400000e0000 */
[----:B------:R-:W-:-:S02]  /*12380*/  @P0 LEA R9, R4, R17, 0x1 ;  /* 0x0000001104090211 */ /* 0x000fc400078e08ff */
[----:B0-----:R-:W-:-:S05]  /*12390*/  @P0 LEA R14, P1, R6, R14, 0x1 ;  /* 0x0000000e060e0211 */ /* 0x001fca00078208ff */
[----:B-1----:R-:W-:Y:S02]  /*123a0*/  @P0 IMAD.X R3, RZ, RZ, R2, P1 ;  /* 0x000000ffff030224 */ /* 0x002fe400008e0602 */
[----:B------:R-:W-:Y:S02]  /*123b0*/  @P0 IMAD.MOV.U32 R2, RZ, RZ, R14 ;  /* 0x000000ffff020224 */ /* 0x000fe400078e000e */
[----:B------:R-:W0:Y:S04]  /*123c0*/  SHFL.IDX PT, R14, R0, 0x2, 0x181f ;  /* 0x00581f00000e7f89 */ /* 0x000e2800000e0000 */
[----:B------:R1:W-:Y:S01]  /*123d0*/  @P0 LDGSTS.E.BYPASS.LTC128B.128 [R9+0x22c00], desc[UR52][R2.64], !P2 ;  /* 0x22c0000002090fae */ /* 0x0003e2000d101d74 */
[----:B------:R-:W-:-:S03]  /*123e0*/  ISETP.GE.AND P0, PT, R27, 0x21, PT ;  /* 0x000000211b00780c */ /* 0x000fc60003f06270 */
[----:B-1----:R-:W1:Y:S10]  /*123f0*/  SHFL.IDX PT, R2, R5, 0x2, 0x181f ;  /* 0x00581f0005027f89 */ /* 0x002e7400000e0000 */
[----:B------:R-:W-:Y:S01]  /*12400*/  @P0 IMAD R7, R4, 0x2, R17 ;  /* 0x0000000204070824 */ /* 0x000fe200078e0211 */
[----:B------:R-:W2:Y:S01]  /*12410*/  SHFL.IDX PT, R5, R5, 0x3, 0x181f ;  /* 0x00781f0005057f89 */ /* 0x000ea200000e0000 */
[----:B0-----:R-:W-:-:S05]  /*12420*/  @P0 LEA R14, P1, R6, R14, 0x1 ;  /* 0x0000000e060e0211 */ /* 0x001fca00078208ff */
[----:B-1----:R-:W-:Y:S02]  /*12430*/  @P0 IMAD.X R3, RZ, RZ, R2, P1 ;  /* 0x000000ffff030224 */ /* 0x002fe400008e0602 */
[----:B------:R-:W-:Y:S02]  /*12440*/  @P0 IMAD.MOV.U32 R2, RZ, RZ, R14 ;  /* 0x000000ffff020224 */ /* 0x000fe400078e000e */
[----:B------:R0:W1:Y:S04]  /*12450*/  SHFL.IDX PT, R14, R0, 0x3, 0x181f ;  /* 0x00781f00000e7f89 */ /* 0x00006800000e0000 */
[----:B--2---:R0:W-:Y:S02]  /*12460*/  @P0 LDGSTS.E.BYPASS.LTC128B.128 [R7+0x23400], desc[UR52][R2.64], !P2 ;  /* 0x2340000002070fae */ /* 0x0041e4000d101d74 */
.L_x_1838:
[----:B------:R-:W-:-:S13]  /*12470*/  ISETP.GE.AND P0, PT, R27, 0x31, PT ;  /* 0x000000311b00780c */ /* 0x000fda0003f06270 */
[----:B01----:R-:W-:-:S05]  /*12480*/  @P0 LEA R2, P1, R6, R14, 0x1 ;  /* 0x0000000e06020211 */ /* 0x003fca00078208ff */
[----:B------:R-:W-:Y:S01]  /*12490*/  @P0 IMAD.X R3, RZ, RZ, R5, P1 ;  /* 0x000000ffff030224 */ /* 0x000fe200008e0605 */
[----:B------:R-:W-:-:S05]  /*124a0*/  @P0 LEA R5, R4, R17, 0x1 ;  /* 0x0000001104050211 */ /* 0x000fca00078e08ff */
[----:B------:R-:W-:Y:S01]  /*124b0*/  @!PT LDS RZ, [RZ] ;  /* 0x00000000fffff984 */ /* 0x000fe20000000800 */
[----:B------:R-:W-:Y:S01]  /*124c0*/  @!PT LDS RZ, [RZ] ;  /* 0x00000000fffff984 */ /* 0x000fe20000000800 */
[----:B------:R-:W-:Y:S01]  /*124d0*/  @!PT LDS RZ, [RZ] ;  /* 0x00000000fffff984 */ /* 0x000fe20000000800 */
[----:B------:R0:W-:Y:S01]  /*124e0*/  @P0 LDGSTS.E.BYPASS.LTC128B.128 [R5+0x23c00], desc[UR52][R2.64], !P2 ;  /* 0x23c0000002050fae */ /* 0x0001e2000d101d74 */
[----:B------:R-:W-:Y:S01]  /*124f0*/  PLOP3.LUT P0, PT, PT, PT, PT, 0x80, 0x0 ;  /* 0x000000000000781c */ /* 0x000fe20003f0f070 */
[----:B------:R-:W-:-:S12]  /*12500*/  NOP ;  /* 0x0000000000007918 */ /* 0x000fd80000000000 */
.L_x_1777:
        /* <DEDUP_REMOVED lines=11> */
.L_x_1778:
[----:B------:R-:W-:Y:S01]  /*125c0*/  VIADD R0, R17, 0x20400 ;  /* 0x0002040011007836 */ /* 0x000fe20000000000 */
[----:B------:R1:W-:Y:S06]  /*125d0*/  SYNCS.ARRIVE.TRANS64.A1T0 RZ, [R25+URZ+0x28c30], RZ ;  /* 0x028c30ff19ff79a7 */ /* 0x0003ec000810003f */
[----:B------:R-:W-:Y:S05]  /*125e0*/  WARPSYNC.ALL ;  /* 0x0000000000007948 */ /* 0x000fea0003800000 */
[----:B------:R-:W-:Y:S01]  /*125f0*/  BAR.SYNC.DEFER_BLOCKING 0x8, 0x100 ;  /* 0x0204000000007b1d */ /* 0x000fe20000010000 */
[----:B------:R-:W-:-:S05]  /*12600*/  LOP3.LUT P0, RZ, R0, 0x3ff, RZ, 0xc0, !PT ;  /* 0x000003ff00ff7812 */ /* 0x000fca000780c0ff */
[----:B------:R-:W-:Y:S08]  /*12610*/  BSSY B6, `(.L_x_1779) ;  /* 0x0000012000067945 */ /* 0x000ff00003800000 */
        /* <DEDUP_REMOVED lines=17> */
.L_x_1780:
[----:B------:R-:W-:Y:S05]  /*12730*/  BSYNC B6 ;  /* 0x0000000000067941 */ /* 0x000fea0003800000 */
.L_x_1779:
[----:B------:R2:W5:Y:S01]  /*12740*/  LDL R8, [R1+0x8] ;  /* 0x0000080001087983 */ /* 0x0005620000100800 */
[----:B------:R-:W-:Y:S01]  /*12750*/  UISETP.NE.AND UP0, UPT, UR49, URZ, UPT ;  /* 0x0000003f3100728c */ /* 0x000fe2000bf05270 */
[----:B0-----:R-:W0:Y:S01]  /*12760*/  S2R R2, SR_TID.X ;  /* 0x0000000000027919 */ /* 0x001e220000002100 */
[----:B------:R-:W-:Y:S01]  /*12770*/  R2UR UR6, R23 ;  /* 0x00000000170672ca */ /* 0x000fe200000e0000 */
[----:B------:R-:W-:-:S03]  /*12780*/  ULDC.64 UR8, c[0x0][0x2d8] ;  /* 0x0000b60000087ab9 */ /* 0x000fc60000000a00 */
[----:B------:R-:W-:Y:S02]  /*12790*/  PLOP3.LUT P0, PT, PT, PT, UP0, 0x80, 0x0 ;  /* 0x000000000000781c */ /* 0x000fe40003f0f008 */
[----:B------:R-:W-:-:S03]  /*127a0*/  LOP3.LUT P5, RZ, R16, 0x1000, RZ, 0xc0, !PT ;  /* 0x0000100010ff7812 */ /* 0x000fc600078ac0ff */
[----:B------:R-:W-:Y:S01]  /*127b0*/  @UP0 ULDC UR4, c[0x0][0x44c] ;  /* 0x0001130000040ab9 */ /* 0x000fe20000000800 */
[----:B0-----:R-:W-:-:S04]  /*127c0*/  SHF.L.U32 R2, R2, 0x4, RZ ;  /* 0x0000000402027819 */ /* 0x001fc800000006ff */
[----:B------:R-:W-:-:S05]  /*127d0*/  LOP3.LUT R2, R36, 0x70, R2, 0xf8, !PT ;  /* 0x0000007024027812 */ /* 0x000fca00078ef802 */
[----:B------:R-:W-:-:S04]  /*127e0*/  VIADD R0, R2, UR43 ;  /* 0x0000002b02007c36 */ /* 0x000fc80008000000 */
[----:B------:R-:W-:Y:S01]  /*127f0*/  @P0 IMAD.HI.U32 R3, R0, UR4, RZ ;  /* 0x0000000400030c27 */ /* 0x000fe2000f8e00ff */
[----:B------:R-:W-:Y:S01]  /*12800*/  PLOP3.LUT P0, PT, PT, PT, UP0, 0x80, 0x0 ;  /* 0x000000000000781c */ /* 0x000fe20003f0f008 */
[----:B------:R-:W-:Y:S01]  /*12810*/  @UP0 ULDC UR4, c[0x0][0x450] ;  /* 0x0001140000040ab9 */ /* 0x000fe20000000800 */
[----:B------:R-:W-:Y:S01]  /*12820*/  R2UR UR7, R19 ;  /* 0x00000000130772ca */ /* 0x000fe200000e0000 */
[----:B------:R-:W-:Y:S01]  /*12830*/  IMAD.MOV.U32 R2, RZ, RZ, R0 ;  /* 0x000000ffff027224 */ /* 0x000fe200078e0000 */
[----:B------:R-:W-:-:S09]  /*12840*/  UIMAD UR6, UR6, UR8, URZ ;  /* 0x00000008060672a4 */ /* 0x000fd2000f8e023f */
[----:B------:R-:W-:Y:S02]  /*12850*/  @P0 SHF.R.U32.HI R2, RZ, UR4, R3 ;  /* 0x00000004ff020c19 */ /* 0x000fe40008011603 */
[----:B------:R-:W-:Y:S01]  /*12860*/  R2UR UR4, R19 ;  /* 0x00000000130472ca */ /* 0x000fe200000e0000 */
[----:B------:R-:W-:Y:S01]  /*12870*/  UIMAD UR7, UR7, UR9, UR6 ;  /* 0x00000009070772a4 */ /* 0x000fe2000f8e0206 */
[----:B------:R-:W0:Y:S01]  /*12880*/  S2R R10, SR_TID.X ;  /* 0x00000000000a7919 */ /* 0x000e220000002100 */
[----:B------:R-:W-:Y:S01]  /*12890*/  USHF.R.S32.HI UR6, URZ, 0x1f, UR42 ;  /* 0x0000001f3f067899 */ /* 0x000fe2000801142a */
[----:B------:R-:W-:-:S09]  /*128a0*/  IMAD.MOV R5, RZ, RZ, -R2 ;  /* 0x000000ffff057224 */ /* 0x000fd200078e0a02 */
[----:B------:R-:W-:-:S03]  /*128b0*/  UIMAD.WIDE.U32 UR4, UR4, UR8, URZ ;  /* 0x00000008040472a5 */ /* 0x000fc6000f8e003f */
[----:B------:R-:W-:Y:S01]  /*128c0*/  ULDC.64 UR8, c[0x0][0x2e0] ;  /* 0x0000b80000087ab9 */ /* 0x000fe20000000a00 */
[----:B------:R-:W-:Y:S02]  /*128d0*/  UIADD3 UR5, UR5, UR7, URZ ;  /* 0x0000000705057290 */ /* 0x000fe4000fffe03f */
[----:B------:R-:W-:Y:S01]  /*128e0*/  UIMAD UR6, UR6, UR8, URZ ;  /* 0x00000008060672a4 */ /* 0x000fe2000f8e023f */
[----:B------:R-:W-:Y:S01]  /*128f0*/  ULDC UR7, c[0x0][0x448] ;  /* 0x0001120000077ab9 */ /* 0x000fe20000000800 */
[----:B------:R-:W-:Y:S01]  /*12900*/  UIMAD.WIDE.U32 UR4, UR42, UR8, UR4 ;  /* 0x000000082a0472a5 */ /* 0x000fe2000f8e0004 */
[----:B------:R-:W-:Y:S01]  /*12910*/  IMAD R5, R5, UR7, R0 ;  /* 0x0000000705057c24 */ /* 0x000fe2000f8e0200 */
[----:B------:R-:W-:Y:S01]  /*12920*/  UIMAD UR6, UR42, UR9, UR6 ;  /* 0x000000092a0672a4 */ /* 0x000fe2000f8e0206 */
[----:B------:R-:W-:Y:S02]  /*12930*/  SHF.R.S32.HI R0, RZ, 0x1f, R2 ;  /* 0x0000001fff007819 */ /* 0x000fe40000011402 */
[----:B------:R-:W-:Y:S01]  /*12940*/  ULDC.64 UR8, c[0x0][0x2d0] ;  /* 0x0000b40000087ab9 */ /* 0x000fe20000000a00 */
[----:B------:R-:W-:Y:S01]  /*12950*/  UIADD3 UR5, UR5, UR6, URZ ;  /* 0x0000000605057290 */ /* 0x000fe2000fffe03f */
[----:B------:R-:W-:-:S02]  /*12960*/  IMAD.U32 R9, RZ, RZ, UR8 ;  /* 0x00000008ff097e24 */ /* 0x000fc4000f8e00ff */
[----:B------:R-:W-:Y:S01]  /*12970*/  IMAD R3, R0, UR8, RZ ;  /* 0x0000000800037c24 */ /* 0x000fe2000f8e02ff */
[----:B------:R-:W-:-:S03]  /*12980*/  SHF.R.S32.HI R0, RZ, 0x1f, R5 ;  /* 0x0000001fff007819 */ /* 0x000fc60000011405 */
[C---:B------:R-:W-:Y:S02]  /*12990*/  IMAD R7, R2.reuse, UR9, R3 ;  /* 0x0000000902077c24 */ /* 0x040fe4000f8e0203 */
[----:B------:R-:W-:Y:S01]  /*129a0*/  IMAD.WIDE.U32 R2, R2, R9, UR4 ;  /* 0x0000000402027e25 */ /* 0x000fe2000f8e0009 */
[----:B------:R-:W-:-:S03]  /*129b0*/  ULDC.64 UR4, c[0x0][0x2c8] ;  /* 0x0000b20000047ab9 */ /* 0x000fc60000000a00 */
[----:B------:R-:W-:Y:S02]  /*129c0*/  IMAD.IADD R3, R3, 0x1, R7 ;  /* 0x0000000103037824 */ /* 0x000fe400078e0207 */
[----:B------:R-:W-:Y:S02]  /*129d0*/  IMAD R0, R0, UR4, RZ ;  /* 0x0000000400007c24 */ /* 0x000fe4000f8e02ff */
[----:B------:R-:W-:-:S04]  /*129e0*/  IMAD.WIDE.U32 R2, R5, UR4, R2 ;  /* 0x0000000405027c25 */ /* 0x000fc8000f8e0002 */
[----:B------:R-:W-:Y:S01]  /*129f0*/  IMAD R7, R5, UR5, R0 ;  /* 0x0000000505077c24 */ /* 0x000fe2000f8e0200 */
[----:B------:R-:W-:Y:S02]  /*12a00*/  ULDC.64 UR4, c[0x0][0x280] ;  /* 0x0000a00000047ab9 */ /* 0x000fe40000000a00 */
[----:B------:R-:W-:Y:S02]  /*12a10*/  LEA R0, P0, R2, UR4, 0x1 ;  /* 0x0000000402007c11 */ /* 0x000fe4000f8008ff */
[----:B------:R-:W-:Y:S01]  /*12a20*/  IADD3 R5, R3, R7, RZ ;  /* 0x0000000703057210 */ /* 0x000fe20007ffe0ff */
[----:B0-----:R-:W-:Y:S01]  /*12a30*/  IMAD.SHL.U32 R10, R10, 0x8, RZ ;  /* 0x000000080a0a7824 */ /* 0x001fe200078e00ff */
[----:B------:R-:W-:Y:S02]  /*12a40*/  UMOV UR4, 0xffffffff ;  /* 0xffffffff00047882 */ /* 0x000fe40000000000 */
[----:B------:R-:W-:Y:S02]  /*12a50*/  LEA.HI.X R5, R2, UR5, R5, 0x1, P0 ;  /* 0x0000000502057c11 */ /* 0x000fe400080f0c05 */
[----:B------:R-:W-:Y:S01]  /*12a60*/  LOP3.LUT R10, R10, 0x38, RZ, 0xc0, !PT ;  /* 0x000000380a0a7812 */ /* 0x000fe200078ec0ff */
[----:B--2---:R-:W-:Y:S06]  /*12a70*/  BRA.DIV UR4, `(.L_x_1781) ;  /* 0x0000002a04fc7947 */ /* 0x004fec000b800000 */
[----:B------:R-:W0:Y:S01]  /*12a80*/  SHFL.IDX PT, R14, R0, RZ, 0x181f ;  /* 0x00181fff000e7589 */ /* 0x000e2200000e0000 */
[----:B------:R-:W-:-:S03]  /*12a90*/  VIADD R4, R36, UR43 ;  /* 0x0000002b24047c36 */ /* 0x000fc60008000000 */
[----:B------:R-:W2:Y:S01]  /*12aa0*/  SHFL.IDX PT, R2, R5, RZ, 0x181f ;  /* 0x00181fff05027589 */ /* 0x000ea200000e0000 */
[C---:B------:R-:W-:Y:S01]  /*12ab0*/  VIADD R6, R4.reuse, 0x10 ;  /* 0x0000001004067836 */ /* 0x040fe20000000000 */
[----:B------:R-:W-:-:S13]  /*12ac0*/  ISETP.GE.AND P0, PT, R4, UR36, PT ;  /* 0x0000002404007c0c */ /* 0x000fda000bf06270 */
[----:B0-----:R-:W-:-:S05]  /*12ad0*/  @!P0 LEA R14, P1, R10, R14, 0x1 ;  /* 0x0000000e0a0e8211 */ /* 0x001fca00078208ff */
[----:B--2---:R-:W-:Y:S02]  /*12ae0*/  @!P0 IMAD.X R3, RZ, RZ, R2, P1 ;  /* 0x000000ffff038224 */ /* 0x004fe400008e0602 */
[----:B------:R-:W-:Y:S02]  /*12af0*/  @!P0 IMAD.MOV.U32 R2, RZ, RZ, R14 ;  /* 0x000000ffff028224 */ /* 0x000fe400078e000e */
[----:B------:R-:W0:Y:S04]  /*12b00*/  SHFL.IDX PT, R14, R0, 0x1, 0x181f ;  /* 0x00381f00000e7f89 */ /* 0x000e2800000e0000 */
[----:B-----5:R2:W-:Y:S01]  /*12b10*/  @!P0 LDGSTS.E.BYPASS.LTC128B.128 [R8+0x20400], desc[UR52][R2.64], !P5 ;  /* 0x2040000002088fae */ /* 0x0205e2000e901d74 */
[----:B------:R-:W-:Y:S01]  /*12b20*/  ISETP.GE.AND P0, PT, R6, UR36, PT ;  /* 0x0000002406007c0c */ /* 0x000fe2000bf06270 */
[----:B------:R-:W-:-:S02]  /*12b30*/  VIADD R6, R4, 0x20 ;  /* 0x0000002004067836 */ /* 0x000fc40000000000 */
[----:B--2---:R-:W2:Y:S10]  /*12b40*/  SHFL.IDX PT, R2, R5, 0x1, 0x181f ;  /* 0x00381f0005027f89 */ /* 0x004eb400000e0000 */
[----:B0-----:R-:W-:-:S04]  /*12b50*/  @!P0 LEA R14, P1, R10, R14, 0x1 ;  /* 0x0000000e0a0e8211 */ /* 0x001fc800078208ff */
[----:B--2---:R-:W-:Y:S01]  /*12b60*/  @!P0 IADD3.X R3, RZ, R2, RZ, P1, !PT ;  /* 0x00000002ff038210 */ /* 0x004fe20000ffe4ff */
[----:B------:R-:W-:Y:S02]  /*12b70*/  @!P0 IMAD.MOV.U32 R2, RZ, RZ, R14 ;  /* 0x000000ffff028224 */ /* 0x000fe400078e000e */
[----:B------:R-:W0:Y:S04]  /*12b80*/  SHFL.IDX PT, R14, R0, 0x2, 0x181f ;  /* 0x00581f00000e7f89 */ /* 0x000e2800000e0000 */
[----:B------:R2:W-:Y:S01]  /*12b90*/  @!P0 LDGSTS.E.BYPASS.LTC128B.128 [R8+0x20c00], desc[UR52][R2.64], !P5 ;  /* 0x20c0000002088fae */ /* 0x0005e2000e901d74 */
[----:B------:R-:W-:-:S03]  /*12ba0*/  ISETP.GE.AND P0, PT, R6, UR36, PT ;  /* 0x0000002406007c0c */ /* 0x000fc6000bf06270 */
[----:B--2---:R-:W2:Y:S04]  /*12bb0*/  SHFL.IDX PT, R2, R5, 0x2, 0x181f ;  /* 0x00581f0005027f89 */ /* 0x004ea800000e0000 */
[----:B------:R-:W3:Y:S06]  /*12bc0*/  SHFL.IDX PT, R5, R5, 0x3, 0x181f ;  /* 0x00781f0005057f89 */ /* 0x000eec00000e0000 */
[----:B0-----:R-:W-:-:S05]  /*12bd0*/  @!P0 LEA R14, P1, R10, R14, 0x1 ;  /* 0x0000000e0a0e8211 */ /* 0x001fca00078208ff */
[----:B--2---:R-:W-:Y:S02]  /*12be0*/  @!P0 IMAD.X R3, RZ, RZ, R2, P1 ;  /* 0x000000ffff038224 */ /* 0x004fe400008e0602 */
[----:B------:R-:W-:Y:S02]  /*12bf0*/  @!P0 IMAD.MOV.U32 R2, RZ, RZ, R14 ;  /* 0x000000ffff028224 */ /* 0x000fe400078e000e */
[----:B------:R0:W2:Y:S04]  /*12c00*/  SHFL.IDX PT, R14, R0, 0x3, 0x181f ;  /* 0x00781f00000e7f89 */ /* 0x0000a800000e0000 */
[----:B---3--:R0:W-:Y:S02]  /*12c10*/  @!P0 LDGSTS.E.BYPASS.LTC128B.128 [R8+0x21400], desc[UR52][R2.64], !P5 ;  /* 0x2140000002088fae */ /* 0x0081e4000e901d74 */
.L_x_1847:
[----:B------:R-:W-:-:S05]  /*12c20*/  VIADD R4, R4, 0x30 ;  /* 0x0000003004047836 */ /* 0x000fca0000000000 */
[----:B------:R-:W-:-:S13]  /*12c30*/  ISETP.GE.AND P0, PT, R4, UR36, PT ;  /* 0x0000002404007c0c */ /* 0x000fda000bf06270 */
[----:B0-2---:R-:W-:-:S04]  /*12c40*/  @!P0 LEA R2, P1, R10, R14, 0x1 ;  /* 0x0000000e0a028211 */ /* 0x005fc800078208ff */
[----:B------:R-:W-:-:S05]  /*12c50*/  @!P0 IADD3.X R3, RZ, R5, RZ, P1, !PT ;  /* 0x00000005ff038210 */ /* 0x000fca0000ffe4ff */
[----:B------:R-:W-:Y:S01]  /*12c60*/  @!PT LDS RZ, [RZ] ;  /* 0x00000000fffff984 */ /* 0x000fe20000000800 */
[----:B------:R-:W-:Y:S01]  /*12c70*/  @!PT LDS RZ, [RZ] ;  /* 0x00000000fffff984 */ /* 0x000fe20000000800 */
[----:B------:R-:W-:Y:S01]  /*12c80*/  @!PT LDS RZ, [RZ] ;  /* 0x00000000fffff984 */ /* 0x000fe20000000800 */
[----:B------:R0:W-:Y:S01]  /*12c90*/  @!P0 LDGSTS.E.BYPASS.LTC128B.128 [R8+0x21c00], desc[UR52][R2.64], !P5 ;  /* 0x21c0000002088fae */ /* 0x0001e2000e901d74 */
[----:B------:R-:W-:Y:S01]  /*12ca0*/  PLOP3.LUT P0, PT, PT, PT, PT, 0x80, 0x0 ;  /* 0x000000000000781c */ /* 0x000fe20003f0f070 */
[----:B------:R-:W-:-:S12]  /*12cb0*/  NOP ;  /* 0x0000000000007918 */ /* 0x000fd80000000000 */
.L_x_1782:
        /* <DEDUP_REMOVED lines=17> */
[----:B0-2---:R-:W-:Y:S05]  /*12dd0*/  @!P0 BRA `(.L_x_1784) ;  /* 0x0000002c003c8947 */ /* 0x005fea0003800000 */
.L_x_1848:
[----:B------:R-:W-:Y:S05]  /*12de0*/  BSYNC B0 ;  /* 0x0000000000007941 */ /* 0x000fea0003800000 */
.L_x_1783:
[----:B------:R-:W-:-:S05]  /*12df0*/  IMAD.U32 R2, RZ, RZ, UR47 ;  /* 0x0000002fff027e24 */ /* 0x000fca000f8e00ff */
[----:B------:R-:W-:-:S13]  /*12e00*/  ISETP.NE.AND P0, PT, R2, 0x3, PT ;  /* 0x000000030200780c */ /* 0x000fda0003f05270 */
[----:B------:R-:W-:Y:S05]  /*12e10*/  @!P0 BRA `(.L_x_1785) ;  /* 0x0000000000048947 */ /* 0x000fea0003800000 */
[----:B------:R-:W-:Y:S01]  /*12e20*/  BPT.TRAP 0x1 ;  /* 0x000000040000795c */ /* 0x000fe20000300000 */
.L_x_1785:
[----:B0-----:R-:W-:Y:S01]  /*12e30*/  SHF.L.U32 R0, R22, 0x1f, RZ ;  /* 0x0000001f16007819 */ /* 0x001fe200000006ff */
[----:B------:R-:W-:Y:S03]  /*12e40*/  BSSY B0, `(.L_x_1786) ;  /* 0x0000003000007945 */ /* 0x000fe60003800000 */
[----:B------:R-:W0:Y:S02]  /*12e50*/  SYNCS.PHASECHK.TRANS64.TRYWAIT P0, [R25+URZ+0x28c60], R0 ;  /* 0x028c6000190075a7 */ /* 0x000e24000800017f */
[----:B0-----:R-:W-:Y:S05]  /*12e60*/  @!P0 BRA `(.L_x_1787) ;  /* 0x0000002c002c8947 */ /* 0x001fea0003800000 */
.L_x_1849:
[----:B------:R-:W-:Y:S05]  /*12e70*/  BSYNC B0 ;  /* 0x0000000000007941 */ /* 0x000fea0003800000 */
.L_x_1786:
[----:B------:R-:W2:Y:S01]  /*12e80*/  LDL.LU R4, [R1] ;  /* 0x0000000001047983 */ /* 0x000ea20000300800 */
[----:B------:R-:W-:Y:S01]  /*12e90*/  ULDC.64 UR4, c[0x0][0x328] ;  /* 0x0000ca0000047ab9 */ /* 0x000fe20000000a00 */
[----:B------:R-:W-:Y:S01]  /*12ea0*/  LOP3.LUT R16, R16, 0xfffff7ff, RZ, 0xc0, !PT ;  /* 0xfffff7ff10107812 */ /* 0x000fe200078ec0ff */
[----:B0-----:R-:W-:Y:S02]  /*12eb0*/  IMAD R0, R37, UR4, RZ ;  /* 0x0000000425007c24 */ /* 0x001fe4000f8e02ff */
[----:B------:R-:W-:-:S04]  /*12ec0*/  IMAD.WIDE.U32 R2, R35, UR4, RZ ;  /* 0x0000000423027c25 */ /* 0x000fc8000f8e00ff */
[----:B------:R-:W-:Y:S01]  /*12ed0*/  IMAD R5, R35, UR5, R0 ;  /* 0x0000000523057c24 */ /* 0x000fe2000f8e0200 */
[----:B------:R-:W-:-:S03]  /*12ee0*/  ULDC.64 UR4, c[0x0][0x338] ;  /* 0x0000ce0000047ab9 */ /* 0x000fc60000000a00 */
[----:B------:R-:W-:Y:S02]  /*12ef0*/  IMAD.IADD R3, R3, 0x1, R5 ;  /* 0x0000000103037824 */ /* 0x000fe400078e0205 */
[----:B------:R-:W-:-:S04]  /*12f00*/  IMAD.WIDE.U32 R2, R34, UR4, R2 ;  /* 0x0000000422027c25 */ /* 0x000fc8000f8e0002 */
[----:B--2---:R-:W-:Y:S01]  /*12f10*/  IMAD R5, R4, UR4, RZ ;  /* 0x0000000404057c24 */ /* 0x004fe2000f8e02ff */
[----:B------:R-:W-:-:S03]  /*12f20*/  PRMT R4, R32, 0x8880, RZ ;  /* 0x0000888020047816 */ /* 0x000fc600000000ff */
[----:B------:R-:W-:Y:S01]  /*12f30*/  IMAD R5, R34, UR5, R5 ;  /* 0x0000000522057c24 */ /* 0x000fe2000f8e0205 */
[----:B------:R-:W-:Y:S02]  /*12f40*/  ULDC.64 UR4, c[0x0][0x330] ;  /* 0x0000cc0000047ab9 */ /* 0x000fe40000000a00 */
[----:B------:R-:W-:Y:S02]  /*12f50*/  IMAD R0, R23, UR4, RZ ;  /* 0x0000000417007c24 */ /* 0x000fe4000f8e02ff */
[----:B------:R-:W-:Y:S02]  /*12f60*/  IMAD.IADD R3, R3, 0x1, R5 ;  /* 0x0000000103037824 */ /* 0x000fe400078e0205 */
[C---:B------:R-:W-:Y:S02]  /*12f70*/  IMAD R7, R19.reuse, UR5, R0 ;  /* 0x0000000513077c24 */ /* 0x040fe4000f8e0200 */
[----:B------:R-:W-:Y:S01]  /*12f80*/  IMAD.WIDE.U32 R2, R19, UR4, R2 ;  /* 0x0000000413027c25 */ /* 0x000fe2000f8e0002 */
[----:B------:R-:W-:-:S03]  /*12f90*/  ULDC.64 UR4, c[0x0][0x318] ;  /* 0x0000c60000047ab9 */ /* 0x000fc60000000a00 */
[----:B------:R-:W-:Y:S01]  /*12fa0*/  IMAD R5, R18, 0x8000, R31 ;  /* 0x0000800012057824 */ /* 0x000fe200078e021f */
[----:B------:R-:W-:Y:S02]  /*12fb0*/  IADD3 R7, R3, R7, RZ ;  /* 0x0000000703077210 */ /* 0x000fe40007ffe0ff */
[----:B------:R-:W-:Y:S01]  /*12fc0*/  LEA R6, P0, R2, UR4, 0x1 ;  /* 0x0000000402067c11 */ /* 0x000fe2000f8008ff */
[----:B------:R-:W-:-:S03]  /*12fd0*/  UMOV UR4, 0xffffffff ;  /* 0xffffffff00047882 */ /* 0x000fc60000000000 */
[----:B------:R-:W-:Y:S02]  /*12fe0*/  LEA.HI.X R7, R2, UR5, R7, 0x1, P0 ;  /* 0x0000000502077c11 */ /* 0x000fe400080f0c07 */
[----:B------:R-:W-:-:S13]  /*12ff0*/  ISETP.GT.AND P0, PT, R4, -0x1, PT ;  /* 0xffffffff0400780c */ /* 0x000fda0003f04270 */
[----:B------:R-:W-:Y:S01]  /*13000*/  @P0 LOP3.LUT R16, R16, 0x800, RZ, 0xfc, !PT ;  /* 0x0000080010100812 */ /* 0x000fe200078efcff */
[----:B------:R-:W-:Y:S06]  /*13010*/  BRA.DIV UR4, `(.L_x_1788) ;  /* 0x0000002a04d47947 */ /* 0x000fec000b800000 */
[----:B------:R-:W0:Y:S01]  /*13020*/  S2R R2, SR_TID.X ;  /* 0x0000000000027919 */ /* 0x000e220000002100 */
[C---:B------:R-:W-:Y:S01]  /*13030*/  LOP3.LUT P1, RZ, R32.reuse, 0x1, RZ, 0xc0, !PT ;  /* 0x0000000120ff7812 */ /* 0x040fe2000782c0ff */
[----:B------:R-:W-:Y:S01]  /*13040*/  IMAD R5, R5, 0x2, R17 ;  /* 0x0000000205057824 */ /* 0x000fe200078e0211 */
[C---:B------:R-:W-:Y:S01]  /*13050*/  LOP3.LUT P5, RZ, R32.reuse, 0x2, RZ, 0xc0, !PT ;  /* 0x0000000220ff7812 */ /* 0x040fe200078ac0ff */
[----:B------:R-:W2:Y:S01]  /*13060*/  SHFL.IDX PT, R14, R6, RZ, 0x181f ;  /* 0x00181fff060e7589 */ /* 0x000ea200000e0000 */
[C---:B------:R-:W-:Y:S02]  /*13070*/  LOP3.LUT P4, RZ, R32.reuse, 0x4, RZ, 0xc0, !PT ;  /* 0x0000000420ff7812 */ /* 0x040fe4000788c0ff */
[C---:B------:R-:W-:Y:S01]  /*13080*/  LOP3.LUT P3, RZ, R32.reuse, 0x8, RZ, 0xc0, !PT ;  /* 0x0000000820ff7812 */ /* 0x040fe2000786c0ff */
[----:B------:R-:W3:Y:S01]  /*13090*/  SHFL.IDX PT, R3, R7, RZ, 0x181f ;  /* 0x00181fff07037589 */ /* 0x000ee200000e0000 */
[----:B------:R-:W-:Y:S02]  /*130a0*/  LOP3.LUT P2, RZ, R32, 0x10, RZ, 0xc0, !PT ;  /* 0x0000001020ff7812 */ /* 0x000fe4000784c0ff */
[----:B------:R-:W-:Y:S01]  /*130b0*/  LOP3.LUT R16, R16, 0xfffffdff, RZ, 0xc0, !PT ;  /* 0xfffffdff10107812 */ /* 0x000fe200078ec0ff */
[----:B------:R-:W-:Y:S03]  /*130c0*/  SHFL.IDX PT, R8, R7, 0x2, 0x181f ;  /* 0x00581f0007087f89 */ /* 0x000fe600000e0000 */
[----:B------:R-:W-:Y:S01]  /*130d0*/  @P1 LOP3.LUT R16, R16, 0x200, RZ, 0xfc, !PT ;  /* 0x0000020010101812 */ /* 0x000fe200078efcff */
[----:B0-----:R-:W-:-:S05]  /*130e0*/  IMAD.SHL.U32 R2, R2, 0x8, RZ ;  /* 0x0000000802027824 */ /* 0x001fca00078e00ff */
[----:B------:R-:W-:-:S05]  /*130f0*/  LOP3.LUT R2, R2, 0x38, RZ, 0xc0, !PT ;  /* 0x0000003802027812 */ /* 0x000fca00078ec0ff */
[----:B------:R-:W-:-:S05]  /*13100*/  IMAD.SHL.U32 R0, R2, 0x2, RZ ;  /* 0x0000000202007824 */ /* 0x000fca00078e00ff */
[----:B--2---:R-:W-:Y:S02]  /*13110*/  IADD3 R2, P0, R14, R0, RZ ;  /* 0x000000000e027210 */ /* 0x004fe40007f1e0ff */
[----:B------:R-:W0:Y:S03]  /*13120*/  SHFL.IDX PT, R14, R6, 0x1, 0x181f ;  /* 0x00381f00060e7f89 */ /* 0x000e2600000e0000 */
[----:B---3--:R-:W-:Y:S01]  /*13130*/  IMAD.X R3, RZ, RZ, R3, P0 ;  /* 0x000000ffff037224 */ /* 0x008fe200000e0603 */
[----:B------:R-:W-:Y:S02]  /*13140*/  ISETP.LT.OR P0, PT, R27, 0x1, !P1 ;  /* 0x000000011b00780c */ /* 0x000fe40004f01670 */
[----:B------:R-:W-:-:S11]  /*13150*/  LOP3.LUT P1, RZ, R32, 0x20, RZ, 0xc0, !PT ;  /* 0x0000002020ff7812 */ /* 0x000fd6000782c0ff */
        /* <DEDUP_REMOVED lines=14> */
[----:B------:R-:W-:-:S04]  /*13240*/  ISETP.GT.AND P6, PT, R4, -0x1, PT ;  /* 0xffffffff0400780c */ /* 0x000fc80003fc4270 */
[----:B------:R-:W-:-:S13]  /*13250*/  ISETP.LT.OR P6, PT, R27, 0x1, P6 ;  /* 0x000000011b00780c */ /* 0x000fda00037c1670 */
[----:B------:R2:W-:Y:S04]  /*13260*/  LDGSTS.E.BYPASS.LTC128B.128 [R5+0xe400], desc[UR52][R2.64+0x380], !P6 ;  /* 0x0e40038002057fae */ /* 0x0005e8000f101d74 */
[----:B--2---:R-:W2:Y:S01]  /*13270*/  SHFL.IDX PT, R3, R7, 0x1, 0x181f ;  /* 0x00381f0007037f89 */ /* 0x004ea200000e0000 */
[----:B0-----:R-:W-:-:S03]  /*13280*/  IADD3 R2, P6, R14, R0, RZ ;  /* 0x000000000e027210 */ /* 0x001fc60007fde0ff */
[----:B------:R-:W0:Y:S04]  /*13290*/  SHFL.IDX PT, R14, R6, 0x2, 0x181f ;  /* 0x00581f00060e7f89 */ /* 0x000e2800000e0000 */
[----:B------:R-:W3:Y:S01]  /*132a0*/  SHFL.IDX PT, R7, R7, 0x3, 0x181f ;  /* 0x00781f0007077f89 */ /* 0x000ee200000e0000 */
[----:B--2---:R-:W-:Y:S02]  /*132b0*/  IADD3.X R3, RZ, R3, RZ, P6, !PT ;  /* 0x00000003ff037210 */ /* 0x004fe400037fe4ff */
[----:B------:R-:W-:-:S04]  /*132c0*/  LOP3.LUT P6, RZ, R16, 0x200, RZ, 0xc0, !PT ;  /* 0x0000020010ff7812 */ /* 0x000fc800078cc0ff */
        /* <DEDUP_REMOVED lines=14> */
[----:B------:R-:W-:-:S04]  /*133b0*/  ISETP.GT.AND P6, PT, R4, -0x1, PT ;  /* 0xffffffff0400780c */ /* 0x000fc80003fc4270 */
[----:B------:R-:W-:-:S13]  /*133c0*/  ISETP.LT.OR P6, PT, R27, 0x11, P6 ;  /* 0x000000111b00780c */ /* 0x000fda00037c1670 */
[----:B------:R0:W-:Y:S02]  /*133d0*/  LDGSTS.E.BYPASS.LTC128B.128 [R5+0xec00], desc[UR52][R2.64+0x380], !P6 ;  /* 0x0ec0038002057fae */ /* 0x0001e4000f101d74 */
[----:B0-----:R-:W-:Y:S02]  /*133e0*/  IADD3 R2, P6, R14, R0, RZ ;  /* 0x000000000e027210 */ /* 0x001fe40007fde0ff */
[----:B------:R0:W2:Y:S03]  /*133f0*/  SHFL.IDX PT, R14, R6, 0x3, 0x181f ;  /* 0x00781f00060e7f89 */ /* 0x0000a600000e0000 */
[----:B------:R-:W-:Y:S01]  /*13400*/  IMAD.X R3, RZ, RZ, R8, P6 ;  /* 0x000000ffff037224 */ /* 0x000fe200030e0608 */
[----:B------:R-:W-:-:S04]  /*13410*/  LOP3.LUT P6, RZ, R16, 0x200, RZ, 0xc0, !PT ;  /* 0x0000020010ff7812 */ /* 0x000fc800078cc0ff */
        /* <DEDUP_REMOVED lines=14> */
[----:B------:R-:W-:-:S04]  /*13500*/  ISETP.GT.AND P6, PT, R4, -0x1, PT ;  /* 0xffffffff0400780c */ /* 0x000fc80003fc4270 */
[----:B------:R-:W-:-:S13]  /*13510*/  ISETP.LT.OR P6, PT, R27, 0x21, P6 ;  /* 0x000000211b00780c */ /* 0x000fda00037c1670 */
[----:B--23--:R0:W-:Y:S02]  /*13520*/  LDGSTS.E.BYPASS.LTC128B.128 [R5+0xf400], desc[UR52][R2.64+0x380], !P6 ;  /* 0x0f40038002057fae */ /* 0x00c1e4000f101d74 */
.L_x_1859:
[----:B0-----:R-:W-:Y:S02]  /*13530*/  IADD3 R2, P6, R14, R0, RZ ;  /* 0x000000000e027210 */ /* 0x001fe40007fde0ff */
[C---:B------:R-:W-:Y:S02]  /*13540*/  ISETP.LT.OR P5, PT, R27.reuse, 0x31, !P5 ;  /* 0x000000311b00780c */ /* 0x040fe40006fa1670 */
[C---:B------:R-:W-:Y:S01]  /*13550*/  ISETP.LT.OR P4, PT, R27.reuse, 0x31, !P4 ;  /* 0x000000311b00780c */ /* 0x040fe20006781670 */
[----:B------:R-:W-:Y:S01]  /*13560*/  IMAD.X R3, RZ, RZ, R7, P6 ;  /* 0x000000ffff037224 */ /* 0x000fe200030e0607 */
[----:B------:R-:W-:Y:S02]  /*13570*/  LOP3.LUT P6, RZ, R16, 0x200, RZ, 0xc0, !PT ;  /* 0x0000020010ff7812 */ /* 0x000fe400078cc0ff */
[C---:B------:R-:W-:Y:S02]  /*13580*/  ISETP.LT.OR P3, PT, R27.reuse, 0x31, !P3 ;  /* 0x000000311b00780c */ /* 0x040fe40005f61670 */
[----:B------:R-:W-:-:S02]  /*13590*/  ISETP.LT.OR P6, PT, R27, 0x31, !P6 ;  /* 0x000000311b00780c */ /* 0x000fc400077c1670 */
[C---:B------:R-:W-:Y:S02]  /*135a0*/  ISETP.LT.OR P2, PT, R27.reuse, 0x31, !P2 ;  /* 0x000000311b00780c */ /* 0x040fe40005741670 */
[C---:B------:R-:W-:Y:S02]  /*135b0*/  ISETP.LT.OR P1, PT, R27.reuse, 0x31, !P1 ;  /* 0x000000311b00780c */ /* 0x040fe40004f21670 */
[----:B------:R-:W-:-:S07]  /*135c0*/  ISETP.LT.OR P0, PT, R27, 0x31, !P0 ;  /* 0x000000311b00780c */ /* 0x000fce0004701670 */
[----:B------:R-:W-:Y:S01]  /*135d0*/  @!PT LDS RZ, [RZ] ;  /* 0x00000000fffff984 */ /* 0x000fe20000000800 */
[----:B------:R-:W-:Y:S01]  /*135e0*/  @!PT LDS RZ, [RZ] ;  /* 0x00000000fffff984 */ /* 0x000fe20000000800 */
[----:B------:R-:W-:Y:S01]  /*135f0*/  @!PT LDS RZ, [RZ] ;  /* 0x00000000fffff984 */ /* 0x000fe20000000800 */
[----:B------:R0:W-:Y:S01]  /*13600*/  LDGSTS.E.BYPASS.LTC128B.128 [R5+0x1c00], desc[UR52][R2.64], !P6 ;  /* 0x01c0000002057fae */ /* 0x0001e2000f101d74 */
[----:B------:R-:W-:-:S03]  /*13610*/  ISETP.GT.AND P6, PT, R4, -0x1, PT ;  /* 0xffffffff0400780c */ /* 0x000fc60003fc4270 */
[----:B------:R0:W-:Y:S04]  /*13620*/  LDGSTS.E.BYPASS.LTC128B.128 [R5+0x3c00], desc[UR52][R2.64+0x80], !P5 ;  /* 0x03c0008002057fae */ /* 0x0001e8000e901d74 */
[----:B------:R0:W-:Y:S04]  /*13630*/  LDGSTS.E.BYPASS.LTC128B.128 [R5+0x5c00], desc[UR52][R2.64+0x100], !P4 ;  /* 0x05c0010002057fae */ /* 0x0001e8000e101d74 */
[----:B------:R0:W-:Y:S04]  /*13640*/  LDGSTS.E.BYPASS.LTC128B.128 [R5+0x7c00], desc[UR52][R2.64+0x180], !P3 ;  /* 0x07c0018002057fae */ /* 0x0001e8000d901d74 */
[----:B------:R0:W-:Y:S04]  /*13650*/  LDGSTS.E.BYPASS.LTC128B.128 [R5+0x9c00], desc[UR52][R2.64+0x200], !P2 ;  /* 0x09c0020002057fae */ /* 0x0001e8000d101d74 */
[----:B------:R0:W-:Y:S04]  /*13660*/  LDGSTS.E.BYPASS.LTC128B.128 [R5+0xbc00], desc[UR52][R2.64+0x280], !P1 ;  /* 0x0bc0028002057fae */ /* 0x0001e8000c901d74 */
[----:B------:R0:W-:Y:S01]  /*13670*/  LDGSTS.E.BYPASS.LTC128B.128 [R5+0xdc00], desc[UR52][R2.64+0x300], !P0 ;  /* 0x0dc0030002057fae */ /* 0x0001e2000c101d74 */
[----:B------:R-:W-:-:S13]  /*13680*/  ISETP.LT.OR P0, PT, R27, 0x31, P6 ;  /* 0x000000311b00780c */ /* 0x000fda0003701670 */
[----:B------:R0:W-:Y:S01]  /*13690*/  LDGSTS.E.BYPASS.LTC128B.128 [R5+0xfc00], desc[UR52][R2.64+0x380], !P0 ;  /* 0x0fc0038002057fae */ /* 0x0001e2000c101d74 */
[----:B------:R-:W-:Y:S01]  /*136a0*/  PLOP3.LUT P0, PT, PT, PT, PT, 0x80, 0x0 ;  /* 0x000000000000781c */ /* 0x000fe20003f0f070 */
[----:B------:R-:W-:-:S12]  /*136b0*/  NOP ;  /* 0x0000000000007918 */ /* 0x000fd80000000000 */
.L_x_1789:
        /* <DEDUP_REMOVED lines=11> */
.L_x_1790:
[----:B------:R-:W-:Y:S01]  /*13770*/  UIADD3 UR4, UR44, -0x2, URZ ;  /* 0xfffffffe2c047890 */ /* 0x000fe2000fffe03f */
[----:B------:R0:W-:Y:S03]  /*13780*/  SYNCS.ARRIVE.TRANS64.A1T0 RZ, [R25+URZ+0x28c50], RZ ;  /* 0x028c50ff19ff79a7 */ /* 0x0001e6000810003f */
[----:B------:R-:W-:-:S06]  /*13790*/  UISETP.GE.AND UP0, UPT, UR4, UR45, UPT ;  /* 0x0000002d0400728c */ /* 0x000fcc000bf06270 */
[----:B------:R-:W-:-:S13]  /*137a0*/  PLOP3.LUT P0, PT, PT, PT, UP0, 0x40, 0x0 ;  /* 0x000000000000781c */ /* 0x000fda0003f0e808 */
[----:B0-----:R-:W-:Y:S05]  /*137b0*/  @P0 BRA `(.L_x_1791) ;  /* 0x0000000c00980947 */ /* 0x001fea0003800000 */
[----:B------:R-:W-:Y:S01]  /*137c0*/  BSSY B0, `(.L_x_1791) ;  /* 0x00000e5000007945 */ /* 0x000fe20003800000 */
[----:B------:R-:W-:-:S07]  /*137d0*/  IMAD.U32 R9, RZ, RZ, UR4 ;  /* 0x00000004ff097e24 */ /* 0x000fce000f8e00ff */
.L_x_1804:
[----:B0-----:R-:W0:Y:S01]  /*137e0*/  S2R R2, SR_TID.X ;  /* 0x0000000000027919 */ /* 0x001e220000002100 */
[----:B------:R-:W2:Y:S01]  /*137f0*/  LDC R3, c[0x0][0x430] ;  /* 0x00010c00ff037b82 */ /* 0x000ea20000000800 */
[----:B-1----:R-:W-:Y:S01]  /*13800*/  LEA R8, R9, R30, 0x6 ;  /* 0x0000001e09087211 */ /* 0x002fe200078e30ff */
[----:B------:R-:W-:Y:S01]  /*13810*/  VIADD R18, R18, 0x1 ;  /* 0x0000000112127836 */ /* 0x000fe20000000000 */
[----:B--2---:R-:W-:Y:S01]  /*13820*/  ISETP.NE.AND P0, PT, R3, 0x1, PT ;  /* 0x000000010300780c */ /* 0x004fe20003f05270 */
[----:B0-----:R-:W-:-:S05]  /*13830*/  IMAD.SHL.U32 R2, R2, 0x10, RZ ;  /* 0x0000001002027824 */ /* 0x001fca00078e00ff */
[----:B------:R-:W-:-:S07]  /*13840*/  LOP3.LUT R2, R36, 0x70, R2, 0xf8, !PT ;  /* 0x0000007024027812 */ /* 0x000fce00078ef802 */
[----:B------:R-:W0:Y:S01]  /*13850*/  @P0 LDC R3, c[0x0][0x434] ;  /* 0x00010d00ff030b82 */ /* 0x000e220000000800 */
[C---:B------:R-:W-:Y:S01]  /*13860*/  ISETP.GT.U32.AND P1, PT, R2.reuse, 0x3f, PT ;  /* 0x0000003f0200780c */ /* 0x040fe20003f24070 */
[----:B------:R-:W-:-:S06]  /*13870*/  IMAD.IADD R8, R2, 0x1, R8 ;  /* 0x0000000102087824 */ /* 0x000fcc00078e0208 */
[----:B------:R-:W2:Y:S01]  /*13880*/  @P0 LDC R7, c[0x0][0x438] ;  /* 0x00010e00ff070b82 */ /* 0x000ea20000000800 */
[----:B------:R-:W-:-:S07]  /*13890*/  IMAD.MOV.U32 R10, RZ, RZ, R8 ;  /* 0x000000ffff0a7224 */ /* 0x000fce00078e0008 */
[----:B------:R-:W3:Y:S01]  /*138a0*/  @!P1 LDC.64 R4, c[0x0][0x428] ;  /* 0x00010a00ff049b82 */ /* 0x000ee20000000a00 */
[----:B0-----:R-:W-:-:S05]  /*138b0*/  @P0 IMAD.HI.U32 R2, R8, R3, RZ ;  /* 0x0000000308020227 */ /* 0x001fca00078e00ff */
[----:B--2---:R-:W-:Y:S02]  /*138c0*/  @P0 SHF.R.U32.HI R10, RZ, R7, R2 ;  /* 0x00000007ff0a0219 */ /* 0x004fe40000011602 */
[----:B------:R-:W0:Y:S02]  /*138d0*/  @!P1 LDC.64 R6, c[0x0][0x418] ;  /* 0x00010600ff069b82 */ /* 0x000e240000000a00 */
[----:B------:R-:W-:Y:S01]  /*138e0*/  @!P1 SHF.R.S32.HI R3, RZ, 0x1f, R10 ;  /* 0x0000001fff039819 */ /* 0x000fe2000001140a */
[----:B---3--:R-:W-:-:S04]  /*138f0*/  @!P1 IMAD R2, R29, R4, RZ ;  /* 0x000000041d029224 */ /* 0x008fc800078e02ff */
[----:B------:R-:W-:Y:S02]  /*13900*/  @!P1 IMAD R5, R24, R5, R2 ;  /* 0x0000000518059224 */ /* 0x000fe400078e0202 */
[----:B------:R-:W-:-:S04]  /*13910*/  @!P1 IMAD.MOV.U32 R2, RZ, RZ, R10 ;  /* 0x000000ffff029224 */ /* 0x000fc800078e000a */
[----:B------:R-:W-:Y:S01]  /*13920*/  @!P1 IMAD.WIDE.U32 R2, R24, R4, R2 ;  /* 0x0000000418029225 */ /* 0x000fe200078e0002 */
[----:B------:R-:W-:-:S03]  /*13930*/  MOV R4, RZ ;  /* 0x000000ff00047202 */ /* 0x000fc60000000f00 */
[----:B------:R-:W-:Y:S01]  /*13940*/  @!P1 IMAD.IADD R3, R5, 0x1, R3 ;  /* 0x0000000105039824 */ /* 0x000fe200078e0203 */
[----:B0-----:R-:W-:Y:S01]  /*13950*/  @!P1 LEA R6, P0, R2, R6, 0x2 ;  /* 0x0000000602069211 */ /* 0x001fe200078010ff */
[----:B------:R-:W-:-:S03]  /*13960*/  IMAD.U32 R11, RZ, RZ, UR47 ;  /* 0x0000002fff0b7e24 */ /* 0x000fc6000f8e00ff */
[----:B------:R-:W-:Y:S01]  /*13970*/  @!P1 LEA.HI.X R7, R2, R7, R3, 0x2, P0 ;  /* 0x0000000702079211 */ /* 0x000fe200000f1403 */
[----:B------:R-:W-:Y:S01]  /*13980*/  IMAD.MOV R5, RZ, RZ, -R10 ;  /* 0x000000ffff057224 */ /* 0x000fe200078e0a0a */
[----:B------:R-:W-:-:S03]  /*13990*/  ISETP.NE.AND P0, PT, R18, 0x2, PT ;  /* 0x000000021200780c */ /* 0x000fc60003f05270 */
[----:B------:R0:W5:Y:S01]  /*139a0*/  @!P1 LDG.E R4, desc[UR52][R6.64] ;  /* 0x0000003406049981 */ /* 0x000162000c1e1900 */
[----:B------:R-:W-:Y:S01]  /*139b0*/  ISETP.NE.AND P1, PT, R11, 0x3, PT ;  /* 0x000000030b00780c */ /* 0x000fe20003f25270 */
[----:B------:R-:W-:Y:S05]  /*139c0*/  YIELD ;  /* 0x0000000000007946 */ /* 0x000fea0003800000 */
[----:B------:R-:W-:Y:S01]  /*139d0*/  ULDC UR4, c[0x0][0x430] ;  /* 0x00010c0000047ab9 */ /* 0x000fe20000000800 */
[----:B------:R-:W-:Y:S01]  /*139e0*/  IMAD.MOV.U32 R2, RZ, RZ, R9 ;  /* 0x000000ffff027224 */ /* 0x000fe200078e0009 */
[----:B------:R-:W-:Y:S01]  /*139f0*/  SEL R3, RZ, 0x1, P0 ;  /* 0x00000001ff037807 */ /* 0x000fe20000000000 */
[----:B------:R-:W-:Y:S01]  /*13a00*/  IMAD R5, R5, UR4, R8 ;  /* 0x0000000405057c24 */ /* 0x000fe2000f8e0208 */
[----:B------:R-:W-:Y:S01]  /*13a10*/  SEL R18, R18, RZ, P0 ;  /* 0x000000ff12127207 */ /* 0x000fe20000000000 */
[----:B------:R-:W-:Y:S01]  /*13a20*/  VIADD R9, R9, 0xffffffff ;  /* 0xffffffff09097836 */ /* 0x000fe20000000000 */
[----:B------:R-:W-:-:S02]  /*13a30*/  LOP3.LUT R22, R22, R3, RZ, 0x3c, !PT ;  /* 0x0000000316167212 */ /* 0x000fc400078e3cff */
[----:B------:R-:W-:Y:S01]  /*13a40*/  ISETP.GT.AND P3, PT, R2, UR45, PT ;  /* 0x0000002d02007c0c */ /* 0x000fe2000bf64270 */
[----:B0-----:R-:W-:-:S12]  /*13a50*/  @!P1 BRA `(.L_x_1792) ;  /* 0x0000000000049947 */ /* 0x001fd80003800000 */
[----:B------:R-:W-:Y:S01]  /*13a60*/  BPT.TRAP 0x1 ;  /* 0x000000040000795c */ /* 0x000fe20000300000 */
.L_x_1792:
[----:B------:R-:W-:Y:S01]  /*13a70*/  IMAD R8, R18, 0x8, R17 ;  /* 0x0000000812087824 */ /* 0x000fe200078e0211 */
[----:B------:R-:W-:Y:S01]  /*13a80*/  SHF.L.U32 R20, R22, 0x1f, RZ ;  /* 0x0000001f16147819 */ /* 0x000fe200000006ff */
[----:B------:R-:W-:Y:S01]  /*13a90*/  BSSY B1, `(.L_x_1793) ;  /* 0x0000004000017945 */ /* 0x000fe20003800000 */
[----:B------:R-:W-:Y:S02]  /*13aa0*/  SHF.R.S32.HI R7, RZ, 0x1f, R5 ;  /* 0x0000001fff077819 */ /* 0x000fe40000011405 */
[----:B------:R-:W0:Y:S02]  /*13ab0*/  SYNCS.PHASECHK.TRANS64.TRYWAIT P0, [R8+URZ+0x28c40], R20 ;  /* 0x028c4014080075a7 */ /* 0x000e24000800017f */
[----:B0-----:R-:W-:Y:S05]  /*13ac0*/  @!P0 BRA `(.L_x_1794) ;  /* 0x0000002800308947 */ /* 0x001fea0003800000 */
.L_x_1860:
[----:B------:R-:W-:Y:S05]  /*13ad0*/  BSYNC B1 ;  /* 0x0000000000017941 */ /* 0x000fea0003800000 */
.L_x_1793:
[----:B------:R-:W-:Y:S01]  /*13ae0*/  ULDC.64 UR4, c[0x0][0x300] ;  /* 0x0000c00000047ab9 */ /* 0x000fe20000000a00 */
[----:B-----5:R-:W-:Y:S01]  /*13af0*/  SHF.R.S32.HI R10, RZ, 0x1f, R4 ;  /* 0x0000001fff0a7819 */ /* 0x020fe20000011404 */
[----:B------:R-:W-:Y:S01]  /*13b00*/  IMAD R2, R7, UR4, RZ ;  /* 0x0000000407027c24 */ /* 0x000fe2000f8e02ff */
[----:B------:R-:W-:-:S03]  /*13b10*/  LOP3.LUT P1, RZ, R16, 0x2, RZ, 0xc0, !PT ;  /* 0x0000000210ff7812 */ /* 0x000fc6000782c0ff */
[C---:B------:R-:W-:Y:S02]  /*13b20*/  IMAD R11, R5.reuse, UR5, R2 ;  /* 0x00000005050b7c24 */ /* 0x040fe4000f8e0202 */
[----:B------:R-:W-:Y:S01]  /*13b30*/  IMAD.WIDE.U32 R2, R5, UR4, RZ ;  /* 0x0000000405027c25 */ /* 0x000fe2000f8e00ff */
        /* <DEDUP_REMOVED lines=10> */
[----:B------:R-:W-:Y:S01]  /*13be0*/  ULDC.64 UR4, c[0x0][0x2e8] ;  /* 0x0000ba0000047ab9 */ /* 0x000fe20000000a00 */
[----:B------:R-:W-:Y:S01]  /*13bf0*/  IMAD R6, R18, 0x1000, R31 ;  /* 0x0000100012067824 */ /* 0x000fe200078e021f */
[----:B------:R-:W-:Y:S01]  /*13c00*/  LEA R21, P0, R2, UR4, 0x1 ;  /* 0x0000000402157c11 */ /* 0x000fe2000f8008ff */
[----:B------:R-:W-:Y:S01]  /*13c10*/  IMAD.IADD R27, R27, 0x1, R3 ;  /* 0x000000011b1b7824 */ /* 0x000fe200078e0203 */
[----:B------:R-:W-:-:S04]  /*13c20*/  UMOV UR4, 0xffffffff ;  /* 0xffffffff00047882 */ /* 0x000fc80000000000 */
[----:B------:R-:W-:Y:S01]  /*13c30*/  LEA.HI.X R27, R2, UR5, R27, 0x1, P0 ;  /* 0x00000005021b7c11 */ /* 0x000fe200080f0c1b */
[----:B------:R-:W-:Y:S06]  /*13c40*/  BRA.DIV UR4, `(.L_x_1795) ;  /* 0x0000002604e47947 */ /* 0x000fec000b800000 */
[----:B------:R-:W2:Y:S01]  /*13c50*/  SHFL.IDX PT, R14, R21, RZ, 0x181f ;  /* 0x00181fff150e7589 */ /* 0x000ea200000e0000 */
[----:B-1----:R-:W-:-:S03]  /*13c60*/  IMAD R25, R6, 0x2, R17 ;  /* 0x0000000206197824 */ /* 0x002fc600078e0211 */
[----:B------:R-:W1:Y:S01]  /*13c70*/  SHFL.IDX PT, R3, R27, RZ, 0x181f ;  /* 0x00181fff1b037589 */ /* 0x000e6200000e0000 */
[----:B--2---:R-:W-:-:S03]  /*13c80*/  IADD3 R2, P0, R14, R0, RZ ;  /* 0x000000000e027210 */ /* 0x004fc60007f1e0ff */
[----:B------:R-:W2:Y:S02]  /*13c90*/  SHFL.IDX PT, R14, R21, 0x1, 0x181f ;  /* 0x00381f00150e7f89 */ /* 0x000ea400000e0000 */
[----:B-1----:R-:W-:-:S05]  /*13ca0*/  IMAD.X R3, RZ, RZ, R3, P0 ;  /* 0x000000ffff037224 */ /* 0x002fca00000e0603 */
[----:B------:R1:W-:Y:S04]  /*13cb0*/  LDGSTS.E.BYPASS.LTC128B.128 [R25+0x22400], desc[UR52][R2.64], !P1 ;  /* 0x2240000002197fae */ /* 0x0003e8000c901d74 */
[----:B-1----:R-:W1:Y:S01]  /*13cc0*/  SHFL.IDX PT, R3, R27, 0x1, 0x181f ;  /* 0x00381f001b037f89 */ /* 0x002e6200000e0000 */
[----:B--2---:R-:W-:-:S03]  /*13cd0*/  IADD3 R2, P0, R14, R0, RZ ;  /* 0x000000000e027210 */ /* 0x004fc60007f1e0ff */
[----:B------:R-:W2:Y:S01]  /*13ce0*/  SHFL.IDX PT, R14, R21, 0x2, 0x181f ;  /* 0x00581f00150e7f89 */ /* 0x000ea200000e0000 */
[----:B-1----:R-:W-:-:S05]  /*13cf0*/  IADD3.X R3, RZ, R3, RZ, P0, !PT ;  /* 0x00000003ff037210 */ /* 0x002fca00007fe4ff */
[----:B------:R1:W-:Y:S04]  /*13d00*/  LDGSTS.E.BYPASS.LTC128B.128 [R25+0x22c00], desc[UR52][R2.64], !P1 ;  /* 0x22c0000002197fae */ /* 0x0003e8000c901d74 */
[----:B-1----:R-:W1:Y:S01]  /*13d10*/  SHFL.IDX PT, R3, R27, 0x2, 0x181f ;  /* 0x00581f001b037f89 */ /* 0x002e6200000e0000 */
[----:B--2---:R-:W-:-:S03]  /*13d20*/  IADD3 R2, P0, R14, R0, RZ ;  /* 0x000000000e027210 */ /* 0x004fc60007f1e0ff */
[----:B------:R2:W3:Y:S04]  /*13d30*/  SHFL.IDX PT, R14, R21, 0x3, 0x181f ;  /* 0x00781f00150e7f89 */ /* 0x0004e800000e0000 */
[----:B------:R-:W4:Y:S01]  /*13d40*/  SHFL.IDX PT, R27, R27, 0x3, 0x181f ;  /* 0x00781f001b1b7f89 */ /* 0x000f2200000e0000 */
[----:B-1----:R-:W-:-:S05]  /*13d50*/  IMAD.X R3, RZ, RZ, R3, P0 ;  /* 0x000000ffff037224 */ /* 0x002fca00000e0603 */
[----:B---3--:R2:W-:Y:S02]  /*13d60*/  LDGSTS.E.BYPASS.LTC128B.128 [R25+0x23400], desc[UR52][R2.64], !P1 ;  /* 0x2340000002197fae */ /* 0x0085e4000c901d74 */
.L_x_1870:
[----:B--2---:R-:W-:-:S05]  /*13d70*/  IADD3 R2, P0, R14, R0, RZ ;  /* 0x000000000e027210 */ /* 0x004fca0007f1e0ff */
[----:B----4-:R-:W-:Y:S01]  /*13d80*/  IMAD.X R3, RZ, RZ, R27, P0 ;  /* 0x000000ffff037224 */ /* 0x010fe200000e061b */
[----:B------:R-:W-:-:S04]  /*13d90*/  PLOP3.LUT P0, PT, PT, PT, PT, 0x80, 0x0 ;  /* 0x000000000000781c */ /* 0x000fc80003f0f070 */
[----:B------:R-:W-:Y:S01]  /*13da0*/  @!PT LDS RZ, [RZ] ;  /* 0x00000000fffff984 */ /* 0x000fe20000000800 */
[----:B------:R-:W-:Y:S01]  /*13db0*/  @!PT LDS RZ, [RZ] ;  /* 0x00000000fffff984 */ /* 0x000fe20000000800 */
[----:B------:R-:W-:Y:S01]  /*13dc0*/  @!PT LDS RZ, [RZ] ;  /* 0x00000000fffff984 */ /* 0x000fe20000000800 */
[----:B------:R1:W-:Y:S01]  /*13dd0*/  LDGSTS.E.BYPASS.LTC128B.128 [R25+0x23c00], desc[UR52][R2.64], !P1 ;  /* 0x23c0000002197fae */ /* 0x0003e2000c901d74 */
[----:B------:R-:W-:-:S08]  /*13de0*/  NOP ;  /* 0x0000000000007918 */ /* 0x000fd00000000000 */
.L_x_1796:
        /* <DEDUP_REMOVED lines=11> */
.L_x_1797:
[----:B------:R1:W-:Y:S01]  /*13ea0*/  SYNCS.ARRIVE.TRANS64.A1T0 RZ, [R8+URZ+0x28c30], RZ ;  /* 0x028c30ff08ff79a7 */ /* 0x0003e2000810003f */
[----:B------:R-:W-:Y:S05]  /*13eb0*/  @!P2 BRA `(.L_x_1798) ;  /* 0x000000000004a947 */ /* 0x000fea0003800000 */
[----:B------:R-:W-:Y:S01]  /*13ec0*/  BPT.TRAP 0x1 ;  /* 0x000000040000795c */ /* 0x000fe20000300000 */
.L_x_1798:
[----:B------:R-:W2:Y:S01]  /*13ed0*/  SYNCS.PHASECHK.TRANS64.TRYWAIT P0, [R8+URZ+0x28c60], R20 ;  /* 0x028c6014080075a7 */ /* 0x000ea2000800017f */
[----:B------:R-:W-:Y:S04]  /*13ee0*/  BSSY B1, `(.L_x_1799) ;  /* 0x0000002000017945 */ /* 0x000fe80003800000 */
[----:B--2---:R-:W-:Y:S05]  /*13ef0*/  @!P0 BRA `(.L_x_1800) ;  /* 0x0000002800448947 */ /* 0x004fea0003800000 */
.L_x_1871:
[----:B------:R-:W-:Y:S05]  /*13f00*/  BSYNC B1 ;  /* 0x0000000000017941 */ /* 0x000fea0003800000 */
.L_x_1799:
[----:B------:R-:W-:Y:S01]  /*13f10*/  ULDC.64 UR4, c[0x0][0x328] ;  /* 0x0000ca0000047ab9 */ /* 0x000fe20000000a00 */
[C---:B------:R-:W-:Y:S01]  /*13f20*/  LOP3.LUT P5, RZ, R16.reuse, 0x8, RZ, 0xc0, !PT ;  /* 0x0000000810ff7812 */ /* 0x040fe200078ac0ff */
        /* <DEDUP_REMOVED lines=19> */
[----:B0-2---:R-:W-:Y:S01]  /*14060*/  LEA.HI.X R20, R2, UR5, R3, 0x1, P0 ;  /* 0x0000000502147c11 */ /* 0x005fe200080f0c03 */
[----:B------:R-:W-:Y:S08]  /*14070*/  BRA.DIV UR4, `(.L_x_1801) ;  /* 0x0000002604f87947 */ /* 0x000ff0000b800000 */
[----:B------:R-:W0:Y:S01]  /*14080*/  SHFL.IDX PT, R14, R10, RZ, 0x181f ;  /* 0x00181fff0a0e7589 */ /* 0x000e2200000e0000 */
[C---:B------:R-:W-:Y:S01]  /*14090*/  LOP3.LUT P1, RZ, R16.reuse, 0x80, RZ, 0xc0, !PT ;  /* 0x0000008010ff7812 */ /* 0x040fe2000782c0ff */
[----:B------:R-:W-:Y:S01]  /*140a0*/  IMAD R21, R21, 0x2, R17 ;  /* 0x0000000215157824 */ /* 0x000fe200078e0211 */
[----:B------:R-:W-:Y:S01]  /*140b0*/  P2R R11, PR, RZ, 0x8 ;  /* 0x00000008ff0b7803 */ /* 0x000fe20000000000 */
[----:B------:R-:W2:Y:S01]  /*140c0*/  SHFL.IDX PT, R3, R20, RZ, 0x181f ;  /* 0x00181fff14037589 */ /* 0x000ea200000e0000 */
[C---:B------:R-:W-:Y:S02]  /*140d0*/  LOP3.LUT P3, RZ, R16.reuse, 0x40, RZ, 0xc0, !PT ;  /* 0x0000004010ff7812 */ /* 0x040fe4000786c0ff */
[C---:B------:R-:W-:Y:S01]  /*140e0*/  LOP3.LUT P6, RZ, R16.reuse, 0x20, RZ, 0xc0, !PT ;  /* 0x0000002010ff7812 */ /* 0x040fe200078cc0ff */
[----:B------:R-:W-:Y:S01]  /*140f0*/  SHFL.IDX PT, R2, R10, 0x2, 0x181f ;  /* 0x00581f000a027f89 */ /* 0x000fe200000e0000 */
[----:B------:R-:W-:Y:S02]  /*14100*/  LOP3.LUT P2, RZ, R16, 0x10, RZ, 0xc0, !PT ;  /* 0x0000001010ff7812 */ /* 0x000fe4000784c0ff */
[----:B------:R-:W-:-:S02]  /*14110*/  P2R R12, PR, RZ, 0x8 ;  /* 0x00000008ff0c7803 */ /* 0x000fc40000000000 */
[----:B0-----:R-:W-:Y:S02]  /*14120*/  IADD3 R6, P0, R14, R0, RZ ;  /* 0x000000000e067210 */ /* 0x001fe40007f1e0ff */
        /* <DEDUP_REMOVED lines=10> */
[----:B------:R-:W-:Y:S02]  /*141d0*/  LDGSTS.E.BYPASS.LTC128B.128 [R21+0x8400], desc[UR52][R6.64+0x200], !P5 ;  /* 0x0840020006157fae */ /* 0x000fe4000e901d74 */
[----:B--2---:R-:W-:Y:S01]  /*141e0*/  IMAD.X R5, RZ, RZ, R3, P0 ;  /* 0x000000ffff057224 */ /* 0x004fe200000e0603 */
[----:B------:R-:W-:Y:S01]  /*141f0*/  IADD3 R2, P0, R2, R0, RZ ;  /* 0x0000000002027210 */ /* 0x000fe20007f1e0ff */
[----:B------:R-:W0:Y:S04]  /*14200*/  SHFL.IDX PT, R3, R20, 0x2, 0x181f ;  /* 0x00581f0014037f89 */ /* 0x000e2800000e0000 */
[----:B------:R-:W-:Y:S04]  /*14210*/  LDGSTS.E.BYPASS.LTC128B.128 [R21+0xa400], desc[UR52][R6.64+0x280], !P4 ;  /* 0x0a40028006157fae */ /* 0x000fe8000e101d74 */
[----:B------:R2:W3:Y:S04]  /*14220*/  SHFL.IDX PT, R14, R10, 0x3, 0x181f ;  /* 0x00781f000a0e7f89 */ /* 0x0004e800000e0000 */
[----:B------:R-:W4:Y:S01]  /*14230*/  SHFL.IDX PT, R20, R20, 0x3, 0x181f ;  /* 0x00781f0014147f89 */ /* 0x000f2200000e0000 */
[----:B0-----:R-:W-:Y:S01]  /*14240*/  IMAD.X R3, RZ, RZ, R3, P0 ;  /* 0x000000ffff037224 */ /* 0x001fe200000e0603 */
[----:B------:R-:W-:-:S13]  /*14250*/  ISETP.NE.U32.AND P0, PT, R28, RZ, PT ;  /* 0x000000ff1c00720c */ /* 0x000fda0003f05070 */
[----:B------:R-:W-:Y:S04]  /*14260*/  LDGSTS.E.BYPASS.LTC128B.128 [R21+0xc400], desc[UR52][R6.64+0x300], P0 ;  /* 0x0c40030006157fae */ /* 0x000fe80008101d74 */
[----:B------:R0:W-:Y:S04]  /*14270*/  LDGSTS.E.BYPASS.LTC128B.128 [R21+0xe400], desc[UR52][R6.64+0x380], P1 ;  /* 0x0e40038006157fae */ /* 0x0001e80008901d74 */
[----:B------:R2:W-:Y:S01]  /*14280*/  LDGSTS.E.BYPASS.LTC128B.128 [R21+0xc00], desc[UR52][R4.64], !P3 ;  /* 0x00c0000004157fae */ /* 0x0005e2000d901d74 */
[----:B------:R-:W-:-:S04]  /*14290*/  ISETP.NE.AND P3, PT, R12, RZ, PT ;  /* 0x000000ff0c00720c */ /* 0x000fc80003f65270 */
[----:B0-----:R-:W-:-:S09]  /*142a0*/  P2R R6, PR, RZ, 0x8 ;  /* 0x00000008ff067803 */ /* 0x001fd20000000000 */
        /* <DEDUP_REMOVED lines=10> */
[----:B------:R2:W-:Y:S01]  /*14350*/  LDGSTS.E.BYPASS.LTC128B.128 [R21+0x3400], desc[UR52][R2.64+0x80], !P3 ;  /* 0x0340008002157fae */ /* 0x0005e2000d901d74 */
[----:B------:R-:W-:-:S03]  /*14360*/  ISETP.NE.AND P3, PT, R11, RZ, PT ;  /* 0x000000ff0b00720c */ /* 0x000fc60003f65270 */
[----:B------:R2:W-:Y:S04]  /*14370*/  LDGSTS.E.BYPASS.LTC128B.128 [R21+0x5400], desc[UR52][R2.64+0x100], !P6 ;  /* 0x0540010002157fae */ /* 0x0005e8000f101d74 */
[----:B------:R2:W-:Y:S04]  /*14380*/  LDGSTS.E.BYPASS.LTC128B.128 [R21+0x7400], desc[UR52][R2.64+0x180], !P2 ;  /* 0x0740018002157fae */ /* 0x0005e8000d101d74 */
[----:B------:R2:W-:Y:S04]  /*14390*/  LDGSTS.E.BYPASS.LTC128B.128 [R21+0x9400], desc[UR52][R2.64+0x200], !P5 ;  /* 0x0940020002157fae */ /* 0x0005e8000e901d74 */
[----:B------:R2:W-:Y:S04]  /*143a0*/  LDGSTS.E.BYPASS.LTC128B.128 [R21+0xb400], desc[UR52][R2.64+0x280], !P4 ;  /* 0x0b40028002157fae */ /* 0x0005e8000e101d74 */
[----:B------:R2:W-:Y:S04]  /*143b0*/  LDGSTS.E.BYPASS.LTC128B.128 [R21+0xd400], desc[UR52][R2.64+0x300], P0 ;  /* 0x0d40030002157fae */ /* 0x0005e80008101d74 */
[----:B---34-:R2:W-:Y:S02]  /*143c0*/  LDGSTS.E.BYPASS.LTC128B.128 [R21+0xf400], desc[UR52][R2.64+0x380], P1 ;  /* 0x0f40038002157fae */ /* 0x0185e40008901d74 */
.L_x_1881:
[----:B--2---:R-:W-:Y:S02]  /*143d0*/  P2R R4, PR, RZ, 0x2 ;  /* 0x00000002ff047803 */ /* 0x004fe40000000000 */
[----:B------:R-:W-:Y:S02]  /*143e0*/  LOP3.LUT P1, RZ, R16, 0x80, RZ, 0xc0, !PT ;  /* 0x0000008010ff7812 */ /* 0x000fe4000782c0ff */
[----:B------:R-:W-:Y:S02]  /*143f0*/  IADD3 R2, P2, R14, R0, RZ ;  /* 0x000000000e027210 */ /* 0x000fe40007f5e0ff */
[----:B------:R-:W-:Y:S02]  /*14400*/  P2R R5, PR, RZ, 0x8 ;  /* 0x00000008ff057803 */ /* 0x000fe40000000000 */
[C---:B------:R-:W-:Y:S01]  /*14410*/  LOP3.LUT P3, RZ, R16.reuse, 0x40, RZ, 0xc0, !PT ;  /* 0x0000004010ff7812 */ /* 0x040fe2000786c0ff */
[----:B------:R-:W-:Y:S01]  /*14420*/  IMAD.X R3, RZ, RZ, R20, P2 ;  /* 0x000000ffff037224 */ /* 0x000fe200010e0614 */
[----:B------:R-:W-:-:S02]  /*14430*/  LOP3.LUT P2, RZ, R16, 0x20, RZ, 0xc0, !PT ;  /* 0x0000002010ff7812 */ /* 0x000fc4000784c0ff */
[----:B------:R-:W-:-:S03]  /*14440*/  LOP3.LUT P6, RZ, R16, 0x10, RZ, 0xc0, !PT ;  /* 0x0000001010ff7812 */ /* 0x000fc600078cc0ff */
[----:B------:R-:W-:Y:S01]  /*14450*/  @!PT LDS RZ, [RZ] ;  /* 0x00000000fffff984 */ /* 0x000fe20000000800 */
[----:B------:R-:W-:Y:S01]  /*14460*/  @!PT LDS RZ, [RZ] ;  /* 0x00000000fffff984 */ /* 0x000fe20000000800 */
[----:B------:R-:W-:Y:S01]  /*14470*/  @!PT LDS RZ, [RZ] ;  /* 0x00000000fffff984 */ /* 0x000fe20000000800 */
[----:B------:R0:W-:Y:S01]  /*14480*/  LDGSTS.E.BYPASS.LTC128B.128 [R21+0x1c00], desc[UR52][R2.64], !P1 ;  /* 0x01c0000002157fae */ /* 0x0001e2000c901d74 */
[----:B------:R-:W-:-:S05]  /*14490*/  ISETP.NE.AND P1, PT, R4, RZ, PT ;  /* 0x000000ff0400720c */ /* 0x000fca0003f25270 */
[----:B------:R0:W-:Y:S01]  /*144a0*/  LDGSTS.E.BYPASS.LTC128B.128 [R21+0x3c00], desc[UR52][R2.64+0x80], !P3 ;  /* 0x03c0008002157fae */ /* 0x0001e2000d901d74 */
[----:B------:R-:W-:-:S03]  /*144b0*/  ISETP.NE.AND P3, PT, R5, RZ, PT ;  /* 0x000000ff0500720c */ /* 0x000fc60003f65270 */
        /* <DEDUP_REMOVED lines=8> */
.L_x_1802:
        /* <DEDUP_REMOVED lines=11> */
.L_x_1803:
[----:B------:R0:W-:Y:S01]  /*145f0*/  SYNCS.ARRIVE.TRANS64.A1T0 RZ, [R8+URZ+0x28c50], RZ ;  /* 0x028c50ff08ff79a7 */ /* 0x0001e2000810003f */
[----:B------:R-:W-:Y:S05]  /*14600*/  @P3 BRA `(.L_x_1804) ;  /* 0xfffffff000743947 */ /* 0x000fea000383ffff */
[----:B------:R-:W-:Y:S05]  /*14610*/  BSYNC B0 ;  /* 0x0000000000007941 */ /* 0x000fea0003800000 */
.L_x_1791:
[----:B------:R-:W2:Y:S01]  /*14620*/  S2R R0, SR_TID.X ;  /* 0x0000000000007919 */ /* 0x000ea20000002100 */
[----:B------:R-:W-:Y:S01]  /*14630*/  VIADD R18, R18, 0x1 ;  /* 0x0000000112127836 */ /* 0x000fe20000000000 */
[----:B------:R-:W-:Y:S04]  /*14640*/  BSSY B0, `(.L_x_1805) ;  /* 0x0000013000007945 */ /* 0x000fe80003800000 */
[----:B------:R-:W-:-:S04]  /*14650*/  ISETP.NE.AND P0, PT, R18, 0x2, PT ;  /* 0x000000021200780c */ /* 0x000fc80003f05270 */
[----:B------:R-:W-:Y:S02]  /*14660*/  SEL R18, R18, RZ, P0 ;  /* 0x000000ff12127207 */ /* 0x000fe40000000000 */
[----:B------:R-:W-:Y:S02]  /*14670*/  SEL R5, RZ, 0x1, P0 ;  /* 0x00000001ff057807 */ /* 0x000fe40000000000 */
[----:B--2---:R-:W-:-:S04]  /*14680*/  LOP3.LUT R0, R0, 0x7f, RZ, 0xc0, !PT ;  /* 0x0000007f00007812 */ /* 0x004fc800078ec0ff */
[----:B------:R-:W-:-:S13]  /*14690*/  ISETP.NE.AND P1, PT, R0, RZ, PT ;  /* 0x000000ff0000720c */ /* 0x000fda0003f25270 */
[----:B------:R-:W-:Y:S05]  /*146a0*/  @P1 BRA `(.L_x_1806) ;  /* 0x0000000000301947 */ /* 0x000fea0003800000 */
[----:B------:R-:W2:Y:S01]  /*146b0*/  S2R R9, SR_LANEID ;  /* 0x0000000000097919 */ /* 0x000ea20000000000 */
[----:B------:R-:W-:Y:S01]  /*146c0*/  VOTEU.ANY UR4, UPT, PT ;  /* 0x0000000000047886 */ /* 0x000fe200038e0100 */
[----:B------:R-:W3:Y:S01]  /*146d0*/  LDC.64 R2, c[0x0][0xc80] ;  /* 0x00032000ff027b82 */ /* 0x000ee20000000a00 */
[----:B------:R-:W2:Y:S08]  /*146e0*/  FLO.U32 R0, UR4 ;  /* 0x0000000400007d00 */ /* 0x000eb000080e0000 */
[----:B------:R-:W3:Y:S01]  /*146f0*/  POPC R7, UR4 ;  /* 0x0000000400077d09 */ /* 0x000ee20008000000 */
[----:B--2---:R-:W-:-:S13]  /*14700*/  ISETP.EQ.U32.AND P0, PT, R0, R9, PT ;  /* 0x000000090000720c */ /* 0x004fda0003f02070 */
[----:B---3--:R-:W2:Y:S01]  /*14710*/  @P0 ATOMG.E.ADD.STRONG.GPU PT, R3, desc[UR52][R2.64], R7 ;  /* 0x00000007020309a8 */ /* 0x008ea200081ee1f4 */
[----:B------:R-:W3:Y:S02]  /*14720*/  S2R R4, SR_LTMASK ;  /* 0x0000000000047919 */ /* 0x000ee40000003900 */
[----:B---3--:R-:W-:-:S04]  /*14730*/  LOP3.LUT R4, R4, UR4, RZ, 0xc0, !PT ;  /* 0x0000000404047c12 */ /* 0x008fc8000f8ec0ff */
[----:B------:R-:W3:Y:S01]  /*14740*/  POPC R33, R4 ;  /* 0x0000000400217309 */ /* 0x000ee20000000000 */
[----:B--2---:R-:W3:Y:S02]  /*14750*/  SHFL.IDX PT, R0, R3, R0, 0x1f ;  /* 0x00001f0003007589 */ /* 0x004ee400000e0000 */
[----:B---3--:R-:W-:-:S07]  /*14760*/  IADD3 R33, R0, UR46, R33 ;  /* 0x0000002e00217c10 */ /* 0x008fce000fffe021 */
.L_x_1806:
[----:B------:R-:W-:Y:S05]  /*14770*/  BSYNC B0 ;  /* 0x0000000000007941 */ /* 0x000fea0003800000 */
.L_x_1805:
[----:B------:R-:W-:-:S07]  /*14780*/  LOP3.LUT R22, R22, R5, RZ, 0x3c, !PT ;  /* 0x0000000516167212 */ /* 0x000fce00078e3cff */
.L_x_1766:
[----:B------:R-:W-:Y:S05]  /*14790*/  BSYNC B7 ;  /* 0x0000000000077941 */ /* 0x000fea0003800000 */
.L_x_1764:
[----:B------:R-:W-:-:S13]  /*147a0*/  LOP3.LUT P0, RZ, R16, 0x2000, RZ, 0xc0, !PT ;  /* 0x0000200010ff7812 */ /* 0x000fda000780c0ff */
[----:B------:R-:W-:Y:S05]  /*147b0*/  @!P0 BRA `(.L_x_1807) ;  /* 0x0000000000248947 */ /* 0x000fea0003800000 */
[----:B------:R-:W-:Y:S05]  /*147c0*/  WARPSYNC.ALL ;  /* 0x0000000000007948 */ /* 0x000fea0003800000 */
[----:B------:R-:W2:Y:S08]  /*147d0*/  S2UR UR5, SR_CgaCtaId ;  /* 0x00000000000579c3 */ /* 0x000eb00000008800 */
[----:B------:R-:W-:Y:S06]  /*147e0*/  BAR.SYNC.DEFER_BLOCKING 0x5, 0x180 ;  /* 0x0146000000007b1d */ /* 0x000fec0000010000 */
[----:B------:R-:W-:-:S02]  /*147f0*/  UMOV UR4, 0x400 ;  /* 0x0000040000047882 */ /* 0x000fc40000000000 */
[----:B--2---:R-:W-:-:S06]  /*14800*/  ULEA UR4, UR5, UR4, 0x18 ;  /* 0x0000000405047291 */ /* 0x004fcc000f8ec03f */
[----:B------:R-:W-:-:S05]  /*14810*/  IMAD.U32 R17, RZ, RZ, UR4 ;  /* 0x00000004ff117e24 */ /* 0x000fca000f8e00ff */
[----:B------:R2:W3:Y:S01]  /*14820*/  LDS R33, [R17+0x28cd0] ;  /* 0x028cd00011217984 */ /* 0x0004e20000000800 */
[----:B------:R-:W-:Y:S06]  /*14830*/  BAR.ARV 0x4, 0x180 ;  /* 0x0106000000007b1d */ /* 0x000fec0000002000 */
[----:B------:R-:W-:Y:S05]  /*14840*/  BRA `(.L_x_1808) ;  /* 0x00000000002c7947 */ /* 0x000fea0003800000 */
.L_x_1807:
[----:B------:R-:W-:-:S03]  /*14850*/  UMOV UR4, 0xffffffff ;  /* 0xffffffff00047882 */ /* 0x000fc60000000000 */
[----:B------:R-:W-:Y:S05]  /*14860*/  BRA.DIV UR4, `(.L_x_1809) ;  /* 0x0000002604cc7947 */ /* 0x000fea000b800000 */
[----:B------:R2:W3:Y:S02]  /*14870*/  SHFL.IDX PT, R14, R33, RZ, 0x1f ;  /* 0x00001fff210e7589 */ /* 0x0004e400000e0000 */
.L_x_1884:
[----:B------:R-:W4:Y:S01]  /*14880*/  @!P1 S2R R3, SR_CgaCtaId ;  /* 0x0000000000039919 */ /* 0x000f220000008800 */
[----:B------:R-:W-:Y:S05]  /*14890*/  WARPSYNC.ALL ;  /* 0x0000000000007948 */ /* 0x000fea0003800000 */
[----:B------:R-:W-:Y:S01]  /*148a0*/  BAR.SYNC.DEFER_BLOCKING 0x4, 0x180 ;  /* 0x0106000000007b1d */ /* 0x000fe20000010000 */
[----:B------:R-:W-:-:S04]  /*148b0*/  @!P1 MOV R0, 0x400 ;  /* 0x0000040000009802 */ /* 0x000fc80000000f00 */
[----:B----4-:R-:W-:-:S05]  /*148c0*/  @!P1 LEA R17, R3, R0, 0x18 ;  /* 0x0000000003119211 */ /* 0x010fca00078ec0ff */
[----:B------:R2:W-:Y:S02]  /*148d0*/  @!P1 STS [R17+0x28cd0], R33 ;  /* 0x028cd02111009388 */ /* 0x0005e40000000800 */
[----:B--23--:R-:W-:Y:S01]  /*148e0*/  IMAD.MOV.U32 R33, RZ, RZ, R14 ;  /* 0x000000ffff217224 */ /* 0x00cfe200078e000e */
[----:B------:R-:W-:Y:S06]  /*148f0*/  BAR.ARV 0x5, 0x180 ;  /* 0x0146000000007b1d */ /* 0x000fec0000002000 */
.L_x_1808:
[----:B------:R-:W-:Y:S02]  /*14900*/  ULDC UR4, c[0x0][0xc38] ;  /* 0x00030e0000047ab9 */ /* 0x000fe40000000800 */
[----:B---3--:R-:W-:-:S13]  /*14910*/  ISETP.GE.AND P0, PT, R33, UR4, PT ;  /* 0x0000000421007c0c */ /* 0x008fda000bf06270 */
[----:B------:R-:W-:Y:S05]  /*14920*/  @!P0 BRA `(.L_x_1810) ;  /* 0xffffffc400cc8947 */ /* 0x000fea000383ffff */
.L_x_1755:
[----:B------:R-:W3:Y:S01]  /*14930*/  LDL.LU R0, [R1+0x4] ;  /* 0x0000040001007983 */ /* 0x000ee20000300800 */
[----:B------:R-:W-:Y:S01]  /*14940*/  BSSY B0, `(.L_x_1811) ;  /* 0x000000b000007945 */ /* 0x000fe20003800000 */
[----:B------:R-:W4:Y:S01]  /*14950*/  S2R R5, SR_CgaCtaId ;  /* 0x0000000000057919 */ /* 0x000f220000008800 */
[----:B---3--:R-:W-:-:S05]  /*14960*/  VIADD R0, R0, 0x1 ;  /* 0x0000000100007836 */ /* 0x008fca0000000000 */
[----:B------:R-:W-:-:S04]  /*14970*/  LEA.HI R2, R0, R0, RZ, 0x1 ;  /* 0x0000000000027211 */ /* 0x000fc800078f08ff */
[----:B------:R-:W-:Y:S02]  /*14980*/  LOP3.LUT R3, R2, 0xfffffffe, RZ, 0xc0, !PT ;  /* 0xfffffffe02037812 */ /* 0x000fe400078ec0ff */
[----:B------:R-:W-:-:S03]  /*14990*/  MOV R2, 0x400 ;  /* 0x0000040000027802 */ /* 0x000fc60000000f00 */
[----:B------:R-:W-:Y:S01]  /*149a0*/  IMAD.IADD R0, R0, 0x1, -R3 ;  /* 0x0000000100007824 */ /* 0x000fe200078e0a03 */
[----:B----4-:R-:W-:-:S04]  /*149b0*/  LEA R7, R5, R2, 0x18 ;  /* 0x0000000205077211 */ /* 0x010fc800078ec0ff */
[----:B------:R-:W-:-:S04]  /*149c0*/  SHF.L.U32 R0, R0, 0x1f, RZ ;  /* 0x0000001f00007819 */ /* 0x000fc800000006ff */
[----:B------:R-:W3:Y:S02]  /*149d0*/  SYNCS.PHASECHK.TRANS64.TRYWAIT P0, [R7+URZ+0x28c20], R0 ;  /* 0x028c2000070075a7 */ /* 0x000ee4000800017f */
[----:B---3--:R-:W-:Y:S05]  /*149e0*/  @!P0 BRA `(.L_x_1812) ;  /* 0x0000002400948947 */ /* 0x008fea0003800000 */
.L_x_1885:
[----:B------:R-:W-:Y:S05]  /*149f0*/  BSYNC B0 ;  /* 0x0000000000007941 */ /* 0x000fea0003800000 */
.L_x_1811:
[----:B------:R-:W-:-:S03]  /*14a00*/  UMOV UR4, 0xffffffff ;  /* 0xffffffff00047882 */ /* 0x000fc60000000000 */
[----:B------:R-:W-:Y:S05]  /*14a10*/  BRA.DIV UR4, `(.L_x_1813) ;  /* 0x00000026049c7947 */ /* 0x000fea000b800000 */
[----:B---3--:R-:W3:Y:S02]  /*14a20*/  S2R R0, SR_TID.X ;  /* 0x0000000000007919 */ /* 0x008ee40000002100 */
[----:B---3--:R-:W-:-:S04]  /*14a30*/  SHF.R.U32.HI R0, RZ, 0x5, R0 ;  /* 0x00000005ff007819 */ /* 0x008fc80000011600 */
[----:B------:R-:W-:-:S05]  /*14a40*/  LOP3.LUT R0, R0, 0x3, RZ, 0xc0, !PT ;  /* 0x0000000300007812 */ /* 0x000fca00078ec0ff */
[----:B------:R3:W4:Y:S02]  /*14a50*/  SHFL.IDX PT, R14, R0, RZ, 0x1f ;  /* 0x00001fff000e7589 */ /* 0x00072400000e0000 */
.L_x_1888:
[----:B----4-:R-:W-:Y:S01]  /*14a60*/  ISETP.NE.AND P0, PT, R14, RZ, PT ;  /* 0x000000ff0e00720c */ /* 0x010fe20003f05270 */
[----:B------:R-:W-:-:S12]  /*14a70*/  BSSY B0, `(.L_x_1814) ;  /* 0x0000024000007945 */ /* 0x000fd80003800000 */
[----:B------:R-:W-:Y:S05]  /*14a80*/  @P0 BRA `(.L_x_1815) ;  /* 0x0000000000880947 */ /* 0x000fea0003800000 */
[----:B------:R-:W-:-:S03]  /*14a90*/  UMOV UR4, 0xffffffff ;  /* 0xffffffff00047882 */ /* 0x000fc60000000000 */
[----:B------:R-:W-:Y:S05]  /*14aa0*/  BRA.DIV UR4, `(.L_x_1816) ;  /* 0x0000002604ac7947 */ /* 0x000fea000b800000 */
[----:B------:R-:W-:-:S13]  /*14ab0*/  ELECT P6, URZ, PT ;  /* 0x00000000003f782f */ /* 0x000fda00038c0000 */
.L_x_1891:
[----:B------:R-:W-:Y:S05]  /*14ac0*/  @!P6 BRA `(.L_x_1815) ;  /* 0x000000000078e947 */ /* 0x000fea0003800000 */
[----:B------:R-:W-:-:S06]  /*14ad0*/  ULOP3.LUT UR4, UR39, 0x2, URZ, 0xfc, !UPT ;  /* 0x0000000227047892 */ /* 0x000fcc000f8efc3f */
[----:B---3--:R-:W-:-:S04]  /*14ae0*/  MOV R0, UR4 ;  /* 0x0000000400007c02 */ /* 0x008fc80008000f00 */
[----:B------:R-:W-:-:S13]  /*14af0*/  ISETP.NE.AND P0, PT, R0, 0x3, PT ;  /* 0x000000030000780c */ /* 0x000fda0003f05270 */
[----:B------:R-:W-:Y:S05]  /*14b00*/  @!P0 BRA `(.L_x_1817) ;  /* 0x0000000000048947 */ /* 0x000fea0003800000 */
[----:B------:R-:W-:Y:S01]  /*14b10*/  BPT.TRAP 0x1 ;  /* 0x000000040000795c */ /* 0x000fe20000300000 */
.L_x_1817:
[----:B------:R-:W-:Y:S01]  /*14b20*/  IMAD R5, R18, 0x8, R7 ;  /* 0x0000000812057824 */ /* 0x000fe200078e0207 */
[----:B------:R-:W-:Y:S01]  /*14b30*/  SHF.L.U32 R0, R22, 0x1f, RZ ;  /* 0x0000001f16007819 */ /* 0x000fe200000006ff */
[----:B------:R-:W-:-:S03]  /*14b40*/  VIADD R18, R18, 0x1 ;  /* 0x0000000112127836 */ /* 0x000fc60000000000 */
[----:B------:R-:W3:Y:S02]  /*14b50*/  SYNCS.PHASECHK.TRANS64.TRYWAIT P1, [R5+URZ+0x28c40], R0 ;  /* 0x028c4000050075a7 */ /* 0x000ee4000802017f */
[----:B------:R-:W-:-:S04]  /*14b60*/  ISETP.NE.AND P2, PT, R18, 0x2, PT ;  /* 0x000000021200780c */ /* 0x000fc80003f45270 */
[----:B------:R-:W-:Y:S01]  /*14b70*/  SEL R3, RZ, 0x1, P2 ;  /* 0x00000001ff037807 */ /* 0x000fe20001000000 */
[----:B---3--:R-:W-:Y:S08]  /*14b80*/  @!P1 BRA `(.L_x_1818) ;  /* 0x0000002400949947 */ /* 0x008ff00003800000 */
.L_x_1892:
[----:B------:R-:W-:Y:S02]  /*14b90*/  SEL R18, R18, RZ, P2 ;  /* 0x000000ff12127207 */ /* 0x000fe40001000000 */
[----:B------:R-:W-:Y:S01]  /*14ba0*/  LOP3.LUT R2, R22, R3, RZ, 0x3c, !PT ;  /* 0x0000000316027212 */ /* 0x000fe200078e3cff */
[----:B------:R-:W-:Y:S06]  /*14bb0*/  @!P0 BRA `(.L_x_1819) ;  /* 0x0000000000048947 */ /* 0x000fec0003800000 */
[----:B------:R-:W-:Y:S01]  /*14bc0*/  BPT.TRAP 0x1 ;  /* 0x000000040000795c */ /* 0x000fe20000300000 */
.L_x_1819:
[----:B------:R-:W-:Y:S01]  /*14bd0*/  IMAD R3, R18, 0x8, R7 ;  /* 0x0000000812037824 */ /* 0x000fe200078e0207 */
[----:B------:R-:W-:-:S04]  /*14be0*/  SHF.L.U32 R2, R2, 0x1f, RZ ;  /* 0x0000001f02027819 */ /* 0x000fc800000006ff */
[----:B------:R-:W4:Y:S02]  /*14bf0*/  SYNCS.PHASECHK.TRANS64.TRYWAIT P1, [R3+URZ+0x28c40], R2 ;  /* 0x028c4002030075a7 */ /* 0x000f24000802017f */
[----:B----4-:R-:W-:Y:S05]  /*14c00*/  @!P1 BRA `(.L_x_1820) ;  /* 0x0000002400889947 */ /* 0x010fea0003800000 */
.L_x_1893:
[----:B------:R-:W-:Y:S05]  /*14c10*/  @!P0 BRA `(.L_x_1821) ;  /* 0x0000000000048947 */ /* 0x000fea0003800000 */
[----:B------:R-:W-:Y:S01]  /*14c20*/  BPT.TRAP 0x1 ;  /* 0x000000040000795c */ /* 0x000fe20000300000 */
.L_x_1821:
[----:B------:R-:W0:Y:S02]  /*14c30*/  SYNCS.PHASECHK.TRANS64.TRYWAIT P1, [R5+URZ+0x28c60], R0 ;  /* 0x028c6000050075a7 */ /* 0x000e24000802017f */
[----:B0-----:R-:W-:Y:S05]  /*14c40*/  @!P1 BRA `(.L_x_1822) ;  /* 0x00000024008c9947 */ /* 0x001fea0003800000 */
.L_x_1894:
[----:B------:R-:W-:Y:S05]  /*14c50*/  @!P0 BRA `(.L_x_1823) ;  /* 0x0000000000048947 */ /* 0x000fea0003800000 */
[----:B------:R-:W-:Y:S01]  /*14c60*/  BPT.TRAP 0x1 ;  /* 0x000000040000795c */ /* 0x000fe20000300000 */
.L_x_1823:
[----:B------:R0:W0:Y:S02]  /*14c70*/  SYNCS.PHASECHK.TRANS64.TRYWAIT P0, [R3+URZ+0x28c60], R2 ;  /* 0x028c6002030075a7 */ /* 0x000024000800017f */
[----:B0-----:R-:W-:Y:S05]  /*14c80*/  @!P0 NANOSLEEP.SYNCS 0x989680 ;  /* 0x009896800000895d */ /* 0x001fea0003900000 */
[----:B------:R-:W0:Y:S02]  /*14c90*/  @!P0 SYNCS.PHASECHK.TRANS64 P0, [R3+URZ+0x28c60], R2 ;  /* 0x028c6002030085a7 */ /* 0x000e24000800007f */
[----:B0-----:R-:W-:Y:S05]  /*14ca0*/  @!P0 BRA `(.L_x_1823) ;  /* 0xfffffffc00f08947 */ /* 0x001fea000383ffff */
.L_x_1815:
[----:B------:R-:W-:Y:S05]  /*14cb0*/  BSYNC B0 ;  /* 0x0000000000007941 */ /* 0x000fea0003800000 */
.L_x_1814:
[----:B------:R-:W-:Y:S05]  /*14cc0*/  EXIT ;  /* 0x000000000000794d */ /* 0x000fea0003800000 */
.L_x_1651:
[----:B0-----:R-:W-:-:S04]  /*14cd0*/  IMAD.U32 R3, RZ, RZ, UR21 ;  /* 0x00000015ff037e24 */ /* 0x001fc8000f8e00ff */
[----:B------:R0:W1:Y:S03]  /*14ce0*/  SYNCS.PHASECHK.TRANS64.TRYWAIT P1, [R3+URZ+0x28c50], R0 ;  /* 0x028c5000030075a7 */ /* 0x000066000802017f */
[----:B-1----:R-:W-:Y:S05]  /*14cf0*/  @!P1 NANOSLEEP.SYNCS 0x989680 ;  /* 0x009896800000995d */ /* 0x002fea0003900000 */
[----:B------:R-:W1:Y:S02]  /*14d00*/  @!P1 SYNCS.PHASECHK.TRANS64 P1, [R3+URZ+0x28c50], R0 ;  /* 0x028c5000030095a7 */ /* 0x000e64000802007f */
[----:B-1----:R-:W-:Y:S05]  /*14d10*/  @!P1 BRA `(.L_x_1651) ;  /* 0xfffffffc00ec9947 */ /* 0x002fea000383ffff */
[----:B------:R-:W-:Y:S05]  /*14d20*/  BRA `(.L_x_1824) ;  /* 0xfffffecc00d47947 */ /* 0x000fea000383ffff */
.L_x_1657:
[----:B-1----:R-:W-:-:S04]  /*14d30*/  IMAD.U32 R3, RZ, RZ, UR21 ;  /* 0x00000015ff037e24 */ /* 0x002fc8000f8e00ff */
[----:B------:R1:W2:Y:S03]  /*14d40*/  SYNCS.PHASECHK.TRANS64.TRYWAIT P1, [R3+URZ+0x28c50], R0 ;  /* 0x028c5000030075a7 */ /* 0x0002a6000802017f */
[----:B--2---:R-:W-:Y:S05]  /*14d50*/  @!P1 NANOSLEEP.SYNCS 0x989680 ;  /* 0x009896800000995d */ /* 0x004fea0003900000 */
[----:B------:R-:W2:Y:S02]  /*14d60*/  @!P1 SYNCS.PHASECHK.TRANS64 P1, [R3+URZ+0x28c50], R0 ;  /* 0x028c5000030095a7 */ /* 0x000ea4000802007f */
[----:B--2---:R-:W-:Y:S05]  /*14d70*/  @!P1 BRA `(.L_x_1657) ;  /* 0xfffffffc00ec9947 */ /* 0x004fea000383ffff */
[----:B------:R-:W-:Y:S05]  /*14d80*/  BRA `(.L_x_1656) ;  /* 0xfffffed800cc7947 */ /* 0x000fea000383ffff */
.L_x_1667:
[----:B0-----:R-:W-:-:S04]  /*14d90*/  MOV R3, UR42 ;  /* 0x0000002a00037c02 */ /* 0x001fc80008000f00 */
[----:B------:R0:W1:Y:S03]  /*14da0*/  SYNCS.PHASECHK.TRANS64.TRYWAIT P1, [R3+URZ+0x28c00], R0 ;  /* 0x028c0000030075a7 */ /* 0x000066000802017f */
[----:B-1----:R-:W-:Y:S05]  /*14db0*/  @!P1 NANOSLEEP.SYNCS 0x989680 ;  /* 0x009896800000995d */ /* 0x002fea0003900000 */
[----:B------:R-:W1:Y:S02]  /*14dc0*/  @!P1 SYNCS.PHASECHK.TRANS64 P1, [R3+URZ+0x28c00], R0 ;  /* 0x028c0000030095a7 */ /* 0x000e64000802007f */
[----:B-1----:R-:W-:Y:S05]  /*14dd0*/  @!P1 BRA `(.L_x_1667) ;  /* 0xfffffffc00ec9947 */ /* 0x002fea000383ffff */
[----:B------:R-:W-:Y:S05]  /*14de0*/  BRA `(.L_x_1825) ;  /* 0xfffffef000507947 */ /* 0x000fea000383ffff */
.L_x_1671:
[----:B--2---:R2:W3:Y:S02]  /*14df0*/  SYNCS.PHASECHK.TRANS64.TRYWAIT P1, [R7+URZ+0x28c30], R8 ;  /* 0x028c3008070075a7 */ /* 0x0044e4000802017f */
[----:B---3--:R-:W-:Y:S05]  /*14e00*/  @!P1 NANOSLEEP.SYNCS 0x989680 ;  /* 0x009896800000995d */ /* 0x008fea0003900000 */
[----:B------:R-:W3:Y:S02]  /*14e10*/  @!P1 SYNCS.PHASECHK.TRANS64 P1, [R7+URZ+0x28c30], R8 ;  /* 0x028c3008070095a7 */ /* 0x000ee4000802007f */
[----:B---3--:R-:W-:Y:S05]  /*14e20*/  @!P1 BRA `(.L_x_1671) ;  /* 0xfffffffc00f09947 */ /* 0x008fea000383ffff */
[----:B------:R-:W-:Y:S05]  /*14e30*/  BRA `(.L_x_1670) ;  /* 0xfffffef0006c7947 */ /* 0x000fea000383ffff */
.L_x_1684:
[----:B--2---:R2:W3:Y:S02]  /*14e40*/  SYNCS.PHASECHK.TRANS64.TRYWAIT P1, [R7+URZ+0x28c50], R8 ;  /* 0x028c5008070075a7 */ /* 0x0044e4000802017f */
[----:B---3--:R-:W-:Y:S05]  /*14e50*/  @!P1 NANOSLEEP.SYNCS 0x989680 ;  /* 0x009896800000995d */ /* 0x008fea0003900000 */
[----:B------:R-:W3:Y:S02]  /*14e60*/  @!P1 SYNCS.PHASECHK.TRANS64 P1, [R7+URZ+0x28c50], R8 ;  /* 0x028c5008070095a7 */ /* 0x000ee4000802007f */
[----:B---3--:R-:W-:Y:S05]  /*14e70*/  @!P1 BRA `(.L_x_1684) ;  /* 0xfffffffc00f09947 */ /* 0x008fea000383ffff */
[----:B------:R-:W-:Y:S05]  /*14e80*/  BRA `(.L_x_1683) ;  /* 0xffffff10001c7947 */ /* 0x000fea000383ffff */
.L_x_1693:
[----:B--2---:R-:W-:-:S04]  /*14e90*/  IMAD.U32 R6, RZ, RZ, UR21 ;  /* 0x00000015ff067e24 */ /* 0x004fc8000f8e00ff */
[----:B------:R2:W3:Y:S03]  /*14ea0*/  SYNCS.PHASECHK.TRANS64.TRYWAIT P1, [R6+URZ+0x28c30], R7 ;  /* 0x028c3007060075a7 */ /* 0x0004e6000802017f */
[----:B---3--:R-:W-:Y:S05]  /*14eb0*/  @!P1 NANOSLEEP.SYNCS 0x989680 ;  /* 0x009896800000995d */ /* 0x008fea0003900000 */
[----:B------:R-:W3:Y:S02]  /*14ec0*/  @!P1 SYNCS.PHASECHK.TRANS64 P1, [R6+URZ+0x28c30], R7 ;  /* 0x028c3007060095a7 */ /* 0x000ee4000802007f */
[----:B---3--:R-:W-:Y:S05]  /*14ed0*/  @!P1 BRA `(.L_x_1693) ;  /* 0xfffffffc00ec9947 */ /* 0x008fea000383ffff */
[----:B------:R-:W-:Y:S05]  /*14ee0*/  BRA `(.L_x_1692) ;  /* 0xffffff1400a47947 */ /* 0x000fea000383ffff */
.L_x_1706:
[----:B--2---:R-:W-:-:S04]  /*14ef0*/  IMAD.U32 R10, RZ, RZ, UR21 ;  /* 0x00000015ff0a7e24 */ /* 0x004fc8000f8e00ff */
[----:B------:R2:W3:Y:S03]  /*14f00*/  SYNCS.PHASECHK.TRANS64.TRYWAIT P1, [R10+URZ+0x28c50], R7 ;  /* 0x028c50070a0075a7 */ /* 0x0004e6000802017f */
[----:B---3--:R-:W-:Y:S05]  /*14f10*/  @!P1 NANOSLEEP.SYNCS 0x989680 ;  /* 0x009896800000995d */ /* 0x008fea0003900000 */
[----:B------:R-:W3:Y:S02]  /*14f20*/  @!P1 SYNCS.PHASECHK.TRANS64 P1, [R10+URZ+0x28c50], R7 ;  /* 0x028c50070a0095a7 */ /* 0x000ee4000802007f */
[----:B---3--:R-:W-:Y:S05]  /*14f30*/  @!P1 BRA `(.L_x_1706) ;  /* 0xfffffffc00ec9947 */ /* 0x008fea000383ffff */
[----:B------:R-:W-:Y:S05]  /*14f40*/  BRA `(.L_x_1705) ;  /* 0xffffff3800907947 */ /* 0x000fea000383ffff */
.L_x_1716:
[----:B--2---:R-:W-:-:S04]  /*14f50*/  IMAD.U32 R5, RZ, RZ, UR21 ;  /* 0x00000015ff057e24 */ /* 0x004fc8000f8e00ff */
[----:B------:R2:W3:Y:S03]  /*14f60*/  SYNCS.PHASECHK.TRANS64.TRYWAIT P2, [R5+URZ+0x28c30], R8 ;  /* 0x028c3008050075a7 */ /* 0x0004e6000804017f */
[----:B---3--:R-:W-:Y:S05]  /*14f70*/  @!P2 NANOSLEEP.SYNCS 0x989680 ;  /* 0x009896800000a95d */ /* 0x008fea0003900000 */
[----:B------:R-:W3:Y:S02]  /*14f80*/  @!P2 SYNCS.PHASECHK.TRANS64 P2, [R5+URZ+0x28c30], R8 ;  /* 0x028c30080500a5a7 */ /* 0x000ee4000804007f */
[----:B---3--:R-:W-:Y:S05]  /*14f90*/  @!P2 BRA `(.L_x_1716) ;  /* 0xfffffffc00eca947 */ /* 0x008fea000383ffff */
[----:B------:R-:W-:Y:S05]  /*14fa0*/  BRA `(.L_x_1715) ;  /* 0xffffff4000187947 */ /* 0x000fea000383ffff */
.L_x_1721:
[----:B---3--:R-:W-:-:S04]  /*14fb0*/  IMAD.U32 R11, RZ, RZ, UR21 ;  /* 0x00000015ff0b7e24 */ /* 0x008fc8000f8e00ff */
[----:B------:R3:W4:Y:S03]  /*14fc0*/  SYNCS.PHASECHK.TRANS64.TRYWAIT P2, [R11+URZ+0x28c50], R8 ;  /* 0x028c50080b0075a7 */ /* 0x000726000804017f */
[----:B----4-:R-:W-:Y:S05]  /*14fd0*/  @!P2 NANOSLEEP.SYNCS 0x989680 ;  /* 0x009896800000a95d */ /* 0x010fea0003900000 */
[----:B------:R-:W4:Y:S02]  /*14fe0*/  @!P2 SYNCS.PHASECHK.TRANS64 P2, [R11+URZ+0x28c50], R8 ;  /* 0x028c50080b00a5a7 */ /* 0x000f24000804007f */
[----:B----4-:R-:W-:Y:S05]  /*14ff0*/  @!P2 BRA `(.L_x_1721) ;  /* 0xfffffffc00eca947 */ /* 0x010fea000383ffff */
[----:B------:R-:W-:Y:S05]  /*15000*/  BRA `(.L_x_1720) ;  /* 0xffffff58003c7947 */ /* 0x000fea000383ffff */
.L_x_1728:
[----:B---3--:R-:W-:-:S04]  /*15010*/  IMAD.U32 R6, RZ, RZ, UR20 ;  /* 0x00000014ff067e24 */ /* 0x008fc8000f8e00ff */
[----:B------:R3:W4:Y:S03]  /*15020*/  SYNCS.PHASECHK.TRANS64.TRYWAIT P1, [R6+URZ+0x28c30], R7 ;  /* 0x028c3007060075a7 */ /* 0x000726000802017f */
[----:B----4-:R-:W-:Y:S05]  /*15030*/  @!P1 NANOSLEEP.SYNCS 0x989680 ;  /* 0x009896800000995d */ /* 0x010fea0003900000 */
[----:B------:R-:W4:Y:S02]  /*15040*/  @!P1 SYNCS.PHASECHK.TRANS64 P1, [R6+URZ+0x28c30], R7 ;  /* 0x028c3007060095a7 */ /* 0x000f24000802007f */
[----:B----4-:R-:W-:Y:S05]  /*15050*/  @!P1 BRA `(.L_x_1728) ;  /* 0xfffffffc00ec9947 */ /* 0x010fea000383ffff */
[----:B------:R-:W-:Y:S05]  /*15060*/  BRA `(.L_x_1727) ;  /* 0xffffff5c00387947 */ /* 0x000fea000383ffff */
.L_x_1741:
[----:B--2---:R-:W-:-:S04]  /*15070*/  MOV R10, UR20 ;  /* 0x00000014000a7c02 */ /* 0x004fc80008000f00 */
[----:B------:R2:W3:Y:S03]  /*15080*/  SYNCS.PHASECHK.TRANS64.TRYWAIT P1, [R10+URZ+0x28c50], R7 ;  /* 0x028c50070a0075a7 */ /* 0x0004e6000802017f */
[----:B---3--:R-:W-:Y:S05]  /*15090*/  @!P1 NANOSLEEP.SYNCS 0x989680 ;  /* 0x009896800000995d */ /* 0x008fea0003900000 */
[----:B------:R-:W3:Y:S02]  /*150a0*/  @!P1 SYNCS.PHASECHK.TRANS64 P1, [R10+URZ+0x28c50], R7 ;  /* 0x028c50070a0095a7 */ /* 0x000ee4000802007f */
[----:B---3--:R-:W-:Y:S05]  /*150b0*/  @!P1 BRA `(.L_x_1741) ;  /* 0xfffffffc00ec9947 */ /* 0x008fea000383ffff */
[----:B------:R-:W-:Y:S05]  /*150c0*/  BRA `(.L_x_1740) ;  /* 0xffffff8000207947 */ /* 0x000fea000383ffff */
.L_x_1772:
[----:B------:R-:W2:Y:S01]  /*150d0*/  S2R R20, SR_TID.X ;  /* 0x0000000000147919 */ /* 0x000ea20000002100 */
[----:B------:R-:W-:Y:S02]  /*150e0*/  IMAD.MOV.U32 R12, RZ, RZ, RZ ;  /* 0x000000ffff0c7224 */ /* 0x000fe400078e00ff */
[----:B------:R-:W-:Y:S02]  /*150f0*/  IMAD.MOV.U32 R11, RZ, RZ, 0x1f ;  /* 0x0000001fff0b7424 */ /* 0x000fe400078e00ff */
[----:B------:R-:W-:Y:S01]  /*15100*/  IMAD.MOV.U32 R15, RZ, RZ, -0x1 ;  /* 0xffffffffff0f7424 */ /* 0x000fe200078e00ff */
[----:B--2---:R-:W-:-:S04]  /*15110*/  SHF.R.U32.HI R20, RZ, 0x5, R20 ;  /* 0x00000005ff147819 */ /* 0x004fc80000011614 */
[----:B------:R-:W-:-:S05]  /*15120*/  LOP3.LUT R20, R20, 0x3, RZ, 0xc0, !PT ;  /* 0x0000000314147812 */ /* 0x000fca00078ec0ff */
[----:B------:R-:W-:-:S07]  /*15130*/  IMAD.MOV.U32 R13, RZ, RZ, R20 ;  /* 0x000000ffff0d7224 */ /* 0x000fce00078e0014 */
[----:B01---5:R-:W-:Y:S05]  /*15140*/  WARPSYNC.COLLECTIVE R15, `(.L_x_1826) ;  /* 0x000000000f087348 */ /* 0x023fea0003c00000 */
[----:B------:R2:W3:Y:S02]  /*15150*/  SHFL.IDX P6, R14, R13, R12, R11 ;  /* 0x0000000c0d0e7389 */ /* 0x0004e400000c000b */
[----:B0123-5:R-:W-:Y:S01]  /*15160*/  ENDCOLLECTIVE ;  /* 0x000000000000791b */ /* 0x02ffe20003800000 */
.L_x_1826:
[----:B------:R-:W-:Y:S05]  /*15170*/  BRA `(.L_x_1827) ;  /* 0xffffffcc00207947 */ /* 0x000fea000383ffff */
.L_x_1775:
[----:B0-----:R0:W1:Y:S02]  /*15180*/  SYNCS.PHASECHK.TRANS64.TRYWAIT P0, [R25+URZ+0x28c40], R0 ;  /* 0x028c4000190075a7 */ /* 0x001064000800017f */
[----:B-1----:R-:W-:Y:S05]  /*15190*/  @!P0 NANOSLEEP.SYNCS 0x989680 ;  /* 0x009896800000895d */ /* 0x002fea0003900000 */
[----:B------:R-:W1:Y:S02]  /*151a0*/  @!P0 SYNCS.PHASECHK.TRANS64 P0, [R25+URZ+0x28c40], R0 ;  /* 0x028c4000190085a7 */ /* 0x000e64000800007f */
[----:B-1----:R-:W-:Y:S05]  /*151b0*/  @!P0 BRA `(.L_x_1775) ;  /* 0xfffffffc00f08947 */ /* 0x002fea000383ffff */
[----:B------:R-:W-:Y:S05]  /*151c0*/  BRA `(.L_x_1828) ;  /* 0xffffffcc00c87947 */ /* 0x000fea000383ffff */
.L_x_1776:
        /* <DEDUP_REMOVED lines=8> */
.L_x_1830:
[----:B------:R-:W-:Y:S05]  /*15250*/  BSYNC B0 ;  /* 0x0000000000007941 */ /* 0x000fea0003800000 */
.L_x_1829:
[----:B------:R-:W-:Y:S01]  /*15260*/  MOV R13, R0 ;  /* 0x00000000000d7202 */ /* 0x000fe20000000f00 */
[----:B------:R-:W-:Y:S01]  /*15270*/  IMAD.MOV.U32 R12, RZ, RZ, RZ ;  /* 0x000000ffff0c7224 */ /* 0x000fe200078e00ff */
[----:B------:R-:W-:Y:S01]  /*15280*/  @P0 LEA R7, R4, R17, 0x1 ;  /* 0x0000001104070211 */ /* 0x000fe200078e08ff */
[----:B------:R-:W-:Y:S02]  /*15290*/  IMAD.MOV.U32 R11, RZ, RZ, 0x181f ;  /* 0x0000181fff0b7424 */ /* 0x000fe400078e00ff */
[----:B------:R-:W-:Y:S02]  /*152a0*/  IMAD.MOV.U32 R15, RZ, RZ, -0x1 ;  /* 0xffffffffff0f7424 */ /* 0x000fe400078e00ff */
[----:B------:R-:W-:-:S07]  /*152b0*/  IMAD.MOV.U32 R2, RZ, RZ, R14 ;  /* 0x000000ffff027224 */ /* 0x000fce00078e000e */
[----:B------:R-:W-:Y:S05]  /*152c0*/  WARPSYNC.COLLECTIVE R15, `(.L_x_1831) ;  /* 0x000000000f087348 */ /* 0x000fea0003c00000 */
[----:B------:R0:W1:Y:S02]  /*152d0*/  SHFL.IDX P6, R14, R13, R12, R11 ;  /* 0x0000000c0d0e7389 */ /* 0x00006400000c000b */
[----:B01----:R-:W-:Y:S01]  /*152e0*/  ENDCOLLECTIVE ;  /* 0x000000000000791b */ /* 0x003fe20003800000 */
.L_x_1831:
[----:B------:R-:W-:Y:S02]  /*152f0*/  IMAD.MOV.U32 R13, RZ, RZ, R5 ;  /* 0x000000ffff0d7224 */ /* 0x000fe400078e0005 */
[----:B------:R-:W-:Y:S01]  /*15300*/  IMAD.MOV.U32 R12, RZ, RZ, 0x1 ;  /* 0x00000001ff0c7424 */ /* 0x000fe200078e00ff */
[----:B------:R-:W-:-:S05]  /*15310*/  @P0 LEA R14, P1, R6, R14, 0x1 ;  /* 0x0000000e060e0211 */ /* 0x000fca00078208ff */
[----:B------:R-:W-:Y:S02]  /*15320*/  @P0 IMAD.X R3, RZ, RZ, R2, P1 ;  /* 0x000000ffff030224 */ /* 0x000fe400008e0602 */
[----:B------:R-:W-:-:S07]  /*15330*/  @P0 IMAD.MOV.U32 R2, RZ, RZ, R14 ;  /* 0x000000ffff020224 */ /* 0x000fce00078e000e */
[----:B------:R-:W-:Y:S05]  /*15340*/  WARPSYNC.COLLECTIVE R15, `(.L_x_1832) ;  /* 0x000000000f087348 */ /* 0x000fea0003c00000 */
[----:B------:R0:W1:Y:S02]  /*15350*/  SHFL.IDX P6, R14, R13, R12, R11 ;  /* 0x0000000c0d0e7389 */ /* 0x00006400000c000b */
[----:B01----:R-:W-:Y:S01]  /*15360*/  ENDCOLLECTIVE ;  /* 0x000000000000791b */ /* 0x003fe20003800000 */
.L_x_1832:
[----:B------:R-:W-:Y:S01]  /*15370*/  @!PT LDS RZ, [RZ] ;  /* 0x00000000fffff984 */ /* 0x000fe20000000800 */
[----:B------:R-:W-:Y:S01]  /*15380*/  @!PT LDS RZ, [RZ] ;  /* 0x00000000fffff984 */ /* 0x000fe20000000800 */
[----:B------:R-:W-:Y:S01]  /*15390*/  @!PT LDS RZ, [RZ] ;  /* 0x00000000fffff984 */ /* 0x000fe20000000800 */
[----:B------:R0:W-:Y:S01]  /*153a0*/  @P0 LDGSTS.E.BYPASS.LTC128B.128 [R7+0x22400], desc[UR52][R2.64], !P2 ;  /* 0x2240000002070fae */ /* 0x0001e2000d101d74 */
[----:B------:R-:W-:Y:S02]  /*153b0*/  ISETP.GE.AND P0, PT, R27, 0x11, PT ;  /* 0x000000111b00780c */ /* 0x000fe40003f06270 */
[----:B------:R-:W-:-:S11]  /*153c0*/  MOV R13, R0 ;  /* 0x00000000000d7202 */ /* 0x000fd60000000f00 */
[----:B------:R-:W-:Y:S02]  /*153d0*/  @P0 IMAD R9, R4, 0x2, R17 ;  /* 0x0000000204090824 */ /* 0x000fe400078e0211 */
[----:B0-----:R-:W-:-:S07]  /*153e0*/  IMAD.MOV.U32 R2, RZ, RZ, R14 ;  /* 0x000000ffff027224 */ /* 0x001fce00078e000e */
[----:B------:R-:W-:Y:S05]  /*153f0*/  WARPSYNC.COLLECTIVE R15, `(.L_x_1833) ;  /* 0x000000000f087348 */ /* 0x000fea0003c00000 */
[----:B------:R0:W1:Y:S02]  /*15400*/  SHFL.IDX P6, R14, R13, R12, R11 ;  /* 0x0000000c0d0e7389 */ /* 0x00006400000c000b */
[----:B01----:R-:W-:Y:S01]  /*15410*/  ENDCOLLECTIVE ;  /* 0x000000000000791b */ /* 0x003fe20003800000 */
.L_x_1833:
[----:B------:R-:W-:Y:S01]  /*15420*/  IMAD.MOV.U32 R13, RZ, RZ, R5 ;  /* 0x000000ffff0d7224 */ /* 0x000fe200078e0005 */
[----:B------:R-:W-:Y:S02]  /*15430*/  MOV R12, 0x2 ;  /* 0x00000002000c7802 */ /* 0x000fe40000000f00 */
[----:B------:R-:W-:-:S05]  /*15440*/  @P0 LEA R14, P1, R6, R14, 0x1 ;  /* 0x0000000e060e0211 */ /* 0x000fca00078208ff */
[----:B------:R-:W-:Y:S02]  /*15450*/  @P0 IMAD.X R3, RZ, RZ, R2, P1 ;  /* 0x000000ffff030224 */ /* 0x000fe400008e0602 */
[----:B------:R-:W-:-:S07]  /*15460*/  @P0 IMAD.MOV.U32 R2, RZ, RZ, R14 ;  /* 0x000000ffff020224 */ /* 0x000fce00078e000e */
[----:B------:R-:W-:Y:S05]  /*15470*/  WARPSYNC.COLLECTIVE R15, `(.L_x_1834) ;  /* 0x000000000f087348 */ /* 0x000fea0003c00000 */
[----:B------:R0:W1:Y:S02]  /*15480*/  SHFL.IDX P6, R14, R13, R12, R11 ;  /* 0x0000000c0d0e7389 */ /* 0x00006400000c000b */
[----:B01----:R-:W-:Y:S01]  /*15490*/  ENDCOLLECTIVE ;  /* 0x000000000000791b */ /* 0x003fe20003800000 */
.L_x_1834:
[----:B------:R-:W-:Y:S01]  /*154a0*/  @!PT LDS RZ, [RZ] ;  /* 0x00000000fffff984 */ /* 0x000fe20000000800 */
[----:B------:R-:W-:Y:S01]  /*154b0*/  @!PT LDS RZ, [RZ] ;  /* 0x00000000fffff984 */ /* 0x000fe20000000800 */
[----:B------:R-:W-:Y:S01]  /*154c0*/  @!PT LDS RZ, [RZ] ;  /* 0x00000000fffff984 */ /* 0x000fe20000000800 */
[----:B------:R0:W-:Y:S01]  /*154d0*/  @P0 LDGSTS.E.BYPASS.LTC128B.128 [R9+0x22c00], desc[UR52][R2.64], !P2 ;  /* 0x22c0000002090fae */ /* 0x0001e2000d101d74 */
[----:B------:R-:W-:Y:S01]  /*154e0*/  ISETP.GE.AND P0, PT, R27, 0x21, PT ;  /* 0x000000211b00780c */ /* 0x000fe20003f06270 */
[----:B------:R-:W-:-:S12]  /*154f0*/  IMAD.MOV.U32 R13, RZ, RZ, R0 ;  /* 0x000000ffff0d7224 */ /* 0x000fd800078e0000 */
[----:B------:R-:W-:Y:S02]  /*15500*/  @P0 IMAD R7, R4, 0x2, R17 ;  /* 0x0000000204070824 */ /* 0x000fe400078e0211 */
[----:B0-----:R-:W-:-:S07]  /*15510*/  IMAD.MOV.U32 R2, RZ, RZ, R14 ;  /* 0x000000ffff027224 */ /* 0x001fce00078e000e */
[----:B------:R-:W-:Y:S05]  /*15520*/  WARPSYNC.COLLECTIVE R15, `(.L_x_1835) ;  /* 0x000000000f087348 */ /* 0x000fea0003c00000 */
[----:B------:R0:W1:Y:S02]  /*15530*/  SHFL.IDX P6, R14, R13, R12, R11 ;  /* 0x0000000c0d0e7389 */ /* 0x00006400000c000b */
[----:B01----:R-:W-:Y:S01]  /*15540*/  ENDCOLLECTIVE ;  /* 0x000000000000791b */ /* 0x003fe20003800000 */
.L_x_1835:
[----:B------:R-:W-:Y:S02]  /*15550*/  IMAD.MOV.U32 R13, RZ, RZ, R5 ;  /* 0x000000ffff0d7224 */ /* 0x000fe400078e0005 */
[----:B------:R-:W-:Y:S01]  /*15560*/  IMAD.MOV.U32 R12, RZ, RZ, 0x3 ;  /* 0x00000003ff0c7424 */ /* 0x000fe200078e00ff */
[----:B------:R-:W-:-:S05]  /*15570*/  @P0 LEA R14, P1, R6, R14, 0x1 ;  /* 0x0000000e060e0211 */ /* 0x000fca00078208ff */
[----:B------:R-:W-:Y:S01]  /*15580*/  @P0 IMAD.X R3, RZ, RZ, R2, P1 ;  /* 0x000000ffff030224 */ /* 0x000fe200008e0602 */
[----:B------:R-:W-:-:S07]  /*15590*/  @P0 MOV R2, R14 ;  /* 0x0000000e00020202 */ /* 0x000fce0000000f00 */
[----:B------:R-:W-:Y:S05]  /*155a0*/  WARPSYNC.COLLECTIVE R15, `(.L_x_1836) ;  /* 0x000000000f087348 */ /* 0x000fea0003c00000 */
[----:B------:R0:W1:Y:S02]  /*155b0*/  SHFL.IDX P6, R14, R13, R12, R11 ;  /* 0x0000000c0d0e7389 */ /* 0x00006400000c000b */
[----:B01----:R-:W-:Y:S01]  /*155c0*/  ENDCOLLECTIVE ;  /* 0x000000000000791b */ /* 0x003fe20003800000 */
.L_x_1836:
[----:B------:R-:W-:Y:S01]  /*155d0*/  @!PT LDS RZ, [RZ] ;  /* 0x00000000fffff984 */ /* 0x000fe20000000800 */
[----:B------:R-:W-:Y:S01]  /*155e0*/  @!PT LDS RZ, [RZ] ;  /* 0x00000000fffff984 */ /* 0x000fe20000000800 */
[----:B------:R-:W-:Y:S01]  /*155f0*/  @!PT LDS RZ, [RZ] ;  /* 0x00000000fffff984 */ /* 0x000fe20000000800 */
[----:B------:R0:W-:Y:S01]  /*15600*/  @P0 LDGSTS.E.BYPASS.LTC128B.128 [R7+0x23400], desc[UR52][R2.64], !P2 ;  /* 0x2340000002070fae */ /* 0x0001e2000d101d74 */
[----:B------:R-:W-:Y:S02]  /*15610*/  IMAD.MOV.U32 R13, RZ, RZ, R0 ;  /* 0x000000ffff0d7224 */ /* 0x000fe400078e0000 */
[----:B------:R-:W-:-:S07]  /*15620*/  IMAD.MOV.U32 R5, RZ, RZ, R14 ;  /* 0x000000ffff057224 */ /* 0x000fce00078e000e */
[----:B0-----:R-:W-:Y:S05]  /*15630*/  WARPSYNC.COLLECTIVE R15, `(.L_x_1837) ;  /* 0x000000000f087348 */ /* 0x001fea0003c00000 */
[----:B------:R1:W2:Y:S02]  /*15640*/  SHFL.IDX P6, R14, R13, R12, R11 ;  /* 0x0000000c0d0e7389 */ /* 0x0002a400000c000b */
[----:B012---:R-:W-:Y:S01]  /*15650*/  ENDCOLLECTIVE ;  /* 0x000000000000791b */ /* 0x007fe20003800000 */
.L_x_1837:
[----:B------:R-:W-:Y:S05]  /*15660*/  BRA `(.L_x_1838) ;  /* 0xffffffcc00807947 */ /* 0x000fea000383ffff */
.L_x_1781:
[----:B------:R-:W-:Y:S01]  /*15670*/  MOV R13, R5 ;  /* 0x00000005000d7202 */ /* 0x000fe20000000f00 */
[----:B------:R-:W-:Y:S02]  /*15680*/  IMAD.MOV.U32 R12, RZ, RZ, RZ ;  /* 0x000000ffff0c7224 */ /* 0x000fe400078e00ff */
[----:B------:R-:W-:Y:S02]  /*15690*/  IMAD.MOV.U32 R11, RZ, RZ, 0x181f ;  /* 0x0000181fff0b7424 */ /* 0x000fe400078e00ff */
[----:B------:R-:W-:Y:S02]  /*156a0*/  IMAD.MOV.U32 R15, RZ, RZ, -0x1 ;  /* 0xffffffffff0f7424 */ /* 0x000fe400078e00ff */
[----:B------:R-:W-:-:S07]  /*156b0*/  VIADD R4, R36, UR43 ;  /* 0x0000002b24047c36 */ /* 0x000fce0008000000 */
[----:B-1---5:R-:W-:Y:S05]  /*156c0*/  WARPSYNC.COLLECTIVE R15, `(.L_x_1839) ;  /* 0x000000000f087348 */ /* 0x022fea0003c00000 */
[----:B------:R0:W2:Y:S02]  /*156d0*/  SHFL.IDX P6, R14, R13, R12, R11 ;  /* 0x0000000c0d0e7389 */ /* 0x0000a400000c000b */
[----:B012--5:R-:W-:Y:S01]  /*156e0*/  ENDCOLLECTIVE ;  /* 0x000000000000791b */ /* 0x027fe20003800000 */
.L_x_1839:
[C---:B------:R-:W-:Y:S01]  /*156f0*/  VIADD R6, R4.reuse, 0x10 ;  /* 0x0000001004067836 */ /* 0x040fe20000000000 */
[----:B------:R-:W-:Y:S02]  /*15700*/  ISETP.GE.AND P0, PT, R4, UR36, PT ;  /* 0x0000002404007c0c */ /* 0x000fe4000bf06270 */
[----:B------:R-:W-:Y:S01]  /*15710*/  MOV R13, R0 ;  /* 0x00000000000d7202 */ /* 0x000fe20000000f00 */
[----:B------:R-:W-:-:S10]  /*15720*/  IMAD.MOV.U32 R2, RZ, RZ, R14 ;  /* 0x000000ffff027224 */ /* 0x000fd400078e000e */
[----:B------:R-:W-:Y:S05]  /*15730*/  WARPSYNC.COLLECTIVE R15, `(.L_x_1840) ;  /* 0x000000000f087348 */ /* 0x000fea0003c00000 */
[----:B------:R0:W1:Y:S02]  /*15740*/  SHFL.IDX P6, R14, R13, R12, R11 ;  /* 0x0000000c0d0e7389 */ /* 0x00006400000c000b */
[----:B01----:R-:W-:Y:S01]  /*15750*/  ENDCOLLECTIVE ;  /* 0x000000000000791b */ /* 0x003fe20003800000 */
.L_x_1840:
[----:B------:R-:W-:Y:S01]  /*15760*/  MOV R13, R5 ;  /* 0x00000005000d7202 */ /* 0x000fe20000000f00 */
[----:B------:R-:W-:Y:S01]  /*15770*/  IMAD.MOV.U32 R12, RZ, RZ, 0x1 ;  /* 0x00000001ff0c7424 */ /* 0x000fe200078e00ff */
[----:B------:R-:W-:-:S05]  /*15780*/  @!P0 LEA R14, P1, R10, R14, 0x1 ;  /* 0x0000000e0a0e8211 */ /* 0x000fca00078208ff */
[----:B------:R-:W-:Y:S02]  /*15790*/  @!P0 IMAD.X R3, RZ, RZ, R2, P1 ;  /* 0x000000ffff038224 */ /* 0x000fe400008e0602 */
[----:B------:R-:W-:-:S07]  /*157a0*/  @!P0 IMAD.MOV.U32 R2, RZ, RZ, R14 ;  /* 0x000000ffff028224 */ /* 0x000fce00078e000e */
[----:B------:R-:W-:Y:S05]  /*157b0*/  WARPSYNC.COLLECTIVE R15, `(.L_x_1841) ;  /* 0x000000000f087348 */ /* 0x000fea0003c00000 */
[----:B------:R0:W1:Y:S02]  /*157c0*/  SHFL.IDX P6, R14, R13, R12, R11 ;  /* 0x0000000c0d0e7389 */ /* 0x00006400000c000b */
[----:B01----:R-:W-:Y:S01]  /*157d0*/  ENDCOLLECTIVE ;  /* 0x000000000000791b */ /* 0x003fe20003800000 */
.L_x_1841:
[----:B------:R-:W-:Y:S01]  /*157e0*/  @!PT LDS RZ, [RZ] ;  /* 0x00000000fffff984 */ /* 0x000fe20000000800 */
[----:B------:R-:W-:Y:S01]  /*157f0*/  @!PT LDS RZ, [RZ] ;  /* 0x00000000fffff984 */ /* 0x000fe20000000800 */
[----:B------:R-:W-:Y:S01]  /*15800*/  @!PT LDS RZ, [RZ] ;  /* 0x00000000fffff984 */ /* 0x000fe20000000800 */
[----:B------:R0:W-:Y:S01]  /*15810*/  @!P0 LDGSTS.E.BYPASS.LTC128B.128 [R8+0x20400], desc[UR52][R2.64], !P5 ;  /* 0x2040000002088fae */ /* 0x0001e2000e901d74 */
[----:B------:R-:W-:Y:S01]  /*15820*/  ISETP.GE.AND P0, PT, R6, UR36, PT ;  /* 0x0000002406007c0c */ /* 0x000fe2000bf06270 */
[----:B------:R-:W-:Y:S02]  /*15830*/  VIADD R6, R4, 0x20 ;  /* 0x0000002004067836 */ /* 0x000fe40000000000 */
[----:B------:R-:W-:Y:S02]  /*15840*/  IMAD.MOV.U32 R13, RZ, RZ, R0 ;  /* 0x000000ffff0d7224 */ /* 0x000fe400078e0000 */
[----:B0-----:R-:W-:-:S08]  /*15850*/  IMAD.MOV.U32 R2, RZ, RZ, R14 ;  /* 0x000000ffff027224 */ /* 0x001fd000078e000e */
[----:B------:R-:W-:Y:S05]  /*15860*/  WARPSYNC.COLLECTIVE R15, `(.L_x_1842) ;  /* 0x000000000f087348 */ /* 0x000fea0003c00000 */
[----:B------:R0:W1:Y:S02]  /*15870*/  SHFL.IDX P6, R14, R13, R12, R11 ;  /* 0x0000000c0d0e7389 */ /* 0x00006400000c000b */
[----:B01----:R-:W-:Y:S01]  /*15880*/  ENDCOLLECTIVE ;  /* 0x000000000000791b */ /* 0x003fe20003800000 */
.L_x_1842:
[----:B------:R-:W-:Y:S02]  /*15890*/  IMAD.MOV.U32 R13, RZ, RZ, R5 ;  /* 0x000000ffff0d7224 */ /* 0x000fe400078e0005 */
[----:B------:R-:W-:Y:S01]  /*158a0*/  IMAD.MOV.U32 R12, RZ, RZ, 0x2 ;  /* 0x00000002ff0c7424 */ /* 0x000fe200078e00ff */
[----:B------:R-:W-:-:S05]  /*158b0*/  @!P0 LEA R14, P1, R10, R14, 0x1 ;  /* 0x0000000e0a0e8211 */ /* 0x000fca00078208ff */
[----:B------:R-:W-:Y:S01]  /*158c0*/  @!P0 IMAD.X R3, RZ, RZ, R2, P1 ;  /* 0x000000ffff038224 */ /* 0x000fe200008e0602 */
[----:B------:R-:W-:-:S07]  /*158d0*/  @!P0 MOV R2, R14 ;  /* 0x0000000e00028202 */ /* 0x000fce0000000f00 */
[----:B------:R-:W-:Y:S05]  /*158e0*/  WARPSYNC.COLLECTIVE R15, `(.L_x_1843) ;  /* 0x000000000f087348 */ /* 0x000fea0003c00000 */
[----:B------:R0:W1:Y:S02]  /*158f0*/  SHFL.IDX P6, R14, R13, R12, R11 ;  /* 0x0000000c0d0e7389 */ /* 0x00006400000c000b */
[----:B01----:R-:W-:Y:S01]  /*15900*/  ENDCOLLECTIVE ;  /* 0x000000000000791b */ /* 0x003fe20003800000 */
.L_x_1843:
[----:B------:R-:W-:Y:S01]  /*15910*/  @!PT LDS RZ, [RZ] ;  /* 0x00000000fffff984 */ /* 0x000fe20000000800 */
[----:B------:R-:W-:Y:S01]  /*15920*/  @!PT LDS RZ, [RZ] ;  /* 0x00000000fffff984 */ /* 0x000fe20000000800 */
[----:B------:R-:W-:Y:S01]  /*15930*/  @!PT LDS RZ, [RZ] ;  /* 0x00000000fffff984 */ /* 0x000fe20000000800 */
[----:B------:R0:W-:Y:S01]  /*15940*/  @!P0 LDGSTS.E.BYPASS.LTC128B.128 [R8+0x20c00], desc[UR52][R2.64], !P5 ;  /* 0x20c0000002088fae */ /* 0x0001e2000e901d74 */
[----:B------:R-:W-:Y:S02]  /*15950*/  ISETP.GE.AND P0, PT, R6, UR36, PT ;  /* 0x0000002406007c0c */ /* 0x000fe4000bf06270 */
[----:B------:R-:W-:Y:S01]  /*15960*/  MOV R13, R0 ;  /* 0x00000000000d7202 */ /* 0x000fe20000000f00 */
[----:B0-----:R-:W-:-:S10]  /*15970*/  IMAD.MOV.U32 R2, RZ, RZ, R14 ;  /* 0x000000ffff027224 */ /* 0x001fd400078e000e */
[----:B------:R-:W-:Y:S05]  /*15980*/  WARPSYNC.COLLECTIVE R15, `(.L_x_1844) ;  /* 0x000000000f087348 */ /* 0x000fea0003c00000 */
[----:B------:R0:W1:Y:S02]  /*15990*/  SHFL.IDX P6, R14, R13, R12, R11 ;  /* 0x0000000c0d0e7389 */ /* 0x00006400000c000b */
[----:B01----:R-:W-:Y:S01]  /*159a0*/  ENDCOLLECTIVE ;  /* 0x000000000000791b */ /* 0x003fe20003800000 */
.L_x_1844:
[----:B------:R-:W-:Y:S02]  /*159b0*/  IMAD.MOV.U32 R13, RZ, RZ, R5 ;  /* 0x000000ffff0d7224 */ /* 0x000fe400078e0005 */
[----:B------:R-:W-:Y:S01]  /*159c0*/  IMAD.MOV.U32 R12, RZ, RZ, 0x3 ;  /* 0x00000003ff0c7424 */ /* 0x000fe200078e00ff */
[----:B------:R-:W-:-:S05]  /*159d0*/  @!P0 LEA R14, P1, R10, R14, 0x1 ;  /* 0x0000000e0a0e8211 */ /* 0x000fca00078208ff */
[----:B------:R-:W-:Y:S02]  /*159e0*/  @!P0 IMAD.X R3, RZ, RZ, R2, P1 ;  /* 0x000000ffff038224 */ /* 0x000fe400008e0602 */
[----:B------:R-:W-:-:S07]  /*159f0*/  @!P0 IMAD.MOV.U32 R2, RZ, RZ, R14 ;  /* 0x000000ffff028224 */ /* 0x000fce00078e000e */
[----:B------:R-:W-:Y:S05]  /*15a00*/  WARPSYNC.COLLECTIVE R15, `(.L_x_1845) ;  /* 0x000000000f087348 */ /* 0x000fea0003c00000 */
[----:B------:R0:W1:Y:S02]  /*15a10*/  SHFL.IDX P6, R14, R13, R12, R11 ;  /* 0x0000000c0d0e7389 */ /* 0x00006400000c000b */
[----:B01----:R-:W-:Y:S01]  /*15a20*/  ENDCOLLECTIVE ;  /* 0x000000000000791b */ /* 0x003fe20003800000 */
.L_x_1845:
        /* <DEDUP_REMOVED lines=9> */
.L_x_1846:
[----:B------:R-:W-:Y:S05]  /*15ac0*/  BRA `(.L_x_1847) ;  /* 0xffffffd000547947 */ /* 0x000fea000383ffff */
.L_x_1784:
[----:B0-----:R0:W2:Y:S02]  /*15ad0*/  SYNCS.PHASECHK.TRANS64.TRYWAIT P0, [R17+URZ+0x28c20], R0 ;  /* 0x028c2000110075a7 */ /* 0x0010a4000800017f */
[----:B--2---:R-:W-:Y:S05]  /*15ae0*/  @!P0 NANOSLEEP.SYNCS 0x989680 ;  /* 0x009896800000895d */ /* 0x004fea0003900000 */
[----:B------:R-:W2:Y:S02]  /*15af0*/  @!P0 SYNCS.PHASECHK.TRANS64 P0, [R17+URZ+0x28c20], R0 ;  /* 0x028c2000110085a7 */ /* 0x000ea4000800007f */
[----:B--2---:R-:W-:Y:S05]  /*15b00*/  @!P0 BRA `(.L_x_1784) ;  /* 0xfffffffc00f08947 */ /* 0x004fea000383ffff */
[----:B------:R-:W-:Y:S05]  /*15b10*/  BRA `(.L_x_1848) ;  /* 0xffffffd000b07947 */ /* 0x000fea000383ffff */
.L_x_1787:
[----:B0-----:R0:W2:Y:S02]  /*15b20*/  SYNCS.PHASECHK.TRANS64.TRYWAIT P0, [R25+URZ+0x28c60], R0 ;  /* 0x028c6000190075a7 */ /* 0x0010a4000800017f */
[----:B--2---:R-:W-:Y:S05]  /*15b30*/  @!P0 NANOSLEEP.SYNCS 0x989680 ;  /* 0x009896800000895d */ /* 0x004fea0003900000 */
[----:B------:R-:W2:Y:S02]  /*15b40*/  @!P0 SYNCS.PHASECHK.TRANS64 P0, [R25+URZ+0x28c60], R0 ;  /* 0x028c6000190085a7 */ /* 0x000ea4000800007f */
[----:B--2---:R-:W-:Y:S05]  /*15b50*/  @!P0 BRA `(.L_x_1787) ;  /* 0xfffffffc00f08947 */ /* 0x004fea000383ffff */
[----:B------:R-:W-:Y:S05]  /*15b60*/  BRA `(.L_x_1849) ;  /* 0xffffffd000c07947 */ /* 0x000fea000383ffff */
.L_x_1788:
[----:B------:R-:W-:Y:S01]  /*15b70*/  BSSY B0, `(.L_x_1850) ;  /* 0x0000008000007945 */ /* 0x000fe20003800000 */
[----:B------:R-:W-:Y:S01]  /*15b80*/  IMAD.MOV.U32 R13, RZ, RZ, R7 ;  /* 0x000000ffff0d7224 */ /* 0x000fe200078e0007 */
[----:B------:R-:W-:Y:S01]  /*15b90*/  MOV R15, 0xffffffff ;  /* 0xffffffff000f7802 */ /* 0x000fe20000000f00 */
[----:B------:R-:W-:Y:S02]  /*15ba0*/  IMAD.MOV.U32 R12, RZ, RZ, RZ ;  /* 0x000000ffff0c7224 */ /* 0x000fe400078e00ff */
[----:B------:R-:W-:-:S07]  /*15bb0*/  IMAD.MOV.U32 R11, RZ, RZ, 0x181f ;  /* 0x0000181fff0b7424 */ /* 0x000fce00078e00ff */
[----:B-1----:R-:W-:Y:S05]  /*15bc0*/  WARPSYNC.COLLECTIVE R15, `(.L_x_1851) ;  /* 0x000000000f087348 */ /* 0x002fea0003c00000 */
[----:B------:R0:W2:Y:S02]  /*15bd0*/  SHFL.IDX P6, R14, R13, R12, R11 ;  /* 0x0000000c0d0e7389 */ /* 0x0000a400000c000b */
[----:B012---:R-:W-:Y:S01]  /*15be0*/  ENDCOLLECTIVE ;  /* 0x000000000000791b */ /* 0x007fe20003800000 */
.L_x_1851:
[----:B------:R-:W-:Y:S05]  /*15bf0*/  BSYNC B0 ;  /* 0x0000000000007941 */ /* 0x000fea0003800000 */
.L_x_1850:
        /* <DEDUP_REMOVED lines=8> */
[C---:B------:R-:W-:Y:S01]  /*15c80*/  LOP3.LUT P3, RZ, R32.reuse, 0x8, RZ, 0xc0, !PT ;  /* 0x0000000820ff7812 */ /* 0x040fe2000786c0ff */
[----:B------:R-:W-:Y:S01]  /*15c90*/  IMAD.MOV.U32 R3, RZ, RZ, R14 ;  /* 0x000000ffff037224 */ /* 0x000fe200078e000e */
[----:B------:R-:W-:Y:S01]  /*15ca0*/  LOP3.LUT P2, RZ, R32, 0x10, RZ, 0xc0, !PT ;  /* 0x0000001020ff7812 */ /* 0x000fe2000784c0ff */
[----:B------:R-:W-:-:S12]  /*15cb0*/  IMAD R5, R5, 0x2, R17 ;  /* 0x0000000205057824 */ /* 0x000fd800078e0211 */
[----:B0-----:R-:W-:Y:S05]  /*15cc0*/  WARPSYNC.COLLECTIVE R15, `(.L_x_1852) ;  /* 0x000000000f087348 */ /* 0x001fea0003c00000 */
[----:B------:R1:W2:Y:S02]  /*15cd0*/  SHFL.IDX P6, R14, R13, R12, R11 ;  /* 0x0000000c0d0e7389 */ /* 0x0002a400000c000b */
[----:B012---:R-:W-:Y:S01]  /*15ce0*/  ENDCOLLECTIVE ;  /* 0x000000000000791b */ /* 0x007fe20003800000 */
.L_x_1852:
[----:B------:R-:W-:-:S04]  /*15cf0*/  LOP3.LUT R16, R16, 0xfffffdff, RZ, 0xc0, !PT ;  /* 0xfffffdff10107812 */ /* 0x000fc800078ec0ff */
[----:B------:R-:W-:Y:S02]  /*15d00*/  @P1 LOP3.LUT R16, R16, 0x200, RZ, 0xfc, !PT ;  /* 0x0000020010101812 */ /* 0x000fe400078efcff */
[----:B------:R-:W-:Y:S01]  /*15d10*/  MOV R13, R7 ;  /* 0x00000007000d7202 */ /* 0x000fe20000000f00 */
[----:B------:R-:W-:Y:S01]  /*15d20*/  IMAD.MOV.U32 R12, RZ, RZ, 0x1 ;  /* 0x00000001ff0c7424 */ /* 0x000fe200078e00ff */
[----:B------:R-:W-:-:S04]  /*15d30*/  SHF.L.U32 R8, R8, 0x3, RZ ;  /* 0x0000000308087819 */ /* 0x000fc800000006ff */
[----:B------:R-:W-:-:S05]  /*15d40*/  LOP3.LUT R8, R8, 0x38, RZ, 0xc0, !PT ;  /* 0x0000003808087812 */ /* 0x000fca00078ec0ff */
[----:B------:R-:W-:-:S05]  /*15d50*/  IMAD.SHL.U32 R0, R8, 0x2, RZ ;  /* 0x0000000208007824 */ /* 0x000fca00078e00ff */
[----:B------:R-:W-:-:S05]  /*15d60*/  IADD3 R2, P0, R14, R0, RZ ;  /* 0x000000000e027210 */ /* 0x000fca0007f1e0ff */
[----:B------:R-:W-:Y:S01]  /*15d70*/  IMAD.X R3, RZ, RZ, R3, P0 ;  /* 0x000000ffff037224 */ /* 0x000fe200000e0603 */
[----:B------:R-:W-:Y:S02]  /*15d80*/  ISETP.LT.OR P0, PT, R27, 0x1, !P1 ;  /* 0x000000011b00780c */ /* 0x000fe40004f01670 */
[----:B------:R-:W-:-:S11]  /*15d90*/  LOP3.LUT P1, RZ, R32, 0x20, RZ, 0xc0, !PT ;  /* 0x0000002020ff7812 */ /* 0x000fd6000782c0ff */
        /* <DEDUP_REMOVED lines=17> */
[----:B------:R-:W-:-:S04]  /*15eb0*/  ISETP.GT.AND P6, PT, R4, -0x1, PT ;  /* 0xffffffff0400780c */ /* 0x000fc80003fc4270 */
[----:B------:R-:W-:-:S13]  /*15ec0*/  ISETP.LT.OR P6, PT, R27, 0x1, P6 ;  /* 0x000000011b00780c */ /* 0x000fda00037c1670 */
[----:B------:R0:W-:Y:S02]  /*15ed0*/  LDGSTS.E.BYPASS.LTC128B.128 [R5+0xe400], desc[UR52][R2.64+0x380], !P6 ;  /* 0x0e40038002057fae */ /* 0x0001e4000f101d74 */
[----:B0-----:R-:W-:Y:S05]  /*15ee0*/  WARPSYNC.COLLECTIVE R15, `(.L_x_1853) ;  /* 0x000000000f087348 */ /* 0x001fea0003c00000 */
[----:B------:R1:W2:Y:S02]  /*15ef0*/  SHFL.IDX P6, R14, R13, R12, R11 ;  /* 0x0000000c0d0e7389 */ /* 0x0002a400000c000b */
[----:B012---:R-:W-:Y:S01]  /*15f00*/  ENDCOLLECTIVE ;  /* 0x000000000000791b */ /* 0x007fe20003800000 */
.L_x_1853:
[----:B------:R-:W-:Y:S02]  /*15f10*/  IMAD.MOV.U32 R13, RZ, RZ, R6 ;  /* 0x000000ffff0d7224 */ /* 0x000fe400078e0006 */
[----:B------:R-:W-:-:S07]  /*15f20*/  IMAD.MOV.U32 R3, RZ, RZ, R14 ;  /* 0x000000ffff037224 */ /* 0x000fce00078e000e */
[----:B------:R-:W-:Y:S05]  /*15f30*/  WARPSYNC.COLLECTIVE R15, `(.L_x_1854) ;  /* 0x000000000f087348 */ /* 0x000fea0003c00000 */
[----:B------:R0:W1:Y:S02]  /*15f40*/  SHFL.IDX P6, R14, R13, R12, R11 ;  /* 0x0000000c0d0e7389 */ /* 0x00006400000c000b */
[----:B01----:R-:W-:Y:S01]  /*15f50*/  ENDCOLLECTIVE ;  /* 0x000000000000791b */ /* 0x003fe20003800000 */
.L_x_1854:
[----:B------:R-:W-:Y:S01]  /*15f60*/  MOV R13, R7 ;  /* 0x00000007000d7202 */ /* 0x000fe20000000f00 */
[----:B------:R-:W-:Y:S01]  /*15f70*/  IMAD.MOV.U32 R12, RZ, RZ, 0x2 ;  /* 0x00000002ff0c7424 */ /* 0x000fe200078e00ff */
[----:B------:R-:W-:-:S05]  /*15f80*/  IADD3 R2, P6, R14, R0, RZ ;  /* 0x000000000e027210 */ /* 0x000fca0007fde0ff */
[----:B------:R-:W-:Y:S01]  /*15f90*/  IMAD.X R3, RZ, RZ, R3, P6 ;  /* 0x000000ffff037224 */ /* 0x000fe200030e0603 */
[----:B------:R-:W-:-:S04]  /*15fa0*/  LOP3.LUT P6, RZ, R16, 0x200, RZ, 0xc0, !PT ;  /* 0x0000020010ff7812 */ /* 0x000fc800078cc0ff */
[----:B------:R-:W-:-:S13]  /*15fb0*/  ISETP.LT.OR P6, PT, R27, 0x11, !P6 ;  /* 0x000000111b00780c */ /* 0x000fda00077c1670 */
        /* <DEDUP_REMOVED lines=22> */
.L_x_1855:
[----:B------:R-:W-:Y:S02]  /*16120*/  IMAD.MOV.U32 R13, RZ, RZ, R6 ;  /* 0x000000ffff0d7224 */ /* 0x000fe400078e0006 */
[----:B------:R-:W-:-:S07]  /*16130*/  IMAD.MOV.U32 R8, RZ, RZ, R14 ;  /* 0x000000ffff087224 */ /* 0x000fce00078e000e */
[----:B------:R-:W-:Y:S05]  /*16140*/  WARPSYNC.COLLECTIVE R15, `(.L_x_1856) ;  /* 0x000000000f087348 */ /* 0x000fea0003c00000 */
[----:B------:R0:W1:Y:S02]  /*16150*/  SHFL.IDX P6, R14, R13, R12, R11 ;  /* 0x0000000c0d0e7389 */ /* 0x00006400000c000b */
[----:B01----:R-:W-:Y:S01]  /*16160*/  ENDCOLLECTIVE ;  /* 0x000000000000791b */ /* 0x003fe20003800000 */
.L_x_1856:
        /* <DEDUP_REMOVED lines=28> */
.L_x_1857:
[----:B------:R-:W-:Y:S02]  /*16330*/  IMAD.MOV.U32 R13, RZ, RZ, R6 ;  /* 0x000000ffff0d7224 */ /* 0x000fe400078e0006 */
[----:B------:R-:W-:-:S07]  /*16340*/  IMAD.MOV.U32 R7, RZ, RZ, R14 ;  /* 0x000000ffff077224 */ /* 0x000fce00078e000e */
[----:B------:R-:W-:Y:S05]  /*16350*/  WARPSYNC.COLLECTIVE R15, `(.L_x_1858) ;  /* 0x000000000f087348 */ /* 0x000fea0003c00000 */
[----:B------:R0:W1:Y:S02]  /*16360*/  SHFL.IDX P6, R14, R13, R12, R11 ;  /* 0x0000000c0d0e7389 */ /* 0x00006400000c000b */
[----:B01----:R-:W-:Y:S01]  /*16370*/  ENDCOLLECTIVE ;  /* 0x000000000000791b */ /* 0x003fe20003800000 */
.L_x_1858:
[----:B------:R-:W-:Y:S05]  /*16380*/  BRA `(.L_x_1859) ;  /* 0xffffffd000687947 */ /* 0x000fea000383ffff */
.L_x_1794:
[----:B0-----:R0:W2:Y:S02]  /*16390*/  SYNCS.PHASECHK.TRANS64.TRYWAIT P0, [R8+URZ+0x28c40], R20 ;  /* 0x028c4014080075a7 */ /* 0x0010a4000800017f */
[----:B--2---:R-:W-:Y:S05]  /*163a0*/  @!P0 NANOSLEEP.SYNCS 0x989680 ;  /* 0x009896800000895d */ /* 0x004fea0003900000 */
[----:B------:R-:W2:Y:S02]  /*163b0*/  @!P0 SYNCS.PHASECHK.TRANS64 P0, [R8+URZ+0x28c40], R20 ;  /* 0x028c4014080085a7 */ /* 0x000ea4000800007f */
[----:B--2---:R-:W-:Y:S05]  /*163c0*/  @!P0 BRA `(.L_x_1794) ;  /* 0xfffffffc00f08947 */ /* 0x004fea000383ffff */
[----:B------:R-:W-:Y:S05]  /*163d0*/  BRA `(.L_x_1860) ;  /* 0xffffffd400bc7947 */ /* 0x000fea000383ffff */
.L_x_1795:
        /* <DEDUP_REMOVED lines=8> */
.L_x_1862:
[----:B------:R-:W-:Y:S05]  /*16460*/  BSYNC B1 ;  /* 0x0000000000017941 */ /* 0x000fea0003800000 */
.L_x_1861:
[----:B------:R-:W-:Y:S01]  /*16470*/  IMAD.MOV.U32 R13, RZ, RZ, R21 ;  /* 0x000000ffff0d7224 */ /* 0x000fe200078e0015 */
[----:B------:R-:W-:Y:S01]  /*16480*/  MOV R12, RZ ;  /* 0x000000ff000c7202 */ /* 0x000fe20000000f00 */
[----:B------:R-:W-:Y:S02]  /*16490*/  IMAD.MOV.U32 R11, RZ, RZ, 0x181f ;  /* 0x0000181fff0b7424 */ /* 0x000fe400078e00ff */
[----:B------:R-:W-:Y:S02]  /*164a0*/  IMAD.MOV.U32 R15, RZ, RZ, -0x1 ;  /* 0xffffffffff0f7424 */ /* 0x000fe400078e00ff */
[----:B------:R-:W-:Y:S02]  /*164b0*/  IMAD.MOV.U32 R3, RZ, RZ, R14 ;  /* 0x000000ffff037224 */ /* 0x000fe400078e000e */
[----:B------:R-:W-:-:S07]  /*164c0*/  IMAD R25, R6, 0x2, R17 ;  /* 0x0000000206197824 */ /* 0x000fce00078e0211 */
[----:B------:R-:W-:Y:S05]  /*164d0*/  WARPSYNC.COLLECTIVE R15, `(.L_x_1863) ;  /* 0x000000000f087348 */ /* 0x000fea0003c00000 */
[----:B------:R0:W1:Y:S02]  /*164e0*/  SHFL.IDX P6, R14, R13, R12, R11 ;  /* 0x0000000c0d0e7389 */ /* 0x00006400000c000b */
[----:B01----:R-:W-:Y:S01]  /*164f0*/  ENDCOLLECTIVE ;  /* 0x000000000000791b */ /* 0x003fe20003800000 */
.L_x_1863:
[----:B------:R-:W-:Y:S01]  /*16500*/  MOV R13, R27 ;  /* 0x0000001b000d7202 */ /* 0x000fe20000000f00 */
[----:B------:R-:W-:Y:S01]  /*16510*/  IMAD.MOV.U32 R12, RZ, RZ, 0x1 ;  /* 0x00000001ff0c7424 */ /* 0x000fe200078e00ff */
[----:B------:R-:W-:-:S13]  /*16520*/  IADD3 R2, P0, R14, R0, RZ ;  /* 0x000000000e027210 */ /* 0x000fda0007f1e0ff */
[----:B------:R-:W-:Y:S05]  /*16530*/  WARPSYNC.COLLECTIVE R15, `(.L_x_1864) ;  /* 0x000000000f087348 */ /* 0x000fea0003c00000 */
[----:B------:R0:W1:Y:S02]  /*16540*/  SHFL.IDX P6, R14, R13, R12, R11 ;  /* 0x0000000c0d0e7389 */ /* 0x00006400000c000b */
[----:B01----:R-:W-:Y:S01]  /*16550*/  ENDCOLLECTIVE ;  /* 0x000000000000791b */ /* 0x003fe20003800000 */
.L_x_1864:
        /* <DEDUP_REMOVED lines=10> */
.L_x_1865:
[----:B------:R-:W-:Y:S01]  /*16600*/  MOV R13, R27 ;  /* 0x0000001b000d7202 */ /* 0x000fe20000000f00 */
[----:B------:R-:W-:Y:S01]  /*16610*/  IMAD.MOV.U32 R12, RZ, RZ, 0x2 ;  /* 0x00000002ff0c7424 */ /* 0x000fe200078e00ff */
[----:B------:R-:W-:-:S13]  /*16620*/  IADD3 R2, P0, R14, R0, RZ ;  /* 0x000000000e027210 */ /* 0x000fda0007f1e0ff */
[----:B------:R-:W-:Y:S05]  /*16630*/  WARPSYNC.COLLECTIVE R15, `(.L_x_1866) ;  /* 0x000000000f087348 */ /* 0x000fea0003c00000 */
[----:B------:R0:W1:Y:S02]  /*16640*/  SHFL.IDX P6, R14, R13, R12, R11 ;  /* 0x0000000c0d0e7389 */ /* 0x00006400000c000b */
[----:B01----:R-:W-:Y:S01]  /*16650*/  ENDCOLLECTIVE ;  /* 0x000000000000791b */ /* 0x003fe20003800000 */
.L_x_1866:
        /* <DEDUP_REMOVED lines=10> */
.L_x_1867:
[----:B------:R-:W-:Y:S01]  /*16700*/  MOV R13, R27 ;  /* 0x0000001b000d7202 */ /* 0x000fe20000000f00 */
[----:B------:R-:W-:Y:S01]  /*16710*/  IMAD.MOV.U32 R12, RZ, RZ, 0x3 ;  /* 0x00000003ff0c7424 */ /* 0x000fe200078e00ff */
[----:B------:R-:W-:-:S13]  /*16720*/  IADD3 R2, P0, R14, R0, RZ ;  /* 0x000000000e027210 */ /* 0x000fda0007f1e0ff */
[----:B------:R-:W-:Y:S05]  /*16730*/  WARPSYNC.COLLECTIVE R15, `(.L_x_1868) ;  /* 0x000000000f087348 */ /* 0x000fea0003c00000 */
[----:B------:R0:W1:Y:S02]  /*16740*/  SHFL.IDX P6, R14, R13, R12, R11 ;  /* 0x0000000c0d0e7389 */ /* 0x00006400000c000b */
[----:B01----:R-:W-:Y:S01]  /*16750*/  ENDCOLLECTIVE ;  /* 0x000000000000791b */ /* 0x003fe20003800000 */
.L_x_1868:
        /* <DEDUP_REMOVED lines=10> */
.L_x_1869:
[----:B------:R-:W-:Y:S05]  /*16800*/  BRA `(.L_x_1870) ;  /* 0xffffffd400587947 */ /* 0x000fea000383ffff */
.L_x_1800:
[----:B--2---:R2:W3:Y:S02]  /*16810*/  SYNCS.PHASECHK.TRANS64.TRYWAIT P0, [R8+URZ+0x28c60], R20 ;  /* 0x028c6014080075a7 */ /* 0x0044e4000800017f */
[----:B---3--:R-:W-:Y:S05]  /*16820*/  @!P0 NANOSLEEP.SYNCS 0x989680 ;  /* 0x009896800000895d */ /* 0x008fea0003900000 */
[----:B------:R-:W3:Y:S02]  /*16830*/  @!P0 SYNCS.PHASECHK.TRANS64 P0, [R8+URZ+0x28c60], R20 ;  /* 0x028c6014080085a7 */ /* 0x000ee4000800007f */
[----:B---3--:R-:W-:Y:S05]  /*16840*/  @!P0 BRA `(.L_x_1800) ;  /* 0xfffffffc00f08947 */ /* 0x008fea000383ffff */
[----:B------:R-:W-:Y:S05]  /*16850*/  BRA `(.L_x_1871) ;  /* 0xffffffd400a87947 */ /* 0x000fea000383ffff */
.L_x_1801:
[----:B------:R-:W-:Y:S01]  /*16860*/  BSSY B1, `(.L_x_1872) ;  /* 0x0000008000017945 */ /* 0x000fe20003800000 */
[----:B------:R-:W-:Y:S01]  /*16870*/  IMAD.MOV.U32 R13, RZ, RZ, R20 ;  /* 0x000000ffff0d7224 */ /* 0x000fe200078e0014 */
[----:B------:R-:W-:Y:S01]  /*16880*/  MOV R12, RZ ;  /* 0x000000ff000c7202 */ /* 0x000fe20000000f00 */
[----:B------:R-:W-:Y:S02]  /*16890*/  IMAD.MOV.U32 R11, RZ, RZ, 0x181f ;  /* 0x0000181fff0b7424 */ /* 0x000fe400078e00ff */
[----:B------:R-:W-:-:S07]  /*168a0*/  IMAD.MOV.U32 R15, RZ, RZ, -0x1 ;  /* 0xffffffffff0f7424 */ /* 0x000fce00078e00ff */
[----:B-1----:R-:W-:Y:S05]  /*168b0*/  WARPSYNC.COLLECTIVE R15, `(.L_x_1873) ;  /* 0x000000000f087348 */ /* 0x002fea0003c00000 */
[----:B------:R0:W2:Y:S02]  /*168c0*/  SHFL.IDX P6, R14, R13, R12, R11 ;  /* 0x0000000c0d0e7389 */ /* 0x0000a400000c000b */
[----:B012---:R-:W-:Y:S01]  /*168d0*/  ENDCOLLECTIVE ;  /* 0x000000000000791b */ /* 0x007fe20003800000 */
.L_x_1873:
[----:B------:R-:W-:Y:S05]  /*168e0*/  BSYNC B1 ;  /* 0x0000000000017941 */ /* 0x000fea0003800000 */
.L_x_1872:
[----:B------:R-:W-:Y:S01]  /*168f0*/  IMAD.MOV.U32 R13, RZ, RZ, R10 ;  /* 0x000000ffff0d7224 */ /* 0x000fe200078e000a */
[----:B------:R-:W-:Y:S01]  /*16900*/  MOV R12, RZ ;  /* 0x000000ff000c7202 */ /* 0x000fe20000000f00 */
[----:B------:R-:W-:Y:S01]  /*16910*/  IMAD.MOV.U32 R11, RZ, RZ, 0x181f ;  /* 0x0000181fff0b7424 */ /* 0x000fe200078e00ff */
[C---:B------:R-:W-:Y:S01]  /*16920*/  LOP3.LUT P2, RZ, R16.reuse, 0x40, RZ, 0xc0, !PT ;  /* 0x0000004010ff7812 */ /* 0x040fe2000784c0ff */
[----:B------:R-:W-:Y:S01]  /*16930*/  IMAD.MOV.U32 R15, RZ, RZ, -0x1 ;  /* 0xffffffffff0f7424 */ /* 0x000fe200078e00ff */
[----:B------:R-:W-:Y:S01]  /*16940*/  LOP3.LUT P1, RZ, R16, 0x20, RZ, 0xc0, !PT ;  /* 0x0000002010ff7812 */ /* 0x000fe2000782c0ff */
[----:B------:R-:W-:Y:S01]  /*16950*/  IMAD.MOV.U32 R3, RZ, RZ, R14 ;  /* 0x000000ffff037224 */ /* 0x000fe200078e000e */
[----:B------:R-:W-:Y:S01]  /*16960*/  P2R R4, PR, RZ, 0x8 ;  /* 0x00000008ff047803 */ /* 0x000fe20000000000 */
[----:B------:R-:W-:-:S10]  /*16970*/  IMAD R21, R21, 0x2, R17 ;  /* 0x0000000215157824 */ /* 0x000fd400078e0211 */
[----:B------:R-:W-:Y:S05]  /*16980*/  WARPSYNC.COLLECTIVE R15, `(.L_x_1874) ;  /* 0x000000000f087348 */ /* 0x000fea0003c00000 */
[----:B------:R0:W1:Y:S02]  /*16990*/  SHFL.IDX P6, R14, R13, R12, R11 ;  /* 0x0000000c0d0e7389 */ /* 0x00006400000c000b */
[----:B01----:R-:W-:Y:S01]  /*169a0*/  ENDCOLLECTIVE ;  /* 0x000000000000791b */ /* 0x003fe20003800000 */
.L_x_1874:
[----:B------:R-:W-:-:S04]  /*169b0*/  LOP3.LUT P3, RZ, R16, 0x10, RZ, 0xc0, !PT ;  /* 0x0000001010ff7812 */ /* 0x000fc8000786c0ff */
        /* <DEDUP_REMOVED lines=14> */
.L_x_1875:
        /* <DEDUP_REMOVED lines=17> */
.L_x_1876:
        /* <DEDUP_REMOVED lines=17> */
.L_x_1877:
        /* <DEDUP_REMOVED lines=14> */
.L_x_1878:
[----:B------:R-:W-:Y:S02]  /*16da0*/  IMAD.MOV.U32 R13, RZ, RZ, R20 ;  /* 0x000000ffff0d7224 */ /* 0x000fe400078e0014 */
[----:B------:R-:W-:Y:S02]  /*16db0*/  IMAD.MOV.U32 R12, RZ, RZ, 0x3 ;  /* 0x00000003ff0c7424 */ /* 0x000fe400078e00ff */
[----:B------:R-:W-:Y:S01]  /*16dc0*/  IMAD.MOV.U32 R2, RZ, RZ, R14 ;  /* 0x000000ffff027224 */ /* 0x000fe200078e000e */
[----:B------:R-:W-:-:S04]  /*16dd0*/  LOP3.LUT P6, RZ, R16, 0x20, RZ, 0xc0, !PT ;  /* 0x0000002010ff7812 */ /* 0x000fc800078cc0ff */
[----:B------:R-:W-:-:S04]  /*16de0*/  IADD3 R2, P2, R2, R0, RZ ;  /* 0x0000000002027210 */ /* 0x000fc80007f5e0ff */
        /* <DEDUP_REMOVED lines=12> */
.L_x_1879:
[----:B------:R-:W-:Y:S01]  /*16eb0*/  @!PT LDS RZ, [RZ] ;  /* 0x00000000fffff984 */ /* 0x000fe20000000800 */
[----:B------:R-:W-:Y:S01]  /*16ec0*/  @!PT LDS RZ, [RZ] ;  /* 0x00000000fffff984 */ /* 0x000fe20000000800 */
[----:B------:R-:W-:Y:S01]  /*16ed0*/  @!PT LDS RZ, [RZ] ;  /* 0x00000000fffff984 */ /* 0x000fe20000000800 */
[----:B------:R0:W-:Y:S01]  /*16ee0*/  LDGSTS.E.BYPASS.LTC128B.128 [R21+0x7400], desc[UR52][R2.64+0x180], !P3 ;  /* 0x0740018002157fae */ /* 0x0001e2000d901d74 */
[----:B------:R-:W-:-:S03]  /*16ef0*/  ISETP.NE.AND P3, PT, R4, RZ, PT ;  /* 0x000000ff0400720c */ /* 0x000fc60003f65270 */
        /* <DEDUP_REMOVED lines=9> */
.L_x_1880:
[----:B------:R-:W-:Y:S05]  /*16f90*/  BRA `(.L_x_1881) ;  /* 0xffffffd4000c7947 */ /* 0x000fea000383ffff */
.L_x_1809:
[----:B------:R-:W-:Y:S01]  /*16fa0*/  BSSY B0, `(.L_x_1882) ;  /* 0x0000008000007945 */ /* 0x000fe20003800000 */
[----:B------:R-:W-:Y:S01]  /*16fb0*/  MOV R13, R33 ;  /* 0x00000021000d7202 */ /* 0x000fe20000000f00 */
[----:B------:R-:W-:Y:S02]  /*16fc0*/  IMAD.MOV.U32 R12, RZ, RZ, RZ ;  /* 0x000000ffff0c7224 */ /* 0x000fe400078e00ff */
[----:B------:R-:W-:Y:S02]  /*16fd0*/  IMAD.MOV.U32 R11, RZ, RZ, 0x1f ;  /* 0x0000001fff0b7424 */ /* 0x000fe400078e00ff */
[----:B------:R-:W-:-:S07]  /*16fe0*/  IMAD.MOV.U32 R15, RZ, RZ, -0x1 ;  /* 0xffffffffff0f7424 */ /* 0x000fce00078e00ff */
[----:B01---5:R-:W-:Y:S05]  /*16ff0*/  WARPSYNC.COLLECTIVE R15, `(.L_x_1883) ;  /* 0x000000000f087348 */ /* 0x023fea0003c00000 */
[----:B------:R2:W3:Y:S02]  /*17000*/  SHFL.IDX P6, R14, R13, R12, R11 ;  /* 0x0000000c0d0e7389 */ /* 0x0004e400000c000b */
[----:B0123-5:R-:W-:Y:S01]  /*17010*/  ENDCOLLECTIVE ;  /* 0x000000000000791b */ /* 0x02ffe20003800000 */
.L_x_1883:
[----:B------:R-:W-:Y:S05]  /*17020*/  BSYNC B0 ;  /* 0x0000000000007941 */ /* 0x000fea0003800000 */
.L_x_1882:
[----:B------:R-:W-:Y:S05]  /*17030*/  BRA `(.L_x_1884) ;  /* 0xffffffd800107947 */ /* 0x000fea000383ffff */
.L_x_1812:
[----:B---3--:R3:W4:Y:S02]  /*17040*/  SYNCS.PHASECHK.TRANS64.TRYWAIT P0, [R7+URZ+0x28c20], R0 ;  /* 0x028c2000070075a7 */ /* 0x008724000800017f */
[----:B----4-:R-:W-:Y:S05]  /*17050*/  @!P0 NANOSLEEP.SYNCS 0x989680 ;  /* 0x009896800000895d */ /* 0x010fea0003900000 */
[----:B------:R-:W4:Y:S02]  /*17060*/  @!P0 SYNCS.PHASECHK.TRANS64 P0, [R7+URZ+0x28c20], R0 ;  /* 0x028c2000070085a7 */ /* 0x000f24000800007f */
[----:B----4-:R-:W-:Y:S05]  /*17070*/  @!P0 BRA `(.L_x_1812) ;  /* 0xfffffffc00f08947 */ /* 0x010fea000383ffff */
[----:B------:R-:W-:Y:S05]  /*17080*/  BRA `(.L_x_1885) ;  /* 0xffffffd800587947 */ /* 0x000fea000383ffff */
.L_x_1813:
[----:B------:R-:W4:Y:S01]  /*17090*/  S2R R2, SR_TID.X ;  /* 0x0000000000027919 */ /* 0x000f220000002100 */
[----:B------:R-:W-:Y:S01]  /*170a0*/  BSSY B0, `(.L_x_1886) ;  /* 0x000000a000007945 */ /* 0x000fe20003800000 */
[----:B------:R-:W-:Y:S01]  /*170b0*/  MOV R12, RZ ;  /* 0x000000ff000c7202 */ /* 0x000fe20000000f00 */
[----:B------:R-:W-:Y:S02]  /*170c0*/  IMAD.MOV.U32 R11, RZ, RZ, 0x1f ;  /* 0x0000001fff0b7424 */ /* 0x000fe400078e00ff */
[----:B------:R-:W-:Y:S01]  /*170d0*/  IMAD.MOV.U32 R15, RZ, RZ, -0x1 ;  /* 0xffffffffff0f7424 */ /* 0x000fe200078e00ff */
[----:B----4-:R-:W-:-:S04]  /*170e0*/  SHF.R.U32.HI R2, RZ, 0x5, R2 ;  /* 0x00000005ff027819 */ /* 0x010fc80000011602 */
[----:B------:R-:W-:-:S05]  /*170f0*/  LOP3.LUT R2, R2, 0x3, RZ, 0xc0, !PT ;  /* 0x0000000302027812 */ /* 0x000fca00078ec0ff */
[----:B------:R-:W-:-:S07]  /*17100*/  IMAD.MOV.U32 R13, RZ, RZ, R2 ;  /* 0x000000ffff0d7224 */ /* 0x000fce00078e0002 */
[----:B0123-5:R-:W-:Y:S05]  /*17110*/  WARPSYNC.COLLECTIVE R15, `(.L_x_1887) ;  /* 0x000000000f087348 */ /* 0x02ffea0003c00000 */
[----:B------:R4:W0:Y:S02]  /*17120*/  SHFL.IDX P6, R14, R13, R12, R11 ;  /* 0x0000000c0d0e7389 */ /* 0x00082400000c000b */
[----:B012345:R-:W-:Y:S01]  /*17130*/  ENDCOLLECTIVE ;  /* 0x000000000000791b */ /* 0x03ffe20003800000 */
.L_x_1887:
[----:B------:R-:W-:Y:S05]  /*17140*/  BSYNC B0 ;  /* 0x0000000000007941 */ /* 0x000fea0003800000 */
.L_x_1886:
[----:B------:R-:W-:Y:S05]  /*17150*/  BRA `(.L_x_1888) ;  /* 0xffffffd800407947 */ /* 0x000fea000383ffff */
.L_x_1816:
[----:B------:R-:W-:Y:S01]  /*17160*/  BSSY B1, `(.L_x_1889) ;  /* 0x0000006000017945 */ /* 0x000fe20003800000 */
[----:B------:R-:W-:-:S07]  /*17170*/  IMAD.MOV.U32 R15, RZ, RZ, -0x1 ;  /* 0xffffffffff0f7424 */ /* 0x000fce00078e00ff */
[----:B0123-5:R-:W-:Y:S05]  /*17180*/  WARPSYNC.COLLECTIVE R15, `(.L_x_1890) ;  /* 0x000000000f0c7348 */ /* 0x02ffea0003c00000 */
[----:B------:R-:W-:Y:S02]  /*17190*/  ELECT P6, UR62, PT ;  /* 0x00000000003e782f */ /* 0x000fe400038c0000 */
[----:B------:R-:W-:Y:S01]  /*171a0*/  MOV R14, UR62 ;  /* 0x0000003e000e7c02 */ /* 0x000fe20008000f00 */
[----:B0123-5:R-:W-:Y:S10]  /*171b0*/  ENDCOLLECTIVE ;  /* 0x000000000000791b */ /* 0x02fff40003800000 */
.L_x_1890:
[----:B------:R-:W-:Y:S05]  /*171c0*/  BSYNC B1 ;  /* 0x0000000000017941 */ /* 0x000fea0003800000 */
.L_x_1889:
[----:B------:R-:W-:Y:S05]  /*171d0*/  BRA `(.L_x_1891) ;  /* 0xffffffd800387947 */ /* 0x000fea000383ffff */
.L_x_1818:
[----:B---3--:R3:W4:Y:S02]  /*171e0*/  SYNCS.PHASECHK.TRANS64.TRYWAIT P1, [R5+URZ+0x28c40], R0 ;  /* 0x028c4000050075a7 */ /* 0x008724000802017f */
[----:B----4-:R-:W-:Y:S05]  /*171f0*/  @!P1 NANOSLEEP.SYNCS 0x989680 ;  /* 0x009896800000995d */ /* 0x010fea0003900000 */
[----:B------:R-:W4:Y:S02]  /*17200*/  @!P1 SYNCS.PHASECHK.TRANS64 P1, [R5+URZ+0x28c40], R0 ;  /* 0x028c4000050095a7 */ /* 0x000f24000802007f */
[----:B----4-:R-:W-:Y:S05]  /*17210*/  @!P1 BRA `(.L_x_1818) ;  /* 0xfffffffc00f09947 */ /* 0x010fea000383ffff */
[----:B------:R-:W-:Y:S05]  /*17220*/  BRA `(.L_x_1892) ;  /* 0xffffffd800587947 */ /* 0x000fea000383ffff */
.L_x_1820:
[----:B----4-:R4:W0:Y:S02]  /*17230*/  SYNCS.PHASECHK.TRANS64.TRYWAIT P1, [R3+URZ+0x28c40], R2 ;  /* 0x028c4002030075a7 */ /* 0x010824000802017f */
[----:B0-----:R-:W-:Y:S05]  /*17240*/  @!P1 NANOSLEEP.SYNCS 0x989680 ;  /* 0x009896800000995d */ /* 0x001fea0003900000 */
[----:B------:R-:W0:Y:S02]  /*17250*/  @!P1 SYNCS.PHASECHK.TRANS64 P1, [R3+URZ+0x28c40], R2 ;  /* 0x028c4002030095a7 */ /* 0x000e24000802007f */
[----:B0-----:R-:W-:Y:S05]  /*17260*/  @!P1 BRA `(.L_x_1820) ;  /* 0xfffffffc00f09947 */ /* 0x001fea000383ffff */
[----:B------:R-:W-:Y:S05]  /*17270*/  BRA `(.L_x_1893) ;  /* 0xffffffd800647947 */ /* 0x000fea000383ffff */
.L_x_1822:
[----:B------:R0:W0:Y:S02]  /*17280*/  SYNCS.PHASECHK.TRANS64.TRYWAIT P1, [R5+URZ+0x28c60], R0 ;  /* 0x028c6000050075a7 */ /* 0x000024000802017f */
[----:B0-----:R-:W-:Y:S05]  /*17290*/  @!P1 NANOSLEEP.SYNCS 0x989680 ;  /* 0x009896800000995d */ /* 0x001fea0003900000 */
[----:B------:R-:W0:Y:S02]  /*172a0*/  @!P1 SYNCS.PHASECHK.TRANS64 P1, [R5+URZ+0x28c60], R0 ;  /* 0x028c6000050095a7 */ /* 0x000e24000802007f */
[----:B0-----:R-:W-:Y:S05]  /*172b0*/  @!P1 BRA `(.L_x_1822) ;  /* 0xfffffffc00f09947 */ /* 0x001fea000383ffff */
[----:B------:R-:W-:Y:S05]  /*172c0*/  BRA `(.L_x_1894) ;  /* 0xffffffd800607947 */ /* 0x000fea000383ffff */
.L_x_1895:
        /* <DEDUP_REMOVED lines=11> */
.L_x_5809:


//--------------------- .text._ZN7cutlass13device_kernelIN5flash11enable_sm90INS1_16FlashAttnFwdSm90INS1_25CollectiveMainloopFwdSm90ILi2EN4cute5tupleIJNS5_1CILi1EEES8_S8_EEENS6_IJNS7_ILi64EEESA_SA_EEELi512ENS_10bfloat16_tEfNS_4arch4Sm90ELb0ELb1ELb1ELb0ELb1ELb0ELb1ELb0ELb0ELb1ELb0ELb0EEENS1_21CollectiveEpilogueFwdINS6_IJSA_NS7_ILi512EEESA_EEES9_SC_SE_Li256ELb0ELb1ELb0ELb0EEENS1_30DynamicPersistentTileSchedulerILi256ELi128ELb0ELb1ELb1EEEEEEEEEvNT_6ParamsE --------------------------
	.section	.text._ZN7cutlass13device_kernelIN5flash11enable_sm90INS1_16FlashAttnFwdSm90INS1_25CollectiveMainloopFwdSm90ILi2EN4cute5tupleIJNS5_1CILi1EEES8_S8_EEENS6_IJNS7_ILi64EEESA_SA_EEELi512ENS_10bfloat16_tEfNS_4arch4Sm90ELb0ELb1ELb1ELb0ELb1ELb0ELb1ELb0ELb0ELb1ELb0ELb0EEENS1_21CollectiveEpilogueFwdINS6_IJSA_NS7_ILi512EEESA_EEES9_SC_SE_Li256ELb0ELb1ELb0ELb0EEENS1_30DynamicPersistentTileSchedulerILi256ELi128ELb0ELb1ELb1EEEEEEEEEvNT_6ParamsE,"ax",@progbits
	.align	128
.text._ZN7cutlass13device_kernelIN5flash11enable_sm90INS1_16FlashAttnFwdSm90INS1_25CollectiveMainloopFwdSm90ILi2EN4cute5tupleIJNS5_1CILi1EEES8_S8_EEENS6_IJNS7_ILi64EEESA_SA_EEELi512ENS_10bfloat16_tEfNS_4arch4Sm90ELb0ELb1ELb1ELb0ELb1ELb0ELb1ELb0ELb0ELb1ELb0ELb0EEENS1_21CollectiveEpilogueFwdINS6_IJSA_NS7_ILi512EEESA_EEES9_SC_SE_Li256ELb0ELb1ELb0ELb0EEENS1_30DynamicPersistentTileSchedulerILi256ELi128ELb0ELb1ELb1EEEEEEEEEvNT_6ParamsE:
        .type           _ZN7cutlass13device_kernelIN5flash11enable_sm90INS1_16FlashAttnFwdSm90INS1_25CollectiveMainloopFwdSm90ILi2EN4cute5tupleIJNS5_1CILi1EEES8_S8_EEENS6_IJNS7_ILi64EEESA_SA_EEELi512ENS_10bfloat16_tEfNS_4arch4Sm90ELb0ELb1ELb1ELb0ELb1ELb0ELb1ELb0ELb0ELb1ELb0ELb0EEENS1_21CollectiveEpilogueFwdINS6_IJSA_NS7_ILi512EEESA_EEES9_SC_SE_Li256ELb0ELb1ELb0ELb0EEENS1_30DynamicPersistentTileSchedulerILi256ELi128ELb0ELb1ELb1EEEEEEEEEvNT_6ParamsE,@function
        .size           _ZN7cutlass13device_kernelIN5flash11enable_sm90INS1_16FlashAttnFwdSm90INS1_25CollectiveMainloopFwdSm90ILi2EN4cute5tupleIJNS5_1CILi1EEES8_S8_EEENS6_IJNS7_ILi64EEESA_SA_EEELi512ENS_10bfloat16_tEfNS_4arch4Sm90ELb0ELb1ELb1ELb0ELb1ELb0ELb1ELb0ELb0ELb1ELb0ELb0EEENS1_21CollectiveEpilogueFwdINS6_IJSA_NS7_ILi512EEESA_EEES9_SC_SE_Li256ELb0ELb1ELb0ELb0EEENS1_30DynamicPersistentTileSchedulerILi256ELi128ELb0ELb1ELb1EEEEEEEEEvNT_6ParamsE,(.L_x_5810 - _ZN7cutlass13device_kernelIN5flash11enable_sm90INS1_16FlashAttnFwdSm90INS1_25CollectiveMainloopFwdSm90ILi2EN4cute5tupleIJNS5_1CILi1EEES8_S8_EEENS6_IJNS7_ILi64EEESA_SA_EEELi512ENS_10bfloat16_tEfNS_4arch4Sm90ELb0ELb1ELb1ELb0ELb1ELb0ELb1ELb0ELb0ELb1ELb0ELb0EEENS1_21CollectiveEpilogueFwdINS6_IJSA_NS7_ILi512EEESA_EEES9_SC_SE_Li256ELb0ELb1ELb0ELb0EEENS1_30DynamicPersistentTileSchedulerILi256ELi128ELb0ELb1ELb1EEEEEEEEEvNT_6ParamsE)
        .other          _ZN7cutlass13device_kernelIN5flash11enable_sm90INS1_16FlashAttnFwdSm90INS1_25CollectiveMainloopFwdSm90ILi2EN4cute5tupleIJNS5_1CILi1EEES8_S8_EEENS6_IJNS7_ILi64EEESA_SA_EEELi512ENS_10bfloat16_tEfNS_4arch4Sm90ELb0ELb1ELb1ELb0ELb1ELb0ELb1ELb0ELb0ELb1ELb0ELb0EEENS1_21CollectiveEpilogueFwdINS6_IJSA_NS7_ILi512EEESA_EEES9_SC_SE_Li256ELb0ELb1ELb0ELb0EEENS1_30DynamicPersistentTileSchedulerILi256ELi128ELb0ELb1ELb1EEEEEEEEEvNT_6ParamsE,@"STO_CUDA_ENTRY STV_DEFAULT"
_ZN7cutlass13device_kernelIN5flash11enable_sm90INS1_16FlashAttnFwdSm90INS1_25CollectiveMainloopFwdSm90ILi2EN4cute5tupleIJNS5_1CILi1EEES8_S8_EEENS6_IJNS7_ILi64EEESA_SA_EEELi512ENS_10bfloat16_tEfNS_4arch4Sm90ELb0ELb1ELb1ELb0ELb1ELb0ELb1ELb0ELb0ELb1ELb0ELb0EEENS1_21CollectiveEpilogueFwdINS6_IJSA_NS7_ILi512EEESA_EEES9_SC_SE_Li256ELb0ELb1ELb0ELb0EEENS1_30DynamicPersistentTileSchedulerILi256ELi128ELb0ELb1ELb1EEEEEEEEEvNT_6ParamsE:
        /* <DEDUP_REMOVED lines=43> */
.L_x_1896:
        /* <DEDUP_REMOVED lines=22> */
.L_x_1897:
        /* <DEDUP_REMOVED lines=18> */
.L_x_1898:
        /* <DEDUP_REMOVED lines=22> */
.L_x_1899:
[----:B------:R-:W5:Y:S01]  /*0690*/  SHFL.IDX PT, R2, R0, RZ, 0x1f ;  /* 0x00001fff00027589 */ /* 0x000f6200000e0000 */
[----:B0-----:R-:W-:Y:S01]  /*06a0*/  R2UR UR4, R3 ;  /* 0x00000000030472ca */ /* 0x001fe200000e0000 */
[----:B------:R-:W-:-:S12]  /*06b0*/  NOP ;  /* 0x0000000000007918 */ /* 0x000fd80000000000 */
[----:B------:R-:W-:-:S05]  /*06c0*/  IMAD.U32 R4, RZ, RZ, UR4 ;  /* 0x00000004ff047e24 */ /* 0x000fca000f8e00ff */
[----:B------:R0:W-:Y:S01]  /*06d0*/  STL [R1+0x420], R4 ;  /* 0x0004200401007387 */ /* 0x0001e20000100800 */
[----:B-----5:R-:W-:-:S13]  /*06e0*/  ISETP.NE.AND P0, PT, R2, RZ, PT ;  /* 0x000000ff0200720c */ /* 0x020fda0003f05270 */
[----:B0-----:R-:W-:Y:S05]  /*06f0*/  @P0 BRA `(.L_x_1900) ;  /* 0x0000000000480947 */ /* 0x001fea0003800000 */
[----:B------:R-:W0:Y:S01]  /*0700*/  S2UR UR5, SR_CgaCtaId ;  /* 0x00000000000579c3 */ /* 0x000e220000008800 */
        /* <DEDUP_REMOVED lines=17> */
.L_x_1900:
[----:B0-----:R-:W-:Y:S01]  /*0820*/  R2UR UR4, R4 ;  /* 0x00000000040472ca */ /* 0x001fe200000e0000 */
[----:B------:R-:W-:Y:S01]  /*0830*/  UMOV UR61, 0x1 ;  /* 0x00000001003d7882 */ /* 0x000fe20000000000 */
[----:B------:R-:W-:Y:S01]  /*0840*/  NOP ;  /* 0x0000000000007918 */ /* 0x000fe20000000000 */
[----:B------:R-:W-:-:S10]  /*0850*/  ULDC.64 UR36, c[0x0][0x208] ;  /* 0x0000820000247ab9 */ /* 0x000fd40000000a00 */
[----:B------:R-:W-:-:S03]  /*0860*/  UISETP.NE.AND UP0, UPT, UR4, URZ, UPT ;  /* 0x0000003f0400728c */ /* 0x000fc6000bf05270 */
[----:B------:R-:W-:Y:S01]  /*0870*/  ULDC UR4, c[0x0][0x20] ;  /* 0x0000080000047ab9 */ /* 0x000fe20000000800 */
[----:B------:R-:W-:Y:S01]  /*0880*/  USEL UR61, UR61, 0x2, !UP0 ;  /* 0x000000023d3d7887 */ /* 0x000fe2000c000000 */
[----:B-1234-:R-:W-:Y:S01]  /*0890*/  BAR.SYNC.DEFER_BLOCKING 0x0 ;  /* 0x0000000000007b1d */ /* 0x01efe20000010000 */
[----:B------:R-:W-:Y:S02]  /*08a0*/  PLOP3.LUT P1, PT, PT, PT, UP0, 0x80, 0x0 ;  /* 0x000000000000781c */ /* 0x000fe40003f2f008 */
[----:B------:R-:W-:-:S03]  /*08b0*/  IADD3 R2, P0, R1, UR4, RZ ;  /* 0x0000000401027c10 */ /* 0x000fc6000ff1e0ff */
[----:B------:R-:W-:Y:S02]  /*08c0*/  ULDC UR4, c[0x0][0x24] ;  /* 0x0000090000047ab9 */ /* 0x000fe40000000800 */
[----:B------:R-:W-:-:S06]  /*08d0*/  IMAD.X R18, RZ, RZ, UR4, P0 ;  /* 0x00000004ff127e24 */ /* 0x000fcc00080e06ff */
[----:B------:R-:W-:Y:S05]  /*08e0*/  @!P1 BRA `(.L_x_1901) ;  /* 0x0000024400749947 */ /* 0x000fea0003800000 */
.L_x_1902:
[----:B------:R-:W-:-:S08]  /*08f0*/  NOP ;  /* 0x0000000000007918 */ /* 0x000fd00000000000 */
[----:B------:R-:W0:Y:S02]  /*0900*/  USETMAXREG.TRY_ALLOC.CTAPOOL UP0, 0xe8 ;  /* 0x000000e8000079c8 */ /* 0x000e240008000600 */
[----:B0-----:R-:W-:-:S13]  /*0910*/  PLOP3.LUT P0, PT, PT, PT, UP0, 0x80, 0x0 ;  /* 0x000000000000781c */ /* 0x001fda0003f0f008 */
[----:B------:R-:W-:Y:S05]  /*0920*/  @!P0 BRA `(.L_x_1902) ;  /* 0xfffffffc00f08947 */ /* 0x000fea000383ffff */
[----:B------:R-:W0:Y:S01]  /*0930*/  S2R R3, SR_TID.X ;  /* 0x0000000000037919 */ /* 0x000e220000002100 */
[----:B------:R-:W1:Y:S08]  /*0940*/  S2UR UR5, SR_CTAID.X ;  /* 0x00000000000579c3 */ /* 0x000e700000002500 */
[----:B------:R-:W-:Y:S06]  /*0950*/  BAR.ARV 0x4, 0x180 ;  /* 0x0106000000007b1d */ /* 0x000fec0000002000 */
[----:B------:R-:W-:-:S02]  /*0960*/  IADD3 R202, P1, R2, 0x1c8, RZ ;  /* 0x000001c802ca7810 */ /* 0x000fc40007f3e0ff */
[----:B------:R-:W-:Y:S01]  /*0970*/  IADD3 R204, P2, R2, 0x1d4, RZ ;  /* 0x000001d402cc7810 */ /* 0x000fe20007f5e0ff */
[----:B------:R2:W-:Y:S02]  /*0980*/  STL.64 [R1+0x1c8], RZ ;  /* 0x0001c8ff01007387 */ /* 0x0005e40000100a00 */
[--C-:B------:R-:W-:Y:S02]  /*0990*/  IMAD.X R203, RZ, RZ, R18.reuse, P1 ;  /* 0x000000ffffcb7224 */ /* 0x100fe400008e0612 */
[----:B------:R2:W-:Y:S01]  /*09a0*/  STL [R1+0x1d0], RZ ;  /* 0x0001d0ff01007387 */ /* 0x0005e20000100800 */
[----:B------:R-:W-:-:S03]  /*09b0*/  IMAD.X R199, RZ, RZ, R18, P2 ;  /* 0x000000ffffc77224 */ /* 0x000fc600010e0612 */
[----:B------:R2:W-:Y:S01]  /*09c0*/  STL [R1+0x1d4], RZ ;  /* 0x0001d4ff01007387 */ /* 0x0005e20000100800 */
[----:B0-----:R-:W-:-:S04]  /*09d0*/  LOP3.LUT R0, R3, 0xffffff80, RZ, 0xc0, !PT ;  /* 0xffffff8003007812 */ /* 0x001fc800078ec0ff */
[----:B------:R-:W-:Y:S02]  /*09e0*/  ISETP.NE.AND P0, PT, R0, 0x80, PT ;  /* 0x000000800000780c */ /* 0x000fe40003f05270 */
[----:B------:R-:W1:Y:S11]  /*09f0*/  LDC R0, c[0x0][0xd38] ;  /* 0x00034e00ff007b82 */ /* 0x000e760000000800 */
[----:B------:R-:W-:Y:S06]  /*0a00*/  @!P0 BAR.ARV 0x8, 0x100 ;  /* 0x0204000000008b1d */ /* 0x000fec0000002000 */
[----:B------:R-:W-:-:S13]  /*0a10*/  ISETP.GE.U32.AND P0, PT, R3, 0x100, PT ;  /* 0x000001000300780c */ /* 0x000fda0003f06070 */
[----:B------:R-:W-:Y:S06]  /*0a20*/  @P0 BAR.ARV 0xf, 0x100 ;  /* 0x03c4000000000b1d */ /* 0x000fec0000002000 */
[----:B-1----:R-:W-:-:S13]  /*0a30*/  ISETP.LE.AND P0, PT, R0, UR5, PT ;  /* 0x0000000500007c0c */ /* 0x002fda000bf03270 */
[----:B--2---:R-:W-:Y:S05]  /*0a40*/  @P0 EXIT ;  /* 0x000000000000094d */ /* 0x004fea0003800000 */
[----:B------:R-:W0:Y:S01]  /*0a50*/  S2R R7, SR_CgaCtaId ;  /* 0x0000000000077919 */ /* 0x000e220000008800 */
[----:B------:R-:W-:Y:S01]  /*0a60*/  VIADD R191, R3, 0xffffff80 ;  /* 0xffffff8003bf7836 */ /* 0x000fe20000000000 */
[----:B------:R-:W-:Y:S01]  /*0a70*/  MOV R4, 0x400 ;  /* 0x0000040000047802 */ /* 0x000fe20000000f00 */
[----:B------:R-:W1:Y:S01]  /*0a80*/  S2UR UR4, SR_SWINHI ;  /* 0x00000000000479c3 */ /* 0x000e620000002f00 */
[----:B------:R-:W-:Y:S02]  /*0a90*/  ULOP3.LUT UR6, UR61, 0x1, URZ, 0xfc, !UPT ;  /* 0x000000013d067892 */ /* 0x000fe4000f8efc3f */
[----:B------:R-:W-:-:S04]  /*0aa0*/  SHF.R.S32.HI R0, RZ, 0x1f, R191 ;  /* 0x0000001fff007819 */ /* 0x000fc800000114bf */
[CC--:B------:R-:W-:Y:S02]  /*0ab0*/  LEA.HI R5, R0.reuse, R191.reuse, RZ, 0x7 ;  /* 0x000000bf00057211 */ /* 0x0c0fe400078f38ff */
[----:B------:R-:W-:Y:S02]  /*0ac0*/  LEA.HI R3, R0, R191, RZ, 0x4 ;  /* 0x000000bf00037211 */ /* 0x000fe400078f20ff */
[----:B------:R-:W-:Y:S02]  /*0ad0*/  LOP3.LUT R6, R5, 0xffffff80, RZ, 0xc0, !PT ;  /* 0xffffff8005067812 */ /* 0x000fe400078ec0ff */
[----:B------:R-:W-:-:S03]  /*0ae0*/  SHF.R.S32.HI R194, RZ, 0x7, R5 ;  /* 0x00000007ffc27819 */ /* 0x000fc60000011405 */
[----:B------:R-:W-:Y:S01]  /*0af0*/  IMAD.IADD R8, R191, 0x1, -R6 ;  /* 0x00000001bf087824 */ /* 0x000fe200078e0a06 */
[----:B------:R-:W-:Y:S02]  /*0b00*/  LEA.HI R6, R0, R191, RZ, 0x2 ;  /* 0x000000bf00067211 */ /* 0x000fe400078f10ff */
[----:B------:R-:W-:Y:S02]  /*0b10*/  LEA.HI R5, R5, R194, RZ, 0x1 ;  /* 0x000000c205057211 */ /* 0x000fe400078f08ff */
[----:B------:R-:W-:Y:S02]  /*0b20*/  SHF.R.S32.HI R11, RZ, 0x1f, R8 ;  /* 0x0000001fff0b7819 */ /* 0x000fe40000011408 */
[----:B------:R-:W-:Y:S02]  /*0b30*/  LOP3.LUT R12, R6, 0xfffffffc, RZ, 0xc0, !PT ;  /* 0xfffffffc060c7812 */ /* 0x000fe400078ec0ff */
[----:B------:R-:W-:Y:S02]  /*0b40*/  SHF.R.S32.HI R6, RZ, 0x4, R3 ;  /* 0x00000004ff067819 */ /* 0x000fe40000011403 */
[----:B------:R-:W-:Y:S01]  /*0b50*/  LEA.HI R10, R11, R8, RZ, 0x2 ;  /* 0x000000080b0a7211 */ /* 0x000fe200078f10ff */
[----:B------:R-:W-:Y:S01]  /*0b60*/  IMAD.IADD R12, R191, 0x1, -R12 ;  /* 0x00000001bf0c7824 */ /* 0x000fe200078e0a0c */
[----:B0-----:R-:W-:-:S02]  /*0b70*/  LEA R4, R7, R4, 0x18 ;  /* 0x0000000407047211 */ /* 0x001fc400078ec0ff */
[----:B------:R-:W-:Y:S02]  /*0b80*/  SHF.R.S32.HI R13, RZ, 0x1f, R10 ;  /* 0x0000001fff0d7819 */ /* 0x000fe4000001140a */
[----:B------:R-:W-:Y:S02]  /*0b90*/  R2UR UR44, R4 ;  /* 0x00000000042c72ca */ /* 0x000fe400000e0000 */
[CC--:B------:R-:W-:Y:S02]  /*0ba0*/  LEA.HI R4, R0.reuse, R191.reuse, RZ, 0x5 ;  /* 0x000000bf00047211 */ /* 0x0c0fe400078f28ff */
[----:B------:R-:W-:Y:S02]  /*0bb0*/  LEA.HI R0, R0, R191, RZ, 0x3 ;  /* 0x000000bf00007211 */ /* 0x000fe400078f18ff */
[--C-:B------:R-:W-:Y:S02]  /*0bc0*/  SHF.R.S32.HI R206, RZ, 0x5, R4.reuse ;  /* 0x00000005ffce7819 */ /* 0x100fe40000011404 */
[----:B------:R-:W-:-:S02]  /*0bd0*/  SHF.R.S32.HI R9, RZ, 0x1f, R4 ;  /* 0x0000001fff097819 */ /* 0x000fc40000011404 */
[----:B------:R-:W-:Y:S02]  /*0be0*/  LOP3.LUT R4, R3, 0xfffffff0, RZ, 0xc0, !PT ;  /* 0xfffffff003047812 */ /* 0x000fe400078ec0ff */
[----:B------:R-:W-:Y:S01]  /*0bf0*/  LEA.HI R9, R9, R206, RZ, 0x2 ;  /* 0x000000ce09097211 */ /* 0x000fe200078f10ff */
[----:B------:R-:W-:Y:S01]  /*0c00*/  UMOV UR38, UR44 ;  /* 0x0000002c00267c82 */ /* 0x000fe20008000000 */
[----:B-1----:R-:W-:Y:S01]  /*0c10*/  UMOV UR39, UR4 ;  /* 0x0000000400277c82 */ /* 0x002fe20008000000 */
[----:B------:R-:W-:Y:S01]  /*0c20*/  LEA.HI R3, R3, R6, RZ, 0x1 ;  /* 0x0000000603037211 */ /* 0x000fe200078f08ff */
[----:B------:R-:W-:Y:S01]  /*0c30*/  IMAD.IADD R207, R191, 0x1, -R4 ;  /* 0x00000001bfcf7824 */ /* 0x000fe200078e0a04 */
[----:B------:R-:W-:Y:S01]  /*0c40*/  SHF.R.S32.HI R4, RZ, 0x2, R10 ;  /* 0x00000002ff047819 */ /* 0x000fe2000001140a */
[----:B------:R-:W-:Y:S01]  /*0c50*/  IMAD.U32 R200, RZ, RZ, UR38 ;  /* 0x00000026ffc87e24 */ /* 0x000fe2000f8e00ff */
[----:B------:R-:W-:Y:S01]  /*0c60*/  LOP3.LUT R9, R9, 0x3ffffc, RZ, 0xc0, !PT ;  /* 0x003ffffc09097812 */ /* 0x000fe200078ec0ff */
[----:B------:R-:W-:Y:S01]  /*0c70*/  IMAD R14, R194, 0x100, R207 ;  /* 0x00000100c20e7824 */ /* 0x000fe200078e02cf */
[----:B------:R-:W-:Y:S01]  /*0c80*/  LEA.HI R13, R13, R4, RZ, 0x3 ;  /* 0x000000040d0d7211 */ /* 0x000fe200078f18ff */
[----:B------:R-:W-:Y:S01]  /*0c90*/  IMAD.U32 R201, RZ, RZ, UR39 ;  /* 0x00000027ffc97e24 */ /* 0x000fe2000f8e00ff */
[----:B------:R-:W-:Y:S01]  /*0ca0*/  LOP3.LUT R3, R3, 0x1ffffffe, RZ, 0xc0, !PT ;  /* 0x1ffffffe03037812 */ /* 0x000fe200078ec0ff */
[----:B------:R-:W-:Y:S01]  /*0cb0*/  IMAD.IADD R9, R206, 0x1, -R9 ;  /* 0x00000001ce097824 */ /* 0x000fe200078e0a09 */
[----:B------:R-:W-:Y:S01]  /*0cc0*/  LOP3.LUT R198, R0, 0xfffffff8, RZ, 0xc0, !PT ;  /* 0xfffffff800c67812 */ /* 0x000fe200078ec0ff */
[----:B------:R-:W-:Y:S01]  /*0cd0*/  UMOV UR4, UR5 ;  /* 0x0000000500047c82 */ /* 0x000fe20008000000 */
[----:B------:R-:W-:Y:S01]  /*0ce0*/  LOP3.LUT R13, R13, 0xfffffff8, RZ, 0xc0, !PT ;  /* 0xfffffff80d0d7812 */ /* 0x000fe200078ec0ff */
[----:B------:R-:W-:Y:S01]  /*0cf0*/  IMAD.IADD R3, R6, 0x1, -R3 ;  /* 0x0000000106037824 */ /* 0x000fe200078e0a03 */
[----:B------:R-:W-:Y:S01]  /*0d00*/  LEA.HI R6, R12, R12, RZ, 0x1 ;  /* 0x0000000c0c067211 */ /* 0x000fe200078f08ff */
[----:B------:R-:W-:Y:S01]  /*0d10*/  IMAD R14, R9, 0x10, R14 ;  /* 0x00000010090e7824 */ /* 0x000fe200078e020e */
[----:B------:R-:W-:Y:S01]  /*0d20*/  LEA.HI R11, R11, R8, RZ, 0x5 ;  /* 0x000000080b0b7211 */ /* 0x000fe200078f28ff */
[----:B------:R-:W-:Y:S01]  /*0d30*/  IMAD.IADD R198, R191, 0x1, -R198 ;  /* 0x00000001bfc67824 */ /* 0x000fe200078e0ac6 */
[----:B------:R-:W-:Y:S01]  /*0d40*/  LOP3.LUT R9, R10, 0x7ffffffc, RZ, 0xc0, !PT ;  /* 0x7ffffffc0a097812 */ /* 0x000fe200078ec0ff */
[----:B------:R-:W-:Y:S01]  /*0d50*/  IMAD.IADD R22, R4, 0x1, -R13 ;  /* 0x0000000104167824 */ /* 0x000fe200078e0a0d */
[----:B------:R-:W-:Y:S01]  /*0d60*/  LOP3.LUT R5, R5, 0xfffffe, RZ, 0xc0, !PT ;  /* 0x00fffffe05057812 */ /* 0x000fe200078ec0ff */
[----:B------:R-:W-:Y:S01]  /*0d70*/  IMAD.SHL.U32 R156, R198, 0x8, RZ ;  /* 0x00000008c69c7824 */ /* 0x000fe200078e00ff */
[----:B------:R-:W-:Y:S01]  /*0d80*/  LOP3.LUT R13, R6, 0x1ffffffe, RZ, 0xc0, !PT ;  /* 0x1ffffffe060d7812 */ /* 0x000fe200078ec0ff */
[----:B------:R-:W-:Y:S01]  /*0d90*/  IMAD.IADD R9, R8, 0x1, -R9 ;  /* 0x0000000108097824 */ /* 0x000fe200078e0a09 */
[----:B------:R-:W-:Y:S01]  /*0da0*/  SHF.R.S32.HI R11, RZ, 0x5, R11 ;  /* 0x00000005ff0b7819 */ /* 0x000fe2000001140b */
[----:B------:R-:W-:Y:S01]  /*0db0*/  IMAD.IADD R5, R194, 0x1, -R5 ;  /* 0x00000001c2057824 */ /* 0x000fe200078e0a05 */
[----:B------:R-:W-:Y:S01]  /*0dc0*/  SHF.R.S32.HI R159, RZ, 0x3, R0 ;  /* 0x00000003ff9f7819 */ /* 0x000fe20000011400 */
[----:B------:R-:W-:-:S02]  /*0dd0*/  IMAD.SHL.U32 R227, R3, 0x8, RZ ;  /* 0x0000000803e37824 */ /* 0x000fc400078e00ff */
[C---:B------:R-:W-:Y:S02]  /*0de0*/  VIADD R154, R156.reuse, 0x40 ;  /* 0x000000409c9a7836 */ /* 0x040fe40000000000 */
[C---:B------:R-:W-:Y:S02]  /*0df0*/  VIADD R155, R156.reuse, 0x80 ;  /* 0x000000809c9b7836 */ /* 0x040fe40000000000 */
[C---:B------:R-:W-:Y:S01]  /*0e00*/  VIADD R153, R156.reuse, 0xc0 ;  /* 0x000000c09c997836 */ /* 0x040fe20000000000 */
[----:B------:R-:W-:Y:S01]  /*0e10*/  SHF.R.S32.HI R190, RZ, 0x1f, R154 ;  /* 0x0000001fffbe7819 */ /* 0x000fe2000001149a */
        /* <DEDUP_REMOVED lines=8> */
[----:B------:R-:W-:Y:S01]  /*0ea0*/  IMAD.IADD R13, R12, 0x1, -R13 ;  /* 0x000000010c0d7824 */ /* 0x000fe200078e0a0d */
[----:B------:R-:W-:Y:S01]  /*0eb0*/  SHF.R.S32.HI R185, RZ, 0x1f, R158 ;  /* 0x0000001fffb97819 */ /* 0x000fe2000001149e */
[----:B------:R-:W-:Y:S01]  /*0ec0*/  IMAD R22, R11, 0x10, R22 ;  /* 0x000000100b167824 */ /* 0x000fe200078e0216 */
[----:B------:R-:W-:Y:S01]  /*0ed0*/  SHF.R.S32.HI R176, RZ, 0x1f, R157 ;  /* 0x0000001fffb07819 */ /* 0x000fe2000001149d */
[----:B------:R-:W-:-:S02]  /*0ee0*/  IMAD.SHL.U32 R205, R5, 0x100, RZ ;  /* 0x0000010005cd7824 */ /* 0x000fc400078e00ff */
[----:B------:R-:W-:Y:S02]  /*0ef0*/  IMAD.U32 R17, R14, 0x40, R227 ;  /* 0x000000400e117824 */ /* 0x000fe400078e00e3 */
[----:B------:R-:W-:Y:S02]  /*0f00*/  IMAD.SHL.U32 R226, R9, 0x2, RZ ;  /* 0x0000000209e27824 */ /* 0x000fe400078e00ff */
[----:B------:R-:W-:-:S04]  /*0f10*/  IMAD.WIDE R16, R17, 0x2, R200 ;  /* 0x0000000211107825 */ /* 0x000fc800078e02c8 */
[----:B------:R-:W-:Y:S02]  /*0f20*/  IMAD.IADD R23, R226, 0x1, R205 ;  /* 0x00000001e2177824 */ /* 0x000fe400078e02cd */
[----:B------:R-:W-:-:S07]  /*0f30*/  IMAD R228, R13, 0x8, R22 ;  /* 0x000000080de47824 */ /* 0x000fce00078e0216 */
.L_x_2039:
        /* <DEDUP_REMOVED lines=12> */
[----:B01234-:R-:W-:Y:S05]  /*1000*/  @!P0 BRA `(.L_x_1903) ;  /* 0x0000000000208947 */ /* 0x01ffea0003800000 */
        /* <DEDUP_REMOVED lines=8> */
.L_x_1903:
[----:B------:R-:W-:Y:S01]  /*1090*/  ULDC UR7, c[0x0][0xd54] ;  /* 0x0003550000077ab9 */ /* 0x000fe20000000800 */
[----:B------:R-:W-:Y:S01]  /*10a0*/  UMOV UR6, UR9 ;  /* 0x0000000900067c82 */ /* 0x000fe20008000000 */
[----:B------:R-:W-:-:S11]  /*10b0*/  UISETP.NE.AND UP0, UPT, UR7, 0x1, UPT ;  /* 0x000000010700788c */ /* 0x000fd6000bf05270 */
[----:B------:R-:W-:Y:S02]  /*10c0*/  @UP0 ULDC.64 UR10, c[0x0][0xd58] ;  /* 0x00035600000a0ab9 */ /* 0x000fe40000000a00 */
[----:B------:R-:W-:-:S04]  /*10d0*/  UIMAD.WIDE.U32 UR4, UR9, UR10, URZ ;  /* 0x0000000a090472a5 */ /* 0x000fc8000f8e003f */
[----:B------:R-:W-:-:S04]  /*10e0*/  @UP0 USHF.R.U32.HI UR6, URZ, UR11, UR5 ;  /* 0x0000000b3f060299 */ /* 0x000fc80008011605 */
[----:B------:R-:W-:-:S12]  /*10f0*/  UIMAD UR4, UR6, UR7, URZ ;  /* 0x00000007060472a4 */ /* 0x000fd8000f8e023f */
.L_x_1904:
[----:B------:R-:W2:Y:S01]  /*1100*/  LDL R0, [R1+0x420] ;  /* 0x0004200001007983 */ /* 0x000ea20000100800 */
[----:B------:R-:W-:Y:S01]  /*1110*/  ULDC UR60, c[0x0][0xd48] ;  /* 0x00035200003c7ab9 */ /* 0x000fe20000000800 */
[----:B------:R-:W-:Y:S01]  /*1120*/  UIADD3 UR4, UR9, -UR4, URZ ;  /* 0x8000000409047290 */ /* 0x000fe2000fffe03f */
[----:B------:R-:W-:Y:S01]  /*1130*/  IADD3 R32, P0, R2, 0x3f0, RZ ;  /* 0x000003f002207810 */ /* 0x000fe20007f1e0ff */
[----:B------:R-:W-:Y:S01]  /*1140*/  UISETP.NE.AND UP1, UPT, UR60, 0x1, UPT ;  /* 0x000000013c00788c */ /* 0x000fe2000bf25270 */
[----:B------:R0:W-:Y:S01]  /*1150*/  STL.128 [R1+0x3f0], RZ ;  /* 0x0003f0ff01007387 */ /* 0x0001e20000100c00 */
[----:B------:R-:W-:Y:S01]  /*1160*/  ULDC UR5, c[0x0][0xd54] ;  /* 0x0003550000057ab9 */ /* 0x000fe20000000800 */
[----:B------:R-:W-:Y:S01]  /*1170*/  ULOP3.LUT UR59, URZ, UR6, URZ, 0x33, !UPT ;  /* 0x000000063f3b7292 */ /* 0x000fe2000f8e333f */
[----:B------:R-:W-:Y:S01]  /*1180*/  IMAD.X R41, RZ, RZ, R18, P0 ;  /* 0x000000ffff297224 */ /* 0x000fe200000e0612 */
[----:B------:R0:W-:Y:S01]  /*1190*/  STL.128 [R1+0x400], RZ ;  /* 0x000400ff01007387 */ /* 0x0001e20000100c00 */
[----:B------:R-:W-:Y:S01]  /*11a0*/  UIMAD UR8, UR8, UR5, UR4 ;  /* 0x00000005080872a4 */ /* 0x000fe2000f8e0204 */
[----:B------:R-:W-:-:S02]  /*11b0*/  ULDC.64 UR10, c[0x0][0x418] ;  /* 0x00010600000a7ab9 */ /* 0x000fc40000000a00 */
[----:B------:R0:W-:Y:S01]  /*11c0*/  STL.128 [R1+0x1e0], RZ ;  /* 0x0001e0ff01007387 */ /* 0x0001e20000100c00 */
[----:B------:R-:W-:Y:S01]  /*11d0*/  ULDC UR6, c[0x0][0xd3c] ;  /* 0x00034f0000067ab9 */ /* 0x000fe20000000800 */
[----:B------:R-:W-:Y:S01]  /*11e0*/  @UP1 ULDC UR4, c[0x0][0xd4c] ;  /* 0x0003530000041ab9 */ /* 0x000fe20000000800 */
[----:B------:R-:W-:Y:S01]  /*11f0*/  UISETP.NE.U32.AND UP0, UPT, UR10, URZ, UPT ;  /* 0x0000003f0a00728c */ /* 0x000fe2000bf05070 */
[----:B------:R0:W-:Y:S01]  /*1200*/  STL.128 [R1+0x1f0], RZ ;  /* 0x0001f0ff01007387 */ /* 0x0001e20000100c00 */
[----:B------:R-:W-:Y:S02]  /*1210*/  UIMAD.WIDE.U32 UR4, UR8, UR4, URZ ;  /* 0x00000004080472a5 */ /* 0x000fe4000f8e003f */
[----:B------:R-:W-:Y:S01]  /*1220*/  UIADD3 UR59, UR59, UR6, URZ ;  /* 0x000000063b3b7290 */ /* 0x000fe2000fffe03f */
[----:B------:R0:W-:Y:S01]  /*1230*/  STL.128 [R1+0x200], RZ ;  /* 0x000200ff01007387 */ /* 0x0001e20000100c00 */
[----:B------:R-:W-:Y:S01]  /*1240*/  UMOV UR58, UR8 ;  /* 0x00000008003a7c82 */ /* 0x000fe20008000000 */
[----:B------:R-:W-:Y:S01]  /*1250*/  @UP1 ULDC UR6, c[0x0][0xd50] ;  /* 0x0003540000061ab9 */ /* 0x000fe20000000800 */
[----:B------:R-:W-:Y:S01]  /*1260*/  UISETP.NE.AND.EX UP0, UPT, UR11, URZ, UPT, UP0 ;  /* 0x0000003f0b00728c */ /* 0x000fe2000bf05300 */
[----:B------:R0:W-:Y:S01]  /*1270*/  STL.128 [R1+0x210], RZ ;  /* 0x000210ff01007387 */ /* 0x0001e20000100c00 */
[----:B------:R-:W-:Y:S01]  /*1280*/  @UP1 USHF.R.U32.HI UR58, URZ, UR6, UR5 ;  /* 0x000000063f3a1299 */ /* 0x000fe20008011605 */
[----:B------:R-:W-:-:S02]  /*1290*/  ULDC UR47, c[0x0][0x424] ;  /* 0x00010900002f7ab9 */ /* 0x000fc40000000800 */
[----:B------:R0:W-:Y:S01]  /*12a0*/  STL.128 [R1+0x220], RZ ;  /* 0x000220ff01007387 */ /* 0x0001e20000100c00 */
[----:B------:R-:W-:Y:S02]  /*12b0*/  USEL UR47, UR47, 0x1, UP0 ;  /* 0x000000012f2f7887 */ /* 0x000fe40008000000 */
[----:B------:R-:W-:Y:S01]  /*12c0*/  UIADD3 UR4, -UR58, URZ, URZ ;  /* 0x0000003f3a047290 */ /* 0x000fe2000fffe13f */
[----:B------:R0:W-:Y:S01]  /*12d0*/  STL.128 [R1+0x230], RZ ;  /* 0x000230ff01007387 */ /* 0x0001e20000100c00 */
[----:B------:R-:W-:Y:S02]  /*12e0*/  ULDC UR7, c[0x0][0x2f0] ;  /* 0x0000bc0000077ab9 */ /* 0x000fe40000000800 */
[----:B------:R-:W-:Y:S01]  /*12f0*/  UIMAD UR47, UR47, UR7, URZ ;  /* 0x000000072f2f72a4 */ /* 0x000fe2000f8e023f */
[----:B------:R0:W-:Y:S01]  /*1300*/  STL.128 [R1+0x240], RZ ;  /* 0x000240ff01007387 */ /* 0x0001e20000100c00 */
[----:B------:R-:W-:-:S03]  /*1310*/  UIMAD UR60, UR60, UR4, UR8 ;  /* 0x000000043c3c72a4 */ /* 0x000fc6000f8e0208 */
[----:B------:R0:W-:Y:S04]  /*1320*/  STL.128 [R1+0x250], RZ ;  /* 0x000250ff01007387 */ /* 0x0001e80000100c00 */
        /* <DEDUP_REMOVED lines=23> */
[----:B------:R0:W-:Y:S01]  /*14a0*/  STL.128 [R1+0x3d0], RZ ;  /* 0x0003d0ff01007387 */ /* 0x0001e20000100c00 */
[----:B--2---:R-:W-:-:S02]  /*14b0*/  R2UR UR12, R0 ;  /* 0x00000000000c72ca */ /* 0x004fc400000e0000 */
[----:B------:R-:W1:Y:S11]  /*14c0*/  LDC R0, c[0x0][0xa80] ;  /* 0x0002a000ff007b82 */ /* 0x000e760000000800 */
[----:B------:R-:W-:-:S06]  /*14d0*/  UISETP.NE.AND UP2, UPT, UR12, 0x1, UPT ;  /* 0x000000010c00788c */ /* 0x000fcc000bf45270 */
[----:B------:R-:W-:Y:S01]  /*14e0*/  PLOP3.LUT P1, PT, PT, PT, UP2, 0x80, 0x0 ;  /* 0x000000000000781c */ /* 0x000fe20003f2f028 */
[----:B-1----:R0:W-:-:S12]  /*14f0*/  STL [R1+0x410], R0 ;  /* 0x0004100001007387 */ /* 0x0021d80000100800 */
[----:B------:R-:W-:Y:S05]  /*1500*/  @!P1 BRA `(.L_x_1905) ;  /* 0x0000007c00e09947 */ /* 0x000fea0003800000 */
[----:B------:R-:W1:Y:S01]  /*1510*/  LDC.64 R8, c[0x0][0xad8] ;  /* 0x0002b600ff087b82 */ /* 0x000e620000000a00 */
[----:B------:R-:W-:Y:S01]  /*1520*/  ULDC UR4, c[0x0][0x448] ;  /* 0x0001120000047ab9 */ /* 0x000fe20000000800 */
[----:B------:R-:W-:Y:S02]  /*1530*/  USHF.L.U32 UR6, UR59, 0x6, URZ ;  /* 0x000000063b067899 */ /* 0x000fe4000800063f */
[----:B------:R-:W-:Y:S01]  /*1540*/  UISETP.NE.AND UP0, UPT, UR4, 0x1, UPT ;  /* 0x000000010400788c */ /* 0x000fe2000bf05270 */
[----:B------:R-:W-:Y:S01]  /*1550*/  ULDC UR9, c[0x0][0x288] ;  /* 0x0000a20000097ab9 */ /* 0x000fe20000000800 */
[----:B------:R-:W-:Y:S02]  /*1560*/  UIADD3 UR7, UR6, 0x3f, URZ ;  /* 0x0000003f06077890 */ /* 0x000fe4000fffe03f */
[----:B------:R-:W-:-:S07]  /*1570*/  UIADD3 UR8, UR47, 0x1, -UR9 ;  /* 0x000000012f087890 */ /* 0x000fce000fffe809 */
[----:B------:R-:W-:Y:S01]  /*1580*/  @UP0 UIADD3 UR4, UR6, 0x3f, URZ ;  /* 0x0000003f06040890 */ /* 0x000fe2000fffe03f */
[----:B------:R-:W-:Y:S01]  /*1590*/  @UP0 ULDC UR5, c[0x0][0x44c] ;  /* 0x0001130000050ab9 */ /* 0x000fe20000000800 */
[----:B------:R-:W-:Y:S02]  /*15a0*/  @UP0 ULDC UR10, c[0x0][0x450] ;  /* 0x00011400000a0ab9 */ /* 0x000fe40000000800 */
[----:B------:R-:W-:-:S04]  /*15b0*/  UIMAD.WIDE.U32 UR4, UR4, UR5, URZ ;  /* 0x00000005040472a5 */ /* 0x000fc8000f8e003f */
[----:B------:R-:W-:Y:S01]  /*15c0*/  @UP0 USHF.R.U32.HI UR7, URZ, UR10, UR5 ;  /* 0x0000000a3f070299 */ /* 0x000fe20008011605 */
[----:B-1----:R-:W-:-:S03]  /*15d0*/  ISETP.GE.AND P1, PT, R9, 0x1, PT ;  /* 0x000000010900780c */ /* 0x002fc60003f26270 */
[----:B------:R-:W-:-:S06]  /*15e0*/  UIADD3 UR7, UR8, UR7, URZ ;  /* 0x0000000708077290 */ /* 0x000fcc000fffe03f */
[----:B0-----:R-:W-:-:S04]  /*15f0*/  VIADD R0, R8, UR7 ;  /* 0x0000000708007c36 */ /* 0x001fc80008000000 */
[----:B------:R-:W-:Y:S05]  /*1600*/  @!P1 BRA `(.L_x_1906) ;  /* 0x0000000000449947 */ /* 0x000fea0003800000 */
[----:B------:R-:W-:Y:S01]  /*1610*/  ISETP.LT.AND P0, PT, RZ, UR7, PT ;  /* 0x00000007ff007c0c */ /* 0x000fe2000bf01270 */
[----:B------:R-:W-:-:S06]  /*1620*/  UIADD3 UR4, UR7, -0x1, URZ ;  /* 0xffffffff07047890 */ /* 0x000fcc000fffe03f */
[----:B------:R-:W-:-:S06]  /*1630*/  IMAD.U32 R3, RZ, RZ, UR4 ;  /* 0x00000004ff037e24 */ /* 0x000fcc000f8e00ff */
[----:B------:R-:W-:Y:S05]  /*1640*/  @P0 BRA `(.L_x_1907) ;  /* 0x00000000001c0947 */ /* 0x000fea0003800000 */
[----:B------:R-:W-:Y:S01]  /*1650*/  ISETP.NE.AND P0, PT, R9, 0x1, PT ;  /* 0x000000010900780c */ /* 0x000fe20003f05270 */
[----:B------:R-:W-:-:S12]  /*1660*/  IMAD R3, RZ, RZ, -UR7 ;  /* 0x80000007ff037e24 */ /* 0x000fd8000f8e02ff */
[----:B------:R-:W0:Y:S02]  /*1670*/  @P0 LDC.64 R4, c[0x0][0xae0] ;  /* 0x0002b800ff040b82 */ /* 0x000e240000000a00 */
[----:B0-----:R-:W-:-:S05]  /*1680*/  @P0 IMAD.HI.U32 R4, R3, R4, RZ ;  /* 0x0000000403040227 */ /* 0x001fca00078e00ff */
[----:B------:R-:W-:-:S04]  /*1690*/  @P0 SHF.R.U32.HI R3, RZ, R5, R4 ;  /* 0x00000005ff030219 */ /* 0x000fc80000011604 */
[----:B------:R-:W-:Y:S01]  /*16a0*/  LOP3.LUT R3, RZ, R3, RZ, 0x33, !PT ;  /* 0x00000003ff037212 */ /* 0x000fe200078e33ff */
[----:B------:R-:W-:Y:S06]  /*16b0*/  BRA `(.L_x_1908) ;  /* 0x0000000000107947 */ /* 0x000fec0003800000 */
.L_x_1907:
[----:B------:R-:W-:-:S13]  /*16c0*/  ISETP.NE.AND P0, PT, R9, 0x1, PT ;  /* 0x000000010900780c */ /* 0x000fda0003f05270 */
[----:B------:R-:W0:Y:S02]  /*16d0*/  @P0 LDC.64 R4, c[0x0][0xae0] ;  /* 0x0002b800ff040b82 */ /* 0x000e240000000a00 */
[----:B0-----:R-:W-:-:S05]  /*16e0*/  @P0 IMAD.HI.U32 R4, R3, R4, RZ ;  /* 0x0000000403040227 */ /* 0x001fca00078e00ff */
[----:B------:R-:W-:-:S07]  /*16f0*/  @P0 SHF.R.U32.HI R3, RZ, R5, R4 ;  /* 0x00000005ff030219 */ /* 0x000fce0000011604 */
.L_x_1908:
[----:B------:R-:W-:-:S05]  /*1700*/  IMAD R3, R3, R9, R9 ;  /* 0x0000000903037224 */ /* 0x000fca00078e0209 */
[----:B------:R-:W-:-:S07]  /*1710*/  VIMNMX R0, R0, R3, PT ;  /* 0x0000000300007248 */ /* 0x000fce0003fe0100 */
.L_x_1906:
[----:B------:R-:W-:Y:S01]  /*1720*/  @UP0 ULDC UR4, c[0x0][0x44c] ;  /* 0x0001130000040ab9 */ /* 0x000fe20000000800 */
[----:B------:R-:W-:Y:S01]  /*1730*/  UIADD3 UR7, UR47, 0x3f, URZ ;  /* 0x0000003f2f077890 */ /* 0x000fe2000fffe03f */
[----:B------:R-:W-:Y:S01]  /*1740*/  VIADD R0, R0, 0x3f ;  /* 0x0000003f00007836 */ /* 0x000fe20000000000 */
[----:B------:R-:W-:Y:S01]  /*1750*/  UIMAD.WIDE.U32 UR4, UR6, UR4, URZ ;  /* 0x00000004060472a5 */ /* 0x000fe2000f8e003f */
[----:B------:R-:W-:Y:S01]  /*1760*/  @UP0 ULDC UR10, c[0x0][0x450] ;  /* 0x00011400000a0ab9 */ /* 0x000fe20000000800 */
[----:B------:R-:W-:Y:S02]  /*1770*/  USHF.R.S32.HI UR8, URZ, 0x1f, UR7 ;  /* 0x0000001f3f087899 */ /* 0x000fe40008011407 */
[----:B------:R-:W-:Y:S01]  /*1780*/  SHF.R.S32.HI R3, RZ, 0x1f, R0 ;  /* 0x0000001fff037819 */ /* 0x000fe20000011400 */
[----:B------:R-:W-:Y:S02]  /*1790*/  @UP0 USHF.R.U32.HI UR6, URZ, UR10, UR5 ;  /* 0x0000000a3f060299 */ /* 0x000fe40008011605 */
[----:B------:R-:W-:Y:S01]  /*17a0*/  ULEA.HI UR8, UR8, UR7, URZ, 0x6 ;  /* 0x0000000708087291 */ /* 0x000fe2000f8f303f */
[----:B------:R-:W-:Y:S01]  /*17b0*/  LEA.HI R3, R3, R0, RZ, 0x6 ;  /* 0x0000000003037211 */ /* 0x000fe200078f30ff */
[----:B------:R-:W-:Y:S01]  /*17c0*/  UIADD3 UR6, UR6, -UR9, UR47 ;  /* 0x8000000906067290 */ /* 0x000fe2000fffe02f */
[----:B------:R-:W-:Y:S01]  /*17d0*/  ULDC UR4, c[0x0][0xad4] ;  /* 0x0002b50000047ab9 */ /* 0x000fe20000000800 */
[----:B------:R-:W-:Y:S01]  /*17e0*/  USHF.R.S32.HI UR8, URZ, 0x6, UR8 ;  /* 0x000000063f087899 */ /* 0x000fe20008011408 */
[----:B------:R-:W-:Y:S01]  /*17f0*/  SHF.R.S32.HI R3, RZ, 0x6, R3 ;  /* 0x00000006ff037819 */ /* 0x000fe20000011403 */
[----:B------:R-:W-:-:S04]  /*1800*/  UIADD3 UR4, UR6, -UR4, URZ ;  /* 0x8000000406047290 */ /* 0x000fc8000fffe03f */
[----:B------:R-:W-:Y:S02]  /*1810*/  VIMNMX R219, R3, UR8, PT ;  /* 0x0000000803db7c48 */ /* 0x000fe4000bfe0100 */
[----:B------:R-:W-:Y:S01]  /*1820*/  IMAD.U32 R3, RZ, RZ, UR4 ;  /* 0x00000004ff037e24 */ /* 0x000fe2000f8e00ff */
[----:B------:R-:W-:Y:S06]  /*1830*/  @!P1 BRA `(.L_x_1909) ;  /* 0x0000000000409947 */ /* 0x000fec0003800000 */
[----:B------:R-:W-:-:S05]  /*1840*/  IMAD.U32 R0, RZ, RZ, UR6 ;  /* 0x00000006ff007e24 */ /* 0x000fca000f8e00ff */
        /* <DEDUP_REMOVED lines=9> */
.L_x_1910:
[----:B------:R-:W-:-:S13]  /*18e0*/  ISETP.NE.AND P0, PT, R9, 0x1, PT ;  /* 0x000000010900780c */ /* 0x000fda0003f05270 */
[----:B------:R-:W0:Y:S02]  /*18f0*/  @P0 LDC.64 R4, c[0x0][0xae0] ;  /* 0x0002b800ff040b82 */ /* 0x000e240000000a00 */
[----:B0-----:R-:W-:-:S05]  /*1900*/  @P0 IMAD.HI.U32 R4, R0, R4, RZ ;  /* 0x0000000400040227 */ /* 0x001fca00078e00ff */
[----:B------:R-:W-:-:S07]  /*1910*/  @P0 SHF.R.U32.HI R0, RZ, R5, R4 ;  /* 0x00000005ff000219 */ /* 0x000fce0000011604 */
.L_x_1911:
[----:B------:R-:W-:-:S05]  /*1920*/  IMAD R0, R0, R9, RZ ;  /* 0x0000000900007224 */ /* 0x000fca00078e02ff */
[----:B------:R-:W-:-:S07]  /*1930*/  VIMNMX R3, R3, R0, !PT ;  /* 0x0000000003037248 */ /* 0x000fce0007fe0100 */
.L_x_1909:
[----:B------:R-:W-:-:S04]  /*1940*/  SHF.R.S32.HI R0, RZ, 0x1f, R3 ;  /* 0x0000001fff007819 */ /* 0x000fc80000011403 */
[----:B------:R-:W-:Y:S02]  /*1950*/  LEA.HI R0, R0, R3, RZ, 0x6 ;  /* 0x0000000300007211 */ /* 0x000fe400078f30ff */
[----:B------:R-:W-:Y:S02]  /*1960*/  PRMT R3, RZ, 0x7610, R3 ;  /* 0x00007610ff037816 */ /* 0x000fe40000000003 */
[----:B------:R-:W-:-:S04]  /*1970*/  SHF.R.S32.HI R0, RZ, 0x6, R0 ;  /* 0x00000006ff007819 */ /* 0x000fc80000011400 */
[----:B------:R-:W-:-:S04]  /*1980*/  VIMNMX R0, RZ, R0, !PT ;  /* 0x00000000ff007248 */ /* 0x000fc80007fe0100 */
[----:B------:R-:W-:-:S13]  /*1990*/  ISETP.GT.AND P0, PT, R219, R0, PT ;  /* 0x00000000db00720c */ /* 0x000fda0003f04270 */
[----:B------:R-:W-:Y:S05]  /*19a0*/  @!P0 BRA `(.L_x_1912) ;  /* 0x0000020400e08947 */ /* 0x000fea0003800000 */
[----:B------:R-:W2:Y:S04]  /*19b0*/  LDL R24, [R1+0x1c8] ;  /* 0x0001c80001187983 */ /* 0x000ea80000100800 */
[----:B------:R-:W3:Y:S04]  /*19c0*/  LDL R26, [R1+0x1e0] ;  /* 0x0001e000011a7983 */ /* 0x000ee80000100800 */
[----:B------:R-:W4:Y:S04]  /*19d0*/  LDL R60, [R1+0x1e4] ;  /* 0x0001e400013c7983 */ /* 0x000f280000100800 */
        /* <DEDUP_REMOVED lines=126> */
[----:B------:R-:W0:Y:S02]  /*21c0*/  SHFL.IDX PT, R3, R194, RZ, 0x1f ;  /* 0x00001fffc2037589 */ /* 0x000e2400000e0000 */
[----:B0-----:R-:W-:-:S04]  /*21d0*/  LEA.HI R4, R3, R3, RZ, 0x1 ;  /* 0x0000000303047211 */ /* 0x001fc800078f08ff */
[----:B------:R-:W-:-:S05]  /*21e0*/  LOP3.LUT R4, R4, 0x1fffe, RZ, 0xc0, !PT ;  /* 0x0001fffe04047812 */ /* 0x000fca00078ec0ff */
[----:B------:R-:W-:-:S05]  /*21f0*/  IMAD.IADD R4, R3, 0x1, -R4 ;  /* 0x0000000103047824 */ /* 0x000fca00078e0a04 */
[----:B------:R-:W-:-:S05]  /*2200*/  LEA R4, R4, UR44, 0xf ;  /* 0x0000002c04047c11 */ /* 0x000fca000f8e78ff */
[----:B------:R-:W-:-:S05]  /*2210*/  VIADD R4, R4, 0x400 ;  /* 0x0000040004047836 */ /* 0x000fca0000000000 */
[----:B------:R-:W-:-:S04]  /*2220*/  SHF.R.U32.HI R4, RZ, 0x4, R4 ;  /* 0x00000004ff047819 */ /* 0x000fc80000011604 */
[----:B------:R-:W-:Y:S01]  /*2230*/  LOP3.LUT R3, R4, 0x3fff, RZ, 0xc0, !PT ;  /* 0x00003fff04037812 */ /* 0x000fe200078ec0ff */
[----:B------:R-:W-:-:S03]  /*2240*/  UIADD3 UR4, UR44, 0x36400, URZ ;  /* 0x000364002c047890 */ /* 0x000fc6000fffe03f */
[----:B------:R-:W-:Y:S01]  /*2250*/  LOP3.LUT R3, R3, 0x2000000, RZ, 0xfc, !PT ;  /* 0x0200000003037812 */ /* 0x000fe200078efcff */
[----:B------:R-:W-:Y:S01]  /*2260*/  IMAD.MOV.U32 R5, RZ, RZ, 0x40000040 ;  /* 0x40000040ff057424 */ /* 0x000fe200078e00ff */
[----:B------:R-:W-:-:S03]  /*2270*/  USHF.R.U32.HI UR4, URZ, 0x4, UR4 ;  /* 0x000000043f047899 */ /* 0x000fc60008011604 */
[----:B--2---:R-:W-:Y:S01]  /*2280*/  IMAD R4, R24, 0x1000, R3 ;  /* 0x0000100018047824 */ /* 0x004fe200078e0203 */
[----:B------:R-:W-:Y:S01]  /*2290*/  R2UR UR15, R5 ;  /* 0x00000000050f72ca */ /* 0x000fe200000e0000 */
[----:B------:R-:W-:-:S03]  /*22a0*/  ULOP3.LUT UR4, UR4, 0x3fff, URZ, 0xc0, !UPT ;  /* 0x00003fff04047892 */ /* 0x000fc6000f8ec03f */
[----:B------:R-:W-:Y:S01]  /*22b0*/  R2UR UR14, R4 ;  /* 0x00000000040e72ca */ /* 0x000fe200000e0000 */
[----:B------:R-:W-:Y:S01]  /*22c0*/  ULOP3.LUT UR12, UR4, 0x10000, URZ, 0xfc, !UPT ;  /* 0x00010000040c7892 */ /* 0x000fe2000f8efc3f */
[----:B---3--:R-:W-:Y:S04]  /*22d0*/  STL [R1+0x1e0], R26 ;  /* 0x0001e01a01007387 */ /* 0x008fe80000100800 */
[----:B----4-:R-:W-:Y:S04]  /*22e0*/  STL [R1+0x1e4], R60 ;  /* 0x0001e43c01007387 */ /* 0x010fe80000100800 */
[----:B------:R-:W-:Y:S04]  /*22f0*/  STL [R1+0x1e8], R62 ;  /* 0x0001e83e01007387 */ /* 0x000fe80000100800 */
        /* <DEDUP_REMOVED lines=66> */
[----:B------:R0:W-:Y:S01]  /*2720*/  STL [R1+0x304], R37 ;  /* 0x0003042501007387 */ /* 0x0001e20000100800 */
[----:B------:R-:W-:Y:S06]  /*2730*/  BAR.SYNC.DEFER_BLOCKING 0xe, 0x100 ;  /* 0x0384000000007b1d */ /* 0x000fec0000010000 */
[----:B------:R-:W-:Y:S01]  /*2740*/  UMOV UR13, 0x40000040 ;  /* 0x40000040000d7882 */ /* 0x000fe20000000000 */
[----:B0-----:R-:W-:-:S06]  /*2750*/  WARPGROUP.ARRIVE ;  /* 0x00000000000079c5 */ /* 0x001fcc0000000000 */
[----:B------:R-:W-:Y:S01]  /*2760*/  HGMMA.64x256x16.F32.BF16 R24, gdesc[UR12].tnspB, RZ, !UPT, gsb0 ;  /* 0x43e000000c1879f0 */ /* 0x000fe2000c0018ff */
[----:B------:R0:W-:Y:S04]  /*2770*/  STL [R1+0x30c], R8 ;  /* 0x00030c0801007387 */ /* 0x0001e80000100800 */
[----:B------:R1:W-:Y:S01]  /*2780*/  STL [R1+0x37c], R9 ;  /* 0x00037c0901007387 */ /* 0x0003e20000100800 */
[----:B0-----:R-:W-:Y:S02]  /*2790*/  VIADD R8, R4, 0x80 ;  /* 0x0000008004087836 */ /* 0x001fe40000000000 */
[----:B-1----:R-:W-:-:S03]  /*27a0*/  IMAD.MOV.U32 R9, RZ, RZ, 0x40000040 ;  /* 0x40000040ff097424 */ /* 0x002fc600078e00ff */
[----:B------:R-:W-:Y:S02]  /*27b0*/  R2UR UR18, R8 ;  /* 0x00000000081272ca */ /* 0x000fe400000e0000 */
[----:B------:R-:W-:Y:S01]  /*27c0*/  R2UR UR19, R9 ;  /* 0x00000000091372ca */ /* 0x000fe200000e0000 */
[----:B------:R-:W-:Y:S01]  /*27d0*/  UIADD3 UR16, UR12, 0x2, URZ ;  /* 0x000000020c107890 */ /* 0x000fe2000fffe03f */
        /* <DEDUP_REMOVED lines=55> */
[----:B------:R-:W-:Y:S01]  /*2b50*/  STL [R1+0x3dc], R215 ;  /* 0x0003dcd701007387 */ /* 0x000fe20000100800 */
[----:B------:R-:W-:Y:S01]  /*2b60*/  UMOV UR17, 0x40000040 ;  /* 0x4000004000117882 */ /* 0x000fe20000000000 */
[----:B------:R-:W-:-:S02]  /*2b70*/  WARPGROUP.DEPBAR.LE gsb0, 0x0 ;  /* 0x00008000000079c5 */ /* 0x000fc40000010000 */
[----:B------:R-:W-:Y:S04]  /*2b80*/  STL.128 [R1+0x1e0], R24 ;  /* 0x0001e01801007387 */ /* 0x000fe80000100c00 */
        /* <DEDUP_REMOVED lines=30> */
[----:B------:R0:W-:Y:S02]  /*2d70*/  STL.128 [R1+0x3d0], R148 ;  /* 0x0003d09401007387 */ /* 0x0001e40000100c00 */
[----:B0-----:R-:W-:-:S06]  /*2d80*/  WARPGROUP.ARRIVE ;  /* 0x00000000000079c5 */ /* 0x001fcc0000000000 */
[----:B------:R-:W-:Y:S01]  /*2d90*/  HGMMA.64x256x16.F32.BF16 R24, gdesc[UR16].tnspB, R24, gsb0 ;  /* 0x43e00000101879f0 */ /* 0x000fe20008001818 */
[----:B------:R-:W-:Y:S02]  /*2da0*/  VIADD R8, R4, 0x100 ;  /* 0x0000010004087836 */ /* 0x000fe40000000000 */
[----:B------:R-:W-:-:S03]  /*2db0*/  IMAD.MOV.U32 R9, RZ, RZ, 0x40000040 ;  /* 0x40000040ff097424 */ /* 0x000fc600078e00ff */
[----:B------:R-:W-:Y:S02]  /*2dc0*/  R2UR UR6, R8 ;  /* 0x00000000080672ca */ /* 0x000fe400000e0000 */
[----:B------:R-:W-:Y:S01]  /*2dd0*/  R2UR UR7, R9 ;  /* 0x00000000090772ca */ /* 0x000fe200000e0000 */
[----:B------:R-:W-:Y:S01]  /*2de0*/  UIADD3 UR4, UR12, 0x4, URZ ;  /* 0x000000040c047890 */ /* 0x000fe2000fffe03f */
[----:B------:R-:W-:Y:S01]  /*2df0*/  UMOV UR5, 0x40000040 ;  /* 0x4000004000057882 */ /* 0x000fe20000000000 */
[----:B------:R-:W-:Y:S02]  /*2e00*/  VIADD R4, R4, 0x180 ;  /* 0x0000018004047836 */ /* 0x000fe40000000000 */
[----:B------:R-:W-:-:S03]  /*2e10*/  IMAD.MOV.U32 R5, RZ, RZ, 0x40000040 ;  /* 0x40000040ff057424 */ /* 0x000fc600078e00ff */
[----:B------:R-:W-:Y:S02]  /*2e20*/  R2UR UR10, R4 ;  /* 0x00000000040a72ca */ /* 0x000fe400000e0000 */
[----:B------:R-:W-:Y:S01]  /*2e30*/  R2UR UR11, R5 ;  /* 0x00000000050b72ca */ /* 0x000fe200000e0000 */
[----:B------:R-:W-:Y:S01]  /*2e40*/  UIADD3 UR8, UR12, 0x6, URZ ;  /* 0x000000060c087890 */ /* 0x000fe2000fffe03f */
[----:B------:R0:W5:Y:S01]  /*2e50*/  LDL R5, [R1+0x1c8] ;  /* 0x0001c80001057983 */ /* 0x0001620000100800 */
[----:B------:R-:W-:Y:S01]  /*2e60*/  UMOV UR9, 0x40000040 ;  /* 0x4000004000097882 */ /* 0x000fe20000000000 */
[----:B------:R-:W-:Y:S02]  /*2e70*/  WARPGROUP.DEPBAR.LE gsb0, 0x0 ;  /* 0x00008000000079c5 */ /* 0x000fe40000010000 */
        /* <DEDUP_REMOVED lines=32> */
[----:B-1----:R-:W-:-:S06]  /*3080*/  WARPGROUP.ARRIVE ;  /* 0x00000000000079c5 */ /* 0x002fcc0000000000 */
[----:B------:R-:W-:Y:S03]  /*3090*/  HGMMA.64x256x16.F32.BF16 R24, gdesc[UR4].tnspB, R24, gsb0 ;  /* 0x43e00000041879f0 */ /* 0x000fe60008001818 */
        /* <DEDUP_REMOVED lines=48> */
[----:B------:R1:W-:Y:S04]  /*33a0*/  STL.128 [R1+0x2a0], R72 ;  /* 0x0002a04801007387 */ /* 0x0003e80000100c00 */
        /* <DEDUP_REMOVED lines=19> */
[----:B------:R-:W4:Y:S04]  /*34e0*/  LDL R4, [R1+0x1e0] ;  /* 0x0001e00001047983 */ /* 0x000f280000100800 */
[----:B-1----:R-:W4:Y:S04]  /*34f0*/  LDL R74, [R1+0x1e4] ;  /* 0x0001e400014a7983 */ /* 0x002f280000100800 */
[----:B--2---:R-:W2:Y:S04]  /*3500*/  LDL R76, [R1+0x1e8] ;  /* 0x0001e800014c7983 */ /* 0x004ea80000100800 */
[----:B------:R-:W2:Y:S04]  /*3510*/  LDL R78, [R1+0x1ec] ;  /* 0x0001ec00014e7983 */ /* 0x000ea80000100800 */
[----:B------:R-:W2:Y:S04]  /*3520*/  LDL R6, [R1+0x1f0] ;  /* 0x0001f00001067983 */ /* 0x000ea80000100800 */
[----:B---3--:R-:W3:Y:S04]  /*3530*/  LDL R80, [R1+0x1f4] ;  /* 0x0001f40001507983 */ /* 0x008ee80000100800 */
[----:B------:R-:W3:Y:S04]  /*3540*/  LDL R82, [R1+0x1f8] ;  /* 0x0001f80001527983 */ /* 0x000ee80000100800 */
[----:B----4-:R-:W4:Y:S04]  /*3550*/  LDL R84, [R1+0x1fc] ;  /* 0x0001fc0001547983 */ /* 0x010f280000100800 */
[----:B------:R-:W4:Y:S04]  /*3560*/  LDL R8, [R1+0x200] ;  /* 0x0002000001087983 */ /* 0x000f280000100800 */
[----:B------:R-:W4:Y:S04]  /*3570*/  LDL R86, [R1+0x204] ;  /* 0x0002040001567983 */ /* 0x000f280000100800 */
[----:B0-----:R-:W4:Y:S04]  /*3580*/  LDL R88, [R1+0x208] ;  /* 0x0002080001587983 */ /* 0x001f280000100800 */
        /* <DEDUP_REMOVED lines=116> */
[----:B------:R-:W4:Y:S01]  /*3cd0*/  LDL R81, [R1+0x3dc] ;  /* 0x0003dc0001517983 */ /* 0x000f220000100800 */
[----:B------:R-:W-:-:S03]  /*3ce0*/  ULOP3.LUT UR20, UR61, 0x1, URZ, 0xfc, !UPT ;  /* 0x000000013d147892 */ /* 0x000fc6000f8efc3f */
[----:B------:R0:W-:Y:S01]  /*3cf0*/  STL [R1+0x1e0], R4 ;  /* 0x0001e00401007387 */ /* 0x0001e20000100800 */
[----:B------:R-:W-:-:S03]  /*3d00*/  UISETP.NE.AND UP0, UPT, UR20, 0x3, UPT ;  /* 0x000000031400788c */ /* 0x000fc6000bf05270 */
[----:B------:R0:W-:Y:S04]  /*3d10*/  STL [R1+0x1e4], R74 ;  /* 0x0001e44a01007387 */ /* 0x0001e80000100800 */
[----:B--2---:R0:W-:Y:S04]  /*3d20*/  STL [R1+0x1e8], R76 ;  /* 0x0001e84c01007387 */ /* 0x0041e80000100800 */
[----:B------:R0:W-:Y:S04]  /*3d30*/  STL [R1+0x1ec], R78 ;  /* 0x0001ec4e01007387 */ /* 0x0001e80000100800 */
[----:B------:R0:W-:Y:S04]  /*3d40*/  STL [R1+0x1f0], R6 ;  /* 0x0001f00601007387 */ /* 0x0001e80000100800 */
[----:B---3--:R0:W-:Y:S04]  /*3d50*/  STL [R1+0x1f4], R80 ;  /* 0x0001f45001007387 */ /* 0x0081e80000100800 */
[----:B------:R0:W-:Y:S04]  /*3d60*/  STL [R1+0x1f8], R82 ;  /* 0x0001f85201007387 */ /* 0x0001e80000100800 */
[----:B----4-:R0:W-:Y:S04]  /*3d70*/  STL [R1+0x1fc], R84 ;  /* 0x0001fc5401007387 */ /* 0x0101e80000100800 */
[----:B------:R0:W-:Y:S04]  /*3d80*/  STL [R1+0x200], R8 ;  /* 0x0002000801007387 */ /* 0x0001e80000100800 */
        /* <DEDUP_REMOVED lines=118> */
[----:B------:R0:W-:Y:S01]  /*44f0*/  STL [R1+0x3dc], R81 ;  /* 0x0003dc5101007387 */ /* 0x0001e20000100800 */
[----:B------:R-:W-:Y:S06]  /*4500*/  BAR.ARV 0xf, 0x100 ;  /* 0x03c4000000007b1d */ /* 0x000fec0000002000 */
[----:B------:R-:W-:-:S13]  /*4510*/  PLOP3.LUT P1, PT, PT, PT, UP0, 0x80, 0x0 ;  /* 0x000000000000781c */ /* 0x000fda0003f2f008 */
[----:B0-----:R-:W-:Y:S05]  /*4520*/  @!P1 BRA `(.L_x_1913) ;  /* 0x0000000000049947 */ /* 0x001fea0003800000 */
[----:B------:R-:W-:Y:S01]  /*4530*/  BPT.TRAP 0x1 ;  /* 0x000000040000795c */ /* 0x000fe20000300000 */
.L_x_1913:
[----:B-----5:R-:W-:-:S05]  /*4540*/  LEA R5, R5, UR44, 0x3 ;  /* 0x0000002c05057c11 */ /* 0x020fca000f8e18ff */
[----:B------:R-:W-:-:S05]  /*4550*/  VIADD R4, R5, 0x38860 ;  /* 0x0003886005047836 */ /* 0x000fca0000000000 */
[----:B------:R-:W-:-:S04]  /*4560*/  PRMT R4, R7, 0x654, R4 ;  /* 0x0000065407047816 */ /* 0x000fc80000000004 */
[----:B------:R0:W-:Y:S02]  /*4570*/  SYNCS.ARRIVE.TRANS64.RED.A1T0 RZ, [R4+URZ], RZ ;  /* 0x000000ff04ff79a7 */ /* 0x0001e4000810043f */
[----:B0-----:R-:W-:-:S05]  /*4580*/  VIADD R4, R219, 0xfffffffe ;  /* 0xfffffffedb047836 */ /* 0x001fca0000000000 */
[----:B------:R-:W-:-:S13]  /*4590*/  ISETP.GE.AND P0, PT, R4, R0, PT ;  /* 0x000000000400720c */ /* 0x000fda0003f06270 */
[----:B------:R-:W-:Y:S05]  /*45a0*/  @!P0 BRA `(.L_x_1914) ;  /* 0x0000003c005c8947 */ /* 0x000fea0003800000 */
.L_x_1916:
[----:B------:R-:W2:Y:S04]  /*45b0*/  LDL R5, [R1+0x1c8] ;  /* 0x0001c80001057983 */ /* 0x000ea80000100800 */
[----:B------:R-:W3:Y:S04]  /*45c0*/  LDL.64 R122, [R1+0x280] ;  /* 0x00028000017a7983 */ /* 0x000ee80000100a00 */
[----:B------:R-:W4:Y:S04]  /*45d0*/  LDL.64 R104, [R1+0x2f0] ;  /* 0x0002f00001687983 */ /* 0x000f280000100a00 */
        /* <DEDUP_REMOVED lines=61> */
[----:B------:R-:W4:Y:S01]  /*49b0*/  LDL.64 R10, [R1+0x3d8] ;  /* 0x0003d800010a7983 */ /* 0x000f220000100a00 */
[----:B0-2---:R-:W-:-:S05]  /*49c0*/  IMAD R6, R5, 0x40, R22 ;  /* 0x0000004005067824 */ /* 0x005fca00078e0216 */
[----:B------:R-:W-:Y:S01]  /*49d0*/  LEA R128, R6, UR44, 0x2 ;  /* 0x0000002c06807c11 */ /* 0x000fe2000f8e10ff */
[----:B------:R-:W-:Y:S06]  /*49e0*/  BAR.SYNC.DEFER_BLOCKING 0xe, 0x100 ;  /* 0x0384000000007b1d */ /* 0x000fec0000010000 */
[----:B------:R-:W3:Y:S02]  /*49f0*/  LDS R6, [R128+0x38400] ;  /* 0x0384000080067984 */ /* 0x000ee40000000800 */
[C---:B---3--:R-:W-:Y:S01]  /*4a00*/  FMUL.FTZ R123, R6.reuse, R123 ;  /* 0x0000007b067b7220 */ /* 0x048fe20000410000 */
[----:B------:R-:W-:-:S05]  /*4a10*/  FMUL.FTZ R122, R6, R122 ;  /* 0x0000007a067a7220 */ /* 0x000fca0000410000 */
[----:B------:R4:W-:Y:S02]  /*4a20*/  STL.64 [R1+0x280], R122 ;  /* 0x0002807a01007387 */ /* 0x0009e40000100a00 */
[C---:B----4-:R-:W-:Y:S02]  /*4a30*/  FMUL.FTZ R122, R6.reuse, R104 ;  /* 0x00000068067a7220 */ /* 0x050fe40000410000 */
[----:B------:R-:W0:Y:S01]  /*4a40*/  LDS R104, [R128+0x38420] ;  /* 0x0384200080687984 */ /* 0x000e220000000800 */
[C---:B------:R-:W-:Y:S01]  /*4a50*/  FMUL.FTZ R131, R6.reuse, R131 ;  /* 0x0000008306837220 */ /* 0x040fe20000410000 */
        /* <DEDUP_REMOVED lines=55> */
[----:B------:R-:W-:Y:S01]  /*4dd0*/  FMUL.FTZ R100, R6, R100 ;  /* 0x0000006406647220 */ /* 0x000fe20000410000 */
[-C--:B------:R-:W-:Y:S01]  /*4de0*/  FMUL.FTZ R102, R102, R6.reuse ;  /* 0x0000000666667220 */ /* 0x080fe20000410000 */
[----:B------:R-:W-:Y:S01]  /*4df0*/  FMUL.FTZ R103, R103, R6 ;  /* 0x0000000667677220 */ /* 0x000fe20000410000 */
[C---:B------:R-:W-:Y:S01]  /*4e00*/  FMUL.FTZ R79, R6.reuse, R79 ;  /* 0x0000004f064f7220 */ /* 0x040fe20000410000 */
[----:B------:R-:W-:Y:S01]  /*4e10*/  FMUL.FTZ R78, R6, R78 ;  /* 0x0000004e064e7220 */ /* 0x000fe20000410000 */
[C---:B0-----:R-:W-:Y:S01]  /*4e20*/  FMUL.FTZ R77, R104.reuse, R77 ;  /* 0x0000004d684d7220 */ /* 0x041fe20000410000 */
        /* <DEDUP_REMOVED lines=63> */
[----:B------:R-:W-:Y:S04]  /*5220*/  STL.64 [R1+0x1f0], R130 ;  /* 0x0001f08201007387 */ /* 0x000fe80000100a00 */
        /* <DEDUP_REMOVED lines=31> */
[----:B------:R0:W-:Y:S04]  /*5420*/  STL.64 [R1+0x1f8], R74 ;  /* 0x0001f84a01007387 */ /* 0x0001e80000100a00 */
        /* <DEDUP_REMOVED lines=29> */
[----:B------:R2:W-:Y:S04]  /*5600*/  STL.64 [R1+0x3d8], R10 ;  /* 0x0003d80a01007387 */ /* 0x0005e80000100a00 */
[----:B0-----:R-:W3:Y:S04]  /*5610*/  LDL R74, [R1+0x1e4] ;  /* 0x0001e400014a7983 */ /* 0x001ee80000100800 */
[----:B------:R-:W4:Y:S04]  /*5620*/  LDL R76, [R1+0x1e8] ;  /* 0x0001e800014c7983 */ /* 0x000f280000100800 */
[----:B------:R-:W4:Y:S04]  /*5630*/  LDL R78, [R1+0x1ec] ;  /* 0x0001ec00014e7983 */ /* 0x000f280000100800 */
[----:B------:R-:W4:Y:S04]  /*5640*/  LDL R6, [R1+0x1f0] ;  /* 0x0001f00001067983 */ /* 0x000f280000100800 */
[----:B------:R-:W4:Y:S04]  /*5650*/  LDL R80, [R1+0x1f4] ;  /* 0x0001f40001507983 */ /* 0x000f280000100800 */
[----:B------:R-:W4:Y:S04]  /*5660*/  LDL R82, [R1+0x1f8] ;  /* 0x0001f80001527983 */ /* 0x000f280000100800 */
[----:B------:R-:W4:Y:S04]  /*5670*/  LDL R84, [R1+0x1fc] ;  /* 0x0001fc0001547983 */ /* 0x000f280000100800 */
[----:B-1----:R-:W4:Y:S04]  /*5680*/  LDL R8, [R1+0x200] ;  /* 0x0002000001087983 */ /* 0x002f280000100800 */
[----:B------:R-:W4:Y:S04]  /*5690*/  LDL R86, [R1+0x204] ;  /* 0x0002040001567983 */ /* 0x000f280000100800 */
[----:B------:R-:W4:Y:S04]  /*56a0*/  LDL R88, [R1+0x208] ;  /* 0x0002080001587983 */ /* 0x000f280000100800 */
[----:B------:R-:W4:Y:S04]  /*56b0*/  LDL R90, [R1+0x20c] ;  /* 0x00020c00015a7983 */ /* 0x000f280000100800 */
[----:B--2---:R-:W2:Y:S04]  /*56c0*/  LDL R10, [R1+0x210] ;  /* 0x00021000010a7983 */ /* 0x004ea80000100800 */
[----:B------:R-:W2:Y:S04]  /*56d0*/  LDL R92, [R1+0x214] ;  /* 0x00021400015c7983 */ /* 0x000ea80000100800 */
        /* <DEDUP_REMOVED lines=114> */
[----:B------:R-:W-:Y:S04]  /*5e00*/  STL [R1+0x1e0], R102 ;  /* 0x0001e06601007387 */ /* 0x000fe80000100800 */
        /* <DEDUP_REMOVED lines=11> */
[----:B--2---:R-:W-:Y:S04]  /*5ec0*/  STL [R1+0x210], R10 ;  /* 0x0002100a01007387 */ /* 0x004fe80000100800 */
        /* <DEDUP_REMOVED lines=77> */
[----:B------:R0:W-:Y:S04]  /*63a0*/  STL [R1+0x348], R27 ;  /* 0x0003481b01007387 */ /* 0x0001e80000100800 */
[----:B------:R-:W-:Y:S04]  /*63b0*/  STL [R1+0x34c], R29 ;  /* 0x00034c1d01007387 */ /* 0x000fe80000100800 */
[----:B------:R-:W-:Y:S04]  /*63c0*/  STL [R1+0x350], R56 ;  /* 0x0003503801007387 */ /* 0x000fe80000100800 */
[----:B------:R1:W-:Y:S04]  /*63d0*/  STL [R1+0x354], R31 ;  /* 0x0003541f01007387 */ /* 0x0003e80000100800 */
[----:B------:R-:W-:Y:S04]  /*63e0*/  STL [R1+0x358], R33 ;  /* 0x0003582101007387 */ /* 0x000fe80000100800 */
[----:B------:R2:W-:Y:S04]  /*63f0*/  STL [R1+0x35c], R35 ;  /* 0x00035c2301007387 */ /* 0x0005e80000100800 */
        /* <DEDUP_REMOVED lines=27> */
[----:B------:R-:W-:Y:S04]  /*65b0*/  STL [R1+0x3cc], R77 ;  /* 0x0003cc4d01007387 */ /* 0x000fe80000100800 */
[----:B------:R4:W-:Y:S04]  /*65c0*/  STL [R1+0x3d0], R72 ;  /* 0x0003d04801007387 */ /* 0x0009e80000100800 */
[----:B------:R4:W-:Y:S04]  /*65d0*/  STL [R1+0x3d4], R79 ;  /* 0x0003d44f01007387 */ /* 0x0009e80000100800 */
[----:B------:R-:W-:Y:S04]  /*65e0*/  STL [R1+0x3d8], R81 ;  /* 0x0003d85101007387 */ /* 0x000fe80000100800 */
[----:B------:R4:W-:Y:S04]  /*65f0*/  STL [R1+0x3dc], R83 ;  /* 0x0003dc5301007387 */ /* 0x0009e80000100800 */
[----:B0-----:R-:W4:Y:S04]  /*6600*/  LDL.128 R24, [R1+0x1e0] ;  /* 0x0001e00001187983 */ /* 0x001f280000100c00 */
[----:B-1----:R-:W4:Y:S04]  /*6610*/  LDL.128 R28, [R1+0x1f0] ;  /* 0x0001f000011c7983 */ /* 0x002f280000100c00 */
[----:B--2---:R-:W2:Y:S04]  /*6620*/  LDL.128 R32, [R1+0x200] ;  /* 0x0002000001207983 */ /* 0x004ea80000100c00 */
[----:B---3--:R-:W2:Y:S04]  /*6630*/  LDL.128 R36, [R1+0x210] ;  /* 0x0002100001247983 */ /* 0x008ea80000100c00 */
[----:B----4-:R-:W2:Y:S04]  /*6640*/  LDL.128 R40, [R1+0x220] ;  /* 0x0002200001287983 */ /* 0x010ea80000100c00 */
[----:B------:R-:W2:Y:S04]  /*6650*/  LDL.128 R44, [R1+0x230] ;  /* 0x00023000012c7983 */ /* 0x000ea80000100c00 */
        /* <DEDUP_REMOVED lines=25> */
[----:B------:R-:W2:Y:S01]  /*67f0*/  LDL.128 R148, [R1+0x3d0] ;  /* 0x0003d00001947983 */ /* 0x000ea20000100c00 */
[----:B------:R-:W-:-:S02]  /*6800*/  VIADD R6, R5, 0x1 ;  /* 0x0000000105067836 */ /* 0x000fc40000000000 */
[----:B------:R-:W-:Y:S01]  /*6810*/  IMAD.MOV.U32 R9, RZ, RZ, 0x40000040 ;  /* 0x40000040ff097424 */ /* 0x000fe200078e00ff */
[----:B------:R-:W3:Y:S02]  /*6820*/  LDL R5, [R1+0x1d0] ;  /* 0x0001d00001057983 */ /* 0x000ee40000100800 */
[----:B------:R-:W-:Y:S02]  /*6830*/  ISETP.NE.AND P0, PT, R6, 0x2, PT ;  /* 0x000000020600780c */ /* 0x000fe40003f05270 */
[----:B------:R0:W-:Y:S01]  /*6840*/  STL [R1+0x1c8], R6 ;  /* 0x0001c80601007387 */ /* 0x0001e20000100800 */
[----:B------:R-:W-:-:S10]  /*6850*/  R2UR UR15, R9 ;  /* 0x00000000090f72ca */ /* 0x000fd400000e0000 */
[----:B0-----:R-:W-:-:S04]  /*6860*/  @!P0 IMAD.MOV.U32 R6, RZ, RZ, RZ ;  /* 0x000000ffff068224 */ /* 0x001fc800078e00ff */
[----:B------:R-:W-:-:S05]  /*6870*/  IMAD R8, R6, 0x1000, R3 ;  /* 0x0000100006087824 */ /* 0x000fca00078e0203 */
[C---:B------:R-:W-:Y:S01]  /*6880*/  R2UR UR14, R8.reuse ;  /* 0x00000000080e72ca */ /* 0x040fe200000e0000 */
[----:B------:R-:W-:Y:S02]  /*6890*/  VIADD R10, R8, 0x80 ;  /* 0x00000080080a7836 */ /* 0x000fe40000000000 */
[----:B------:R-:W-:-:S03]  /*68a0*/  IMAD.MOV.U32 R11, RZ, RZ, 0x40000040 ;  /* 0x40000040ff0b7424 */ /* 0x000fc600078e00ff */
[----:B------:R-:W-:Y:S02]  /*68b0*/  R2UR UR18, R10 ;  /* 0x000000000a1272ca */ /* 0x000fe400000e0000 */
[----:B------:R-:W-:Y:S01]  /*68c0*/  R2UR UR19, R11 ;  /* 0x000000000b1372ca */ /* 0x000fe200000e0000 */
[----:B--2---:R-:W-:-:S06]  /*68d0*/  WARPGROUP.ARRIVE ;  /* 0x00000000000079c5 */ /* 0x004fcc0000000000 */
[----:B------:R-:W-:Y:S01]  /*68e0*/  HGMMA.64x256x16.F32.BF16 R24, gdesc[UR12].tnspB, R24, gsb0 ;  /* 0x43e000000c1879f0 */ /* 0x000fe20008001818 */
[----:B------:R-:W-:Y:S02]  /*68f0*/  VIADD R10, R8, 0x100 ;  /* 0x00000100080a7836 */ /* 0x000fe40000000000 */
[----:B------:R-:W-:-:S03]  /*6900*/  IMAD.MOV.U32 R11, RZ, RZ, 0x40000040 ;  /* 0x40000040ff0b7424 */ /* 0x000fc600078e00ff */
[----:B------:R-:W-:Y:S02]  /*6910*/  R2UR UR6, R10 ;  /* 0x000000000a0672ca */ /* 0x000fe400000e0000 */
[----:B------:R-:W-:Y:S01]  /*6920*/  R2UR UR7, R11 ;  /* 0x000000000b0772ca */ /* 0x000fe200000e0000 */
        /* <DEDUP_REMOVED lines=39> */
[----:B------:R-:W2:Y:S01]  /*6ba0*/  @!P0 LDL R8, [R1+0x1cc] ;  /* 0x0001cc0001088983 */ /* 0x000ea20000100800 */
[----:B------:R-:W-:-:S03]  /*6bb0*/  WARPGROUP.DEPBAR.LE gsb0, 0x0 ;  /* 0x00008000000079c5 */ /* 0x000fc60000010000 */
        /* <DEDUP_REMOVED lines=34> */
[----:B------:R-:W-:Y:S04]  /*6de0*/  @!P0 STL [R1+0x1c8], RZ ;  /* 0x0001c8ff01008387 */ /* 0x000fe80000100800 */
[----:B------:R0:W5:Y:S01]  /*6df0*/  LDL R9, [R1+0x1c8] ;  /* 0x0001c80001097983 */ /* 0x0001620000100800 */
        /* <DEDUP_REMOVED lines=68> */
[----:B------:R-:W2:Y:S04]  /*7240*/  LDL R10, [R1+0x1e0] ;  /* 0x0001e000010a7983 */ /* 0x000ea80000100800 */
[----:B-1----:R-:W2:Y:S04]  /*7250*/  LDL R80, [R1+0x1e4] ;  /* 0x0001e40001507983 */ /* 0x002ea80000100800 */
[----:B------:R-:W2:Y:S04]  /*7260*/  LDL R82, [R1+0x1e8] ;  /* 0x0001e80001527983 */ /* 0x000ea80000100800 */
[----:B----4-:R-:W4:Y:S04]  /*7270*/  LDL R84, [R1+0x1ec] ;  /* 0x0001ec0001547983 */ /* 0x010f280000100800 */
[----:B------:R-:W4:Y:S04]  /*7280*/  LDL R12, [R1+0x1f0] ;  /* 0x0001f000010c7983 */ /* 0x000f280000100800 */
[----:B------:R-:W4:Y:S04]  /*7290*/  LDL R86, [R1+0x1f4] ;  /* 0x0001f40001567983 */ /* 0x000f280000100800 */
[----:B---3--:R-:W3:Y:S04]  /*72a0*/  LDL R88, [R1+0x1f8] ;  /* 0x0001f80001587983 */ /* 0x008ee80000100800 */
[----:B------:R-:W3:Y:S04]  /*72b0*/  LDL R90, [R1+0x1fc] ;  /* 0x0001fc00015a7983 */ /* 0x000ee80000100800 */
[----:B------:R-:W3:Y:S04]  /*72c0*/  LDL R14, [R1+0x200] ;  /* 0x00020000010e7983 */ /* 0x000ee80000100800 */
[----:B0-----:R-:W3:Y:S04]  /*72d0*/  LDL R92, [R1+0x204] ;  /* 0x00020400015c7983 */ /* 0x001ee80000100800 */
[----:B------:R-:W3:Y:S04]  /*72e0*/  LDL R94, [R1+0x208] ;  /* 0x00020800015e7983 */ /* 0x000ee80000100800 */
        /* <DEDUP_REMOVED lines=116> */
[----:B------:R-:W2:Y:S01]  /*7a30*/  LDL R89, [R1+0x3dc] ;  /* 0x0003dc0001597983 */ /* 0x000ea20000100800 */
[----:B------:R-:W-:-:S03]  /*7a40*/  VIADD R6, R5, 0x1 ;  /* 0x0000000105067836 */ /* 0x000fc60000000000 */
[----:B------:R0:W-:Y:S04]  /*7a50*/  STL [R1+0x1e0], R10 ;  /* 0x0001e00a01007387 */ /* 0x0001e80000100800 */
[----:B------:R0:W-:Y:S04]  /*7a60*/  STL [R1+0x1d0], R6 ;  /* 0x0001d00601007387 */ /* 0x0001e80000100800 */
[----:B------:R0:W-:Y:S04]  /*7a70*/  STL [R1+0x1e4], R80 ;  /* 0x0001e45001007387 */ /* 0x0001e80000100800 */
[----:B------:R0:W-:Y:S04]  /*7a80*/  STL [R1+0x1e8], R82 ;  /* 0x0001e85201007387 */ /* 0x0001e80000100800 */
[----:B----4-:R0:W-:Y:S04]  /*7a90*/  STL [R1+0x1ec], R84 ;  /* 0x0001ec5401007387 */ /* 0x0101e80000100800 */
[----:B------:R0:W-:Y:S04]  /*7aa0*/  STL [R1+0x1f0], R12 ;  /* 0x0001f00c01007387 */ /* 0x0001e80000100800 */
[----:B------:R0:W-:Y:S04]  /*7ab0*/  STL [R1+0x1f4], R86 ;  /* 0x0001f45601007387 */ /* 0x0001e80000100800 */
[----:B---3--:R0:W-:Y:S04]  /*7ac0*/  STL [R1+0x1f8], R88 ;  /* 0x0001f85801007387 */ /* 0x0081e80000100800 */
[----:B------:R0:W-:Y:S04]  /*7ad0*/  STL [R1+0x1fc], R90 ;  /* 0x0001fc5a01007387 */ /* 0x0001e80000100800 */
[----:B------:R0:W-:Y:S04]  /*7ae0*/  STL [R1+0x200], R14 ;  /* 0x0002000e01007387 */ /* 0x0001e80000100800 */
[----:B------:R0:W-:Y:S04]  /*7af0*/  STL [R1+0x204], R92 ;  /* 0x0002045c01007387 */ /* 0x0001e80000100800 */
[----:B------:R0:W-:Y:S04]  /*7b00*/  STL [R1+0x208], R94 ;  /* 0x0002085e01007387 */ /* 0x0001e80000100800 */
[----:B--2---:R0:W-:Y:S04]  /*7b10*/  STL [R1+0x20c], R96 ;  /* 0x00020c6001007387 */ /* 0x0041e80000100800 */
        /* <DEDUP_REMOVED lines=116> */
[----:B------:R-:W-:-:S05]  /*8260*/  @!P0 LOP3.LUT R8, R8, 0x1, RZ, 0x3c, !PT ;  /* 0x0000000108088812 */ /* 0x000fca00078e3cff */
[----:B------:R0:W-:Y:S01]  /*8270*/  @!P0 STL [R1+0x1cc], R8 ;  /* 0x0001cc0801008387 */ /* 0x0001e20000100800 */
[----:B------:R-:W-:Y:S06]  /*8280*/  BAR.ARV 0xf, 0x100 ;  /* 0x03c4000000007b1d */ /* 0x000fec0000002000 */
[C---:B------:R-:W-:Y:S01]  /*8290*/  ISETP.GT.AND P0, PT, R4.reuse, R0, PT ;  /* 0x000000000400720c */ /* 0x040fe20003f04270 */
[----:B------:R-:W-:Y:S01]  /*82a0*/  VIADD R4, R4, 0xffffffff ;  /* 0xffffffff04047836 */ /* 0x000fe20000000000 */
[----:B------:R-:W-:Y:S11]  /*82b0*/  @!P1 BRA `(.L_x_1915) ;  /* 0x0000000000049947 */ /* 0x000ff60003800000 */
[----:B------:R-:W-:Y:S01]  /*82c0*/  BPT.TRAP 0x1 ;  /* 0x000000040000795c */ /* 0x000fe20000300000 */
.L_x_1915:
[----:B-----5:R-:W-:-:S05]  /*82d0*/  LEA R9, R9, UR44, 0x3 ;  /* 0x0000002c09097c11 */ /* 0x020fca000f8e18ff */
[----:B0-----:R-:W-:-:S05]  /*82e0*/  VIADD R6, R9, 0x38860 ;  /* 0x0003886009067836 */ /* 0x001fca0000000000 */
[----:B------:R-:W-:-:S04]  /*82f0*/  PRMT R6, R7, 0x654, R6 ;  /* 0x0000065407067816 */ /* 0x000fc80000000006 */
[----:B------:R0:W-:Y:S01]  /*8300*/  SYNCS.ARRIVE.TRANS64.RED.A1T0 RZ, [R6+URZ], RZ ;  /* 0x000000ff06ff79a7 */ /* 0x0001e2000810043f */
[----:B------:R-:W-:Y:S05]  /*8310*/  @P0 BRA `(.L_x_1916) ;  /* 0xffffffc000a40947 */ /* 0x000fea000383ffff */
.L_x_1914:
[----:B------:R-:W2:Y:S04]  /*8320*/  LDL R119, [R1+0x1c8] ;  /* 0x0001c80001777983 */ /* 0x000ea80000100800 */
[----:B------:R-:W3:Y:S04]  /*8330*/  LDL.64 R122, [R1+0x1e0] ;  /* 0x0001e000017a7983 */ /* 0x000ee80000100a00 */
[----:B------:R-:W4:Y:S04]  /*8340*/  LDL.64 R106, [R1+0x290] ;  /* 0x00029000016a7983 */ /* 0x000f280000100a00 */
[----:B------:R-:W5:Y:S04]  /*8350*/  LDL.64 R10, [R1+0x368] ;  /* 0x00036800010a7983 */ /* 0x000f680000100a00 */
        /* <DEDUP_REMOVED lines=60> */
[----:B0-----:R-:W5:Y:S04]  /*8720*/  LDL.64 R6, [R1+0x3d8] ;  /* 0x0003d80001067983 */ /* 0x001f680000100a00 */
[----:B------:R-:W5:Y:S04]  /*8730*/  LDL R3, [R1+0x1d0] ;  /* 0x0001d00001037983 */ /* 0x000f680000100800 */
[----:B------:R-:W5:Y:S01]  /*8740*/  LDL R0, [R1+0x1c8] ;  /* 0x0001c80001007983 */ /* 0x000f620000100800 */
[----:B--2---:R-:W-:-:S05]  /*8750*/  IMAD R118, R119, 0x40, R22 ;  /* 0x0000004077767824 */ /* 0x004fca00078e0216 */
        /* <DEDUP_REMOVED lines=8> */
[C---:B-----5:R-:W-:Y:S01]  /*87e0*/  FMUL.FTZ R125, R118.reuse, R125 ;  /* 0x0000007d767d7220 */ /* 0x060fe20000410000 */
        /* <DEDUP_REMOVED lines=33> */
[C---:B0-----:R-:W-:Y:S01]  /*8a00*/  FMUL.FTZ R11, R106.reuse, R11 ;  /* 0x0000000b6a0b7220 */ /* 0x041fe20000410000 */
[----:B------:R-:W-:Y:S01]  /*8a10*/  FMUL.FTZ R10, R106, R10 ;  /* 0x0000000a6a0a7220 */ /* 0x000fe20000410000 */
[C---:B------:R-:W-:Y:S01]  /*8a20*/  FMUL.FTZ R102, R118.reuse, R102 ;  /* 0x0000006676667220 */ /* 0x040fe20000410000 */
[C---:B------:R-:W-:Y:S01]  /*8a30*/  FMUL.FTZ R101, R118.reuse, R101 ;  /* 0x0000006576657220 */ /* 0x040fe20000410000 */
[C---:B------:R-:W-:Y:S01]  /*8a40*/  FMUL.FTZ R100, R118.reuse, R100 ;  /* 0x0000006476647220 */ /* 0x040fe20000410000 */
[C---:B------:R-:W-:Y:S01]  /*8a50*/  FMUL.FTZ R99, R118.reuse, R99 ;  /* 0x0000006376637220 */ /* 0x040fe20000410000 */
[----:B------:R0:W-:Y:S01]  /*8a60*/  STL.64 [R1+0x368], R10 ;  /* 0x0003680a01007387 */ /* 0x0001e20000100a00 */
        /* <DEDUP_REMOVED lines=85> */
[----:B0-----:R-:W-:-:S02]  /*8fc0*/  VIADD R10, R3, 0x1 ;  /* 0x00000001030a7836 */ /* 0x001fc40000000000 */
[----:B------:R-:W-:Y:S01]  /*8fd0*/  VIADD R0, R0, 0x1 ;  /* 0x0000000100007836 */ /* 0x000fe20000000000 */
[----:B------:R0:W-:Y:S04]  /*8fe0*/  STL.64 [R1+0x1f0], R124 ;  /* 0x0001f07c01007387 */ /* 0x0001e80000100a00 */
        /* <DEDUP_REMOVED lines=61> */
[----:B------:R0:W-:Y:S04]  /*93c0*/  STL [R1+0x1d0], R10 ;  /* 0x0001d00a01007387 */ /* 0x0001e80000100800 */
[----:B------:R0:W-:Y:S01]  /*93d0*/  STL [R1+0x1c8], R0 ;  /* 0x0001c80001007387 */ /* 0x0001e20000100800 */
[----:B------:R-:W-:Y:S06]  /*93e0*/  BAR.ARV 0xf, 0x100 ;  /* 0x03c4000000007b1d */ /* 0x000fec0000002000 */
[----:B------:R-:W-:Y:S01]  /*93f0*/  ISETP.NE.AND P0, PT, R0, 0x2, PT ;  /* 0x000000020000780c */ /* 0x000fe20003f05270 */
[----:B------:R-:W-:Y:S01]  /*9400*/  BSSY B0, `(.L_x_1917) ;  /* 0x0000007000007945 */ /* 0x000fe20003800000 */
[----:B------:R-:W-:-:S11]  /*9410*/  IMAD.MOV.U32 R3, RZ, RZ, 0x1 ;  /* 0x00000001ff037424 */ /* 0x000fd600078e00ff */
[----:B0-----:R-:W-:Y:S05]  /*9420*/  @P0 BRA `(.L_x_1918) ;  /* 0x0000000000100947 */ /* 0x001fea0003800000 */
[----:B------:R-:W2:Y:S04]  /*9430*/  LDL R0, [R1+0x1cc] ;  /* 0x0001cc0001007983 */ /* 0x000ea80000100800 */
[----:B------:R0:W-:Y:S01]  /*9440*/  STL [R1+0x1c8], RZ ;  /* 0x0001c8ff01007387 */ /* 0x0001e20000100800 */
[----:B--2---:R-:W-:-:S05]  /*9450*/  LOP3.LUT R0, R0, 0x1, RZ, 0x3c, !PT ;  /* 0x0000000100007812 */ /* 0x004fca00078e3cff */
[----:B------:R0:W-:Y:S02]  /*9460*/  STL [R1+0x1cc], R0 ;  /* 0x0001cc0001007387 */ /* 0x0001e40000100800 */
.L_x_1918:
[----:B------:R-:W-:Y:S05]  /*9470*/  BSYNC B0 ;  /* 0x0000000000007941 */ /* 0x000fea0003800000 */
.L_x_1917:
[----:B------:R-:W-:Y:S05]  /*9480*/  BRA `(.L_x_1912) ;  /* 0x0000018c00287947 */ /* 0x000fea0003800000 */
.L_x_1905:
[----:B------:R-:W-:Y:S01]  /*9490*/  UIADD3 UR4, UP3, UR38, 0x38860, URZ ;  /* 0x0003886026047890 */ /* 0x000fe2000ff7e03f */
[----:B------:R-:W-:Y:S01]  /*94a0*/  IMAD.MOV.U32 R9, RZ, RZ, R7 ;  /* 0x000000ffff097224 */ /* 0x000fe200078e0007 */
[----:B------:R-:W-:Y:S01]  /*94b0*/  UIADD3 UR7, UP2, UR38, 0x38850, URZ ;  /* 0x0003885026077890 */ /* 0x000fe2000ff5e03f */
[----:B------:R-:W-:Y:S01]  /*94c0*/  IMAD.MOV.U32 R8, RZ, RZ, 0x100 ;  /* 0x00000100ff087424 */ /* 0x000fe200078e00ff */
[----:B------:R-:W-:Y:S01]  /*94d0*/  UIADD3.X UR5, URZ, UR39, URZ, UP3, !UPT ;  /* 0x000000273f057290 */ /* 0x000fe20009ffe43f */
[----:B------:R-:W-:Y:S01]  /*94e0*/  IMAD.U32 R4, RZ, RZ, UR61 ;  /* 0x0000003dff047e24 */ /* 0x000fe2000f8e00ff */
[----:B------:R-:W-:Y:S01]  /*94f0*/  UIADD3 UR10, UP1, UR38, 0x38830, URZ ;  /* 0x00038830260a7890 */ /* 0x000fe2000ff3e03f */
[----:B------:R-:W-:Y:S01]  /*9500*/  IMAD.MOV.U32 R5, RZ, RZ, 0x80 ;  /* 0x00000080ff057424 */ /* 0x000fe200078e00ff */
[----:B------:R-:W-:Y:S01]  /*9510*/  UIADD3 UR9, UP0, UR38, 0x38840, URZ ;  /* 0x0003884026097890 */ /* 0x000fe2000ff1e03f */
[----:B------:R1:W-:Y:S01]  /*9520*/  STL.64 [R1+0x30], R8 ;  /* 0x0000300801007387 */ /* 0x0003e20000100a00 */
[----:B------:R-:W-:Y:S01]  /*9530*/  UIADD3.X UR8, URZ, UR39, URZ, UP2, !UPT ;  /* 0x000000273f087290 */ /* 0x000fe200097fe43f */
[----:B------:R-:W-:Y:S01]  /*9540*/  IMAD.MOV.U32 R6, RZ, RZ, 0x80 ;  /* 0x00000080ff067424 */ /* 0x000fe200078e00ff */
[----:B------:R-:W-:Y:S01]  /*9550*/  ULDC UR11, c[0x0][0x448] ;  /* 0x00011200000b7ab9 */ /* 0x000fe20000000800 */
[----:B0-----:R-:W-:Y:S01]  /*9560*/  IMAD.U32 R0, RZ, RZ, UR7 ;  /* 0x00000007ff007e24 */ /* 0x001fe2000f8e00ff */
[----:B------:R-:W-:Y:S01]  /*9570*/  UIADD3.X UR7, URZ, UR39, URZ, UP0, !UPT ;  /* 0x000000273f077290 */ /* 0x000fe200087fe43f */
[----:B------:R-:W-:Y:S01]  /*9580*/  IMAD.U32 R10, RZ, RZ, UR61 ;  /* 0x0000003dff0a7e24 */ /* 0x000fe2000f8e00ff */
[----:B------:R-:W-:Y:S01]  /*9590*/  UISETP.NE.AND UP4, UPT, UR11, 0x1, UPT ;  /* 0x000000010b00788c */ /* 0x000fe2000bf85270 */
[----:B------:R-:W-:Y:S01]  /*95a0*/  IMAD.MOV.U32 R11, RZ, RZ, 0x80 ;  /* 0x00000080ff0b7424 */ /* 0x000fe200078e00ff */
[----:B------:R0:W-:Y:S01]  /*95b0*/  STL.128 [R1], R4 ;  /* 0x0000000401007387 */ /* 0x0001e20000100c00 */
[----:B------:R-:W-:Y:S01]  /*95c0*/  IMAD.U32 R3, RZ, RZ, UR8 ;  /* 0x00000008ff037e24 */ /* 0x000fe2000f8e00ff */
[----:B------:R-:W-:Y:S01]  /*95d0*/  USHF.L.U32 UR6, UR59, 0x6, URZ ;  /* 0x000000063b067899 */ /* 0x000fe2000800063f */
[----:B-1----:R-:W-:Y:S01]  /*95e0*/  IMAD.U32 R8, RZ, RZ, UR4 ;  /* 0x00000004ff087e24 */ /* 0x002fe2000f8e00ff */
[----:B------:R-:W-:Y:S01]  /*95f0*/  UIADD3.X UR4, URZ, UR39, URZ, UP1, !UPT ;  /* 0x000000273f047290 */ /* 0x000fe20008ffe43f */
[----:B------:R-:W-:Y:S01]  /*9600*/  IMAD.U32 R9, RZ, RZ, UR5 ;  /* 0x00000005ff097e24 */ /* 0x000fe2000f8e00ff */
[----:B------:R1:W-:Y:S01]  /*9610*/  STL.64 [R1+0x28], R10 ;  /* 0x0000280a01007387 */ /* 0x0003e20000100a00 */
[----:B------:R-:W-:Y:S01]  /*9620*/  IMAD.U32 R12, RZ, RZ, UR59 ;  /* 0x0000003bff0c7e24 */ /* 0x000fe2000f8e00ff */
[----:B------:R-:W-:Y:S01]  /*9630*/  ULDC UR45, c[0x0][0x288] ;  /* 0x0000a200002d7ab9 */ /* 0x000fe20000000800 */
[----:B------:R-:W-:Y:S01]  /*9640*/  @UP4 UIADD3 UR8, UR6, 0x3f, URZ ;  /* 0x0000003f06084890 */ /* 0x000fe2000fffe03f */
[----:B------:R2:W-:Y:S01]  /*9650*/  STL [R1+0x10], RZ ;  /* 0x000010ff01007387 */ /* 0x0005e20000100800 */
[----:B------:R-:W-:Y:S01]  /*9660*/  UIADD3 UR40, UR47, 0x1, -UR45 ;  /* 0x000000012f287890 */ /* 0x000fe2000fffe82d */
[----:B------:R-:W-:Y:S01]  /*9670*/  IADD3 R48, P0, R2, 0x28, RZ ;  /* 0x0000002802307810 */ /* 0x000fe20007f1e0ff */
[----:B------:R-:W-:Y:S01]  /*9680*/  UP2UR UR41, UPR, URZ, 0x10 ;  /* 0x000000103f297883 */ /* 0x000fe20008000000 */
[----:B------:R2:W-:Y:S01]  /*9690*/  STL [R1+0x50], R12 ;  /* 0x0000500c01007387 */ /* 0x0005e20000100800 */
[----:B0-----:R-:W-:-:S02]  /*96a0*/  IMAD.MOV.U32 R6, RZ, RZ, R8 ;  /* 0x000000ffff067224 */ /* 0x001fc400078e0008 */
[----:B------:R-:W-:Y:S01]  /*96b0*/  IMAD.MOV.U32 R7, RZ, RZ, R9 ;  /* 0x000000ffff077224 */ /* 0x000fe200078e0009 */
[----:B------:R2:W-:Y:S01]  /*96c0*/  STL [R1+0x38], RZ ;  /* 0x000038ff01007387 */ /* 0x0005e20000100800 */
[----:B------:R-:W-:Y:S02]  /*96d0*/  IMAD.MOV.U32 R4, RZ, RZ, R0 ;  /* 0x000000ffff047224 */ /* 0x000fe400078e0000 */
[----:B------:R-:W-:Y:S02]  /*96e0*/  IMAD.MOV.U32 R5, RZ, RZ, R3 ;  /* 0x000000ffff057224 */ /* 0x000fe400078e0003 */
[----:B------:R-:W-:Y:S01]  /*96f0*/  IMAD.U32 R8, RZ, RZ, UR10 ;  /* 0x0000000aff087e24 */ /* 0x000fe2000f8e00ff */
[----:B------:R-:W-:Y:S01]  /*9700*/  @UP4 ULDC UR10, c[0x0][0x450] ;  /* 0x00011400000a4ab9 */ /* 0x000fe20000000800 */
[----:B------:R-:W-:Y:S01]  /*9710*/  IMAD.U32 R9, RZ, RZ, UR4 ;  /* 0x00000004ff097e24 */ /* 0x000fe2000f8e00ff */
[----:B------:R-:W-:Y:S01]  /*9720*/  ULDC.64 UR4, c[0x0][0xad8] ;  /* 0x0002b60000047ab9 */ /* 0x000fe20000000a00 */
[----:B-1----:R-:W-:Y:S01]  /*9730*/  IMAD.U32 R10, RZ, RZ, UR9 ;  /* 0x00000009ff0a7e24 */ /* 0x002fe2000f8e00ff */
[----:B------:R-:W-:Y:S01]  /*9740*/  UISETP.GE.AND UP0, UPT, UR5, 0x1, UPT ;  /* 0x000000010500788c */ /* 0x000fe2000bf06270 */
[----:B------:R-:W-:Y:S01]  /*9750*/  IMAD.U32 R11, RZ, RZ, UR7 ;  /* 0x00000007ff0b7e24 */ /* 0x000fe2000f8e00ff */
[----:B------:R2:W-:Y:S01]  /*9760*/  STL.128 [R1+0x40], R4 ;  /* 0x0000400401007387 */ /* 0x0005e20000100c00 */
[----:B------:R-:W-:Y:S01]  /*9770*/  @UP4 ULDC UR9, c[0x0][0x44c] ;  /* 0x0001130000094ab9 */ /* 0x000fe20000000800 */
[----:B------:R-:W-:Y:S01]  /*9780*/  UIADD3 UR7, UR6, 0x3f, URZ ;  /* 0x0000003f06077890 */ /* 0x000fe2000fffe03f */
[----:B------:R-:W-:Y:S01]  /*9790*/  IMAD.X R49, RZ, RZ, R18, P0 ;  /* 0x000000ffff317224 */ /* 0x000fe200000e0612 */
[----:B------:R2:W-:Y:S01]  /*97a0*/  STL.64 [R1+0x18], R8 ;  /* 0x0000180801007387 */ /* 0x0005e20000100a00 */
[----:B------:R-:W-:Y:S01]  /*97b0*/  UIMAD.WIDE.U32 UR8, UR8, UR9, URZ ;  /* 0x00000009080872a5 */ /* 0x000fe2000f8e003f */
[----:B------:R-:W-:Y:S01]  /*97c0*/  PLOP3.LUT P1, PT, PT, PT, UP0, 0x40, 0x0 ;  /* 0x000000000000781c */ /* 0x000fe20003f2e808 */
[----:B------:R-:W-:Y:S01]  /*97d0*/  UP2UR UR43, UPR, URZ, 0x1 ;  /* 0x000000013f2b7883 */ /* 0x000fe20008000000 */
[----:B------:R2:W-:Y:S01]  /*97e0*/  STL.64 [R1+0x20], R10 ;  /* 0x0000200a01007387 */ /* 0x0005e20000100a00 */
[----:B------:R-:W-:-:S04]  /*97f0*/  @UP4 USHF.R.U32.HI UR7, URZ, UR10, UR9 ;  /* 0x0000000a3f074299 */ /* 0x000fc80008011609 */
[----:B------:R-:W-:-:S04]  /*9800*/  UIADD3 UR8, UR40, UR7, URZ ;  /* 0x0000000728087290 */ /* 0x000fc8000fffe03f */
[----:B------:R-:W-:Y:S02]  /*9810*/  UIADD3 UR4, UR8, UR4, URZ ;  /* 0x0000000408047290 */ /* 0x000fe4000fffe03f */
[----:B------:R-:W-:Y:S10]  /*9820*/  @P1 BRA `(.L_x_1919) ;  /* 0x0000000000441947 */ /* 0x000ff40003800000 */
        /* <DEDUP_REMOVED lines=10> */
.L_x_1920:
[----:B------:R-:W-:-:S11]  /*98d0*/  UISETP.NE.AND UP0, UPT, UR5, 0x1, UPT ;  /* 0x000000010500788c */ /* 0x000fd6000bf05270 */
[----:B------:R-:W-:Y:S02]  /*98e0*/  @UP0 ULDC.64 UR10, c[0x0][0xae0] ;  /* 0x0002b800000a0ab9 */ /* 0x000fe40000000a00 */
[----:B------:R-:W-:-:S04]  /*98f0*/  UIMAD.WIDE.U32 UR8, UR7, UR10, URZ ;  /* 0x0000000a070872a5 */ /* 0x000fc8000f8e003f */
[----:B------:R-:W-:-:S12]  /*9900*/  @UP0 USHF.R.U32.HI UR7, URZ, UR11, UR9 ;  /* 0x0000000b3f070299 */ /* 0x000fd80008011609 */
.L_x_1921:
[----:B------:R-:W-:-:S04]  /*9910*/  UIMAD UR7, UR7, UR5, UR5 ;  /* 0x00000005070772a4 */ /* 0x000fc8000f8e0205 */
[----:B------:R-:W-:-:S04]  /*9920*/  UISETP.LT.AND UP0, UPT, UR4, UR7, UPT ;  /* 0x000000070400728c */ /* 0x000fc8000bf01270 */
[----:B------:R-:W-:-:S12]  /*9930*/  USEL UR4, UR4, UR7, UP0 ;  /* 0x0000000704047287 */ /* 0x000fd80008000000 */
.L_x_1919:
[----:B------:R-:W-:Y:S02]  /*9940*/  UISETP.NE.AND UP0, UPT, UR41, URZ, UPT ;  /* 0x0000003f2900728c */ /* 0x000fe4000bf05270 */
[----:B------:R-:W-:Y:S02]  /*9950*/  UIADD3 UR10, UR47, 0x3f, URZ ;  /* 0x0000003f2f0a7890 */ /* 0x000fe4000fffe03f */
[----:B------:R-:W-:Y:S02]  /*9960*/  UIADD3 UR4, UR4, 0x3f, URZ ;  /* 0x0000003f04047890 */ /* 0x000fe4000fffe03f */
[----:B------:R-:W-:Y:S02]  /*9970*/  UISETP.GE.AND UP1, UPT, UR5, 0x1, UPT ;  /* 0x000000010500788c */ /* 0x000fe4000bf26270 */
[----:B------:R-:W-:Y:S02]  /*9980*/  USHF.R.S32.HI UR11, URZ, 0x1f, UR10 ;  /* 0x0000001f3f0b7899 */ /* 0x000fe4000801140a */
[----:B------:R-:W-:Y:S01]  /*9990*/  USHF.R.S32.HI UR7, URZ, 0x1f, UR4 ;  /* 0x0000001f3f077899 */ /* 0x000fe20008011404 */
[----:B------:R-:W-:Y:S01]  /*99a0*/  @UP0 ULDC UR8, c[0x0][0x44c] ;  /* 0x0001130000080ab9 */ /* 0x000fe20000000800 */
[----:B------:R-:W-:Y:S01]  /*99b0*/  ULEA.HI UR11, UR11, UR10, URZ, 0x6 ;  /* 0x0000000a0b0b7291 */ /* 0x000fe2000f8f303f */
[----:B------:R-:W-:Y:S01]  /*99c0*/  PLOP3.LUT P0, PT, PT, PT, UP1, 0x40, 0x0 ;  /* 0x000000000000781c */ /* 0x000fe20003f0e818 */
[----:B------:R-:W-:-:S02]  /*99d0*/  UIMAD.WIDE.U32 UR8, UR6, UR8, URZ ;  /* 0x00000008060872a5 */ /* 0x000fc4000f8e003f */
[----:B------:R-:W-:Y:S01]  /*99e0*/  ULEA.HI UR7, UR7, UR4, URZ, 0x6 ;  /* 0x0000000407077291 */ /* 0x000fe2000f8f303f */
[----:B------:R-:W-:Y:S01]  /*99f0*/  @UP0 ULDC UR12, c[0x0][0x450] ;  /* 0x00011400000c0ab9 */ /* 0x000fe20000000800 */
[----:B------:R-:W-:Y:S02]  /*9a00*/  UIADD3 UR45, UR47, -UR45, URZ ;  /* 0x8000002d2f2d7290 */ /* 0x000fe4000fffe03f */
[----:B------:R-:W-:Y:S02]  /*9a10*/  USHF.R.S32.HI UR11, URZ, 0x6, UR11 ;  /* 0x000000063f0b7899 */ /* 0x000fe4000801140b */
        /* <DEDUP_REMOVED lines=8> */
[----:B------:R-:W-:Y:S02]  /*9aa0*/  UMOV UR4, UR6 ;  /* 0x0000000600047c82 */ /* 0x000fe40008000000 */
        /* <DEDUP_REMOVED lines=10> */
.L_x_1923:
[----:B------:R-:W-:-:S11]  /*9b50*/  UISETP.NE.AND UP0, UPT, UR5, 0x1, UPT ;  /* 0x000000010500788c */ /* 0x000fd6000bf05270 */
[----:B------:R-:W-:Y:S02]  /*9b60*/  @UP0 ULDC.64 UR10, c[0x0][0xae0] ;  /* 0x0002b800000a0ab9 */ /* 0x000fe40000000a00 */
[----:B------:R-:W-:-:S04]  /*9b70*/  UIMAD.WIDE.U32 UR6, UR4, UR10, URZ ;  /* 0x0000000a040672a5 */ /* 0x000fc8000f8e003f */
[----:B------:R-:W-:-:S12]  /*9b80*/  @UP0 USHF.R.U32.HI UR4, URZ, UR11, UR7 ;  /* 0x0000000b3f040299 */ /* 0x000fd80008011607 */
.L_x_1924:
[----:B------:R-:W-:-:S04]  /*9b90*/  UIMAD UR4, UR4, UR5, URZ ;  /* 0x00000005040472a4 */ /* 0x000fc8000f8e023f */
[----:B------:R-:W-:-:S04]  /*9ba0*/  UISETP.LT.AND UP0, UPT, UR8, UR4, UPT ;  /* 0x000000040800728c */ /* 0x000fc8000bf01270 */
[----:B------:R-:W-:-:S12]  /*9bb0*/  USEL UR8, UR8, UR4, !UP0 ;  /* 0x0000000408087287 */ /* 0x000fd8000c000000 */
.L_x_1922:
[----:B------:R-:W-:Y:S01]  /*9bc0*/  USHF.R.S32.HI UR4, URZ, 0x1f, UR8 ;  /* 0x0000001f3f047899 */ /* 0x000fe20008011408 */
[----:B------:R-:W-:-:S03]  /*9bd0*/  PRMT R3, RZ, 0x7610, R3 ;  /* 0x00007610ff037816 */ /* 0x000fc60000000003 */
[----:B------:R-:W-:-:S04]  /*9be0*/  ULEA.HI UR4, UR4, UR8, URZ, 0x6 ;  /* 0x0000000804047291 */ /* 0x000fc8000f8f303f */
[----:B------:R-:W-:-:S04]  /*9bf0*/  USHF.R.S32.HI UR4, URZ, 0x6, UR4 ;  /* 0x000000063f047899 */ /* 0x000fc80008011404 */
[----:B------:R-:W-:-:S04]  /*9c00*/  UISETP.LT.AND UP0, UPT, URZ, UR4, UPT ;  /* 0x000000043f00728c */ /* 0x000fc8000bf01270 */
[----:B------:R-:W-:-:S04]  /*9c10*/  USEL UR42, URZ, UR4, !UP0 ;  /* 0x000000043f2a7287 */ /* 0x000fc8000c000000 */
[----:B------:R-:W-:-:S06]  /*9c20*/  UISETP.GT.AND UP0, UPT, UR46, UR42, UPT ;  /* 0x0000002a2e00728c */ /* 0x000fcc000bf04270 */
[----:B------:R-:W-:-:S13]  /*9c30*/  PLOP3.LUT P0, PT, PT, PT, UP0, 0x80, 0x0 ;  /* 0x000000000000781c */ /* 0x000fda0003f0f008 */
[----:B------:R-:W-:Y:S05]  /*9c40*/  @!P0 BRA `(.L_x_1912) ;  /* 0x0000018400388947 */ /* 0x000fea0003800000 */
[----:B------:R-:W0:Y:S01]  /*9c50*/  SHFL.IDX PT, R0, R194, RZ, 0x1f ;  /* 0x00001fffc2007589 */ /* 0x000e2200000e0000 */
[----:B------:R-:W-:Y:S01]  /*9c60*/  UIADD3 UR6, UR44, 0x26400, URZ ;  /* 0x000264002c067890 */ /* 0x000fe2000fffe03f */
[----:B------:R-:W-:Y:S01]  /*9c70*/  IMAD.MOV.U32 R13, RZ, RZ, 0x40000040 ;  /* 0x40000040ff0d7424 */ /* 0x000fe200078e00ff */
[----:B------:R-:W-:Y:S01]  /*9c80*/  UIADD3 UR4, UR44, 0x20400, URZ ;  /* 0x000204002c047890 */ /* 0x000fe2000fffe03f */
[----:B------:R-:W1:Y:S01]  /*9c90*/  S2R R56, SR_TID.X ;  /* 0x0000000000387919 */ /* 0x000e620000002100 */
[----:B------:R-:W-:Y:S01]  /*9ca0*/  UIADD3 UR8, UR44, 0x400, URZ ;  /* 0x000004002c087890 */ /* 0x000fe2000fffe03f */
[----:B------:R-:W-:Y:S01]  /*9cb0*/  IMAD.MOV.U32 R15, RZ, RZ, 0x40000040 ;  /* 0x40000040ff0f7424 */ /* 0x000fe200078e00ff */
[----:B------:R-:W-:Y:S01]  /*9cc0*/  USHF.R.U32.HI UR6, URZ, 0x4, UR6 ;  /* 0x000000043f067899 */ /* 0x000fe20008011606 */
[----:B--2---:R-:W-:Y:S01]  /*9cd0*/  IMAD.MOV.U32 R7, RZ, RZ, 0x40000040 ;  /* 0x40000040ff077424 */ /* 0x004fe200078e00ff */
[----:B------:R-:W-:Y:S01]  /*9ce0*/  USHF.R.U32.HI UR4, URZ, 0x4, UR4 ;  /* 0x000000043f047899 */ /* 0x000fe20008011604 */
[C---:B------:R-:W-:Y:S01]  /*9cf0*/  IADD3 R42, P5, R2.reuse, 0x88, RZ ;  /* 0x00000088022a7810 */ /* 0x040fe20007fbe0ff */
[----:B------:R-:W-:Y:S01]  /*9d00*/  USHF.R.U32.HI UR7, URZ, 0x4, UR8 ;  /* 0x000000043f077899 */ /* 0x000fe20008011608 */
[----:B------:R-:W-:Y:S01]  /*9d10*/  IMAD.MOV.U32 R8, RZ, RZ, 0x1 ;  /* 0x00000001ff087424 */ /* 0x000fe200078e00ff */
[----:B------:R-:W-:Y:S01]  /*9d20*/  ULOP3.LUT UR6, UR6, 0x3fff, URZ, 0xc0, !UPT ;  /* 0x00003fff06067892 */ /* 0x000fe2000f8ec03f */
[----:B------:R-:W-:Y:S01]  /*9d30*/  IMAD.MOV.U32 R9, RZ, RZ, RZ ;  /* 0x000000ffff097224 */ /* 0x000fe200078e00ff */
[----:B------:R-:W-:Y:S01]  /*9d40*/  ULOP3.LUT UR4, UR4, 0x3fff, URZ, 0xc0, !UPT ;  /* 0x00003fff04047892 */ /* 0x000fe2000f8ec03f */
[----:B------:R-:W-:Y:S01]  /*9d50*/  IMAD.X R55, RZ, RZ, R18, P5 ;  /* 0x000000ffff377224 */ /* 0x000fe200028e0612 */
[----:B------:R-:W-:Y:S01]  /*9d60*/  UIADD3 UR9, UP0, UR38, 0x38400, URZ ;  /* 0x0003840026097890 */ /* 0x000fe2000ff1e03f */
[----:B------:R-:W-:Y:S01]  /*9d70*/  IMAD.MOV.U32 R10, RZ, RZ, 0x1 ;  /* 0x00000001ff0a7424 */ /* 0x000fe200078e00ff */
[----:B------:R-:W-:Y:S01]  /*9d80*/  ULOP3.LUT UR7, UR7, 0x3fff, URZ, 0xc0, !UPT ;  /* 0x00003fff07077892 */ /* 0x000fe2000f8ec03f */
[----:B------:R-:W-:Y:S01]  /*9d90*/  IMAD.MOV.U32 R11, RZ, RZ, RZ ;  /* 0x000000ffff0b7224 */ /* 0x000fe200078e00ff */
[----:B------:R-:W-:Y:S01]  /*9da0*/  ULOP3.LUT UR6, UR6, 0x10000, URZ, 0xfc, !UPT ;  /* 0x0001000006067892 */ /* 0x000fe2000f8efc3f */
[----:B------:R-:W-:Y:S01]  /*9db0*/  IADD3 R46, P1, R2, 0x98, RZ ;  /* 0x00000098022e7810 */ /* 0x000fe20007f3e0ff */
[----:B------:R-:W-:Y:S01]  /*9dc0*/  ULOP3.LUT UR4, UR4, 0x10000, URZ, 0xfc, !UPT ;  /* 0x0001000004047892 */ /* 0x000fe2000f8efc3f */
[C---:B0-----:R-:W-:Y:S01]  /*9dd0*/  LEA.HI R3, R0.reuse, R0, RZ, 0x1 ;  /* 0x0000000000037211 */ /* 0x041fe200078f08ff */
[----:B------:R-:W-:Y:S01]  /*9de0*/  UIADD3.X UR10, URZ, UR39, URZ, UP0, !UPT ;  /* 0x000000273f0a7290 */ /* 0x000fe200087fe43f */
[----:B------:R-:W-:Y:S01]  /*9df0*/  IMAD.U32 R4, RZ, RZ, UR9 ;  /* 0x00000009ff047e24 */ /* 0x000fe2000f8e00ff */
[----:B------:R-:W-:Y:S01]  /*9e00*/  ULOP3.LUT UR7, UR7, 0x10000, URZ, 0xfc, !UPT ;  /* 0x0001000007077892 */ /* 0x000fe2000f8efc3f */
[----:B------:R-:W-:Y:S01]  /*9e10*/  LOP3.LUT R3, R3, 0x6, RZ, 0xc0, !PT ;  /* 0x0000000603037812 */ /* 0x000fe200078ec0ff */
[----:B------:R-:W-:Y:S01]  /*9e20*/  IMAD.U32 R6, RZ, RZ, UR4 ;  /* 0x00000004ff067e24 */ /* 0x000fe2000f8e00ff */
[----:B------:R-:W-:Y:S01]  /*9e30*/  UIADD3 UR4, UR44, 0x36400, URZ ;  /* 0x000364002c047890 */ /* 0x000fe2000fffe03f */
[----:B------:R-:W-:Y:S01]  /*9e40*/  IMAD.U32 R5, RZ, RZ, UR10 ;  /* 0x0000000aff057e24 */ /* 0x000fe2000f8e00ff */
[----:B------:R-:W-:Y:S01]  /*9e50*/  UIADD3 UR5, UR44, 0x22400, URZ ;  /* 0x000224002c057890 */ /* 0x000fe2000fffe03f */
[----:B------:R-:W-:Y:S01]  /*9e60*/  IMAD.IADD R0, R0, 0x1, -R3 ;  /* 0x0000000100007824 */ /* 0x000fe200078e0a03 */
[----:B------:R-:W-:Y:S01]  /*9e70*/  ULOP3.LUT UP0, URZ, UR4, 0x3ff, URZ, 0xc0, !UPT ;  /* 0x000003ff043f7892 */ /* 0x000fe2000f80c03f */
[----:B------:R-:W-:Y:S01]  /*9e80*/  IMAD.U32 R3, RZ, RZ, UR6 ;  /* 0x00000006ff037e24 */ /* 0x000fe2000f8e00ff */
[----:B------:R-:W-:Y:S01]  /*9e90*/  USHF.R.U32.HI UR5, URZ, 0x4, UR5 ;  /* 0x000000043f057899 */ /* 0x000fe20008011605 */
[----:B-1----:R-:W-:Y:S01]  /*9ea0*/  VIADD R12, R56, 0xffffff80 ;  /* 0xffffff80380c7836 */ /* 0x002fe20000000000 */
[----:B------:R-:W-:Y:S01]  /*9eb0*/  LEA R0, R0, UR8, 0xf ;  /* 0x0000000800007c11 */ /* 0x000fe2000f8e78ff */
[----:B------:R-:W-:Y:S01]  /*9ec0*/  IMAD.U32 R14, RZ, RZ, UR7 ;  /* 0x00000007ff0e7e24 */ /* 0x000fe2000f8e00ff */
[----:B------:R-:W-:Y:S01]  /*9ed0*/  STL.64 [R1+0x58], R4 ;  /* 0x0000580401007387 */ /* 0x000fe20000100a00 */
[----:B------:R-:W-:Y:S01]  /*9ee0*/  ULOP3.LUT UR5, UR5, 0x3fff, URZ, 0xc0, !UPT ;  /* 0x00003fff05057892 */ /* 0x000fe2000f8ec03f */
[----:B------:R-:W-:Y:S01]  /*9ef0*/  SHF.R.U32.HI R0, RZ, 0x4, R0 ;  /* 0x00000004ff007819 */ /* 0x000fe20000011600 */
[----:B------:R-:W-:Y:S01]  /*9f00*/  IMAD.X R47, RZ, RZ, R18, P1 ;  /* 0x000000ffff2f7224 */ /* 0x000fe200008e0612 */
[----:B------:R0:W-:Y:S01]  /*9f10*/  STL [R1+0x74], R12 ;  /* 0x0000740c01007387 */ /* 0x0001e20000100800 */
[----:B------:R-:W-:Y:S01]  /*9f20*/  PLOP3.LUT P5, PT, PT, PT, UP0, 0x80, 0x0 ;  /* 0x000000000000781c */ /* 0x000fe20003faf008 */
[----:B------:R-:W-:Y:S01]  /*9f30*/  ULOP3.LUT UR5, UR5, 0x10000, URZ, 0xfc, !UPT ;  /* 0x0001000005057892 */ /* 0x000fe2000f8efc3f */
[----:B------:R-:W-:Y:S01]  /*9f40*/  LOP3.LUT R0, R0, 0x3fff, RZ, 0xc0, !PT ;  /* 0x00003fff00007812 */ /* 0x000fe200078ec0ff */
[----:B------:R-:W-:Y:S01]  /*9f50*/  STL.64 [R1+0x78], R6 ;  /* 0x0000780601007387 */ /* 0x000fe20000100a00 */
[----:B------:R-:W-:-:S02]  /*9f60*/  IADD3 R44, P6, R2, 0x90, RZ ;  /* 0x00000090022c7810 */ /* 0x000fc40007fde0ff */
[----:B------:R-:W-:Y:S01]  /*9f70*/  LOP3.LUT R0, R0, 0x2000000, RZ, 0xfc, !PT ;  /* 0x0200000000007812 */ /* 0x000fe200078efcff */
[----:B------:R1:W-:Y:S01]  /*9f80*/  STL.128 [R1+0x60], R8 ;  /* 0x0000600801007387 */ /* 0x0003e20000100c00 */
[C---:B------:R-:W-:Y:S01]  /*9f90*/  IADD3 R40, P0, R2.reuse, 0x80, RZ ;  /* 0x0000008002287810 */ /* 0x040fe20007f1e0ff */
[----:B0-----:R-:W-:Y:S01]  /*9fa0*/  IMAD.MOV.U32 R12, RZ, RZ, R3 ;  /* 0x000000ffff0c7224 */ /* 0x001fe200078e0003 */
[C---:B------:R-:W-:Y:S01]  /*9fb0*/  IADD3 R35, P4, R2.reuse, 0x78, RZ ;  /* 0x0000007802237810 */ /* 0x040fe20007f9e0ff */
[--C-:B------:R-:W-:Y:S01]  /*9fc0*/  IMAD.X R57, RZ, RZ, R18.reuse, P6 ;  /* 0x000000ffff397224 */ /* 0x100fe200030e0612 */
[C---:B------:R-:W-:Y:S01]  /*9fd0*/  IADD3 R28, P3, R2.reuse, 0x74, RZ ;  /* 0x00000074021c7810 */ /* 0x040fe20007f7e0ff */
[----:B------:R-:W-:Y:S01]  /*9fe0*/  IMAD.MOV.U32 R3, RZ, RZ, R207 ;  /* 0x000000ffff037224 */ /* 0x000fe200078e00cf */
[----:B------:R-:W-:Y:S01]  /*9ff0*/  STL.128 [R1+0x90], R12 ;  /* 0x0000900c01007387 */ /* 0x000fe20000100c00 */
[C---:B------:R-:W-:Y:S01]  /*a000*/  IADD3 R34, P2, R2.reuse, 0x68, RZ ;  /* 0x0000006802227810 */ /* 0x040fe20007f5e0ff */
[--C-:B------:R-:W-:Y:S01]  /*a010*/  IMAD.X R53, RZ, RZ, R18.reuse, P0 ;  /* 0x000000ffff357224 */ /* 0x100fe200000e0612 */
[C---:B------:R-:W-:Y:S01]  /*a020*/  IADD3 R33, P1, R2.reuse, 0x60, RZ ;  /* 0x0000006002217810 */ /* 0x040fe20007f3e0ff */
[--C-:B------:R-:W-:Y:S01]  /*a030*/  IMAD.X R54, RZ, RZ, R18.reuse, P4 ;  /* 0x000000ffff367224 */ /* 0x100fe200020e0612 */
[----:B------:R-:W-:Y:S01]  /*a040*/  IADD3 R24, P6, R2, 0x58, RZ ;  /* 0x0000005802187810 */ /* 0x000fe20007fde0ff */
[----:B------:R-:W-:-:S02]  /*a050*/  IMAD.X R29, RZ, RZ, R18, P3 ;  /* 0x000000ffff1d7224 */ /* 0x000fc400018e0612 */
[----:B------:R-:W-:Y:S02]  /*a060*/  IMAD.X R45, RZ, RZ, R18, P2 ;  /* 0x000000ffff2d7224 */ /* 0x000fe400010e0612 */
[----:B-1----:R-:W-:Y:S02]  /*a070*/  IMAD.U32 R8, RZ, RZ, UR5 ;  /* 0x00000005ff087e24 */ /* 0x002fe4000f8e00ff */
[----:B------:R-:W-:Y:S02]  /*a080*/  IMAD.MOV.U32 R9, RZ, RZ, 0x40000040 ;  /* 0x40000040ff097424 */ /* 0x000fe400078e00ff */
[----:B------:R-:W-:Y:S02]  /*a090*/  IMAD.MOV.U32 R10, RZ, RZ, R0 ;  /* 0x000000ffff0a7224 */ /* 0x000fe400078e0000 */
[----:B------:R-:W-:Y:S02]  /*a0a0*/  IMAD.MOV.U32 R11, RZ, RZ, 0x40000040 ;  /* 0x40000040ff0b7424 */ /* 0x000fe400078e00ff */
[----:B------:R-:W-:-:S02]  /*a0b0*/  IMAD.MOV.U32 R0, RZ, RZ, R206 ;  /* 0x000000ffff007224 */ /* 0x000fc400078e00ce */
[--C-:B------:R-:W-:Y:S01]  /*a0c0*/  IMAD.X R52, RZ, RZ, R18.reuse, P1 ;  /* 0x000000ffff347224 */ /* 0x100fe200008e0612 */
[----:B------:R0:W-:Y:S01]  /*a0d0*/  STL.128 [R1+0x80], R8 ;  /* 0x0000800801007387 */ /* 0x0001e20000100c00 */
[----:B------:R-:W-:Y:S02]  /*a0e0*/  IMAD.X R25, RZ, RZ, R18, P6 ;  /* 0x000000ffff197224 */ /* 0x000fe400030e0612 */
[----:B0-----:R-:W-:Y:S01]  /*a0f0*/  IMAD.MOV.U32 R10, RZ, RZ, R227 ;  /* 0x000000ffff0a7224 */ /* 0x001fe200078e00e3 */
        /* <DEDUP_REMOVED lines=17> */
.L_x_1926:
[----:B------:R-:W2:Y:S02]  /*a210*/  LDL R7, [R1+0x74] ;  /* 0x0000740001077983 */ /* 0x000ea40000100800 */
[----:B--2---:R-:W-:-:S04]  /*a220*/  SHF.R.S32.HI R0, RZ, 0x1f, R7 ;  /* 0x0000001fff007819 */ /* 0x004fc80000011407 */
[CC--:B------:R-:W-:Y:S02]  /*a230*/  LEA.HI R3, R0.reuse, R7.reuse, RZ, 0x4 ;  /* 0x0000000700037211 */ /* 0x0c0fe400078f20ff */
[----:B------:R-:W-:Y:S02]  /*a240*/  LEA.HI R0, R0, R7, RZ, 0x5 ;  /* 0x0000000700007211 */ /* 0x000fe400078f28ff */
[----:B------:R-:W-:Y:S02]  /*a250*/  SHF.R.S32.HI R4, RZ, 0x4, R3 ;  /* 0x00000004ff047819 */ /* 0x000fe40000011403 */
[----:B------:R-:W-:Y:S02]  /*a260*/  SHF.R.S32.HI R0, RZ, 0x5, R0 ;  /* 0x00000005ff007819 */ /* 0x000fe40000011400 */
[C---:B------:R-:W-:Y:S02]  /*a270*/  LEA.HI R5, R3.reuse, R4, RZ, 0x1 ;  /* 0x0000000403057211 */ /* 0x040fe400078f08ff */
[----:B------:R-:W-:-:S02]  /*a280*/  LOP3.LUT R3, R3, 0xfffffff0, RZ, 0xc0, !PT ;  /* 0xfffffff003037812 */ /* 0x000fc400078ec0ff */
[----:B------:R-:W-:-:S03]  /*a290*/  LOP3.LUT R5, R5, 0x1ffffffe, RZ, 0xc0, !PT ;  /* 0x1ffffffe05057812 */ /* 0x000fc600078ec0ff */
[----:B------:R-:W-:Y:S02]  /*a2a0*/  IMAD.IADD R3, R7, 0x1, -R3 ;  /* 0x0000000107037824 */ /* 0x000fe400078e0a03 */
[----:B------:R-:W-:-:S04]  /*a2b0*/  IMAD.IADD R5, R4, 0x1, -R5 ;  /* 0x0000000104057824 */ /* 0x000fc800078e0a05 */
[----:B------:R-:W-:-:S07]  /*a2c0*/  IMAD.SHL.U32 R10, R5, 0x8, RZ ;  /* 0x00000008050a7824 */ /* 0x000fce00078e00ff */
.L_x_1925:
[----:B------:R-:W2:Y:S01]  /*a2d0*/  LDL R43, [R1+0x1d4] ;  /* 0x0001d400012b7983 */ /* 0x000ea20000100800 */
[----:B------:R-:W-:Y:S01]  /*a2e0*/  SHF.R.S32.HI R4, RZ, 0x1f, R3 ;  /* 0x0000001fff047819 */ /* 0x000fe20000011403 */
[----:B------:R-:W0:Y:S01]  /*a2f0*/  LDC.64 R38, c[0x0][0xad0] ;  /* 0x0002b400ff267b82 */ /* 0x000e220000000a00 */
[----:B------:R-:W-:Y:S01]  /*a300*/  IADD3 R7, P0, R2, 0xfc, RZ ;  /* 0x000000fc02077810 */ /* 0x000fe20007f1e0ff */
[----:B------:R1:W-:Y:S01]  /*a310*/  STL.64 [R1+0xc0], R24 ;  /* 0x0000c01801007387 */ /* 0x0003e20000100a00 */
[----:B------:R-:W-:Y:S01]  /*a320*/  LEA.HI R4, R4, R3, RZ, 0x3 ;  /* 0x0000000304047211 */ /* 0x000fe200078f18ff */
[----:B------:R-:W-:Y:S01]  /*a330*/  IMAD.U32 R14, RZ, RZ, UR38 ;  /* 0x00000026ff0e7e24 */ /* 0x000fe2000f8e00ff */
[----:B------:R-:W-:Y:S01]  /*a340*/  IADD3 R30, P3, R2, 0xa0, RZ ;  /* 0x000000a0021e7810 */ /* 0x000fe20007f7e0ff */
[----:B------:R-:W-:Y:S01]  /*a350*/  IMAD.X R8, RZ, RZ, R18, P0 ;  /* 0x000000ffff087224 */ /* 0x000fe200000e0612 */
[C---:B------:R-:W-:Y:S01]  /*a360*/  LOP3.LUT R6, R4.reuse, 0xfffffff8, RZ, 0xc0, !PT ;  /* 0xfffffff804067812 */ /* 0x040fe200078ec0ff */
[----:B------:R-:W-:Y:S01]  /*a370*/  IMAD.SHL.U32 R4, R4, 0x40, RZ ;  /* 0x0000004004047824 */ /* 0x000fe200078e00ff */
[----:B------:R-:W-:Y:S01]  /*a380*/  IADD3 R50, P2, R2, 0xb0, RZ ;  /* 0x000000b002327810 */ /* 0x000fe20007f5e0ff */
[----:B------:R-:W-:Y:S01]  /*a390*/  IMAD.U32 R15, RZ, RZ, UR39 ;  /* 0x00000027ff0f7e24 */ /* 0x000fe2000f8e00ff */
[----:B------:R-:W-:Y:S01]  /*a3a0*/  STL.64 [R1+0xb0], R22 ;  /* 0x0000b01601007387 */ /* 0x000fe20000100a00 */
[----:B------:R-:W-:Y:S01]  /*a3b0*/  IMAD.IADD R3, R3, 0x1, -R6 ;  /* 0x0000000103037824 */ /* 0x000fe200078e0a06 */
[----:B------:R-:W-:Y:S01]  /*a3c0*/  LOP3.LUT R11, R4, 0xfffffe00, RZ, 0xc0, !PT ;  /* 0xfffffe00040b7812 */ /* 0x000fe200078ec0ff */
[----:B-1----:R-:W1:Y:S01]  /*a3d0*/  LDC R24, c[0x0][0x288] ;  /* 0x0000a200ff187b82 */ /* 0x002e620000000800 */
[----:B------:R-:W-:Y:S01]  /*a3e0*/  IADD3 R6, P1, R2, 0x70, RZ ;  /* 0x0000007002067810 */ /* 0x000fe20007f3e0ff */
[C---:B------:R-:W-:Y:S01]  /*a3f0*/  IMAD.SHL.U32 R5, R3.reuse, 0x40, RZ ;  /* 0x0000004003057824 */ /* 0x040fe200078e00ff */
[----:B------:R-:W-:Y:S01]  /*a400*/  LOP3.LUT P0, RZ, R3, 0x2, RZ, 0xc0, !PT ;  /* 0x0000000203ff7812 */ /* 0x000fe2000780c0ff */
[----:B------:R-:W-:Y:S01]  /*a410*/  IMAD R0, R0, 0x400, R11 ;  /* 0x0000040000007824 */ /* 0x000fe200078e020b */
[----:B------:R-:W-:Y:S01]  /*a420*/  STL.U8 [R1+0xc8], RZ ;  /* 0x0000c8ff01007387 */ /* 0x000fe20000100000 */
[----:B------:R-:W-:Y:S01]  /*a430*/  IMAD.X R13, RZ, RZ, R18, P1 ;  /* 0x000000ffff0d7224 */ /* 0x000fe200008e0612 */
[----:B------:R-:W-:Y:S01]  /*a440*/  LOP3.LUT R5, R5, 0x1c0, RZ, 0xc0, !PT ;  /* 0x000001c005057812 */ /* 0x000fe200078ec0ff */
[----:B------:R-:W-:Y:S01]  /*a450*/  IMAD.MOV.U32 R12, RZ, RZ, 0x10 ;  /* 0x00000010ff0c7424 */ /* 0x000fe200078e00ff */
[----:B------:R-:W-:Y:S01]  /*a460*/  LOP3.LUT P1, RZ, R3, 0x4, RZ, 0xc0, !PT ;  /* 0x0000000403ff7812 */ /* 0x000fe2000782c0ff */
[----:B0-----:R-:W-:Y:S01]  /*a470*/  IMAD.MOV.U32 R26, RZ, RZ, R39 ;  /* 0x000000ffff1a7224 */ /* 0x001fe200078e0027 */
[----:B------:R-:W-:Y:S01]  /*a480*/  LOP3.LUT R9, R5, 0x8, R10, 0xf8, !PT ;  /* 0x0000000805097812 */ /* 0x000fe200078ef80a */
[----:B------:R-:W-:Y:S01]  /*a490*/  IMAD.X R31, RZ, RZ, R18, P3 ;  /* 0x000000ffff1f7224 */ /* 0x000fe200018e0612 */
[----:B------:R-:W-:Y:S01]  /*a4a0*/  SHF.R.U32.HI R4, RZ, 0x3, R5 ;  /* 0x00000003ff047819 */ /* 0x000fe20000011605 */
[----:B------:R-:W-:Y:S01]  /*a4b0*/  IMAD.MOV.U32 R5, RZ, RZ, R8 ;  /* 0x000000ffff057224 */ /* 0x000fe200078e0008 */
[----:B------:R-:W0:Y:S01]  /*a4c0*/  LDC.64 R10, c[0x0][0xae0] ;  /* 0x0002b800ff0a7b82 */ /* 0x000e220000000a00 */
[----:B------:R-:W-:Y:S01]  /*a4d0*/  SEL R12, R12, 0xfffffff0, !P0 ;  /* 0xfffffff00c0c7807 */ /* 0x000fe20004000000 */
[----:B------:R-:W-:Y:S01]  /*a4e0*/  IMAD.X R51, RZ, RZ, R18, P2 ;  /* 0x000000ffff337224 */ /* 0x000fe200010e0612 */
[----:B------:R-:W-:Y:S01]  /*a4f0*/  LOP3.LUT R9, R9, R4, RZ, 0x3c, !PT ;  /* 0x0000000409097212 */ /* 0x000fe200078e3cff */
[----:B------:R-:W-:Y:S01]  /*a500*/  IMAD.MOV.U32 R4, RZ, RZ, R7 ;  /* 0x000000ffff047224 */ /* 0x000fe200078e0007 */
[----:B------:R-:W-:Y:S01]  /*a510*/  STL.128 [R1+0x110], R28 ;  /* 0x0001101c01007387 */ /* 0x000fe20000100c00 */
[----:B------:R-:W-:Y:S01]  /*a520*/  IMAD.MOV.U32 R7, RZ, RZ, R13 ;  /* 0x000000ffff077224 */ /* 0x000fe200078e000d */
[----:B------:R-:W-:Y:S01]  /*a530*/  BSSY B0, `(.L_x_1927) ;  /* 0x0000021000007945 */ /* 0x000fe20003800000 */
[----:B------:R-:W-:Y:S01]  /*a540*/  IMAD.IADD R3, R0, 0x1, R9 ;  /* 0x0000000100037824 */ /* 0x000fe200078e0209 */
[----:B------:R-:W-:Y:S01]  /*a550*/  STL.64 [R1+0xb8], R50 ;  /* 0x0000b83201007387 */ /* 0x000fe20000100a00 */
[----:B------:R-:W3:Y:S01]  /*a560*/  LDC.64 R8, c[0x0][0xad8] ;  /* 0x0002b600ff087b82 */ /* 0x000ee20000000a00 */
[----:B------:R-:W-:-:S02]  /*a570*/  IMAD.MOV.U32 R13, RZ, RZ, 0x20 ;  /* 0x00000020ff0d7424 */ /* 0x000fc400078e00ff */
[----:B------:R4:W-:Y:S01]  /*a580*/  STL.128 [R1+0x100], R4 ;  /* 0x0001000401007387 */ /* 0x0009e20000100c00 */
[----:B------:R-:W-:Y:S02]  /*a590*/  IMAD.WIDE.U32 R20, R3, 0x2, R14 ;  /* 0x0000000203147825 */ /* 0x000fe400078e000e */
[----:B------:R-:W-:Y:S01]  /*a5a0*/  SEL R13, R13, 0xffffffe0, !P1 ;  /* 0xffffffe00d0d7807 */ /* 0x000fe20004800000 */
[----:B------:R0:W-:Y:S01]  /*a5b0*/  STL.U8 [R1+0x120], RZ ;  /* 0x000120ff01007387 */ /* 0x0001e20000100000 */
[----:B------:R-:W-:Y:S01]  /*a5c0*/  IMAD.U32 R25, RZ, RZ, UR47 ;  /* 0x0000002fff197e24 */ /* 0x000fe2000f8e00ff */
[----:B------:R-:W-:Y:S01]  /*a5d0*/  IADD3 R20, P0, R20, 0x36400, RZ ;  /* 0x0003640014147810 */ /* 0x000fe20007f1e0ff */
[----:B------:R-:W-:Y:S01]  /*a5e0*/  IMAD.MOV.U32 R36, RZ, RZ, RZ ;  /* 0x000000ffff247224 */ /* 0x000fe200078e00ff */
[----:B------:R0:W-:Y:S01]  /*a5f0*/  STL.64 [R1+0xa0], R12 ;  /* 0x0000a00c01007387 */ /* 0x0001e20000100a00 */
[----:B------:R-:W-:Y:S02]  /*a600*/  VIADD R191, R56, 0xffffff80 ;  /* 0xffffff8038bf7836 */ /* 0x000fe40000000000 */
[----:B------:R-:W-:-:S02]  /*a610*/  IMAD.X R21, RZ, RZ, R21, P0 ;  /* 0x000000ffff157224 */ /* 0x000fc400000e0615 */
[----:B0-----:R-:W-:Y:S01]  /*a620*/  IMAD.MOV.U32 R39, RZ, RZ, R11 ;  /* 0x000000ffff277224 */ /* 0x001fe200078e000b */
[----:B------:R0:W-:Y:S01]  /*a630*/  STL [R1+0xcc], R191 ;  /* 0x0000ccbf01007387 */ /* 0x0001e20000100800 */
[----:B----4-:R-:W4:Y:S01]  /*a640*/  LDC R6, c[0x0][0x450] ;  /* 0x00011400ff067b82 */ /* 0x010f220000000800 */
[----:B------:R-:W-:Y:S02]  /*a650*/  IMAD.MOV.U32 R7, RZ, RZ, R38 ;  /* 0x000000ffff077224 */ /* 0x000fe400078e0026 */
[----:B------:R0:W-:Y:S01]  /*a660*/  STL.64 [R1+0xa8], R20 ;  /* 0x0000a81401007387 */ /* 0x0001e20000100a00 */
[----:B------:R-:W-:Y:S02]  /*a670*/  IMAD.MOV.U32 R38, RZ, RZ, R10 ;  /* 0x000000ffff267224 */ /* 0x000fe400078e000a */
[----:B---3--:R-:W-:Y:S02]  /*a680*/  IMAD.MOV.U32 R27, RZ, RZ, R8 ;  /* 0x000000ffff1b7224 */ /* 0x008fe400078e0008 */
[----:B------:R-:W-:Y:S01]  /*a690*/  IMAD.MOV.U32 R37, RZ, RZ, R9 ;  /* 0x000000ffff257224 */ /* 0x000fe200078e0009 */
[----:B------:R-:W4:Y:S02]  /*a6a0*/  LDC.64 R4, c[0x0][0x448] ;  /* 0x00011200ff047b82 */ /* 0x000f240000000a00 */
[----:B-1----:R0:W-:Y:S04]  /*a6b0*/  STL.128 [R1+0xd0], R24 ;  /* 0x0000d01801007387 */ /* 0x0021e80000100c00 */
[----:B------:R0:W-:Y:S04]  /*a6c0*/  STL.128 [R1+0xe0], R36 ;  /* 0x0000e02401007387 */ /* 0x0001e80000100c00 */
[----:B----4-:R0:W-:Y:S01]  /*a6d0*/  STL.128 [R1+0xf0], R4 ;  /* 0x0000f00401007387 */ /* 0x0101e20000100c00 */
[----:B--2---:R-:W-:-:S04]  /*a6e0*/  LEA.HI R0, R43, R43, RZ, 0x1 ;  /* 0x0000002b2b007211 */ /* 0x004fc800078f08ff */
[----:B------:R-:W-:-:S05]  /*a6f0*/  LOP3.LUT R0, R0, 0xfffffffe, RZ, 0xc0, !PT ;  /* 0xfffffffe00007812 */ /* 0x000fca00078ec0ff */
[----:B------:R-:W-:-:S05]  /*a700*/  IMAD.IADD R0, R43, 0x1, -R0 ;  /* 0x000000012b007824 */ /* 0x000fca00078e0a00 */
[----:B------:R-:W-:-:S04]  /*a710*/  SHF.L.U32 R0, R0, 0x1f, RZ ;  /* 0x0000001f00007819 */ /* 0x000fc800000006ff */
[----:B------:R-:W1:Y:S02]  /*a720*/  SYNCS.PHASECHK.TRANS64.TRYWAIT P0, [UR44+0x38800], R0 ;  /* 0x03880000ff0075a7 */ /* 0x000e64000800016c */
[----:B01----:R-:W-:Y:S05]  /*a730*/  @!P0 BRA `(.L_x_1928) ;  /* 0x000001f800248947 */ /* 0x003fea0003800000 */
.L_x_2113:
[----:B------:R-:W-:Y:S05]  /*a740*/  BSYNC B0 ;  /* 0x0000000000007941 */ /* 0x000fea0003800000 */
.L_x_1927:
[----:B------:R-:W2:Y:S04]  /*a750*/  LDL R30, [R1] ;  /* 0x00000000011e7983 */ /* 0x000ea80000100800 */
[----:B------:R1:W5:Y:S01]  /*a760*/  LDL.64 R20, [R1+0x1c8] ;  /* 0x0001c80001147983 */ /* 0x0003620000100a00 */
[C---:B------:R-:W-:Y:S01]  /*a770*/  IADD3 R26, P0, R2.reuse, 0xc8, RZ ;  /* 0x000000c8021a7810 */ /* 0x040fe20007f1e0ff */
[----:B------:R-:W-:Y:S01]  /*a780*/  IMAD.MOV.U32 R24, RZ, RZ, R33 ;  /* 0x000000ffff187224 */ /* 0x000fe200078e0021 */
[C---:B------:R-:W-:Y:S01]  /*a790*/  IADD3 R4, P1, R2.reuse, 0x100, RZ ;  /* 0x0000010002047810 */ /* 0x040fe20007f3e0ff */
[----:B------:R-:W-:Y:S01]  /*a7a0*/  IMAD.MOV.U32 R25, RZ, RZ, R52 ;  /* 0x000000ffff197224 */ /* 0x000fe200078e0034 */
[----:B------:R-:W-:Y:S01]  /*a7b0*/  STL.64 [R1+0x128], R202 ;  /* 0x000128ca01007387 */ /* 0x000fe20000100a00 */
[----:B------:R-:W-:Y:S01]  /*a7c0*/  IMAD.X R27, RZ, RZ, R18, P0 ;  /* 0x000000ffff1b7224 */ /* 0x000fe200000e0612 */
[----:B0-----:R-:W-:Y:S01]  /*a7d0*/  IADD3 R0, P0, R2, 0x3e0, RZ ;  /* 0x000003e002007810 */ /* 0x001fe20007f1e0ff */
[----:B------:R-:W-:Y:S01]  /*a7e0*/  IMAD.MOV.U32 R12, RZ, RZ, R40 ;  /* 0x000000ffff0c7224 */ /* 0x000fe200078e0028 */
[----:B------:R-:W-:Y:S01]  /*a7f0*/  BSSY B0, `(.L_x_1929) ;  /* 0x0000035000007945 */ /* 0x000fe20003800000 */
[----:B------:R-:W-:Y:S01]  /*a800*/  IMAD.MOV.U32 R13, RZ, RZ, R53 ;  /* 0x000000ffff0d7224 */ /* 0x000fe200078e0035 */
[----:B------:R0:W-:Y:S01]  /*a810*/  STL.128 [R1+0x130], R24 ;  /* 0x0001301801007387 */ /* 0x0001e20000100c00 */
[----:B------:R-:W-:-:S02]  /*a820*/  IMAD.X R3, RZ, RZ, R18, P0 ;  /* 0x000000ffff037224 */ /* 0x000fc400000e0612 */
[----:B------:R-:W-:Y:S01]  /*a830*/  IMAD.X R7, RZ, RZ, R18, P1 ;  /* 0x000000ffff077224 */ /* 0x000fe200008e0612 */
[----:B------:R3:W-:Y:S01]  /*a840*/  STL.128 [R1+0x150], R12 ;  /* 0x0001500c01007387 */ /* 0x0007e20000100c00 */
[----:B------:R-:W-:Y:S01]  /*a850*/  IADD3 R28, P1, R2, 0x120, RZ ;  /* 0x00000120021c7810 */ /* 0x000fe20007f3e0ff */
[----:B------:R-:W-:-:S04]  /*a860*/  IMAD.MOV.U32 R43, RZ, RZ, R55 ;  /* 0x000000ffff2b7224 */ /* 0x000fc800078e0037 */
[----:B------:R-:W-:-:S05]  /*a870*/  IMAD.X R29, RZ, RZ, R18, P1 ;  /* 0x000000ffff1d7224 */ /* 0x000fca00008e0612 */
[----:B------:R-:W-:Y:S01]  /*a880*/  STL.64 [R1+0x1c0], R28 ;  /* 0x0001c01c01007387 */ /* 0x000fe20000100a00 */
[----:B0-----:R-:W-:Y:S02]  /*a890*/  IMAD.MOV.U32 R26, RZ, RZ, R35 ;  /* 0x000000ffff1a7224 */ /* 0x001fe400078e0023 */
[----:B------:R-:W-:Y:S02]  /*a8a0*/  IMAD.MOV.U32 R27, RZ, RZ, R54 ;  /* 0x000000ffff1b7224 */ /* 0x000fe400078e0036 */
[----:B------:R-:W-:Y:S01]  /*a8b0*/  IMAD.MOV.U32 R24, RZ, RZ, R2 ;  /* 0x000000ffff187224 */ /* 0x000fe200078e0002 */
[C---:B---3--:R-:W-:Y:S01]  /*a8c0*/  IADD3 R14, P0, R2.reuse, 0x1e0, RZ ;  /* 0x000001e0020e7810 */ /* 0x048fe20007f1e0ff */
[----:B------:R-:W-:Y:S01]  /*a8d0*/  IMAD.MOV.U32 R25, RZ, RZ, R18 ;  /* 0x000000ffff197224 */ /* 0x000fe200078e0012 */
[----:B------:R-:W-:-:S03]  /*a8e0*/  IADD3 R12, P2, R2, 0x108, RZ ;  /* 0x00000108020c7810 */ /* 0x000fc60007f5e0ff */
[--C-:B------:R-:W-:Y:S01]  /*a8f0*/  IMAD.X R15, RZ, RZ, R18.reuse, P0 ;  /* 0x000000ffff0f7224 */ /* 0x100fe200000e0612 */
[----:B------:R0:W-:Y:S01]  /*a900*/  STL.128 [R1+0x140], R24 ;  /* 0x0001401801007387 */ /* 0x0001e20000100c00 */
[----:B------:R-:W-:Y:S02]  /*a910*/  IMAD.X R13, RZ, RZ, R18, P2 ;  /* 0x000000ffff0d7224 */ /* 0x000fe400010e0612 */
[----:B------:R-:W-:Y:S02]  /*a920*/  IMAD.MOV.U32 R40, RZ, RZ, R14 ;  /* 0x000000ffff287224 */ /* 0x000fe400078e000e */
[----:B0-----:R-:W-:Y:S02]  /*a930*/  IMAD.MOV.U32 R26, RZ, RZ, R48 ;  /* 0x000000ffff1a7224 */ /* 0x001fe400078e0030 */
[----:B------:R-:W-:Y:S02]  /*a940*/  IMAD.MOV.U32 R27, RZ, RZ, R49 ;  /* 0x000000ffff1b7224 */ /* 0x000fe400078e0031 */
[----:B------:R-:W-:-:S02]  /*a950*/  IMAD.MOV.U32 R24, RZ, RZ, R204 ;  /* 0x000000ffff187224 */ /* 0x000fc400078e00cc */
[----:B------:R-:W-:-:S05]  /*a960*/  IMAD.MOV.U32 R25, RZ, RZ, R199 ;  /* 0x000000ffff197224 */ /* 0x000fca00078e00c7 */
[----:B------:R0:W-:Y:S02]  /*a970*/  STL.128 [R1+0x160], R24 ;  /* 0x0001601801007387 */ /* 0x0001e40000100c00 */
[----:B0-----:R-:W-:Y:S02]  /*a980*/  IMAD.MOV.U32 R24, RZ, RZ, R34 ;  /* 0x000000ffff187224 */ /* 0x001fe400078e0022 */
[----:B------:R-:W-:Y:S02]  /*a990*/  IMAD.MOV.U32 R25, RZ, RZ, R45 ;  /* 0x000000ffff197224 */ /* 0x000fe400078e002d */
[----:B------:R-:W-:Y:S02]  /*a9a0*/  IMAD.MOV.U32 R26, RZ, RZ, R44 ;  /* 0x000000ffff1a7224 */ /* 0x000fe400078e002c */
[----:B------:R-:W-:-:S05]  /*a9b0*/  IMAD.MOV.U32 R27, RZ, RZ, R57 ;  /* 0x000000ffff1b7224 */ /* 0x000fca00078e0039 */
[----:B------:R0:W-:Y:S02]  /*a9c0*/  STL.128 [R1+0x170], R24 ;  /* 0x0001701801007387 */ /* 0x0001e40000100c00 */
[----:B0-----:R-:W-:Y:S02]  /*a9d0*/  IMAD.MOV.U32 R24, RZ, RZ, R46 ;  /* 0x000000ffff187224 */ /* 0x001fe400078e002e */
[----:B------:R-:W-:Y:S02]  /*a9e0*/  IMAD.MOV.U32 R25, RZ, RZ, R47 ;  /* 0x000000ffff197224 */ /* 0x000fe400078e002f */
[----:B------:R-:W-:Y:S01]  /*a9f0*/  IMAD.MOV.U32 R26, RZ, RZ, R0 ;  /* 0x000000ffff1a7224 */ /* 0x000fe200078e0000 */
[----:B------:R-:W-:Y:S01]  /*aa00*/  IADD3 R0, P3, R2, 0xb8, RZ ;  /* 0x000000b802007810 */ /* 0x000fe20007f7e0ff */
[----:B------:R-:W-:-:S04]  /*aa10*/  IMAD.MOV.U32 R27, RZ, RZ, R3 ;  /* 0x000000ffff1b7224 */ /* 0x000fc800078e0003 */
[----:B------:R-:W-:Y:S01]  /*aa20*/  IMAD.X R3, RZ, RZ, R18, P3 ;  /* 0x000000ffff037224 */ /* 0x000fe200018e0612 */
[----:B------:R0:W-:Y:S02]  /*aa30*/  STL.128 [R1+0x180], R24 ;  /* 0x0001801801007387 */ /* 0x0001e40000100c00 */
[----:B0-----:R-:W-:Y:S02]  /*aa40*/  IMAD.MOV.U32 R26, RZ, RZ, R32 ;  /* 0x000000ffff1a7224 */ /* 0x001fe400078e0020 */
[----:B------:R-:W-:Y:S02]  /*aa50*/  IMAD.MOV.U32 R27, RZ, RZ, R41 ;  /* 0x000000ffff1b7224 */ /* 0x000fe400078e0029 */
[----:B------:R-:W-:Y:S02]  /*aa60*/  IMAD.MOV.U32 R24, RZ, RZ, R4 ;  /* 0x000000ffff187224 */ /* 0x000fe400078e0004 */
[----:B------:R-:W-:Y:S02]  /*aa70*/  IMAD.MOV.U32 R25, RZ, RZ, R7 ;  /* 0x000000ffff197224 */ /* 0x000fe400078e0007 */
[----:B------:R-:W-:-:S03]  /*aa80*/  IMAD.MOV.U32 R41, RZ, RZ, R15 ;  /* 0x000000ffff297224 */ /* 0x000fc600078e000f */
[----:B------:R0:W-:Y:S04]  /*aa90*/  STL.128 [R1+0x190], R24 ;  /* 0x0001901801007387 */ /* 0x0001e80000100c00 */
[----:B------:R1:W-:Y:S01]  /*aaa0*/  STL.128 [R1+0x1b0], R40 ;  /* 0x0001b02801007387 */ /* 0x0003e20000100c00 */
[----:B0-----:R-:W-:Y:S02]  /*aab0*/  IMAD.MOV.U32 R24, RZ, RZ, R0 ;  /* 0x000000ffff187224 */ /* 0x001fe400078e0000 */
[----:B------:R-:W-:Y:S02]  /*aac0*/  IMAD.MOV.U32 R25, RZ, RZ, R3 ;  /* 0x000000ffff197224 */ /* 0x000fe400078e0003 */
[----:B------:R-:W-:Y:S02]  /*aad0*/  IMAD.MOV.U32 R26, RZ, RZ, R12 ;  /* 0x000000ffff1a7224 */ /* 0x000fe400078e000c */
[----:B------:R-:W-:-:S05]  /*aae0*/  IMAD.MOV.U32 R27, RZ, RZ, R13 ;  /* 0x000000ffff1b7224 */ /* 0x000fca00078e000d */
[----:B------:R1:W-:Y:S01]  /*aaf0*/  STL.128 [R1+0x1a0], R24 ;  /* 0x0001a01801007387 */ /* 0x0003e20000100c00 */
[----:B--2---:R-:W-:-:S04]  /*ab00*/  LOP3.LUT R0, R30, 0x1, RZ, 0xfc, !PT ;  /* 0x000000011e007812 */ /* 0x004fc800078efcff */
[----:B------:R-:W-:-:S13]  /*ab10*/  ISETP.NE.AND P1, PT, R0, 0x3, PT ;  /* 0x000000030000780c */ /* 0x000fda0003f25270 */
[----:B-1----:R-:W-:Y:S05]  /*ab20*/  @!P1 BRA `(.L_x_1930) ;  /* 0x0000000000049947 */ /* 0x002fea0003800000 */
[----:B------:R-:W-:Y:S01]  /*ab30*/  BPT.TRAP 0x1 ;  /* 0x000000040000795c */ /* 0x000fe20000300000 */
.L_x_1930:
[----:B------:R-:W-:Y:S05]  /*ab40*/  BSYNC B0 ;  /* 0x0000000000007941 */ /* 0x000fea0003800000 */
.L_x_1929:
[----:B------:R-:W2:Y:S01]  /*ab50*/  LDL.64 R12, [R1+0x18] ;  /* 0x00001800010c7983 */ /* 0x000ea20000100a00 */
[----:B-----5:R-:W-:Y:S01]  /*ab60*/  SHF.L.U32 R21, R21, 0x1f, RZ ;  /* 0x0000001f15157819 */ /* 0x020fe200000006ff */
[----:B------:R-:W-:Y:S01]  /*ab70*/  BSSY B0, `(.L_x_1931) ;  /* 0x0000006000007945 */ /* 0x000fe20003800000 */
[----:B--2---:R-:W-:-:S05]  /*ab80*/  MOV R3, R12 ;  /* 0x0000000c00037202 */ /* 0x004fca0000000f00 */
[----:B------:R-:W-:-:S04]  /*ab90*/  IMAD R20, R20, 0x8, R3 ;  /* 0x0000000814147824 */ /* 0x000fc800078e0203 */
[----:B------:R0:W1:Y:S01]  /*aba0*/  SYNCS.PHASECHK.TRANS64.TRYWAIT P0, [R20+URZ], R21 ;  /* 0x00000015140075a7 */ /* 0x000062000800017f */
[----:B------:R-:W-:Y:S05]  /*abb0*/  @!P1 BRA `(.L_x_1932) ;  /* 0x0000000000049947 */ /* 0x000fea0003800000 */
[----:B------:R-:W-:Y:S01]  /*abc0*/  BPT.TRAP 0x1 ;  /* 0x000000040000795c */ /* 0x000fe20000300000 */
.L_x_1932:
[----:B------:R-:W-:Y:S05]  /*abd0*/  BSYNC B0 ;  /* 0x0000000000007941 */ /* 0x000fea0003800000 */
.L_x_1931:
[----:B------:R-:W-:Y:S04]  /*abe0*/  BSSY B0, `(.L_x_1933) ;  /* 0x0000004000007945 */ /* 0x000fe80003800000 */
[----:B-1----:R-:W-:Y:S05]  /*abf0*/  @P0 BRA `(.L_x_1934) ;  /* 0x0000000000080947 */ /* 0x002fea0003800000 */
[----:B------:R-:W1:Y:S02]  /*ac00*/  SYNCS.PHASECHK.TRANS64.TRYWAIT P0, [R20+URZ], R21 ;  /* 0x00000015140075a7 */ /* 0x000e64000800017f */
[----:B-1----:R-:W-:Y:S05]  /*ac10*/  @!P0 BRA `(.L_x_1935) ;  /* 0x000001f400048947 */ /* 0x002fea0003800000 */
.L_x_1934:
[----:B------:R-:W-:Y:S05]  /*ac20*/  BSYNC B0 ;  /* 0x0000000000007941 */ /* 0x000fea0003800000 */
.L_x_1933:
[----:B------:R-:W2:Y:S04]  /*ac30*/  LDL R7, [R1+0x1c8] ;  /* 0x0001c80001077983 */ /* 0x000ea80000100800 */
[----:B------:R-:W2:Y:S01]  /*ac40*/  LDL.64 R12, [R1+0x80] ;  /* 0x00008000010c7983 */ /* 0x000ea20000100a00 */
[----:B------:R-:W-:Y:S05]  /*ac50*/  WARPSYNC.ALL ;  /* 0x0000000000007948 */ /* 0x000fea0003800000 */
[----:B01----:R-:W3:Y:S04]  /*ac60*/  LDL.64 R20, [R1+0x78] ;  /* 0x0000780001147983 */ /* 0x003ee80000100a00 */
[----:B------:R-:W4:Y:S04]  /*ac70*/  LDL.64 R14, [R1+0x78] ;  /* 0x00007800010e7983 */ /* 0x000f280000100a00 */
[----:B------:R-:W5:Y:S04]  /*ac80*/  LDL.64 R56, [R1+0x78] ;  /* 0x0000780001387983 */ /* 0x000f680000100a00 */
[----:B------:R-:W5:Y:S01]  /*ac90*/  LDL.64 R58, [R1+0x78] ;  /* 0x00007800013a7983 */ /* 0x000f620000100a00 */
[----:B--2---:R-:W-:Y:S01]  /*aca0*/  IMAD R12, R7, 0x200, R12 ;  /* 0x00000200070c7824 */ /* 0x004fe200078e020c */
[----:B------:R-:W-:-:S02]  /*acb0*/  R2UR UR7, R13 ;  /* 0x000000000d0772ca */ /* 0x000fc400000e0000 */
[----:B------:R-:W2:Y:S01]  /*acc0*/  LDL R3, [R1+0x1d4] ;  /* 0x0001d40001037983 */ /* 0x000ea20000100800 */
[----:B------:R-:W-:Y:S01]  /*acd0*/  WARPGROUP.ARRIVE ;  /* 0x00000000000079c5 */ /* 0x000fe20000000000 */
[----:B------:R-:W-:Y:S01]  /*ace0*/  R2UR UR6, R12 ;  /* 0x000000000c0672ca */ /* 0x000fe200000e0000 */
[----:B------:R-:W-:Y:S01]  /*acf0*/  BSSY B0, `(.L_x_1936) ;  /* 0x000002e000007945 */ /* 0x000fe20003800000 */
[----:B------:R0:W-:Y:S01]  /*ad00*/  STL [R1+0x60], RZ ;  /* 0x000060ff01007387 */ /* 0x0001e20000100800 */
[----:B---3--:R-:W-:Y:S01]  /*ad10*/  R2UR UR4, R20 ;  /* 0x00000000140472ca */ /* 0x008fe200000e0000 */
[----:B------:R-:W-:Y:S01]  /*ad20*/  VIADD R20, R12, 0x2 ;  /* 0x000000020c147836 */ /* 0x000fe20000000000 */
[----:B------:R-:W-:Y:S01]  /*ad30*/  R2UR UR5, R21 ;  /* 0x00000000150572ca */ /* 0x000fe200000e0000 */
[----:B------:R-:W-:Y:S02]  /*ad40*/  IMAD.MOV.U32 R21, RZ, RZ, R13 ;  /* 0x000000ffff157224 */ /* 0x000fe400078e000d */
[----:B----4-:R-:W-:-:S02]  /*ad50*/  VIADD R14, R14, 0x2 ;  /* 0x000000020e0e7836 */ /* 0x010fc40000000000 */
[----:B-----5:R-:W-:Y:S02]  /*ad60*/  VIADD R56, R56, 0x4 ;  /* 0x0000000438387836 */ /* 0x020fe40000000000 */
[----:B------:R-:W-:-:S06]  /*ad70*/  VIADD R58, R58, 0x6 ;  /* 0x000000063a3a7836 */ /* 0x000fcc0000000000 */
[----:B------:R-:W-:Y:S01]  /*ad80*/  HGMMA.64x64x16.F32.BF16 R24, gdesc[UR4], RZ, !UPT, gsb0 ;  /* 0x00e00000041879f0 */ /* 0x000fe2000c0018ff */
[----:B------:R-:W-:Y:S02]  /*ad90*/  R2UR UR6, R20 ;  /* 0x00000000140672ca */ /* 0x000fe400000e0000 */
[----:B------:R-:W-:Y:S02]  /*ada0*/  R2UR UR7, R21 ;  /* 0x00000000150772ca */ /* 0x000fe400000e0000 */
[----:B------:R-:W-:Y:S01]  /*adb0*/  R2UR UR4, R14 ;  /* 0x000000000e0472ca */ /* 0x000fe200000e0000 */
[C---:B------:R-:W-:Y:S01]  /*adc0*/  VIADD R14, R12.reuse, 0x4 ;  /* 0x000000040c0e7836 */ /* 0x040fe20000000000 */
[----:B------:R-:W-:Y:S01]  /*add0*/  R2UR UR5, R15 ;  /* 0x000000000f0572ca */ /* 0x000fe200000e0000 */
[----:B------:R-:W-:Y:S01]  /*ade0*/  IMAD.MOV.U32 R15, RZ, RZ, R13 ;  /* 0x000000ffff0f7224 */ /* 0x000fe200078e000d */
[----:B--2---:R-:W-:Y:S01]  /*adf0*/  LEA.HI R0, R3, R3, RZ, 0x1 ;  /* 0x0000000303007211 */ /* 0x004fe200078f08ff */
[----:B------:R-:W-:-:S03]  /*ae00*/  VIADD R12, R12, 0x6 ;  /* 0x000000060c0c7836 */ /* 0x000fc60000000000 */
[----:B------:R-:W-:Y:S01]  /*ae10*/  LOP3.LUT R4, R0, 0xfffffffe, RZ, 0xc0, !PT ;  /* 0xfffffffe00047812 */ /* 0x000fe200078ec0ff */
[----:B------:R-:W-:-:S04]  /*ae20*/  IMAD.MOV.U32 R0, RZ, RZ, 0x1 ;  /* 0x00000001ff007424 */ /* 0x000fc800078e00ff */
[----:B------:R-:W-:Y:S01]  /*ae30*/  IMAD.IADD R3, R3, 0x1, -R4 ;  /* 0x0000000103037824 */ /* 0x000fe200078e0a04 */
[----:B------:R0:W-:Y:S04]  /*ae40*/  STL [R1+0x60], R0 ;  /* 0x0000600001007387 */ /* 0x0001e80000100800 */
[----:B------:R-:W-:Y:S01]  /*ae50*/  SHF.L.U32 R3, R3, 0x1f, RZ ;  /* 0x0000001f03037819 */ /* 0x000fe200000006ff */
[----:B------:R0:W-:Y:S04]  /*ae60*/  STL [R1+0x60], R0 ;  /* 0x0000600001007387 */ /* 0x0001e80000100800 */
[----:B------:R0:W-:Y:S04]  /*ae70*/  STL [R1+0x60], R0 ;  /* 0x0000600001007387 */ /* 0x0001e80000100800 */
[----:B------:R0:W-:Y:S01]  /*ae80*/  STL [R1+0x60], R0 ;  /* 0x0000600001007387 */ /* 0x0001e20000100800 */
[----:B------:R-:W-:-:S02]  /*ae90*/  WARPGROUP.DEPBAR.LE gsb0, 0x0 ;  /* 0x00008000000079c5 */ /* 0x000fc40000010000 */
[----:B------:R-:W-:-:S06]  /*aea0*/  WARPGROUP.ARRIVE ;  /* 0x00000000000079c5 */ /* 0x000fcc0000000000 */
        /* <DEDUP_REMOVED lines=16> */
[----:B------:R-:W1:Y:S02]  /*afb0*/  SYNCS.PHASECHK.TRANS64.TRYWAIT P0, [UR44+0x38810], R3 ;  /* 0x03881003ff0075a7 */ /* 0x000e64000800016c */
[----:B01----:R-:W-:Y:S05]  /*afc0*/  @!P0 BRA `(.L_x_1937) ;  /* 0x000001f0002c8947 */ /* 0x003fea0003800000 */
.L_x_2114:
[----:B------:R-:W-:Y:S05]  /*afd0*/  BSYNC B0 ;  /* 0x0000000000007941 */ /* 0x000fea0003800000 */
.L_x_1936:
[----:B0-----:R-:W2:Y:S04]  /*afe0*/  LDL R3, [R1+0x28] ;  /* 0x0000280001037983 */ /* 0x001ea80000100800 */
[----:B------:R0:W5:Y:S01]  /*aff0*/  LDL.64 R12, [R1+0x1c8] ;  /* 0x0001c800010c7983 */ /* 0x0001620000100a00 */
[----:B------:R-:W-:Y:S01]  /*b000*/  BSSY B0, `(.L_x_1938) ;  /* 0x0000005000007945 */ /* 0x000fe20003800000 */
[----:B--2---:R-:W-:-:S04]  /*b010*/  LOP3.LUT R3, R3, 0x1, RZ, 0xfc, !PT ;  /* 0x0000000103037812 */ /* 0x004fc800078efcff */
[----:B------:R-:W-:-:S13]  /*b020*/  ISETP.NE.AND P1, PT, R3, 0x3, PT ;  /* 0x000000030300780c */ /* 0x000fda0003f25270 */
[----:B0-----:R-:W-:Y:S05]  /*b030*/  @!P1 BRA `(.L_x_1939) ;  /* 0x0000000000049947 */ /* 0x001fea0003800000 */
[----:B------:R-:W-:Y:S01]  /*b040*/  BPT.TRAP 0x1 ;  /* 0x000000040000795c */ /* 0x000fe20000300000 */
.L_x_1939:
[----:B------:R-:W-:Y:S05]  /*b050*/  BSYNC B0 ;  /* 0x0000000000007941 */ /* 0x000fea0003800000 */
.L_x_1938:
        /* <DEDUP_REMOVED lines=8> */
.L_x_1941:
[----:B------:R-:W-:Y:S05]  /*b0e0*/  BSYNC B0 ;  /* 0x0000000000007941 */ /* 0x000fea0003800000 */
.L_x_1940:
[----:B------:R-:W-:Y:S04]  /*b0f0*/  BSSY B0, `(.L_x_1942) ;  /* 0x0000004000007945 */ /* 0x000fe80003800000 */
[----:B-1----:R-:W-:Y:S05]  /*b100*/  @P0 BRA `(.L_x_1943) ;  /* 0x0000000000080947 */ /* 0x002fea0003800000 */
[----:B------:R-:W1:Y:S02]  /*b110*/  SYNCS.PHASECHK.TRANS64.TRYWAIT P0, [R12+URZ], R13 ;  /* 0x0000000d0c0075a7 */ /* 0x000e64000800017f */
[----:B-1----:R-:W-:Y:S05]  /*b120*/  @!P0 BRA `(.L_x_1944) ;  /* 0x000001ec00ec8947 */ /* 0x002fea0003800000 */
.L_x_1943:
[----:B------:R-:W-:Y:S05]  /*b130*/  BSYNC B0 ;  /* 0x0000000000007941 */ /* 0x000fea0003800000 */
.L_x_1942:
[----:B------:R-:W2:Y:S04]  /*b140*/  LDL R4, [R1+0x68] ;  /* 0x0000680001047983 */ /* 0x000ea80000100800 */
[----:B------:R-:W3:Y:S04]  /*b150*/  LDL R3, [R1+0x1c8] ;  /* 0x0001c80001037983 */ /* 0x000ee80000100800 */
[----:B01----:R-:W3:Y:S04]  /*b160*/  LDL.64 R12, [R1+0x98] ;  /* 0x00009800010c7983 */ /* 0x003ee80000100a00 */
[----:B------:R-:W4:Y:S04]  /*b170*/  LDL.64 R14, [R1+0x90] ;  /* 0x00009000010e7983 */ /* 0x000f280000100a00 */
[----:B------:R-:W4:Y:S04]  /*b180*/  LDL.64 R20, [R1+0x90] ;  /* 0x0000900001147983 */ /* 0x000f280000100a00 */
[----:B------:R-:W4:Y:S04]  /*b190*/  LDL.64 R56, [R1+0x90] ;  /* 0x0000900001387983 */ /* 0x000f280000100a00 */
[----:B------:R-:W4:Y:S01]  /*b1a0*/  LDL.64 R58, [R1+0x90] ;  /* 0x00009000013a7983 */ /* 0x000f220000100a00 */
[----:B------:R-:W-:Y:S05]  /*b1b0*/  WARPSYNC.ALL ;  /* 0x0000000000007948 */ /* 0x000fea0003800000 */
[----:B------:R-:W-:Y:S01]  /*b1c0*/  WARPGROUP.ARRIVE ;  /* 0x00000000000079c5 */ /* 0x000fe20000000000 */
[----:B------:R-:W4:Y:S04]  /*b1d0*/  LDL.64 R60, [R1+0x90] ;  /* 0x00009000013c7983 */ /* 0x000f280000100a00 */
[----:B------:R-:W4:Y:S01]  /*b1e0*/  LDL.64 R62, [R1+0x90] ;  /* 0x00009000013e7983 */ /* 0x000f220000100a00 */
[----:B------:R-:W0:Y:S03]  /*b1f0*/  S2R R7, SR_TID.X ;  /* 0x0000000000077919 */ /* 0x000e260000002100 */
[----:B------:R-:W4:Y:S04]  /*b200*/  LDL.64 R64, [R1+0x90] ;  /* 0x0000900001407983 */ /* 0x000f280000100a00 */
[----:B------:R-:W4:Y:S04]  /*b210*/  LDL.64 R66, [R1+0x90] ;  /* 0x0000900001427983 */ /* 0x000f280000100a00 */
[----:B------:R-:W4:Y:S01]  /*b220*/  LDL.64 R68, [R1+0x90] ;  /* 0x0000900001447983 */ /* 0x000f220000100a00 */
[----:B--2---:R-:W-:Y:S01]  /*b230*/  ISETP.NE.U32.AND P0, PT, R4, RZ, PT ;  /* 0x000000ff0400720c */ /* 0x004fe20003f05070 */
[----:B---3--:R-:W-:Y:S01]  /*b240*/  IMAD R12, R3, 0x1000, R12 ;  /* 0x00001000030c7824 */ /* 0x008fe200078e020c */
[----:B------:R-:W-:-:S02]  /*b250*/  R2UR UR7, R13 ;  /* 0x000000000d0772ca */ /* 0x000fc400000e0000 */
[----:B----4-:R-:W-:Y:S02]  /*b260*/  R2UR UR4, R14 ;  /* 0x000000000e0472ca */ /* 0x010fe400000e0000 */
[----:B------:R-:W-:Y:S02]  /*b270*/  R2UR UR6, R12 ;  /* 0x000000000c0672ca */ /* 0x000fe400000e0000 */
[----:B------:R-:W-:-:S05]  /*b280*/  R2UR UR5, R15 ;  /* 0x000000000f0572ca */ /* 0x000fca00000e0000 */
[----:B------:R-:W-:-:S08]  /*b290*/  VOTEU.ANY UP0, P0 ;  /* 0x00000000003f7886 */ /* 0x000fd00000000100 */
[----:B------:R-:W-:Y:S01]  /*b2a0*/  HGMMA.64x64x16.F32.BF16 R24, gdesc[UR4], R24, UP0, gsb0 ;  /* 0x00e00000041879f0 */ /* 0x000fe2000b801818 */
[----:B------:R-:W-:Y:S02]  /*b2b0*/  VIADD R20, R20, 0x2 ;  /* 0x0000000214147836 */ /* 0x000fe40000000000 */
[----:B------:R-:W-:Y:S02]  /*b2c0*/  VIADD R14, R12, 0x2 ;  /* 0x000000020c0e7836 */ /* 0x000fe40000000000 */
[----:B------:R-:W-:Y:S01]  /*b2d0*/  IMAD.MOV.U32 R15, RZ, RZ, R13 ;  /* 0x000000ffff0f7224 */ /* 0x000fe200078e000d */
[----:B------:R-:W-:Y:S02]  /*b2e0*/  R2UR UR4, R20 ;  /* 0x00000000140472ca */ /* 0x000fe400000e0000 */
[----:B------:R-:W-:Y:S02]  /*b2f0*/  R2UR UR6, R14 ;  /* 0x000000000e0672ca */ /* 0x000fe400000e0000 */
[----:B------:R-:W-:-:S02]  /*b300*/  R2UR UR7, R15 ;  /* 0x000000000f0772ca */ /* 0x000fc400000e0000 */
[----:B------:R-:W-:Y:S01]  /*b310*/  R2UR UR5, R21 ;  /* 0x00000000150572ca */ /* 0x000fe200000e0000 */
[----:B------:R-:W-:Y:S02]  /*b320*/  WARPGROUP.DEPBAR.LE gsb0, 0x0 ;  /* 0x00008000000079c5 */ /* 0x000fe40000010000 */
[----:B------:R-:W-:Y:S01]  /*b330*/  WARPGROUP.ARRIVE ;  /* 0x00000000000079c5 */ /* 0x000fe20000000000 */
[----:B------:R-:W-:Y:S01]  /*b340*/  VIADD R56, R56, 0x4 ;  /* 0x0000000438387836 */ /* 0x000fe20000000000 */
[----:B------:R-:W2:Y:S08]  /*b350*/  LDL.64 R20, [R1+0x90] ;  /* 0x0000900001147983 */ /* 0x000eb00000100a00 */
[----:B------:R-:W-:Y:S01]  /*b360*/  HGMMA.64x64x16.F32.BF16 R24, gdesc[UR4], R24, gsb0 ;  /* 0x00e00000041879f0 */ /* 0x000fe20008001818 */
[----:B------:R-:W-:-:S02]  /*b370*/  VIADD R14, R12, 0x4 ;  /* 0x000000040c0e7836 */ /* 0x000fc40000000000 */
[----:B------:R-:W-:Y:S01]  /*b380*/  IMAD.MOV.U32 R15, RZ, RZ, R13 ;  /* 0x000000ffff0f7224 */ /* 0x000fe200078e000d */
[----:B------:R-:W-:Y:S02]  /*b390*/  R2UR UR4, R56 ;  /* 0x00000000380472ca */ /* 0x000fe400000e0000 */
[----:B------:R-:W-:Y:S02]  /*b3a0*/  R2UR UR6, R14 ;  /* 0x000000000e0672ca */ /* 0x000fe400000e0000 */
[----:B------:R-:W-:Y:S02]  /*b3b0*/  R2UR UR7, R15 ;  /* 0x000000000f0772ca */ /* 0x000fe400000e0000 */
[----:B------:R-:W-:Y:S01]  /*b3c0*/  R2UR UR5, R57 ;  /* 0x00000000390572ca */ /* 0x000fe200000e0000 */
[----:B------:R-:W-:Y:S02]  /*b3d0*/  WARPGROUP.DEPBAR.LE gsb0, 0x0 ;  /* 0x00008000000079c5 */ /* 0x000fe40000010000 */
[----:B------:R-:W-:Y:S01]  /*b3e0*/  WARPGROUP.ARRIVE ;  /* 0x00000000000079c5 */ /* 0x000fe20000000000 */
[----:B------:R-:W-:Y:S01]  /*b3f0*/  VIADD R58, R58, 0x6 ;  /* 0x000000063a3a7836 */ /* 0x000fe20000000000 */
[----:B------:R-:W3:Y:S08]  /*b400*/  LDL.64 R56, [R1+0x90] ;  /* 0x0000900001387983 */ /* 0x000ef00000100a00 */
        /* <DEDUP_REMOVED lines=10> */
[----:B------:R-:W4:Y:S08]  /*b4b0*/  LDL.64 R58, [R1+0x90] ;  /* 0x00009000013a7983 */ /* 0x000f300000100a00 */
        /* <DEDUP_REMOVED lines=20> */
[----:B--2---:R-:W-:Y:S01]  /*b600*/  VIADD R20, R20, 0x204 ;  /* 0x0000020414147836 */ /* 0x004fe20000000000 */
        /* <DEDUP_REMOVED lines=10> */
[----:B---3--:R-:W-:Y:S01]  /*b6b0*/  VIADD R56, R56, 0x206 ;  /* 0x0000020638387836 */ /* 0x008fe20000000000 */
        /* <DEDUP_REMOVED lines=10> */
[----:B----4-:R-:W-:Y:S01]  /*b760*/  VIADD R58, R58, 0x400 ;  /* 0x000004003a3a7836 */ /* 0x010fe20000000000 */
        /* <DEDUP_REMOVED lines=84> */
[----:B------:R-:W-:Y:S02]  /*bcb0*/  R2UR UR5, R63 ;  /* 0x000000003f0572ca */ /* 0x000fe400000e0000 */
[----:B0-----:R-:W-:Y:S01]  /*bcc0*/  SHF.R.U32.HI R7, RZ, 0x7, R7 ;  /* 0x00000007ff077819 */ /* 0x001fe20000011607 */
[----:B------:R-:W-:-:S02]  /*bcd0*/  WARPGROUP.DEPBAR.LE gsb0, 0x0 ;  /* 0x00008000000079c5 */ /* 0x000fc40000010000 */
[----:B------:R-:W-:Y:S01]  /*bce0*/  WARPGROUP.ARRIVE ;  /* 0x00000000000079c5 */ /* 0x000fe20000000000 */
[----:B------:R-:W-:Y:S01]  /*bcf0*/  VIADD R4, R12, 0x800 ;  /* 0x000008000c047836 */ /* 0x000fe20000000000 */
[----:B------:R-:W-:Y:S01]  /*bd00*/  UMOV UR8, 0x1 ;  /* 0x0000000100087882 */ /* 0x000fe20000000000 */
[----:B------:R-:W-:Y:S01]  /*bd10*/  IMAD.MOV.U32 R15, RZ, RZ, R13 ;  /* 0x000000ffff0f7224 */ /* 0x000fe200078e000d */
[----:B------:R-:W3:Y:S04]  /*bd20*/  LDL.64 R62, [R1+0x90] ;  /* 0x00009000013e7983 */ /* 0x000ee80000100a00 */
[----:B------:R-:W-:Y:S01]  /*bd30*/  HGMMA.64x64x16.F32.BF16 R24, gdesc[UR4], R24, gsb0 ;  /* 0x00e00000041879f0 */ /* 0x000fe20008001818 */
[----:B------:R-:W0:Y:S01]  /*bd40*/  SHFL.IDX PT, R3, R7, RZ, 0x1f ;  /* 0x00001fff07037589 */ /* 0x000e2200000e0000 */
[----:B------:R-:W-:-:S02]  /*bd50*/  R2UR UR7, R15 ;  /* 0x000000000f0772ca */ /* 0x000fc400000e0000 */
[----:B----4-:R-:W-:Y:S01]  /*bd60*/  R2UR UR5, R21 ;  /* 0x00000000150572ca */ /* 0x010fe200000e0000 */
[----:B------:R-:W-:Y:S01]  /*bd70*/  UISETP.NE.U32.AND UP0, UPT, UR8, URZ, UPT ;  /* 0x0000003f0800728c */ /* 0x000fe2000bf05070 */
[----:B0-----:R-:W-:-:S04]  /*bd80*/  ISETP.GT.AND P0, PT, R3, 0x7f, PT ;  /* 0x0000007f0300780c */ /* 0x001fc80003f04270 */
[----:B------:R-:W-:-:S04]  /*bd90*/  SEL R3, RZ, 0x2, !P0 ;  /* 0x00000002ff037807 */ /* 0x000fc80004000000 */
[----:B------:R-:W-:Y:S01]  /*bda0*/  IADD3 R20, R20, 0x800, R3 ;  /* 0x0000080014147810 */ /* 0x000fe20007ffe003 */
[----:B------:R-:W-:-:S03]  /*bdb0*/  IMAD.IADD R14, R3, 0x1, R4 ;  /* 0x00000001030e7824 */ /* 0x000fc600078e0204 */
[----:B------:R-:W-:Y:S02]  /*bdc0*/  R2UR UR4, R20 ;  /* 0x00000000140472ca */ /* 0x000fe400000e0000 */
[----:B------:R-:W-:Y:S01]  /*bdd0*/  R2UR UR6, R14 ;  /* 0x000000000e0672ca */ /* 0x000fe200000e0000 */
[----:B------:R-:W-:Y:S02]  /*bde0*/  WARPGROUP.DEPBAR.LE gsb0, 0x0 ;  /* 0x00008000000079c5 */ /* 0x000fe40000010000 */
[----:B------:R-:W-:-:S10]  /*bdf0*/  WARPGROUP.ARRIVE ;  /* 0x00000000000079c5 */ /* 0x000fd40000000000 */
[----:B------:R-:W-:Y:S01]  /*be00*/  HGMMA.64x64x16.F32.BF16 R24, gdesc[UR4], R24, UP0, gsb0 ;  /* 0x00e00000041879f0 */ /* 0x000fe2000b801818 */
[----:B------:R-:W-:-:S05]  /*be10*/  IMAD.MOV.U32 R20, RZ, RZ, 0x4 ;  /* 0x00000004ff147424 */ /* 0x000fca00078e00ff */
[----:B------:R-:W-:Y:S01]  /*be20*/  SEL R7, R20, 0x2, P0 ;  /* 0x0000000214077807 */ /* 0x000fe20000000000 */
[----:B------:R-:W-:-:S03]  /*be30*/  IMAD.MOV.U32 R15, RZ, RZ, R13 ;  /* 0x000000ffff0f7224 */ /* 0x000fc600078e000d */
[----:B------:R-:W-:Y:S01]  /*be40*/  IADD3 R56, R7, 0x800, R56 ;  /* 0x0000080007387810 */ /* 0x000fe20007ffe038 */
[----:B------:R-:W-:Y:S01]  /*be50*/  IMAD.IADD R14, R4, 0x1, R7 ;  /* 0x00000001040e7824 */ /* 0x000fe200078e0207 */
[----:B------:R-:W-:Y:S02]  /*be60*/  R2UR UR7, R15 ;  /* 0x000000000f0772ca */ /* 0x000fe400000e0000 */
[----:B------:R-:W-:Y:S02]  /*be70*/  R2UR UR4, R56 ;  /* 0x00000000380472ca */ /* 0x000fe400000e0000 */
[----:B------:R-:W-:Y:S02]  /*be80*/  R2UR UR6, R14 ;  /* 0x000000000e0672ca */ /* 0x000fe400000e0000 */
[----:B------:R-:W-:Y:S01]  /*be90*/  R2UR UR5, R57 ;  /* 0x00000000390572ca */ /* 0x000fe200000e0000 */
[----:B------:R-:W-:Y:S02]  /*bea0*/  WARPGROUP.DEPBAR.LE gsb0, 0x0 ;  /* 0x00008000000079c5 */ /* 0x000fe40000010000 */
[----:B------:R-:W-:-:S10]  /*beb0*/  WARPGROUP.ARRIVE ;  /* 0x00000000000079c5 */ /* 0x000fd40000000000 */
[----:B------:R-:W-:Y:S01]  /*bec0*/  HGMMA.64x64x16.F32.BF16 R24, gdesc[UR4], R24, gsb0 ;  /* 0x00e00000041879f0 */ /* 0x000fe20008001818 */
[----:B------:R-:W-:Y:S01]  /*bed0*/  SEL R15, R20, 0x6, !P0 ;  /* 0x00000006140f7807 */ /* 0x000fe20004000000 */
[----:B------:R-:W-:-:S03]  /*bee0*/  IMAD.MOV.U32 R21, RZ, RZ, R13 ;  /* 0x000000ffff157224 */ /* 0x000fc600078e000d */
[----:B--2---:R-:W-:Y:S01]  /*bef0*/  IADD3 R58, R15, 0x800, R58 ;  /* 0x000008000f3a7810 */ /* 0x004fe20007ffe03a */
[----:B------:R-:W-:Y:S01]  /*bf00*/  IMAD.IADD R20, R4, 0x1, R15 ;  /* 0x0000000104147824 */ /* 0x000fe200078e020f */
[----:B------:R-:W-:Y:S02]  /*bf10*/  R2UR UR7, R21 ;  /* 0x00000000150772ca */ /* 0x000fe400000e0000 */
[----:B------:R-:W-:Y:S02]  /*bf20*/  R2UR UR4, R58 ;  /* 0x000000003a0472ca */ /* 0x000fe400000e0000 */
[----:B------:R-:W-:Y:S02]  /*bf30*/  R2UR UR6, R20 ;  /* 0x00000000140672ca */ /* 0x000fe400000e0000 */
[----:B------:R-:W-:Y:S01]  /*bf40*/  R2UR UR5, R59 ;  /* 0x000000003b0572ca */ /* 0x000fe200000e0000 */
[----:B------:R-:W-:Y:S01]  /*bf50*/  IMAD.MOV.U32 R4, RZ, RZ, 0x28 ;  /* 0x00000028ff047424 */ /* 0x000fe200078e00ff */
[----:B------:R-:W2:Y:S01]  /*bf60*/  LDL.64 R58, [R1+0x90] ;  /* 0x00009000013a7983 */ /* 0x000ea20000100a00 */
[----:B------:R-:W-:-:S03]  /*bf70*/  IMAD.MOV.U32 R21, RZ, RZ, 0xa00 ;  /* 0x00000a00ff157424 */ /* 0x000fc600078e00ff */
[----:B------:R-:W-:Y:S01]  /*bf80*/  SEL R4, R4, 0x26, P0 ;  /* 0x0000002604047807 */ /* 0x000fe20000000000 */
[----:B------:R-:W-:Y:S02]  /*bf90*/  WARPGROUP.DEPBAR.LE gsb0, 0x0 ;  /* 0x00008000000079c5 */ /* 0x000fe40000010000 */
[----:B------:R-:W-:-:S06]  /*bfa0*/  WARPGROUP.ARRIVE ;  /* 0x00000000000079c5 */ /* 0x000fcc0000000000 */
[----:B------:R-:W-:Y:S01]  /*bfb0*/  HGMMA.64x64x16.F32.BF16 R24, gdesc[UR4], R24, gsb0 ;  /* 0x00e00000041879f0 */ /* 0x000fe20008001818 */
[----:B------:R-:W-:-:S05]  /*bfc0*/  SEL R21, R21, 0x980, P0 ;  /* 0x0000098015157807 */ /* 0x000fca0000000000 */
[----:B------:R-:W-:-:S05]  /*bfd0*/  IMAD.IADD R4, R4, 0x1, R21 ;  /* 0x0000000104047824 */ /* 0x000fca00078e0215 */
[----:B------:R-:W-:-:S05]  /*bfe0*/  LOP3.LUT R21, R4, 0xa06, RZ, 0xc0, !PT ;  /* 0x00000a0604157812 */ /* 0x000fca00078ec0ff */
[----:B---3--:R-:W-:Y:S02]  /*bff0*/  IMAD.IADD R60, R21, 0x1, R60 ;  /* 0x00000001153c7824 */ /* 0x008fe400078e023c */
[----:B------:R-:W-:Y:S02]  /*c000*/  IMAD.IADD R20, R12, 0x1, R21 ;  /* 0x000000010c147824 */ /* 0x000fe400078e0215 */
[----:B------:R-:W-:Y:S01]  /*c010*/  IMAD.MOV.U32 R21, RZ, RZ, R13 ;  /* 0x000000ffff157224 */ /* 0x000fe200078e000d */
[----:B------:R-:W-:Y:S02]  /*c020*/  R2UR UR4, R60 ;  /* 0x000000003c0472ca */ /* 0x000fe400000e0000 */
[----:B------:R-:W-:Y:S02]  /*c030*/  R2UR UR6, R20 ;  /* 0x00000000140672ca */ /* 0x000fe400000e0000 */
[----:B------:R-:W-:Y:S02]  /*c040*/  R2UR UR7, R21 ;  /* 0x00000000150772ca */ /* 0x000fe400000e0000 */
[----:B------:R-:W-:Y:S01]  /*c050*/  R2UR UR5, R61 ;  /* 0x000000003d0572ca */ /* 0x000fe200000e0000 */
[----:B------:R-:W-:-:S02]  /*c060*/  WARPGROUP.DEPBAR.LE gsb0, 0x0 ;  /* 0x00008000000079c5 */ /* 0x000fc40000010000 */
[----:B------:R-:W-:Y:S01]  /*c070*/  WARPGROUP.ARRIVE ;  /* 0x00000000000079c5 */ /* 0x000fe20000000000 */
[----:B------:R-:W-:Y:S01]  /*c080*/  VIADD R4, R12, 0xa00 ;  /* 0x00000a000c047836 */ /* 0x000fe20000000000 */
[C---:B------:R-:W-:Y:S01]  /*c090*/  IADD3 R20, R3.reuse, 0xa00, R64 ;  /* 0x00000a0003147810 */ /* 0x040fe20007ffe040 */
[----:B------:R-:W-:Y:S01]  /*c0a0*/  IMAD.MOV.U32 R21, RZ, RZ, R65 ;  /* 0x000000ffff157224 */ /* 0x000fe200078e0041 */
[----:B------:R-:W3:Y:S06]  /*c0b0*/  LDL.64 R60, [R1+0x90] ;  /* 0x00009000013c7983 */ /* 0x000eec0000100a00 */
[----:B------:R-:W-:Y:S01]  /*c0c0*/  HGMMA.64x64x16.F32.BF16 R24, gdesc[UR4], R24, gsb0 ;  /* 0x00e00000041879f0 */ /* 0x000fe20008001818 */
[----:B------:R-:W-:-:S02]  /*c0d0*/  IMAD.IADD R56, R3, 0x1, R4 ;  /* 0x0000000103387824 */ /* 0x000fc400078e0204 */
[----:B------:R-:W-:Y:S01]  /*c0e0*/  IMAD.MOV.U32 R57, RZ, RZ, R13 ;  /* 0x000000ffff397224 */ /* 0x000fe200078e000d */
[----:B------:R-:W-:Y:S01]  /*c0f0*/  R2UR UR4, R20 ;  /* 0x00000000140472ca */ /* 0x000fe200000e0000 */
[----:B------:R-:W4:Y:S01]  /*c100*/  LDL.64 R64, [R1+0x90] ;  /* 0x0000900001407983 */ /* 0x000f220000100a00 */
[----:B------:R-:W-:Y:S02]  /*c110*/  R2UR UR6, R56 ;  /* 0x00000000380672ca */ /* 0x000fe400000e0000 */
[----:B------:R-:W-:Y:S02]  /*c120*/  R2UR UR7, R57 ;  /* 0x00000000390772ca */ /* 0x000fe400000e0000 */
[----:B------:R-:W-:Y:S01]  /*c130*/  R2UR UR5, R21 ;  /* 0x00000000150572ca */ /* 0x000fe200000e0000 */
[----:B------:R-:W-:Y:S02]  /*c140*/  WARPGROUP.DEPBAR.LE gsb0, 0x0 ;  /* 0x00008000000079c5 */ /* 0x000fe40000010000 */
[----:B------:R-:W-:-:S10]  /*c150*/  WARPGROUP.ARRIVE ;  /* 0x00000000000079c5 */ /* 0x000fd40000000000 */
[----:B------:R-:W-:Y:S01]  /*c160*/  HGMMA.64x64x16.F32.BF16 R24, gdesc[UR4], R24, gsb0 ;  /* 0x00e00000041879f0 */ /* 0x000fe20008001818 */
[C---:B------:R-:W-:Y:S01]  /*c170*/  IMAD.IADD R56, R7.reuse, 0x1, R4 ;  /* 0x0000000107387824 */ /* 0x040fe200078e0204 */
[----:B------:R-:W-:Y:S01]  /*c180*/  IADD3 R20, R7, 0xa00, R66 ;  /* 0x00000a0007147810 */ /* 0x000fe20007ffe042 */
[----:B------:R-:W-:Y:S02]  /*c190*/  IMAD.MOV.U32 R21, RZ, RZ, R67 ;  /* 0x000000ffff157224 */ /* 0x000fe400078e0043 */
[----:B------:R-:W-:Y:S01]  /*c1a0*/  IMAD.MOV.U32 R57, RZ, RZ, R13 ;  /* 0x000000ffff397224 */ /* 0x000fe200078e000d */
[----:B------:R-:W-:Y:S02]  /*c1b0*/  R2UR UR6, R56 ;  /* 0x00000000380672ca */ /* 0x000fe400000e0000 */
[----:B------:R-:W-:Y:S02]  /*c1c0*/  R2UR UR4, R20 ;  /* 0x00000000140472ca */ /* 0x000fe400000e0000 */
[----:B------:R-:W-:-:S02]  /*c1d0*/  R2UR UR7, R57 ;  /* 0x00000000390772ca */ /* 0x000fc400000e0000 */
[----:B------:R-:W-:Y:S01]  /*c1e0*/  R2UR UR5, R21 ;  /* 0x00000000150572ca */ /* 0x000fe200000e0000 */
[----:B------:R-:W-:Y:S02]  /*c1f0*/  WARPGROUP.DEPBAR.LE gsb0, 0x0 ;  /* 0x00008000000079c5 */ /* 0x000fe40000010000 */
[----:B------:R-:W-:Y:S01]  /*c200*/  WARPGROUP.ARRIVE ;  /* 0x00000000000079c5 */ /* 0x000fe20000000000 */
[C---:B------:R-:W-:Y:S01]  /*c210*/  IMAD.IADD R20, R15.reuse, 0x1, R4 ;  /* 0x000000010f147824 */ /* 0x040fe200078e0204 */
[----:B------:R-:W-:Y:S01]  /*c220*/  IADD3 R62, R15, 0xa00, R62 ;  /* 0x00000a000f3e7810 */ /* 0x000fe20007ffe03e */
[----:B------:R-:W4:Y:S07]  /*c230*/  LDL.64 R56, [R1+0x90] ;  /* 0x0000900001387983 */ /* 0x000f2e0000100a00 */
[----:B------:R-:W-:Y:S01]  /*c240*/  HGMMA.64x64x16.F32.BF16 R24, gdesc[UR4], R24, gsb0 ;  /* 0x00e00000041879f0 */ /* 0x000fe20008001818 */
[----:B------:R-:W-:Y:S01]  /*c250*/  IMAD.MOV.U32 R21, RZ, RZ, R13 ;  /* 0x000000ffff157224 */ /* 0x000fe200078e000d */
[----:B------:R-:W-:-:S02]  /*c260*/  R2UR UR6, R20 ;  /* 0x00000000140672ca */ /* 0x000fc400000e0000 */
[----:B------:R-:W-:Y:S02]  /*c270*/  R2UR UR4, R62 ;  /* 0x000000003e0472ca */ /* 0x000fe400000e0000 */
[----:B------:R-:W-:Y:S02]  /*c280*/  R2UR UR7, R21 ;  /* 0x00000000150772ca */ /* 0x000fe400000e0000 */
[----:B------:R-:W-:Y:S01]  /*c290*/  R2UR UR5, R63 ;  /* 0x000000003f0572ca */ /* 0x000fe200000e0000 */
[----:B------:R-:W-:Y:S02]  /*c2a0*/  IMAD.MOV.U32 R4, RZ, RZ, 0x30 ;  /* 0x00000030ff047424 */ /* 0x000fe400078e00ff */
[----:B------:R-:W-:-:S03]  /*c2b0*/  IMAD.MOV.U32 R21, RZ, RZ, 0xc00 ;  /* 0x00000c00ff157424 */ /* 0x000fc600078e00ff */
[----:B------:R-:W-:Y:S02]  /*c2c0*/  SEL R4, R4, 0x2e, P0 ;  /* 0x0000002e04047807 */ /* 0x000fe40000000000 */
[----:B------:R-:W-:Y:S01]  /*c2d0*/  SEL R21, R21, 0xb80, P0 ;  /* 0x00000b8015157807 */ /* 0x000fe20000000000 */
[----:B------:R-:W-:Y:S02]  /*c2e0*/  WARPGROUP.DEPBAR.LE gsb0, 0x0 ;  /* 0x00008000000079c5 */ /* 0x000fe40000010000 */
[----:B------:R-:W-:-:S06]  /*c2f0*/  WARPGROUP.ARRIVE ;  /* 0x00000000000079c5 */ /* 0x000fcc0000000000 */
[----:B------:R-:W-:Y:S01]  /*c300*/  HGMMA.64x64x16.F32.BF16 R24, gdesc[UR4], R24, gsb0 ;  /* 0x00e00000041879f0 */ /* 0x000fe20008001818 */
[----:B------:R-:W-:-:S05]  /*c310*/  IMAD.IADD R4, R4, 0x1, R21 ;  /* 0x0000000104047824 */ /* 0x000fca00078e0215 */
[----:B------:R-:W-:Y:S01]  /*c320*/  LOP3.LUT R63, R4, 0xe06, RZ, 0xc0, !PT ;  /* 0x00000e06043f7812 */ /* 0x000fe200078ec0ff */
[----:B------:R-:W-:-:S04]  /*c330*/  IMAD.MOV.U32 R21, RZ, RZ, R69 ;  /* 0x000000ffff157224 */ /* 0x000fc800078e0045 */
[----:B------:R-:W-:Y:S02]  /*c340*/  IMAD.IADD R20, R63, 0x1, R68 ;  /* 0x000000013f147824 */ /* 0x000fe400078e0244 */
        /* <DEDUP_REMOVED lines=9> */
[C---:B--2---:R-:W-:Y:S01]  /*c3e0*/  IADD3 R58, R3.reuse, 0xc00, R58 ;  /* 0x00000c00033a7810 */ /* 0x044fe20007ffe03a */
[----:B------:R-:W2:Y:S07]  /*c3f0*/  LDL.64 R62, [R1+0x90] ;  /* 0x00009000013e7983 */ /* 0x000eae0000100a00 */
[----:B------:R-:W-:Y:S01]  /*c400*/  HGMMA.64x64x16.F32.BF16 R24, gdesc[UR4], R24, gsb0 ;  /* 0x00e00000041879f0 */ /* 0x000fe20008001818 */
[----:B------:R-:W-:-:S02]  /*c410*/  IMAD.IADD R20, R3, 0x1, R4 ;  /* 0x0000000103147824 */ /* 0x000fc400078e0204 */
[--C-:B------:R-:W-:Y:S01]  /*c420*/  IMAD.MOV.U32 R21, RZ, RZ, R13.reuse ;  /* 0x000000ffff157224 */ /* 0x100fe200078e000d */
[----:B------:R-:W-:Y:S02]  /*c430*/  R2UR UR4, R58 ;  /* 0x000000003a0472ca */ /* 0x000fe400000e0000 */
[----:B------:R-:W-:Y:S02]  /*c440*/  R2UR UR6, R20 ;  /* 0x00000000140672ca */ /* 0x000fe400000e0000 */
[----:B------:R-:W-:Y:S02]  /*c450*/  R2UR UR7, R21 ;  /* 0x00000000150772ca */ /* 0x000fe400000e0000 */
[----:B------:R-:W-:Y:S01]  /*c460*/  R2UR UR5, R59 ;  /* 0x000000003b0572ca */ /* 0x000fe200000e0000 */
[----:B------:R-:W-:Y:S02]  /*c470*/  WARPGROUP.DEPBAR.LE gsb0, 0x0 ;  /* 0x00008000000079c5 */ /* 0x000fe40000010000 */
[----:B------:R-:W-:Y:S01]  /*c480*/  WARPGROUP.ARRIVE ;  /* 0x00000000000079c5 */ /* 0x000fe20000000000 */
[C---:B------:R-:W-:Y:S01]  /*c490*/  IMAD.IADD R20, R7.reuse, 0x1, R4 ;  /* 0x0000000107147824 */ /* 0x040fe200078e0204 */
[----:B---3--:R-:W-:Y:S01]  /*c4a0*/  IADD3 R60, R7, 0xc00, R60 ;  /* 0x00000c00073c7810 */ /* 0x008fe20007ffe03c */
[----:B------:R-:W-:Y:S01]  /*c4b0*/  IMAD.MOV.U32 R21, RZ, RZ, R13 ;  /* 0x000000ffff157224 */ /* 0x000fe200078e000d */
[----:B------:R-:W3:Y:S06]  /*c4c0*/  LDL.64 R58, [R1+0x90] ;  /* 0x00009000013a7983 */ /* 0x000eec0000100a00 */
[----:B------:R-:W-:Y:S01]  /*c4d0*/  HGMMA.64x64x16.F32.BF16 R24, gdesc[UR4], R24, gsb0 ;  /* 0x00e00000041879f0 */ /* 0x000fe20008001818 */
[----:B------:R-:W-:-:S02]  /*c4e0*/  R2UR UR6, R20 ;  /* 0x00000000140672ca */ /* 0x000fc400000e0000 */
[----:B------:R-:W-:Y:S02]  /*c4f0*/  R2UR UR7, R21 ;  /* 0x00000000150772ca */ /* 0x000fe400000e0000 */
[----:B------:R-:W-:Y:S02]  /*c500*/  R2UR UR4, R60 ;  /* 0x000000003c0472ca */ /* 0x000fe400000e0000 */
[----:B------:R-:W-:Y:S01]  /*c510*/  R2UR UR5, R61 ;  /* 0x000000003d0572ca */ /* 0x000fe200000e0000 */
[----:B------:R-:W-:Y:S02]  /*c520*/  WARPGROUP.DEPBAR.LE gsb0, 0x0 ;  /* 0x00008000000079c5 */ /* 0x000fe40000010000 */
[----:B------:R-:W-:Y:S01]  /*c530*/  WARPGROUP.ARRIVE ;  /* 0x00000000000079c5 */ /* 0x000fe20000000000 */
[C---:B------:R-:W-:Y:S01]  /*c540*/  IMAD.IADD R20, R15.reuse, 0x1, R4 ;  /* 0x000000010f147824 */ /* 0x040fe200078e0204 */
[----:B----4-:R-:W-:Y:S01]  /*c550*/  IADD3 R56, R15, 0xc00, R56 ;  /* 0x00000c000f387810 */ /* 0x010fe20007ffe038 */
[----:B------:R-:W-:Y:S01]  /*c560*/  IMAD.MOV.U32 R21, RZ, RZ, R13 ;  /* 0x000000ffff157224 */ /* 0x000fe200078e000d */
[----:B------:R-:W4:Y:S06]  /*c570*/  LDL.64 R60, [R1+0x90] ;  /* 0x00009000013c7983 */ /* 0x000f2c0000100a00 */
[----:B------:R-:W-:Y:S01]  /*c580*/  HGMMA.64x64x16.F32.BF16 R24, gdesc[UR4], R24, gsb0 ;  /* 0x00e00000041879f0 */ /* 0x000fe20008001818 */
        /* <DEDUP_REMOVED lines=15> */
[----:B------:R-:W-:Y:S01]  /*c680*/  IMAD.IADD R56, R12, 0x1, R57 ;  /* 0x000000010c387824 */ /* 0x000fe200078e0239 */
[----:B------:R-:W-:Y:S01]  /*c690*/  R2UR UR5, R21 ;  /* 0x00000000150572ca */ /* 0x000fe200000e0000 */
[----:B------:R-:W-:Y:S01]  /*c6a0*/  IMAD.MOV.U32 R57, RZ, RZ, R13 ;  /* 0x000000ffff397224 */ /* 0x000fe200078e000d */
[----:B------:R-:W-:Y:S01]  /*c6b0*/  R2UR UR4, R20 ;  /* 0x00000000140472ca */ /* 0x000fe200000e0000 */
[----:B------:R-:W4:Y:S01]  /*c6c0*/  LDL.64 R64, [R1+0x90] ;  /* 0x0000900001407983 */ /* 0x000f220000100a00 */
[----:B------:R-:W-:Y:S02]  /*c6d0*/  R2UR UR6, R56 ;  /* 0x00000000380672ca */ /* 0x000fe400000e0000 */
[----:B------:R-:W-:Y:S01]  /*c6e0*/  R2UR UR7, R57 ;  /* 0x00000000390772ca */ /* 0x000fe200000e0000 */
[----:B------:R-:W-:-:S02]  /*c6f0*/  WARPGROUP.DEPBAR.LE gsb0, 0x0 ;  /* 0x00008000000079c5 */ /* 0x000fc40000010000 */
[----:B------:R-:W-:Y:S01]  /*c700*/  WARPGROUP.ARRIVE ;  /* 0x00000000000079c5 */ /* 0x000fe20000000000 */
[----:B------:R-:W-:Y:S01]  /*c710*/  VIADD R4, R12, 0xe00 ;  /* 0x00000e000c047836 */ /* 0x000fe20000000000 */
[C---:B--2---:R-:W-:Y:S01]  /*c720*/  IADD3 R62, R3.reuse, 0xe00, R62 ;  /* 0x00000e00033e7810 */ /* 0x044fe20007ffe03e */
[----:B------:R-:W-:Y:S01]  /*c730*/  IMAD.MOV.U32 R21, RZ, RZ, R13 ;  /* 0x000000ffff157224 */ /* 0x000fe200078e000d */
[----:B------:R-:W2:Y:S06]  /*c740*/  LDL R57, [R1] ;  /* 0x0000000001397983 */ /* 0x000eac0000100800 */
[----:B------:R-:W-:Y:S01]  /*c750*/  HGMMA.64x64x16.F32.BF16 R24, gdesc[UR4], R24, gsb0 ;  /* 0x00e00000041879f0 */ /* 0x000fe20008001818 */
[----:B------:R-:W-:Y:S01]  /*c760*/  IMAD.IADD R20, R3, 0x1, R4 ;  /* 0x0000000103147824 */ /* 0x000fe200078e0204 */
[----:B------:R-:W-:Y:S01]  /*c770*/  R2UR UR7, R21 ;  /* 0x00000000150772ca */ /* 0x000fe200000e0000 */
[----:B------:R0:W5:Y:S01]  /*c780*/  LDL R3, [R1+0x1c8] ;  /* 0x0001c80001037983 */ /* 0x0001620000100800 */
[----:B------:R-:W-:-:S02]  /*c790*/  R2UR UR4, R62 ;  /* 0x000000003e0472ca */ /* 0x000fc400000e0000 */
[----:B------:R-:W-:Y:S01]  /*c7a0*/  R2UR UR6, R20 ;  /* 0x00000000140672ca */ /* 0x000fe200000e0000 */
[----:B------:R0:W5:Y:S01]  /*c7b0*/  LDL R56, [R1+0xc] ;  /* 0x00000c0001387983 */ /* 0x0001620000100800 */
[----:B------:R-:W-:Y:S01]  /*c7c0*/  R2UR UR5, R63 ;  /* 0x000000003f0572ca */ /* 0x000fe200000e0000 */
[----:B------:R-:W-:Y:S02]  /*c7d0*/  WARPGROUP.DEPBAR.LE gsb0, 0x0 ;  /* 0x00008000000079c5 */ /* 0x000fe40000010000 */
[----:B------:R-:W-:-:S10]  /*c7e0*/  WARPGROUP.ARRIVE ;  /* 0x00000000000079c5 */ /* 0x000fd40000000000 */
[----:B------:R-:W-:Y:S01]  /*c7f0*/  HGMMA.64x64x16.F32.BF16 R24, gdesc[UR4], R24, gsb0 ;  /* 0x00e00000041879f0 */ /* 0x000fe20008001818 */
[C---:B------:R-:W-:Y:S01]  /*c800*/  IMAD.IADD R20, R7.reuse, 0x1, R4 ;  /* 0x0000000107147824 */ /* 0x040fe200078e0204 */
[----:B---3--:R-:W-:Y:S01]  /*c810*/  IADD3 R58, R7, 0xe00, R58 ;  /* 0x00000e00073a7810 */ /* 0x008fe20007ffe03a */
[----:B------:R-:W-:Y:S01]  /*c820*/  IMAD.MOV.U32 R21, RZ, RZ, R13 ;  /* 0x000000ffff157224 */ /* 0x000fe200078e000d */
[----:B------:R-:W-:Y:S02]  /*c830*/  R2UR UR5, R59 ;  /* 0x000000003b0572ca */ /* 0x000fe400000e0000 */
[----:B------:R-:W-:Y:S02]  /*c840*/  R2UR UR6, R20 ;  /* 0x00000000140672ca */ /* 0x000fe400000e0000 */
[----:B------:R-:W-:Y:S02]  /*c850*/  R2UR UR7, R21 ;  /* 0x00000000150772ca */ /* 0x000fe400000e0000 */
[----:B------:R-:W-:Y:S01]  /*c860*/  R2UR UR4, R58 ;  /* 0x000000003a0472ca */ /* 0x000fe200000e0000 */
[----:B------:R-:W-:-:S02]  /*c870*/  WARPGROUP.DEPBAR.LE gsb0, 0x0 ;  /* 0x00008000000079c5 */ /* 0x000fc40000010000 */
[----:B------:R-:W-:-:S10]  /*c880*/  WARPGROUP.ARRIVE ;  /* 0x00000000000079c5 */ /* 0x000fd40000000000 */
[----:B------:R-:W-:Y:S01]  /*c890*/  HGMMA.64x64x16.F32.BF16 R24, gdesc[UR4], R24, gsb0 ;  /* 0x00e00000041879f0 */ /* 0x000fe20008001818 */
[C---:B----4-:R-:W-:Y:S01]  /*c8a0*/  IADD3 R60, R15.reuse, 0xe00, R60 ;  /* 0x00000e000f3c7810 */ /* 0x050fe20007ffe03c */
[----:B------:R-:W-:Y:S02]  /*c8b0*/  IMAD.IADD R14, R15, 0x1, R4 ;  /* 0x000000010f0e7824 */ /* 0x000fe400078e0204 */
[----:B------:R-:W-:Y:S01]  /*c8c0*/  IMAD.MOV.U32 R15, RZ, RZ, R13 ;  /* 0x000000ffff0f7224 */ /* 0x000fe200078e000d */
[----:B------:R-:W-:Y:S02]  /*c8d0*/  R2UR UR4, R60 ;  /* 0x000000003c0472ca */ /* 0x000fe400000e0000 */
[----:B------:R-:W-:Y:S02]  /*c8e0*/  R2UR UR6, R14 ;  /* 0x000000000e0672ca */ /* 0x000fe400000e0000 */
[----:B------:R-:W-:Y:S02]  /*c8f0*/  R2UR UR7, R15 ;  /* 0x000000000f0772ca */ /* 0x000fe400000e0000 */
[----:B------:R-:W-:Y:S01]  /*c900*/  R2UR UR5, R61 ;  /* 0x000000003d0572ca */ /* 0x000fe200000e0000 */
[----:B------:R-:W-:-:S02]  /*c910*/  IMAD.MOV.U32 R4, RZ, RZ, 0x40 ;  /* 0x00000040ff047424 */ /* 0x000fc400078e00ff */
        /* <DEDUP_REMOVED lines=8> */
[----:B------:R-:W-:Y:S02]  /*c9a0*/  IMAD.MOV.U32 R15, RZ, RZ, R13 ;  /* 0x000000ffff0f7224 */ /* 0x000fe400078e000d */
[----:B------:R-:W-:Y:S02]  /*c9b0*/  IMAD.MOV.U32 R13, RZ, RZ, R65 ;  /* 0x000000ffff0d7224 */ /* 0x000fe400078e0041 */
[----:B------:R-:W-:Y:S02]  /*c9c0*/  IMAD.IADD R14, R12, 0x1, R7 ;  /* 0x000000010c0e7824 */ /* 0x000fe400078e0207 */
[----:B------:R-:W-:Y:S01]  /*c9d0*/  IMAD.IADD R12, R7, 0x1, R64 ;  /* 0x00000001070c7824 */ /* 0x000fe200078e0240 */
[----:B------:R-:W-:Y:S02]  /*c9e0*/  R2UR UR7, R15 ;  /* 0x000000000f0772ca */ /* 0x000fe400000e0000 */
[----:B------:R-:W-:-:S02]  /*c9f0*/  R2UR UR6, R14 ;  /* 0x000000000e0672ca */ /* 0x000fc400000e0000 */
[----:B------:R-:W-:Y:S02]  /*ca00*/  R2UR UR4, R12 ;  /* 0x000000000c0472ca */ /* 0x000fe400000e0000 */
[----:B------:R-:W-:Y:S01]  /*ca10*/  R2UR UR5, R13 ;  /* 0x000000000d0572ca */ /* 0x000fe200000e0000 */
[----:B------:R0:W-:Y:S04]  /*ca20*/  STL [R1+0x68], R0 ;  /* 0x0000680001007387 */ /* 0x0001e80000100800 */
[----:B------:R0:W-:Y:S04]  /*ca30*/  STL [R1+0x68], R0 ;  /* 0x0000680001007387 */ /* 0x0001e80000100800 */
[----:B------:R0:W-:Y:S04]  /*ca40*/  STL [R1+0x68], R0 ;  /* 0x0000680001007387 */ /* 0x0001e80000100800 */
[----:B------:R0:W-:Y:S04]  /*ca50*/  STL [R1+0x68], R0 ;  /* 0x0000680001007387 */ /* 0x0001e80000100800 */
[----:B------:R0:W-:Y:S01]  /*ca60*/  STL [R1+0x68], R0 ;  /* 0x0000680001007387 */ /* 0x0001e20000100800 */
[----:B------:R-:W-:-:S02]  /*ca70*/  WARPGROUP.DEPBAR.LE gsb0, 0x0 ;  /* 0x00008000000079c5 */ /* 0x000fc40000010000 */
[----:B------:R-:W-:-:S06]  /*ca80*/  WARPGROUP.ARRIVE ;  /* 0x00000000000079c5 */ /* 0x000fcc0000000000 */
[----:B------:R-:W-:Y:S01]  /*ca90*/  HGMMA.64x64x16.F32.BF16 R24, gdesc[UR4], R24, gsb0 ;  /* 0x00e00000041879f0 */ /* 0x000fe20008001818 */
        /* <DEDUP_REMOVED lines=24> */
[----:B--2---:R-:W-:-:S03]  /*cc20*/  LOP3.LUT R4, R57, 0x1, RZ, 0xfc, !PT ;  /* 0x0000000139047812 */ /* 0x004fc600078efcff */
[----:B------:R0:W-:Y:S04]  /*cc30*/  STL [R1+0x68], R0 ;  /* 0x0000680001007387 */ /* 0x0001e80000100800 */
[----:B------:R0:W-:Y:S04]  /*cc40*/  STL [R1+0x68], R0 ;  /* 0x0000680001007387 */ /* 0x0001e80000100800 */
[----:B------:R0:W-:Y:S01]  /*cc50*/  STL [R1+0x68], R0 ;  /* 0x0000680001007387 */ /* 0x0001e20000100800 */
[----:B------:R-:W-:Y:S01]  /*cc60*/  ISETP.NE.AND P0, PT, R4, 0x3, PT ;  /* 0x000000030400780c */ /* 0x000fe20003f05270 */
[----:B------:R-:W-:-:S02]  /*cc70*/  WARPGROUP.DEPBAR.LE gsb0, 0x0 ;  /* 0x00008000000079c5 */ /* 0x000fc40000010000 */
[----:B------:R-:W-:Y:S10]  /*cc80*/  BSSY B0, `(.L_x_1945) ;  /* 0x0000003000007945 */ /* 0x000ff40003800000 */
[----:B0-----:R-:W-:Y:S05]  /*cc90*/  @!P0 BRA `(.L_x_1946) ;  /* 0x0000000000048947 */ /* 0x001fea0003800000 */
[----:B------:R-:W-:Y:S01]  /*cca0*/  BPT.TRAP 0x1 ;  /* 0x000000040000795c */ /* 0x000fe20000300000 */
.L_x_1946:
[----:B------:R-:W-:Y:S05]  /*ccb0*/  BSYNC B0 ;  /* 0x0000000000007941 */ /* 0x000fea0003800000 */
.L_x_1945:
[----:B------:R-:W2:Y:S02]  /*ccc0*/  LDL.64 R12, [R1+0x20] ;  /* 0x00002000010c7983 */ /* 0x000ea40000100a00 */
[----:B--2---:R-:W-:-:S05]  /*ccd0*/  MOV R0, R12 ;  /* 0x0000000c00007202 */ /* 0x004fca0000000f00 */
[----:B-----5:R-:W-:-:S05]  /*cce0*/  IMAD R3, R3, 0x8, R0 ;  /* 0x0000000803037824 */ /* 0x020fca00078e0200 */
[----:B------:R-:W-:-:S04]  /*ccf0*/  PRMT R3, R56, 0x654, R3 ;  /* 0x0000065438037816 */ /* 0x000fc80000000003 */
[----:B------:R0:W-:Y:S01]  /*cd00*/  SYNCS.ARRIVE.TRANS64.RED.A1T0 RZ, [R3+URZ], RZ ;  /* 0x000000ff03ff79a7 */ /* 0x0001e2000810043f */
[----:B------:R-:W2:Y:S04]  /*cd10*/  LDL.64 R60, [R1+0x100] ;  /* 0x00010000013c7983 */ /* 0x000ea80000100a00 */
[----:B------:R-:W3:Y:S04]  /*cd20*/  LDL.64 R20, [R1+0xf0] ;  /* 0x0000f00001147983 */ /* 0x000ee80000100a00 */
[----:B0-----:R-:W4:Y:S04]  /*cd30*/  LDL R3, [R1+0xcc] ;  /* 0x0000cc0001037983 */ /* 0x001f280000100800 */
[----:B------:R-:W4:Y:S04]  /*cd40*/  LDL R4, [R1+0x50] ;  /* 0x0000500001047983 */ /* 0x000f280000100800 */
[----:B------:R-:W4:Y:S04]  /*cd50*/  LDL R7, [R1+0xf8] ;  /* 0x0000f80001077983 */ /* 0x000f280000100800 */
[----:B------:R-:W4:Y:S04]  /*cd60*/  LDL.128 R12, [R1+0xd0] ;  /* 0x0000d000010c7983 */ /* 0x000f280000100c00 */
[----:B------:R-:W4:Y:S04]  /*cd70*/  LDL.128 R56, [R1+0xe0] ;  /* 0x0000e00001387983 */ /* 0x000f280000100c00 */
[----:B--2---:R-:W2:Y:S01]  /*cd80*/  LD.E R60, desc[UR36][R60.64] ;  /* 0x000000243c3c7980 */ /* 0x004ea2000c101900 */
[----:B---3--:R-:W-:Y:S01]  /*cd90*/  ISETP.NE.AND P0, PT, R20, 0x1, PT ;  /* 0x000000011400780c */ /* 0x008fe20003f05270 */
[----:B------:R-:W-:-:S02]  /*cda0*/  UMOV UR4, 0xffffffc0 ;  /* 0xffffffc000047882 */ /* 0x000fc40000000000 */
[----:B------:R-:W-:Y:S01]  /*cdb0*/  UIMAD UR4, UR46, UR4, 0x41 ;  /* 0x000000412e0474a4 */ /* 0x000fe2000f8e0204 */
[----:B------:R-:W-:Y:S01]  /*cdc0*/  BSSY B0, `(.L_x_1947) ;  /* 0x000007c000007945 */ /* 0x000fe20003800000 */
[----:B----4-:R-:W-:Y:S01]  /*cdd0*/  ISETP.GE.AND P1, PT, R57, 0x1, PT ;  /* 0x000000013900780c */ /* 0x010fe20003f26270 */
[-C--:B--2---:R-:W-:Y:S01]  /*cde0*/  FMUL.FTZ R0, R26, R60.reuse ;  /* 0x0000003c1a007220 */ /* 0x084fe20000410000 */
[-C--:B------:R-:W-:Y:S01]  /*cdf0*/  FMUL.FTZ R29, R29, R60.reuse ;  /* 0x0000003c1d1d7220 */ /* 0x080fe20000410000 */
[----:B------:R-:W-:Y:S01]  /*ce00*/  SHF.R.S32.HI R26, RZ, 0x1f, R3 ;  /* 0x0000001fff1a7819 */ /* 0x000fe20000011403 */
[----:B------:R-:W-:Y:S02]  /*ce10*/  FMUL.FTZ R30, R30, R60 ;  /* 0x0000003c1e1e7220 */ /* 0x000fe40000410000 */
[----:B------:R0:W1:Y:S02]  /*ce20*/  MUFU.TANH R61, R29 ;  /* 0x0000001d003d7308 */ /* 0x0000640000002400 */
[----:B0-----:R-:W-:-:S06]  /*ce30*/  LEA.HI R29, R26, R3, RZ, 0x7 ;  /* 0x000000031a1d7211 */ /* 0x001fcc00078f38ff */
[----:B------:R0:W2:Y:S01]  /*ce40*/  MUFU.TANH R62, R30 ;  /* 0x0000001e003e7308 */ /* 0x0000a20000002400 */
[-C--:B------:R-:W-:Y:S01]  /*ce50*/  FMUL.FTZ R32, R32, R60.reuse ;  /* 0x0000003c20207220 */ /* 0x080fe20000410000 */
[----:B0-----:R-:W-:Y:S01]  /*ce60*/  LOP3.LUT R30, R29, 0xffffff80, RZ, 0xc0, !PT ;  /* 0xffffff801d1e7812 */ /* 0x001fe200078ec0ff */
[----:B------:R-:W-:-:S04]  /*ce70*/  FMUL.FTZ R31, R31, R60 ;  /* 0x0000003c1f1f7220 */ /* 0x000fc80000410000 */
[----:B------:R-:W-:Y:S01]  /*ce80*/  IMAD.IADD R30, R3, 0x1, -R30 ;  /* 0x00000001031e7824 */ /* 0x000fe200078e0a1e */
[----:B------:R0:W3:Y:S01]  /*ce90*/  MUFU.TANH R64, R32 ;  /* 0x0000002000407308 */ /* 0x0000e20000002400 */
[----:B------:R-:W-:-:S03]  /*cea0*/  FMUL.FTZ R33, R33, R60 ;  /* 0x0000003c21217220 */ /* 0x000fc60000410000 */
[----:B------:R-:W-:-:S04]  /*ceb0*/  SHF.R.S32.HI R29, RZ, 0x1f, R30 ;  /* 0x0000001fff1d7819 */ /* 0x000fc8000001141e */
[----:B------:R4:W1:Y:S01]  /*cec0*/  MUFU.TANH R63, R31 ;  /* 0x0000001f003f7308 */ /* 0x0008620000002400 */
[----:B0-----:R-:W-:-:S04]  /*ced0*/  LEA.HI R32, R26, R3, RZ, 0x2 ;  /* 0x000000031a207211 */ /* 0x001fc800078f10ff */
[----:B------:R-:W-:Y:S02]  /*cee0*/  LOP3.LUT R32, R32, 0xfffffffc, RZ, 0xc0, !PT ;  /* 0xfffffffc20207812 */ /* 0x000fe400078ec0ff */
[-C--:B----4-:R-:W-:Y:S01]  /*cef0*/  LEA.HI R31, R29, R30.reuse, RZ, 0x2 ;  /* 0x0000001e1d1f7211 */ /* 0x090fe200078f10ff */
[----:B------:R0:W4:Y:S03]  /*cf00*/  MUFU.TANH R65, R33 ;  /* 0x0000002100417308 */ /* 0x0001260000002400 */
[--C-:B------:R-:W-:Y:S01]  /*cf10*/  SHF.R.S32.HI R26, RZ, 0x2, R31.reuse ;  /* 0x00000002ff1a7819 */ /* 0x100fe2000001141f */
[----:B------:R-:W-:Y:S01]  /*cf20*/  IMAD.IADD R32, R3, 0x1, -R32 ;  /* 0x0000000103207824 */ /* 0x000fe200078e0a20 */
[----:B------:R-:W-:Y:S02]  /*cf30*/  LEA.HI R29, R29, R30, RZ, 0x5 ;  /* 0x0000001e1d1d7211 */ /* 0x000fe400078f28ff */
[----:B0-----:R-:W-:-:S04]  /*cf40*/  SHF.R.S32.HI R33, RZ, 0x1f, R31 ;  /* 0x0000001fff217819 */ /* 0x001fc8000001141f */
[----:B------:R-:W-:Y:S02]  /*cf50*/  LEA.HI R33, R33, R26, RZ, 0x3 ;  /* 0x0000001a21217211 */ /* 0x000fe400078f18ff */
[----:B------:R-:W-:Y:S02]  /*cf60*/  LEA.HI R3, R32, R32, RZ, 0x1 ;  /* 0x0000002020037211 */ /* 0x000fe400078f08ff */
[----:B------:R-:W-:Y:S02]  /*cf70*/  LOP3.LUT R33, R33, 0xfffffff8, RZ, 0xc0, !PT ;  /* 0xfffffff821217812 */ /* 0x000fe400078ec0ff */
[----:B------:R-:W-:Y:S02]  /*cf80*/  SHF.R.S32.HI R29, RZ, 0x5, R29 ;  /* 0x00000005ff1d7819 */ /* 0x000fe4000001141d */
[----:B------:R-:W-:Y:S01]  /*cf90*/  LOP3.LUT R3, R3, 0x1ffffffe, RZ, 0xc0, !PT ;  /* 0x1ffffffe03037812 */ /* 0x000fe200078ec0ff */
[----:B------:R-:W-:Y:S02]  /*cfa0*/  IMAD.IADD R33, R26, 0x1, -R33 ;  /* 0x000000011a217824 */ /* 0x000fe400078e0a21 */
[----:B------:R-:W-:-:S02]  /*cfb0*/  IMAD R4, R4, 0x4, R29 ;  /* 0x0000000404047824 */ /* 0x000fc400078e021d */
[----:B------:R-:W-:Y:S02]  /*cfc0*/  IMAD.IADD R3, R32, 0x1, -R3 ;  /* 0x0000000120037824 */ /* 0x000fe400078e0a03 */
[----:B------:R-:W-:-:S04]  /*cfd0*/  IMAD.U32 R4, R4, 0x10, R33 ;  /* 0x0000001004047824 */ /* 0x000fc800078e0021 */
[----:B------:R-:W-:-:S04]  /*cfe0*/  IMAD R20, R3, 0x8, R4 ;  /* 0x0000000803147824 */ /* 0x000fc800078e0204 */
[----:B------:R-:W-:-:S05]  /*cff0*/  @P0 IMAD.HI.U32 R4, R20, R21, RZ ;  /* 0x0000001514040227 */ /* 0x000fca00078e00ff */
[----:B------:R-:W-:Y:S02]  /*d000*/  @P0 SHF.R.U32.HI R20, RZ, R7, R4 ;  /* 0x00000007ff140219 */ /* 0x000fe40000011604 */
[----:B------:R-:W-:-:S03]  /*d010*/  LOP3.LUT R31, R31, 0x7ffffffc, RZ, 0xc0, !PT ;  /* 0x7ffffffc1f1f7812 */ /* 0x000fc600078ec0ff */
[----:B------:R-:W0:Y:S01]  /*d020*/  SHFL.IDX PT, R7, R20, RZ, 0x1c1f ;  /* 0x001c1fff14077589 */ /* 0x000e2200000e0000 */
        /* <DEDUP_REMOVED lines=25> */
[----:B------:R-:W-:-:S02]  /*d1c0*/  IMAD.IADD R31, R30, 0x1, -R31 ;  /* 0x000000011e1f7824 */ /* 0x000fc400078e0a1f */
[----:B------:R-:W-:Y:S01]  /*d1d0*/  FMUL.FTZ R55, R55, R60 ;  /* 0x0000003c37377220 */ /* 0x000fe20000410000 */
[----:B------:R-:W-:Y:S01]  /*d1e0*/  VIADD R4, R13, UR4 ;  /* 0x000000040d047c36 */ /* 0x000fe20008000000 */
[----:B------:R-:W-:Y:S01]  /*d1f0*/  ULEA UR4, UR46, 0xffffffc0, 0x6 ;  /* 0xffffffc02e047891 */ /* 0x000fe2000f8e303f */
[----:B------:R-:W0:Y:S02]  /*d200*/  MUFU.TANH R24, R24 ;  /* 0x0000001800187308 */ /* 0x000e240000002400 */
[----:B------:R-:W-:-:S03]  /*d210*/  IMAD R3, R31, -0x2, R4 ;  /* 0xfffffffe1f037824 */ /* 0x000fc600078e0204 */
[----:B------:R-:W-:-:S03]  /*d220*/  VIADD R4, R13, -UR4 ;  /* 0x800000040d047c36 */ /* 0x000fc60008000000 */
[----:B------:R-:W0:Y:S01]  /*d230*/  MUFU.TANH R25, R25 ;  /* 0x0000001900197308 */ /* 0x000e220000002400 */
[----:B------:R-:W-:Y:S01]  /*d240*/  IMAD.IADD R26, R3, 0x1, -R12 ;  /* 0x00000001031a7824 */ /* 0x000fe200078e0a0c */
[----:B------:R-:W-:-:S06]  /*d250*/  LOP3.LUT R3, RZ, R14, RZ, 0x33, !PT ;  /* 0x0000000eff037212 */ /* 0x000fcc00078e33ff */
[----:B------:R-:W0:Y:S01]  /*d260*/  MUFU.TANH R0, R0 ;  /* 0x0000000000007308 */ /* 0x000e220000002400 */
[----:B------:R-:W-:-:S07]  /*d270*/  IMAD R21, R31, -0x2, R4 ;  /* 0xfffffffe1f157824 */ /* 0x000fce00078e0204 */
[----:B------:R-:W0:Y:S01]  /*d280*/  MUFU.TANH R27, R27 ;  /* 0x0000001b001b7308 */ /* 0x000e220000002400 */
[----:B------:R-:W-:-:S07]  /*d290*/  IMAD.IADD R30, R26, 0x1, R15 ;  /* 0x000000011a1e7824 */ /* 0x000fce00078e020f */
        /* <DEDUP_REMOVED lines=21> */
[----:B------:R-:W1:Y:S08]  /*d3f0*/  MUFU.TANH R54, R54 ;  /* 0x0000003600367308 */ /* 0x000e700000002400 */
[----:B------:R-:W1:Y:S01]  /*d400*/  MUFU.TANH R55, R55 ;  /* 0x0000003700377308 */ /* 0x000e620000002400 */
[----:B------:R-:W-:Y:S01]  /*d410*/  IMAD.IADD R26, R26, 0x1, R3 ;  /* 0x000000011a1a7824 */ /* 0x000fe200078e0203 */
[----:B0-----:R-:W-:Y:S01]  /*d420*/  VIADDMNMX R4, R7, R30, R21, PT ;  /* 0x0000001e07047246 */ /* 0x001fe20003800115 */
[----:B------:R-:W-:-:S02]  /*d430*/  VIADD R56, R56, -UR4 ;  /* 0x8000000438387c36 */ /* 0x000fc40008000000 */
[----:B------:R-:W-:Y:S01]  /*d440*/  IMAD.IADD R3, R26, 0x1, R7 ;  /* 0x000000011a037824 */ /* 0x000fe200078e0207 */
[----:B--234-:R-:W-:Y:S06]  /*d450*/  @!P1 BRA `(.L_x_1948) ;  /* 0x0000000000489947 */ /* 0x01cfec0003800000 */
[----:B------:R-:W-:Y:S01]  /*d460*/  IADD3 R7, -R12, R13, R7 ;  /* 0x0000000d0c077210 */ /* 0x000fe20007ffe107 */
[----:B------:R-:W-:Y:S03]  /*d470*/  BSSY B1, `(.L_x_1949) ;  /* 0x000000c000017945 */ /* 0x000fe60003800000 */
[----:B------:R-:W-:-:S13]  /*d480*/  ISETP.GT.AND P0, PT, R7, -0x1, PT ;  /* 0xffffffff0700780c */ /* 0x000fda0003f04270 */
[----:B------:R-:W-:Y:S05]  /*d490*/  @P0 BRA `(.L_x_1950) ;  /* 0x0000000000180947 */ /* 0x000fea0003800000 */
[----:B------:R-:W-:Y:S02]  /*d4a0*/  ISETP.NE.AND P0, PT, R57, 0x1, PT ;  /* 0x000000013900780c */ /* 0x000fe40003f05270 */
[----:B------:R-:W-:-:S11]  /*d4b0*/  LOP3.LUT R7, RZ, R7, RZ, 0x33, !PT ;  /* 0x00000007ff077212 */ /* 0x000fd600078e33ff */
[----:B------:R-:W-:-:S05]  /*d4c0*/  @P0 IMAD.HI.U32 R14, R7, R58, RZ ;  /* 0x0000003a070e0227 */ /* 0x000fca00078e00ff */
[----:B------:R-:W-:-:S04]  /*d4d0*/  @P0 SHF.R.U32.HI R7, RZ, R59, R14 ;  /* 0x0000003bff070219 */ /* 0x000fc8000001160e */
[----:B------:R-:W-:Y:S01]  /*d4e0*/  LOP3.LUT R7, RZ, R7, RZ, 0x33, !PT ;  /* 0x00000007ff077212 */ /* 0x000fe200078e33ff */
[----:B------:R-:W-:Y:S06]  /*d4f0*/  BRA `(.L_x_1951) ;  /* 0x00000000000c7947 */ /* 0x000fec0003800000 */
.L_x_1950:
[----:B------:R-:W-:-:S13]  /*d500*/  ISETP.NE.AND P0, PT, R57, 0x1, PT ;  /* 0x000000013900780c */ /* 0x000fda0003f05270 */
[----:B------:R-:W-:-:S05]  /*d510*/  @P0 IMAD.HI.U32 R14, R7, R58, RZ ;  /* 0x0000003a070e0227 */ /* 0x000fca00078e00ff */
[----:B------:R-:W-:-:S07]  /*d520*/  @P0 SHF.R.U32.HI R7, RZ, R59, R14 ;  /* 0x0000003bff070219 */ /* 0x000fce000001160e */
.L_x_1951:
[----:B------:R-:W-:Y:S05]  /*d530*/  BSYNC B1 ;  /* 0x0000000000017941 */ /* 0x000fea0003800000 */
.L_x_1949:
[----:B------:R-:W-:-:S04]  /*d540*/  IMAD R14, R7, R57, -UR4 ;  /* 0x80000004070e7e24 */ /* 0x000fc8000f8e0239 */
[----:B------:R-:W-:-:S05]  /*d550*/  IMAD R14, R31, -0x2, R14 ;  /* 0xfffffffe1f0e7824 */ /* 0x000fca00078e020e */
[----:B------:R-:W-:Y:S02]  /*d560*/  VIMNMX R3, R3, R14, !PT ;  /* 0x0000000e03037248 */ /* 0x000fe40007fe0100 */
[----:B------:R-:W-:-:S07]  /*d570*/  VIADDMNMX R4, R14, R57, R4, PT ;  /* 0x000000390e047246 */ /* 0x000fce0003800104 */
.L_x_1948:
[----:B------:R-:W-:Y:S05]  /*d580*/  BSYNC B0 ;  /* 0x0000000000007941 */ /* 0x000fea0003800000 */
.L_x_1947:
[C---:B------:R-:W-:Y:S01]  /*d590*/  ISETP.GE.AND P1, PT, R56.reuse, 0x9, PT ;  /* 0x000000093800780c */ /* 0x040fe20003f26270 */
[----:B------:R-:W0:Y:S01]  /*d5a0*/  SHFL.IDX PT, R7, R20, 0x1, 0x1c1f ;  /* 0x003c1f0014077f89 */ /* 0x000e2200000e0000 */
[----:B------:R-:W-:Y:S01]  /*d5b0*/  ISETP.GE.AND P0, PT, R56, 0x2, PT ;  /* 0x000000023800780c */ /* 0x000fe20003f06270 */
[----:B------:R-:W-:Y:S01]  /*d5c0*/  BSSY B0, `(.L_x_1952) ;  /* 0x000005f000007945 */ /* 0x000fe20003800000 */
[C---:B------:R-:W-:Y:S02]  /*d5d0*/  ISETP.GT.AND P2, PT, R3.reuse, 0x8, !P1 ;  /* 0x000000080300780c */ /* 0x040fe40004f44270 */
[----:B------:R-:W-:Y:S02]  /*d5e0*/  ISETP.GT.AND P3, PT, R3, 0x1, !P0 ;  /* 0x000000010300780c */ /* 0x000fe40004764270 */
[----:B------:R-:W-:Y:S02]  /*d5f0*/  ISETP.LT.OR P2, PT, R4, 0x9, P2 ;  /* 0x000000090400780c */ /* 0x000fe40001741670 */
[----:B------:R-:W-:-:S02]  /*d600*/  ISETP.GE.AND P4, PT, R56, 0x11, PT ;  /* 0x000000113800780c */ /* 0x000fc40003f86270 */
[----:B------:R-:W-:Y:S02]  /*d610*/  ISETP.LT.OR P3, PT, R4, 0x2, P3 ;  /* 0x000000020400780c */ /* 0x000fe40001f61670 */
[----:B------:R-:W-:Y:S02]  /*d620*/  FSEL R162, R28, -INF , !P2 ;  /* 0xff8000001ca27808 */ /* 0x000fe40005000000 */
[----:B------:R-:W-:Y:S02]  /*d630*/  ISETP.GT.AND P2, PT, R3, 0x10, !P4 ;  /* 0x000000100300780c */ /* 0x000fe40006744270 */
[----:B------:R-:W-:Y:S02]  /*d640*/  ISETP.GE.AND P5, PT, R56, 0xa, PT ;  /* 0x0000000a3800780c */ /* 0x000fe40003fa6270 */
[----:B------:R-:W-:Y:S02]  /*d650*/  FSEL R60, R25, -INF , !P3 ;  /* 0xff800000193c7808 */ /* 0x000fe40005800000 */
[----:B------:R-:W-:-:S02]  /*d660*/  P2R R25, PR, RZ, 0x10 ;  /* 0x00000010ff197803 */ /* 0x000fc40000000000 */
[----:B------:R-:W-:Y:S02]  /*d670*/  ISETP.LT.OR P2, PT, R4, 0x11, P2 ;  /* 0x000000110400780c */ /* 0x000fe40001741670 */
[C---:B------:R-:W-:Y:S02]  /*d680*/  ISETP.GT.AND P3, PT, R3.reuse, 0x9, !P5 ;  /* 0x000000090300780c */ /* 0x040fe40006f64270 */
[----:B------:R-:W-:Y:S02]  /*d690*/  ISETP.GE.AND P4, PT, R56, 0x12, PT ;  /* 0x000000123800780c */ /* 0x000fe40003f86270 */
[----:B------:R-:W-:Y:S02]  /*d6a0*/  FSEL R64, R64, -INF , !P2 ;  /* 0xff80000040407808 */ /* 0x000fe40005000000 */
[----:B------:R-:W-:Y:S02]  /*d6b0*/  ISETP.LT.OR P3, PT, R4, 0xa, P3 ;  /* 0x0000000a0400780c */ /* 0x000fe40001f61670 */
[----:B------:R-:W-:-:S02]  /*d6c0*/  ISETP.GT.AND P2, PT, R3, 0x11, !P4 ;  /* 0x000000110300780c */ /* 0x000fc40006744270 */
[----:B-1----:R-:W-:Y:S02]  /*d6d0*/  FSEL R66, R61, -INF , !P3 ;  /* 0xff8000003d427808 */ /* 0x002fe40005800000 */
        /* <DEDUP_REMOVED lines=11> */
[----:B------:R-:W-:Y:S02]  /*d790*/  ISETP.GE.AND P3, PT, R56, 0x21, PT ;  /* 0x000000213800780c */ /* 0x000fe40003f66270 */
        /* <DEDUP_REMOVED lines=14> */
[----:B------:R-:W-:Y:S02]  /*d880*/  P2R R28, PR, RZ, 0x10 ;  /* 0x00000010ff1c7803 */ /* 0x000fe40000000000 */
[----:B------:R-:W-:Y:S02]  /*d890*/  FSEL R44, R44, -INF , !P2 ;  /* 0xff8000002c2c7808 */ /* 0x000fe40005000000 */
[----:B------:R-:W-:-:S02]  /*d8a0*/  ISETP.GE.AND P2, PT, R56, 0x2a, PT ;  /* 0x0000002a3800780c */ /* 0x000fc40003f46270 */
[----:B------:R-:W-:Y:S02]  /*d8b0*/  P2R R15, PR, RZ, 0x20 ;  /* 0x00000020ff0f7803 */ /* 0x000fe40000000000 */
        /* <DEDUP_REMOVED lines=22> */
[----:B------:R-:W-:Y:S01]  /*da20*/  ISETP.GT.AND P6, PT, R3, 0x39, !P6 ;  /* 0x000000390300780c */ /* 0x000fe200077c4270 */
[----:B0-----:R-:W-:-:S03]  /*da30*/  IMAD.IADD R3, R26, 0x1, R7 ;  /* 0x000000011a037824 */ /* 0x001fc600078e0207 */
[----:B------:R-:W-:Y:S02]  /*da40*/  ISETP.LT.OR P6, PT, R4, 0x3a, P6 ;  /* 0x0000003a0400780c */ /* 0x000fe400037c1670 */
[----:B------:R-:W-:Y:S02]  /*da50*/  VIADDMNMX R4, R7, R30, R21, PT ;  /* 0x0000001e07047246 */ /* 0x000fe40003800115 */
[----:B------:R-:W-:Y:S02]  /*da60*/  FSEL R56, R53, -INF , !P6 ;  /* 0xff80000035387808 */ /* 0x000fe40007000000 */
[----:B------:R-:W-:-:S13]  /*da70*/  ISETP.GE.AND P6, PT, R57, 0x1, PT ;  /* 0x000000013900780c */ /* 0x000fda0003fc6270 */
[----:B------:R-:W-:Y:S05]  /*da80*/  @!P6 BRA `(.L_x_1953) ;  /* 0x000000000048e947 */ /* 0x000fea0003800000 */
        /* <DEDUP_REMOVED lines=10> */
.L_x_1955:
[----:B------:R-:W-:-:S13]  /*db30*/  ISETP.NE.AND P6, PT, R57, 0x1, PT ;  /* 0x000000013900780c */ /* 0x000fda0003fc5270 */
[----:B------:R-:W-:-:S05]  /*db40*/  @P6 IMAD.HI.U32 R58, R12, R58, RZ ;  /* 0x0000003a0c3a6227 */ /* 0x000fca00078e00ff */
[----:B------:R-:W-:-:S07]  /*db50*/  @P6 SHF.R.U32.HI R12, RZ, R59, R58 ;  /* 0x0000003bff0c6219 */ /* 0x000fce000001163a */
.L_x_1956:
[----:B------:R-:W-:Y:S05]  /*db60*/  BSYNC B1 ;  /* 0x0000000000017941 */ /* 0x000fea0003800000 */
.L_x_1954:
[----:B------:R-:W-:-:S04]  /*db70*/  IMAD R12, R12, R57, -UR4 ;  /* 0x800000040c0c7e24 */ /* 0x000fc8000f8e0239 */
[----:B------:R-:W-:-:S05]  /*db80*/  IMAD R12, R31, -0x2, R12 ;  /* 0xfffffffe1f0c7824 */ /* 0x000fca00078e020c */
[----:B------:R-:W-:Y:S02]  /*db90*/  VIADDMNMX R4, R12, R57, R4, PT ;  /* 0x000000390c047246 */ /* 0x000fe40003800104 */
[----:B------:R-:W-:-:S07]  /*dba0*/  VIMNMX R3, R3, R12, !PT ;  /* 0x0000000c03037248 */ /* 0x000fce0007fe0100 */
.L_x_1953:
[----:B------:R-:W-:Y:S05]  /*dbb0*/  BSYNC B0 ;  /* 0x0000000000007941 */ /* 0x000fea0003800000 */
.L_x_1952:
[C---:B------:R-:W-:Y:S01]  /*dbc0*/  ISETP.GT.AND P0, PT, R3.reuse, 0x1, !P0 ;  /* 0x000000010300780c */ /* 0x040fe20004704270 */
[----:B------:R-:W-:Y:S01]  /*dbd0*/  BAR.SYNC.DEFER_BLOCKING 0xf, 0x100 ;  /* 0x03c4000000007b1d */ /* 0x000fe20000010000 */
[----:B------:R-:W-:Y:S02]  /*dbe0*/  ISETP.GT.AND P1, PT, R3, 0x8, !P1 ;  /* 0x000000080300780c */ /* 0x000fe40004f24270 */
[C---:B------:R-:W-:Y:S02]  /*dbf0*/  ISETP.LT.OR P0, PT, R4.reuse, 0x2, P0 ;  /* 0x000000020400780c */ /* 0x040fe40000701670 */
[----:B------:R-:W-:Y:S02]  /*dc00*/  ISETP.LT.OR P1, PT, R4, 0x9, P1 ;  /* 0x000000090400780c */ /* 0x000fe40000f21670 */
[----:B------:R-:W-:Y:S01]  /*dc10*/  FSEL R27, R27, -INF , !P0 ;  /* 0xff8000001b1b7808 */ /* 0x000fe20004000000 */
[----:B------:R-:W2:Y:S01]  /*dc20*/  LDL R81, [R1+0x1c8] ;  /* 0x0001c80001517983 */ /* 0x000ea20000100800 */
[----:B------:R-:W-:-:S02]  /*dc30*/  ISETP.NE.AND P0, PT, R15, RZ, PT ;  /* 0x000000ff0f00720c */ /* 0x000fc40003f05270 */
[----:B------:R-:W-:Y:S01]  /*dc40*/  FSEL R21, R62, -INF , !P1 ;  /* 0xff8000003e157808 */ /* 0x000fe20004800000 */
[----:B------:R-:W3:Y:S01]  /*dc50*/  LDL R58, [R1+0x21c] ;  /* 0x00021c00013a7983 */ /* 0x000ee20000100800 */
[----:B------:R-:W-:Y:S02]  /*dc60*/  ISETP.GT.AND P0, PT, R3, 0x9, !P0 ;  /* 0x000000090300780c */ /* 0x000fe40004704270 */
[----:B------:R-:W-:Y:S01]  /*dc70*/  ISETP.NE.AND P1, PT, R32, RZ, PT ;  /* 0x000000ff2000720c */ /* 0x000fe20003f25270 */
[----:B------:R-:W4:Y:S01]  /*dc80*/  LDL R62, [R1+0x224] ;  /* 0x00022400013e7983 */ /* 0x000f220000100800 */
[----:B------:R-:W-:Y:S02]  /*dc90*/  ISETP.LT.OR P0, PT, R4, 0xa, P0 ;  /* 0x0000000a0400780c */ /* 0x000fe40000701670 */
[----:B------:R-:W-:Y:S01]  /*dca0*/  ISETP.NE.AND P6, PT, R14, RZ, PT ;  /* 0x000000ff0e00720c */ /* 0x000fe20003fc5270 */
[----:B------:R-:W2:Y:S01]  /*dcb0*/  LDL R78, [R1+0x244] ;  /* 0x00024400014e7983 */ /* 0x000ea20000100800 */
[----:B------:R-:W-:-:S02]  /*dcc0*/  FSEL R24, R63, -INF , !P0 ;  /* 0xff8000003f187808 */ /* 0x000fc40004000000 */
[----:B------:R-:W-:Y:S01]  /*dcd0*/  ISETP.NE.AND P0, PT, R25, RZ, PT ;  /* 0x000000ff1900720c */ /* 0x000fe20003f05270 */
[----:B------:R-:W2:Y:S01]  /*dce0*/  LDL R80, [R1+0x248] ;  /* 0x0002480001507983 */ /* 0x000ea20000100800 */
[C---:B------:R-:W-:Y:S02]  /*dcf0*/  ISETP.GT.AND P2, PT, R3.reuse, 0x29, !P2 ;  /* 0x000000290300780c */ /* 0x040fe40005744270 */
[C---:B------:R-:W-:Y:S01]  /*dd00*/  ISETP.GT.AND P0, PT, R3.reuse, 0x10, !P0 ;  /* 0x000000100300780c */ /* 0x040fe20004704270 */
[----:B------:R-:W2:Y:S01]  /*dd10*/  LDL R82, [R1+0x24c] ;  /* 0x00024c0001527983 */ /* 0x000ea20000100800 */
[----:B------:R-:W-:Y:S02]  /*dd20*/  ISETP.GT.AND P3, PT, R3, 0x30, !P3 ;  /* 0x000000300300780c */ /* 0x000fe40005f64270 */
[C---:B------:R-:W-:Y:S01]  /*dd30*/  ISETP.LT.OR P0, PT, R4.reuse, 0x11, P0 ;  /* 0x000000110400780c */ /* 0x040fe20000701670 */
[----:B------:R-:W2:Y:S01]  /*dd40*/  LDL R84, [R1+0x250] ;  /* 0x0002500001547983 */ /* 0x000ea20000100800 */
[----:B------:R-:W-:-:S02]  /*dd50*/  ISETP.LT.OR P2, PT, R4, 0x2a, P2 ;  /* 0x0000002a0400780c */ /* 0x000fc40001741670 */
[----:B------:R-:W-:Y:S01]  /*dd60*/  FSEL R25, R34, -INF , !P0 ;  /* 0xff80000022197808 */ /* 0x000fe20004000000 */
[----:B------:R-:W2:Y:S01]  /*dd70*/  LDL R86, [R1+0x254] ;  /* 0x0002540001567983 */ /* 0x000ea20000100800 */
[----:B------:R-:W-:Y:S02]  /*dd80*/  ISETP.NE.AND P0, PT, R28, RZ, PT ;  /* 0x000000ff1c00720c */ /* 0x000fe40003f05270 */
[C---:B------:R-:W-:Y:S01]  /*dd90*/  ISETP.GT.AND P4, PT, R3.reuse, 0x31, !P4 ;  /* 0x000000310300780c */ /* 0x040fe20006784270 */
[----:B------:R-:W2:Y:S01]  /*dda0*/  LDL R88, [R1+0x258] ;  /* 0x0002580001587983 */ /* 0x000ea20000100800 */
[----:B------:R-:W-:Y:S02]  /*ddb0*/  ISETP.GT.AND P0, PT, R3, 0x11, !P0 ;  /* 0x000000110300780c */ /* 0x000fe40004704270 */
[C---:B------:R-:W-:Y:S01]  /*ddc0*/  ISETP.LT.OR P3, PT, R4.reuse, 0x31, P3 ;  /* 0x000000310400780c */ /* 0x040fe20001f61670 */
[----:B------:R-:W2:Y:S01]  /*ddd0*/  LDL R90, [R1+0x25c] ;  /* 0x00025c00015a7983 */ /* 0x000ea20000100800 */
[----:B------:R-:W-:-:S02]  /*dde0*/  ISETP.LT.OR P0, PT, R4, 0x12, P0 ;  /* 0x000000120400780c */ /* 0x000fc40000701670 */
[----:B------:R-:W-:Y:S01]  /*ddf0*/  ISETP.GT.AND P5, PT, R3, 0x38, !P5 ;  /* 0x000000380300780c */ /* 0x000fe20006fa4270 */
[----:B------:R-:W2:Y:S01]  /*de00*/  LDL R92, [R1+0x260] ;  /* 0x00026000015c7983 */ /* 0x000ea20000100800 */
[----:B------:R-:W-:Y:S02]  /*de10*/  FSEL R26, R35, -INF , !P0 ;  /* 0xff800000231a7808 */ /* 0x000fe40004000000 */
[----:B------:R-:W-:Y:S01]  /*de20*/  ISETP.NE.AND P0, PT, R29, RZ, PT ;  /* 0x000000ff1d00720c */ /* 0x000fe20003f05270 */
[----:B------:R-:W2:Y:S01]  /*de30*/  LDL R94, [R1+0x264] ;  /* 0x00026400015e7983 */ /* 0x000ea20000100800 */
[----:B------:R-:W-:Y:S02]  /*de40*/  ISETP.LT.OR P4, PT, R4, 0x32, P4 ;  /* 0x000000320400780c */ /* 0x000fe40002781670 */
[----:B------:R-:W-:Y:S01]  /*de50*/  ISETP.GT.AND P0, PT, R3, 0x18, !P0 ;  /* 0x000000180300780c */ /* 0x000fe20004704270 */
[----:B------:R-:W2:Y:S01]  /*de60*/  LDL R96, [R1+0x268] ;  /* 0x0002680001607983 */ /* 0x000ea20000100800 */
[----:B------:R-:W-:-:S02]  /*de70*/  FSEL R34, R50, -INF , !P3 ;  /* 0xff80000032227808 */ /* 0x000fc40005800000 */
[C---:B------:R-:W-:Y:S01]  /*de80*/  ISETP.LT.OR P0, PT, R4.reuse, 0x19, P0 ;  /* 0x000000190400780c */ /* 0x040fe20000701670 */
[----:B------:R-:W3:Y:S01]  /*de90*/  LDL R50, [R1+0x20c] ;  /* 0x00020c0001327983 */ /* 0x000ee20000100800 */
[----:B------:R-:W-:Y:S02]  /*dea0*/  ISETP.LT.OR P5, PT, R4, 0x39, P5 ;  /* 0x000000390400780c */ /* 0x000fe40002fa1670 */
[----:B------:R-:W-:Y:S01]  /*deb0*/  FSEL R28, R38, -INF , !P0 ;  /* 0xff800000261c7808 */ /* 0x000fe20004000000 */
[----:B------:R-:W2:Y:S01]  /*dec0*/  LDL R98, [R1+0x26c] ;  /* 0x00026c0001627983 */ /* 0x000ea20000100800 */
[----:B------:R-:W-:Y:S02]  /*ded0*/  ISETP.GT.AND P0, PT, R3, 0x19, !P1 ;  /* 0x000000190300780c */ /* 0x000fe40004f04270 */
[----:B------:R-:W-:Y:S01]  /*dee0*/  ISETP.NE.AND P1, PT, R37, RZ, PT ;  /* 0x000000ff2500720c */ /* 0x000fe20003f25270 */
[----:B------:R-:W4:Y:S01]  /*def0*/  LDL R38, [R1+0x410] ;  /* 0x0004100001267983 */ /* 0x000f220000100800 */
        /* <DEDUP_REMOVED lines=10> */
[----:B------:R-:W-:Y:S01]  /*dfa0*/  ISETP.LT.OR P0, PT, R4, 0x21, P0 ;  /* 0x000000210400780c */ /* 0x000fe20000701670 */
[----:B------:R-:W3:Y:S01]  /*dfb0*/  LDL R46, [R1+0x204] ;  /* 0x00020400012e7983 */ /* 0x000ee20000100800 */
[----:B------:R-:W-:Y:S02]  /*dfc0*/  FSEL R33, R47, -INF , !P2 ;  /* 0xff8000002f217808 */ /* 0x000fe40005000000 */
[----:B------:R-:W-:Y:S01]  /*dfd0*/  FSEL R30, R42, -INF , !P0 ;  /* 0xff8000002a1e7808 */ /* 0x000fe20004000000 */
[----:B------:R-:W2:Y:S01]  /*dfe0*/  LDL R106, [R1+0x27c] ;  /* 0x00027c00016a7983 */ /* 0x000ea20000100800 */
[----:B------:R-:W-:Y:S02]  /*dff0*/  ISETP.GT.AND P0, PT, R3, RZ, !P6 ;  /* 0x000000ff0300720c */ /* 0x000fe40007704270 */
[----:B------:R-:W-:Y:S01]  /*e000*/  ISETP.NE.AND P6, PT, R41, RZ, PT ;  /* 0x000000ff2900720c */ /* 0x000fe20003fc5270 */
[----:B------:R-:W3:Y:S01]  /*e010*/  LDL R42, [R1+0x1fc] ;  /* 0x0001fc00012a7983 */ /* 0x000ee20000100800 */
[----:B------:R-:W-:-:S02]  /*e020*/  ISETP.LT.OR P0, PT, R4, 0x1, P0 ;  /* 0x000000010400780c */ /* 0x000fc40000701670 */
[----:B------:R-:W-:Y:S01]  /*e030*/  FSEL R35, R51, -INF , !P4 ;  /* 0xff80000033237808 */ /* 0x000fe20006000000 */
[----:B------:R-:W2:Y:S01]  /*e040*/  LDL R108, [R1+0x280] ;  /* 0x00028000016c7983 */ /* 0x000ea20000100800 */
[----:B------:R-:W-:Y:S02]  /*e050*/  FSEL R20, R0, -INF , !P0 ;  /* 0xff80000000147808 */ /* 0x000fe40004000000 */
[----:B------:R-:W-:Y:S01]  /*e060*/  FMNMX.FTZ R0, R160, R60, !PT ;  /* 0x0000003ca0007209 */ /* 0x000fe20007810000 */
[----:B------:R-:W2:Y:S01]  /*e070*/  LDL R110, [R1+0x284] ;  /* 0x00028400016e7983 */ /* 0x000ea20000100800 */
[----:B------:R-:W-:Y:S02]  /*e080*/  ISETP.NE.AND P0, PT, R36, RZ, PT ;  /* 0x000000ff2400720c */ /* 0x000fe40003f05270 */
[----:B------:R-:W-:Y:S01]  /*e090*/  FMNMX.FTZ R0, R162, R0, !PT ;  /* 0x00000000a2007209 */ /* 0x000fe20007810000 */
[----:B------:R-:W2:Y:S01]  /*e0a0*/  LDL R112, [R1+0x288] ;  /* 0x0002880001707983 */ /* 0x000ea20000100800 */
[----:B------:R-:W-:-:S02]  /*e0b0*/  ISETP.GT.AND P0, PT, R3, 0x21, !P0 ;  /* 0x000000210300780c */ /* 0x000fc40004704270 */
[----:B------:R-:W-:Y:S01]  /*e0c0*/  FMNMX.FTZ R0, R66, R0, !PT ;  /* 0x0000000042007209 */ /* 0x000fe20007810000 */
[----:B------:R-:W2:Y:S01]  /*e0d0*/  LDL R114, [R1+0x28c] ;  /* 0x00028c0001727983 */ /* 0x000ea20000100800 */
[----:B------:R-:W-:Y:S02]  /*e0e0*/  ISETP.LT.OR P0, PT, R4, 0x22, P0 ;  /* 0x000000220400780c */ /* 0x000fe40000701670 */
[----:B------:R-:W-:Y:S01]  /*e0f0*/  FMNMX.FTZ R0, R64, R0, !PT ;  /* 0x0000000040007209 */ /* 0x000fe20007810000 */
[----:B------:R-:W2:Y:S01]  /*e100*/  LDL R116, [R1+0x290] ;  /* 0x0002900001747983 */ /* 0x000ea20000100800 */
[----:B------:R-:W-:Y:S02]  /*e110*/  FSEL R31, R43, -INF , !P0 ;  /* 0xff8000002b1f7808 */ /* 0x000fe40004000000 */
        /* <DEDUP_REMOVED lines=11> */
[----:B------:R-:W-:-:S02]  /*e1d0*/  FSEL R37, R55, -INF , !P0 ;  /* 0xff80000037257808 */ /* 0x000fc40004000000 */
[----:B------:R-:W-:Y:S01]  /*e1e0*/  FMNMX.FTZ R0, R72, R0, !PT ;  /* 0x0000000048007209 */ /* 0x000fe20007810000 */
[----:B------:R-:W2:Y:S03]  /*e1f0*/  LDL R124, [R1+0x2a0] ;  /* 0x0002a000017c7983 */ /* 0x000ea60000100800 */
        /* <DEDUP_REMOVED lines=9> */
[----:B------:R-:W2:Y:S01]  /*e290*/  LDL R134, [R1+0x2b4] ;  /* 0x0002b40001867983 */ /* 0x000ea20000100800 */
[----:B------:R-:W-:-:S02]  /*e2a0*/  FMNMX.FTZ R0, R20, R27, !PT ;  /* 0x0000001b14007209 */ /* 0x000fc40007810000 */
[----:B------:R-:W-:Y:S01]  /*e2b0*/  FMNMX.FTZ R12, R56, R12, !PT ;  /* 0x0000000c380c7209 */ /* 0x000fe20007810000 */
[----:B------:R-:W2:Y:S01]  /*e2c0*/  LDL R136, [R1+0x2b8] ;  /* 0x0002b80001887983 */ /* 0x000ea20000100800 */
[----:B------:R-:W-:-:S03]  /*e2d0*/  FMNMX.FTZ R7, R21, R0, !PT ;  /* 0x0000000015077209 */ /* 0x000fc60007810000 */
[----:B------:R-:W0:Y:S01]  /*e2e0*/  SHFL.BFLY PT, R13, R12, 0x2, 0x1f ;  /* 0x0c401f000c0d7f89 */ /* 0x000e2200000e0000 */
[----:B------:R-:W-:-:S03]  /*e2f0*/  FMNMX.FTZ R0, R24, R7, !PT ;  /* 0x0000000718007209 */ /* 0x000fc60007810000 */
[----:B------:R-:W2:Y:S01]  /*e300*/  LDL R138, [R1+0x2bc] ;  /* 0x0002bc00018a7983 */ /* 0x000ea20000100800 */
        /* <DEDUP_REMOVED lines=8> */
[----:B------:R-:W-:Y:S02]  /*e390*/  FMNMX.FTZ R0, R30, R7, !PT ;  /* 0x000000071e007209 */ /* 0x000fe40007810000 */
[----:B0-----:R-:W-:Y:S01]  /*e3a0*/  FMNMX.FTZ R14, R12, R13, !PT ;  /* 0x0000000d0c0e7209 */ /* 0x001fe20007810000 */
        /* <DEDUP_REMOVED lines=15> */
[----:B------:R-:W2:Y:S04]  /*e4a0*/  LDL R47, [R1+0x2fc] ;  /* 0x0002fc00012f7983 */ /* 0x000ea80000100800 */
[----:B------:R-:W-:Y:S04]  /*e4b0*/  STL.64 [R1+0x3f0], R12 ;  /* 0x0003f00c01007387 */ /* 0x000fe80000100a00 */
[----:B------:R0:W-:Y:S04]  /*e4c0*/  STL [R1+0x3f0], R0 ;  /* 0x0003f00001007387 */ /* 0x0001e80000100800 */
[----:B------:R-:W4:Y:S04]  /*e4d0*/  LDL R7, [R1+0x3f0] ;  /* 0x0003f00001077983 */ /* 0x000f280000100800 */
[----:B------:R-:W3:Y:S04]  /*e4e0*/  LDL R4, [R1+0x3f4] ;  /* 0x0003f40001047983 */ /* 0x000ee80000100800 */
[----:B------:R-:W2:Y:S04]  /*e4f0*/  LDL.64 R14, [R1+0x118] ;  /* 0x00011800010e7983 */ /* 0x000ea80000100a00 */
        /* <DEDUP_REMOVED lines=48> */
[----:B----4-:R-:W-:Y:S01]  /*e800*/  FMUL.FTZ R3, R38, R7 ;  /* 0x0000000726037220 */ /* 0x010fe20000410000 */
[----:B------:R-:W-:-:S02]  /*e810*/  FSETP.NEU.FTZ.AND P0, PT, R7, -INF , PT ;  /* 0xff8000000700780b */ /* 0x000fc40003f1d000 */
[----:B---3--:R-:W1:Y:S02]  /*e820*/  SHFL.BFLY PT, R7, R4, 0x2, 0x1f ;  /* 0x0c401f0004077f89 */ /* 0x008e6400000e0000 */
[----:B------:R-:W-:-:S05]  /*e830*/  FSEL R3, R3, RZ, P0 ;  /* 0x000000ff03037208 */ /* 0x000fca0000000000 */
[----:B0-----:R-:W-:Y:S01]  /*e840*/  FFMA.FTZ R0, R66, R38, -R3 ;  /* 0x0000002642007223 */ /* 0x001fe20000010803 */
[----:B-1----:R-:W-:-:S03]  /*e850*/  FMNMX.FTZ R7, R7, R4, !PT ;  /* 0x0000000407077209 */ /* 0x002fc60007810000 */
        /* <DEDUP_REMOVED lines=9> */
[----:B0-----:R-:W0:Y:S01]  /*e8f0*/  SHFL.BFLY PT, R0, R7, 0x1, 0x1f ;  /* 0x0c201f0007007f89 */ /* 0x001e2200000e0000 */
        /* <DEDUP_REMOVED lines=8> */
[----:B------:R-:W3:Y:S04]  /*e980*/  LDL R40, [R1+0x1f8] ;  /* 0x0001f80001287983 */ /* 0x000ee80000100800 */
[----:B------:R-:W4:Y:S03]  /*e990*/  LDL R44, [R1+0x200] ;  /* 0x00020000012c7983 */ /* 0x000f260000100800 */
[----:B------:R-:W1:Y:S01]  /*e9a0*/  MUFU.EX2 R83, R83 ;  /* 0x0000005300537308 */ /* 0x000e620000000800 */
[----:B------:R-:W4:Y:S04]  /*e9b0*/  LDL R48, [R1+0x208] ;  /* 0x0002080001307983 */ /* 0x000f280000100800 */
[----:B------:R-:W4:Y:S01]  /*e9c0*/  LDL R52, [R1+0x210] ;  /* 0x0002100001347983 */ /* 0x000f220000100800 */
[----:B0-----:R-:W-:-:S02]  /*e9d0*/  FMNMX.FTZ R0, R7, R0, !PT ;  /* 0x0000000007007209 */ /* 0x001fc40007810000 */
[----:B------:R-:W-:Y:S01]  /*e9e0*/  MUFU.EX2 R162, R162 ;  /* 0x000000a200a27308 */ /* 0x000fe20000000800 */
[----:B------:R-:W4:Y:S01]  /*e9f0*/  LDL R56, [R1+0x218] ;  /* 0x0002180001387983 */ /* 0x000f220000100800 */
[C---:B------:R-:W-:Y:S01]  /*ea00*/  FSETP.NEU.FTZ.AND P0, PT, R0.reuse, -INF , PT ;  /* 0xff8000000000780b */ /* 0x040fe20003f1d000 */
[-C--:B------:R-:W-:Y:S02]  /*ea10*/  FMUL.FTZ R4, R0, R38.reuse ;  /* 0x0000002600047220 */ /* 0x080fe40000410000 */
[----:B------:R-:W4:Y:S03]  /*ea20*/  LDL R60, [R1+0x220] ;  /* 0x00022000013c7983 */ /* 0x000f260000100800 */
[----:B------:R-:W-:Y:S01]  /*ea30*/  FSEL R3, R4, RZ, P0 ;  /* 0x000000ff04037208 */ /* 0x000fe20000000000 */
[----:B------:R-:W-:Y:S01]  /*ea40*/  MUFU.EX2 R164, R164 ;  /* 0x000000a400a47308 */ /* 0x000fe20000000800 */
[----:B------:R-:W4:Y:S03]  /*ea50*/  LDL R64, [R1+0x228] ;  /* 0x0002280001407983 */ /* 0x000f260000100800 */
[-CC-:B------:R-:W-:Y:S01]  /*ea60*/  FFMA.FTZ R161, R20, R38.reuse, -R3.reuse ;  /* 0x0000002614a17223 */ /* 0x180fe20000010803 */
[-CC-:B------:R-:W-:Y:S01]  /*ea70*/  FFMA.FTZ R99, R27, R38.reuse, -R3.reuse ;  /* 0x000000261b637223 */ /* 0x180fe20000010803 */
[-CC-:B------:R-:W-:Y:S01]  /*ea80*/  FFMA.FTZ R163, R21, R38.reuse, -R3.reuse ;  /* 0x0000002615a37223 */ /* 0x180fe20000010803 */
[-CC-:B------:R-:W-:Y:S01]  /*ea90*/  FFMA.FTZ R97, R24, R38.reuse, -R3.reuse ;  /* 0x0000002618617223 */ /* 0x180fe20000010803 */
[----:B------:R-:W-:Y:S01]  /*eaa0*/  MUFU.EX2 R111, R111 ;  /* 0x0000006f006f7308 */ /* 0x000fe20000000800 */
[-CC-:B------:R-:W-:Y:S01]  /*eab0*/  FFMA.FTZ R165, R25, R38.reuse, -R3.reuse ;  /* 0x0000002619a57223 */ /* 0x180fe20000010803 */
[----:B------:R-:W4:Y:S04]  /*eac0*/  LDL R66, [R1+0x22c] ;  /* 0x00022c0001427983 */ /* 0x000f280000100800 */
[----:B------:R-:W4:Y:S02]  /*ead0*/  LDL R68, [R1+0x230] ;  /* 0x0002300001447983 */ /* 0x000f240000100800 */
[----:B------:R-:W-:Y:S02]  /*eae0*/  MUFU.EX2 R161, R161 ;  /* 0x000000a100a17308 */ /* 0x000fe40000000800 */
[----:B------:R-:W4:Y:S04]  /*eaf0*/  LDL R70, [R1+0x234] ;  /* 0x0002340001467983 */ /* 0x000f280000100800 */
[----:B------:R-:W4:Y:S02]  /*eb00*/  LDL R72, [R1+0x238] ;  /* 0x0002380001487983 */ /* 0x000f240000100800 */
[----:B------:R-:W0:Y:S01]  /*eb10*/  MUFU.EX2 R99, R99 ;  /* 0x0000006300637308 */ /* 0x000e220000000800 */
[-CC-:B------:R-:W-:Y:S01]  /*eb20*/  FFMA.FTZ R95, R26, R38.reuse, -R3.reuse ;  /* 0x000000261a5f7223 */ /* 0x180fe20000010803 */
[----:B------:R-:W4:Y:S04]  /*eb30*/  LDL R74, [R1+0x23c] ;  /* 0x00023c00014a7983 */ /* 0x000f280000100800 */
[----:B------:R-:W4:Y:S02]  /*eb40*/  LDL R76, [R1+0x240] ;  /* 0x00024000014c7983 */ /* 0x000f240000100800 */
[----:B------:R-:W0:Y:S01]  /*eb50*/  MUFU.EX2 R163, R163 ;  /* 0x000000a300a37308 */ /* 0x000e220000000800 */
[-C--:B------:R-:W-:Y:S01]  /*eb60*/  FFMA.FTZ R167, R28, R38.reuse, -R3 ;  /* 0x000000261ca77223 */ /* 0x080fe20000010803 */
[----:B-1----:R-:W-:Y:S01]  /*eb70*/  FADD.FTZ R7, R160, R83 ;  /* 0x00000053a0077221 */ /* 0x002fe20000010000 */
[-CC-:B------:R-:W-:Y:S01]  /*eb80*/  FFMA.FTZ R93, R29, R38.reuse, -R3.reuse ;  /* 0x000000261d5d7223 */ /* 0x180fe20000010803 */
[----:B------:R-:W-:-:S04]  /*eb90*/  FFMA.FTZ R169, R30, R38, -R3 ;  /* 0x000000261ea97223 */ /* 0x000fc80000010803 */
[----:B------:R-:W-:Y:S08]  /*eba0*/  MUFU.EX2 R166, R166 ;  /* 0x000000a600a67308 */ /* 0x000ff00000000800 */
[----:B------:R-:W1:Y:S01]  /*ebb0*/  MUFU.EX2 R97, R97 ;  /* 0x0000006100617308 */ /* 0x000e620000000800 */
[----:B0-----:R-:W-:-:S07]  /*ebc0*/  FADD.FTZ R4, R161, R99 ;  /* 0x00000063a1047221 */ /* 0x001fce0000010000 */
[----:B------:R-:W0:Y:S01]  /*ebd0*/  MUFU.EX2 R165, R165 ;  /* 0x000000a500a57308 */ /* 0x000e220000000800 */
[----:B------:R-:W-:Y:S01]  /*ebe0*/  FADD.FTZ R12, R162, R7 ;  /* 0x00000007a20c7221 */ /* 0x000fe20000010000 */
[----:B------:R-:W-:Y:S01]  /*ebf0*/  FADD.FTZ R4, R163, R4 ;  /* 0x00000004a3047221 */ /* 0x000fe20000010000 */
[----:B------:R-:W-:-:S05]  /*ec00*/  FFMA.FTZ R91, R31, R38, -R3 ;  /* 0x000000261f5b7223 */ /* 0x000fca0000010803 */
[----:B------:R-:W-:Y:S08]  /*ec10*/  MUFU.EX2 R107, R107 ;  /* 0x0000006b006b7308 */ /* 0x000ff00000000800 */
[----:B------:R-:W0:Y:S01]  /*ec20*/  MUFU.EX2 R95, R95 ;  /* 0x0000005f005f7308 */ /* 0x000e220000000800 */
[----:B------:R-:W-:Y:S01]  /*ec30*/  FADD.FTZ R7, R113, R12 ;  /* 0x0000000c71077221 */ /* 0x000fe20000010000 */
[----:B-1----:R-:W-:Y:S01]  /*ec40*/  FADD.FTZ R4, R97, R4 ;  /* 0x0000000461047221 */ /* 0x002fe20000010000 */
[----:B------:R-:W-:-:S05]  /*ec50*/  FFMA.FTZ R171, R32, R38, -R3 ;  /* 0x0000002620ab7223 */ /* 0x000fca0000010803 */
[----:B------:R-:W-:Y:S01]  /*ec60*/  MUFU.EX2 R168, R168 ;  /* 0x000000a800a87308 */ /* 0x000fe20000000800 */
[-CC-:B------:R-:W-:Y:S01]  /*ec70*/  FFMA.FTZ R89, R33, R38.reuse, -R3.reuse ;  /* 0x0000002621597223 */ /* 0x180fe20000010803 */
[----:B------:R-:W-:-:S06]  /*ec80*/  FFMA.FTZ R173, R34, R38, -R3 ;  /* 0x0000002622ad7223 */ /* 0x000fcc0000010803 */
[----:B------:R-:W-:Y:S01]  /*ec90*/  MUFU.EX2 R109, R109 ;  /* 0x0000006d006d7308 */ /* 0x000fe20000000800 */
[----:B------:R-:W-:-:S07]  /*eca0*/  FFMA.FTZ R87, R35, R38, -R3 ;  /* 0x0000002623577223 */ /* 0x000fce0000010803 */
[----:B------:R-:W-:Y:S01]  /*ecb0*/  MUFU.EX2 R170, R170 ;  /* 0x000000aa00aa7308 */ /* 0x000fe20000000800 */
[----:B------:R-:W-:-:S07]  /*ecc0*/  FFMA.FTZ R175, R36, R38, -R3 ;  /* 0x0000002624af7223 */ /* 0x000fce0000010803 */
[----:B------:R-:W-:Y:S01]  /*ecd0*/  MUFU.EX2 R105, R105 ;  /* 0x0000006900697308 */ /* 0x000fe20000000800 */
[----:B------:R-:W-:-:S07]  /*ece0*/  FFMA.FTZ R85, R37, R38, -R3 ;  /* 0x0000002625557223 */ /* 0x000fce0000010803 */
[----:B------:R-:W-:Y:S08]  /*ecf0*/  MUFU.EX2 R172, R172 ;  /* 0x000000ac00ac7308 */ /* 0x000ff00000000800 */
[----:B------:R-:W-:Y:S08]  /*ed00*/  MUFU.EX2 R101, R101 ;  /* 0x0000006500657308 */ /* 0x000ff00000000800 */
[----:B------:R-:W-:Y:S08]  /*ed10*/  MUFU.EX2 R174, R174 ;  /* 0x000000ae00ae7308 */ /* 0x000ff00000000800 */
[----:B------:R-:W-:Y:S01]  /*ed20*/  MUFU.EX2 R103, R103 ;  /* 0x0000006700677308 */ /* 0x000fe20000000800 */
[----:B------:R1:W-:Y:S04]  /*ed30*/  STL [R1+0x3f4], R0 ;  /* 0x0003f40001007387 */ /* 0x0003e80000100800 */
[----:B------:R-:W4:Y:S03]  /*ed40*/  LDL R28, [R1+0x1e0] ;  /* 0x0001e000011c7983 */ /* 0x000f260000100800 */
[----:B------:R-:W2:Y:S01]  /*ed50*/  MUFU.EX2 R167, R167 ;  /* 0x000000a700a77308 */ /* 0x000ea20000000800 */
[----:B------:R-:W-:Y:S01]  /*ed60*/  FADD.FTZ R12, R164, R7 ;  /* 0x00000007a40c7221 */ /* 0x000fe20000010000 */
[----:B0-----:R-:W-:Y:S01]  /*ed70*/  FADD.FTZ R4, R165, R4 ;  /* 0x00000004a5047221 */ /* 0x001fe20000010000 */
[----:B------:R-:W4:Y:S04]  /*ed80*/  LDL R30, [R1+0x1e4] ;  /* 0x0001e400011e7983 */ /* 0x000f280000100800 */
[----:B------:R-:W4:Y:S01]  /*ed90*/  LDL R29, [R1+0x2d8] ;  /* 0x0002d800011d7983 */ /* 0x000f220000100800 */
[----:B------:R-:W0:Y:S01]  /*eda0*/  MUFU.EX2 R93, R93 ;  /* 0x0000005d005d7308 */ /* 0x000e220000000800 */
[----:B------:R-:W-:Y:S01]  /*edb0*/  FADD.FTZ R7, R111, R12 ;  /* 0x0000000c6f077221 */ /* 0x000fe20000010000 */
[----:B------:R-:W-:Y:S01]  /*edc0*/  FADD.FTZ R4, R95, R4 ;  /* 0x000000045f047221 */ /* 0x000fe20000010000 */
[----:B------:R-:W4:Y:S04]  /*edd0*/  LDL R32, [R1+0x1e8] ;  /* 0x0001e80001207983 */ /* 0x000f280000100800 */
[----:B------:R-:W4:Y:S01]  /*ede0*/  LDL R31, [R1+0x2dc] ;  /* 0x0002dc00011f7983 */ /* 0x000f220000100800 */
[----:B------:R-:W1:Y:S01]  /*edf0*/  MUFU.EX2 R169, R169 ;  /* 0x000000a900a97308 */ /* 0x000e620000000800 */
[----:B------:R-:W-:Y:S01]  /*ee00*/  FADD.FTZ R12, R166, R7 ;  /* 0x00000007a60c7221 */ /* 0x000fe20000010000 */
[----:B--2---:R-:W-:Y:S01]  /*ee10*/  FADD.FTZ R4, R167, R4 ;  /* 0x00000004a7047221 */ /* 0x004fe20000010000 */
[----:B------:R-:W2:Y:S05]  /*ee20*/  LDL R34, [R1+0x1ec] ;  /* 0x0001ec0001227983 */ /* 0x000eaa0000100800 */
[----:B------:R-:W1:Y:S01]  /*ee30*/  MUFU.EX2 R91, R91 ;  /* 0x0000005b005b7308 */ /* 0x000e620000000800 */
[----:B------:R-:W-:Y:S01]  /*ee40*/  FADD.FTZ R7, R107, R12 ;  /* 0x0000000c6b077221 */ /* 0x000fe20000010000 */
[----:B0-----:R-:W-:Y:S01]  /*ee50*/  FADD.FTZ R4, R93, R4 ;  /* 0x000000045d047221 */ /* 0x001fe20000010000 */
[----:B------:R-:W2:Y:S04]  /*ee60*/  LDL R36, [R1+0x1f0] ;  /* 0x0001f00001247983 */ /* 0x000ea80000100800 */
[----:B------:R-:W2:Y:S01]  /*ee70*/  LDL R33, [R1+0x2e0] ;  /* 0x0002e00001217983 */ /* 0x000ea20000100800 */
[----:B------:R-:W0:Y:S01]  /*ee80*/  MUFU.EX2 R171, R171 ;  /* 0x000000ab00ab7308 */ /* 0x000e220000000800 */
[----:B------:R-:W-:Y:S01]  /*ee90*/  FADD.FTZ R12, R168, R7 ;  /* 0x00000007a80c7221 */ /* 0x000fe20000010000 */
[----:B-1----:R-:W-:Y:S01]  /*eea0*/  FADD.FTZ R4, R169, R4 ;  /* 0x00000004a9047221 */ /* 0x002fe20000010000 */
[----:B------:R-:W2:Y:S05]  /*eeb0*/  LDL R38, [R1+0x1f4] ;  /* 0x0001f40001267983 */ /* 0x000eaa0000100800 */
[----:B------:R-:W1:Y:S01]  /*eec0*/  MUFU.EX2 R89, R89 ;  /* 0x0000005900597308 */ /* 0x000e620000000800 */
[----:B------:R-:W-:Y:S01]  /*eed0*/  FADD.FTZ R7, R109, R12 ;  /* 0x0000000c6d077221 */ /* 0x000fe20000010000 */
[----:B------:R-:W-:Y:S01]  /*eee0*/  FADD.FTZ R4, R91, R4 ;  /* 0x000000045b047221 */ /* 0x000fe20000010000 */
[----:B------:R-:W2:Y:S05]  /*eef0*/  LDL R35, [R1+0x2e4] ;  /* 0x0002e40001237983 */ /* 0x000eaa0000100800 */
[----:B------:R-:W1:Y:S01]  /*ef00*/  MUFU.EX2 R173, R173 ;  /* 0x000000ad00ad7308 */ /* 0x000e620000000800 */
[----:B------:R-:W-:Y:S01]  /*ef10*/  FADD.FTZ R12, R170, R7 ;  /* 0x00000007aa0c7221 */ /* 0x000fe20000010000 */
[----:B0-----:R-:W-:Y:S01]  /*ef20*/  FADD.FTZ R4, R171, R4 ;  /* 0x00000004ab047221 */ /* 0x001fe20000010000 */
[----:B------:R-:W2:Y:S05]  /*ef30*/  LDL R37, [R1+0x2e8] ;  /* 0x0002e80001257983 */ /* 0x000eaa0000100800 */
        /* <DEDUP_REMOVED lines=11> */
[----:B------:R-:W2:Y:S02]  /*eff0*/  LDL.64 R12, [R1+0x88] ;  /* 0x00008800010c7983 */ /* 0x000ea40000100a00 */
[----:B------:R-:W-:-:S02]  /*f000*/  FADD.FTZ R20, R174, R3 ;  /* 0x00000003ae147221 */ /* 0x000fc40000010000 */
[----:B------:R-:W2:Y:S01]  /*f010*/  LDL R3, [R1+0x348] ;  /* 0x0003480001037983 */ /* 0x000ea20000100800 */
[----:B-1----:R-:W-:Y:S01]  /*f020*/  FADD.FTZ R4, R175, R4 ;  /* 0x00000004af047221 */ /* 0x002fe20000010000 */
[----:B------:R-:W-:-:S03]  /*f030*/  FADD.FTZ R20, R103, R20 ;  /* 0x0000001467147221 */ /* 0x000fc60000010000 */
[----:B------:R-:W-:Y:S02]  /*f040*/  FADD.FTZ R21, R85, R4 ;  /* 0x0000000455157221 */ /* 0x000fe40000010000 */
[----:B------:R-:W2:Y:S04]  /*f050*/  LDL R4, [R1+0x34c] ;  /* 0x00034c0001047983 */ /* 0x000ea80000100800 */
[----:B------:R0:W-:Y:S04]  /*f060*/  STL.64 [R1+0x400], R20 ;  /* 0x0004001401007387 */ /* 0x0001e80000100a00 */
[----:B------:R-:W2:Y:S04]  /*f070*/  LD.E.64 R26, desc[UR36][R14.64+0x8] ;  /* 0x000008240e1a7980 */ /* 0x000ea8000c101b00 */
[----:B------:R-:W2:Y:S04]  /*f080*/  LD.E.64 R24, desc[UR36][R14.64] ;  /* 0x000000240e187980 */ /* 0x000ea8000c101b00 */
[----:B0-----:R-:W2:Y:S04]  /*f090*/  LDL R20, [R1+0x35c] ;  /* 0x00035c0001147983 */ /* 0x001ea80000100800 */
[----:B------:R-:W2:Y:S04]  /*f0a0*/  LDL R21, [R1+0x360] ;  /* 0x0003600001157983 */ /* 0x000ea80000100800 */
[----:B------:R-:W2:Y:S04]  /*f0b0*/  LDL R14, [R1+0x354] ;  /* 0x00035400010e7983 */ /* 0x000ea80000100800 */
[----:B------:R-:W2:Y:S01]  /*f0c0*/  LDL R15, [R1+0x358] ;  /* 0x00035800010f7983 */ /* 0x000ea20000100800 */
        /* <DEDUP_REMOVED lines=16> */
[----:B---3--:R-:W-:Y:S04]  /*f1d0*/  STL [R1+0x1f8], R40 ;  /* 0x0001f82801007387 */ /* 0x008fe80000100800 */
[----:B------:R-:W-:Y:S04]  /*f1e0*/  STL [R1+0x1fc], R42 ;  /* 0x0001fc2a01007387 */ /* 0x000fe80000100800 */
        /* <DEDUP_REMOVED lines=52> */
[----:B------:R-:W-:Y:S01]  /*f530*/  IMAD R12, R81, 0x1000, R12 ;  /* 0x00001000510c7824 */ /* 0x000fe200078e020c */
[----:B------:R-:W-:-:S04]  /*f540*/  R2UR UR7, R13 ;  /* 0x000000000d0772ca */ /* 0x000fc800000e0000 */
[----:B------:R-:W-:Y:S01]  /*f550*/  R2UR UR6, R12 ;  /* 0x000000000c0672ca */ /* 0x000fe200000e0000 */
[----:B------:R-:W-:Y:S04]  /*f560*/  STL [R1+0x2b8], R136 ;  /* 0x0002b88801007387 */ /* 0x000fe80000100800 */
[----:B------:R-:W-:Y:S01]  /*f570*/  STL [R1+0x2bc], R138 ;  /* 0x0002bc8a01007387 */ /* 0x000fe20000100800 */
[----:B------:R-:W-:-:S05]  /*f580*/  MOV R26, R26 ;  /* 0x0000001a001a7202 */ /* 0x000fca0000000f00 */
[--C-:B------:R-:W-:Y:S02]  /*f590*/  IMAD R25, R25, 0x2, R26.reuse ;  /* 0x0000000219197824 */ /* 0x100fe400078e021a */
[C---:B------:R-:W-:Y:S02]  /*f5a0*/  IMAD R27, R24.reuse, 0x2, R26 ;  /* 0x00000002181b7824 */ /* 0x040fe400078e021a */
[----:B------:R-:W-:Y:S01]  /*f5b0*/  IMAD R24, R24, 0x2, R25 ;  /* 0x0000000218187824 */ /* 0x000fe200078e0219 */
[----:B------:R-:W-:Y:S04]  /*f5c0*/  STSM.16.M88.4 [R26], R160 ;  /* 0x000000a01a007844 */ /* 0x000fe80000000200 */
[----:B------:R-:W-:Y:S04]  /*f5d0*/  STSM.16.M88.4 [R27], R164 ;  /* 0x000000a41b007844 */ /* 0x000fe80000000200 */
[----:B------:R-:W-:Y:S04]  /*f5e0*/  STSM.16.M88.4 [R25], R168 ;  /* 0x000000a819007844 */ /* 0x000fe80000000200 */
[----:B------:R-:W-:Y:S04]  /*f5f0*/  STSM.16.M88.4 [R24], R172 ;  /* 0x000000ac18007844 */ /* 0x000fe80000000200 */
        /* <DEDUP_REMOVED lines=31> */
[----:B------:R0:W-:Y:S02]  /*f7f0*/  STL [R1+0x340], R79 ;  /* 0x0003404f01007387 */ /* 0x0001e40000100800 */
[----:B0-----:R-:W-:-:S06]  /*f800*/  WARPGROUP.ARRIVE ;  /* 0x00000000000079c5 */ /* 0x001fcc0000000000 */
[----:B------:R-:W-:Y:S01]  /*f810*/  HGMMA.64x256x16.F32.BF16 R24, R160, gdesc[UR4].tnspB, RZ, !UPT, gsb0 ;  /* 0x43e00004a0187df0 */ /* 0x000fe2000c0018ff */
[----:B------:R0:W-:Y:S04]  /*f820*/  STL [R1+0x354], R14 ;  /* 0x0003540e01007387 */ /* 0x0001e80000100800 */
[----:B------:R1:W-:Y:S01]  /*f830*/  STL [R1+0x358], R15 ;  /* 0x0003580f01007387 */ /* 0x0003e20000100800 */
[----:B0-----:R-:W-:Y:S02]  /*f840*/  VIADD R14, R12, 0x80 ;  /* 0x000000800c0e7836 */ /* 0x001fe40000000000 */
[----:B-1----:R-:W-:-:S03]  /*f850*/  IMAD.MOV.U32 R15, RZ, RZ, R13 ;  /* 0x000000ffff0f7224 */ /* 0x002fc600078e000d */
[----:B------:R-:W-:Y:S02]  /*f860*/  R2UR UR6, R14 ;  /* 0x000000000e0672ca */ /* 0x000fe400000e0000 */
[----:B------:R-:W-:Y:S01]  /*f870*/  R2UR UR7, R15 ;  /* 0x000000000f0772ca */ /* 0x000fe200000e0000 */
        /* <DEDUP_REMOVED lines=72> */
[----:B------:R-:W-:Y:S01]  /*fd00*/  HGMMA.64x256x16.F32.BF16 R24, R164, gdesc[UR4].tnspB, R24, gsb0 ;  /* 0x43e00004a4187df0 */ /* 0x000fe20008001818 */
[----:B------:R-:W-:Y:S02]  /*fd10*/  VIADD R14, R12, 0x100 ;  /* 0x000001000c0e7836 */ /* 0x000fe40000000000 */
[----:B------:R-:W-:-:S03]  /*fd20*/  IMAD.MOV.U32 R15, RZ, RZ, R13 ;  /* 0x000000ffff0f7224 */ /* 0x000fc600078e000d */
[----:B------:R-:W-:Y:S02]  /*fd30*/  R2UR UR6, R14 ;  /* 0x000000000e0672ca */ /* 0x000fe400000e0000 */
[----:B------:R-:W-:Y:S01]  /*fd40*/  R2UR UR7, R15 ;  /* 0x000000000f0772ca */ /* 0x000fe200000e0000 */
[----:B------:R-:W-:Y:S01]  /*fd50*/  VIADD R12, R12, 0x180 ;  /* 0x000001800c0c7836 */ /* 0x000fe20000000000 */
        /* <DEDUP_REMOVED lines=71> */
[----:B------:R-:W-:Y:S03]  /*101d0*/  HGMMA.64x256x16.F32.BF16 R24, R172, gdesc[UR4].tnspB, R24, gsb0 ;  /* 0x43e00004ac187df0 */ /* 0x000fe60008001818 */
        /* <DEDUP_REMOVED lines=34> */
[----:B0-----:R-:W4:Y:S04]  /*10400*/  LDL R78, [R1+0x1e4] ;  /* 0x0001e400014e7983 */ /* 0x001f280000100800 */
[----:B-1----:R-:W4:Y:S04]  /*10410*/  LDL R80, [R1+0x1e8] ;  /* 0x0001e80001507983 */ /* 0x002f280000100800 */
[----:B------:R-:W4:Y:S04]  /*10420*/  LDL R82, [R1+0x1ec] ;  /* 0x0001ec0001527983 */ /* 0x000f280000100800 */
[----:B------:R-:W4:Y:S04]  /*10430*/  LDL R4, [R1+0x1f0] ;  /* 0x0001f00001047983 */ /* 0x000f280000100800 */
[----:B--2---:R-:W2:Y:S04]  /*10440*/  LDL R84, [R1+0x1f4] ;  /* 0x0001f40001547983 */ /* 0x004ea80000100800 */
[----:B------:R-:W2:Y:S04]  /*10450*/  LDL R86, [R1+0x1f8] ;  /* 0x0001f80001567983 */ /* 0x000ea80000100800 */
[----:B---3--:R-:W3:Y:S04]  /*10460*/  LDL R88, [R1+0x1fc] ;  /* 0x0001fc0001587983 */ /* 0x008ee80000100800 */
[----:B------:R-:W3:Y:S04]  /*10470*/  LDL R12, [R1+0x200] ;  /* 0x00020000010c7983 */ /* 0x000ee80000100800 */
[----:B------:R-:W3:Y:S04]  /*10480*/  LDL R90, [R1+0x204] ;  /* 0x00020400015a7983 */ /* 0x000ee80000100800 */
[----:B----4-:R-:W4:Y:S04]  /*10490*/  LDL R92, [R1+0x208] ;  /* 0x00020800015c7983 */ /* 0x010f280000100800 */
        /* <DEDUP_REMOVED lines=117> */
[----:B------:R-:W-:Y:S01]  /*10bf0*/  @!PT LDS RZ, [RZ] ;  /* 0x00000000fffff984 */ /* 0x000fe20000000800 */
[----:B------:R-:W-:Y:S01]  /*10c00*/  @!PT LDS RZ, [RZ] ;  /* 0x00000000fffff984 */ /* 0x000fe20000000800 */
[----:B------:R-:W-:Y:S01]  /*10c10*/  @!PT LDS RZ, [RZ] ;  /* 0x00000000fffff984 */ /* 0x000fe20000000800 */
[----:B------:R-:W-:Y:S01]  /*10c20*/  @!PT LDS RZ, [RZ] ;  /* 0x00000000fffff984 */ /* 0x000fe20000000800 */
[----:B------:R0:W-:Y:S06]  /*10c30*/  MEMBAR.ALL.CTA ;  /* 0x0000000000007992 */ /* 0x0001ec0000008000 */
[----:B0-----:R-:W0:Y:S04]  /*10c40*/  FENCE.VIEW.ASYNC.S ;  /* 0x00000000000073c6 */ /* 0x001e280000000000 */
[----:B------:R-:W-:Y:S04]  /*10c50*/  STL [R1+0x1e0], R0 ;  /* 0x0001e00001007387 */ /* 0x000fe80000100800 */
[----:B------:R-:W-:Y:S04]  /*10c60*/  STL [R1+0x1e4], R78 ;  /* 0x0001e44e01007387 */ /* 0x000fe80000100800 */
[----:B------:R-:W-:Y:S04]  /*10c70*/  STL [R1+0x1e8], R80 ;  /* 0x0001e85001007387 */ /* 0x000fe80000100800 */
[----:B------:R-:W-:Y:S04]  /*10c80*/  STL [R1+0x1ec], R82 ;  /* 0x0001ec5201007387 */ /* 0x000fe80000100800 */
[----:B------:R-:W-:Y:S04]  /*10c90*/  STL [R1+0x1f0], R4 ;  /* 0x0001f00401007387 */ /* 0x000fe80000100800 */
[----:B--2---:R-:W-:Y:S04]  /*10ca0*/  STL [R1+0x1f4], R84 ;  /* 0x0001f45401007387 */ /* 0x004fe80000100800 */
[----:B------:R-:W-:Y:S04]  /*10cb0*/  STL [R1+0x1f8], R86 ;  /* 0x0001f85601007387 */ /* 0x000fe80000100800 */
[----:B---3--:R-:W-:Y:S04]  /*10cc0*/  STL [R1+0x1fc], R88 ;  /* 0x0001fc5801007387 */ /* 0x008fe80000100800 */
[----:B------:R-:W-:Y:S04]  /*10cd0*/  STL [R1+0x200], R12 ;  /* 0x0002000c01007387 */ /* 0x000fe80000100800 */
        /* <DEDUP_REMOVED lines=119> */
[----:B0-----:R-:W-:-:S03]  /*11450*/  NOP ;  /* 0x0000000000007918 */ /* 0x001fc60000000000 */
[----:B-1----:R-:W3:Y:S04]  /*11460*/  LDL R3, [R1+0x28] ;  /* 0x0000280001037983 */ /* 0x002ee80000100800 */
[----:B------:R2:W5:Y:S01]  /*11470*/  LDL R0, [R1+0x1c8] ;  /* 0x0001c80001007983 */ /* 0x0005620000100800 */
[----:B------:R-:W-:Y:S01]  /*11480*/  BSSY B0, `(.L_x_1957) ;  /* 0x0000006000007945 */ /* 0x000fe20003800000 */
[----:B------:R-:W-:Y:S06]  /*11490*/  BAR.ARV 0xe, 0x100 ;  /* 0x0384000000007b1d */ /* 0x000fec0000002000 */
[----:B---3--:R-:W-:-:S04]  /*114a0*/  LOP3.LUT R3, R3, 0x1, RZ, 0xfc, !PT ;  /* 0x0000000103037812 */ /* 0x008fc800078efcff */
[----:B------:R-:W-:-:S13]  /*114b0*/  ISETP.NE.AND P0, PT, R3, 0x3, PT ;  /* 0x000000030300780c */ /* 0x000fda0003f05270 */
[----:B--2---:R-:W-:Y:S05]  /*114c0*/  @!P0 BRA `(.L_x_1958) ;  /* 0x0000000000048947 */ /* 0x004fea0003800000 */
[----:B------:R-:W-:Y:S01]  /*114d0*/  BPT.TRAP 0x1 ;  /* 0x000000040000795c */ /* 0x000fe20000300000 */
.L_x_1958:
[----:B------:R-:W-:Y:S05]  /*114e0*/  BSYNC B0 ;  /* 0x0000000000007941 */ /* 0x000fea0003800000 */
.L_x_1957:
[----:B------:R-:W2:Y:S01]  /*114f0*/  LDL.64 R12, [R1+0x48] ;  /* 0x00004800010c7983 */ /* 0x000ea20000100a00 */
[----:B------:R-:W-:Y:S02]  /*11500*/  UISETP.NE.AND UP1, UPT, UR41, URZ, UPT ;  /* 0x0000003f2900728c */ /* 0x000fe4000bf25270 */
[----:B------:R-:W-:Y:S01]  /*11510*/  UISETP.NE.AND UP0, UPT, UR43, URZ, UPT ;  /* 0x0000003f2b00728c */ /* 0x000fe2000bf05270 */
[----:B------:R-:W3:Y:S01]  /*11520*/  LDL R3, [R1+0x34] ;  /* 0x0000340001037983 */ /* 0x000ee20000100800 */
[----:B--2---:R-:W-:-:S05]  /*11530*/  MOV R7, R12 ;  /* 0x0000000c00077202 */ /* 0x004fca0000000f00 */
[----:B-----5:R-:W-:-:S05]  /*11540*/  IMAD R0, R0, 0x8, R7 ;  /* 0x0000000800007824 */ /* 0x020fca00078e0207 */
[----:B---3--:R-:W-:-:S04]  /*11550*/  PRMT R0, R3, 0x654, R0 ;  /* 0x0000065403007816 */ /* 0x008fc80000000000 */
[----:B------:R0:W-:Y:S02]  /*11560*/  SYNCS.ARRIVE.TRANS64.RED.A1T0 RZ, [R0+URZ], RZ ;  /* 0x000000ff00ff79a7 */ /* 0x0001e4000810043f */
[----:B0-----:R-:W2:Y:S01]  /*11570*/  LDL R0, [R1+0x50] ;  /* 0x0000500001007983 */ /* 0x001ea20000100800 */
[----:B------:R-:W-:Y:S02]  /*11580*/  PLOP3.LUT P0, PT, PT, PT, UP1, 0x80, 0x0 ;  /* 0x000000000000781c */ /* 0x000fe40003f0f018 */
[----:B------:R-:W-:Y:S01]  /*11590*/  PLOP3.LUT P1, PT, PT, PT, UP1, 0x80, 0x0 ;  /* 0x000000000000781c */ /* 0x000fe20003f2f018 */
[----:B------:R-:W-:Y:S01]  /*115a0*/  UIADD3 UR46, UR46, -0x2, URZ ;  /* 0xfffffffe2e2e7890 */ /* 0x000fe2000fffe03f */
[----:B--2---:R-:W-:-:S09]  /*115b0*/  IMAD.SHL.U32 R4, R0, 0x40, RZ ;  /* 0x0000004000047824 */ /* 0x004fd200078e00ff */
[----:B------:R-:W-:Y:S01]  /*115c0*/  @P0 IMAD.HI.U32 R5, R4, R5, RZ ;  /* 0x0000000504050227 */ /* 0x000fe200078e00ff */
[----:B------:R-:W-:-:S03]  /*115d0*/  PLOP3.LUT P0, PT, PT, PT, UP0, 0x40, 0x0 ;  /* 0x000000000000781c */ /* 0x000fc60003f0e808 */
[----:B------:R-:W-:Y:S01]  /*115e0*/  IMAD.MOV.U32 R0, RZ, RZ, R4 ;  /* 0x000000ffff007224 */ /* 0x000fe200078e0004 */
[----:B------:R-:W-:-:S05]  /*115f0*/  @P1 SHF.R.U32.HI R0, RZ, R6, R5 ;  /* 0x00000006ff001219 */ /* 0x000fca0000011605 */
[----:B------:R-:W-:Y:S02]  /*11600*/  VIADD R3, R0, UR45 ;  /* 0x0000002d00037c36 */ /* 0x000fe40008000000 */
[----:B------:R-:W-:Y:S02]  /*11610*/  IMAD.U32 R0, RZ, RZ, UR46 ;  /* 0x0000002eff007e24 */ /* 0x000fe4000f8e00ff */
[----:B------:R-:W-:Y:S01]  /*11620*/  IMAD.IADD R8, R3, 0x1, R8 ;  /* 0x0000000103087824 */ /* 0x000fe200078e0208 */
[----:B------:R-:W-:Y:S06]  /*11630*/  @P0 BRA `(.L_x_1959) ;  /* 0x0000000000400947 */ /* 0x000fec0003800000 */
[C---:B------:R-:W-:Y:S01]  /*11640*/  ISETP.GT.AND P0, PT, R3.reuse, RZ, PT ;  /* 0x000000ff0300720c */ /* 0x040fe20003f04270 */
[----:B------:R-:W-:Y:S01]  /*11650*/  BSSY B0, `(.L_x_1960) ;  /* 0x000000c000007945 */ /* 0x000fe20003800000 */
[----:B------:R-:W-:-:S11]  /*11660*/  VIADD R5, R3, 0xffffffff ;  /* 0xffffffff03057836 */ /* 0x000fd60000000000 */
[----:B------:R-:W-:Y:S05]  /*11670*/  @P0 BRA `(.L_x_1961) ;  /* 0x0000000000180947 */ /* 0x000fea0003800000 */
[----:B------:R-:W-:Y:S01]  /*11680*/  ISETP.NE.AND P0, PT, R9, 0x1, PT ;  /* 0x000000010900780c */ /* 0x000fe20003f05270 */
[----:B------:R-:W-:-:S12]  /*11690*/  IMAD.MOV R3, RZ, RZ, -R3 ;  /* 0x000000ffff037224 */ /* 0x000fd800078e0a03 */
[----:B------:R-:W-:-:S05]  /*116a0*/  @P0 IMAD.HI.U32 R10, R3, R10, RZ ;  /* 0x0000000a030a0227 */ /* 0x000fca00078e00ff */
[----:B------:R-:W-:-:S04]  /*116b0*/  @P0 SHF.R.U32.HI R3, RZ, R11, R10 ;  /* 0x0000000bff030219 */ /* 0x000fc8000001160a */
[----:B------:R-:W-:Y:S01]  /*116c0*/  LOP3.LUT R5, RZ, R3, RZ, 0x33, !PT ;  /* 0x00000003ff057212 */ /* 0x000fe200078e33ff */
[----:B------:R-:W-:Y:S06]  /*116d0*/  BRA `(.L_x_1962) ;  /* 0x00000000000c7947 */ /* 0x000fec0003800000 */
.L_x_1961:
[----:B------:R-:W-:-:S13]  /*116e0*/  ISETP.NE.AND P0, PT, R9, 0x1, PT ;  /* 0x000000010900780c */ /* 0x000fda0003f05270 */
[----:B------:R-:W-:-:S05]  /*116f0*/  @P0 IMAD.HI.U32 R10, R5, R10, RZ ;  /* 0x0000000a050a0227 */ /* 0x000fca00078e00ff */
[----:B------:R-:W-:-:S07]  /*11700*/  @P0 SHF.R.U32.HI R5, RZ, R11, R10 ;  /* 0x0000000bff050219 */ /* 0x000fce000001160a */
.L_x_1962:
[----:B------:R-:W-:Y:S05]  /*11710*/  BSYNC B0 ;  /* 0x0000000000007941 */ /* 0x000fea0003800000 */
.L_x_1960:
[----:B------:R-:W-:-:S05]  /*11720*/  IMAD R5, R5, R9, R9 ;  /* 0x0000000905057224 */ /* 0x000fca00078e0209 */
[----:B------:R-:W-:-:S07]  /*11730*/  VIMNMX R8, R8, R5, PT ;  /* 0x0000000508087248 */ /* 0x000fce0003fe0100 */
.L_x_1959:
[----:B------:R-:W-:Y:S01]  /*11740*/  SHF.R.S32.HI R3, RZ, 0x1f, R8 ;  /* 0x0000001fff037819 */ /* 0x000fe20000011408 */
[----:B------:R-:W-:Y:S03]  /*11750*/  BSSY B1, `(.L_x_1963) ;  /* 0x0000014000017945 */ /* 0x000fe60003800000 */
[----:B------:R-:W-:-:S04]  /*11760*/  LEA.HI R3, R3, R8, RZ, 0x6 ;  /* 0x0000000803037211 */ /* 0x000fc800078f30ff */
[----:B------:R-:W-:-:S04]  /*11770*/  SHF.R.S32.HI R3, RZ, 0x6, R3 ;  /* 0x00000006ff037819 */ /* 0x000fc80000011403 */
[----:B------:R-:W-:-:S04]  /*11780*/  VIMNMX R6, R3, UR42, !PT ;  /* 0x0000002a03067c48 */ /* 0x000fc8000ffe0100 */
[----:B------:R-:W-:-:S13]  /*11790*/  ISETP.GE.AND P0, PT, R0, R6, PT ;  /* 0x000000060000720c */ /* 0x000fda0003f06270 */
[----:B------:R-:W-:Y:S05]  /*117a0*/  @!P0 BRA `(.L_x_1964) ;  /* 0x0000000000388947 */ /* 0x000fea0003800000 */
[----:B------:R-:W-:Y:S01]  /*117b0*/  BSSY B0, `(.L_x_1965) ;  /* 0x000000b000007945 */ /* 0x000fe20003800000 */
.L_x_1966:
[C---:B------:R-:W-:Y:S01]  /*117c0*/  IADD3 R12, P0, R2.reuse, 0x50, RZ ;  /* 0x00000050020c7810 */ /* 0x040fe20007f1e0ff */
[C---:B------:R-:W-:Y:S01]  /*117d0*/  VIADD R7, R2.reuse, 0x128 ;  /* 0x0000012802077836 */ /* 0x040fe20000000000 */
[----:B------:R-:W-:Y:S02]  /*117e0*/  IADD3 R28, P1, R2, 0xcc, RZ ;  /* 0x000000cc021c7810 */ /* 0x000fe40007f3e0ff */
[----:B------:R-:W-:Y:S01]  /*117f0*/  MOV R3, 0x11830 ;  /* 0x0001183000037802 */ /* 0x000fe20000000f00 */
[--C-:B------:R-:W-:Y:S02]  /*11800*/  IMAD.X R13, RZ, RZ, R18.reuse, P0 ;  /* 0x000000ffff0d7224 */ /* 0x100fe400000e0612 */
[----:B------:R-:W-:-:S08]  /*11810*/  IMAD.X R29, RZ, RZ, R18, P1 ;  /* 0x000000ffff1d7224 */ /* 0x000fd000008e0612 */
[----:B------:R-:W-:Y:S05]  /*11820*/  CALL.REL.NOINC `($_ZN7cutlass13device_kernelIN5flash11enable_sm90INS1_16FlashAttnFwdSm90INS1_25CollectiveMainloopFwdSm90ILi2EN4cute5tupleIJNS5_1CILi1EEES8_S8_EEENS6_IJNS7_ILi64EEESA_SA_EEELi512ENS_10bfloat16_tEfNS_4arch4Sm90ELb0ELb1ELb1ELb0ELb1ELb0ELb1ELb0ELb0ELb1ELb0ELb0EEENS1_21CollectiveEpilogueFwdINS6_IJSA_NS7_ILi512EEESA_EEES9_SC_SE_Li256ELb0ELb1ELb0ELb0EEENS1_30DynamicPersistentTileSchedulerILi256ELi128ELb0ELb1ELb1EEEEEEEEEvNT_6ParamsE$_ZZN5flash25CollectiveMainloopFwdSm90ILi2EN4cute5tupleIJNS1_1CILi1EEES4_S4_EEENS2_IJNS3_ILi64EEES6_S6_EEELi512EN7cutlass10bfloat16_tEfNS8_4arch4Sm90ELb0ELb1ELb1ELb0ELb1ELb0ELb1ELb0ELb0ELb1ELb0ELb0EE3mmaINS_16FlashAttnFwdSm90ISC_NS_21CollectiveEpilogueFwdINS2_IJS6_NS3_ILi512EEES6_EEES5_S9_SB_Li256ELb0ELb1ELb0ELb0EEENS_30DynamicPersistentTileSchedulerILi256ELi128ELb0ELb1ELb1EEEE13SharedStorageENS1_6TensorINS1_11ArrayEngineIfLm128EEENS1_6LayoutINS2_IJNS2_IJNS3_ILi2EEESR_NS3_ILi32EEEEEES4_S4_EEENS2_IJNS2_IJS4_SR_NS3_ILi4EEEEEENS3_ILi0EEESX_EEEEEEENS_7SoftmaxILi2ELi0EEEEEbRKNSC_6ParamsENS8_13PipelineAsyncILi2EEES17_RNS8_13PipelineStateILj2EEERT0_RT1_iRiRKNS_16SeqlenInfoQKNewKILb0ELb0EEENS2_IJiiiiEEERT_ENKUliT_T0_T1_E_clIZSD_ISM_S10_S12_EbS15_S17_S17_S1A_S1C_S1E_iS1F_S1J_S1K_S1M_EUlRS1N_iE1_NS3_ILb0EEENS3_ILb1EEEEEDaiS1N_S1O_S1P_) ;  /* 0x000001b4000c7944 */ /* 0x000fea0003c00000 */
[C---:B------:R-:W-:Y:S01]  /*11830*/  ISETP.GT.AND P0, PT, R0.reuse, R6, PT ;  /* 0x000000060000720c */ /* 0x040fe20003f04270 */
[----:B------:R-:W-:-:S12]  /*11840*/  VIADD R0, R0, 0xffffffff ;  /* 0xffffffff00007836 */ /* 0x000fd80000000000 */
[----:B------:R-:W-:Y:S05]  /*11850*/  @P0 BRA `(.L_x_1966) ;  /* 0xfffffffc00d80947 */ /* 0x000fea000383ffff */
[----:B------:R-:W-:Y:S05]  /*11860*/  BSYNC B0 ;  /* 0x0000000000007941 */ /* 0x000fea0003800000 */
.L_x_1965:
[----:B------:R-:W2:Y:S02]  /*11870*/  LDL R4, [R1+0x50] ;  /* 0x0000500001047983 */ /* 0x000ea40000100800 */
[----:B--2---:R-:W-:-:S07]  /*11880*/  IMAD.SHL.U32 R4, R4, 0x40, RZ ;  /* 0x0000004004047824 */ /* 0x004fce00078e00ff */
.L_x_1964:
[----:B------:R-:W-:Y:S05]  /*11890*/  BSYNC B1 ;  /* 0x0000000000017941 */ /* 0x000fea0003800000 */
.L_x_1963:
[----:B------:R-:W-:Y:S01]  /*118a0*/  UISETP.NE.AND UP1, UPT, UR41, URZ, UPT ;  /* 0x0000003f2900728c */ /* 0x000fe2000bf25270 */
[----:B------:R-:W-:Y:S01]  /*118b0*/  VIADD R4, R4, 0x3f ;  /* 0x0000003f04047836 */ /* 0x000fe20000000000 */
[----:B------:R-:W-:-:S04]  /*118c0*/  UISETP.NE.AND UP0, UPT, UR43, URZ, UPT ;  /* 0x0000003f2b00728c */ /* 0x000fc8000bf05270 */
[----:B------:R-:W-:Y:S02]  /*118d0*/  PLOP3.LUT P0, PT, PT, PT, UP1, 0x80, 0x0 ;  /* 0x000000000000781c */ /* 0x000fe40003f0f018 */
[----:B------:R-:W-:-:S03]  /*118e0*/  PLOP3.LUT P1, PT, PT, PT, UP1, 0x80, 0x0 ;  /* 0x000000000000781c */ /* 0x000fc60003f2f018 */
[----:B------:R-:W-:-:S08]  /*118f0*/  @UP1 ULDC UR4, c[0x0][0x44c] ;  /* 0x0001130000041ab9 */ /* 0x000fd00000000800 */
[----:B------:R-:W-:Y:S01]  /*11900*/  @P0 IMAD.HI.U32 R3, R4, UR4, RZ ;  /* 0x0000000404030c27 */ /* 0x000fe2000f8e00ff */
[----:B------:R-:W-:Y:S01]  /*11910*/  PLOP3.LUT P0, PT, PT, PT, UP0, 0x40, 0x0 ;  /* 0x000000000000781c */ /* 0x000fe20003f0e808 */
[----:B------:R-:W-:-:S03]  /*11920*/  @UP1 ULDC UR4, c[0x0][0x450] ;  /* 0x0001140000041ab9 */ /* 0x000fc60000000800 */
[----:B------:R-:W-:Y:S01]  /*11930*/  @P1 SHF.R.U32.HI R4, RZ, UR4, R3 ;  /* 0x00000004ff041c19 */ /* 0x000fe20008011603 */
[----:B------:R-:W-:-:S04]  /*11940*/  ULDC UR4, c[0x0][0xad4] ;  /* 0x0002b50000047ab9 */ /* 0x000fc80000000800 */
[----:B------:R-:W-:-:S04]  /*11950*/  VIADD R4, R4, UR40 ;  /* 0x0000002804047c36 */ /* 0x000fc80008000000 */
[----:B------:R-:W-:Y:S01]  /*11960*/  VIADD R3, R4, -UR4 ;  /* 0x8000000404037c36 */ /* 0x000fe20008000000 */
[----:B------:R-:W-:Y:S06]  /*11970*/  @P0 BRA `(.L_x_1967) ;  /* 0x0000000000540947 */ /* 0x000fec0003800000 */
[----:B------:R-:W-:Y:S01]  /*11980*/  ISETP.GT.AND P0, PT, R4, -0x1, PT ;  /* 0xffffffff0400780c */ /* 0x000fe20003f04270 */
[----:B------:R-:W-:-:S12]  /*11990*/  BSSY B0, `(.L_x_1968) ;  /* 0x0000011000007945 */ /* 0x000fd80003800000 */
        /* <DEDUP_REMOVED lines=10> */
.L_x_1969:
[----:B------:R-:W-:Y:S02]  /*11a40*/  ULDC UR4, c[0x0][0xadc] ;  /* 0x0002b70000047ab9 */ /* 0x000fe40000000800 */
[----:B------:R-:W-:-:S05]  /*11a50*/  IMAD.U32 R7, RZ, RZ, UR4 ;  /* 0x00000004ff077e24 */ /* 0x000fca000f8e00ff */
[----:B------:R-:W-:-:S13]  /*11a60*/  ISETP.NE.AND P0, PT, R7, 0x1, PT ;  /* 0x000000010700780c */ /* 0x000fda0003f05270 */
[----:B------:R-:W0:Y:S02]  /*11a70*/  @P0 LDC.64 R8, c[0x0][0xae0] ;  /* 0x0002b800ff080b82 */ /* 0x000e240000000a00 */
[----:B0-----:R-:W-:-:S05]  /*11a80*/  @P0 IMAD.HI.U32 R6, R4, R8, RZ ;  /* 0x0000000804060227 */ /* 0x001fca00078e00ff */
[----:B------:R-:W-:-:S07]  /*11a90*/  @P0 SHF.R.U32.HI R4, RZ, R9, R6 ;  /* 0x00000009ff040219 */ /* 0x000fce0000011606 */
.L_x_1970:
[----:B------:R-:W-:Y:S05]  /*11aa0*/  BSYNC B0 ;  /* 0x0000000000007941 */ /* 0x000fea0003800000 */
.L_x_1968:
[----:B------:R-:W-:-:S05]  /*11ab0*/  IMAD R4, R4, R7, RZ ;  /* 0x0000000704047224 */ /* 0x000fca00078e02ff */
[----:B------:R-:W-:-:S07]  /*11ac0*/  VIMNMX R3, R3, R4, !PT ;  /* 0x0000000403037248 */ /* 0x000fce0007fe0100 */
.L_x_1967:
[----:B------:R-:W-:-:S05]  /*11ad0*/  VIADD R3, R3, 0x3f ;  /* 0x0000003f03037836 */ /* 0x000fca0000000000 */
[----:B------:R-:W-:-:S04]  /*11ae0*/  SHF.R.S32.HI R4, RZ, 0x1f, R3 ;  /* 0x0000001fff047819 */ /* 0x000fc80000011403 */
[----:B------:R-:W-:-:S04]  /*11af0*/  LEA.HI R4, R4, R3, RZ, 0x6 ;  /* 0x0000000304047211 */ /* 0x000fc800078f30ff */
[----:B------:R-:W-:-:S04]  /*11b00*/  SHF.R.S32.HI R4, RZ, 0x6, R4 ;  /* 0x00000006ff047819 */ /* 0x000fc80000011404 */
[----:B------:R-:W-:-:S04]  /*11b10*/  VIMNMX R177, R4, UR42, !PT ;  /* 0x0000002a04b17c48 */ /* 0x000fc8000ffe0100 */
[----:B------:R-:W-:-:S13]  /*11b20*/  ISETP.GE.AND P0, PT, R0, R177, PT ;  /* 0x000000b10000720c */ /* 0x000fda0003f06270 */
[----:B------:R-:W-:Y:S05]  /*11b30*/  @!P0 BRA `(.L_x_1971) ;  /* 0x0000007000588947 */ /* 0x000fea0003800000 */
.L_x_1994:
[----:B------:R-:W2:Y:S04]  /*11b40*/  LDL R58, [R1+0x1c8] ;  /* 0x0001c800013a7983 */ /* 0x000ea80000100800 */
[----:B0-----:R-:W3:Y:S04]  /*11b50*/  LDL R3, [R1+0x1d0] ;  /* 0x0001d00001037983 */ /* 0x001ee80000100800 */
[----:B------:R-:W4:Y:S01]  /*11b60*/  LDL R5, [R1] ;  /* 0x0000000001057983 */ /* 0x000f220000100800 */
[----:B--2---:R-:W-:-:S05]  /*11b70*/  VIADD R6, R58, 0x1 ;  /* 0x000000013a067836 */ /* 0x004fca0000000000 */
[----:B------:R-:W-:-:S13]  /*11b80*/  ISETP.NE.AND P0, PT, R6, 0x2, PT ;  /* 0x000000020600780c */ /* 0x000fda0003f05270 */
[----:B------:R0:W5:Y:S04]  /*11b90*/  @P0 LDL R8, [R1+0x1cc] ;  /* 0x0001cc0001080983 */ /* 0x0001680000100800 */
[----:B------:R-:W2:Y:S01]  /*11ba0*/  @!P0 LDL R7, [R1+0x1cc] ;  /* 0x0001cc0001078983 */ /* 0x000ea20000100800 */
[----:B---3--:R-:W-:Y:S01]  /*11bb0*/  VIADD R4, R3, 0x1 ;  /* 0x0000000103047836 */ /* 0x008fe20000000000 */
[----:B----4-:R-:W-:Y:S02]  /*11bc0*/  LOP3.LUT R5, R5, 0x1, RZ, 0xfc, !PT ;  /* 0x0000000105057812 */ /* 0x010fe400078efcff */
[----:B------:R1:W-:Y:S04]  /*11bd0*/  STL [R1+0x1c8], R6 ;  /* 0x0001c80601007387 */ /* 0x0003e80000100800 */
[----:B------:R0:W-:Y:S04]  /*11be0*/  STL [R1+0x1d0], R4 ;  /* 0x0001d00401007387 */ /* 0x0001e80000100800 */
[----:B------:R0:W-:Y:S01]  /*11bf0*/  @!P0 STL [R1+0x1c8], RZ ;  /* 0x0001c8ff01008387 */ /* 0x0001e20000100800 */
[----:B------:R-:W-:Y:S01]  /*11c00*/  ISETP.NE.AND P1, PT, R5, 0x3, PT ;  /* 0x000000030500780c */ /* 0x000fe20003f25270 */
[----:B------:R-:W-:Y:S05]  /*11c10*/  YIELD ;  /* 0x0000000000007946 */ /* 0x000fea0003800000 */
[----:B------:R-:W-:Y:S01]  /*11c20*/  BSSY B0, `(.L_x_1972) ;  /* 0x0000006000007945 */ /* 0x000fe20003800000 */
[----:B-1----:R-:W-:Y:S01]  /*11c30*/  @!P0 IMAD.MOV.U32 R6, RZ, RZ, RZ ;  /* 0x000000ffff068224 */ /* 0x002fe200078e00ff */
[----:B--2---:R-:W-:-:S05]  /*11c40*/  @!P0 LOP3.LUT R8, R7, 0x1, RZ, 0x3c, !PT ;  /* 0x0000000107088812 */ /* 0x004fca00078e3cff */
[----:B------:R0:W-:Y:S01]  /*11c50*/  @!P0 STL [R1+0x1cc], R8 ;  /* 0x0001cc0801008387 */ /* 0x0001e20000100800 */
[----:B------:R-:W-:Y:S05]  /*11c60*/  @!P1 BRA `(.L_x_1973) ;  /* 0x0000000000049947 */ /* 0x000fea0003800000 */
[----:B------:R-:W-:Y:S01]  /*11c70*/  BPT.TRAP 0x1 ;  /* 0x000000040000795c */ /* 0x000fe20000300000 */
.L_x_1973:
[----:B------:R-:W-:Y:S05]  /*11c80*/  BSYNC B0 ;  /* 0x0000000000007941 */ /* 0x000fea0003800000 */
.L_x_1972:
[----:B0-----:R-:W2:Y:S02]  /*11c90*/  LDL.64 R4, [R1+0x18] ;  /* 0x0000180001047983 */ /* 0x001ea40000100a00 */
[----:B--2---:R-:W-:Y:S02]  /*11ca0*/  MOV R3, R4 ;  /* 0x0000000400037202 */ /* 0x004fe40000000f00 */
[----:B-----5:R-:W-:-:S03]  /*11cb0*/  SHF.L.U32 R5, R8, 0x1f, RZ ;  /* 0x0000001f08057819 */ /* 0x020fc600000006ff */
[----:B------:R-:W-:-:S04]  /*11cc0*/  IMAD R6, R6, 0x8, R3 ;  /* 0x0000000806067824 */ /* 0x000fc800078e0203 */
[----:B------:R0:W1:Y:S01]  /*11cd0*/  SYNCS.PHASECHK.TRANS64.TRYWAIT P0, [R6+URZ], R5 ;  /* 0x00000005060075a7 */ /* 0x000062000800017f */
[----:B------:R0:W5:Y:S01]  /*11ce0*/  LDL.64 R8, [R1+0x1c8] ;  /* 0x0001c80001087983 */ /* 0x0001620000100a00 */
[----:B------:R-:W-:Y:S04]  /*11cf0*/  BSSY B0, `(.L_x_1974) ;  /* 0x0000003000007945 */ /* 0x000fe80003800000 */
[----:B------:R-:W-:Y:S05]  /*11d00*/  @!P1 BRA `(.L_x_1975) ;  /* 0x0000000000049947 */ /* 0x000fea0003800000 */
[----:B------:R-:W-:Y:S01]  /*11d10*/  BPT.TRAP 0x1 ;  /* 0x000000040000795c */ /* 0x000fe20000300000 */
.L_x_1975:
[----:B------:R-:W-:Y:S05]  /*11d20*/  BSYNC B0 ;  /* 0x0000000000007941 */ /* 0x000fea0003800000 */
.L_x_1974:
[----:B------:R-:W-:Y:S04]  /*11d30*/  BSSY B0, `(.L_x_1976) ;  /* 0x0000006000007945 */ /* 0x000fe80003800000 */
[----:B-1----:R-:W-:Y:S05]  /*11d40*/  @P0 BRA `(.L_x_1977) ;  /* 0x0000000000100947 */ /* 0x002fea0003800000 */
[----:B-----5:R-:W-:Y:S01]  /*11d50*/  IMAD R8, R8, 0x8, R3 ;  /* 0x0000000808087824 */ /* 0x020fe200078e0203 */
[----:B------:R-:W-:-:S04]  /*11d60*/  SHF.L.U32 R9, R9, 0x1f, RZ ;  /* 0x0000001f09097819 */ /* 0x000fc800000006ff */
[----:B------:R-:W1:Y:S02]  /*11d70*/  SYNCS.PHASECHK.TRANS64.TRYWAIT P0, [R8+URZ], R9 ;  /* 0x00000009080075a7 */ /* 0x000e64000800017f */
[----:B-1----:R-:W-:Y:S05]  /*11d80*/  @!P0 BRA `(.L_x_1978) ;  /* 0x0000018000e88947 */ /* 0x002fea0003800000 */
.L_x_1977:
[----:B------:R-:W-:Y:S05]  /*11d90*/  BSYNC B0 ;  /* 0x0000000000007941 */ /* 0x000fea0003800000 */
.L_x_1976:
[----:B------:R-:W2:Y:S04]  /*11da0*/  LDL R3, [R1+0x1c8] ;  /* 0x0001c80001037983 */ /* 0x000ea80000100800 */
[----:B0-----:R-:W2:Y:S01]  /*11db0*/  LDL.64 R4, [R1+0x80] ;  /* 0x0000800001047983 */ /* 0x001ea20000100a00 */
[----:B------:R-:W-:Y:S05]  /*11dc0*/  WARPSYNC.ALL ;  /* 0x0000000000007948 */ /* 0x000fea0003800000 */
[----:B-1---5:R-:W3:Y:S04]  /*11dd0*/  LDL.64 R8, [R1+0x78] ;  /* 0x0000780001087983 */ /* 0x022ee80000100a00 */
[----:B------:R-:W4:Y:S04]  /*11de0*/  LDL.64 R6, [R1+0x78] ;  /* 0x0000780001067983 */ /* 0x000f280000100a00 */
[----:B------:R-:W4:Y:S04]  /*11df0*/  LDL.64 R10, [R1+0x78] ;  /* 0x00007800010a7983 */ /* 0x000f280000100a00 */
[----:B------:R-:W4:Y:S01]  /*11e00*/  LDL.64 R12, [R1+0x78] ;  /* 0x00007800010c7983 */ /* 0x000f220000100a00 */
[----:B--2---:R-:W-:Y:S01]  /*11e10*/  IMAD R4, R3, 0x200, R4 ;  /* 0x0000020003047824 */ /* 0x004fe200078e0204 */
[----:B------:R-:W-:Y:S01]  /*11e20*/  R2UR UR7, R5 ;  /* 0x00000000050772ca */ /* 0x000fe200000e0000 */
[----:B------:R-:W-:Y:S01]  /*11e30*/  WARPGROUP.ARRIVE ;  /* 0x00000000000079c5 */ /* 0x000fe20000000000 */
[----:B------:R-:W2:Y:S02]  /*11e40*/  LDL R3, [R1+0x28] ;  /* 0x0000280001037983 */ /* 0x000ea40000100800 */
[----:B------:R-:W-:-:S02]  /*11e50*/  R2UR UR6, R4 ;  /* 0x00000000040672ca */ /* 0x000fc400000e0000 */
[----:B------:R0:W5:Y:S01]  /*11e60*/  LDL.64 R14, [R1+0x1c8] ;  /* 0x0001c800010e7983 */ /* 0x0001620000100a00 */
[----:B---3--:R-:W-:Y:S02]  /*11e70*/  R2UR UR4, R8 ;  /* 0x00000000080472ca */ /* 0x008fe400000e0000 */
[----:B------:R-:W-:-:S13]  /*11e80*/  R2UR UR5, R9 ;  /* 0x00000000090572ca */ /* 0x000fda00000e0000 */
[----:B------:R-:W-:Y:S01]  /*11e90*/  HGMMA.64x64x16.F32.BF16 R24, gdesc[UR4], RZ, !UPT, gsb0 ;  /* 0x00e00000041879f0 */ /* 0x000fe2000c0018ff */
[----:B----4-:R-:W-:Y:S02]  /*11ea0*/  VIADD R6, R6, 0x2 ;  /* 0x0000000206067836 */ /* 0x010fe40000000000 */
[----:B------:R-:W-:Y:S02]  /*11eb0*/  VIADD R8, R4, 0x2 ;  /* 0x0000000204087836 */ /* 0x000fe40000000000 */
[----:B------:R-:W-:Y:S01]  /*11ec0*/  IMAD.MOV.U32 R9, RZ, RZ, R5 ;  /* 0x000000ffff097224 */ /* 0x000fe200078e0005 */
[----:B------:R-:W-:Y:S02]  /*11ed0*/  R2UR UR4, R6 ;  /* 0x00000000060472ca */ /* 0x000fe400000e0000 */
[----:B------:R-:W-:Y:S02]  /*11ee0*/  R2UR UR6, R8 ;  /* 0x00000000080672ca */ /* 0x000fe400000e0000 */
[----:B------:R-:W-:-:S02]  /*11ef0*/  R2UR UR7, R9 ;  /* 0x00000000090772ca */ /* 0x000fc400000e0000 */
[----:B------:R-:W-:Y:S01]  /*11f00*/  R2UR UR5, R7 ;  /* 0x00000000070572ca */ /* 0x000fe200000e0000 */
[----:B------:R-:W-:Y:S02]  /*11f10*/  WARPGROUP.DEPBAR.LE gsb0, 0x0 ;  /* 0x00008000000079c5 */ /* 0x000fe40000010000 */
[----:B------:R-:W-:-:S10]  /*11f20*/  WARPGROUP.ARRIVE ;  /* 0x00000000000079c5 */ /* 0x000fd40000000000 */
[----:B------:R-:W-:Y:S01]  /*11f30*/  HGMMA.64x64x16.F32.BF16 R24, gdesc[UR4], R24, gsb0 ;  /* 0x00e00000041879f0 */ /* 0x000fe20008001818 */
        /* <DEDUP_REMOVED lines=11> */
[----:B------:R-:W-:Y:S01]  /*11ff0*/  VIADD R12, R12, 0x6 ;  /* 0x000000060c0c7836 */ /* 0x000fe20000000000 */
[----:B------:R-:W-:Y:S02]  /*12000*/  R2UR UR7, R5 ;  /* 0x00000000050772ca */ /* 0x000fe400000e0000 */
[----:B------:R-:W-:Y:S02]  /*12010*/  R2UR UR6, R4 ;  /* 0x00000000040672ca */ /* 0x000fe400000e0000 */
[----:B------:R-:W-:Y:S02]  /*12020*/  R2UR UR4, R12 ;  /* 0x000000000c0472ca */ /* 0x000fe400000e0000 */
[----:B------:R-:W-:Y:S01]  /*12030*/  R2UR UR5, R13 ;  /* 0x000000000d0572ca */ /* 0x000fe200000e0000 */
[----:B------:R-:W-:Y:S01]  /*12040*/  IMAD.MOV.U32 R6, RZ, RZ, 0x1 ;  /* 0x00000001ff067424 */ /* 0x000fe200078e00ff */
[----:B------:R0:W-:Y:S01]  /*12050*/  STL [R1+0x60], RZ ;  /* 0x000060ff01007387 */ /* 0x0001e20000100800 */
[----:B------:R-:W-:-:S02]  /*12060*/  WARPGROUP.DEPBAR.LE gsb0, 0x0 ;  /* 0x00008000000079c5 */ /* 0x000fc40000010000 */
[----:B------:R-:W-:-:S08]  /*12070*/  WARPGROUP.ARRIVE ;  /* 0x00000000000079c5 */ /* 0x000fd00000000000 */
[----:B------:R-:W-:Y:S01]  /*12080*/  HGMMA.64x64x16.F32.BF16 R24, gdesc[UR4], R24, gsb0 ;  /* 0x00e00000041879f0 */ /* 0x000fe20008001818 */
[----:B------:R0:W-:Y:S01]  /*12090*/  STL [R1+0x60], R6 ;  /* 0x0000600601007387 */ /* 0x0001e20000100800 */
[----:B--2---:R-:W-:-:S03]  /*120a0*/  LOP3.LUT R3, R3, 0x1, RZ, 0xfc, !PT ;  /* 0x0000000103037812 */ /* 0x004fc600078efcff */
[----:B------:R0:W-:Y:S04]  /*120b0*/  STL [R1+0x60], R6 ;  /* 0x0000600601007387 */ /* 0x0001e80000100800 */
[----:B------:R0:W-:Y:S04]  /*120c0*/  STL [R1+0x60], R6 ;  /* 0x0000600601007387 */ /* 0x0001e80000100800 */
[----:B------:R0:W-:Y:S01]  /*120d0*/  STL [R1+0x60], R6 ;  /* 0x0000600601007387 */ /* 0x0001e20000100800 */
[----:B------:R-:W-:Y:S01]  /*120e0*/  ISETP.NE.AND P1, PT, R3, 0x3, PT ;  /* 0x000000030300780c */ /* 0x000fe20003f25270 */
[----:B------:R-:W-:Y:S01]  /*120f0*/  BSSY B0, `(.L_x_1979) ;  /* 0x0000004000007945 */ /* 0x000fe20003800000 */
[----:B------:R-:W-:-:S11]  /*12100*/  WARPGROUP.DEPBAR.LE gsb0, 0x0 ;  /* 0x00008000000079c5 */ /* 0x000fd60000010000 */
[----:B0-----:R-:W-:Y:S05]  /*12110*/  @!P1 BRA `(.L_x_1980) ;  /* 0x0000000000049947 */ /* 0x001fea0003800000 */
[----:B------:R-:W-:Y:S01]  /*12120*/  BPT.TRAP 0x1 ;  /* 0x000000040000795c */ /* 0x000fe20000300000 */
.L_x_1980:
[----:B------:R-:W-:Y:S05]  /*12130*/  BSYNC B0 ;  /* 0x0000000000007941 */ /* 0x000fea0003800000 */
.L_x_1979:
        /* <DEDUP_REMOVED lines=8> */
.L_x_1982:
[----:B------:R-:W-:Y:S05]  /*121c0*/  BSYNC B0 ;  /* 0x0000000000007941 */ /* 0x000fea0003800000 */
.L_x_1981:
[----:B------:R-:W-:Y:S04]  /*121d0*/  BSSY B0, `(.L_x_1983) ;  /* 0x0000004000007945 */ /* 0x000fe80003800000 */
[----:B-1----:R-:W-:Y:S05]  /*121e0*/  @P0 BRA `(.L_x_1984) ;  /* 0x0000000000080947 */ /* 0x002fea0003800000 */
[----:B------:R-:W1:Y:S02]  /*121f0*/  SYNCS.PHASECHK.TRANS64.TRYWAIT P0, [R14+URZ], R15 ;  /* 0x0000000f0e0075a7 */ /* 0x000e64000800017f */
[----:B-1----:R-:W-:Y:S05]  /*12200*/  @!P0 BRA `(.L_x_1985) ;  /* 0x0000017c00dc8947 */ /* 0x002fea0003800000 */
.L_x_1984:
[----:B------:R-:W-:Y:S05]  /*12210*/  BSYNC B0 ;  /* 0x0000000000007941 */ /* 0x000fea0003800000 */
.L_x_1983:
[----:B------:R-:W2:Y:S04]  /*12220*/  LDL R7, [R1+0x68] ;  /* 0x0000680001077983 */ /* 0x000ea80000100800 */
[----:B------:R-:W3:Y:S04]  /*12230*/  LDL R3, [R1+0x1c8] ;  /* 0x0001c80001037983 */ /* 0x000ee80000100800 */
[----:B------:R-:W3:Y:S04]  /*12240*/  LDL.64 R4, [R1+0x98] ;  /* 0x0000980001047983 */ /* 0x000ee80000100a00 */
[----:B------:R-:W4:Y:S04]  /*12250*/  LDL.64 R8, [R1+0x90] ;  /* 0x0000900001087983 */ /* 0x000f280000100a00 */
[----:B------:R-:W4:Y:S04]  /*12260*/  LDL.64 R10, [R1+0x90] ;  /* 0x00009000010a7983 */ /* 0x000f280000100a00 */
[----:B------:R-:W4:Y:S04]  /*12270*/  LDL.64 R12, [R1+0x90] ;  /* 0x00009000010c7983 */ /* 0x000f280000100a00 */
[----:B01----:R-:W4:Y:S01]  /*12280*/  LDL.64 R14, [R1+0x90] ;  /* 0x00009000010e7983 */ /* 0x003f220000100a00 */
        /* <DEDUP_REMOVED lines=177> */
[----:B0-----:R-:W-:-:S05]  /*12da0*/  SHF.R.U32.HI R59, RZ, 0x7, R59 ;  /* 0x00000007ff3b7819 */ /* 0x001fca000001163b */
[----:B------:R-:W0:Y:S01]  /*12db0*/  SHFL.IDX PT, R3, R59, RZ, 0x1f ;  /* 0x00001fff3b037589 */ /* 0x000e2200000e0000 */
[----:B------:R-:W-:Y:S02]  /*12dc0*/  WARPGROUP.DEPBAR.LE gsb0, 0x0 ;  /* 0x00008000000079c5 */ /* 0x000fe40000010000 */
[----:B------:R-:W-:-:S06]  /*12dd0*/  WARPGROUP.ARRIVE ;  /* 0x00000000000079c5 */ /* 0x000fcc0000000000 */
[----:B------:R-:W-:Y:S01]  /*12de0*/  HGMMA.64x64x16.F32.BF16 R24, gdesc[UR4], R24, gsb0 ;  /* 0x00e00000041879f0 */ /* 0x000fe20008001818 */
[----:B0-----:R-:W-:Y:S01]  /*12df0*/  ISETP.GT.AND P0, PT, R3, 0x7f, PT ;  /* 0x0000007f0300780c */ /* 0x001fe20003f04270 */
[----:B------:R-:W-:-:S03]  /*12e00*/  VIADD R8, R4, 0x800 ;  /* 0x0000080004087836 */ /* 0x000fc60000000000 */
[----:B------:R-:W-:Y:S01]  /*12e10*/  SEL R3, RZ, 0x2, !P0 ;  /* 0x00000002ff037807 */ /* 0x000fe20004000000 */
[----:B------:R-:W-:-:S03]  /*12e20*/  IMAD.MOV.U32 R57, RZ, RZ, R5 ;  /* 0x000000ffff397224 */ /* 0x000fc600078e0005 */
[----:B----4-:R-:W-:Y:S01]  /*12e30*/  IADD3 R10, R10, 0x800, R3 ;  /* 0x000008000a0a7810 */ /* 0x010fe20007ffe003 */
[----:B------:R-:W-:Y:S01]  /*12e40*/  IMAD.IADD R56, R3, 0x1, R8 ;  /* 0x0000000103387824 */ /* 0x000fe200078e0208 */
[----:B------:R-:W-:Y:S01]  /*12e50*/  R2UR UR11, R57 ;  /* 0x00000000390b72ca */ /* 0x000fe200000e0000 */
[----:B------:R-:W-:Y:S01]  /*12e60*/  UMOV UR4, 0x1 ;  /* 0x0000000100047882 */ /* 0x000fe20000000000 */
[----:B------:R-:W-:Y:S02]  /*12e70*/  R2UR UR8, R10 ;  /* 0x000000000a0872ca */ /* 0x000fe400000e0000 */
[----:B------:R-:W-:Y:S02]  /*12e80*/  R2UR UR10, R56 ;  /* 0x00000000380a72ca */ /* 0x000fe400000e0000 */
[----:B------:R-:W-:Y:S01]  /*12e90*/  R2UR UR9, R11 ;  /* 0x000000000b0972ca */ /* 0x000fe200000e0000 */
[----:B------:R-:W-:Y:S01]  /*12ea0*/  UISETP.NE.U32.AND UP0, UPT, UR4, URZ, UPT ;  /* 0x0000003f0400728c */ /* 0x000fe2000bf05070 */
[----:B------:R-:W-:-:S02]  /*12eb0*/  WARPGROUP.DEPBAR.LE gsb0, 0x0 ;  /* 0x00008000000079c5 */ /* 0x000fc40000010000 */
[----:B------:R-:W-:Y:S01]  /*12ec0*/  WARPGROUP.ARRIVE ;  /* 0x00000000000079c5 */ /* 0x000fe20000000000 */
[----:B------:R-:W-:Y:S01]  /*12ed0*/  IMAD.MOV.U32 R9, RZ, RZ, 0x4 ;  /* 0x00000004ff097424 */ /* 0x000fe200078e00ff */
[----:B------:R-:W-:Y:S01]  /*12ee0*/  R2UR UR5, R13 ;  /* 0x000000000d0572ca */ /* 0x000fe200000e0000 */
[----:B------:R-:W4:Y:S06]  /*12ef0*/  LDL.64 R56, [R1+0x90] ;  /* 0x0000900001387983 */ /* 0x000f2c0000100a00 */
[----:B------:R-:W-:Y:S01]  /*12f00*/  HGMMA.64x64x16.F32.BF16 R24, gdesc[UR8], R24, UP0, gsb0 ;  /* 0x00e00000081879f0 */ /* 0x000fe2000b801818 */
[----:B------:R-:W-:Y:S01]  /*12f10*/  SEL R7, R9, 0x2, P0 ;  /* 0x0000000209077807 */ /* 0x000fe20000000000 */
[----:B------:R-:W-:-:S03]  /*12f20*/  IMAD.MOV.U32 R11, RZ, RZ, R5 ;  /* 0x000000ffff0b7224 */ /* 0x000fc600078e0005 */
[----:B------:R-:W-:Y:S01]  /*12f30*/  IADD3 R12, R7, 0x800, R12 ;  /* 0x00000800070c7810 */ /* 0x000fe20007ffe00c */
[----:B------:R-:W-:Y:S01]  /*12f40*/  IMAD.IADD R10, R8, 0x1, R7 ;  /* 0x00000001080a7824 */ /* 0x000fe200078e0207 */
        /* <DEDUP_REMOVED lines=41> */
[----:B------:R-:W3:Y:S01]  /*131e0*/  LDL.64 R60, [R1+0x90] ;  /* 0x00009000013c7983 */ /* 0x000ee20000100a00 */
        /* <DEDUP_REMOVED lines=17> */
[----:B----4-:R-:W-:Y:S01]  /*13300*/  IADD3 R56, R9, 0xa00, R56 ;  /* 0x00000a0009387810 */ /* 0x010fe20007ffe038 */
        /* <DEDUP_REMOVED lines=168> */
.L_x_1987:
[----:B------:R-:W-:Y:S05]  /*13d90*/  BSYNC B0 ;  /* 0x0000000000007941 */ /* 0x000fea0003800000 */
.L_x_1986:
[----:B------:R-:W2:Y:S02]  /*13da0*/  LDL.64 R4, [R1+0x20] ;  /* 0x0000200001047983 */ /* 0x000ea40000100a00 */
[----:B--2---:R-:W-:-:S05]  /*13db0*/  MOV R4, R4 ;  /* 0x0000000400047202 */ /* 0x004fca0000000f00 */
[----:B-----5:R-:W-:-:S05]  /*13dc0*/  IMAD R3, R3, 0x8, R4 ;  /* 0x0000000803037824 */ /* 0x020fca00078e0204 */
[----:B------:R-:W-:-:S04]  /*13dd0*/  PRMT R3, R12, 0x654, R3 ;  /* 0x000006540c037816 */ /* 0x000fc80000000003 */
[----:B------:R0:W-:Y:S01]  /*13de0*/  SYNCS.ARRIVE.TRANS64.RED.A1T0 RZ, [R3+URZ], RZ ;  /* 0x000000ff03ff79a7 */ /* 0x0001e2000810043f */
[----:B------:R-:W2:Y:S04]  /*13df0*/  LDL.64 R6, [R1+0x100] ;  /* 0x0001000001067983 */ /* 0x000ea80000100a00 */
[----:B------:R-:W3:Y:S04]  /*13e00*/  LDL.64 R4, [R1+0x3f0] ;  /* 0x0003f00001047983 */ /* 0x000ee80000100a00 */
[----:B------:R-:W4:Y:S04]  /*13e10*/  LDL R15, [R1+0x410] ;  /* 0x00041000010f7983 */ /* 0x000f280000100800 */
[----:B------:R-:W4:Y:S04]  /*13e20*/  LDL.64 R20, [R1+0x400] ;  /* 0x0004000001147983 */ /* 0x000f280000100a00 */
[----:B--2---:R-:W2:Y:S02]  /*13e30*/  LD.E R6, desc[UR36][R6.64] ;  /* 0x0000002406067980 */ /* 0x004ea4000c101900 */
[-C--:B--2---:R-:W-:Y:S01]  /*13e40*/  FMUL.FTZ R11, R24, R6.reuse ;  /* 0x00000006180b7220 */ /* 0x084fe20000410000 */
[-C--:B------:R-:W-:Y:S01]  /*13e50*/  FMUL.FTZ R14, R26, R6.reuse ;  /* 0x000000061a0e7220 */ /* 0x080fe20000410000 */
[-C--:B0-----:R-:W-:Y:S01]  /*13e60*/  FMUL.FTZ R3, R25, R6.reuse ;  /* 0x0000000619037220 */ /* 0x081fe20000410000 */
[-C--:B------:R-:W-:Y:S01]  /*13e70*/  FMUL.FTZ R12, R27, R6.reuse ;  /* 0x000000061b0c7220 */ /* 0x080fe20000410000 */
[-C--:B------:R-:W-:Y:S01]  /*13e80*/  FMUL.FTZ R9, R28, R6.reuse ;  /* 0x000000061c097220 */ /* 0x080fe20000410000 */
[-C--:B------:R-:W-:Y:S01]  /*13e90*/  FMUL.FTZ R182, R30, R6.reuse ;  /* 0x000000061eb67220 */ /* 0x080fe20000410000 */
[----:B------:R-:W3:Y:S01]  /*13ea0*/  MUFU.TANH R11, R11 ;  /* 0x0000000b000b7308 */ /* 0x000ee20000002400 */
[-C--:B------:R-:W-:Y:S01]  /*13eb0*/  FMUL.FTZ R73, R29, R6.reuse ;  /* 0x000000061d497220 */ /* 0x080fe20000410000 */
[-C--:B------:R-:W-:Y:S01]  /*13ec0*/  FMUL.FTZ R180, R31, R6.reuse ;  /* 0x000000061fb47220 */ /* 0x080fe20000410000 */
[-C--:B------:R-:W-:Y:S01]  /*13ed0*/  FMUL.FTZ R77, R32, R6.reuse ;  /* 0x00000006204d7220 */ /* 0x080fe20000410000 */
[-C--:B------:R-:W-:Y:S01]  /*13ee0*/  FMUL.FTZ R192, R34, R6.reuse ;  /* 0x0000000622c07220 */ /* 0x080fe20000410000 */
[-C--:B------:R-:W-:Y:S01]  /*13ef0*/  FMUL.FTZ R83, R33, R6.reuse ;  /* 0x0000000621537220 */ /* 0x080fe20000410000 */
[-C--:B------:R-:W-:Y:S01]  /*13f00*/  FMUL.FTZ R184, R35, R6.reuse ;  /* 0x0000000623b87220 */ /* 0x080fe20000410000 */
[-C--:B------:R-:W-:Y:S01]  /*13f10*/  FMUL.FTZ R87, R36, R6.reuse ;  /* 0x0000000624577220 */ /* 0x080fe20000410000 */
[----:B------:R-:W0:Y:S01]  /*13f20*/  MUFU.TANH R14, R14 ;  /* 0x0000000e000e7308 */ /* 0x000e220000002400 */
[-C--:B------:R-:W-:Y:S01]  /*13f30*/  FMUL.FTZ R208, R38, R6.reuse ;  /* 0x0000000626d07220 */ /* 0x080fe20000410000 */
[-C--:B------:R-:W-:Y:S01]  /*13f40*/  FMUL.FTZ R93, R37, R6.reuse ;  /* 0x00000006255d7220 */ /* 0x080fe20000410000 */
[-C--:B------:R-:W-:Y:S01]  /*13f50*/  FMUL.FTZ R196, R39, R6.reuse ;  /* 0x0000000627c47220 */ /* 0x080fe20000410000 */
[-C--:B------:R-:W-:Y:S01]  /*13f60*/  FMUL.FTZ R97, R40, R6.reuse ;  /* 0x0000000628617220 */ /* 0x080fe20000410000 */
[-C--:B------:R-:W-:Y:S01]  /*13f70*/  FMUL.FTZ R212, R42, R6.reuse ;  /* 0x000000062ad47220 */ /* 0x080fe20000410000 */
[-C--:B------:R-:W-:Y:S01]  /*13f80*/  FMUL.FTZ R103, R41, R6.reuse ;  /* 0x0000000629677220 */ /* 0x080fe20000410000 */
[-C--:B------:R-:W-:Y:S01]  /*13f90*/  FMUL.FTZ R210, R43, R6.reuse ;  /* 0x000000062bd27220 */ /* 0x080fe20000410000 */
[----:B------:R-:W1:Y:S01]  /*13fa0*/  MUFU.TANH R3, R3 ;  /* 0x0000000300037308 */ /* 0x000e620000002400 */
[-C--:B------:R-:W-:Y:S01]  /*13fb0*/  FMUL.FTZ R107, R44, R6.reuse ;  /* 0x000000062c6b7220 */ /* 0x080fe20000410000 */
[-C--:B------:R-:W-:Y:S01]  /*13fc0*/  FMUL.FTZ R216, R46, R6.reuse ;  /* 0x000000062ed87220 */ /* 0x080fe20000410000 */
[-C--:B------:R-:W-:Y:S01]  /*13fd0*/  FMUL.FTZ R113, R45, R6.reuse ;  /* 0x000000062d717220 */ /* 0x080fe20000410000 */
[-C--:B------:R-:W-:Y:S01]  /*13fe0*/  FMUL.FTZ R214, R47, R6.reuse ;  /* 0x000000062fd67220 */ /* 0x080fe20000410000 */
[-C--:B------:R-:W-:Y:S01]  /*13ff0*/  FMUL.FTZ R117, R48, R6.reuse ;  /* 0x0000000630757220 */ /* 0x080fe20000410000 */
[-C--:B------:R-:W-:Y:S01]  /*14000*/  FMUL.FTZ R220, R50, R6.reuse ;  /* 0x0000000632dc7220 */ /* 0x080fe20000410000 */
[-C--:B------:R-:W-:Y:S01]  /*14010*/  FMUL.FTZ R123, R49, R6.reuse ;  /* 0x00000006317b7220 */ /* 0x080fe20000410000 */
[----:B------:R-:W2:Y:S01]  /*14020*/  MUFU.TANH R12, R12 ;  /* 0x0000000c000c7308 */ /* 0x000ea20000002400 */
[-C--:B------:R-:W-:Y:S01]  /*14030*/  FMUL.FTZ R218, R51, R6.reuse ;  /* 0x0000000633da7220 */ /* 0x080fe20000410000 */
[-C--:B------:R-:W-:Y:S01]  /*14040*/  FMUL.FTZ R125, R52, R6.reuse ;  /* 0x00000006347d7220 */ /* 0x080fe20000410000 */
[-C--:B------:R-:W-:Y:S01]  /*14050*/  FMUL.FTZ R222, R54, R6.reuse ;  /* 0x0000000636de7220 */ /* 0x080fe20000410000 */
[-C--:B------:R-:W-:Y:S01]  /*14060*/  FMUL.FTZ R135, R53, R6.reuse ;  /* 0x0000000635877220 */ /* 0x080fe20000410000 */
[----:B------:R-:W-:Y:S01]  /*14070*/  FMUL.FTZ R224, R55, R6 ;  /* 0x0000000637e07220 */ /* 0x000fe20000410000 */
[----:B------:R-:W4:Y:S02]  /*14080*/  LDL.64 R24, [R1+0xb8] ;  /* 0x0000b80001187983 */ /* 0x000f240000100a00 */
[----:B------:R-:W2:Y:S08]  /*14090*/  MUFU.TANH R9, R9 ;  /* 0x0000000900097308 */ /* 0x000eb00000002400 */
[----:B------:R-:W2:Y:S01]  /*140a0*/  MUFU.TANH R182, R182 ;  /* 0x000000b600b67308 */ /* 0x000ea20000002400 */
[----:B---3--:R-:W-:-:S02]  /*140b0*/  FMNMX.FTZ R8, R11, R4, !PT ;  /* 0x000000040b087209 */ /* 0x008fc40007810000 */
[----:B0-----:R-:W-:-:S05]  /*140c0*/  FMNMX.FTZ R7, R14, R5, !PT ;  /* 0x000000050e077209 */ /* 0x001fca0007810000 */
[----:B------:R-:W0:Y:S08]  /*140d0*/  MUFU.TANH R73, R73 ;  /* 0x0000004900497308 */ /* 0x000e300000002400 */
[----:B------:R-:W3:Y:S01]  /*140e0*/  MUFU.TANH R180, R180 ;  /* 0x000000b400b47308 */ /* 0x000ee20000002400 */
[----:B-1----:R-:W-:Y:S02]  /*140f0*/  FMNMX.FTZ R8, R3, R8, !PT ;  /* 0x0000000803087209 */ /* 0x002fe40007810000 */
[----:B--2---:R-:W-:-:S05]  /*14100*/  FMNMX.FTZ R7, R12, R7, !PT ;  /* 0x000000070c077209 */ /* 0x004fca0007810000 */
[----:B------:R-:W1:Y:S08]  /*14110*/  MUFU.TANH R77, R77 ;  /* 0x0000004d004d7308 */ /* 0x000e700000002400 */
[----:B------:R-:W2:Y:S01]  /*14120*/  MUFU.TANH R192, R192 ;  /* 0x000000c000c07308 */ /* 0x000ea20000002400 */
[----:B------:R-:W-:Y:S02]  /*14130*/  FMNMX.FTZ R8, R9, R8, !PT ;  /* 0x0000000809087209 */ /* 0x000fe40007810000 */
[----:B------:R-:W-:-:S05]  /*14140*/  FMNMX.FTZ R7, R182, R7, !PT ;  /* 0x00000007b6077209 */ /* 0x000fca0007810000 */
[----:B------:R-:W2:Y:S08]  /*14150*/  MUFU.TANH R83, R83 ;  /* 0x0000005300537308 */ /* 0x000eb00000002400 */
[----:B------:R-:W2:Y:S01]  /*14160*/  MUFU.TANH R184, R184 ;  /* 0x000000b800b87308 */ /* 0x000ea20000002400 */
[----:B0-----:R-:W-:Y:S02]  /*14170*/  FMNMX.FTZ R8, R73, R8, !PT ;  /* 0x0000000849087209 */ /* 0x001fe40007810000 */
[----:B---3--:R-:W-:-:S05]  /*14180*/  FMNMX.FTZ R7, R180, R7, !PT ;  /* 0x00000007b4077209 */ /* 0x008fca0007810000 */
        /* <DEDUP_REMOVED lines=39> */
[----:B--2---:R-:W-:-:S02]  /*14400*/  FMNMX.FTZ R7, R218, R7, !PT ;  /* 0x00000007da077209 */ /* 0x004fc40007810000 */
[----:B------:R-:W-:Y:S02]  /*14410*/  FMNMX.FTZ R6, R125, R8, !PT ;  /* 0x000000087d067209 */ /* 0x000fe40007810000 */
[----:B------:R-:W-:Y:S02]  /*14420*/  FMNMX.FTZ R7, R222, R7, !PT ;  /* 0x00000007de077209 */ /* 0x000fe40007810000 */
[----:B0-----:R-:W-:Y:S02]  /*14430*/  FMNMX.FTZ R6, R135, R6, !PT ;  /* 0x0000000687067209 */ /* 0x001fe40007810000 */
[----:B---3--:R-:W-:-:S03]  /*14440*/  FMNMX.FTZ R7, R224, R7, !PT ;  /* 0x00000007e0077209 */ /* 0x008fc60007810000 */
[----:B------:R-:W0:Y:S04]  /*14450*/  SHFL.BFLY PT, R13, R6, 0x2, 0x1f ;  /* 0x0c401f00060d7f89 */ /* 0x000e2800000e0000 */
[----:B------:R-:W-:Y:S04]  /*14460*/  STL.64 [R1+0x3f0], R6 ;  /* 0x0003f00601007387 */ /* 0x000fe80000100a00 */
[----:B------:R-:W2:Y:S01]  /*14470*/  LDL R26, [R1+0x3f4] ;  /* 0x0003f400011a7983 */ /* 0x000ea20000100800 */
[----:B0-----:R-:W-:-:S05]  /*14480*/  FMNMX.FTZ R13, R6, R13, !PT ;  /* 0x0000000d060d7209 */ /* 0x001fca0007810000 */
[----:B------:R-:W0:Y:S02]  /*14490*/  SHFL.BFLY PT, R8, R13, 0x1, 0x1f ;  /* 0x0c201f000d087f89 */ /* 0x000e2400000e0000 */
[----:B0-----:R-:W-:-:S05]  /*144a0*/  FMNMX.FTZ R8, R13, R8, !PT ;  /* 0x000000080d087209 */ /* 0x001fca0007810000 */
[----:B------:R-:W-:Y:S04]  /*144b0*/  STL [R1+0x3f0], R8 ;  /* 0x0003f00801007387 */ /* 0x000fe80000100800 */
[----:B------:R-:W3:Y:S04]  /*144c0*/  LDL R27, [R1+0x3f0] ;  /* 0x0003f000011b7983 */ /* 0x000ee80000100800 */
[----:B--2---:R-:W0:Y:S02]  /*144d0*/  SHFL.BFLY PT, R7, R26, 0x2, 0x1f ;  /* 0x0c401f001a077f89 */ /* 0x004e2400000e0000 */
[----:B0-----:R-:W-:-:S05]  /*144e0*/  FMNMX.FTZ R7, R7, R26, !PT ;  /* 0x0000001a07077209 */ /* 0x001fca0007810000 */
[----:B------:R-:W0:Y:S02]  /*144f0*/  SHFL.BFLY PT, R6, R7, 0x1, 0x1f ;  /* 0x0c201f0007067f89 */ /* 0x000e2400000e0000 */
[----:B0-----:R-:W-:Y:S01]  /*14500*/  FMNMX.FTZ R6, R7, R6, !PT ;  /* 0x0000000607067209 */ /* 0x001fe20007810000 */
[----:B---3--:R-:W-:-:S04]  /*14510*/  FADD.FTZ R4, R4, -R27 ;  /* 0x8000001b04047221 */ /* 0x008fc80000010000 */
[----:B------:R-:W-:Y:S01]  /*14520*/  FADD.FTZ R10, R5, -R6 ;  /* 0x80000006050a7221 */ /* 0x000fe20000010000 */
[----:B----4-:R-:W-:-:S03]  /*14530*/  FMUL.FTZ R4, R4, R15 ;  /* 0x0000000f04047220 */ /* 0x010fc60000410000 */
[----:B------:R-:W-:Y:S01]  /*14540*/  FMUL.FTZ R10, R15, R10 ;  /* 0x0000000a0f0a7220 */ /* 0x000fe20000410000 */
[----:B------:R-:W0:Y:S08]  /*14550*/  MUFU.EX2 R151, R4 ;  /* 0x0000000400977308 */ /* 0x000e300000000800 */
[----:B------:R-:W1:Y:S01]  /*14560*/  MUFU.EX2 R150, R10 ;  /* 0x0000000a00967308 */ /* 0x000e620000000800 */
[----:B------:R2:W-:Y:S01]  /*14570*/  STL [R1+0x3f4], R6 ;  /* 0x0003f40601007387 */ /* 0x0005e20000100800 */
[----:B0-----:R-:W-:Y:S01]  /*14580*/  FMUL.FTZ R20, R151, R20 ;  /* 0x0000001497147220 */ /* 0x001fe20000410000 */
[----:B-1----:R-:W-:-:S05]  /*14590*/  FMUL.FTZ R21, R21, R150 ;  /* 0x0000009615157220 */ /* 0x002fca0000410000 */
[----:B------:R2:W-:Y:S04]  /*145a0*/  STL.64 [R1+0x400], R20 ;  /* 0x0004001401007387 */ /* 0x0005e80000100a00 */
[----:B------:R-:W3:Y:S01]  /*145b0*/  LD.E R5, desc[UR36][R24.64+0x4] ;  /* 0x0000042418057980 */ /* 0x000ee2000c101900 */
[----:B------:R-:W-:Y:S01]  /*145c0*/  BSSY B0, `(.L_x_1988) ;  /* 0x000000c000007945 */ /* 0x000fe20003800000 */
[----:B---3--:R-:W-:-:S13]  /*145d0*/  ISETP.NE.AND P0, PT, R5, RZ, PT ;  /* 0x000000ff0500720c */ /* 0x008fda0003f05270 */
[----:B--2---:R-:W-:Y:S05]  /*145e0*/  @P0 BRA `(.L_x_1989) ;  /* 0x0000000000240947 */ /* 0x004fea0003800000 */
[----:B------:R-:W2:Y:S04]  /*145f0*/  LDL.64 R20, [R1+0xc0] ;  /* 0x0000c00001147983 */ /* 0x000ea80000100a00 */
[----:B------:R-:W3:Y:S04]  /*14600*/  LD.E R25, desc[UR36][R24.64] ;  /* 0x0000002418197980 */ /* 0x000ee8000c101900 */
[----:B--2---:R-:W2:Y:S01]  /*14610*/  LD.E.64 R6, desc[UR36][R20.64] ;  /* 0x0000002414067980 */ /* 0x004ea2000c101b00 */
[----:B---3--:R-:W-:-:S04]  /*14620*/  IMAD R4, R58, 0x40, R25 ;  /* 0x000000403a047824 */ /* 0x008fc800078e0219 */
[----:B--2---:R-:W-:-:S05]  /*14630*/  IMAD.WIDE R4, R4, 0x4, R6 ;  /* 0x0000000404047825 */ /* 0x004fca00078e0206 */
[----:B------:R0:W-:Y:S04]  /*14640*/  ST.E desc[UR36][R4.64], R151 ;  /* 0x0000009704007985 */ /* 0x0001e8000c101924 */
[----:B------:R-:W2:Y:S04]  /*14650*/  LDL.64 R24, [R1+0xb8] ;  /* 0x0000b80001187983 */ /* 0x000ea80000100a00 */
[----:B--2---:R-:W2:Y:S02]  /*14660*/  LD.E R6, desc[UR36][R24.64+0x4] ;  /* 0x0000042418067980 */ /* 0x004ea4000c101900 */
[----:B0-2---:R-:W-:-:S13]  /*14670*/  ISETP.NE.AND P0, PT, R6, RZ, PT ;  /* 0x000000ff0600720c */ /* 0x005fda0003f05270 */
.L_x_1989:
[----:B------:R-:W-:Y:S05]  /*14680*/  BSYNC B0 ;  /* 0x0000000000007941 */ /* 0x000fea0003800000 */
.L_x_1988:
[----:B------:R-:W-:Y:S04]  /*14690*/  BSSY B0, `(.L_x_1990) ;  /* 0x0000009000007945 */ /* 0x000fe80003800000 */
[----:B------:R-:W-:Y:S05]  /*146a0*/  @P0 BRA `(.L_x_1991) ;  /* 0x00000000001c0947 */ /* 0x000fea0003800000 */
[----:B------:R-:W2:Y:S04]  /*146b0*/  LDL.64 R6, [R1+0xc0] ;  /* 0x0000c00001067983 */ /* 0x000ea80000100a00 */
[----:B------:R-:W3:Y:S04]  /*146c0*/  LD.E R25, desc[UR36][R24.64] ;  /* 0x0000002418197980 */ /* 0x000ee8000c101900 */
[----:B--2---:R-:W2:Y:S01]  /*146d0*/  LD.E.64 R4, desc[UR36][R6.64] ;  /* 0x0000002406047980 */ /* 0x004ea2000c101b00 */
[----:B---3--:R-:W-:-:S04]  /*146e0*/  IMAD R58, R58, 0x40, R25 ;  /* 0x000000403a3a7824 */ /* 0x008fc800078e0219 */
[----:B------:R-:W-:-:S04]  /*146f0*/  VIADD R58, R58, 0x8 ;  /* 0x000000083a3a7836 */ /* 0x000fc80000000000 */
[----:B--2---:R-:W-:-:S05]  /*14700*/  IMAD.WIDE R4, R58, 0x4, R4 ;  /* 0x000000043a047825 */ /* 0x004fca00078e0204 */
[----:B------:R0:W-:Y:S02]  /*14710*/  ST.E desc[UR36][R4.64], R150 ;  /* 0x0000009604007985 */ /* 0x0001e4000c101924 */
.L_x_1991:
[----:B------:R-:W-:Y:S05]  /*14720*/  BSYNC B0 ;  /* 0x0000000000007941 */ /* 0x000fea0003800000 */
.L_x_1990:
[----:B------:R-:W2:Y:S04]  /*14730*/  LDL R195, [R1+0x410] ;  /* 0x0004100001c37983 */ /* 0x000ea80000100800 */
[----:B------:R-:W2:Y:S04]  /*14740*/  LDL.64 R132, [R1+0x3f0] ;  /* 0x0003f00001847983 */ /* 0x000ea80000100a00 */
[----:B0-----:R-:W3:Y:S04]  /*14750*/  LDL.64 R4, [R1+0x400] ;  /* 0x0004000001047983 */ /* 0x001ee80000100a00 */
        /* <DEDUP_REMOVED lines=51> */
[-C--:B--2---:R-:W-:Y:S01]  /*14a90*/  FMUL.FTZ R132, R132, R195.reuse ;  /* 0x000000c384847220 */ /* 0x084fe20000410000 */
[----:B------:R-:W-:-:S03]  /*14aa0*/  FMUL.FTZ R193, R133, R195 ;  /* 0x000000c385c17220 */ /* 0x000fc60000410000 */
        /* <DEDUP_REMOVED lines=15> */
[-C--:B------:R-:W-:Y:S01]  /*14ba0*/  FFMA.FTZ R174, R135, R195.reuse, -R132 ;  /* 0x000000c387ae7223 */ /* 0x080fe20000010884 */
[----:B------:R-:W2:Y:S04]  /*14bb0*/  LDL.64 R72, [R1+0x390] ;  /* 0x0003900001487983 */ /* 0x000ea80000100a00 */
        /* <DEDUP_REMOVED lines=12> */
[----:B------:R-:W2:Y:S01]  /*14c80*/  LDL.64 R134, [R1+0x398] ;  /* 0x0003980001867983 */ /* 0x000ea20000100a00 */
[-CC-:B------:R-:W-:Y:S01]  /*14c90*/  FFMA.FTZ R161, R14, R195.reuse, -R193.reuse ;  /* 0x000000c30ea17223 */ /* 0x180fe200000108c1 */
[-CC-:B------:R-:W-:Y:S01]  /*14ca0*/  FFMA.FTZ R20, R12, R195.reuse, -R193.reuse ;  /* 0x000000c30c147223 */ /* 0x180fe200000108c1 */
[----:B------:R-:W-:Y:S01]  /*14cb0*/  MUFU.EX2 R21, R21 ;  /* 0x0000001500157308 */ /* 0x000fe20000000800 */
[-CC-:B------:R-:W-:Y:S01]  /*14cc0*/  FFMA.FTZ R163, R182, R195.reuse, -R193.reuse ;  /* 0x000000c3b6a37223 */ /* 0x180fe200000108c1 */
[----:B------:R-:W-:-:S06]  /*14cd0*/  FFMA.FTZ R14, R180, R195, -R193 ;  /* 0x000000c3b40e7223 */ /* 0x000fcc00000108c1 */
[----:B------:R-:W3:Y:S01]  /*14ce0*/  MUFU.EX2 R161, R161 ;  /* 0x000000a100a17308 */ /* 0x000ee20000000800 */
[----:B------:R-:W-:-:S07]  /*14cf0*/  FFMA.FTZ R165, R192, R195, -R193 ;  /* 0x000000c3c0a57223 */ /* 0x000fce00000108c1 */
[----:B------:R-:W0:Y:S08]  /*14d00*/  MUFU.EX2 R20, R20 ;  /* 0x0000001400147308 */ /* 0x000e300000000800 */
[----:B------:R-:W1:Y:S01]  /*14d10*/  MUFU.EX2 R160, R160 ;  /* 0x000000a000a07308 */ /* 0x000e620000000800 */
[----:B------:R-:W-:-:S07]  /*14d20*/  FFMA.FTZ R12, R184, R195, -R193 ;  /* 0x000000c3b80c7223 */ /* 0x000fce00000108c1 */
[----:B------:R-:W1:Y:S08]  /*14d30*/  MUFU.EX2 R163, R163 ;  /* 0x000000a300a37308 */ /* 0x000e700000000800 */
[----:B------:R-:W1:Y:S01]  /*14d40*/  MUFU.EX2 R162, R162 ;  /* 0x000000a200a27308 */ /* 0x000e620000000800 */
[----:B---3--:R-:W-:Y:S01]  /*14d50*/  FADD.FTZ R173, R161, R5 ;  /* 0x00000005a1ad7221 */ /* 0x008fe20000010000 */
[----:B------:R-:W-:-:S06]  /*14d60*/  FFMA.FTZ R167, R208, R195, -R193 ;  /* 0x000000c3d0a77223 */ /* 0x000fcc00000108c1 */
[----:B------:R-:W3:Y:S01]  /*14d70*/  MUFU.EX2 R14, R14 ;  /* 0x0000000e000e7308 */ /* 0x000ee20000000800 */
[----:B------:R-:W-:-:S07]  /*14d80*/  FADD.FTZ R5, R21, R4 ;  /* 0x0000000415057221 */ /* 0x000fce0000010000 */
[----:B------:R-:W3:Y:S01]  /*14d90*/  MUFU.EX2 R15, R15 ;  /* 0x0000000f000f7308 */ /* 0x000ee20000000800 */
[----:B0-----:R-:W-:Y:S01]  /*14da0*/  FADD.FTZ R4, R20, R173 ;  /* 0x000000ad14047221 */ /* 0x001fe20000010000 */
[----:B------:R-:W-:-:S06]  /*14db0*/  FFMA.FTZ R184, R196, R195, -R193 ;  /* 0x000000c3c4b87223 */ /* 0x000fcc00000108c1 */
[----:B------:R-:W0:Y:S01]  /*14dc0*/  MUFU.EX2 R165, R165 ;  /* 0x000000a500a57308 */ /* 0x000e220000000800 */
[----:B-1----:R-:W-:-:S07]  /*14dd0*/  FADD.FTZ R5, R160, R5 ;  /* 0x00000005a0057221 */ /* 0x002fce0000010000 */
[----:B------:R-:W1:Y:S01]  /*14de0*/  MUFU.EX2 R164, R164 ;  /* 0x000000a400a47308 */ /* 0x000e620000000800 */
[----:B------:R-:W-:Y:S01]  /*14df0*/  FADD.FTZ R173, R163, R4 ;  /* 0x00000004a3ad7221 */ /* 0x000fe20000010000 */
[----:B------:R-:W-:-:S06]  /*14e00*/  FFMA.FTZ R169, R212, R195, -R193 ;  /* 0x000000c3d4a97223 */ /* 0x000fcc00000108c1 */
[----:B------:R-:W1:Y:S01]  /*14e10*/  MUFU.EX2 R12, R12 ;  /* 0x0000000c000c7308 */ /* 0x000e620000000800 */
[----:B------:R-:W-:-:S07]  /*14e20*/  FADD.FTZ R4, R162, R5 ;  /* 0x00000005a2047221 */ /* 0x000fce0000010000 */
        /* <DEDUP_REMOVED lines=13> */
[----:B------:R-:W4:Y:S01]  /*14f00*/  MUFU.EX2 R169, R169 ;  /* 0x000000a900a97308 */ /* 0x000f220000000800 */
[----:B------:R-:W-:-:S07]  /*14f10*/  FADD.FTZ R5, R13, R4 ;  /* 0x000000040d057221 */ /* 0x000fce0000010000 */
[----:B------:R-:W4:Y:S01]  /*14f20*/  MUFU.EX2 R168, R168 ;  /* 0x000000a800a87308 */ /* 0x000f220000000800 */
        /* <DEDUP_REMOVED lines=10> */
[----:B----4-:R-:W-:Y:S01]  /*14fd0*/  FADD.FTZ R180, R169, R180 ;  /* 0x000000b4a9b47221 */ /* 0x010fe20000010000 */
[----:B------:R-:W-:-:S06]  /*14fe0*/  FADD.FTZ R5, R168, R5 ;  /* 0x00000005a8057221 */ /* 0x000fcc0000010000 */
[----:B------:R-:W4:Y:S01]  /*14ff0*/  MUFU.EX2 R182, R182 ;  /* 0x000000b600b67308 */ /* 0x000f220000000800 */
[----:B------:R-:W-:-:S07]  /*15000*/  FFMA.FTZ R175, R222, R195, -R193 ;  /* 0x000000c3deaf7223 */ /* 0x000fce00000108c1 */
[----:B------:R-:W4:Y:S01]  /*15010*/  MUFU.EX2 R170, R170 ;  /* 0x000000aa00aa7308 */ /* 0x000f220000000800 */
[----:B---3--:R-:W-:Y:S01]  /*15020*/  FADD.FTZ R192, R183, R180 ;  /* 0x000000b4b7c07221 */ /* 0x008fe20000010000 */
[----:B------:R-:W-:-:S06]  /*15030*/  FADD.FTZ R4, R10, R5 ;  /* 0x000000050a047221 */ /* 0x000fcc0000010000 */
[----:B------:R-:W3:Y:S01]  /*15040*/  MUFU.EX2 R173, R173 ;  /* 0x000000ad00ad7308 */ /* 0x000ee20000000800 */
[----:B------:R-:W-:-:S07]  /*15050*/  FFMA.FTZ R180, R224, R195, -R193 ;  /* 0x000000c3e0b47223 */ /* 0x000fce00000108c1 */
[----:B------:R-:W3:Y:S01]  /*15060*/  MUFU.EX2 R8, R8 ;  /* 0x0000000800087308 */ /* 0x000ee20000000800 */
[----:B0-----:R-:W-:Y:S01]  /*15070*/  FADD.FTZ R193, R171, R192 ;  /* 0x000000c0abc17221 */ /* 0x001fe20000010000 */
[----:B-1----:R-:W-:-:S06]  /*15080*/  FADD.FTZ R5, R9, R4 ;  /* 0x0000000409057221 */ /* 0x002fcc0000010000 */
[----:B------:R-:W0:Y:S08]  /*15090*/  MUFU.EX2 R181, R181 ;  /* 0x000000b500b57308 */ /* 0x000e300000000800 */
[----:B------:R-:W1:Y:S01]  /*150a0*/  MUFU.EX2 R172, R172 ;  /* 0x000000ac00ac7308 */ /* 0x000e620000000800 */
[----:B----4-:R-:W-:Y:S01]  /*150b0*/  FADD.FTZ R4, R182, R193 ;  /* 0x000000c1b6047221 */ /* 0x010fe20000010000 */
[----:B------:R-:W-:-:S06]  /*150c0*/  FADD.FTZ R5, R170, R5 ;  /* 0x00000005aa057221 */ /* 0x000fcc0000010000 */
[----:B------:R-:W-:Y:S08]  /*150d0*/  MUFU.EX2 R3, R3 ;  /* 0x0000000300037308 */ /* 0x000ff00000000800 */
[----:B------:R-:W4:Y:S01]  /*150e0*/  MUFU.EX2 R175, R175 ;  /* 0x000000af00af7308 */ /* 0x000f220000000800 */
[----:B---3--:R-:W-:Y:S01]  /*150f0*/  FADD.FTZ R4, R173, R4 ;  /* 0x00000004ad047221 */ /* 0x008fe20000010000 */
[----:B------:R-:W-:-:S06]  /*15100*/  FADD.FTZ R5, R8, R5 ;  /* 0x0000000508057221 */ /* 0x000fcc0000010000 */
[----:B------:R-:W3:Y:S08]  /*15110*/  MUFU.EX2 R174, R174 ;  /* 0x000000ae00ae7308 */ /* 0x000ef00000000800 */
[----:B------:R-:W3:Y:S01]  /*15120*/  MUFU.EX2 R180, R180 ;  /* 0x000000b400b47308 */ /* 0x000ee20000000800 */
[----:B0-----:R-:W-:Y:S01]  /*15130*/  FADD.FTZ R192, R181, R4 ;  /* 0x00000004b5c07221 */ /* 0x001fe20000010000 */
[----:B-1----:R-:W-:-:S03]  /*15140*/  FADD.FTZ R4, R172, R5 ;  /* 0x00000005ac047221 */ /* 0x002fc60000010000 */
[----:B----4-:R-:W-:Y:S01]  /*15150*/  FADD.FTZ R5, R175, R192 ;  /* 0x000000c0af057221 */ /* 0x010fe20000010000 */
[----:B------:R-:W-:Y:S01]  /*15160*/  FADD.FTZ R193, R3, R4 ;  /* 0x0000000403c17221 */ /* 0x000fe20000010000 */
[----:B------:R-:W-:-:S03]  /*15170*/  FMUL.FTZ R147, R151, R147 ;  /* 0x0000009397937220 */ /* 0x000fc60000410000 */
[----:B---3--:R-:W-:Y:S01]  /*15180*/  FADD.FTZ R4, R174, R193 ;  /* 0x000000c1ae047221 */ /* 0x008fe20000010000 */
[C---:B------:R-:W-:Y:S01]  /*15190*/  FMUL.FTZ R146, R151.reuse, R146 ;  /* 0x0000009297927220 */ /* 0x040fe20000410000 */
[C---:B------:R-:W-:Y:S01]  /*151a0*/  FMUL.FTZ R7, R151.reuse, R7 ;  /* 0x0000000797077220 */ /* 0x040fe20000410000 */
[C---:B------:R-:W-:Y:S01]  /*151b0*/  FMUL.FTZ R6, R151.reuse, R6 ;  /* 0x0000000697067220 */ /* 0x040fe20000410000 */
[C---:B------:R-:W-:Y:S01]  /*151c0*/  FMUL.FTZ R109, R150.reuse, R109 ;  /* 0x0000006d966d7220 */ /* 0x040fe20000410000 */
[----:B------:R-:W-:Y:S01]  /*151d0*/  FMUL.FTZ R108, R150, R108 ;  /* 0x0000006c966c7220 */ /* 0x000fe20000410000 */
[C---:B------:R-:W-:Y:S01]  /*151e0*/  FMUL.FTZ R143, R151.reuse, R143 ;  /* 0x0000008f978f7220 */ /* 0x040fe20000410000 */
[----:B------:R-:W-:Y:S01]  /*151f0*/  FADD.FTZ R5, R180, R5 ;  /* 0x00000005b4057221 */ /* 0x000fe20000010000 */
[C---:B------:R-:W-:Y:S01]  /*15200*/  FMUL.FTZ R142, R151.reuse, R142 ;  /* 0x0000008e978e7220 */ /* 0x040fe20000410000 */
[C---:B------:R-:W-:Y:S01]  /*15210*/  FMUL.FTZ R145, R150.reuse, R145 ;  /* 0x0000009196917220 */ /* 0x040fe20000410000 */
[C---:B------:R-:W-:Y:S01]  /*15220*/  FMUL.FTZ R144, R150.reuse, R144 ;  /* 0x0000009096907220 */ /* 0x040fe20000410000 */
[C---:B------:R-:W-:Y:S01]  /*15230*/  FMUL.FTZ R149, R151.reuse, R149 ;  /* 0x0000009597957220 */ /* 0x040fe20000410000 */
[----:B------:R0:W-:Y:S01]  /*15240*/  STL.64 [R1+0x400], R4 ;  /* 0x0004000401007387 */ /* 0x0001e20000100a00 */
[----:B------:R-:W-:Y:S01]  /*15250*/  BAR.SYNC.DEFER_BLOCKING 0xf, 0x100 ;  /* 0x03c4000000007b1d */ /* 0x000fe20000010000 */
        /* <DEDUP_REMOVED lines=23> */
[----:B0-----:R-:W3:Y:S01]  /*153d0*/  LD.E.64 R4, desc[UR36][R178.64+0x8] ;  /* 0x00000824b2047980 */ /* 0x001ee2000c101b00 */
        /* <DEDUP_REMOVED lines=9> */
[----:B------:R-:W4:Y:S04]  /*15470*/  LD.E.64 R178, desc[UR36][R178.64] ;  /* 0x00000024b2b27980 */ /* 0x000f28000c101b00 */
[----:B------:R-:W-:Y:S04]  /*15480*/  STL.64 [R1+0x1e0], R146 ;  /* 0x0001e09201007387 */ /* 0x000fe80000100a00 */
[----:B------:R0:W-:Y:S04]  /*15490*/  STL.64 [R1+0x200], R6 ;  /* 0x0002000601007387 */ /* 0x0001e80000100a00 */
[----:B------:R-:W-:Y:S01]  /*154a0*/  STL.64 [R1+0x2c8], R108 ;  /* 0x0002c86c01007387 */ /* 0x000fe20000100a00 */
[C---:B------:R-:W-:Y:S01]  /*154b0*/  FMUL.FTZ R54, R151.reuse, R54 ;  /* 0x0000003697367220 */ /* 0x040fe20000410000 */
[C---:B------:R-:W-:Y:S01]  /*154c0*/  FMUL.FTZ R57, R151.reuse, R57 ;  /* 0x0000003997397220 */ /* 0x040fe20000410000 */
[C---:B------:R-:W-:Y:S01]  /*154d0*/  FMUL.FTZ R56, R151.reuse, R56 ;  /* 0x0000003897387220 */ /* 0x040fe20000410000 */
[C---:B------:R-:W-:Y:S01]  /*154e0*/  FMUL.FTZ R59, R151.reuse, R59 ;  /* 0x0000003b973b7220 */ /* 0x040fe20000410000 */
[C---:B------:R-:W-:Y:S01]  /*154f0*/  FMUL.FTZ R58, R151.reuse, R58 ;  /* 0x0000003a973a7220 */ /* 0x040fe20000410000 */
[C---:B------:R-:W-:Y:S01]  /*15500*/  FMUL.FTZ R61, R151.reuse, R61 ;  /* 0x0000003d973d7220 */ /* 0x040fe20000410000 */
[C---:B------:R-:W-:Y:S01]  /*15510*/  FMUL.FTZ R60, R151.reuse, R60 ;  /* 0x0000003c973c7220 */ /* 0x040fe20000410000 */
[----:B0-----:R-:W3:Y:S04]  /*15520*/  LDL R6, [R1+0x1e0] ;  /* 0x0001e00001067983 */ /* 0x001ee80000100800 */
[----:B------:R-:W4:Y:S01]  /*15530*/  LDL R7, [R1+0x2cc] ;  /* 0x0002cc0001077983 */ /* 0x000f220000100800 */
        /* <DEDUP_REMOVED lines=10> */
[C---:B--2---:R-:W-:Y:S01]  /*155e0*/  FMUL.FTZ R73, R151.reuse, R73 ;  /* 0x0000004997497220 */ /* 0x044fe20000410000 */
        /* <DEDUP_REMOVED lines=128> */
[----:B0-----:R-:W4:Y:S04]  /*15df0*/  LDL R86, [R1+0x1e4] ;  /* 0x0001e40001567983 */ /* 0x001f280000100800 */
[----:B-1----:R-:W4:Y:S04]  /*15e00*/  LDL R88, [R1+0x1e8] ;  /* 0x0001e80001587983 */ /* 0x002f280000100800 */
        /* <DEDUP_REMOVED lines=10> */
[----:B---3--:R-:W3:Y:S04]  /*15eb0*/  LDL R104, [R1+0x214] ;  /* 0x0002140001687983 */ /* 0x008ee80000100800 */
[----:B------:R-:W3:Y:S04]  /*15ec0*/  LDL R106, [R1+0x218] ;  /* 0x00021800016a7983 */ /* 0x000ee80000100800 */
[----:B------:R-:W3:Y:S04]  /*15ed0*/  LDL R108, [R1+0x21c] ;  /* 0x00021c00016c7983 */ /* 0x000ee80000100800 */
[----:B------:R-:W3:Y:S04]  /*15ee0*/  LDL R30, [R1+0x220] ;  /* 0x00022000011e7983 */ /* 0x000ee80000100800 */
        /* <DEDUP_REMOVED lines=110> */
[----:B------:R-:W-:Y:S04]  /*165d0*/  STL [R1+0x1e0], R6 ;  /* 0x0001e00601007387 */ /* 0x000fe80000100800 */
[----:B------:R0:W-:Y:S04]  /*165e0*/  STL [R1+0x2cc], R7 ;  /* 0x0002cc0701007387 */ /* 0x0001e80000100800 */
[----:B------:R-:W4:Y:S04]  /*165f0*/  LDL R193, [R1+0x1c8] ;  /* 0x0001c80001c17983 */ /* 0x000f280000100800 */
[----:B0-----:R-:W4:Y:S04]  /*16600*/  LDL.64 R6, [R1+0x88] ;  /* 0x0000880001067983 */ /* 0x001f280000100a00 */
        /* <DEDUP_REMOVED lines=12> */
[----:B---3--:R-:W-:Y:S04]  /*166d0*/  STL [R1+0x214], R104 ;  /* 0x0002146801007387 */ /* 0x008fe80000100800 */
[----:B------:R-:W-:Y:S04]  /*166e0*/  STL [R1+0x218], R106 ;  /* 0x0002186a01007387 */ /* 0x000fe80000100800 */
[----:B------:R-:W-:Y:S04]  /*166f0*/  STL [R1+0x21c], R108 ;  /* 0x00021c6c01007387 */ /* 0x000fe80000100800 */
[----:B------:R-:W-:Y:S04]  /*16700*/  STL [R1+0x220], R30 ;  /* 0x0002201e01007387 */ /* 0x000fe80000100800 */
        /* <DEDUP_REMOVED lines=106> */
[----:B------:R4:W-:Y:S04]  /*16db0*/  STL [R1+0x3d0], R84 ;  /* 0x0003d05401007387 */ /* 0x0009e80000100800 */
[----:B------:R-:W-:Y:S04]  /*16dc0*/  STL [R1+0x3d4], R121 ;  /* 0x0003d47901007387 */ /* 0x000fe80000100800 */
[----:B------:R4:W-:Y:S04]  /*16dd0*/  STL [R1+0x3d8], R123 ;  /* 0x0003d87b01007387 */ /* 0x0009e80000100800 */
        /* <DEDUP_REMOVED lines=33> */
[----:B------:R-:W-:Y:S01]  /*16ff0*/  MOV R5, R4 ;  /* 0x0000000400057202 */ /* 0x000fe20000000f00 */
[----:B------:R-:W-:Y:S01]  /*17000*/  IMAD R6, R193, 0x1000, R6 ;  /* 0x00001000c1067824 */ /* 0x000fe200078e0206 */
[----:B------:R-:W-:-:S02]  /*17010*/  F2FP.BF16.F32.PACK_AB R160, R160, R21 ;  /* 0x00000015a0a0723e */ /* 0x000fc400000010ff */
[----:B------:R-:W-:Y:S01]  /*17020*/  F2FP.BF16.F32.PACK_AB R161, R20, R161 ;  /* 0x000000a114a1723e */ /* 0x000fe200000010ff */
[--C-:B------:R-:W-:Y:S01]  /*17030*/  IMAD R179, R179, 0x2, R5.reuse ;  /* 0x00000002b3b37824 */ /* 0x100fe200078e0205 */
[----:B------:R-:W-:Y:S01]  /*17040*/  F2FP.BF16.F32.PACK_AB R162, R15, R162 ;  /* 0x000000a20fa2723e */ /* 0x000fe200000010ff */
[----:B------:R-:W-:Y:S01]  /*17050*/  IMAD R4, R178, 0x2, R5 ;  /* 0x00000002b2047824 */ /* 0x000fe200078e0205 */
[----:B------:R-:W-:Y:S02]  /*17060*/  F2FP.BF16.F32.PACK_AB R163, R14, R163 ;  /* 0x000000a30ea3723e */ /* 0x000fe400000010ff */
[----:B------:R-:W-:Y:S02]  /*17070*/  F2FP.BF16.F32.PACK_AB R164, R13, R164 ;  /* 0x000000a40da4723e */ /* 0x000fe400000010ff */
[----:B------:R-:W-:Y:S02]  /*17080*/  F2FP.BF16.F32.PACK_AB R165, R12, R165 ;  /* 0x000000a50ca5723e */ /* 0x000fe400000010ff */
[----:B------:R-:W-:-:S02]  /*17090*/  F2FP.BF16.F32.PACK_AB R166, R11, R166 ;  /* 0x000000a60ba6723e */ /* 0x000fc400000010ff */
[----:B------:R-:W-:Y:S01]  /*170a0*/  F2FP.BF16.F32.PACK_AB R167, R184, R167 ;  /* 0x000000a7b8a7723e */ /* 0x000fe200000010ff */
[----:B------:R-:W-:Y:S01]  /*170b0*/  IMAD R178, R178, 0x2, R179 ;  /* 0x00000002b2b27824 */ /* 0x000fe200078e02b3 */
[----:B------:R-:W-:Y:S02]  /*170c0*/  R2UR UR6, R6 ;  /* 0x00000000060672ca */ /* 0x000fe400000e0000 */
[----:B------:R-:W-:Y:S02]  /*170d0*/  R2UR UR7, R7 ;  /* 0x00000000070772ca */ /* 0x000fe400000e0000 */
        /* <DEDUP_REMOVED lines=8> */
[----:B------:R-:W-:Y:S04]  /*17160*/  STSM.16.M88.4 [R5], R160 ;  /* 0x000000a005007844 */ /* 0x000fe80000000200 */
[----:B------:R0:W-:Y:S04]  /*17170*/  STSM.16.M88.4 [R4], R164 ;  /* 0x000000a404007844 */ /* 0x0001e80000000200 */
[----:B------:R-:W-:Y:S04]  /*17180*/  STSM.16.M88.4 [R179], R168 ;  /* 0x000000a8b3007844 */ /* 0x000fe80000000200 */
[----:B------:R-:W-:Y:S01]  /*17190*/  STSM.16.M88.4 [R178], R172 ;  /* 0x000000acb2007844 */ /* 0x000fe20000000200 */
[----:B------:R-:W-:-:S02]  /*171a0*/  VIADD R8, R6, 0x80 ;  /* 0x0000008006087836 */ /* 0x000fc40000000000 */
[----:B------:R-:W-:Y:S01]  /*171b0*/  IMAD.MOV.U32 R9, RZ, RZ, R7 ;  /* 0x000000ffff097224 */ /* 0x000fe200078e0007 */
[----:B--2---:R-:W-:-:S06]  /*171c0*/  WARPGROUP.ARRIVE ;  /* 0x00000000000079c5 */ /* 0x004fcc0000000000 */
[----:B------:R-:W-:Y:S01]  /*171d0*/  HGMMA.64x256x16.F32.BF16 R24, R160, gdesc[UR4].tnspB, R24, gsb0 ;  /* 0x43e00004a0187df0 */ /* 0x000fe20008001818 */
[----:B------:R-:W-:Y:S02]  /*171e0*/  R2UR UR6, R8 ;  /* 0x00000000080672ca */ /* 0x000fe400000e0000 */
[----:B------:R-:W-:Y:S01]  /*171f0*/  R2UR UR7, R9 ;  /* 0x00000000090772ca */ /* 0x000fe200000e0000 */
[----:B0-----:R-:W-:Y:S02]  /*17200*/  VIADD R4, R6, 0x100 ;  /* 0x0000010006047836 */ /* 0x001fe40000000000 */
[----:B------:R-:W-:Y:S01]  /*17210*/  IMAD.MOV.U32 R5, RZ, RZ, R7 ;  /* 0x000000ffff057224 */ /* 0x000fe200078e0007 */
        /* <DEDUP_REMOVED lines=277> */
[----:B------:R1:W-:Y:S04]  /*18370*/  STL [R1+0x1e0], R4 ;  /* 0x0001e00401007387 */ /* 0x0003e80000100800 */
        /* <DEDUP_REMOVED lines=128> */
[----:B-1----:R-:W4:Y:S04]  /*18b80*/  LDL R4, [R1+0x28] ;  /* 0x0000280001047983 */ /* 0x002f280000100800 */
[----:B--2---:R3:W5:Y:S01]  /*18b90*/  LDL R3, [R1+0x1c8] ;  /* 0x0001c80001037983 */ /* 0x0047620000100800 */
[----:B------:R-:W-:Y:S01]  /*18ba0*/  BSSY B0, `(.L_x_1992) ;  /* 0x0000006000007945 */ /* 0x000fe20003800000 */
[----:B------:R-:W-:Y:S06]  /*18bb0*/  BAR.ARV 0xe, 0x100 ;  /* 0x0384000000007b1d */ /* 0x000fec0000002000 */
[----:B----4-:R-:W-:-:S04]  /*18bc0*/  LOP3.LUT R4, R4, 0x1, RZ, 0xfc, !PT ;  /* 0x0000000104047812 */ /* 0x010fc800078efcff */
[----:B------:R-:W-:-:S13]  /*18bd0*/  ISETP.NE.AND P0, PT, R4, 0x3, PT ;  /* 0x000000030400780c */ /* 0x000fda0003f05270 */
[----:B---3--:R-:W-:Y:S05]  /*18be0*/  @!P0 BRA `(.L_x_1993) ;  /* 0x0000000000048947 */ /* 0x008fea0003800000 */
[----:B------:R-:W-:Y:S01]  /*18bf0*/  BPT.TRAP 0x1 ;  /* 0x000000040000795c */ /* 0x000fe20000300000 */
.L_x_1993:
[----:B------:R-:W-:Y:S05]  /*18c00*/  BSYNC B0 ;  /* 0x0000000000007941 */ /* 0x000fea0003800000 */
.L_x_1992:
[----:B------:R-:W2:Y:S04]  /*18c10*/  LDL.64 R6, [R1+0x48] ;  /* 0x0000480001067983 */ /* 0x000ea80000100a00 */
[----:B------:R-:W3:Y:S01]  /*18c20*/  LDL R4, [R1+0x34] ;  /* 0x0000340001047983 */ /* 0x000ee20000100800 */
[C---:B------:R-:W-:Y:S01]  /*18c30*/  ISETP.GT.AND P0, PT, R0.reuse, R177, PT ;  /* 0x000000b10000720c */ /* 0x040fe20003f04270 */
[----:B------:R-:W-:Y:S01]  /*18c40*/  VIADD R0, R0, 0xffffffff ;  /* 0xffffffff00007836 */ /* 0x000fe20000000000 */
[----:B--2---:R-:W-:-:S05]  /*18c50*/  MOV R6, R6 ;  /* 0x0000000600067202 */ /* 0x004fca0000000f00 */
[----:B-----5:R-:W-:-:S05]  /*18c60*/  IMAD R3, R3, 0x8, R6 ;  /* 0x0000000803037824 */ /* 0x020fca00078e0206 */
[----:B---3--:R-:W-:-:S04]  /*18c70*/  PRMT R3, R4, 0x654, R3 ;  /* 0x0000065404037816 */ /* 0x008fc80000000003 */
[----:B------:R0:W-:Y:S01]  /*18c80*/  SYNCS.ARRIVE.TRANS64.RED.A1T0 RZ, [R3+URZ], RZ ;  /* 0x000000ff03ff79a7 */ /* 0x0001e2000810043f */
[----:B------:R-:W-:Y:S05]  /*18c90*/  @P0 BRA `(.L_x_1994) ;  /* 0xffffff8c00a80947 */ /* 0x000fea000383ffff */
.L_x_1971:
[----:B------:R-:W-:-:S13]  /*18ca0*/  ISETP.GE.AND P0, PT, R0, UR42, PT ;  /* 0x0000002a00007c0c */ /* 0x000fda000bf06270 */
[----:B------:R-:W-:Y:S05]  /*18cb0*/  @!P0 BRA `(.L_x_1995) ;  /* 0x0000007c00f48947 */ /* 0x000fea0003800000 */
.L_x_2028:
[----:B------:R-:W2:Y:S04]  /*18cc0*/  LDL R58, [R1+0x1c8] ;  /* 0x0001c800013a7983 */ /* 0x000ea80000100800 */
[----:B01----:R-:W3:Y:S04]  /*18cd0*/  LDL R3, [R1+0x1d0] ;  /* 0x0001d00001037983 */ /* 0x003ee80000100800 */
        /* <DEDUP_REMOVED lines=18> */
.L_x_1997:
[----:B------:R-:W-:Y:S05]  /*18e00*/  BSYNC B0 ;  /* 0x0000000000007941 */ /* 0x000fea0003800000 */
.L_x_1996:
        /* <DEDUP_REMOVED lines=9> */
.L_x_1999:
[----:B------:R-:W-:Y:S05]  /*18ea0*/  BSYNC B0 ;  /* 0x0000000000007941 */ /* 0x000fea0003800000 */
.L_x_1998:
[----:B------:R-:W-:Y:S04]  /*18eb0*/  BSSY B0, `(.L_x_2000) ;  /* 0x0000006000007945 */ /* 0x000fe80003800000 */
[----:B-1----:R-:W-:Y:S05]  /*18ec0*/  @P0 BRA `(.L_x_2001) ;  /* 0x0000000000100947 */ /* 0x002fea0003800000 */
[----:B-----5:R-:W-:Y:S01]  /*18ed0*/  IMAD R8, R8, 0x8, R3 ;  /* 0x0000000808087824 */ /* 0x020fe200078e0203 */
[----:B------:R-:W-:-:S04]  /*18ee0*/  SHF.L.U32 R9, R9, 0x1f, RZ ;  /* 0x0000001f09097819 */ /* 0x000fc800000006ff */
[----:B------:R-:W1:Y:S02]  /*18ef0*/  SYNCS.PHASECHK.TRANS64.TRYWAIT P0, [R8+URZ], R9 ;  /* 0x00000009080075a7 */ /* 0x000e64000800017f */
[----:B-1----:R-:W-:Y:S05]  /*18f00*/  @!P0 BRA `(.L_x_2002) ;  /* 0x0000011000b08947 */ /* 0x002fea0003800000 */
.L_x_2001:
[----:B------:R-:W-:Y:S05]  /*18f10*/  BSYNC B0 ;  /* 0x0000000000007941 */ /* 0x000fea0003800000 */
.L_x_2000:
        /* <DEDUP_REMOVED lines=57> */
.L_x_2004:
[----:B------:R-:W-:Y:S05]  /*192b0*/  BSYNC B0 ;  /* 0x0000000000007941 */ /* 0x000fea0003800000 */
.L_x_2003:
        /* <DEDUP_REMOVED lines=8> */
.L_x_2006:
[----:B------:R-:W-:Y:S05]  /*19340*/  BSYNC B0 ;  /* 0x0000000000007941 */ /* 0x000fea0003800000 */
.L_x_2005:
[----:B------:R-:W-:Y:S04]  /*19350*/  BSSY B0, `(.L_x_2007) ;  /* 0x0000004000007945 */ /* 0x000fe80003800000 */
[----:B-1----:R-:W-:Y:S05]  /*19360*/  @P0 BRA `(.L_x_2008) ;  /* 0x0000000000080947 */ /* 0x002fea0003800000 */
[----:B------:R-:W1:Y:S02]  /*19370*/  SYNCS.PHASECHK.TRANS64.TRYWAIT P0, [R14+URZ], R15 ;  /* 0x0000000f0e0075a7 */ /* 0x000e64000800017f */
[----:B-1----:R-:W-:Y:S05]  /*19380*/  @!P0 BRA `(.L_x_2009) ;  /* 0x0000010c00a48947 */ /* 0x002fea0003800000 */
.L_x_2008:
[----:B------:R-:W-:Y:S05]  /*19390*/  BSYNC B0 ;  /* 0x0000000000007941 */ /* 0x000fea0003800000 */
.L_x_2007:
        /* <DEDUP_REMOVED lines=439> */
.L_x_2011:
[----:B------:R-:W-:Y:S05]  /*1af10*/  BSYNC B0 ;  /* 0x0000000000007941 */ /* 0x000fea0003800000 */
.L_x_2010:
[----:B------:R-:W2:Y:S02]  /*1af20*/  LDL.64 R4, [R1+0x20] ;  /* 0x0000200001047983 */ /* 0x000ea40000100a00 */
[----:B--2---:R-:W-:-:S05]  /*1af30*/  MOV R4, R4 ;  /* 0x0000000400047202 */ /* 0x004fca0000000f00 */
[----:B-----5:R-:W-:-:S05]  /*1af40*/  IMAD R3, R3, 0x8, R4 ;  /* 0x0000000803037824 */ /* 0x020fca00078e0204 */
[----:B------:R-:W-:-:S04]  /*1af50*/  PRMT R3, R12, 0x654, R3 ;  /* 0x000006540c037816 */ /* 0x000fc80000000003 */
[----:B------:R0:W-:Y:S01]  /*1af60*/  SYNCS.ARRIVE.TRANS64.RED.A1T0 RZ, [R3+URZ], RZ ;  /* 0x000000ff03ff79a7 */ /* 0x0001e2000810043f */
[----:B------:R-:W2:Y:S04]  /*1af70*/  LDL.64 R14, [R1+0x100] ;  /* 0x00010000010e7983 */ /* 0x000ea80000100a00 */
[----:B------:R-:W3:Y:S04]  /*1af80*/  LDL R20, [R1+0xcc] ;  /* 0x0000cc0001147983 */ /* 0x000ee80000100800 */
[----:B------:R-:W4:Y:S04]  /*1af90*/  LDL.64 R12, [R1+0xf0] ;  /* 0x0000f000010c7983 */ /* 0x000f280000100a00 */
[----:B------:R-:W4:Y:S04]  /*1afa0*/  LDL R21, [R1+0x50] ;  /* 0x0000500001157983 */ /* 0x000f280000100800 */
[----:B------:R-:W4:Y:S04]  /*1afb0*/  LDL R56, [R1+0xf8] ;  /* 0x0000f80001387983 */ /* 0x000f280000100800 */
[----:B------:R-:W4:Y:S04]  /*1afc0*/  LDL.128 R8, [R1+0xe0] ;  /* 0x0000e00001087983 */ /* 0x000f280000100c00 */
[----:B------:R-:W4:Y:S04]  /*1afd0*/  LDL.128 R4, [R1+0xd0] ;  /* 0x0000d00001047983 */ /* 0x000f280000100c00 */
[----:B--2---:R3:W0:Y:S02]  /*1afe0*/  LD.E R14, desc[UR36][R14.64] ;  /* 0x000000240e0e7980 */ /* 0x004624000c101900 */
[----:B---3--:R-:W-:-:S02]  /*1aff0*/  SHF.R.S32.HI R15, RZ, 0x1f, R20 ;  /* 0x0000001fff0f7819 */ /* 0x008fc40000011414 */
[----:B----4-:R-:W-:Y:S02]  /*1b000*/  ISETP.NE.AND P0, PT, R12, 0x1, PT ;  /* 0x000000010c00780c */ /* 0x010fe40003f05270 */
[----:B------:R-:W-:Y:S01]  /*1b010*/  ISETP.GE.AND P1, PT, R9, 0x1, PT ;  /* 0x000000010900780c */ /* 0x000fe20003f26270 */
[----:B------:R-:W-:Y:S01]  /*1b020*/  BSSY B0, `(.L_x_2012) ;  /* 0x0000078000007945 */ /* 0x000fe20003800000 */
[-C--:B0-----:R-:W-:Y:S01]  /*1b030*/  FMUL.FTZ R3, R26, R14.reuse ;  /* 0x0000000e1a037220 */ /* 0x081fe20000410000 */
[----:B------:R-:W-:Y:S01]  /*1b040*/  FMUL.FTZ R29, R29, R14 ;  /* 0x0000000e1d1d7220 */ /* 0x000fe20000410000 */
[----:B------:R-:W-:-:S03]  /*1b050*/  LEA.HI R26, R15, R20, RZ, 0x7 ;  /* 0x000000140f1a7211 */ /* 0x000fc600078f38ff */
[----:B------:R0:W1:Y:S01]  /*1b060*/  MUFU.TANH R57, R29 ;  /* 0x0000001d00397308 */ /* 0x0000620000002400 */
[-C--:B------:R-:W-:Y:S01]  /*1b070*/  FMUL.FTZ R31, R31, R14.reuse ;  /* 0x0000000e1f1f7220 */ /* 0x080fe20000410000 */
[----:B0-----:R-:W-:Y:S01]  /*1b080*/  LOP3.LUT R29, R26, 0xffffff80, RZ, 0xc0, !PT ;  /* 0xffffff801a1d7812 */ /* 0x001fe200078ec0ff */
[----:B------:R-:W-:-:S04]  /*1b090*/  FMUL.FTZ R30, R30, R14 ;  /* 0x0000000e1e1e7220 */ /* 0x000fc80000410000 */
[----:B------:R-:W-:Y:S01]  /*1b0a0*/  IMAD.IADD R29, R20, 0x1, -R29 ;  /* 0x00000001141d7824 */ /* 0x000fe200078e0a1d */
[----:B------:R0:W2:Y:S01]  /*1b0b0*/  MUFU.TANH R59, R31 ;  /* 0x0000001f003b7308 */ /* 0x0000a20000002400 */
[----:B------:R-:W-:-:S03]  /*1b0c0*/  FMUL.FTZ R32, R32, R14 ;  /* 0x0000000e20207220 */ /* 0x000fc60000410000 */
[----:B------:R-:W-:-:S04]  /*1b0d0*/  SHF.R.S32.HI R26, RZ, 0x1f, R29 ;  /* 0x0000001fff1a7819 */ /* 0x000fc8000001141d */
[----:B------:R3:W4:Y:S01]  /*1b0e0*/  MUFU.TANH R210, R30 ;  /* 0x0000001e00d27308 */ /* 0x0007220000002400 */
[----:B0-----:R-:W-:-:S04]  /*1b0f0*/  LEA.HI R31, R15, R20, RZ, 0x2 ;  /* 0x000000140f1f7211 */ /* 0x001fc800078f10ff */
[----:B------:R-:W-:Y:S02]  /*1b100*/  LOP3.LUT R31, R31, 0xfffffffc, RZ, 0xc0, !PT ;  /* 0xfffffffc1f1f7812 */ /* 0x000fe400078ec0ff */
[-C--:B---3--:R-:W-:Y:S01]  /*1b110*/  LEA.HI R30, R26, R29.reuse, RZ, 0x2 ;  /* 0x0000001d1a1e7211 */ /* 0x088fe200078f10ff */
[----:B------:R0:W3:Y:S03]  /*1b120*/  MUFU.TANH R77, R32 ;  /* 0x00000020004d7308 */ /* 0x0000e60000002400 */
[--C-:B------:R-:W-:Y:S01]  /*1b130*/  SHF.R.S32.HI R15, RZ, 0x2, R30.reuse ;  /* 0x00000002ff0f7819 */ /* 0x100fe2000001141e */
[----:B------:R-:W-:Y:S01]  /*1b140*/  IMAD.IADD R31, R20, 0x1, -R31 ;  /* 0x00000001141f7824 */ /* 0x000fe200078e0a1f */
[----:B0-----:R-:W-:Y:S02]  /*1b150*/  SHF.R.S32.HI R32, RZ, 0x1f, R30 ;  /* 0x0000001fff207819 */ /* 0x001fe4000001141e */
[----:B------:R-:W-:-:S02]  /*1b160*/  LEA.HI R26, R26, R29, RZ, 0x5 ;  /* 0x0000001d1a1a7211 */ /* 0x000fc400078f28ff */
        /* <DEDUP_REMOVED lines=11> */
[----:B------:R-:W-:Y:S01]  /*1b220*/  @P0 SHF.R.U32.HI R20, RZ, R56, R13 ;  /* 0x00000038ff140219 */ /* 0x000fe2000001160d */
[----:B------:R-:W-:Y:S01]  /*1b230*/  IMAD.SHL.U32 R31, R0, 0x40, RZ ;  /* 0x00000040001f7824 */ /* 0x000fe200078e00ff */
[----:B------:R-:W-:-:S03]  /*1b240*/  LOP3.LUT R30, R30, 0x7ffffffc, RZ, 0xc0, !PT ;  /* 0x7ffffffc1e1e7812 */ /* 0x000fc600078ec0ff */
[----:B------:R-:W0:Y:S01]  /*1b250*/  SHFL.IDX PT, R15, R20, RZ, 0x1c1f ;  /* 0x001c1fff140f7589 */ /* 0x000e2200000e0000 */
[----:B------:R-:W-:Y:S01]  /*1b260*/  IADD3 R13, -R31, 0x1, RZ ;  /* 0x000000011f0d7810 */ /* 0x000fe20007ffe1ff */
[----:B------:R-:W-:Y:S02]  /*1b270*/  IMAD.IADD R30, R29, 0x1, -R30 ;  /* 0x000000011d1e7824 */ /* 0x000fe400078e0a1e */
        /* <DEDUP_REMOVED lines=27> */
[----:B------:R-:W-:Y:S01]  /*1b430*/  IMAD R13, R30, -0x2, R13 ;  /* 0xfffffffe1e0d7824 */ /* 0x000fe200078e020d */
[----:B------:R-:W0:Y:S04]  /*1b440*/  MUFU.TANH R24, R24 ;  /* 0x0000001800187308 */ /* 0x000e280000002400 */
[----:B------:R-:W-:-:S04]  /*1b450*/  IADD3 R12, -R4, R13, R5 ;  /* 0x0000000d040c7210 */ /* 0x000fc80007ffe105 */
[----:B------:R-:W0:Y:S01]  /*1b460*/  MUFU.TANH R25, R25 ;  /* 0x0000001900197308 */ /* 0x000e220000002400 */
[----:B------:R-:W-:-:S07]  /*1b470*/  LOP3.LUT R13, RZ, R6, RZ, 0x33, !PT ;  /* 0x00000006ff0d7212 */ /* 0x000fce00078e33ff */
        /* <DEDUP_REMOVED lines=25> */
[----:B------:R1:W1:Y:S01]  /*1b610*/  MUFU.TANH R196, R14 ;  /* 0x0000000e00c47308 */ /* 0x0002620000002400 */
[----:B------:R-:W-:-:S02]  /*1b620*/  IMAD.IADD R26, R12, 0x1, R7 ;  /* 0x000000010c1a7824 */ /* 0x000fc400078e0207 */
[----:B------:R-:W-:Y:S02]  /*1b630*/  IMAD.IADD R29, R12, 0x1, R13 ;  /* 0x000000010c1d7824 */ /* 0x000fe400078e020d */
[----:B------:R-:W-:Y:S02]  /*1b640*/  IMAD.IADD R32, R8, 0x1, -R31 ;  /* 0x0000000108207824 */ /* 0x000fe400078e0a1f */
[--C-:B0-----:R-:W-:Y:S02]  /*1b650*/  IMAD.IADD R6, R26, 0x1, R15.reuse ;  /* 0x000000011a067824 */ /* 0x101fe400078e020f */
        /* <DEDUP_REMOVED lines=12> */
.L_x_2015:
[----:B------:R-:W-:-:S13]  /*1b720*/  ISETP.NE.AND P0, PT, R9, 0x1, PT ;  /* 0x000000010900780c */ /* 0x000fda0003f05270 */
[----:B------:R-:W-:-:S05]  /*1b730*/  @P0 IMAD.HI.U32 R12, R8, R10, RZ ;  /* 0x0000000a080c0227 */ /* 0x000fca00078e00ff */
[----:B------:R-:W-:-:S07]  /*1b740*/  @P0 SHF.R.U32.HI R8, RZ, R11, R12 ;  /* 0x0000000bff080219 */ /* 0x000fce000001160c */
.L_x_2016:
[----:B------:R-:W-:Y:S05]  /*1b750*/  BSYNC B1 ;  /* 0x0000000000017941 */ /* 0x000fea0003800000 */
.L_x_2014:
[----:B------:R-:W-:-:S04]  /*1b760*/  IMAD R13, R8, R9, -R31 ;  /* 0x00000009080d7224 */ /* 0x000fc800078e0a1f */
[----:B------:R-:W-:-:S05]  /*1b770*/  IMAD R8, R30, -0x2, R13 ;  /* 0xfffffffe1e087824 */ /* 0x000fca00078e020d */
[----:B------:R-:W-:Y:S02]  /*1b780*/  VIMNMX R7, R7, R8, !PT ;  /* 0x0000000807077248 */ /* 0x000fe40007fe0100 */
[----:B------:R-:W-:-:S07]  /*1b790*/  VIADDMNMX R6, R8, R9, R6, PT ;  /* 0x0000000908067246 */ /* 0x000fce0003800106 */
.L_x_2013:
[----:B------:R-:W-:Y:S05]  /*1b7a0*/  BSYNC B0 ;  /* 0x0000000000007941 */ /* 0x000fea0003800000 */
.L_x_2012:
        /* <DEDUP_REMOVED lines=13> */
[----:B-1----:R-:W-:-:S02]  /*1b880*/  P2R R14, PR, RZ, 0x10 ;  /* 0x00000010ff0e7803 */ /* 0x002fc40000000000 */
[----:B------:R-:W-:Y:S02]  /*1b890*/  ISETP.LT.OR P2, PT, R6, 0x11, P2 ;  /* 0x000000110600780c */ /* 0x000fe40001741670 */
        /* <DEDUP_REMOVED lines=60> */
[----:B------:R-:W-:Y:S01]  /*1bc60*/  ISETP.LT.OR P6, PT, R6, 0x3a, P6 ;  /* 0x0000003a0600780c */ /* 0x000fe200037c1670 */
[----:B------:R-:W-:-:S03]  /*1bc70*/  IMAD.IADD R6, R26, 0x1, R20 ;  /* 0x000000011a067824 */ /* 0x000fc600078e0214 */
        /* <DEDUP_REMOVED lines=13> */
.L_x_2020:
[----:B------:R-:W-:-:S13]  /*1bd50*/  ISETP.NE.AND P6, PT, R9, 0x1, PT ;  /* 0x000000010900780c */ /* 0x000fda0003fc5270 */
[----:B------:R-:W-:-:S05]  /*1bd60*/  @P6 IMAD.HI.U32 R10, R4, R10, RZ ;  /* 0x0000000a040a6227 */ /* 0x000fca00078e00ff */
[----:B------:R-:W-:-:S07]  /*1bd70*/  @P6 SHF.R.U32.HI R4, RZ, R11, R10 ;  /* 0x0000000bff046219 */ /* 0x000fce000001160a */
.L_x_2021:
[----:B------:R-:W-:Y:S05]  /*1bd80*/  BSYNC B1 ;  /* 0x0000000000017941 */ /* 0x000fea0003800000 */
.L_x_2019:
[----:B------:R-:W-:-:S04]  /*1bd90*/  IMAD R5, R4, R9, -R31 ;  /* 0x0000000904057224 */ /* 0x000fc800078e0a1f */
[----:B------:R-:W-:-:S05]  /*1bda0*/  IMAD R30, R30, -0x2, R5 ;  /* 0xfffffffe1e1e7824 */ /* 0x000fca00078e0205 */
[----:B------:R-:W-:Y:S02]  /*1bdb0*/  VIADDMNMX R6, R30, R9, R6, PT ;  /* 0x000000091e067246 */ /* 0x000fe40003800106 */
[----:B------:R-:W-:-:S07]  /*1bdc0*/  VIMNMX R7, R7, R30, !PT ;  /* 0x0000001e07077248 */ /* 0x000fce0007fe0100 */
.L_x_2018:
[----:B------:R-:W-:Y:S05]  /*1bdd0*/  BSYNC B0 ;  /* 0x0000000000007941 */ /* 0x000fea0003800000 */
.L_x_2017:
[C---:B------:R-:W-:Y:S01]  /*1bde0*/  ISETP.GT.AND P0, PT, R7.reuse, 0x1, !P0 ;  /* 0x000000010700780c */ /* 0x040fe20004704270 */
[----:B------:R-:W2:Y:S01]  /*1bdf0*/  LDL.64 R10, [R1+0x400] ;  /* 0x00040000010a7983 */ /* 0x000ea20000100a00 */
[----:B------:R-:W-:Y:S02]  /*1be00*/  ISETP.GT.AND P1, PT, R7, 0x8, !P1 ;  /* 0x000000080700780c */ /* 0x000fe40004f24270 */
[C---:B------:R-:W-:Y:S02]  /*1be10*/  ISETP.LT.OR P0, PT, R6.reuse, 0x2, P0 ;  /* 0x000000020600780c */ /* 0x040fe40000701670 */
[----:B------:R-:W-:Y:S02]  /*1be20*/  ISETP.LT.OR P1, PT, R6, 0x9, P1 ;  /* 0x000000090600780c */ /* 0x000fe40000f21670 */
[----:B------:R-:W-:Y:S02]  /*1be30*/  FSEL R20, R27, -INF , !P0 ;  /* 0xff8000001b147808 */ /* 0x000fe40004000000 */
[----:B------:R-:W-:-:S02]  /*1be40*/  ISETP.NE.AND P0, PT, R12, RZ, PT ;  /* 0x000000ff0c00720c */ /* 0x000fc40003f05270 */
[----:B------:R-:W-:Y:S02]  /*1be50*/  FSEL R210, R210, -INF , !P1 ;  /* 0xff800000d2d27808 */ /* 0x000fe40004800000 */
[----:B------:R-:W-:Y:S02]  /*1be60*/  ISETP.GT.AND P0, PT, R7, 0x9, !P0 ;  /* 0x000000090700780c */ /* 0x000fe40004704270 */
[----:B------:R-:W-:Y:S02]  /*1be70*/  ISETP.NE.AND P1, PT, R14, RZ, PT ;  /* 0x000000ff0e00720c */ /* 0x000fe40003f25270 */
[----:B------:R-:W-:Y:S02]  /*1be80*/  ISETP.LT.OR P0, PT, R6, 0xa, P0 ;  /* 0x0000000a0600780c */ /* 0x000fe40000701670 */
[----:B------:R-:W-:Y:S02]  /*1be90*/  ISETP.NE.AND P6, PT, R33, RZ, PT ;  /* 0x000000ff2100720c */ /* 0x000fe40003fc5270 */
[----:B------:R-:W-:-:S02]  /*1bea0*/  FSEL R14, R59, -INF , !P0 ;  /* 0xff8000003b0e7808 */ /* 0x000fc40004000000 */
[----:B------:R-:W-:Y:S02]  /*1beb0*/  ISETP.GT.AND P0, PT, R7, 0x10, !P1 ;  /* 0x000000100700780c */ /* 0x000fe40004f04270 */
[----:B------:R-:W-:Y:S02]  /*1bec0*/  ISETP.NE.AND P1, PT, R40, RZ, PT ;  /* 0x000000ff2800720c */ /* 0x000fe40003f25270 */
[----:B------:R-:W-:-:S04]  /*1bed0*/  ISETP.LT.OR P0, PT, R6, 0x11, P0 ;  /* 0x000000110600780c */ /* 0x000fc80000701670 */
[----:B------:R-:W-:Y:S02]  /*1bee0*/  FSEL R192, R34, -INF , !P0 ;  /* 0xff80000022c07808 */ /* 0x000fe40004000000 */
[----:B------:R-:W-:-:S04]  /*1bef0*/  ISETP.NE.AND P0, PT, R25, RZ, PT ;  /* 0x000000ff1900720c */ /* 0x000fc80003f05270 */
[----:B------:R-:W-:-:S04]  /*1bf00*/  ISETP.GT.AND P0, PT, R7, 0x11, !P0 ;  /* 0x000000110700780c */ /* 0x000fc80004704270 */
[----:B------:R-:W-:-:S04]  /*1bf10*/  ISETP.LT.OR P0, PT, R6, 0x12, P0 ;  /* 0x000000120600780c */ /* 0x000fc80000701670 */
[----:B------:R-:W-:Y:S02]  /*1bf20*/  FSEL R12, R35, -INF , !P0 ;  /* 0xff800000230c7808 */ /* 0x000fe40004000000 */
[----:B------:R-:W-:Y:S02]  /*1bf30*/  ISETP.NE.AND P0, PT, R28, RZ, PT ;  /* 0x000000ff1c00720c */ /* 0x000fe40003f05270 */
[----:B------:R-:W3:Y:S02]  /*1bf40*/  LDL.64 R28, [R1+0x3f0] ;  /* 0x0003f000011c7983 */ /* 0x000ee40000100a00 */
[----:B------:R-:W-:-:S04]  /*1bf50*/  ISETP.GT.AND P0, PT, R7, 0x18, !P0 ;  /* 0x000000180700780c */ /* 0x000fc80004704270 */
[----:B------:R-:W-:-:S04]  /*1bf60*/  ISETP.LT.OR P0, PT, R6, 0x19, P0 ;  /* 0x000000190600780c */ /* 0x000fc80000701670 */
[----:B------:R-:W-:Y:S02]  /*1bf70*/  FSEL R184, R38, -INF , !P0 ;  /* 0xff80000026b87808 */ /* 0x000fe40004000000 */
[C---:B------:R-:W-:Y:S02]  /*1bf80*/  ISETP.GT.AND P0, PT, R7.reuse, 0x19, !P6 ;  /* 0x000000190700780c */ /* 0x040fe40007704270 */
[C---:B------:R-:W-:Y:S02]  /*1bf90*/  ISETP.GT.AND P1, PT, R7.reuse, 0x28, !P1 ;  /* 0x000000280700780c */ /* 0x040fe40004f24270 */
[----:B------:R-:W-:Y:S02]  /*1bfa0*/  ISETP.LT.OR P0, PT, R6, 0x1a, P0 ;  /* 0x0000001a0600780c */ /* 0x000fe40000701670 */
[----:B------:R-:W-:Y:S02]  /*1bfb0*/  ISETP.GT.AND P2, PT, R7, 0x29, !P2 ;  /* 0x000000290700780c */ /* 0x000fe40005744270 */
[----:B------:R-:W-:-:S02]  /*1bfc0*/  FSEL R182, R39, -INF , !P0 ;  /* 0xff80000027b67808 */ /* 0x000fc40004000000 */
[----:B------:R-:W-:Y:S02]  /*1bfd0*/  ISETP.NE.AND P0, PT, R36, RZ, PT ;  /* 0x000000ff2400720c */ /* 0x000fe40003f05270 */
[C---:B------:R-:W-:Y:S02]  /*1bfe0*/  ISETP.GT.AND P3, PT, R7.reuse, 0x30, !P3 ;  /* 0x000000300700780c */ /* 0x040fe40005f64270 */
[C---:B------:R-:W-:Y:S02]  /*1bff0*/  ISETP.GT.AND P0, PT, R7.reuse, 0x20, !P0 ;  /* 0x000000200700780c */ /* 0x040fe40004704270 */
[----:B------:R-:W-:Y:S02]  /*1c000*/  ISETP.GT.AND P4, PT, R7, 0x31, !P4 ;  /* 0x000000310700780c */ /* 0x000fe40006784270 */
[----:B------:R-:W-:Y:S02]  /*1c010*/  ISETP.LT.OR P0, PT, R6, 0x21, P0 ;  /* 0x000000210600780c */ /* 0x000fe40000701670 */
[----:B------:R-:W-:-:S02]  /*1c020*/  ISETP.NE.AND P6, PT, R24, RZ, PT ;  /* 0x000000ff1800720c */ /* 0x000fc40003fc5270 */
[----:B------:R-:W-:Y:S01]  /*1c030*/  FSEL R180, R42, -INF , !P0 ;  /* 0xff8000002ab47808 */ /* 0x000fe20004000000 */
[----:B------:R-:W4:Y:S01]  /*1c040*/  LDL.64 R24, [R1+0xb8] ;  /* 0x0000b80001187983 */ /* 0x000f220000100a00 */
[----:B------:R-:W-:Y:S02]  /*1c050*/  ISETP.NE.AND P0, PT, R8, RZ, PT ;  /* 0x000000ff0800720c */ /* 0x000fe40003f05270 */
[----:B------:R-:W-:Y:S01]  /*1c060*/  ISETP.LT.OR P1, PT, R6, 0x29, P1 ;  /* 0x000000290600780c */ /* 0x000fe20000f21670 */
[----:B------:R-:W5:Y:S01]  /*1c070*/  LDL R8, [R1+0x410] ;  /* 0x0004100001087983 */ /* 0x000f620000100800 */
[----:B------:R-:W-:-:S04]  /*1c080*/  ISETP.GT.AND P0, PT, R7, RZ, !P0 ;  /* 0x000000ff0700720c */ /* 0x000fc80004704270 */
[----:B------:R-:W-:-:S04]  /*1c090*/  ISETP.LT.OR P0, PT, R6, 0x1, P0 ;  /* 0x000000010600780c */ /* 0x000fc80000701670 */
[----:B------:R-:W-:Y:S02]  /*1c0a0*/  FSEL R132, R3, -INF , !P0 ;  /* 0xff80000003847808 */ /* 0x000fe40004000000 */
[----:B------:R-:W-:-:S04]  /*1c0b0*/  ISETP.NE.AND P0, PT, R37, RZ, PT ;  /* 0x000000ff2500720c */ /* 0x000fc80003f05270 */
[----:B------:R-:W-:-:S04]  /*1c0c0*/  ISETP.GT.AND P0, PT, R7, 0x21, !P0 ;  /* 0x000000210700780c */ /* 0x000fc80004704270 */
[----:B------:R-:W-:-:S04]  /*1c0d0*/  ISETP.LT.OR P0, PT, R6, 0x22, P0 ;  /* 0x000000220600780c */ /* 0x000fc80000701670 */
[----:B------:R-:W-:Y:S02]  /*1c0e0*/  FSEL R220, R43, -INF , !P0 ;  /* 0xff8000002bdc7808 */ /* 0x000fe40004000000 */
[----:B------:R-:W-:Y:S02]  /*1c0f0*/  ISETP.LT.OR P2, PT, R6, 0x2a, P2 ;  /* 0x0000002a0600780c */ /* 0x000fe40001741670 */
[----:B------:R-:W-:Y:S02]  /*1c100*/  FSEL R218, R46, -INF , !P1 ;  /* 0xff8000002eda7808 */ /* 0x000fe40004800000 */
[----:B------:R-:W-:Y:S02]  /*1c110*/  ISETP.LT.OR P3, PT, R6, 0x31, P3 ;  /* 0x000000310600780c */ /* 0x000fe40001f61670 */
[----:B------:R-:W-:Y:S02]  /*1c120*/  FSEL R216, R47, -INF , !P2 ;  /* 0xff8000002fd87808 */ /* 0x000fe40005000000 */
[----:B------:R-:W-:-:S02]  /*1c130*/  ISETP.GT.AND P5, PT, R7, 0x38, !P5 ;  /* 0x000000380700780c */ /* 0x000fc40006fa4270 */
[----:B------:R-:W-:Y:S02]  /*1c140*/  ISETP.LT.OR P4, PT, R6, 0x32, P4 ;  /* 0x000000320600780c */ /* 0x000fe40002781670 */
[----:B------:R-:W-:Y:S02]  /*1c150*/  FSEL R214, R50, -INF , !P3 ;  /* 0xff80000032d67808 */ /* 0x000fe40005800000 */
[----:B------:R-:W-:Y:S02]  /*1c160*/  ISETP.GT.AND P6, PT, R7, 0x39, !P6 ;  /* 0x000000390700780c */ /* 0x000fe400077c4270 */
[C---:B------:R-:W-:Y:S02]  /*1c170*/  ISETP.LT.OR P5, PT, R6.reuse, 0x39, P5 ;  /* 0x000000390600780c */ /* 0x040fe40002fa1670 */
[----:B------:R-:W-:Y:S02]  /*1c180*/  FSEL R212, R51, -INF , !P4 ;  /* 0xff80000033d47808 */ /* 0x000fe40006000000 */
[----:B------:R-:W-:-:S02]  /*1c190*/  ISETP.LT.OR P6, PT, R6, 0x3a, P6 ;  /* 0x0000003a0600780c */ /* 0x000fc400037c1670 */
[----:B------:R-:W-:Y:S02]  /*1c1a0*/  FSEL R208, R54, -INF , !P5 ;  /* 0xff80000036d07808 */ /* 0x000fe40006800000 */
[----:B------:R-:W-:Y:S02]  /*1c1b0*/  FSEL R196, R196, -INF , !P6 ;  /* 0xff800000c4c47808 */ /* 0x000fe40007000000 */
[----:B---3--:R-:W-:-:S04]  /*1c1c0*/  FMNMX.FTZ R3, R21, R28, !PT ;  /* 0x0000001c15037209 */ /* 0x008fc80007810000 */
[----:B------:R-:W-:Y:S02]  /*1c1d0*/  FMNMX.FTZ R4, R63, R3, !PT ;  /* 0x000000033f047209 */ /* 0x000fe40007810000 */
[----:B------:R-:W-:Y:S02]  /*1c1e0*/  FMNMX.FTZ R3, R132, R29, !PT ;  /* 0x0000001d84037209 */ /* 0x000fe40007810000 */
[----:B------:R-:W-:Y:S02]  /*1c1f0*/  FMNMX.FTZ R4, R67, R4, !PT ;  /* 0x0000000443047209 */ /* 0x000fe40007810000 */
[----:B------:R-:W-:Y:S02]  /*1c200*/  FMNMX.FTZ R3, R20, R3, !PT ;  /* 0x0000000314037209 */ /* 0x000fe40007810000 */
[----:B------:R-:W-:Y:S02]  /*1c210*/  FMNMX.FTZ R4, R15, R4, !PT ;  /* 0x000000040f047209 */ /* 0x000fe40007810000 */
[----:B------:R-:W-:-:S02]  /*1c220*/  FMNMX.FTZ R3, R210, R3, !PT ;  /* 0x00000003d2037209 */ /* 0x000fc40007810000 */
        /* <DEDUP_REMOVED lines=23> */
[----:B------:R-:W-:-:S03]  /*1c3a0*/  FMNMX.FTZ R3, R208, R3, !PT ;  /* 0x00000003d0037209 */ /* 0x000fc60007810000 */
[----:B------:R-:W0:Y:S01]  /*1c3b0*/  SHFL.BFLY PT, R7, R4, 0x2, 0x1f ;  /* 0x0c401f0004077f89 */ /* 0x000e2200000e0000 */
[----:B------:R-:W-:-:S05]  /*1c3c0*/  FMNMX.FTZ R5, R196, R3, !PT ;  /* 0x00000003c4057209 */ /* 0x000fca0007810000 */
[----:B------:R-:W-:Y:S04]  /*1c3d0*/  STL.64 [R1+0x3f0], R4 ;  /* 0x0003f00401007387 */ /* 0x000fe80000100a00 */
[----:B------:R-:W3:Y:S01]  /*1c3e0*/  LDL R26, [R1+0x3f4] ;  /* 0x0003f400011a7983 */ /* 0x000ee20000100800 */
[----:B0-----:R-:W-:-:S05]  /*1c3f0*/  FMNMX.FTZ R3, R4, R7, !PT ;  /* 0x0000000704037209 */ /* 0x001fca0007810000 */
[----:B------:R-:W0:Y:S02]  /*1c400*/  SHFL.BFLY PT, R6, R3, 0x1, 0x1f ;  /* 0x0c201f0003067f89 */ /* 0x000e2400000e0000 */
[----:B0-----:R-:W-:-:S05]  /*1c410*/  FMNMX.FTZ R6, R3, R6, !PT ;  /* 0x0000000603067209 */ /* 0x001fca0007810000 */
[----:B------:R-:W-:Y:S04]  /*1c420*/  STL [R1+0x3f0], R6 ;  /* 0x0003f00601007387 */ /* 0x000fe80000100800 */
[----:B------:R-:W2:Y:S04]  /*1c430*/  LDL R9, [R1+0x3f0] ;  /* 0x0003f00001097983 */ /* 0x000ea80000100800 */
[----:B---3--:R-:W0:Y:S02]  /*1c440*/  SHFL.BFLY PT, R7, R26, 0x2, 0x1f ;  /* 0x0c401f001a077f89 */ /* 0x008e2400000e0000 */
[----:B0-----:R-:W-:-:S05]  /*1c450*/  FMNMX.FTZ R7, R7, R26, !PT ;  /* 0x0000001a07077209 */ /* 0x001fca0007810000 */
[----:B------:R-:W0:Y:S01]  /*1c460*/  SHFL.BFLY PT, R4, R7, 0x1, 0x1f ;  /* 0x0c201f0007047f89 */ /* 0x000e2200000e0000 */
[----:B--2---:R-:W-:Y:S02]  /*1c470*/  FSETP.NEU.FTZ.AND P0, PT, R9, -INF , PT ;  /* 0xff8000000900780b */ /* 0x004fe40003f1d000 */
[----:B0-----:R-:W-:Y:S02]  /*1c480*/  FMNMX.FTZ R4, R7, R4, !PT ;  /* 0x0000000407047209 */ /* 0x001fe40007810000 */
[----:B------:R-:W-:Y:S02]  /*1c490*/  FSEL R3, R9, RZ, P0 ;  /* 0x000000ff09037208 */ /* 0x000fe40000000000 */
[----:B------:R-:W-:-:S04]  /*1c4a0*/  FSETP.NEU.FTZ.AND P0, PT, R4, -INF , PT ;  /* 0xff8000000400780b */ /* 0x000fc80003f1d000 */
[----:B------:R-:W-:Y:S01]  /*1c4b0*/  FSEL R6, R4, RZ, P0 ;  /* 0x000000ff04067208 */ /* 0x000fe20000000000 */
[----:B------:R-:W-:-:S04]  /*1c4c0*/  FADD.FTZ R3, R28, -R3 ;  /* 0x800000031c037221 */ /* 0x000fc80000010000 */
[----:B------:R-:W-:Y:S01]  /*1c4d0*/  FADD.FTZ R29, R29, -R6 ;  /* 0x800000061d1d7221 */ /* 0x000fe20000010000 */
[----:B-----5:R-:W-:-:S03]  /*1c4e0*/  FMUL.FTZ R3, R3, R8 ;  /* 0x0000000803037220 */ /* 0x020fc60000410000 */
[----:B------:R-:W-:Y:S01]  /*1c4f0*/  FMUL.FTZ R29, R8, R29 ;  /* 0x0000001d081d7220 */ /* 0x000fe20000410000 */
[----:B------:R-:W0:Y:S08]  /*1c500*/  MUFU.EX2 R150, R3 ;  /* 0x0000000300967308 */ /* 0x000e300000000800 */
[----:B------:R-:W1:Y:S01]  /*1c510*/  MUFU.EX2 R151, R29 ;  /* 0x0000001d00977308 */ /* 0x000e620000000800 */
[----:B------:R2:W-:Y:S01]  /*1c520*/  STL [R1+0x3f4], R4 ;  /* 0x0003f40401007387 */ /* 0x0005e20000100800 */
[----:B0-----:R-:W-:Y:S01]  /*1c530*/  FMUL.FTZ R10, R150, R10 ;  /* 0x0000000a960a7220 */ /* 0x001fe20000410000 */
[----:B-1----:R-:W-:-:S05]  /*1c540*/  FMUL.FTZ R11, R11, R151 ;  /* 0x000000970b0b7220 */ /* 0x002fca0000410000 */
[----:B------:R2:W-:Y:S04]  /*1c550*/  STL.64 [R1+0x400], R10 ;  /* 0x0004000a01007387 */ /* 0x0005e80000100a00 */
[----:B----4-:R-:W3:Y:S01]  /*1c560*/  LD.E R5, desc[UR36][R24.64+0x4] ;  /* 0x0000042418057980 */ /* 0x010ee2000c101900 */
        /* <DEDUP_REMOVED lines=12> */
.L_x_2023:
[----:B------:R-:W-:Y:S05]  /*1c630*/  BSYNC B0 ;  /* 0x0000000000007941 */ /* 0x000fea0003800000 */
.L_x_2022:
        /* <DEDUP_REMOVED lines=9> */
.L_x_2025:
[----:B------:R-:W-:Y:S05]  /*1c6d0*/  BSYNC B0 ;  /* 0x0000000000007941 */ /* 0x000fea0003800000 */
.L_x_2024:
        /* <DEDUP_REMOVED lines=52> */
[CC--:B--2---:R-:W-:Y:S01]  /*1ca20*/  FMUL.FTZ R3, R126.reuse, R193.reuse ;  /* 0x000000c17e037220 */ /* 0x0c4fe20000410000 */
[----:B------:R-:W-:Y:S01]  /*1ca30*/  FSETP.NEU.FTZ.AND P0, PT, R126, -INF , PT ;  /* 0xff8000007e00780b */ /* 0x000fe20003f1d000 */
[----:B------:R-:W-:-:S03]  /*1ca40*/  FMUL.FTZ R177, R127, R193 ;  /* 0x000000c17fb17220 */ /* 0x000fc60000410000 */
[----:B------:R-:W-:Y:S02]  /*1ca50*/  FSEL R134, R3, RZ, P0 ;  /* 0x000000ff03867208 */ /* 0x000fe40000000000 */
[----:B------:R-:W-:Y:S02]  /*1ca60*/  FSETP.NEU.FTZ.AND P0, PT, R127, -INF , PT ;  /* 0xff8000007f00780b */ /* 0x000fe40003f1d000 */
[----:B------:R-:W2:Y:S02]  /*1ca70*/  LDL.64 R126, [R1+0x358] ;  /* 0x00035800017e7983 */ /* 0x000ea40000100a00 */
[----:B------:R-:W-:Y:S01]  /*1ca80*/  FSEL R177, R177, RZ, P0 ;  /* 0x000000ffb1b17208 */ /* 0x000fe20000000000 */
        /* <DEDUP_REMOVED lines=16> */
[-CC-:B------:R-:W-:Y:S01]  /*1cb90*/  FFMA.FTZ R161, R132, R193.reuse, -R177.reuse ;  /* 0x000000c184a17223 */ /* 0x180fe200000108b1 */
        /* <DEDUP_REMOVED lines=16> */
[----:B------:R-:W3:Y:S01]  /*1cca0*/  MUFU.EX2 R161, R161 ;  /* 0x000000a100a17308 */ /* 0x000ee20000000800 */
[-CC-:B------:R-:W-:Y:S01]  /*1ccb0*/  FFMA.FTZ R163, R210, R193.reuse, -R177.reuse ;  /* 0x000000c1d2a37223 */ /* 0x180fe200000108b1 */
[----:B------:R-:W-:-:S06]  /*1ccc0*/  FFMA.FTZ R14, R14, R193, -R177 ;  /* 0x000000c10e0e7223 */ /* 0x000fcc00000108b1 */
[----:B------:R-:W0:Y:S01]  /*1ccd0*/  MUFU.EX2 R21, R21 ;  /* 0x0000001500157308 */ /* 0x000e220000000800 */
[----:B------:R-:W-:-:S07]  /*1cce0*/  FFMA.FTZ R165, R192, R193, -R177 ;  /* 0x000000c1c0a57223 */ /* 0x000fce00000108b1 */
[----:B------:R-:W1:Y:S08]  /*1ccf0*/  MUFU.EX2 R20, R20 ;  /* 0x0000001400147308 */ /* 0x000e700000000800 */
[----:B------:R-:W1:Y:S01]  /*1cd00*/  MUFU.EX2 R160, R160 ;  /* 0x000000a000a07308 */ /* 0x000e620000000800 */
[----:B------:R-:W-:-:S07]  /*1cd10*/  FFMA.FTZ R12, R12, R193, -R177 ;  /* 0x000000c10c0c7223 */ /* 0x000fce00000108b1 */
[----:B------:R-:W1:Y:S08]  /*1cd20*/  MUFU.EX2 R163, R163 ;  /* 0x000000a300a37308 */ /* 0x000e700000000800 */
[----:B------:R-:W1:Y:S01]  /*1cd30*/  MUFU.EX2 R162, R162 ;  /* 0x000000a200a27308 */ /* 0x000e620000000800 */
[----:B---3--:R-:W-:Y:S01]  /*1cd40*/  FADD.FTZ R173, R161, R5 ;  /* 0x00000005a1ad7221 */ /* 0x008fe20000010000 */
[----:B0-----:R-:W-:-:S06]  /*1cd50*/  FADD.FTZ R5, R21, R4 ;  /* 0x0000000415057221 */ /* 0x001fcc0000010000 */
[----:B------:R-:W-:Y:S01]  /*1cd60*/  MUFU.EX2 R15, R15 ;  /* 0x0000000f000f7308 */ /* 0x000fe20000000800 */
[----:B------:R-:W-:-:S07]  /*1cd70*/  FFMA.FTZ R167, R184, R193, -R177 ;  /* 0x000000c1b8a77223 */ /* 0x000fce00000108b1 */
[----:B------:R-:W0:Y:S01]  /*1cd80*/  MUFU.EX2 R14, R14 ;  /* 0x0000000e000e7308 */ /* 0x000e220000000800 */
[----:B-1----:R-:W-:Y:S01]  /*1cd90*/  FADD.FTZ R4, R20, R173 ;  /* 0x000000ad14047221 */ /* 0x002fe20000010000 */
[----:B------:R-:W-:-:S06]  /*1cda0*/  FADD.FTZ R5, R160, R5 ;  /* 0x00000005a0057221 */ /* 0x000fcc0000010000 */
[----:B------:R-:W-:Y:S01]  /*1cdb0*/  MUFU.EX2 R164, R164 ;  /* 0x000000a400a47308 */ /* 0x000fe20000000800 */
[----:B------:R-:W-:-:S07]  /*1cdc0*/  FFMA.FTZ R183, R182, R193, -R177 ;  /* 0x000000c1b6b77223 */ /* 0x000fce00000108b1 */
[----:B------:R-:W1:Y:S01]  /*1cdd0*/  MUFU.EX2 R165, R165 ;  /* 0x000000a500a57308 */ /* 0x000e620000000800 */
[----:B------:R-:W-:Y:S01]  /*1cde0*/  FADD.FTZ R173, R163, R4 ;  /* 0x00000004a3ad7221 */ /* 0x000fe20000010000 */
[----:B------:R-:W-:-:S06]  /*1cdf0*/  FADD.FTZ R4, R162, R5 ;  /* 0x00000005a2047221 */ /* 0x000fcc0000010000 */
[----:B------:R-:W-:Y:S01]  /*1ce00*/  MUFU.EX2 R13, R13 ;  /* 0x0000000d000d7308 */ /* 0x000fe20000000800 */
[----:B------:R-:W-:-:S07]  /*1ce10*/  FFMA.FTZ R169, R180, R193, -R177 ;  /* 0x000000c1b4a97223 */ /* 0x000fce00000108b1 */
[----:B------:R-:W3:Y:S01]  /*1ce20*/  MUFU.EX2 R12, R12 ;  /* 0x0000000c000c7308 */ /* 0x000ee20000000800 */
[----:B0-----:R-:W-:Y:S01]  /*1ce30*/  FADD.FTZ R180, R14, R173 ;  /* 0x000000ad0eb47221 */ /* 0x001fe20000010000 */
[----:B------:R-:W-:-:S06]  /*1ce40*/  FADD.FTZ R5, R15, R4 ;  /* 0x000000040f057221 */ /* 0x000fcc0000010000 */
        /* <DEDUP_REMOVED lines=8> */
[----:B---3--:R-:W-:Y:S01]  /*1ced0*/  FADD.FTZ R184, R12, R175 ;  /* 0x000000af0cb87221 */ /* 0x008fe20000010000 */
        /* <DEDUP_REMOVED lines=26> */
[----:B------:R-:W-:Y:S08]  /*1d080*/  MUFU.EX2 R172, R172 ;  /* 0x000000ac00ac7308 */ /* 0x000ff00000000800 */
[----:B------:R-:W1:Y:S01]  /*1d090*/  MUFU.EX2 R180, R180 ;  /* 0x000000b400b47308 */ /* 0x000e620000000800 */
[----:B---3--:R-:W-:Y:S01]  /*1d0a0*/  FADD.FTZ R184, R181, R184 ;  /* 0x000000b8b5b87221 */ /* 0x008fe20000010000 */
[----:B------:R-:W-:-:S06]  /*1d0b0*/  FADD.FTZ R5, R170, R5 ;  /* 0x00000005aa057221 */ /* 0x000fcc0000010000 */
[----:B------:R-:W-:Y:S08]  /*1d0c0*/  MUFU.EX2 R3, R3 ;  /* 0x0000000300037308 */ /* 0x000ff00000000800 */
[----:B------:R-:W3:Y:S01]  /*1d0d0*/  MUFU.EX2 R175, R175 ;  /* 0x000000af00af7308 */ /* 0x000ee20000000800 */
[----:B0-----:R-:W-:Y:S01]  /*1d0e0*/  FADD.FTZ R193, R173, R184 ;  /* 0x000000b8adc17221 */ /* 0x001fe20000010000 */
[----:B------:R-:W-:-:S06]  /*1d0f0*/  FADD.FTZ R5, R8, R5 ;  /* 0x0000000508057221 */ /* 0x000fcc0000010000 */
[----:B------:R-:W0:Y:S08]  /*1d100*/  MUFU.EX2 R174, R174 ;  /* 0x000000ae00ae7308 */ /* 0x000e300000000800 */
[----:B------:R-:W0:Y:S01]  /*1d110*/  MUFU.EX2 R177, R177 ;  /* 0x000000b100b17308 */ /* 0x000e220000000800 */
[----:B-1----:R-:W-:Y:S01]  /*1d120*/  FADD.FTZ R184, R180, R193 ;  /* 0x000000c1b4b87221 */ /* 0x002fe20000010000 */
[----:B------:R-:W-:-:S03]  /*1d130*/  FADD.FTZ R4, R172, R5 ;  /* 0x00000005ac047221 */ /* 0x000fc60000010000 */
[----:B---3--:R-:W-:Y:S01]  /*1d140*/  FADD.FTZ R184, R175, R184 ;  /* 0x000000b8afb87221 */ /* 0x008fe20000010000 */
[----:B------:R-:W-:Y:S01]  /*1d150*/  FADD.FTZ R193, R3, R4 ;  /* 0x0000000403c17221 */ /* 0x000fe20000010000 */
[----:B----4-:R-:W-:-:S03]  /*1d160*/  FMUL.FTZ R147, R150, R147 ;  /* 0x0000009396937220 */ /* 0x010fc60000410000 */
[----:B0-----:R-:W-:Y:S01]  /*1d170*/  FADD.FTZ R4, R174, R193 ;  /* 0x000000c1ae047221 */ /* 0x001fe20000010000 */
[C---:B------:R-:W-:Y:S01]  /*1d180*/  FMUL.FTZ R146, R150.reuse, R146 ;  /* 0x0000009296927220 */ /* 0x040fe20000410000 */
[C---:B------:R-:W-:Y:S01]  /*1d190*/  FMUL.FTZ R7, R150.reuse, R7 ;  /* 0x0000000796077220 */ /* 0x040fe20000410000 */
[C---:B------:R-:W-:Y:S01]  /*1d1a0*/  FMUL.FTZ R6, R150.reuse, R6 ;  /* 0x0000000696067220 */ /* 0x040fe20000410000 */
[C---:B------:R-:W-:Y:S01]  /*1d1b0*/  FMUL.FTZ R49, R150.reuse, R49 ;  /* 0x0000003196317220 */ /* 0x040fe20000410000 */
[C---:B------:R-:W-:Y:S01]  /*1d1c0*/  FMUL.FTZ R48, R150.reuse, R48 ;  /* 0x0000003096307220 */ /* 0x040fe20000410000 */
        /* <DEDUP_REMOVED lines=50> */
[C---:B--2---:R-:W-:Y:S01]  /*1d4f0*/  FMUL.FTZ R63, R150.reuse, R63 ;  /* 0x0000003f963f7220 */ /* 0x044fe20000410000 */
[C---:B------:R-:W-:Y:S01]  /*1d500*/  FMUL.FTZ R62, R150.reuse, R62 ;  /* 0x0000003e963e7220 */ /* 0x040fe20000410000 */
[----:B0-----:R-:W2:Y:S04]  /*1d510*/  LDL R6, [R1+0x1e0] ;  /* 0x0001e00001067983 */ /* 0x001ea80000100800 */
[----:B------:R-:W3:Y:S01]  /*1d520*/  LDL R7, [R1+0x2d4] ;  /* 0x0002d40001077983 */ /* 0x000ee20000100800 */
        /* <DEDUP_REMOVED lines=139> */
[----:B0-----:R-:W3:Y:S04]  /*1dde0*/  LDL R86, [R1+0x1e4] ;  /* 0x0001e40001567983 */ /* 0x001ee80000100800 */
[----:B-1----:R-:W3:Y:S04]  /*1ddf0*/  LDL R88, [R1+0x1e8] ;  /* 0x0001e80001587983 */ /* 0x002ee80000100800 */
[----:B------:R-:W3:Y:S04]  /*1de00*/  LDL R90, [R1+0x1ec] ;  /* 0x0001ec00015a7983 */ /* 0x000ee80000100800 */
[----:B------:R-:W3:Y:S04]  /*1de10*/  LDL R24, [R1+0x1f0] ;  /* 0x0001f00001187983 */ /* 0x000ee80000100800 */
        /* <DEDUP_REMOVED lines=122> */
[----:B------:R-:W-:Y:S04]  /*1e5c0*/  STL [R1+0x1e0], R6 ;  /* 0x0001e00601007387 */ /* 0x000fe80000100800 */
[----:B------:R0:W-:Y:S04]  /*1e5d0*/  STL [R1+0x2d4], R7 ;  /* 0x0002d40701007387 */ /* 0x0001e80000100800 */
[----:B------:R-:W3:Y:S04]  /*1e5e0*/  LDL R193, [R1+0x1c8] ;  /* 0x0001c80001c17983 */ /* 0x000ee80000100800 */
[----:B0-----:R-:W3:Y:S04]  /*1e5f0*/  LDL.64 R6, [R1+0x88] ;  /* 0x0000880001067983 */ /* 0x001ee80000100a00 */
        /* <DEDUP_REMOVED lines=607> */
.L_x_2027:
[----:B------:R-:W-:Y:S05]  /*20bf0*/  BSYNC B0 ;  /* 0x0000000000007941 */ /* 0x000fea0003800000 */
.L_x_2026:
[----:B------:R-:W2:Y:S04]  /*20c00*/  LDL.64 R6, [R1+0x48] ;  /* 0x0000480001067983 */ /* 0x000ea80000100a00 */
[----:B------:R-:W3:Y:S01]  /*20c10*/  LDL R4, [R1+0x34] ;  /* 0x0000340001047983 */ /* 0x000ee20000100800 */
[C---:B------:R-:W-:Y:S01]  /*20c20*/  ISETP.GT.AND P0, PT, R0.reuse, UR42, PT ;  /* 0x0000002a00007c0c */ /* 0x040fe2000bf04270 */
[----:B------:R-:W-:Y:S01]  /*20c30*/  VIADD R0, R0, 0xffffffff ;  /* 0xffffffff00007836 */ /* 0x000fe20000000000 */
[----:B--2---:R-:W-:-:S05]  /*20c40*/  MOV R6, R6 ;  /* 0x0000000600067202 */ /* 0x004fca0000000f00 */
[----:B-----5:R-:W-:-:S05]  /*20c50*/  IMAD R3, R3, 0x8, R6 ;  /* 0x0000000803037824 */ /* 0x020fca00078e0206 */
[----:B---3--:R-:W-:-:S04]  /*20c60*/  PRMT R3, R4, 0x654, R3 ;  /* 0x0000065404037816 */ /* 0x008fc80000000003 */
[----:B------:R1:W-:Y:S01]  /*20c70*/  SYNCS.ARRIVE.TRANS64.RED.A1T0 RZ, [R3+URZ], RZ ;  /* 0x000000ff03ff79a7 */ /* 0x0003e2000810043f */
[----:B------:R-:W-:Y:S05]  /*20c80*/  @P0 BRA `(.L_x_2028) ;  /* 0xffffff80000c0947 */ /* 0x000fea000383ffff */
.L_x_1995:
[----:B------:R-:W-:Y:S05]  /*20c90*/  WARPSYNC.ALL ;  /* 0x0000000000007948 */ /* 0x000fea0003800000 */
[----:B------:R-:W2:Y:S04]  /*20ca0*/  LDL R5, [R1+0x400] ;  /* 0x0004000001057983 */ /* 0x000ea80000100800 */
[----:B------:R-:W3:Y:S04]  /*20cb0*/  LDL R8, [R1+0x404] ;  /* 0x0004040001087983 */ /* 0x000ee80000100800 */
[----:B------:R-:W4:Y:S01]  /*20cc0*/  LDL.64 R14, [R1+0xb8] ;  /* 0x0000b800010e7983 */ /* 0x000f220000100a00 */
[----:B------:R-:W-:Y:S08]  /*20cd0*/  BAR.ARV 0x8, 0x100 ;  /* 0x0204000000007b1d */ /* 0x000ff00000002000 */
[----:B------:R-:W-:Y:S06]  /*20ce0*/  BAR.SYNC.DEFER_BLOCKING 0xf, 0x100 ;  /* 0x03c4000000007b1d */ /* 0x000fec0000010000 */
[----:B--2---:R-:W2:Y:S02]  /*20cf0*/  SHFL.BFLY PT, R0, R5, 0x2, 0x1f ;  /* 0x0c401f0005007f89 */ /* 0x004ea400000e0000 */
[----:B--2---:R-:W-:-:S05]  /*20d00*/  FADD.FTZ R0, R5, R0 ;  /* 0x0000000005007221 */ /* 0x004fca0000010000 */
[----:B01----:R-:W0:Y:S02]  /*20d10*/  SHFL.BFLY PT, R3, R0, 0x1, 0x1f ;  /* 0x0c201f0000037f89 */ /* 0x003e2400000e0000 */
[----:B0-----:R-:W-:-:S05]  /*20d20*/  FADD.FTZ R4, R0, R3 ;  /* 0x0000000300047221 */ /* 0x001fca0000010000 */
[----:B------:R-:W-:Y:S04]  /*20d30*/  STL [R1+0x400], R4 ;  /* 0x0004000401007387 */ /* 0x000fe80000100800 */
[----:B------:R-:W2:Y:S04]  /*20d40*/  LDL R20, [R1+0x400] ;  /* 0x0004000001147983 */ /* 0x000ea80000100800 */
[----:B---3--:R-:W0:Y:S02]  /*20d50*/  SHFL.BFLY PT, R3, R8, 0x2, 0x1f ;  /* 0x0c401f0008037f89 */ /* 0x008e2400000e0000 */
[----:B0-----:R-:W-:-:S05]  /*20d60*/  FADD.FTZ R3, R3, R8 ;  /* 0x0000000803037221 */ /* 0x001fca0000010000 */
[----:B------:R-:W0:Y:S02]  /*20d70*/  SHFL.BFLY PT, R6, R3, 0x1, 0x1f ;  /* 0x0c201f0003067f89 */ /* 0x000e2400000e0000 */
[----:B0-----:R-:W-:-:S05]  /*20d80*/  FADD.FTZ R6, R3, R6 ;  /* 0x0000000603067221 */ /* 0x001fca0000010000 */
[----:B------:R-:W-:-:S13]  /*20d90*/  FSETP.NE.FTZ.AND P2, PT, R6, RZ, PT ;  /* 0x000000ff0600720b */ /* 0x000fda0003f55000 */
[----:B------:R-:W3:Y:S04]  /*20da0*/  @P2 LDL R9, [R1+0x410] ;  /* 0x0004100001092983 */ /* 0x000ee80000100800 */
[----:B------:R-:W5:Y:S01]  /*20db0*/  @P2 LDL R10, [R1+0x3f4] ;  /* 0x0003f400010a2983 */ /* 0x000f620000100800 */
[----:B--2---:R-:W-:-:S13]  /*20dc0*/  FSETP.NE.FTZ.AND P1, PT, R20, RZ, PT ;  /* 0x000000ff1400720b */ /* 0x004fda0003f35000 */
[----:B------:R-:W2:Y:S04]  /*20dd0*/  @P1 LDL R0, [R1+0x410] ;  /* 0x0004100001001983 */ /* 0x000ea80000100800 */
[----:B------:R-:W4:Y:S01]  /*20de0*/  @P1 LDL R5, [R1+0x3f0] ;  /* 0x0003f00001051983 */ /* 0x000f220000100800 */
[----:B------:R-:W0:Y:S08]  /*20df0*/  @P2 MUFU.LG2 R11, R6 ;  /* 0x00000006000b2308 */ /* 0x000e300000000c00 */
[----:B------:R-:W1:Y:S01]  /*20e00*/  @P1 MUFU.LG2 R7, R20 ;  /* 0x0000001400071308 */ /* 0x000e620000000c00 */
[----:B------:R-:W-:-:S02]  /*20e10*/  IMAD.MOV.U32 R4, RZ, RZ, -0x800000 ;  /* 0xff800000ff047424 */ /* 0x000fc400078e00ff */
[----:B------:R-:W-:Y:S02]  /*20e20*/  IMAD.MOV.U32 R8, RZ, RZ, -0x800000 ;  /* 0xff800000ff087424 */ /* 0x000fe400078e00ff */
[----:B0-----:R-:W-:Y:S01]  /*20e30*/  @P2 FMUL.FTZ R12, R11, 0.69314718246459960938 ;  /* 0x3f3172180b0c2820 */ /* 0x001fe20000410000 */
[----:B-1----:R-:W-:Y:S01]  /*20e40*/  @P1 FMUL.FTZ R7, R7, 0.69314718246459960938 ;  /* 0x3f31721807071820 */ /* 0x002fe20000410000 */
[----:B------:R-:W-:Y:S01]  /*20e50*/  STL [R1+0x404], R6 ;  /* 0x0004040601007387 */ /* 0x000fe20000100800 */
[----:B---3--:R-:W-:-:S04]  /*20e60*/  @P2 FMUL.FTZ R9, R9, 0.69314718246459960938 ;  /* 0x3f31721809092820 */ /* 0x008fc80000410000 */
[----:B-----5:R-:W-:-:S05]  /*20e70*/  @P2 FFMA.FTZ R8, R9, R10, R12 ;  /* 0x0000000a09082223 */ /* 0x020fca000001000c */
[----:B------:R0:W-:Y:S01]  /*20e80*/  STL [R1+0x404], R8 ;  /* 0x0004040801007387 */ /* 0x0001e20000100800 */
[----:B--2---:R-:W-:-:S04]  /*20e90*/  @P1 FMUL.FTZ R0, R0, 0.69314718246459960938 ;  /* 0x3f31721800001820 */ /* 0x004fc80000410000 */
[----:B----4-:R-:W-:Y:S02]  /*20ea0*/  @P1 FFMA.FTZ R4, R0, R5, R7 ;  /* 0x0000000500041223 */ /* 0x010fe40000010007 */
[----:B------:R-:W2:Y:S04]  /*20eb0*/  LDL R5, [R1+0x1c8] ;  /* 0x0001c80001057983 */ /* 0x000ea80000100800 */
[----:B------:R1:W-:Y:S04]  /*20ec0*/  STL [R1+0x400], R4 ;  /* 0x0004000401007387 */ /* 0x0003e80000100800 */
[----:B------:R-:W3:Y:S02]  /*20ed0*/  LD.E R0, desc[UR36][R14.64+0x4] ;  /* 0x000004240e007980 */ /* 0x000ee4000c101900 */
[----:B---3--:R-:W-:-:S13]  /*20ee0*/  ISETP.NE.AND P0, PT, R0, RZ, PT ;  /* 0x000000ff0000720c */ /* 0x008fda0003f05270 */
[----:B------:R-:W3:Y:S04]  /*20ef0*/  @!P0 LDL.64 R12, [R1+0xc0] ;  /* 0x0000c000010c8983 */ /* 0x000ee80000100a00 */
[----:B------:R-:W2:Y:S01]  /*20f00*/  @!P0 LD.E R10, desc[UR36][R14.64] ;  /* 0x000000240e0a8980 */ /* 0x000ea2000c101900 */
[----:B------:R-:W-:-:S06]  /*20f10*/  IMAD.MOV.U32 R0, RZ, RZ, RZ ;  /* 0x000000ffff007224 */ /* 0x000fcc00078e00ff */
[----:B------:R-:W4:Y:S01]  /*20f20*/  @P1 MUFU.RCP R0, R20 ;  /* 0x0000001400001308 */ /* 0x000f220000001000 */
[----:B---3--:R-:W3:Y:S01]  /*20f30*/  @!P0 LD.E.64 R12, desc[UR36][R12.64] ;  /* 0x000000240c0c8980 */ /* 0x008ee2000c101b00 */
[----:B--2---:R-:W-:-:S04]  /*20f40*/  @!P0 IMAD R10, R5, 0x40, R10 ;  /* 0x00000040050a8824 */ /* 0x004fc800078e020a */
[----:B---3--:R-:W-:-:S05]  /*20f50*/  @!P0 IMAD.WIDE R10, R10, 0x4, R12 ;  /* 0x000000040a0a8825 */ /* 0x008fca00078e020c */
[----:B----4-:R2:W-:Y:S04]  /*20f60*/  @!P0 ST.E desc[UR36][R10.64], R0 ;  /* 0x000000000a008985 */ /* 0x0105e8000c101924 */
[----:B------:R-:W3:Y:S04]  /*20f70*/  @!P0 LDL.64 R14, [R1+0xb8] ;  /* 0x0000b800010e8983 */ /* 0x000ee80000100a00 */
[----:B---3--:R-:W3:Y:S02]  /*20f80*/  @!P0 LD.E R3, desc[UR36][R14.64+0x4] ;  /* 0x000004240e038980 */ /* 0x008ee4000c101900 */
[----:B---3--:R-:W-:-:S13]  /*20f90*/  @!P0 ISETP.NE.AND P0, PT, R3, RZ, PT ;  /* 0x000000ff0300820c */ /* 0x008fda0003f05270 */
[----:B0-----:R-:W3:Y:S04]  /*20fa0*/  @!P0 LDL.64 R8, [R1+0xc0] ;  /* 0x0000c00001088983 */ /* 0x001ee80000100a00 */
[----:B-1----:R-:W4:Y:S01]  /*20fb0*/  @!P0 LD.E R4, desc[UR36][R14.64] ;  /* 0x000000240e048980 */ /* 0x002f22000c101900 */
[----:B------:R-:W-:-:S06]  /*20fc0*/  IMAD.MOV.U32 R3, RZ, RZ, RZ ;  /* 0x000000ffff037224 */ /* 0x000fcc00078e00ff */
[----:B------:R-:W0:Y:S01]  /*20fd0*/  @P2 MUFU.RCP R3, R6 ;  /* 0x0000000600032308 */ /* 0x000e220000001000 */
[----:B---3--:R-:W3:Y:S01]  /*20fe0*/  @!P0 LD.E.64 R8, desc[UR36][R8.64] ;  /* 0x0000002408088980 */ /* 0x008ee2000c101b00 */
[----:B----4-:R-:W-:-:S04]  /*20ff0*/  @!P0 IMAD R4, R5, 0x40, R4 ;  /* 0x0000004005048824 */ /* 0x010fc800078e0204 */
[----:B------:R-:W-:-:S04]  /*21000*/  @!P0 VIADD R4, R4, 0x8 ;  /* 0x0000000804048836 */ /* 0x000fc80000000000 */
[----:B---3--:R-:W-:-:S05]  /*21010*/  @!P0 IMAD.WIDE R4, R4, 0x4, R8 ;  /* 0x0000000404048825 */ /* 0x008fca00078e0208 */
[----:B0-----:R0:W-:Y:S04]  /*21020*/  @!P0 ST.E desc[UR36][R4.64], R3 ;  /* 0x0000000304008985 */ /* 0x0011e8000c101924 */
[----:B------:R-:W3:Y:S04]  /*21030*/  LDL R114, [R1+0x1c8] ;  /* 0x0001c80001727983 */ /* 0x000ee80000100800 */
        /* <DEDUP_REMOVED lines=59> */
[----:B--2---:R-:W2:Y:S04]  /*213f0*/  LDL.64 R10, [R1+0x388] ;  /* 0x00038800010a7983 */ /* 0x004ea80000100a00 */
[----:B------:R-:W2:Y:S04]  /*21400*/  LDL.64 R6, [R1+0x398] ;  /* 0x0003980001067983 */ /* 0x000ea80000100a00 */
[----:B------:R-:W2:Y:S04]  /*21410*/  LDL.64 R12, [R1+0x3a8] ;  /* 0x0003a800010c7983 */ /* 0x000ea80000100a00 */
[----:B0-----:R-:W2:Y:S04]  /*21420*/  LDL.64 R4, [R1+0x3b8] ;  /* 0x0003b80001047983 */ /* 0x001ea80000100a00 */
[----:B------:R-:W2:Y:S04]  /*21430*/  LDL.64 R8, [R1+0x3c8] ;  /* 0x0003c80001087983 */ /* 0x000ea80000100a00 */
[----:B------:R-:W2:Y:S04]  /*21440*/  LDL R115, [R1+0x1d0] ;  /* 0x0001d00001737983 */ /* 0x000ea80000100800 */
[----:B------:R-:W2:Y:S01]  /*21450*/  LDL R112, [R1+0x1d4] ;  /* 0x0001d40001707983 */ /* 0x000ea20000100800 */
[----:B---3--:R-:W-:-:S05]  /*21460*/  VIADD R114, R114, 0x1 ;  /* 0x0000000172727836 */ /* 0x008fca0000000000 */
[----:B------:R-:W-:-:S13]  /*21470*/  ISETP.NE.AND P0, PT, R114, 0x2, PT ;  /* 0x000000027200780c */ /* 0x000fda0003f05270 */
[----:B------:R-:W3:Y:S01]  /*21480*/  @!P0 LDL R113, [R1+0x1cc] ;  /* 0x0001cc0001718983 */ /* 0x000ee20000100800 */
[-C--:B----4-:R-:W-:Y:S01]  /*21490*/  FMUL.FTZ R15, R15, R3.reuse ;  /* 0x000000030f0f7220 */ /* 0x090fe20000410000 */
[-C--:B------:R-:W-:Y:S01]  /*214a0*/  FMUL.FTZ R14, R14, R3.reuse ;  /* 0x000000030e0e7220 */ /* 0x080fe20000410000 */
[-C--:B-----5:R-:W-:Y:S01]  /*214b0*/  FMUL.FTZ R139, R139, R0.reuse ;  /* 0x000000008b8b7220 */ /* 0x0a0fe20000410000 */
        /* <DEDUP_REMOVED lines=13> */
[----:B------:R3:W-:Y:S01]  /*21590*/  STL.64 [R1+0x338], R14 ;  /* 0x0003380e01007387 */ /* 0x0007e20000100a00 */
        /* <DEDUP_REMOVED lines=113> */
[----:B------:R-:W-:Y:S01]  /*21cb0*/  VIADD R112, R112, 0x1 ;  /* 0x0000000170707836 */ /* 0x000fe20000000000 */
[----:B------:R1:W-:Y:S04]  /*21cc0*/  STL [R1+0x1c8], R114 ;  /* 0x0001c87201007387 */ /* 0x0003e80000100800 */
        /* <DEDUP_REMOVED lines=11> */
[----:B------:R1:W-:Y:S01]  /*21d80*/  STL.64 [R1+0x270], R118 ;  /* 0x0002707601007387 */ /* 0x0003e20000100a00 */
[----:B---3--:R-:W-:-:S03]  /*21d90*/  @!P0 LOP3.LUT R14, R113, 0x1, RZ, 0x3c, !PT ;  /* 0x00000001710e8812 */ /* 0x008fc600078e3cff */
        /* <DEDUP_REMOVED lines=52> */
[----:B------:R1:W-:Y:S04]  /*220e0*/  @!P0 STL [R1+0x1cc], R14 ;  /* 0x0001cc0e01008387 */ /* 0x0003e80000100800 */
[----:B------:R1:W-:Y:S04]  /*220f0*/  STL [R1+0x1d4], R112 ;  /* 0x0001d47001007387 */ /* 0x0003e80000100800 */
[----:B------:R1:W-:Y:S01]  /*22100*/  @!P0 STL [R1+0x1c8], RZ ;  /* 0x0001c8ff01008387 */ /* 0x0003e20000100800 */
[----:B------:R-:W-:Y:S01]  /*22110*/  IMAD.MOV.U32 R3, RZ, RZ, 0x1 ;  /* 0x00000001ff037424 */ /* 0x000fe200078e00ff */
[----:B------:R-:W-:Y:S06]  /*22120*/  BAR.ARV 0xe, 0x100 ;  /* 0x0384000000007b1d */ /* 0x000fec0000002000 */
.L_x_1912:
[----:B-12---:R-:W1:Y:S01]  /*22130*/  S2R R7, SR_CgaCtaId ;  /* 0x0000000000077919 */ /* 0x006e620000008800 */
[----:B0-----:R-:W-:Y:S01]  /*22140*/  MOV R0, 0x400 ;  /* 0x0000040000007802 */ /* 0x001fe20000000f00 */
[----:B------:R-:W-:Y:S01]  /*22150*/  BSSY B0, `(.L_x_2029) ;  /* 0x00002d1000007945 */ /* 0x000fe20003800000 */
[----:B------:R-:W-:Y:S02]  /*22160*/  BAR.SYNC.DEFER_BLOCKING 0x5, 0x180 ;  /* 0x0146000000007b1d */ /* 0x000fe40000010000 */
[----:B-1----:R-:W-:-:S04]  /*22170*/  LEA R0, R7, R0, 0x18 ;  /* 0x0000000007007211 */ /* 0x002fc800078ec0ff */
[----:B------:R-:W-:Y:S02]  /*22180*/  R2UR UR44, R0 ;  /* 0x00000000002c72ca */ /* 0x000fe400000e0000 */
[----:B------:R-:W-:-:S04]  /*22190*/  PRMT R0, R3, 0x9910, RZ ;  /* 0x0000991003007816 */ /* 0x000fc800000000ff */
[----:B------:R-:W-:-:S07]  /*221a0*/  ISETP.NE.AND P0, PT, R0, RZ, PT ;  /* 0x000000ff0000720c */ /* 0x000fce0003f05270 */
[----:B------:R-:W0:Y:S02]  /*221b0*/  LDS R4, [UR44+0x388d0] ;  /* 0x0388d02cff047984 */ /* 0x000e240008000800 */
[----:B0-----:R-:W-:Y:S01]  /*221c0*/  R2UR UR4, R4 ;  /* 0x00000000040472ca */ /* 0x001fe200000e0000 */
[----:B------:R-:W-:Y:S06]  /*221d0*/  BAR.ARV 0x4, 0x180 ;  /* 0x0106000000007b1d */ /* 0x000fec0000002000 */
[----:B------:R-:W-:Y:S08]  /*221e0*/  @!P0 BRA `(.L_x_2030) ;  /* 0x0000002000188947 */ /* 0x000ff00003800000 */
[----:B------:R-:W2:Y:S04]  /*221f0*/  LDL.128 R144, [R1+0x1e0] ;  /* 0x0001e00001907983 */ /* 0x000ea80000100c00 */
[----:B------:R-:W3:Y:S04]  /*22200*/  LDL.128 R132, [R1+0x200] ;  /* 0x0002000001847983 */ /* 0x000ee80000100c00 */
[----:B------:R-:W4:Y:S04]  /*22210*/  LDL.128 R136, [R1+0x1f0] ;  /* 0x0001f00001887983 */ /* 0x000f280000100c00 */
[----:B------:R-:W5:Y:S04]  /*22220*/  LDL.128 R124, [R1+0x220] ;  /* 0x00022000017c7983 */ /* 0x000f680000100c00 */
        /* <DEDUP_REMOVED lines=27> */
[----:B------:R-:W5:Y:S01]  /*223e0*/  LDL.128 R8, [R1+0x3d0] ;  /* 0x0003d00001087983 */ /* 0x000f620000100c00 */
[----:B------:R-:W-:-:S04]  /*223f0*/  IADD3 R209, P1, R16, 0x20, RZ ;  /* 0x0000002010d17810 */ /* 0x000fc80007f3e0ff */
[----:B------:R-:W-:-:S04]  /*22400*/  LOP3.LUT R208, R209, 0x380, RZ, 0xc0, !PT ;  /* 0x00000380d1d07812 */ /* 0x000fc800078ec0ff */
[----:B------:R-:W-:-:S04]  /*22410*/  SHF.R.U64 R208, R208, 0x3, RZ ;  /* 0x00000003d0d07819 */ /* 0x000fc800000012ff */
[----:B------:R-:W-:Y:S01]  /*22420*/  LOP3.LUT R208, R208, R209, RZ, 0x3c, !PT ;  /* 0x000000d1d0d07212 */ /* 0x000fe200078e3cff */
[----:B------:R-:W-:Y:S01]  /*22430*/  IMAD.X R209, RZ, RZ, R17, P1 ;  /* 0x000000ffffd17224 */ /* 0x000fe200008e0611 */
[C---:B------:R-:W-:Y:S02]  /*22440*/  IADD3 R163, P1, R16.reuse, 0x4000, RZ ;  /* 0x0000400010a37810 */ /* 0x040fe40007f3e0ff */
[----:B------:R-:W-:Y:S02]  /*22450*/  IADD3 R175, P0, R16, 0x40, RZ ;  /* 0x0000004010af7810 */ /* 0x000fe40007f1e0ff */
[----:B------:R-:W-:Y:S02]  /*22460*/  LOP3.LUT R162, R163, 0x380, RZ, 0xc0, !PT ;  /* 0x00000380a3a27812 */ /* 0x000fe400078ec0ff */
[----:B------:R-:W-:Y:S02]  /*22470*/  LOP3.LUT R174, R175, 0x380, RZ, 0xc0, !PT ;  /* 0x00000380afae7812 */ /* 0x000fe400078ec0ff */
[----:B------:R-:W-:-:S02]  /*22480*/  SHF.R.U64 R162, R162, 0x3, RZ ;  /* 0x00000003a2a27819 */ /* 0x000fc400000012ff */
[----:B------:R-:W-:Y:S02]  /*22490*/  SHF.R.U64 R174, R174, 0x3, RZ ;  /* 0x00000003aeae7819 */ /* 0x000fe400000012ff */
[----:B------:R-:W-:Y:S01]  /*224a0*/  LOP3.LUT R162, R162, R163, RZ, 0x3c, !PT ;  /* 0x000000a3a2a27212 */ /* 0x000fe200078e3cff */
[--C-:B------:R-:W-:Y:S01]  /*224b0*/  IMAD.X R163, RZ, RZ, R17.reuse, P1 ;  /* 0x000000ffffa37224 */ /* 0x100fe200008e0611 */
[----:B------:R-:W-:Y:S01]  /*224c0*/  LOP3.LUT R174, R174, R175, RZ, 0x3c, !PT ;  /* 0x000000afaeae7212 */ /* 0x000fe200078e3cff */
[----:B------:R-:W-:Y:S01]  /*224d0*/  IMAD.X R175, RZ, RZ, R17, P0 ;  /* 0x000000ffffaf7224 */ /* 0x000fe200000e0611 */
[C---:B------:R-:W-:Y:S02]  /*224e0*/  IADD3 R141, P1, R16.reuse, 0x6060, RZ ;  /* 0x00006060108d7810 */ /* 0x040fe40007f3e0ff */
[C---:B------:R-:W-:Y:S02]  /*224f0*/  IADD3 R161, P0, R16.reuse, 0x4020, RZ ;  /* 0x0000402010a17810 */ /* 0x040fe40007f1e0ff */
[----:B------:R-:W-:-:S02]  /*22500*/  IADD3 R167, P5, R16, 0x2040, RZ ;  /* 0x0000204010a77810 */ /* 0x000fc40007fbe0ff */
[C---:B------:R-:W-:Y:S02]  /*22510*/  IADD3 R165, P6, R16.reuse, 0x2060, RZ ;  /* 0x0000206010a57810 */ /* 0x040fe40007fde0ff */
[----:B------:R-:W-:Y:S01]  /*22520*/  LOP3.LUT R140, R141, 0x380, RZ, 0xc0, !PT ;  /* 0x000003808d8c7812 */ /* 0x000fe200078ec0ff */
[----:B------:R-:W-:Y:S01]  /*22530*/  IMAD R193, R159, 0x40, R156 ;  /* 0x000000409fc17824 */ /* 0x000fe200078e029c */
[----:B------:R-:W-:Y:S02]  /*22540*/  IADD3 R173, P2, R16, 0x60, RZ ;  /* 0x0000006010ad7810 */ /* 0x000fe40007f5e0ff */
[----:B------:R-:W-:Y:S02]  /*22550*/  LOP3.LUT R160, R161, 0x380, RZ, 0xc0, !PT ;  /* 0x00000380a1a07812 */ /* 0x000fe400078ec0ff */
[----:B------:R-:W-:Y:S02]  /*22560*/  LOP3.LUT R166, R167, 0x380, RZ, 0xc0, !PT ;  /* 0x00000380a7a67812 */ /* 0x000fe400078ec0ff */
[----:B------:R-:W-:-:S02]  /*22570*/  LOP3.LUT R164, R165, 0x380, RZ, 0xc0, !PT ;  /* 0x00000380a5a47812 */ /* 0x000fc400078ec0ff */
[----:B------:R-:W-:Y:S01]  /*22580*/  SHF.R.U64 R140, R140, 0x3, RZ ;  /* 0x000000038c8c7819 */ /* 0x000fe200000012ff */
[----:B------:R-:W-:Y:S01]  /*22590*/  IMAD.WIDE R192, R193, 0x2, R200 ;  /* 0x00000002c1c07825 */ /* 0x000fe200078e02c8 */
[----:B------:R-:W-:Y:S02]  /*225a0*/  LOP3.LUT R172, R173, 0x380, RZ, 0xc0, !PT ;  /* 0x00000380adac7812 */ /* 0x000fe400078ec0ff */
[----:B------:R-:W-:Y:S02]  /*225b0*/  SHF.R.U64 R160, R160, 0x3, RZ ;  /* 0x00000003a0a07819 */ /* 0x000fe400000012ff */
[----:B------:R-:W-:Y:S02]  /*225c0*/  SHF.R.U64 R166, R166, 0x3, RZ ;  /* 0x00000003a6a67819 */ /* 0x000fe400000012ff */
[----:B------:R-:W-:Y:S02]  /*225d0*/  SHF.R.U64 R164, R164, 0x3, RZ ;  /* 0x00000003a4a47819 */ /* 0x000fe400000012ff */
[----:B------:R-:W-:Y:S01]  /*225e0*/  LOP3.LUT R140, R140, R141, RZ, 0x3c, !PT ;  /* 0x0000008d8c8c7212 */ /* 0x000fe200078e3cff */
[----:B------:R-:W-:Y:S01]  /*225f0*/  IMAD.X R141, RZ, RZ, R17, P1 ;  /* 0x000000ffff8d7224 */ /* 0x000fe200008e0611 */
[----:B------:R-:W-:-:S02]  /*22600*/  SHF.R.U64 R172, R172, 0x3, RZ ;  /* 0x00000003acac7819 */ /* 0x000fc400000012ff */
[----:B------:R-:W-:Y:S01]  /*22610*/  LOP3.LUT R160, R160, R161, RZ, 0x3c, !PT ;  /* 0x000000a1a0a07212 */ /* 0x000fe200078e3cff */
[--C-:B------:R-:W-:Y:S01]  /*22620*/  IMAD.X R161, RZ, RZ, R17.reuse, P0 ;  /* 0x000000ffffa17224 */ /* 0x100fe200000e0611 */
[----:B------:R-:W-:Y:S02]  /*22630*/  IADD3 R171, P3, R16, 0x2000, RZ ;  /* 0x0000200010ab7810 */ /* 0x000fe40007f7e0ff */
[----:B------:R-:W-:Y:S01]  /*22640*/  LOP3.LUT R166, R166, R167, RZ, 0x3c, !PT ;  /* 0x000000a7a6a67212 */ /* 0x000fe200078e3cff */
[--C-:B------:R-:W-:Y:S01]  /*22650*/  IMAD.X R167, RZ, RZ, R17.reuse, P5 ;  /* 0x000000ffffa77224 */ /* 0x100fe200028e0611 */
[----:B------:R-:W-:Y:S02]  /*22660*/  IADD3 R181, P0, R192, 0x1000, RZ ;  /* 0x00001000c0b57810 */ /* 0x000fe40007f1e0ff */
[----:B------:R-:W-:Y:S01]  /*22670*/  LOP3.LUT R164, R164, R165, RZ, 0x3c, !PT ;  /* 0x000000a5a4a47212 */ /* 0x000fe200078e3cff */
[--C-:B------:R-:W-:Y:S01]  /*22680*/  IMAD.X R165, RZ, RZ, R17.reuse, P6 ;  /* 0x000000ffffa57224 */ /* 0x100fe200030e0611 */
[----:B------:R-:W-:Y:S01]  /*22690*/  LOP3.LUT R172, R172, R173, RZ, 0x3c, !PT ;  /* 0x000000adacac7212 */ /* 0x000fe200078e3cff */
[----:B------:R-:W-:Y:S01]  /*226a0*/  IMAD.X R173, RZ, RZ, R17, P2 ;  /* 0x000000ffffad7224 */ /* 0x000fe200010e0611 */
[----:B------:R-:W-:-:S02]  /*226b0*/  IADD3 R5, P5, R16, 0x6020, RZ ;  /* 0x0000602010057810 */ /* 0x000fc40007fbe0ff */
[C---:B------:R-:W-:Y:S02]  /*226c0*/  IADD3 R169, P4, R16.reuse, 0x2020, RZ ;  /* 0x0000202010a97810 */ /* 0x040fe40007f9e0ff */
[----:B------:R-:W-:Y:S02]  /*226d0*/  LOP3.LUT R170, R171, 0x380, RZ, 0xc0, !PT ;  /* 0x00000380abaa7812 */ /* 0x000fe400078ec0ff */
[C---:B------:R-:W-:Y:S02]  /*226e0*/  IADD3 R143, P6, R16.reuse, 0x6040, RZ ;  /* 0x00006040108f7810 */ /* 0x040fe40007fde0ff */
[----:B------:R-:W-:Y:S02]  /*226f0*/  MOV R3, R140 ;  /* 0x0000008c00037202 */ /* 0x000fe40000000f00 */
[----:B------:R-:W-:Y:S01]  /*22700*/  IADD3 R21, P2, R16, 0x4040, RZ ;  /* 0x0000404010157810 */ /* 0x000fe20007f5e0ff */
[----:B------:R-:W0:Y:S01]  /*22710*/  SHFL.IDX PT, R141, R194, RZ, 0x1f ;  /* 0x00001fffc28d7589 */ /* 0x000e2200000e0000 */
[----:B------:R-:W-:-:S02]  /*22720*/  LOP3.LUT R180, R181, 0x380, RZ, 0xc0, !PT ;  /* 0x00000380b5b47812 */ /* 0x000fc400078ec0ff */
[----:B------:R-:W-:Y:S02]  /*22730*/  LOP3.LUT R4, R5, 0x380, RZ, 0xc0, !PT ;  /* 0x0000038005047812 */ /* 0x000fe400078ec0ff */
[----:B------:R-:W-:Y:S02]  /*22740*/  LOP3.LUT R168, R169, 0x380, RZ, 0xc0, !PT ;  /* 0x00000380a9a87812 */ /* 0x000fe400078ec0ff */
[----:B------:R-:W-:Y:S02]  /*22750*/  SHF.R.U64 R170, R170, 0x3, RZ ;  /* 0x00000003aaaa7819 */ /* 0x000fe400000012ff */
[----:B------:R-:W-:Y:S02]  /*22760*/  LOP3.LUT R142, R143, 0x380, RZ, 0xc0, !PT ;  /* 0x000003808f8e7812 */ /* 0x000fe400078ec0ff */
[----:B------:R-:W-:Y:S02]  /*22770*/  LOP3.LUT R20, R21, 0x380, RZ, 0xc0, !PT ;  /* 0x0000038015147812 */ /* 0x000fe400078ec0ff */
[----:B------:R-:W-:-:S02]  /*22780*/  SHF.R.U64 R180, R180, 0x3, RZ ;  /* 0x00000003b4b47819 */ /* 0x000fc400000012ff */
[----:B------:R-:W-:Y:S02]  /*22790*/  SHF.R.U64 R4, R4, 0x3, RZ ;  /* 0x0000000304047819 */ /* 0x000fe400000012ff */
[----:B------:R-:W-:Y:S02]  /*227a0*/  SHF.R.U64 R168, R168, 0x3, RZ ;  /* 0x00000003a8a87819 */ /* 0x000fe400000012ff */
[----:B------:R-:W-:Y:S01]  /*227b0*/  LOP3.LUT R170, R170, R171, RZ, 0x3c, !PT ;  /* 0x000000abaaaa7212 */ /* 0x000fe200078e3cff */
[----:B------:R-:W-:Y:S01]  /*227c0*/  IMAD.X R171, RZ, RZ, R17, P3 ;  /* 0x000000ffffab7224 */ /* 0x000fe200018e0611 */
[----:B------:R-:W-:Y:S02]  /*227d0*/  SHF.R.U64 R142, R142, 0x3, RZ ;  /* 0x000000038e8e7819 */ /* 0x000fe400000012ff */
[----:B------:R-:W-:Y:S02]  /*227e0*/  SHF.R.U64 R20, R20, 0x3, RZ ;  /* 0x0000000314147819 */ /* 0x000fe400000012ff */
[----:B------:R-:W-:Y:S01]  /*227f0*/  LOP3.LUT R180, R180, R181, RZ, 0x3c, !PT ;  /* 0x000000b5b4b47212 */ /* 0x000fe200078e3cff */
[----:B------:R-:W-:Y:S01]  /*22800*/  IMAD.X R181, RZ, RZ, R193, P0 ;  /* 0x000000ffffb57224 */ /* 0x000fe200000e06c1 */
[----:B------:R-:W-:-:S02]  /*22810*/  IADD3 R151, P3, R16, 0x4060, RZ ;  /* 0x0000406010977810 */ /* 0x000fc40007f7e0ff */
[----:B------:R-:W-:Y:S02]  /*22820*/  MOV R6, R164 ;  /* 0x000000a400067202 */ /* 0x000fe40000000f00 */
[----:B------:R-:W-:Y:S01]  /*22830*/  LOP3.LUT R4, R4, R5, RZ, 0x3c, !PT ;  /* 0x0000000504047212 */ /* 0x000fe200078e3cff */
[--C-:B------:R-:W-:Y:S01]  /*22840*/  IMAD.X R5, RZ, RZ, R17.reuse, P5 ;  /* 0x000000ffff057224 */ /* 0x100fe200028e0611 */
[----:B------:R-:W-:Y:S02]  /*22850*/  IADD3 R165, P0, R192, 0x8000, RZ ;  /* 0x00008000c0a57810 */ /* 0x000fe40007f1e0ff */
[----:B------:R-:W-:Y:S01]  /*22860*/  LOP3.LUT R168, R168, R169, RZ, 0x3c, !PT ;  /* 0x000000a9a8a87212 */ /* 0x000fe200078e3cff */
[--C-:B------:R-:W-:Y:S01]  /*22870*/  IMAD.X R169, RZ, RZ, R17.reuse, P4 ;  /* 0x000000ffffa97224 */ /* 0x100fe200020e0611 */
[----:B------:R-:W-:Y:S01]  /*22880*/  LOP3.LUT R142, R142, R143, RZ, 0x3c, !PT ;  /* 0x0000008f8e8e7212 */ /* 0x000fe200078e3cff */
[--C-:B------:R-:W-:Y:S01]  /*22890*/  IMAD.X R143, RZ, RZ, R17.reuse, P6 ;  /* 0x000000ffff8f7224 */ /* 0x100fe200030e0611 */
[----:B------:R-:W-:Y:S01]  /*228a0*/  LOP3.LUT R20, R20, R21, RZ, 0x3c, !PT ;  /* 0x0000001514147212 */ /* 0x000fe200078e3cff */
[----:B------:R-:W-:Y:S01]  /*228b0*/  IMAD.X R21, RZ, RZ, R17, P2 ;  /* 0x000000ffff157224 */ /* 0x000fe200010e0611 */
[----:B------:R-:W-:-:S02]  /*228c0*/  LOP3.LUT R150, R151, 0x380, RZ, 0xc0, !PT ;  /* 0x0000038097967812 */ /* 0x000fc400078ec0ff */
[----:B------:R-:W-:Y:S02]  /*228d0*/  IADD3 R149, P4, R16, 0x6000, RZ ;  /* 0x0000600010957810 */ /* 0x000fe40007f9e0ff */
[----:B------:R-:W-:Y:S02]  /*228e0*/  MOV R197, R172 ;  /* 0x000000ac00c57202 */ /* 0x000fe40000000f00 */
[C---:B------:R-:W-:Y:S02]  /*228f0*/  IADD3 R179, P6, R192.reuse, 0x2000, RZ ;  /* 0x00002000c0b37810 */ /* 0x040fe40007fde0ff */
[----:B------:R-:W-:Y:S02]  /*22900*/  IADD3 R173, P2, R192, 0x4000, RZ ;  /* 0x00004000c0ad7810 */ /* 0x000fe40007f5e0ff */
[----:B------:R-:W-:Y:S02]  /*22910*/  LOP3.LUT R164, R165, 0x380, RZ, 0xc0, !PT ;  /* 0x00000380a5a47812 */ /* 0x000fe400078ec0ff */
[----:B------:R-:W-:-:S02]  /*22920*/  MOV R5, R4 ;  /* 0x0000000400057202 */ /* 0x000fc40000000f00 */
[----:B------:R-:W-:Y:S02]  /*22930*/  SHF.R.U64 R150, R150, 0x3, RZ ;  /* 0x0000000396967819 */ /* 0x000fe400000012ff */
[----:B------:R-:W-:Y:S02]  /*22940*/  LOP3.LUT R148, R149, 0x380, RZ, 0xc0, !PT ;  /* 0x0000038095947812 */ /* 0x000fe400078ec0ff */
[----:B------:R-:W-:Y:S02]  /*22950*/  MOV R4, R142 ;  /* 0x0000008e00047202 */ /* 0x000fe40000000f00 */
[----:B------:R-:W-:Y:S02]  /*22960*/  LOP3.LUT R178, R179, 0x380, RZ, 0xc0, !PT ;  /* 0x00000380b3b27812 */ /* 0x000fe400078ec0ff */
[----:B------:R-:W-:Y:S02]  /*22970*/  LOP3.LUT R172, R173, 0x380, RZ, 0xc0, !PT ;  /* 0x00000380adac7812 */ /* 0x000fe400078ec0ff */
[----:B------:R-:W-:-:S02]  /*22980*/  SHF.R.U64 R164, R164, 0x3, RZ ;  /* 0x00000003a4a47819 */ /* 0x000fc400000012ff */
[----:B------:R-:W-:Y:S02]  /*22990*/  LOP3.LUT R143, R16, 0x380, RZ, 0xc0, !PT ;  /* 0x00000380108f7812 */ /* 0x000fe400078ec0ff */
[----:B------:R-:W-:Y:S01]  /*229a0*/  LOP3.LUT R150, R150, R151, RZ, 0x3c, !PT ;  /* 0x0000009796967212 */ /* 0x000fe200078e3cff */
[----:B------:R-:W-:Y:S01]  /*229b0*/  IMAD.X R151, RZ, RZ, R17, P3 ;  /* 0x000000ffff977224 */ /* 0x000fe200018e0611 */
[----:B------:R-:W-:Y:S02]  /*229c0*/  SHF.R.U64 R148, R148, 0x3, RZ ;  /* 0x0000000394947819 */ /* 0x000fe400000012ff */
[----:B------:R-:W-:Y:S02]  /*229d0*/  SHF.R.U64 R178, R178, 0x3, RZ ;  /* 0x00000003b2b27819 */ /* 0x000fe400000012ff */
[----:B------:R-:W-:Y:S02]  /*229e0*/  SHF.R.U64 R172, R172, 0x3, RZ ;  /* 0x00000003acac7819 */ /* 0x000fe400000012ff */
[----:B------:R-:W-:Y:S01]  /*229f0*/  LOP3.LUT R164, R164, R165, RZ, 0x3c, !PT ;  /* 0x000000a5a4a47212 */ /* 0x000fe200078e3cff */
[----:B------:R-:W-:Y:S01]  /*22a00*/  IMAD.X R165, RZ, RZ, R193, P0 ;  /* 0x000000ffffa57224 */ /* 0x000fe200000e06c1 */
[----:B------:R-:W-:-:S02]  /*22a10*/  SHF.R.U64 R143, R143, 0x3, RZ ;  /* 0x000000038f8f7819 */ /* 0x000fc400000012ff */
[----:B0-----:R-:W-:Y:S01]  /*22a20*/  ISETP.NE.AND P0, PT, R141, RZ, PT ;  /* 0x000000ff8d00720c */ /* 0x001fe20003f05270 */
[--C-:B------:R-:W-:Y:S01]  /*22a30*/  IMAD.MOV.U32 R141, RZ, RZ, R17.reuse ;  /* 0x000000ffff8d7224 */ /* 0x100fe200078e0011 */
[----:B------:R-:W-:Y:S01]  /*22a40*/  LOP3.LUT R148, R148, R149, RZ, 0x3c, !PT ;  /* 0x0000009594947212 */ /* 0x000fe200078e3cff */
[----:B------:R-:W-:Y:S01]  /*22a50*/  IMAD.X R149, RZ, RZ, R17, P4 ;  /* 0x000000ffff957224 */ /* 0x000fe200020e0611 */
[----:B------:R-:W-:Y:S02]  /*22a60*/  MOV R183, R174 ;  /* 0x000000ae00b77202 */ /* 0x000fe40000000f00 */
[----:B------:R-:W-:Y:S02]  /*22a70*/  MOV R196, R170 ;  /* 0x000000aa00c47202 */ /* 0x000fe40000000f00 */
[----:B------:R-:W-:Y:S02]  /*22a80*/  MOV R195, R168 ;  /* 0x000000a800c37202 */ /* 0x000fe40000000f00 */
[----:B------:R-:W-:-:S02]  /*22a90*/  MOV R184, R166 ;  /* 0x000000a600b87202 */ /* 0x000fc40000000f00 */
[----:B------:R-:W-:Y:S02]  /*22aa0*/  MOV R21, R20 ;  /* 0x0000001400157202 */ /* 0x000fe40000000f00 */
[----:B------:R-:W-:Y:S01]  /*22ab0*/  LOP3.LUT R178, R178, R179, RZ, 0x3c, !PT ;  /* 0x000000b3b2b27212 */ /* 0x000fe200078e3cff */
[--C-:B------:R-:W-:Y:S01]  /*22ac0*/  IMAD.X R179, RZ, RZ, R193.reuse, P6 ;  /* 0x000000ffffb37224 */ /* 0x100fe200030e06c1 */
[----:B------:R-:W-:Y:S01]  /*22ad0*/  LOP3.LUT R172, R172, R173, RZ, 0x3c, !PT ;  /* 0x000000adacac7212 */ /* 0x000fe200078e3cff */
[----:B------:R-:W-:Y:S01]  /*22ae0*/  IMAD.X R173, RZ, RZ, R193, P2 ;  /* 0x000000ffffad7224 */ /* 0x000fe200010e06c1 */
[----:B------:R-:W-:Y:S02]  /*22af0*/  LOP3.LUT R140, R143, R16, RZ, 0x3c, !PT ;  /* 0x000000108f8c7212 */ /* 0x000fe400078e3cff */
[----:B------:R-:W-:Y:S02]  /*22b00*/  MOV R182, R162 ;  /* 0x000000a200b67202 */ /* 0x000fe40000000f00 */
[----:B------:R-:W-:-:S02]  /*22b10*/  MOV R20, R150 ;  /* 0x0000009600147202 */ /* 0x000fc40000000f00 */
[C---:B------:R-:W-:Y:S02]  /*22b20*/  IADD3 R175, P1, R192.reuse, 0x3000, RZ ;  /* 0x00003000c0af7810 */ /* 0x040fe40007f3e0ff */
[C---:B------:R-:W-:Y:S02]  /*22b30*/  IADD3 R171, P5, R192.reuse, 0x5000, RZ ;  /* 0x00005000c0ab7810 */ /* 0x040fe40007fbe0ff */
[C---:B------:R-:W-:Y:S02]  /*22b40*/  IADD3 R169, P4, R192.reuse, 0x6000, RZ ;  /* 0x00006000c0a97810 */ /* 0x040fe40007f9e0ff */
[C---:B------:R-:W-:Y:S02]  /*22b50*/  IADD3 R167, P3, R192.reuse, 0x7000, RZ ;  /* 0x00007000c0a77810 */ /* 0x040fe40007f7e0ff */
[C---:B------:R-:W-:Y:S02]  /*22b60*/  IADD3 R163, P6, R192.reuse, 0x9000, RZ ;  /* 0x00009000c0a37810 */ /* 0x040fe40007fde0ff */
[----:B------:R-:W-:-:S02]  /*22b70*/  IADD3 R151, P2, R192, 0xb000, RZ ;  /* 0x0000b000c0977810 */ /* 0x000fc40007f5e0ff */
[----:B--2---:R-:W-:Y:S02]  /*22b80*/  F2FP.BF16.F32.PACK_AB R144, R145, R144 ;  /* 0x000000909190723e */ /* 0x004fe400000010ff */
[----:B------:R-:W-:Y:S02]  /*22b90*/  MOV R208, R208 ;  /* 0x000000d000d07202 */ /* 0x000fe40000000f00 */
[----:B------:R-:W-:Y:S02]  /*22ba0*/  F2FP.BF16.F32.PACK_AB R145, R147, R146 ;  /* 0x000000929391723e */ /* 0x000fe400000010ff */
[----:B---3--:R-:W-:Y:S02]  /*22bb0*/  F2FP.BF16.F32.PACK_AB R132, R133, R132 ;  /* 0x000000848584723e */ /* 0x008fe400000010ff */
[----:B------:R-:W-:Y:S02]  /*22bc0*/  MOV R209, R140 ;  /* 0x0000008c00d17202 */ /* 0x000fe40000000f00 */
[----:B----4-:R-:W-:-:S02]  /*22bd0*/  F2FP.BF16.F32.PACK_AB R146, R137, R136 ;  /* 0x000000888992723e */ /* 0x010fc400000010ff */
[----:B------:R-:W-:Y:S01]  /*22be0*/  F2FP.BF16.F32.PACK_AB R147, R139, R138 ;  /* 0x0000008a8b93723e */ /* 0x000fe200000010ff */
[----:B------:R-:W-:Y:S01]  /*22bf0*/  BAR.SYNC.DEFER_BLOCKING 0x1, 0x100 ;  /* 0x0044000000007b1d */ /* 0x000fe20000010000 */
[----:B------:R-:W-:Y:S02]  /*22c00*/  F2FP.BF16.F32.PACK_AB R133, R135, R134 ;  /* 0x000000868785723e */ /* 0x000fe400000010ff */
[----:B-----5:R-:W-:Y:S02]  /*22c10*/  F2FP.BF16.F32.PACK_AB R124, R125, R124 ;  /* 0x0000007c7d7c723e */ /* 0x020fe400000010ff */
[----:B------:R-:W-:Y:S02]  /*22c20*/  LOP3.LUT R174, R175, 0x380, RZ, 0xc0, !PT ;  /* 0x00000380afae7812 */ /* 0x000fe400078ec0ff */
[----:B------:R-:W-:Y:S02]  /*22c30*/  LOP3.LUT R170, R171, 0x380, RZ, 0xc0, !PT ;  /* 0x00000380abaa7812 */ /* 0x000fe400078ec0ff */
[----:B------:R-:W-:-:S02]  /*22c40*/  LOP3.LUT R168, R169, 0x380, RZ, 0xc0, !PT ;  /* 0x00000380a9a87812 */ /* 0x000fc400078ec0ff */
[----:B------:R-:W-:Y:S02]  /*22c50*/  LOP3.LUT R166, R167, 0x380, RZ, 0xc0, !PT ;  /* 0x00000380a7a67812 */ /* 0x000fe400078ec0ff */
[----:B------:R-:W-:Y:S02]  /*22c60*/  F2FP.BF16.F32.PACK_AB R134, R129, R128 ;  /* 0x000000808186723e */ /* 0x000fe400000010ff */
[----:B------:R-:W-:Y:S02]  /*22c70*/  F2FP.BF16.F32.PACK_AB R135, R131, R130 ;  /* 0x000000828387723e */ /* 0x000fe400000010ff */
[----:B------:R-:W-:Y:S02]  /*22c80*/  F2FP.BF16.F32.PACK_AB R125, R127, R126 ;  /* 0x0000007e7f7d723e */ /* 0x000fe400000010ff */
[----:B------:R-:W-:Y:S02]  /*22c90*/  F2FP.BF16.F32.PACK_AB R116, R117, R116 ;  /* 0x000000747574723e */ /* 0x000fe400000010ff */
[----:B------:R-:W-:-:S02]  /*22ca0*/  LOP3.LUT R162, R163, 0x380, RZ, 0xc0, !PT ;  /* 0x00000380a3a27812 */ /* 0x000fc400078ec0ff */
[----:B------:R-:W-:Y:S02]  /*22cb0*/  LOP3.LUT R150, R151, 0x380, RZ, 0xc0, !PT ;  /* 0x0000038097967812 */ /* 0x000fe400078ec0ff */
        /* <DEDUP_REMOVED lines=8> */
[----:B------:R0:W-:Y:S01]  /*22d40*/  STSM.16.M88.4 [R209], R144 ;  /* 0x00000090d1007844 */ /* 0x0001e20000000200 */
[----:B------:R-:W-:Y:S02]  /*22d50*/  F2FP.BF16.F32.PACK_AB R110, R105, R104 ;  /* 0x00000068696e723e */ /* 0x000fe400000010ff */
[----:B------:R-:W-:Y:S02]  /*22d60*/  F2FP.BF16.F32.PACK_AB R111, R107, R106 ;  /* 0x0000006a6b6f723e */ /* 0x000fe400000010ff */
[----:B------:R-:W-:-:S02]  /*22d70*/  F2FP.BF16.F32.PACK_AB R101, R103, R102 ;  /* 0x000000666765723e */ /* 0x000fc400000010ff */
[----:B------:R-:W-:Y:S01]  /*22d80*/  F2FP.BF16.F32.PACK_AB R92, R93, R92 ;  /* 0x0000005c5d5c723e */ /* 0x000fe200000010ff */
[----:B------:R0:W-:Y:S01]  /*22d90*/  STSM.16.M88.4 [R208], R132 ;  /* 0x00000084d0007844 */ /* 0x0001e20000000200 */
[----:B------:R-:W-:Y:S02]  /*22da0*/  SHF.R.U64 R174, R174, 0x3, RZ ;  /* 0x00000003aeae7819 */ /* 0x000fe400000012ff */
[----:B------:R-:W-:Y:S02]  /*22db0*/  SHF.R.U64 R170, R170, 0x3, RZ ;  /* 0x00000003aaaa7819 */ /* 0x000fe400000012ff */
[----:B------:R-:W-:Y:S02]  /*22dc0*/  SHF.R.U64 R168, R168, 0x3, RZ ;  /* 0x00000003a8a87819 */ /* 0x000fe400000012ff */
[----:B------:R-:W-:Y:S02]  /*22dd0*/  SHF.R.U64 R166, R166, 0x3, RZ ;  /* 0x00000003a6a67819 */ /* 0x000fe400000012ff */
[----:B------:R-:W-:-:S02]  /*22de0*/  F2FP.BF16.F32.PACK_AB R102, R97, R96 ;  /* 0x000000606166723e */ /* 0x000fc400000010ff */
[----:B------:R-:W-:Y:S02]  /*22df0*/  F2FP.BF16.F32.PACK_AB R103, R99, R98 ;  /* 0x000000626367723e */ /* 0x000fe400000010ff */
[----:B------:R-:W-:Y:S02]  /*22e00*/  F2FP.BF16.F32.PACK_AB R93, R95, R94 ;  /* 0x0000005e5f5d723e */ /* 0x000fe400000010ff */
[----:B------:R-:W-:Y:S01]  /*22e10*/  F2FP.BF16.F32.PACK_AB R84, R85, R84 ;  /* 0x000000545554723e */ /* 0x000fe200000010ff */
[----:B------:R0:W-:Y:S01]  /*22e20*/  STSM.16.M88.4 [R183], R124 ;  /* 0x0000007cb7007844 */ /* 0x0001e20000000200 */
[----:B------:R-:W-:Y:S02]  /*22e30*/  SHF.R.U64 R162, R162, 0x3, RZ ;  /* 0x00000003a2a27819 */ /* 0x000fe400000012ff */
[----:B------:R-:W-:Y:S02]  /*22e40*/  SHF.R.U64 R150, R150, 0x3, RZ ;  /* 0x0000000396967819 */ /* 0x000fe400000012ff */
        /* <DEDUP_REMOVED lines=10> */
[----:B------:R-:W-:Y:S02]  /*22ef0*/  F2FP.BF16.F32.PACK_AB R78, R73, R72 ;  /* 0x00000048494e723e */ /* 0x000fe400000010ff */
[----:B------:R-:W-:Y:S02]  /*22f00*/  F2FP.BF16.F32.PACK_AB R79, R75, R74 ;  /* 0x0000004a4b4f723e */ /* 0x000fe400000010ff */
[----:B------:R-:W-:Y:S02]  /*22f10*/  F2FP.BF16.F32.PACK_AB R69, R71, R70 ;  /* 0x000000464745723e */ /* 0x000fe400000010ff */
[----:B------:R-:W-:Y:S01]  /*22f20*/  F2FP.BF16.F32.PACK_AB R60, R61, R60 ;  /* 0x0000003c3d3c723e */ /* 0x000fe200000010ff */
[----:B------:R0:W-:Y:S01]  /*22f30*/  STSM.16.M88.4 [R195], R100 ;  /* 0x00000064c3007844 */ /* 0x0001e20000000200 */
[----:B------:R-:W-:-:S02]  /*22f40*/  MOV R177, R160 ;  /* 0x000000a000b17202 */ /* 0x000fc40000000f00 */
        /* <DEDUP_REMOVED lines=8> */
[----:B------:R-:W-:Y:S02]  /*22fd0*/  F2FP.BF16.F32.PACK_AB R70, R65, R64 ;  /* 0x000000404146723e */ /* 0x000fe400000010ff */
[----:B------:R-:W-:-:S02]  /*22fe0*/  F2FP.BF16.F32.PACK_AB R71, R67, R66 ;  /* 0x000000424347723e */ /* 0x000fc400000010ff */
[----:B------:R-:W-:Y:S02]  /*22ff0*/  F2FP.BF16.F32.PACK_AB R61, R63, R62 ;  /* 0x0000003e3f3d723e */ /* 0x000fe400000010ff */
[----:B------:R-:W-:Y:S01]  /*23000*/  F2FP.BF16.F32.PACK_AB R52, R53, R52 ;  /* 0x000000343534723e */ /* 0x000fe200000010ff */
[----:B------:R0:W-:Y:S01]  /*23010*/  STSM.16.M88.4 [R184], R92 ;  /* 0x0000005cb8007844 */ /* 0x0001e20000000200 */
[----:B------:R-:W-:Y:S02]  /*23020*/  MOV R0, R148 ;  /* 0x0000009400007202 */ /* 0x000fe40000000f00 */
[----:B------:R-:W-:Y:S01]  /*23030*/  LOP3.LUT R162, R162, R163, RZ, 0x3c, !PT ;  /* 0x000000a3a2a27212 */ /* 0x000fe200078e3cff */
[----:B------:R-:W-:Y:S01]  /*23040*/  IMAD.X R163, RZ, RZ, R193, P6 ;  /* 0x000000ffffa37224 */ /* 0x000fe200030e06c1 */
[----:B------:R-:W-:Y:S02]  /*23050*/  LOP3.LUT R150, R150, R151, RZ, 0x3c, !PT ;  /* 0x0000009796967212 */ /* 0x000fe400078e3cff */
[----:B------:R-:W-:-:S02]  /*23060*/  F2FP.BF16.F32.PACK_AB R62, R57, R56 ;  /* 0x00000038393e723e */ /* 0x000fc400000010ff */
[----:B------:R-:W-:Y:S02]  /*23070*/  F2FP.BF16.F32.PACK_AB R63, R59, R58 ;  /* 0x0000003a3b3f723e */ /* 0x000fe400000010ff */
[----:B------:R-:W-:Y:S02]  /*23080*/  F2FP.BF16.F32.PACK_AB R53, R55, R54 ;  /* 0x000000363735723e */ /* 0x000fe400000010ff */
[----:B------:R-:W-:Y:S01]  /*23090*/  F2FP.BF16.F32.PACK_AB R44, R45, R44 ;  /* 0x0000002c2d2c723e */ /* 0x000fe200000010ff */
[----:B------:R0:W-:Y:S01]  /*230a0*/  STSM.16.M88.4 [R6], R84 ;  /* 0x0000005406007844 */ /* 0x0001e20000000200 */
[C---:B------:R-:W-:Y:S02]  /*230b0*/  IADD3 R161, P1, R192.reuse, 0xa000, RZ ;  /* 0x0000a000c0a17810 */ /* 0x040fe40007f3e0ff */
[C---:B------:R-:W-:Y:S02]  /*230c0*/  IADD3 R151, P5, R192.reuse, 0xc000, RZ ;  /* 0x0000c000c0977810 */ /* 0x040fe40007fbe0ff */
[----:B------:R-:W-:-:S02]  /*230d0*/  IADD3 R149, P4, R192, 0xd000, RZ ;  /* 0x0000d000c0957810 */ /* 0x000fc40007f9e0ff */
[C---:B------:R-:W-:Y:S02]  /*230e0*/  IADD3 R210, P3, R192.reuse, 0xe000, RZ ;  /* 0x0000e000c0d27810 */ /* 0x040fe40007f7e0ff */
[----:B------:R-:W-:Y:S02]  /*230f0*/  F2FP.BF16.F32.PACK_AB R54, R49, R48 ;  /* 0x000000303136723e */ /* 0x000fe400000010ff */
[----:B------:R-:W-:Y:S02]  /*23100*/  F2FP.BF16.F32.PACK_AB R55, R51, R50 ;  /* 0x000000323337723e */ /* 0x000fe400000010ff */
[----:B------:R-:W-:Y:S02]  /*23110*/  F2FP.BF16.F32.PACK_AB R45, R47, R46 ;  /* 0x0000002e2f2d723e */ /* 0x000fe400000010ff */
[----:B------:R-:W-:Y:S01]  /*23120*/  F2FP.BF16.F32.PACK_AB R36, R37, R36 ;  /* 0x000000242524723e */ /* 0x000fe200000010ff */
[----:B------:R0:W-:Y:S01]  /*23130*/  STSM.16.M88.4 [R182], R76 ;  /* 0x0000004cb6007844 */ /* 0x0001e20000000200 */
[----:B------:R-:W-:-:S02]  /*23140*/  IADD3 R137, P6, R192, 0xf000, RZ ;  /* 0x0000f000c0897810 */ /* 0x000fc40007fde0ff */
[----:B------:R-:W-:Y:S02]  /*23150*/  F2FP.BF16.F32.PACK_AB R46, R41, R40 ;  /* 0x00000028292e723e */ /* 0x000fe400000010ff */
[----:B------:R-:W-:Y:S02]  /*23160*/  F2FP.BF16.F32.PACK_AB R47, R43, R42 ;  /* 0x0000002a2b2f723e */ /* 0x000fe400000010ff */
[----:B------:R-:W-:Y:S02]  /*23170*/  F2FP.BF16.F32.PACK_AB R37, R39, R38 ;  /* 0x000000262725723e */ /* 0x000fe400000010ff */
[----:B------:R-:W-:Y:S01]  /*23180*/  F2FP.BF16.F32.PACK_AB R28, R29, R28 ;  /* 0x0000001c1d1c723e */ /* 0x000fe200000010ff */
[----:B------:R0:W-:Y:S01]  /*23190*/  STSM.16.M88.4 [R177], R68 ;  /* 0x00000044b1007844 */ /* 0x0001e20000000200 */
[----:B------:R-:W-:Y:S02]  /*231a0*/  F2FP.BF16.F32.PACK_AB R38, R33, R32 ;  /* 0x000000202126723e */ /* 0x000fe400000010ff */
[----:B------:R-:W-:-:S02]  /*231b0*/  F2FP.BF16.F32.PACK_AB R39, R35, R34 ;  /* 0x000000222327723e */ /* 0x000fc400000010ff */
[----:B------:R-:W-:Y:S02]  /*231c0*/  F2FP.BF16.F32.PACK_AB R29, R31, R30 ;  /* 0x0000001e1f1d723e */ /* 0x000fe400000010ff */
[----:B------:R-:W-:Y:S01]  /*231d0*/  F2FP.BF16.F32.PACK_AB R12, R13, R12 ;  /* 0x0000000c0d0c723e */ /* 0x000fe200000010ff */
[----:B------:R0:W-:Y:S01]  /*231e0*/  STSM.16.M88.4 [R21], R60 ;  /* 0x0000003c15007844 */ /* 0x0001e20000000200 */
[----:B------:R-:W-:Y:S02]  /*231f0*/  F2FP.BF16.F32.PACK_AB R30, R25, R24 ;  /* 0x00000018191e723e */ /* 0x000fe400000010ff */
[----:B------:R-:W-:Y:S02]  /*23200*/  F2FP.BF16.F32.PACK_AB R31, R27, R26 ;  /* 0x0000001a1b1f723e */ /* 0x000fe400000010ff */
[----:B------:R-:W-:Y:S01]  /*23210*/  F2FP.BF16.F32.PACK_AB R13, R15, R14 ;  /* 0x0000000e0f0d723e */ /* 0x000fe200000010ff */
[----:B------:R0:W-:Y:S01]  /*23220*/  STSM.16.M88.4 [R20], R52 ;  /* 0x0000003414007844 */ /* 0x0001e20000000200 */
[----:B------:R-:W-:-:S02]  /*23230*/  LOP3.LUT R160, R161, 0x380, RZ, 0xc0, !PT ;  /* 0x00000380a1a07812 */ /* 0x000fc400078ec0ff */
[----:B------:R-:W-:Y:S02]  /*23240*/  LOP3.LUT R148, R151, 0x380, RZ, 0xc0, !PT ;  /* 0x0000038097947812 */ /* 0x000fe400078ec0ff */
[----:B------:R-:W-:Y:S02]  /*23250*/  LOP3.LUT R142, R149, 0x380, RZ, 0xc0, !PT ;  /* 0x00000380958e7812 */ /* 0x000fe400078ec0ff */
[----:B------:R-:W-:Y:S02]  /*23260*/  LOP3.LUT R143, R210, 0x380, RZ, 0xc0, !PT ;  /* 0x00000380d28f7812 */ /* 0x000fe400078ec0ff */
[----:B------:R-:W-:Y:S02]  /*23270*/  LOP3.LUT R129, R192, 0x380, RZ, 0xc0, !PT ;  /* 0x00000380c0817812 */ /* 0x000fe400078ec0ff */
[----:B------:R-:W-:Y:S02]  /*23280*/  F2FP.BF16.F32.PACK_AB R14, R9, R8 ;  /* 0x00000008090e723e */ /* 0x000fe400000010ff */
[----:B------:R-:W-:Y:S01]  /*23290*/  F2FP.BF16.F32.PACK_AB R15, R11, R10 ;  /* 0x0000000a0b0f723e */ /* 0x000fe200000010ff */
[----:B------:R0:W-:Y:S01]  /*232a0*/  STSM.16.M88.4 [R0], R44 ;  /* 0x0000002c00007844 */ /* 0x0001e20000000200 */
[----:B------:R-:W-:-:S02]  /*232b0*/  LOP3.LUT R130, R137, 0x380, RZ, 0xc0, !PT ;  /* 0x0000038089827812 */ /* 0x000fc400078ec0ff */
[----:B------:R-:W-:Y:S01]  /*232c0*/  SHF.R.U64 R160, R160, 0x3, RZ ;  /* 0x00000003a0a07819 */ /* 0x000fe200000012ff */
[----:B------:R0:W-:Y:S01]  /*232d0*/  STSM.16.M88.4 [R5], R36 ;  /* 0x0000002405007844 */ /* 0x0001e20000000200 */
[----:B------:R-:W-:Y:S02]  /*232e0*/  SHF.R.U64 R148, R148, 0x3, RZ ;  /* 0x0000000394947819 */ /* 0x000fe400000012ff */
[----:B------:R-:W-:Y:S01]  /*232f0*/  SHF.R.U64 R142, R142, 0x3, RZ ;  /* 0x000000038e8e7819 */ /* 0x000fe200000012ff */
[----:B------:R0:W-:Y:S01]  /*23300*/  STSM.16.M88.4 [R4], R28 ;  /* 0x0000001c04007844 */ /* 0x0001e20000000200 */
[----:B------:R-:W-:Y:S02]  /*23310*/  SHF.R.U64 R143, R143, 0x3, RZ ;  /* 0x000000038f8f7819 */ /* 0x000fe400000012ff */
[----:B------:R-:W-:Y:S01]  /*23320*/  SHF.R.U64 R129, R129, 0x3, RZ ;  /* 0x0000000381817819 */ /* 0x000fe200000012ff */
[----:B------:R0:W-:Y:S01]  /*23330*/  STSM.16.M88.4 [R3], R12 ;  /* 0x0000000c03007844 */ /* 0x0001e20000000200 */
[----:B------:R-:W-:Y:S01]  /*23340*/  SHF.R.U64 R130, R130, 0x3, RZ ;  /* 0x0000000382827819 */ /* 0x000fe200000012ff */
[----:B------:R-:W-:-:S02]  /*23350*/  USHF.R.S32.HI UR12, URZ, 0x1f, UR60 ;  /* 0x0000001f3f0c7899 */ /* 0x000fc4000801143c */
[----:B------:R-:W-:Y:S01]  /*23360*/  USHF.R.S32.HI UR13, URZ, 0x1f, UR58 ;  /* 0x0000001f3f0d7899 */ /* 0x000fe2000801143a */
        /* <DEDUP_REMOVED lines=11> */
[----:B------:R-:W-:-:S02]  /*23420*/  IMAD.X R131, RZ, RZ, R193, P6 ;  /* 0x000000ffff837224 */ /* 0x000fc400030e06c1 */
[----:B------:R-:W-:Y:S01]  /*23430*/  IMAD.MOV.U32 R129, RZ, RZ, R193 ;  /* 0x000000ffff817224 */ /* 0x000fe200078e00c1 */
[----:B------:R-:W-:Y:S06]  /*23440*/  BAR.SYNC.DEFER_BLOCKING 0x1, 0x100 ;  /* 0x0044000000007b1d */ /* 0x000fec0000010000 */
[----:B0-----:R-:W-:Y:S05]  /*23450*/  @P0 BRA `(.L_x_2031) ;  /* 0x0000000000c80947 */ /* 0x001fea0003800000 */
[----:B------:R-:W0:Y:S01]  /*23460*/  LDC R8, c[0x0][0xce8] ;  /* 0x00033a00ff087b82 */ /* 0x000e220000000800 */
[----:B------:R-:W-:Y:S01]  /*23470*/  IMAD.MOV R3, RZ, RZ, -R205 ;  /* 0x000000ffff037224 */ /* 0x000fe200078e0acd */
[----:B------:R-:W-:Y:S01]  /*23480*/  ULDC UR5, c[0x0][0xb88] ;  /* 0x0002e20000057ab9 */ /* 0x000fe20000000800 */
[----:B------:R-:W-:Y:S01]  /*23490*/  IMAD.U32 R13, RZ, RZ, UR59 ;  /* 0x0000003bff0d7e24 */ /* 0x000fe2000f8e00ff */
[----:B------:R-:W-:Y:S01]  /*234a0*/  ULDC.64 UR8, c[0x0][0xc90] ;  /* 0x0003240000087ab9 */ /* 0x000fe20000000a00 */
[----:B------:R-:W-:Y:S01]  /*234b0*/  IMAD.U32 R5, RZ, RZ, UR59 ;  /* 0x0000003bff057e24 */ /* 0x000fe2000f8e00ff */
[----:B------:R-:W-:Y:S01]  /*234c0*/  ISETP.NE.AND P0, PT, R226, R3, PT ;  /* 0x00000003e200720c */ /* 0x000fe20003f05270 */
[----:B------:R-:W-:Y:S01]  /*234d0*/  IMAD R13, R13, 0x40, R22 ;  /* 0x000000400d0d7824 */ /* 0x000fe200078e0216 */
[----:B------:R-:W-:Y:S01]  /*234e0*/  ULDC.64 UR10, c[0x0][0xc98] ;  /* 0x00032600000a7ab9 */ /* 0x000fe20000000a00 */
[----:B0-----:R-:W-:-:S05]  /*234f0*/  IMAD R6, R8, UR5, RZ ;  /* 0x0000000508067c24 */ /* 0x001fca000f8e02ff */
[----:B------:R-:W-:-:S13]  /*23500*/  ISETP.GE.OR P1, PT, R13, R6, P0 ;  /* 0x000000060d00720c */ /* 0x000fda0000726670 */
[----:B------:R-:W2:Y:S01]  /*23510*/  @!P1 LDL R11, [R1+0x400] ;  /* 0x00040000010b9983 */ /* 0x000ea20000100800 */
[----:B------:R-:W-:Y:S01]  /*23520*/  ISETP.NE.AND P2, PT, R8, 0x1, PT ;  /* 0x000000010800780c */ /* 0x000fe20003f45270 */
[----:B------:R-:W-:Y:S01]  /*23530*/  IMAD R5, R5, 0x40, R228 ;  /* 0x0000004005057824 */ /* 0x000fe200078e02e4 */
[----:B------:R-:W-:Y:S02]  /*23540*/  UIMAD UR5, UR12, UR8, URZ ;  /* 0x000000080c0572a4 */ /* 0x000fe4000f8e023f */
[----:B------:R-:W-:Y:S01]  /*23550*/  UIMAD.WIDE.U32 UR6, UR60, UR8, URZ ;  /* 0x000000083c0672a5 */ /* 0x000fe2000f8e003f */
[----:B------:R-:W-:Y:S01]  /*23560*/  IMAD.MOV.U32 R4, RZ, RZ, R5 ;  /* 0x000000ffff047224 */ /* 0x000fe200078e0005 */
[----:B------:R-:W-:Y:S02]  /*23570*/  UIMAD UR5, UR60, UR9, UR5 ;  /* 0x000000093c0572a4 */ /* 0x000fe4000f8e0205 */
[----:B------:R-:W-:Y:S02]  /*23580*/  UIMAD UR8, UR13, UR10, URZ ;  /* 0x0000000a0d0872a4 */ /* 0x000fe4000f8e023f */
[----:B------:R-:W-:-:S02]  /*23590*/  UIADD3 UR7, UR7, UR5, URZ ;  /* 0x0000000507077290 */ /* 0x000fc4000fffe03f */
[----:B------:R-:W-:Y:S01]  /*235a0*/  UIMAD UR8, UR58, UR11, UR8 ;  /* 0x0000000b3a0872a4 */ /* 0x000fe2000f8e0208 */
[----:B------:R-:W0:Y:S01]  /*235b0*/  @P2 LDC R0, c[0x0][0xcec] ;  /* 0x00033b00ff002b82 */ /* 0x000e220000000800 */
[----:B------:R-:W-:-:S07]  /*235c0*/  UIMAD.WIDE.U32 UR6, UR58, UR10, UR6 ;  /* 0x0000000a3a0672a5 */ /* 0x000fce000f8e0006 */
[----:B------:R-:W1:Y:S01]  /*235d0*/  @P2 LDC R3, c[0x0][0xcf0] ;  /* 0x00033c00ff032b82 */ /* 0x000e620000000800 */
[----:B0-----:R-:W-:-:S05]  /*235e0*/  @P2 IMAD.HI.U32 R0, R5, R0, RZ ;  /* 0x0000000005002227 */ /* 0x001fca00078e00ff */
[----:B-1----:R-:W-:-:S05]  /*235f0*/  @P2 SHF.R.U32.HI R4, RZ, R3, R0 ;  /* 0x00000003ff042219 */ /* 0x002fca0000011600 */
        /* <DEDUP_REMOVED lines=14> */
[----:B------:R-:W-:Y:S01]  /*236e0*/  SHFL.IDX PT, R8, R0, RZ, 0x1c1f ;  /* 0x001c1fff00087589 */ /* 0x000fe200000e0000 */
[----:B------:R-:W-:Y:S01]  /*236f0*/  LEA.HI.X R10, R4, UR7, R3, 0x2, P2 ;  /* 0x00000007040a7c11 */ /* 0x000fe200090f1403 */
[----:B------:R-:W-:-:S04]  /*23700*/  VIADD R3, R13, 0x8 ;  /* 0x000000080d037836 */ /* 0x000fc80000000000 */
[----:B------:R-:W2:Y:S01]  /*23710*/  SHFL.IDX PT, R9, R10, RZ, 0x1c1f ;  /* 0x001c1fff0a097589 */ /* 0x000ea200000e0000 */
[----:B------:R-:W-:-:S03]  /*23720*/  ISETP.GE.OR P0, PT, R3, R6, P0 ;  /* 0x000000060300720c */ /* 0x000fc60000706670 */
[----:B--2---:R-:W-:Y:S10]  /*23730*/  @!P1 ST.E desc[UR36][R8.64], R11 ;  /* 0x0000000b08009985 */ /* 0x004ff4000c101924 */
[----:B------:R-:W2:Y:S04]  /*23740*/  @!P0 LDL R3, [R1+0x404] ;  /* 0x0004040001038983 */ /* 0x000ea80000100800 */
[----:B------:R-:W-:Y:S04]  /*23750*/  SHFL.IDX PT, R4, R0, 0x1, 0x1c1f ;  /* 0x003c1f0000047f89 */ /* 0x000fe800000e0000 */
[----:B------:R-:W2:Y:S04]  /*23760*/  SHFL.IDX PT, R5, R10, 0x1, 0x1c1f ;  /* 0x003c1f000a057f89 */ /* 0x000ea800000e0000 */
[----:B--2---:R0:W-:Y:S02]  /*23770*/  @!P0 ST.E desc[UR36][R4.64], R3 ;  /* 0x0000000304008985 */ /* 0x0041e4000c101924 */
.L_x_2031:
[----:B------:R-:W1:Y:S01]  /*23780*/  LDC R74, c[0x0][0xce8] ;  /* 0x00033a00ff4a7b82 */ /* 0x000e620000000800 */
[----:B------:R-:W-:Y:S01]  /*23790*/  ULDC UR10, c[0x0][0xbc8] ;  /* 0x0002f200000a7ab9 */ /* 0x000fe20000000800 */
[----:B------:R-:W-:Y:S01]  /*237a0*/  IMAD R0, R198, 0x20, R159 ;  /* 0x00000020c6007824 */ /* 0x000fe200078e029f */
[----:B------:R-:W-:Y:S01]  /*237b0*/  ISETP.GE.AND P1, PT, R154, UR10, PT ;  /* 0x0000000a9a007c0c */ /* 0x000fe2000bf26270 */
[----:B0-----:R-:W-:Y:S01]  /*237c0*/  IMAD.U32 R5, RZ, RZ, UR59 ;  /* 0x0000003bff057e24 */ /* 0x001fe2000f8e00ff */
[----:B------:R-:W-:Y:S01]  /*237d0*/  ULDC.64 UR8, c[0x0][0xbe8] ;  /* 0x0002fa0000087ab9 */ /* 0x000fe20000000a00 */
[----:B------:R0:W5:Y:S04]  /*237e0*/  LD.E.128 R8, desc[UR36][R128.64] ;  /* 0x0000002480087980 */ /* 0x000168000c101d00 */
[----:B------:R-:W5:Y:S04]  /*237f0*/  LD.E.128 R180, desc[UR36][R180.64] ;  /* 0x00000024b4b47980 */ /* 0x000f68000c101d00 */
[----:B------:R0:W5:Y:S04]  /*23800*/  LD.E.128 R12, desc[UR36][R178.64] ;  /* 0x00000024b20c7980 */ /* 0x000168000c101d00 */
[----:B------:R0:W5:Y:S04]  /*23810*/  LD.E.128 R24, desc[UR36][R174.64] ;  /* 0x00000024ae187980 */ /* 0x000168000c101d00 */
[----:B------:R0:W5:Y:S01]  /*23820*/  LD.E.128 R28, desc[UR36][R172.64] ;  /* 0x00000024ac1c7980 */ /* 0x000162000c101d00 */
[----:B-1----:R-:W-:-:S02]  /*23830*/  ISETP.NE.AND P3, PT, R74, 0x1, PT ;  /* 0x000000014a00780c */ /* 0x002fc40003f65270 */
[----:B------:R-:W-:Y:S01]  /*23840*/  SEL R4, RZ, 0xffffffff, P1 ;  /* 0xffffffffff047807 */ /* 0x000fe20000800000 */
[----:B------:R0:W5:Y:S01]  /*23850*/  LD.E.128 R32, desc[UR36][R170.64] ;  /* 0x00000024aa207980 */ /* 0x000162000c101d00 */
[----:B------:R-:W-:Y:S02]  /*23860*/  ISETP.GE.AND P0, PT, R155, UR10, PT ;  /* 0x0000000a9b007c0c */ /* 0x000fe4000bf06270 */
[----:B------:R-:W-:Y:S01]  /*23870*/  ISETP.GE.AND P2, PT, R156, UR10, PT ;  /* 0x0000000a9c007c0c */ /* 0x000fe2000bf46270 */
[----:B------:R-:W-:Y:S01]  /*23880*/  IMAD R72, R5, 0x40, R0 ;  /* 0x0000004005487824 */ /* 0x000fe200078e0200 */
[----:B------:R-:W-:Y:S01]  /*23890*/  UIMAD UR5, UR12, UR8, URZ ;  /* 0x000000080c0572a4 */ /* 0x000fe2000f8e023f */
[----:B------:R0:W5:Y:S04]  /*238a0*/  LD.E.128 R36, desc[UR36][R168.64] ;  /* 0x00000024a8247980 */ /* 0x000168000c101d00 */
[----:B------:R-:W1:Y:S01]  /*238b0*/  @P3 LDC R21, c[0x0][0xcec] ;  /* 0x00033b00ff153b82 */ /* 0x000e620000000800 */
[----:B------:R-:W-:Y:S01]  /*238c0*/  UIMAD.WIDE.U32 UR6, UR60, UR8, URZ ;  /* 0x000000083c0672a5 */ /* 0x000fe2000f8e003f */
[----:B------:R0:W5:Y:S04]  /*238d0*/  LD.E.128 R40, desc[UR36][R166.64] ;  /* 0x00000024a6287980 */ /* 0x000168000c101d00 */
[----:B------:R0:W5:Y:S02]  /*238e0*/  LD.E.128 R44, desc[UR36][R164.64] ;  /* 0x00000024a42c7980 */ /* 0x000164000c101d00 */
[----:B------:R-:W2:Y:S01]  /*238f0*/  @P3 LDC R73, c[0x0][0xcf0] ;  /* 0x00033c00ff493b82 */ /* 0x000ea20000000800 */
[----:B------:R-:W-:Y:S01]  /*23900*/  ISETP.GE.AND P1, PT, R153, UR10, PT ;  /* 0x0000000a99007c0c */ /* 0x000fe2000bf26270 */
[----:B------:R-:W-:Y:S01]  /*23910*/  IMAD.SHL.U32 R6, R4, 0x2, RZ ;  /* 0x0000000204067824 */ /* 0x000fe200078e00ff */
[----:B------:R-:W-:Y:S01]  /*23920*/  SEL R4, RZ, 0xffffffff, P0 ;  /* 0xffffffffff047807 */ /* 0x000fe20000000000 */
[----:B------:R0:W5:Y:S01]  /*23930*/  LD.E.128 R48, desc[UR36][R162.64] ;  /* 0x00000024a2307980 */ /* 0x000162000c101d00 */
[----:B------:R-:W-:-:S02]  /*23940*/  SEL R0, RZ, 0xffffffff, P1 ;  /* 0xffffffffff007807 */ /* 0x000fc40000800000 */
[----:B------:R-:W-:Y:S01]  /*23950*/  SEL R3, RZ, 0x1, P2 ;  /* 0x00000001ff037807 */ /* 0x000fe20001000000 */
[----:B------:R-:W-:Y:S01]  /*23960*/  UIMAD UR5, UR60, UR9, UR5 ;  /* 0x000000093c0572a4 */ /* 0x000fe2000f8e0205 */
[----:B------:R-:W-:Y:S01]  /*23970*/  IMAD.SHL.U32 R4, R4, 0x4, RZ ;  /* 0x0000000404047824 */ /* 0x000fe200078e00ff */
[----:B------:R-:W-:Y:S01]  /*23980*/  ISETP.GE.AND P0, PT, R152, UR10, PT ;  /* 0x0000000a98007c0c */ /* 0x000fe2000bf06270 */
[----:B------:R-:W-:Y:S01]  /*23990*/  IMAD.SHL.U32 R75, R0, 0x8, RZ ;  /* 0x00000008004b7824 */ /* 0x000fe200078e00ff */
[----:B------:R-:W-:Y:S01]  /*239a0*/  LOP3.LUT R3, R6, 0x2, R3, 0xe2, !PT ;  /* 0x0000000206037812 */ /* 0x000fe200078ee203 */
[----:B------:R-:W-:Y:S01]  /*239b0*/  ULDC.64 UR8, c[0x0][0xbf0] ;  /* 0x0002fc0000087ab9 */ /* 0x000fe20000000a00 */
[----:B------:R-:W-:Y:S01]  /*239c0*/  UIADD3 UR7, UR7, UR5, URZ ;  /* 0x0000000507077290 */ /* 0x000fe2000fffe03f */
[----:B------:R0:W5:Y:S01]  /*239d0*/  LD.E.128 R52, desc[UR36][R160.64] ;  /* 0x00000024a0347980 */ /* 0x000162000c101d00 */
[----:B-1----:R-:W-:Y:S01]  /*239e0*/  @P3 IMAD.HI.U32 R0, R72, R21, RZ ;  /* 0x0000001548003227 */ /* 0x002fe200078e00ff */
[----:B------:R-:W-:Y:S01]  /*239f0*/  UIMAD UR5, UR13, UR8, URZ ;  /* 0x000000080d0572a4 */ /* 0x000fe2000f8e023f */
[----:B------:R-:W-:Y:S01]  /*23a00*/  SEL R5, RZ, 0xffffffff, P0 ;  /* 0xffffffffff057807 */ /* 0x000fe20000000000 */
[----:B------:R0:W5:Y:S01]  /*23a10*/  LD.E.128 R56, desc[UR36][R150.64] ;  /* 0x0000002496387980 */ /* 0x000162000c101d00 */
[----:B------:R-:W-:Y:S01]  /*23a20*/  LOP3.LUT R4, R4, 0x4, R3, 0xe2, !PT ;  /* 0x0000000404047812 */ /* 0x000fe200078ee203 */
[----:B------:R-:W-:Y:S01]  /*23a30*/  IMAD.MOV.U32 R3, RZ, RZ, R72 ;  /* 0x000000ffff037224 */ /* 0x000fe200078e0048 */
[----:B------:R-:W-:Y:S01]  /*23a40*/  UIMAD UR5, UR58, UR9, UR5 ;  /* 0x000000093a0572a4 */ /* 0x000fe2000f8e0205 */
[----:B------:R0:W5:Y:S01]  /*23a50*/  LD.E.128 R60, desc[UR36][R148.64] ;  /* 0x00000024943c7980 */ /* 0x000162000c101d00 */
[----:B--2---:R-:W-:Y:S01]  /*23a60*/  @P3 SHF.R.U32.HI R3, RZ, R73, R0 ;  /* 0x00000049ff033219 */ /* 0x004fe20000011600 */
[----:B------:R-:W-:Y:S01]  /*23a70*/  UIMAD.WIDE.U32 UR6, UR58, UR8, UR6 ;  /* 0x000000083a0672a5 */ /* 0x000fe2000f8e0006 */
[----:B------:R-:W-:Y:S01]  /*23a80*/  IMAD.SHL.U32 R5, R5, 0x10, RZ ;  /* 0x0000001005057824 */ /* 0x000fe200078e00ff */
[----:B------:R-:W-:Y:S01]  /*23a90*/  LOP3.LUT R4, R75, 0x8, R4, 0xe2, !PT ;  /* 0x000000084b047812 */ /* 0x000fe200078ee204 */
[----:B------:R0:W5:Y:S01]  /*23aa0*/  LD.E.128 R64, desc[UR36][R142.64] ;  /* 0x000000248e407980 */ /* 0x000162000c101d00 */
[----:B------:R-:W-:Y:S01]  /*23ab0*/  ISETP.GE.AND P0, PT, R19, UR10, PT ;  /* 0x0000000a13007c0c */ /* 0x000fe2000bf06270 */
[----:B------:R-:W-:Y:S01]  /*23ac0*/  UIADD3 UR5, UR7, UR5, URZ ;  /* 0x0000000507057290 */ /* 0x000fe2000fffe03f */
[--C-:B------:R-:W-:Y:S01]  /*23ad0*/  IMAD.MOV R21, RZ, RZ, -R3.reuse ;  /* 0x000000ffff157224 */ /* 0x100fe200078e0a03 */
[----:B------:R-:W-:Y:S01]  /*23ae0*/  SHF.R.S32.HI R20, RZ, 0x1f, R3 ;  /* 0x0000001fff147819 */ /* 0x000fe20000011403 */
[----:B------:R0:W5:Y:S01]  /*23af0*/  LD.E.128 R68, desc[UR36][R140.64] ;  /* 0x000000248c447980 */ /* 0x000162000c101d00 */
[----:B------:R-:W-:Y:S01]  /*23b00*/  LOP3.LUT R0, R5, 0x10, R4, 0xe2, !PT ;  /* 0x0000001005007812 */ /* 0x000fe200078ee204 */
[----:B------:R-:W-:Y:S01]  /*23b10*/  IMAD.U32 R4, RZ, RZ, UR6 ;  /* 0x00000006ff047e24 */ /* 0x000fe2000f8e00ff */
[----:B------:R-:W-:Y:S01]  /*23b20*/  SEL R6, RZ, 0xffffffff, P0 ;  /* 0xffffffffff067807 */ /* 0x000fe20000000000 */
[----:B------:R-:W-:Y:S01]  /*23b30*/  IMAD.U32 R5, RZ, RZ, UR7 ;  /* 0x00000007ff057e24 */ /* 0x000fe2000f8e00ff */
[----:B------:R-:W-:Y:S01]  /*23b40*/  ULDC.64 UR6, c[0x0][0xbe0] ;  /* 0x0002f80000067ab9 */ /* 0x000fe20000000a00 */
[----:B------:R-:W-:Y:S01]  /*23b50*/  IMAD R21, R74, R21, R72 ;  /* 0x000000154a157224 */ /* 0x000fe200078e0248 */
[----:B------:R-:W5:Y:S01]  /*23b60*/  LD.E.128 R128, desc[UR36][R130.64] ;  /* 0x0000002482807980 */ /* 0x000f62000c101d00 */
[----:B------:R-:W-:Y:S01]  /*23b70*/  IMAD.U32 R5, RZ, RZ, UR5 ;  /* 0x00000005ff057e24 */ /* 0x000fe2000f8e00ff */
[----:B------:R-:W-:Y:S01]  /*23b80*/  ISETP.GE.AND P0, PT, R158, UR10, PT ;  /* 0x0000000a9e007c0c */ /* 0x000fe2000bf06270 */
[----:B------:R-:W-:Y:S01]  /*23b90*/  IMAD R20, R20, UR6, RZ ;  /* 0x0000000614147c24 */ /* 0x000fe2000f8e02ff */
[----:B------:R-:W-:Y:S01]  /*23ba0*/  @!PT LDS RZ, [RZ] ;  /* 0x00000000fffff984 */ /* 0x000fe20000000800 */
[----:B------:R-:W-:Y:S01]  /*23bb0*/  @!PT LDS RZ, [RZ] ;  /* 0x00000000fffff984 */ /* 0x000fe20000000800 */
[----:B------:R-:W-:Y:S01]  /*23bc0*/  @!PT LDS RZ, [RZ] ;  /* 0x00000000fffff984 */ /* 0x000fe20000000800 */
[----:B------:R-:W-:Y:S01]  /*23bd0*/  @!PT LDS RZ, [RZ] ;  /* 0x00000000fffff984 */ /* 0x000fe20000000800 */
[----:B------:R1:W-:Y:S06]  /*23be0*/  MEMBAR.ALL.CTA ;  /* 0x0000000000007992 */ /* 0x0003ec0000008000 */
[----:B-1----:R-:W1:Y:S01]  /*23bf0*/  FENCE.VIEW.ASYNC.S ;  /* 0x00000000000073c6 */ /* 0x002e620000000000 */
[----:B------:R-:W-:Y:S01]  /*23c00*/  IMAD.SHL.U32 R75, R6, 0x20, RZ ;  /* 0x00000020064b7824 */ /* 0x000fe200078e00ff */
[----:B------:R-:W-:Y:S01]  /*23c10*/  SHF.R.S32.HI R6, RZ, 0x1f, R21 ;  /* 0x0000001fff067819 */ /* 0x000fe20000011415 */
[C---:B------:R-:W-:Y:S01]  /*23c20*/  IMAD R73, R3.reuse, UR7, R20 ;  /* 0x0000000703497c24 */ /* 0x040fe2000f8e0214 */
[----:B------:R-:W-:Y:S01]  /*23c30*/  ULDC UR8, c[0x0][0xb88] ;  /* 0x0002e20000087ab9 */ /* 0x000fe20000000800 */
[----:B------:R-:W-:Y:S01]  /*23c40*/  IMAD.WIDE.U32 R4, R3, UR6, R4 ;  /* 0x0000000603047c25 */ /* 0x000fe2000f8e0004 */
[----:B------:R-:W-:Y:S01]  /*23c50*/  ULDC.64 UR6, c[0x0][0xbd8] ;  /* 0x0002f60000067ab9 */ /* 0x000fe20000000a00 */
[----:B------:R-:W-:Y:S01]  /*23c60*/  LOP3.LUT R0, R75, 0x20, R0, 0xe2, !PT ;  /* 0x000000204b007812 */ /* 0x000fe200078ee200 */
[----:B------:R-:W-:Y:S01]  /*23c70*/  UIADD3 UR5, UR44, 0x38820, URZ ;  /* 0x000388202c057890 */ /* 0x000fe2000fffe03f */
[----:B------:R-:W-:Y:S01]  /*23c80*/  IMAD.U32 R20, RZ, RZ, UR59 ;  /* 0x0000003bff147e24 */ /* 0x000fe2000f8e00ff */
[----:B------:R-:W-:Y:S01]  /*23c90*/  SEL R3, RZ, 0x40, P0 ;  /* 0x00000040ff037807 */ /* 0x000fe20000000000 */
[----:B------:R-:W-:Y:S01]  /*23ca0*/  IMAD.IADD R5, R5, 0x1, R73 ;  /* 0x0000000105057824 */ /* 0x000fe200078e0249 */
[----:B------:R-:W-:Y:S01]  /*23cb0*/  ISETP.GE.AND P0, PT, R157, UR10, PT ;  /* 0x0000000a9d007c0c */ /* 0x000fe2000bf06270 */
[----:B------:R-:W-:Y:S01]  /*23cc0*/  IMAD R6, R6, UR6, RZ ;  /* 0x0000000606067c24 */ /* 0x000fe2000f8e02ff */
[----:B------:R-:W-:Y:S01]  /*23cd0*/  LOP3.LUT R0, R0, R3, RZ, 0xfc, !PT ;  /* 0x0000000300007212 */ /* 0x000fe200078efcff */
[----:B------:R-:W-:Y:S01]  /*23ce0*/  IMAD R79, R20, 0x40, R159 ;  /* 0x00000040144f7824 */ /* 0x000fe200078e029f */
[----:B------:R-:W-:Y:S01]  /*23cf0*/  SEL R3, RZ, 0x80, P0 ;  /* 0x00000080ff037807 */ /* 0x000fe20000000000 */
[----:B------:R-:W-:Y:S01]  /*23d00*/  IMAD R80, R74, UR8, RZ ;  /* 0x000000084a507c24 */ /* 0x000fe2000f8e02ff */
[----:B------:R-:W-:Y:S01]  /*23d10*/  UPRMT UR5, URZ, 0x654, UR5 ;  /* 0x000006543f057896 */ /* 0x000fe20008000005 */
[C---:B------:R-:W-:Y:S01]  /*23d20*/  IMAD R73, R21.reuse, UR7, R6 ;  /* 0x0000000715497c24 */ /* 0x040fe2000f8e0206 */
[----:B------:R-:W-:Y:S01]  /*23d30*/  BSSY B1, `(.L_x_2032) ;  /* 0x000002b000017945 */ /* 0x000fe20003800000 */
[----:B------:R-:W-:Y:S01]  /*23d40*/  IMAD.WIDE.U32 R4, R21, UR6, R4 ;  /* 0x0000000615047c25 */ /* 0x000fe2000f8e0004 */
[----:B------:R-:W-:Y:S01]  /*23d50*/  ISETP.GE.AND P0, PT, R79, R80, PT ;  /* 0x000000504f00720c */ /* 0x000fe20003f06270 */
[----:B------:R-:W-:Y:S01]  /*23d60*/  ULDC.64 UR6, c[0x0][0xb80] ;  /* 0x0002e00000067ab9 */ /* 0x000fe20000000a00 */
[----:B------:R-:W-:Y:S01]  /*23d70*/  LOP3.LUT R3, R0, R3, RZ, 0xfc, !PT ;  /* 0x0000000300037212 */ /* 0x000fe200078efcff */
[----:B------:R-:W-:Y:S01]  /*23d80*/  IMAD.IADD R5, R5, 0x1, R73 ;  /* 0x0000000105057824 */ /* 0x000fe200078e0249 */
[C---:B------:R-:W-:Y:S01]  /*23d90*/  LEA R6, P1, R4.reuse, UR6, 0x1 ;  /* 0x0000000604067c11 */ /* 0x040fe2000f8208ff */
[----:B-1----:R-:W-:Y:S03]  /*23da0*/  SYNCS.ARRIVE.TRANS64.RED.A1T0 RZ, [UR5], RZ ;  /* 0x000000ffffff79a7 */ /* 0x002fe60008100405 */
        /* <DEDUP_REMOVED lines=27> */
[----:B--2---:R-:W-:Y:S02]  /*23f60*/  @P4 LEA R12, P5, R157, R20, 0x1 ;  /* 0x000000149d0c4211 */ /* 0x004fe400078a08ff */
[-C--:B------:R-:W-:Y:S01]  /*23f70*/  @!P1 LEA.HI.X R9, R19, R21.reuse, R186, 0x1, P6 ;  /* 0x0000001513099211 */ /* 0x080fe200030f0cba */
[----:B------:R3:W-:Y:S01]  /*23f80*/  @!P2 ST.E.128 desc[UR36][R4.64], R44 ;  /* 0x0000002c0400a985 */ /* 0x0007e2000c101d24 */
[----:B------:R-:W-:-:S02]  /*23f90*/  @P0 LEA.HI.X R11, R158, R21, R185, 0x1, P3 ;  /* 0x000000159e0b0211 */ /* 0x000fc400018f0cb9 */
[----:B------:R-:W-:Y:S01]  /*23fa0*/  @P4 LEA.HI.X R13, R157, R21, R176, 0x1, P5 ;  /* 0x000000159d0d4211 */ /* 0x000fe200028f0cb0 */
[----:B------:R3:W-:Y:S04]  /*23fb0*/  @!P1 ST.E.128 desc[UR36][R8.64], R52 ;  /* 0x0000003408009985 */ /* 0x0007e8000c101d24 */
[----:B------:R3:W-:Y:S04]  /*23fc0*/  @P0 ST.E.128 desc[UR36][R10.64], R60 ;  /* 0x0000003c0a000985 */ /* 0x0007e8000c101d24 */
[----:B------:R3:W-:Y:S02]  /*23fd0*/  @P4 ST.E.128 desc[UR36][R12.64], R68 ;  /* 0x000000440c004985 */ /* 0x0007e4000c101d24 */
.L_x_2033:
[----:B------:R-:W-:Y:S05]  /*23fe0*/  BSYNC B1 ;  /* 0x0000000000017941 */ /* 0x000fea0003800000 */
.L_x_2032:
        /* <DEDUP_REMOVED lines=11> */
[CC--:B------:R-:W-:Y:S02]  /*240a0*/  @!P5 LEA R10, P4, R154.reuse, R8.reuse, 0x1 ;  /* 0x000000089a0ad211 */ /* 0x0c0fe400078808ff */
        /* <DEDUP_REMOVED lines=9> */
[-C--:B------:R-:W-:Y:S02]  /*24140*/  @!P2 LEA.HI.X R15, R153, R9.reuse, R188, 0x1, P5 ;  /* 0x00000009990fa211 */ /* 0x080fe400028f0cbc */
[CC--:B-1----:R-:W-:Y:S02]  /*24150*/  @!P0 LEA R20, P3, R19.reuse, R8.reuse, 0x1 ;  /* 0x0000000813148211 */ /* 0x0c2fe400078608ff */
[-C--:B0-----:R-:W-:Y:S01]  /*24160*/  @!P1 LEA R4, P6, R152, R8.reuse, 0x1 ;  /* 0x0000000898049211 */ /* 0x081fe200078c08ff */
[----:B------:R4:W-:Y:S01]  /*24170*/  @!P2 ST.E.128 desc[UR36][R14.64], R40 ;  /* 0x000000280e00a985 */ /* 0x0009e2000c101d24 */
[----:B------:R-:W-:Y:S02]  /*24180*/  @P4 LEA R28, P5, R158, R8, 0x1 ;  /* 0x000000089e1c4211 */ /* 0x000fe400078a08ff */
[-C--:B------:R-:W-:Y:S02]  /*24190*/  @!P1 LEA.HI.X R5, R152, R9.reuse, R187, 0x1, P6 ;  /* 0x0000000998059211 */ /* 0x080fe400030f0cbb */
[----:B--2---:R-:W-:-:S02]  /*241a0*/  @!P0 LEA.HI.X R21, R19, R9, R186, 0x1, P3 ;  /* 0x0000000913158211 */ /* 0x004fc400018f0cba */
        /* <DEDUP_REMOVED lines=10> */
.L_x_2030:
[----:B------:R-:W0:Y:S01]  /*24250*/  LDC R12, c[0x0][0xce8] ;  /* 0x00033a00ff0c7b82 */ /* 0x000e220000000800 */
[----:B------:R-:W-:Y:S01]  /*24260*/  ISETP.GE.AND P2, PT, R191, 0x40, PT ;  /* 0x00000040bf00780c */ /* 0x000fe20003f46270 */
[----:B------:R-:W-:Y:S01]  /*24270*/  ULDC UR12, c[0x0][0xbc8] ;  /* 0x0002f200000c7ab9 */ /* 0x000fe20000000800 */
[----:B------:R-:W-:Y:S01]  /*24280*/  IMAD R0, R198, 0x20, R159 ;  /* 0x00000020c6007824 */ /* 0x000fe200078e029f */
[----:B------:R-:W-:Y:S01]  /*24290*/  ISETP.GE.AND P4, PT, R156, UR12, PT ;  /* 0x0000000c9c007c0c */ /* 0x000fe2000bf86270 */
[----:B------:R-:W-:Y:S01]  /*242a0*/  IMAD.U32 R3, RZ, RZ, UR59 ;  /* 0x0000003bff037e24 */ /* 0x000fe2000f8e00ff */
[----:B------:R-:W-:Y:S01]  /*242b0*/  ISETP.GE.AND P3, PT, R154, UR12, PT ;  /* 0x0000000c9a007c0c */ /* 0x000fe2000bf66270 */
[----:B------:R-:W-:Y:S01]  /*242c0*/  USHF.R.S32.HI UR8, URZ, 0x1f, UR60 ;  /* 0x0000001f3f087899 */ /* 0x000fe2000801143c */
[----:B------:R-:W-:Y:S01]  /*242d0*/  BSSY B1, `(.L_x_2035) ;  /* 0x0000033000017945 */ /* 0x000fe20003800000 */
[----:B------:R-:W-:Y:S01]  /*242e0*/  USHF.R.S32.HI UR9, URZ, 0x1f, UR58 ;  /* 0x0000001f3f097899 */ /* 0x000fe2000801143a */
[----:B------:R-:W-:Y:S01]  /*242f0*/  ISETP.GE.AND P1, PT, R155, UR12, PT ;  /* 0x0000000c9b007c0c */ /* 0x000fe2000bf26270 */
[----:B------:R-:W-:Y:S01]  /*24300*/  IMAD R10, R3, 0x40, R0 ;  /* 0x00000040030a7824 */ /* 0x000fe200078e0200 */
[----:B------:R-:W-:-:S02]  /*24310*/  SEL R14, RZ, 0x1, P4 ;  /* 0x00000001ff0e7807 */ /* 0x000fc40002000000 */
[----:B------:R-:W-:Y:S02]  /*24320*/  SEL R15, RZ, 0xffffffff, P3 ;  /* 0xffffffffff0f7807 */ /* 0x000fe40001800000 */
[----:B0-----:R-:W-:-:S13]  /*24330*/  ISETP.NE.AND P0, PT, R12, 0x1, PT ;  /* 0x000000010c00780c */ /* 0x001fda0003f05270 */
[----:B------:R-:W0:Y:S08]  /*24340*/  @P0 LDC R11, c[0x0][0xcec] ;  /* 0x00033b00ff0b0b82 */ /* 0x000e300000000800 */
[----:B------:R-:W1:Y:S01]  /*24350*/  @P0 LDC R13, c[0x0][0xcf0] ;  /* 0x00033c00ff0d0b82 */ /* 0x000e620000000800 */
[----:B------:R-:W-:Y:S05]  /*24360*/  @P2 BRA `(.L_x_2036) ;  /* 0x0000000000a42947 */ /* 0x000fea0003800000 */
[----:B------:R-:W2:Y:S01]  /*24370*/  S2R R4, SR_TID.X ;  /* 0x0000000000047919 */ /* 0x000ea20000002100 */
[----:B------:R-:W3:Y:S01]  /*24380*/  LDC R5, c[0x0][0xce8] ;  /* 0x00033a00ff057b82 */ /* 0x000ee20000000800 */
[----:B------:R-:W-:Y:S01]  /*24390*/  IMAD.U32 R0, RZ, RZ, UR59 ;  /* 0x0000003bff007e24 */ /* 0x000fe2000f8e00ff */
[----:B------:R-:W-:Y:S02]  /*243a0*/  ULDC UR5, c[0x0][0xb88] ;  /* 0x0002e20000057ab9 */ /* 0x000fe40000000800 */
[----:B---3--:R-:W-:Y:S02]  /*243b0*/  IMAD R3, R5, UR5, RZ ;  /* 0x0000000505037c24 */ /* 0x008fe4000f8e02ff */
[----:B--2---:R-:W-:-:S04]  /*243c0*/  IMAD R0, R0, 0x40, R4 ;  /* 0x0000004000007824 */ /* 0x004fc800078e0204 */
[----:B------:R-:W-:-:S05]  /*243d0*/  VIADD R6, R0, 0xffffff80 ;  /* 0xffffff8000067836 */ /* 0x000fca0000000000 */
        /* <DEDUP_REMOVED lines=34> */
.L_x_2036:
[----:B------:R-:W-:Y:S05]  /*24600*/  BSYNC B1 ;  /* 0x0000000000017941 */ /* 0x000fea0003800000 */
.L_x_2035:
[----:B------:R-:W-:Y:S01]  /*24610*/  SEL R0, RZ, 0xffffffff, P1 ;  /* 0xffffffffff007807 */ /* 0x000fe20000800000 */
[----:B------:R-:W-:Y:S01]  /*24620*/  ULDC.64 UR10, c[0x0][0xbe8] ;  /* 0x0002fa00000a7ab9 */ /* 0x000fe20000000a00 */
[----:B------:R-:W-:Y:S01]  /*24630*/  IMAD.SHL.U32 R15, R15, 0x2, RZ ;  /* 0x000000020f0f7824 */ /* 0x000fe200078e00ff */
[----:B------:R-:W-:Y:S01]  /*24640*/  UIMAD UR5, UR8, UR10, URZ ;  /* 0x0000000a080572a4 */ /* 0x000fe2000f8e023f */
[----:B------:R-:W-:Y:S01]  /*24650*/  ISETP.GE.AND P1, PT, R153, UR12, PT ;  /* 0x0000000c99007c0c */ /* 0x000fe2000bf26270 */
[----:B------:R-:W-:Y:S01]  /*24660*/  IMAD.SHL.U32 R5, R0, 0x4, RZ ;  /* 0x0000000400057824 */ /* 0x000fe200078e00ff */
[----:B------:R-:W-:Y:S01]  /*24670*/  UIMAD.WIDE.U32 UR6, UR60, UR10, URZ ;  /* 0x0000000a3c0672a5 */ /* 0x000fe2000f8e003f */
[----:B0-----:R-:W-:Y:S01]  /*24680*/  @P0 IMAD.HI.U32 R0, R10, R11, RZ ;  /* 0x0000000b0a000227 */ /* 0x001fe200078e00ff */
[----:B------:R-:W-:Y:S01]  /*24690*/  UIMAD UR5, UR60, UR11, UR5 ;  /* 0x0000000b3c0572a4 */ /* 0x000fe2000f8e0205 */
[----:B------:R-:W-:Y:S01]  /*246a0*/  LOP3.LUT R14, R15, 0x2, R14, 0xe2, !PT ;  /* 0x000000020f0e7812 */ /* 0x000fe200078ee20e */
[----:B------:R-:W-:Y:S01]  /*246b0*/  BSSY B1, `(.L_x_2037) ;  /* 0x0000056000017945 */ /* 0x000fe20003800000 */
[----:B--2---:R-:W-:Y:S01]  /*246c0*/  IMAD.MOV.U32 R3, RZ, RZ, R10 ;  /* 0x000000ffff037224 */ /* 0x004fe200078e000a */
[----:B-1----:R-:W-:Y:S01]  /*246d0*/  @P0 SHF.R.U32.HI R3, RZ, R13, R0 ;  /* 0x0000000dff030219 */ /* 0x002fe20000011600 */
[----:B------:R-:W-:Y:S01]  /*246e0*/  ULDC.64 UR10, c[0x0][0xbf0] ;  /* 0x0002fc00000a7ab9 */ /* 0x000fe20000000a00 */
[----:B------:R-:W-:Y:S01]  /*246f0*/  SEL R0, RZ, 0xffffffff, P1 ;  /* 0xffffffffff007807 */ /* 0x000fe20000800000 */
[----:B------:R-:W-:Y:S01]  /*24700*/  UIADD3 UR7, UR7, UR5, URZ ;  /* 0x0000000507077290 */ /* 0x000fe2000fffe03f */
[----:B------:R-:W-:Y:S01]  /*24710*/  LOP3.LUT R14, R5, 0x4, R14, 0xe2, !PT ;  /* 0x00000004050e7812 */ /* 0x000fe200078ee20e */
[----:B------:R-:W-:Y:S01]  /*24720*/  UIMAD UR5, UR9, UR10, URZ ;  /* 0x0000000a090572a4 */ /* 0x000fe2000f8e023f */
[----:B------:R-:W-:Y:S01]  /*24730*/  ISETP.GE.AND P1, PT, R152, UR12, PT ;  /* 0x0000000c98007c0c */ /* 0x000fe2000bf26270 */
[----:B------:R-:W-:Y:S01]  /*24740*/  UIMAD.WIDE.U32 UR6, UR58, UR10, UR6 ;  /* 0x0000000a3a0672a5 */ /* 0x000fe2000f8e0006 */
[----:B------:R-:W-:Y:S01]  /*24750*/  IMAD.SHL.U32 R5, R0, 0x8, RZ ;  /* 0x0000000800057824 */ /* 0x000fe200078e00ff */
[----:B------:R-:W-:Y:S01]  /*24760*/  UIMAD UR5, UR58, UR11, UR5 ;  /* 0x0000000b3a0572a4 */ /* 0x000fe2000f8e0205 */
[--C-:B------:R-:W-:Y:S01]  /*24770*/  SHF.R.S32.HI R0, RZ, 0x1f, R3.reuse ;  /* 0x0000001fff007819 */ /* 0x100fe20000011403 */
[----:B------:R-:W-:Y:S01]  /*24780*/  IMAD.MOV R9, RZ, RZ, -R3 ;  /* 0x000000ffff097224 */ /* 0x000fe200078e0a03 */
[----:B------:R-:W-:Y:S01]  /*24790*/  ISETP.GE.AND P0, PT, R19, UR12, PT ;  /* 0x0000000c13007c0c */ /* 0x000fe2000bf06270 */
[----:B------:R-:W-:Y:S01]  /*247a0*/  UIADD3 UR5, UR7, UR5, URZ ;  /* 0x0000000507057290 */ /* 0x000fe2000fffe03f */
[----:B------:R-:W-:Y:S01]  /*247b0*/  LOP3.LUT R14, R5, 0x8, R14, 0xe2, !PT ;  /* 0x00000008050e7812 */ /* 0x000fe200078ee20e */
[----:B------:R-:W-:Y:S01]  /*247c0*/  IMAD.U32 R4, RZ, RZ, UR6 ;  /* 0x00000006ff047e24 */ /* 0x000fe2000f8e00ff */
[----:B------:R-:W-:Y:S01]  /*247d0*/  SEL R6, RZ, 0xffffffff, P1 ;  /* 0xffffffffff067807 */ /* 0x000fe20000800000 */
[----:B------:R-:W-:Y:S01]  /*247e0*/  IMAD.U32 R5, RZ, RZ, UR7 ;  /* 0x00000007ff057e24 */ /* 0x000fe2000f8e00ff */
[----:B------:R-:W-:Y:S01]  /*247f0*/  ULDC.64 UR6, c[0x0][0xbe0] ;  /* 0x0002f80000067ab9 */ /* 0x000fe20000000a00 */
[----:B------:R-:W-:Y:S01]  /*24800*/  IMAD R9, R12, R9, R10 ;  /* 0x000000090c097224 */ /* 0x000fe200078e020a */
[----:B------:R-:W-:Y:S01]  /*24810*/  SEL R8, RZ, 0xffffffff, P0 ;  /* 0xffffffffff087807 */ /* 0x000fe20000000000 */
[----:B------:R-:W-:Y:S01]  /*24820*/  IMAD R0, R0, UR6, RZ ;  /* 0x0000000600007c24 */ /* 0x000fe2000f8e02ff */
[----:B------:R-:W-:Y:S01]  /*24830*/  ISETP.GE.AND P0, PT, R158, UR12, PT ;  /* 0x0000000c9e007c0c */ /* 0x000fe2000bf06270 */
[----:B------:R-:W-:Y:S01]  /*24840*/  IMAD.U32 R5, RZ, RZ, UR5 ;  /* 0x00000005ff057e24 */ /* 0x000fe2000f8e00ff */
[----:B------:R-:W-:Y:S01]  /*24850*/  ULDC UR5, c[0x0][0xb88] ;  /* 0x0002e20000057ab9 */ /* 0x000fe20000000800 */
[----:B------:R-:W-:Y:S01]  /*24860*/  IMAD.SHL.U32 R13, R6, 0x10, RZ ;  /* 0x00000010060d7824 */ /* 0x000fe200078e00ff */
[----:B------:R-:W-:Y:S01]  /*24870*/  ISETP.GE.AND P2, PT, R157, UR12, PT ;  /* 0x0000000c9d007c0c */ /* 0x000fe2000bf46270 */
[C---:B------:R-:W-:Y:S01]  /*24880*/  IMAD R11, R3.reuse, UR7, R0 ;  /* 0x00000007030b7c24 */ /* 0x040fe2000f8e0200 */
[----:B------:R-:W-:Y:S01]  /*24890*/  SHF.R.S32.HI R0, RZ, 0x1f, R9 ;  /* 0x0000001fff007819 */ /* 0x000fe20000011409 */
[----:B------:R-:W-:Y:S01]  /*248a0*/  IMAD.WIDE.U32 R4, R3, UR6, R4 ;  /* 0x0000000603047c25 */ /* 0x000fe2000f8e0004 */
[----:B------:R-:W-:Y:S01]  /*248b0*/  ULDC.64 UR6, c[0x0][0xbd8] ;  /* 0x0002f60000067ab9 */ /* 0x000fe20000000a00 */
[----:B------:R-:W-:-:S02]  /*248c0*/  LOP3.LUT R14, R13, 0x10, R14, 0xe2, !PT ;  /* 0x000000100d0e7812 */ /* 0x000fc400078ee20e */
[----:B------:R-:W-:Y:S02]  /*248d0*/  IMAD.SHL.U32 R3, R8, 0x20, RZ ;  /* 0x0000002008037824 */ /* 0x000fe400078e00ff */
[----:B------:R-:W-:Y:S02]  /*248e0*/  IMAD R0, R0, UR6, RZ ;  /* 0x0000000600007c24 */ /* 0x000fe4000f8e02ff */
[----:B------:R-:W-:Y:S01]  /*248f0*/  IMAD.IADD R5, R5, 0x1, R11 ;  /* 0x0000000105057824 */ /* 0x000fe200078e020b */
[----:B------:R-:W-:Y:S01]  /*24900*/  LOP3.LUT R14, R3, 0x20, R14, 0xe2, !PT ;  /* 0x00000020030e7812 */ /* 0x000fe200078ee20e */
[----:B------:R-:W-:Y:S02]  /*24910*/  IMAD R3, R9, UR7, R0 ;  /* 0x0000000709037c24 */ /* 0x000fe4000f8e0200 */
[----:B------:R-:W-:Y:S02]  /*24920*/  IMAD.U32 R0, RZ, RZ, UR59 ;  /* 0x0000003bff007e24 */ /* 0x000fe4000f8e00ff */
[----:B------:R-:W-:-:S02]  /*24930*/  IMAD R27, R12, UR5, RZ ;  /* 0x000000050c1b7c24 */ /* 0x000fc4000f8e02ff */
[----:B------:R-:W-:Y:S02]  /*24940*/  IMAD R0, R0, 0x40, R159 ;  /* 0x0000004000007824 */ /* 0x000fe400078e029f */
[----:B------:R-:W-:Y:S01]  /*24950*/  IMAD.WIDE.U32 R4, R9, UR6, R4 ;  /* 0x0000000609047c25 */ /* 0x000fe2000f8e0004 */
        /* <DEDUP_REMOVED lines=43> */
.L_x_2038:
[----:B------:R-:W-:Y:S05]  /*24c10*/  BSYNC B1 ;  /* 0x0000000000017941 */ /* 0x000fea0003800000 */
.L_x_2037:
        /* <DEDUP_REMOVED lines=13> */
[C---:B------:R-:W-:Y:S01]  /*24cf0*/  @!P5 LEA R12, P0, R155.reuse, R8, 0x1 ;  /* 0x000000089b0cd211 */ /* 0x040fe200078008ff */
        /* <DEDUP_REMOVED lines=22> */
.L_x_2034:
[----:B------:R-:W-:Y:S05]  /*24e60*/  BSYNC B0 ;  /* 0x0000000000007941 */ /* 0x000fea0003800000 */
.L_x_2029:
[----:B------:R-:W-:Y:S02]  /*24e70*/  ULDC UR5, c[0x0][0xd38] ;  /* 0x00034e0000057ab9 */ /* 0x000fe40000000800 */
[----:B------:R-:W-:-:S06]  /*24e80*/  UISETP.GE.AND UP0, UPT, UR4, UR5, UPT ;  /* 0x000000050400728c */ /* 0x000fcc000bf06270 */
[----:B------:R-:W-:-:S13]  /*24e90*/  PLOP3.LUT P0, PT, PT, PT, UP0, 0x80, 0x0 ;  /* 0x000000000000781c */ /* 0x000fda0003f0f008 */
[----:B------:R-:W-:Y:S05]  /*24ea0*/  @!P0 BRA `(.L_x_2039) ;  /* 0xfffffdc000248947 */ /* 0x000fea000383ffff */
[----:B------:R-:W-:Y:S05]  /*24eb0*/  EXIT ;  /* 0x000000000000794d */ /* 0x000fea0003800000 */
.L_x_1901:
[----:B------:R-:W-:-:S08]  /*24ec0*/  NOP ;  /* 0x0000000000007918 */ /* 0x000fd00000000000 */
[----:B------:R-:W0:-:S00]  /*24ed0*/  USETMAXREG.DEALLOC.CTAPOOL 0x28 ;  /* 0x00000028000079c8 */ /* 0x000e0000080e0500 */
[----:B0-----:R-:W-:-:S06]  /*24ee0*/  LOP3.LUT R0, R0, 0x3, RZ, 0xc0, !PT ;  /* 0x0000000300007812 */ /* 0x001fcc00078ec0ff */
[----:B------:R-:W0:Y:S01]  /*24ef0*/  S2UR UR8, SR_CTAID.X ;  /* 0x00000000000879c3 */ /* 0x000e220000002500 */
[----:B------:R-:W-:Y:S01]  /*24f00*/  LOP3.LUT R16, R16, 0xffdfffff, RZ, 0xc0, !PT ;  /* 0xffdfffff10107812 */ /* 0x000fe200078ec0ff */
[----:B------:R-:W-:Y:S01]  /*24f10*/  STL [R1+0x440], RZ ;  /* 0x000440ff01007387 */ /* 0x000fe20000100800 */
[----:B------:R-:W-:Y:S02]  /*24f20*/  IMAD.MOV.U32 R18, RZ, RZ, RZ ;  /* 0x000000ffff127224 */ /* 0x000fe400078e00ff */
[----:B------:R-:W-:Y:S01]  /*24f30*/  IMAD.MOV.U32 R23, RZ, RZ, 0x1 ;  /* 0x00000001ff177424 */ /* 0x000fe200078e00ff */
[----:B------:R1:W2:Y:S02]  /*24f40*/  SHFL.IDX PT, R2, R0, RZ, 0x1f ;  /* 0x00001fff00027589 */ /* 0x0002a400000e0000 */
[----:B-1----:R-:W0:Y:S01]  /*24f50*/  LDC R0, c[0x0][0xd38] ;  /* 0x00034e00ff007b82 */ /* 0x002e220000000800 */
[----:B--2---:R-:W-:-:S13]  /*24f60*/  ISETP.NE.AND P0, PT, R2, RZ, PT ;  /* 0x000000ff0200720c */ /* 0x004fda0003f05270 */
[----:B------:R-:W-:Y:S01]  /*24f70*/  @P0 LOP3.LUT R16, R16, 0x200000, RZ, 0xfc, !PT ;  /* 0x0020000010100812 */ /* 0x000fe200078efcff */
[----:B------:R-:W-:Y:S06]  /*24f80*/  @P0 BAR.ARV 0x4, 0x180 ;  /* 0x0106000000000b1d */ /* 0x000fec0000002000 */
[----:B0-----:R-:W-:-:S13]  /*24f90*/  ISETP.LE.AND P0, PT, R0, UR8, PT ;  /* 0x0000000800007c0c */ /* 0x001fda000bf03270 */
[----:B------:R-:W-:Y:S05]  /*24fa0*/  @P0 BRA `(.L_x_2040) ;  /* 0x0000004c00200947 */ /* 0x000fea0003800000 */
[----:B------:R-:W0:Y:S01]  /*24fb0*/  S2R R13, SR_TID.X ;  /* 0x00000000000d7919 */ /* 0x000e220000002100 */
[----:B------:R-:W-:Y:S01]  /*24fc0*/  ULDC UR4, c[0x0][0x320] ;  /* 0x0000c80000047ab9 */ /* 0x000fe20000000800 */
[----:B------:R-:W-:Y:S01]  /*24fd0*/  ULDC UR5, c[0x0][0x3b8] ;  /* 0x0000ee0000057ab9 */ /* 0x000fe20000000800 */
[----:B------:R-:W-:Y:S01]  /*24fe0*/  LOP3.LUT R16, R16, 0xfffffdff, RZ, 0xc0, !PT ;  /* 0xfffffdff10107812 */ /* 0x000fe200078ec0ff */
[----:B------:R-:W1:Y:S01]  /*24ff0*/  S2UR UR6, SR_CgaCtaId ;  /* 0x00000000000679c3 */ /* 0x000e620000008800 */
[----:B------:R-:W-:Y:S01]  /*25000*/  ULDC.64 UR10, c[0x0][0x418] ;  /* 0x00010600000a7ab9 */ /* 0x000fe20000000a00 */
[----:B------:R2:W-:Y:S01]  /*25010*/  STL [R1+0x440], RZ ;  /* 0x000440ff01007387 */ /* 0x0005e20000100800 */
[----:B------:R-:W-:Y:S01]  /*25020*/  UISETP.NE.U32.AND UP0, UPT, UR10, URZ, UPT ;  /* 0x0000003f0a00728c */ /* 0x000fe2000bf05070 */
[----:B------:R-:W-:Y:S01]  /*25030*/  IMAD.U32 R36, RZ, RZ, UR8 ;  /* 0x00000008ff247e24 */ /* 0x000fe2000f8e00ff */
[----:B------:R-:W-:Y:S01]  /*25040*/  ULDC.64 UR42, c[0x0][0x2f0] ;  /* 0x0000bc00002a7ab9 */ /* 0x000fe20000000a00 */
[----:B------:R-:W-:Y:S01]  /*25050*/  ULDC UR7, c[0x0][0x2b8] ;  /* 0x0000ae0000077ab9 */ /* 0x000fe20000000800 */
[----:B------:R-:W-:Y:S01]  /*25060*/  UISETP.NE.AND.EX UP0, UPT, UR11, URZ, UPT, UP0 ;  /* 0x0000003f0b00728c */ /* 0x000fe2000bf05300 */
[----:B------:R-:W-:Y:S01]  /*25070*/  IMAD.MOV.U32 R23, RZ, RZ, 0x1 ;  /* 0x00000001ff177424 */ /* 0x000fe200078e00ff */
[----:B------:R-:W-:Y:S01]  /*25080*/  ULDC UR40, c[0x0][0x288] ;  /* 0x0000a20000287ab9 */ /* 0x000fe20000000800 */
[----:B------:R-:W-:Y:S01]  /*25090*/  ULDC UR41, c[0x0][0x448] ;  /* 0x0001120000297ab9 */ /* 0x000fe20000000800 */
[----:B------:R-:W-:Y:S01]  /*250a0*/  IMAD.MOV.U32 R18, RZ, RZ, RZ ;  /* 0x000000ffff127224 */ /* 0x000fe200078e00ff */
[----:B------:R-:W-:Y:S01]  /*250b0*/  UIMAD UR41, UR41, UR40, URZ ;  /* 0x00000028292972a4 */ /* 0x000fe2000f8e023f */
[----:B------:R-:W-:Y:S01]  /*250c0*/  ULDC UR48, c[0x0][0xc] ;  /* 0x0000030000307ab9 */ /* 0x000fe20000000800 */
[----:B------:R-:W-:Y:S01]  /*250d0*/  ULOP3.LUT UR47, UR61, 0x2, URZ, 0xfc, !UPT ;  /* 0x000000023d2f7892 */ /* 0x000fe2000f8efc3f */
[C---:B0-----:R-:W-:Y:S01]  /*250e0*/  IMAD.SHL.U32 R32, R13.reuse, 0x8, RZ ;  /* 0x000000080d207824 */ /* 0x041fe200078e00ff */
[----:B------:R-:W-:-:S04]  /*250f0*/  LOP3.LUT R12, R13, 0x7f, RZ, 0xc0, !PT ;  /* 0x0000007f0d0c7812 */ /* 0x000fc800078ec0ff */
[----:B------:R-:W-:-:S04]  /*25100*/  LOP3.LUT R11, R32, 0x38, RZ, 0xc0, !PT ;  /* 0x00000038200b7812 */ /* 0x000fc800078ec0ff */
[C---:B------:R-:W-:Y:S02]  /*25110*/  LOP3.LUT R0, R11.reuse, 0x40, RZ, 0xfc, !PT ;  /* 0x000000400b007812 */ /* 0x040fe400078efcff */
[C---:B------:R-:W-:Y:S02]  /*25120*/  ISETP.GE.AND P6, PT, R11.reuse, UR4, PT ;  /* 0x000000040b007c0c */ /* 0x040fe4000bfc6270 */
[C---:B------:R-:W-:Y:S02]  /*25130*/  ISETP.GE.AND P1, PT, R0.reuse, UR4, PT ;  /* 0x0000000400007c0c */ /* 0x040fe4000bf26270 */
[----:B------:R-:W-:Y:S02]  /*25140*/  ISETP.GE.AND P0, PT, R0, UR5, PT ;  /* 0x0000000500007c0c */ /* 0x000fe4000bf06270 */
[C---:B------:R-:W-:Y:S02]  /*25150*/  ISETP.GE.AND P5, PT, R11.reuse, UR5, PT ;  /* 0x000000050b007c0c */ /* 0x040fe4000bfa6270 */
[----:B------:R-:W-:-:S02]  /*25160*/  LOP3.LUT R2, R11, 0x180, RZ, 0xfc, !PT ;  /* 0x000001800b027812 */ /* 0x000fc400078efcff */
[C---:B------:R-:W-:Y:S02]  /*25170*/  LOP3.LUT R8, R11.reuse, 0x80, RZ, 0xfc, !PT ;  /* 0x000000800b087812 */ /* 0x040fe400078efcff */
[----:B------:R-:W-:Y:S02]  /*25180*/  LOP3.LUT R3, R11, 0x1c0, RZ, 0xfc, !PT ;  /* 0x000001c00b037812 */ /* 0x000fe400078efcff */
[----:B------:R-:W-:Y:S02]  /*25190*/  ISETP.GE.AND P2, PT, R2, UR5, PT ;  /* 0x0000000502007c0c */ /* 0x000fe4000bf46270 */
[----:B------:R-:W-:Y:S02]  /*251a0*/  @P1 LOP3.LUT R16, R16, 0x200, RZ, 0xfc, !PT ;  /* 0x0000020010101812 */ /* 0x000fe400078efcff */
[----:B------:R-:W-:Y:S02]  /*251b0*/  ISETP.GE.AND P4, PT, R8, UR4, PT ;  /* 0x0000000408007c0c */ /* 0x000fe4000bf86270 */
[----:B------:R-:W-:-:S02]  /*251c0*/  LOP3.LUT R16, R16, 0xfffbffff, RZ, 0xc0, !PT ;  /* 0xfffbffff10107812 */ /* 0x000fc400078ec0ff */
[----:B------:R-:W-:Y:S02]  /*251d0*/  ISETP.GE.AND P3, PT, R2, UR4, PT ;  /* 0x0000000402007c0c */ /* 0x000fe4000bf66270 */
[----:B------:R-:W-:Y:S02]  /*251e0*/  @P0 LOP3.LUT R16, R16, 0x40000, RZ, 0xfc, !PT ;  /* 0x0004000010100812 */ /* 0x000fe400078efcff */
[----:B------:R-:W-:Y:S02]  /*251f0*/  ISETP.GE.AND P1, PT, R3, UR4, PT ;  /* 0x0000000403007c0c */ /* 0x000fe4000bf26270 */
[----:B------:R-:W-:Y:S02]  /*25200*/  LOP3.LUT R16, R16, 0xfffffbff, RZ, 0xc0, !PT ;  /* 0xfffffbff10107812 */ /* 0x000fe400078ec0ff */
[----:B------:R-:W-:Y:S02]  /*25210*/  SEL R2, RZ, 0x40, P2 ;  /* 0x00000040ff027807 */ /* 0x000fe40001000000 */
[----:B------:R-:W-:-:S02]  /*25220*/  @P6 LOP3.LUT R16, R16, 0x400, RZ, 0xfc, !PT ;  /* 0x0000040010106812 */ /* 0x000fc400078efcff */
[----:B------:R-:W-:Y:S02]  /*25230*/  LOP3.LUT R10, R11, 0xc0, RZ, 0xfc, !PT ;  /* 0x000000c00b0a7812 */ /* 0x000fe400078efcff */
[----:B------:R-:W-:Y:S02]  /*25240*/  LOP3.LUT R16, R16, 0xfff7ffff, RZ, 0xc0, !PT ;  /* 0xfff7ffff10107812 */ /* 0x000fe400078ec0ff */
[----:B------:R-:W-:Y:S02]  /*25250*/  ISETP.GE.AND P2, PT, R0, UR4, PT ;  /* 0x0000000400007c0c */ /* 0x000fe4000bf46270 */
[----:B------:R-:W-:Y:S02]  /*25260*/  @P5 LOP3.LUT R16, R16, 0x80000, RZ, 0xfc, !PT ;  /* 0x0008000010105812 */ /* 0x000fe400078efcff */
[----:B------:R-:W-:Y:S02]  /*25270*/  SEL R7, RZ, 0x40, P3 ;  /* 0x00000040ff077807 */ /* 0x000fe40001800000 */
[----:B------:R-:W-:-:S02]  /*25280*/  SEL R33, RZ, 0x80, P1 ;  /* 0x00000080ff217807 */ /* 0x000fc40000800000 */
[----:B------:R-:W-:Y:S02]  /*25290*/  ISETP.GE.AND P3, PT, R0, UR5, PT ;  /* 0x0000000500007c0c */ /* 0x000fe4000bf66270 */
[----:B------:R-:W-:Y:S02]  /*252a0*/  ISETP.GE.AND P1, PT, R10, UR4, PT ;  /* 0x000000040a007c0c */ /* 0x000fe4000bf26270 */
[----:B------:R-:W-:Y:S02]  /*252b0*/  SEL R0, RZ, 0xffffffff, P2 ;  /* 0xffffffffff007807 */ /* 0x000fe40001000000 */
[----:B------:R-:W-:Y:S02]  /*252c0*/  LOP3.LUT R16, R16, 0xffffffdf, RZ, 0xc0, !PT ;  /* 0xffffffdf10107812 */ /* 0x000fe400078ec0ff */
[----:B------:R-:W-:Y:S01]  /*252d0*/  ISETP.GE.AND P0, PT, R3, UR5, PT ;  /* 0x0000000503007c0c */ /* 0x000fe2000bf06270 */
[----:B------:R-:W-:Y:S01]  /*252e0*/  IMAD.SHL.U32 R6, R0, 0x2, RZ ;  /* 0x0000000200067824 */ /* 0x000fe200078e00ff */
[----:B------:R-:W-:-:S02]  /*252f0*/  @P4 LOP3.LUT R16, R16, 0x20, RZ, 0xfc, !PT ;  /* 0x0000002010104812 */ /* 0x000fc400078efcff */
[----:B------:R-:W-:Y:S02]  /*25300*/  SEL R0, RZ, 0xffffff80, P0 ;  /* 0xffffff80ff007807 */ /* 0x000fe40000000000 */
[----:B------:R-:W-:Y:S02]  /*25310*/  ISETP.GE.AND P0, PT, R8, UR5, PT ;  /* 0x0000000508007c0c */ /* 0x000fe4000bf06270 */
[----:B------:R-:W-:Y:S02]  /*25320*/  LOP3.LUT R16, R16, 0xffffffef, RZ, 0xc0, !PT ;  /* 0xffffffef10107812 */ /* 0x000fe400078ec0ff */
[----:B------:R-:W-:Y:S02]  /*25330*/  SEL R5, RZ, 0xffffffff, P3 ;  /* 0xffffffffff057807 */ /* 0x000fe40001800000 */
[----:B------:R-:W-:Y:S02]  /*25340*/  @P1 LOP3.LUT R16, R16, 0x10, RZ, 0xfc, !PT ;  /* 0x0000001010101812 */ /* 0x000fe400078efcff */
[----:B------:R-:W-:Y:S01]  /*25350*/  SEL R9, RZ, 0x4, P0 ;  /* 0x00000004ff097807 */ /* 0x000fe20000000000 */
[----:B------:R-:W-:Y:S01]  /*25360*/  IMAD.SHL.U32 R5, R5, 0x2, RZ ;  /* 0x0000000205057824 */ /* 0x000fe200078e00ff */
[----:B------:R-:W-:-:S02]  /*25370*/  LOP3.LUT R16, R16, 0xfffdffff, RZ, 0xc0, !PT ;  /* 0xfffdffff10107812 */ /* 0x000fc400078ec0ff */
[----:B------:R-:W-:Y:S02]  /*25380*/  SEL R3, RZ, 0x1, P6 ;  /* 0x00000001ff037807 */ /* 0x000fe40003000000 */
[----:B------:R-:W-:Y:S02]  /*25390*/  @P0 LOP3.LUT R16, R16, 0x20000, RZ, 0xfc, !PT ;  /* 0x0002000010100812 */ /* 0x000fe400078efcff */
[----:B------:R-:W-:Y:S02]  /*253a0*/  ISETP.GE.AND P0, PT, R10, UR5, PT ;  /* 0x000000050a007c0c */ /* 0x000fe4000bf06270 */
[----:B------:R-:W-:Y:S02]  /*253b0*/  SEL R4, RZ, 0x1, P5 ;  /* 0x00000001ff047807 */ /* 0x000fe40002800000 */
[----:B------:R-:W-:Y:S02]  /*253c0*/  LOP3.LUT R3, R6, 0x2, R3, 0xe2, !PT ;  /* 0x0000000206037812 */ /* 0x000fe400078ee203 */
[----:B------:R-:W-:-:S02]  /*253d0*/  LOP3.LUT R6, R5, 0x2, R4, 0xe2, !PT ;  /* 0x0000000205067812 */ /* 0x000fc400078ee204 */
[----:B------:R-:W-:Y:S02]  /*253e0*/  SEL R8, RZ, 0x8, P0 ;  /* 0x00000008ff087807 */ /* 0x000fe40000000000 */
[----:B------:R-:W-:Y:S02]  /*253f0*/  LOP3.LUT R16, R16, 0xfffeffff, RZ, 0xc0, !PT ;  /* 0xfffeffff10107812 */ /* 0x000fe400078ec0ff */
[----:B------:R-:W-:Y:S02]  /*25400*/  LOP3.LUT R8, R8, R6, R9, 0xfe, !PT ;  /* 0x0000000608087212 */ /* 0x000fe400078efe09 */
[----:B------:R-:W-:Y:S02]  /*25410*/  LOP3.LUT R9, R11, 0x100, RZ, 0xfc, !PT ;  /* 0x000001000b097812 */ /* 0x000fe400078efcff */
[----:B------:R-:W-:Y:S02]  /*25420*/  @P0 LOP3.LUT R16, R16, 0x10000, RZ, 0xfc, !PT ;  /* 0x0001000010100812 */ /* 0x000fe400078efcff */
[----:B------:R-:W-:-:S02]  /*25430*/  ISETP.GE.AND P0, PT, R9, UR4, PT ;  /* 0x0000000409007c0c */ /* 0x000fc4000bf06270 */
[----:B------:R-:W-:Y:S02]  /*25440*/  SEL R4, RZ, 0x4, P4 ;  /* 0x00000004ff047807 */ /* 0x000fe40002000000 */
[----:B------:R-:W-:Y:S02]  /*25450*/  SEL R5, RZ, 0x8, P1 ;  /* 0x00000008ff057807 */ /* 0x000fe40000800000 */
[----:B------:R-:W-:Y:S02]  /*25460*/  LOP3.LUT R16, R16, 0xfffffff7, RZ, 0xc0, !PT ;  /* 0xfffffff710107812 */ /* 0x000fe400078ec0ff */
[----:B------:R-:W-:Y:S02]  /*25470*/  LOP3.LUT R10, R11, 0x140, RZ, 0xfc, !PT ;  /* 0x000001400b0a7812 */ /* 0x000fe400078efcff */
[----:B------:R-:W-:Y:S02]  /*25480*/  LOP3.LUT R4, R5, R3, R4, 0xfe, !PT ;  /* 0x0000000305047212 */ /* 0x000fe400078efe04 */
[----:B------:R-:W-:-:S02]  /*25490*/  SEL R5, RZ, 0x10, P0 ;  /* 0x00000010ff057807 */ /* 0x000fc40000000000 */
[----:B------:R-:W-:Y:S02]  /*254a0*/  @P0 LOP3.LUT R16, R16, 0x8, RZ, 0xfc, !PT ;  /* 0x0000000810100812 */ /* 0x000fe400078efcff */
[----:B------:R-:W-:Y:S01]  /*254b0*/  ISETP.GE.AND P0, PT, R10, UR4, PT ;  /* 0x000000040a007c0c */ /* 0x000fe2000bf06270 */
[----:B------:R-:W-:Y:S01]  /*254c0*/  ULDC UR4, c[0x0][0x424] ;  /* 0x0001090000047ab9 */ /* 0x000fe20000000800 */
[----:B------:R-:W-:Y:S01]  /*254d0*/  LOP3.LUT R16, R16, 0xfffffffb, RZ, 0xc0, !PT ;  /* 0xfffffffb10107812 */ /* 0x000fe200078ec0ff */
[----:B------:R-:W-:Y:S01]  /*254e0*/  USEL UR4, UR4, 0x1, UP0 ;  /* 0x0000000104047887 */ /* 0x000fe20008000000 */
[----:B------:R-:W-:Y:S02]  /*254f0*/  SEL R6, RZ, 0x20, P0 ;  /* 0x00000020ff067807 */ /* 0x000fe40000000000 */
[----:B------:R-:W-:Y:S01]  /*25500*/  LOP3.LUT R3, R32, 0x1f8, RZ, 0xc0, !PT ;  /* 0x000001f820037812 */ /* 0x000fe200078ec0ff */
[----:B------:R-:W-:Y:S01]  /*25510*/  UIMAD UR42, UR4, UR42, URZ ;  /* 0x0000002a042a72a4 */ /* 0x000fe2000f8e023f */
[----:B------:R-:W-:-:S02]  /*25520*/  ISETP.GE.AND P1, PT, R11, UR43, PT ;  /* 0x0000002b0b007c0c */ /* 0x000fc4000bf26270 */
[----:B------:R-:W-:Y:S01]  /*25530*/  LOP3.LUT R3, R3, 0x38, R13, 0x78, !PT ;  /* 0x0000003803037812 */ /* 0x000fe200078e780d */
[----:B------:R-:W-:Y:S01]  /*25540*/  UIADD3 UR4, UR42, 0x3f, URZ ;  /* 0x0000003f2a047890 */ /* 0x000fe2000fffe03f */
[----:B------:R-:W-:Y:S01]  /*25550*/  LOP3.LUT R4, R6, R4, R5, 0xfe, !PT ;  /* 0x0000000406047212 */ /* 0x000fe200078efe05 */
[----:B------:R-:W-:Y:S01]  /*25560*/  UIADD3 UR46, UR42, 0x1, -UR40 ;  /* 0x000000012a2e7890 */ /* 0x000fe2000fffe828 */
[----:B------:R-:W-:Y:S01]  /*25570*/  @P0 LOP3.LUT R16, R16, 0x4, RZ, 0xfc, !PT ;  /* 0x0000000410100812 */ /* 0x000fe200078efcff */
[----:B------:R-:W-:Y:S01]  /*25580*/  UIADD3 UR40, UR42, -UR40, URZ ;  /* 0x800000282a287290 */ /* 0x000fe2000fffe03f */
[----:B------:R-:W-:Y:S02]  /*25590*/  ISETP.GE.AND P0, PT, R9, UR5, PT ;  /* 0x0000000509007c0c */ /* 0x000fe4000bf06270 */
[----:B------:R-:W-:Y:S02]  /*255a0*/  LOP3.LUT R16, R16, 0xffff7fff, RZ, 0xc0, !PT ;  /* 0xffff7fff10107812 */ /* 0x000fe400078ec0ff */
[----:B------:R-:W-:-:S02]  /*255b0*/  SEL R9, RZ, 0x10, P0 ;  /* 0x00000010ff097807 */ /* 0x000fc40000000000 */
[----:B------:R-:W-:Y:S02]  /*255c0*/  LOP3.LUT R32, R3, 0x200, R32, 0xf8, !PT ;  /* 0x0000020003207812 */ /* 0x000fe400078ef820 */
[----:B------:R-:W-:Y:S02]  /*255d0*/  SHF.R.U32.HI R3, RZ, 0x3, R12 ;  /* 0x00000003ff037819 */ /* 0x000fe4000001160c */
[----:B------:R-:W-:-:S03]  /*255e0*/  LOP3.LUT R4, R4, R7, RZ, 0xfc, !PT ;  /* 0x0000000704047212 */ /* 0x000fc600078efcff */
[----:B------:R-:W-:Y:S02]  /*255f0*/  @P0 LOP3.LUT R16, R16, 0x8000, RZ, 0xfc, !PT ;  /* 0x0000800010100812 */ /* 0x000fe400078efcff */
[----:B------:R-:W-:Y:S01]  /*25600*/  ISETP.GE.AND P0, PT, R10, UR5, PT ;  /* 0x000000050a007c0c */ /* 0x000fe2000bf06270 */
[----:B------:R-:W-:Y:S01]  /*25610*/  UMOV UR5, 0x400 ;  /* 0x0000040000057882 */ /* 0x000fe20000000000 */
[----:B------:R-:W-:Y:S01]  /*25620*/  LOP3.LUT R16, R16, 0xffffbfff, RZ, 0xc0, !PT ;  /* 0xffffbfff10107812 */ /* 0x000fe200078ec0ff */
[----:B-1----:R-:W-:Y:S01]  /*25630*/  ULEA UR5, UR6, UR5, 0x18 ;  /* 0x0000000506057291 */ /* 0x002fe2000f8ec03f */
[----:B------:R-:W-:Y:S02]  /*25640*/  SEL R10, RZ, 0x20, P0 ;  /* 0x00000020ff0a7807 */ /* 0x000fe40000000000 */
[----:B------:R-:W-:Y:S02]  /*25650*/  LOP3.LUT R33, R4, R33, RZ, 0xfc, !PT ;  /* 0x0000002104217212 */ /* 0x000fe400078efcff */
[----:B------:R-:W-:Y:S01]  /*25660*/  LOP3.LUT R9, R10, R8, R9, 0xfe, !PT ;  /* 0x000000080a097212 */ /* 0x000fe200078efe09 */
[----:B------:R-:W-:Y:S01]  /*25670*/  IMAD.U32 R17, RZ, RZ, UR5 ;  /* 0x00000005ff117e24 */ /* 0x000fe2000f8e00ff */
[----:B------:R-:W-:Y:S01]  /*25680*/  USHF.R.S32.HI UR5, URZ, 0x1f, UR4 ;  /* 0x0000001f3f057899 */ /* 0x000fe20008011404 */
[----:B------:R-:W-:-:S02]  /*25690*/  LOP3.LUT R29, R4, 0x40, RZ, 0xc0, !PT ;  /* 0x00000040041d7812 */ /* 0x000fc400078ec0ff */
[----:B------:R-:W-:Y:S01]  /*256a0*/  LOP3.LUT R9, R9, R2, RZ, 0xfc, !PT ;  /* 0x0000000209097212 */ /* 0x000fe200078efcff */
[----:B------:R-:W-:Y:S01]  /*256b0*/  IMAD.SHL.U32 R2, R13, 0x10, RZ ;  /* 0x000000100d027824 */ /* 0x000fe200078e00ff */
[----:B------:R-:W-:Y:S01]  /*256c0*/  @P0 LOP3.LUT R16, R16, 0x4000, RZ, 0xfc, !PT ;  /* 0x0000400010100812 */ /* 0x000fe200078efcff */
[----:B------:R-:W-:Y:S01]  /*256d0*/  ULEA.HI UR5, UR5, UR4, URZ, 0x6 ;  /* 0x0000000405057291 */ /* 0x000fe2000f8f303f */
[C---:B------:R-:W-:Y:S01]  /*256e0*/  LOP3.LUT R0, R9.reuse, 0x80, R0, 0xc8, !PT ;  /* 0x0000008009007812 */ /* 0x040fe200078ec800 */
[----:B------:R-:W-:Y:S01]  /*256f0*/  IMAD R22, R32, 0x2, R17 ;  /* 0x0000000220167824 */ /* 0x000fe200078e0211 */
[----:B------:R-:W-:Y:S01]  /*25700*/  LOP3.LUT R9, R9, 0x40, RZ, 0xc0, !PT ;  /* 0x0000004009097812 */ /* 0x000fe200078ec0ff */
[----:B------:R-:W-:Y:S01]  /*25710*/  USHF.R.S32.HI UR39, URZ, 0x6, UR5 ;  /* 0x000000063f277899 */ /* 0x000fe20008011405 */
[----:B------:R-:W-:Y:S02]  /*25720*/  LOP3.LUT R2, R3, 0x70, R2, 0xf8, !PT ;  /* 0x0000007003027812 */ /* 0x000fe400078ef802 */
[----:B------:R-:W-:-:S02]  /*25730*/  SHF.R.U32.HI R2, RZ, 0x2, R9 ;  /* 0x00000002ff027819 */ /* 0x000fc40000011609 */
[----:B------:R-:W-:Y:S02]  /*25740*/  SHF.R.U32.HI R0, RZ, 0x3, R0 ;  /* 0x00000003ff007819 */ /* 0x000fe40000011600 */
[----:B------:R-:W-:Y:S01]  /*25750*/  ISETP.GE.AND P0, PT, R11, UR7, PT ;  /* 0x000000070b007c0c */ /* 0x000fe2000bf06270 */
[----:B------:R2:W-:Y:S01]  /*25760*/  STL [R1+0x424], R2 ;  /* 0x0004240201007387 */ /* 0x0005e20000100800 */
[----:B------:R-:W-:Y:S02]  /*25770*/  LOP3.LUT R16, R16, 0xffefffff, RZ, 0xc0, !PT ;  /* 0xffefffff10107812 */ /* 0x000fe400078ec0ff */
[----:B------:R-:W-:Y:S01]  /*25780*/  LOP3.LUT R28, R33, 0x80, RZ, 0xc0, !PT ;  /* 0x00000080211c7812 */ /* 0x000fe200078ec0ff */
[----:B------:R2:W-:Y:S01]  /*25790*/  STL [R1+0x420], R0 ;  /* 0x0004200001007387 */ /* 0x0005e20000100800 */
[----:B------:R-:W-:Y:S02]  /*257a0*/  LOP3.LUT R16, R16, 0xfffffffd, RZ, 0xc0, !PT ;  /* 0xfffffffd10107812 */ /* 0x000fe400078ec0ff */
[----:B------:R-:W-:-:S02]  /*257b0*/  SHF.R.U32.HI R29, RZ, 0x2, R29 ;  /* 0x00000002ff1d7819 */ /* 0x000fc4000001161d */
[----:B------:R-:W-:Y:S02]  /*257c0*/  @P1 LOP3.LUT R16, R16, 0x2, RZ, 0xfc, !PT ;  /* 0x0000000210101812 */ /* 0x000fe400078efcff */
[----:B------:R-:W-:Y:S02]  /*257d0*/  SHF.R.U32.HI R28, RZ, 0x3, R28 ;  /* 0x00000003ff1c7819 */ /* 0x000fe4000001161c */
[----:B------:R-:W-:-:S07]  /*257e0*/  @P0 LOP3.LUT R16, R16, 0x100000, RZ, 0xfc, !PT ;  /* 0x0010000010100812 */ /* 0x000fce00078efcff */
.L_x_2099:
        /* <DEDUP_REMOVED lines=13> */
[----:B-12345:R-:W-:Y:S05]  /*258c0*/  @P0 BRA `(.L_x_2041) ;  /* 0x0000000000200947 */ /* 0x03efea0003800000 */
        /* <DEDUP_REMOVED lines=8> */
.L_x_2041:
[----:B------:R-:W-:Y:S01]  /*25950*/  ULDC UR8, c[0x0][0xd54] ;  /* 0x0003550000087ab9 */ /* 0x000fe20000000800 */
[----:B------:R-:W-:Y:S01]  /*25960*/  UMOV UR6, UR7 ;  /* 0x0000000700067c82 */ /* 0x000fe20008000000 */
[----:B------:R-:W-:-:S11]  /*25970*/  UISETP.NE.AND UP0, UPT, UR8, 0x1, UPT ;  /* 0x000000010800788c */ /* 0x000fd6000bf05270 */
[----:B------:R-:W-:Y:S02]  /*25980*/  @UP0 ULDC.64 UR10, c[0x0][0xd58] ;  /* 0x00035600000a0ab9 */ /* 0x000fe40000000a00 */
[----:B------:R-:W-:-:S04]  /*25990*/  UIMAD.WIDE.U32 UR4, UR7, UR10, URZ ;  /* 0x0000000a070472a5 */ /* 0x000fc8000f8e003f */
[----:B------:R-:W-:-:S04]  /*259a0*/  @UP0 USHF.R.U32.HI UR6, URZ, UR11, UR5 ;  /* 0x0000000b3f060299 */ /* 0x000fc80008011605 */
[----:B------:R-:W-:-:S12]  /*259b0*/  UIMAD UR4, UR6, UR8, URZ ;  /* 0x00000008060472a4 */ /* 0x000fd8000f8e023f */
.L_x_2042:
        /* <DEDUP_REMOVED lines=20> */
[----:B--2---:R-:W-:Y:S01]  /*25b00*/  IMAD.U32 R2, RZ, RZ, UR4 ;  /* 0x00000004ff027e24 */ /* 0x004fe2000f8e00ff */
        /* <DEDUP_REMOVED lines=15> */
[----:B------:R-:W-:Y:S02]  /*25c00*/  PLOP3.LUT P0, PT, PT, PT, UP0, 0x40, 0x0 ;  /* 0x000000000000781c */ /* 0x000fe40003f0e808 */
[----:B------:R-:W-:-:S11]  /*25c10*/  IMAD.U32 R0, RZ, RZ, UR4 ;  /* 0x00000004ff007e24 */ /* 0x000fd6000f8e00ff */
        /* <DEDUP_REMOVED lines=11> */
.L_x_2044:
[----:B------:R-:W-:-:S11]  /*25cd0*/  UISETP.NE.AND UP1, UPT, UR5, 0x1, UPT ;  /* 0x000000010500788c */ /* 0x000fd6000bf25270 */
[----:B------:R-:W-:Y:S02]  /*25ce0*/  @UP1 ULDC.64 UR8, c[0x0][0xae0] ;  /* 0x0002b80000081ab9 */ /* 0x000fe40000000a00 */
[----:B------:R-:W-:-:S04]  /*25cf0*/  UIMAD.WIDE.U32 UR6, UR4, UR8, URZ ;  /* 0x00000008040672a5 */ /* 0x000fc8000f8e003f */
[----:B------:R-:W-:-:S12]  /*25d00*/  @UP1 USHF.R.U32.HI UR4, URZ, UR9, UR7 ;  /* 0x000000093f041299 */ /* 0x000fd80008011607 */
.L_x_2045:
[----:B------:R-:W-:-:S06]  /*25d10*/  UIMAD UR4, UR4, UR5, UR5 ;  /* 0x00000005040472a4 */ /* 0x000fcc000f8e0205 */
[----:B------:R-:W-:-:S07]  /*25d20*/  VIMNMX R0, R0, UR4, PT ;  /* 0x0000000400007c48 */ /* 0x000fce000bfe0100 */
.L_x_2043:
[----:B------:R-:W-:Y:S01]  /*25d30*/  VIADD R0, R0, 0x3f ;  /* 0x0000003f00007836 */ /* 0x000fe20000000000 */
[----:B------:R-:W-:Y:S01]  /*25d40*/  UISETP.NE.AND UP1, UPT, UR49, URZ, UPT ;  /* 0x0000003f3100728c */ /* 0x000fe2000bf25270 */
[----:B------:R-:W-:Y:S01]  /*25d50*/  PLOP3.LUT P0, PT, PT, PT, UP0, 0x40, 0x0 ;  /* 0x000000000000781c */ /* 0x000fe20003f0e808 */
[----:B------:R-:W-:Y:S02]  /*25d60*/  UMOV UR4, UR43 ;  /* 0x0000002b00047c82 */ /* 0x000fe40008000000 */
[----:B------:R-:W-:-:S04]  /*25d70*/  SHF.R.S32.HI R3, RZ, 0x1f, R0 ;  /* 0x0000001fff037819 */ /* 0x000fc80000011400 */
[----:B------:R-:W-:-:S03]  /*25d80*/  LEA.HI R3, R3, R0, RZ, 0x6 ;  /* 0x0000000003037211 */ /* 0x000fc600078f30ff */
[----:B------:R-:W-:Y:S01]  /*25d90*/  @UP1 ULDC UR6, c[0x0][0x44c] ;  /* 0x0001130000061ab9 */ /* 0x000fe20000000800 */
[----:B------:R-:W-:Y:S01]  /*25da0*/  SHF.R.S32.HI R3, RZ, 0x6, R3 ;  /* 0x00000006ff037819 */ /* 0x000fe20000011403 */
[----:B------:R-:W-:Y:S01]  /*25db0*/  UIMAD.WIDE.U32 UR6, UR43, UR6, URZ ;  /* 0x000000062b0672a5 */ /* 0x000fe2000f8e003f */
[----:B------:R-:W-:Y:S02]  /*25dc0*/  @UP1 ULDC UR8, c[0x0][0x450] ;  /* 0x0001140000081ab9 */ /* 0x000fe40000000800 */
[----:B------:R-:W-:Y:S01]  /*25dd0*/  VIMNMX R24, R3, UR39, PT ;  /* 0x0000002703187c48 */ /* 0x000fe2000bfe0100 */
[----:B------:R-:W-:-:S03]  /*25de0*/  @UP1 USHF.R.U32.HI UR4, URZ, UR8, UR7 ;  /* 0x000000083f041299 */ /* 0x000fc60008011607 */
[----:B------:R-:W-:Y:S01]  /*25df0*/  ULDC UR8, c[0x0][0xad4] ;  /* 0x0002b50000087ab9 */ /* 0x000fe20000000800 */
[----:B------:R0:W-:Y:S01]  /*25e00*/  STL [R1+0x428], R24 ;  /* 0x0004281801007387 */ /* 0x0001e20000100800 */
[----:B------:R-:W-:-:S04]  /*25e10*/  UIADD3 UR4, UR40, UR4, URZ ;  /* 0x0000000428047290 */ /* 0x000fc8000fffe03f */
        /* <DEDUP_REMOVED lines=12> */
.L_x_2047:
[----:B------:R-:W-:-:S11]  /*25ee0*/  UISETP.NE.AND UP0, UPT, UR5, 0x1, UPT ;  /* 0x000000010500788c */ /* 0x000fd6000bf05270 */
[----:B------:R-:W-:Y:S02]  /*25ef0*/  @UP0 ULDC.64 UR10, c[0x0][0xae0] ;  /* 0x0002b800000a0ab9 */ /* 0x000fe40000000a00 */
[----:B------:R-:W-:-:S04]  /*25f00*/  UIMAD.WIDE.U32 UR6, UR4, UR10, URZ ;  /* 0x0000000a040672a5 */ /* 0x000fc8000f8e003f */
[----:B------:R-:W-:-:S12]  /*25f10*/  @UP0 USHF.R.U32.HI UR4, URZ, UR11, UR7 ;  /* 0x0000000b3f040299 */ /* 0x000fd80008011607 */
.L_x_2048:
[----:B------:R-:W-:-:S04]  /*25f20*/  UIMAD UR4, UR4, UR5, URZ ;  /* 0x00000005040472a4 */ /* 0x000fc8000f8e023f */
[----:B------:R-:W-:-:S04]  /*25f30*/  UISETP.LT.AND UP0, UPT, UR8, UR4, UPT ;  /* 0x000000040800728c */ /* 0x000fc8000bf01270 */
[----:B------:R-:W-:-:S12]  /*25f40*/  USEL UR8, UR8, UR4, !UP0 ;  /* 0x0000000408087287 */ /* 0x000fd8000c000000 */
.L_x_2046:
[----:B------:R-:W-:Y:S01]  /*25f50*/  USHF.R.S32.HI UR4, URZ, 0x1f, UR8 ;  /* 0x0000001f3f047899 */ /* 0x000fe20008011408 */
[----:B------:R-:W-:Y:S03]  /*25f60*/  BSSY B7, `(.L_x_2049) ;  /* 0x00003b3000077945 */ /* 0x000fe60003800000 */
[----:B------:R-:W-:-:S04]  /*25f70*/  ULEA.HI UR4, UR4, UR8, URZ, 0x6 ;  /* 0x0000000804047291 */ /* 0x000fc8000f8f303f */
[----:B------:R-:W-:-:S04]  /*25f80*/  USHF.R.S32.HI UR4, URZ, 0x6, UR4 ;  /* 0x000000063f047899 */ /* 0x000fc80008011404 */
[----:B------:R-:W-:-:S04]  /*25f90*/  UISETP.LT.AND UP0, UPT, URZ, UR4, UPT ;  /* 0x000000043f00728c */ /* 0x000fc8000bf01270 */
[----:B------:R-:W-:-:S06]  /*25fa0*/  USEL UR44, URZ, UR4, !UP0 ;  /* 0x000000043f2c7287 */ /* 0x000fcc000c000000 */
[----:B------:R-:W-:-:S13]  /*25fb0*/  ISETP.GT.AND P0, PT, R24, UR44, PT ;  /* 0x0000002c18007c0c */ /* 0x000fda000bf04270 */
        /* <DEDUP_REMOVED lines=8> */
[----:B------:R-:W1:Y:S08]  /*26040*/  FLO.U32 R0, UR4 ;  /* 0x0000000400007d00 */ /* 0x000e7000080e0000 */
[----:B------:R-:W2:Y:S01]  /*26050*/  POPC R5, UR4 ;  /* 0x0000000400057d09 */ /* 0x000ea20008000000 */
[----:B-1----:R-:W-:-:S13]  /*26060*/  ISETP.EQ.U32.AND P0, PT, R0, R7, PT ;  /* 0x000000070000720c */ /* 0x002fda0003f02070 */
[----:B--2---:R-:W2:Y:S01]  /*26070*/  @P0 ATOMG.E.ADD.STRONG.GPU PT, R3, desc[UR36][R2.64], R5 ;  /* 0x00000005020309a8 */ /* 0x004ea200081ee1e4 */
[----:B------:R-:W1:Y:S02]  /*26080*/  S2R R4, SR_LTMASK ;  /* 0x0000000000047919 */ /* 0x000e640000003900 */
[----:B-1----:R-:W-:-:S04]  /*26090*/  LOP3.LUT R4, R4, UR4, RZ, 0xc0, !PT ;  /* 0x0000000404047c12 */ /* 0x002fc8000f8ec0ff */
[----:B------:R-:W1:Y:S01]  /*260a0*/  POPC R7, R4 ;  /* 0x0000000400077309 */ /* 0x000e620000000000 */
[----:B--2---:R-:W1:Y:S02]  /*260b0*/  SHFL.IDX PT, R0, R3, R0, 0x1f ;  /* 0x00001f0003007589 */ /* 0x004e6400000e0000 */
[----:B-1----:R-:W-:Y:S01]  /*260c0*/  IADD3 R36, R0, UR48, R7 ;  /* 0x0000003000247c10 */ /* 0x002fe2000fffe007 */
[----:B------:R-:W-:Y:S06]  /*260d0*/  BRA `(.L_x_2051) ;  /* 0x00000038006c7947 */ /* 0x000fec0003800000 */
.L_x_2050:
        /* <DEDUP_REMOVED lines=9> */
[----:B------:R-:W1:Y:S01]  /*26170*/  LDC.64 R2, c[0x4][R2] ;  /* 0x0100000002027b82 */ /* 0x000e620000000a00 */
        /* <DEDUP_REMOVED lines=9> */
[----:B01---5:R-:W-:Y:S05]  /*26210*/  CALL.ABS.NOINC R2 ;  /* 0x0000000002007343 */ /* 0x023fea0003c00000 */
.L_x_2053:
[----:B------:R-:W-:Y:S05]  /*26220*/  BSYNC B6 ;  /* 0x0000000000067941 */ /* 0x000fea0003800000 */
.L_x_2052:
        /* <DEDUP_REMOVED lines=17> */
[----:B-1----:R-:W-:-:S07]  /*26340*/  IMAD.MOV.U32 R13, RZ, RZ, RZ ;  /* 0x000000ffff0d7224 */ /* 0x002fce00078e00ff */
[----:B------:R-:W-:-:S07]  /*26350*/  LEPC R20, `(.L_x_2056) ;  /* 0x000000001014794e */ /* 0x000fce0000000000 */
[----:B0-2--5:R-:W-:Y:S05]  /*26360*/  CALL.ABS.NOINC R2 ;  /* 0x0000000002007343 */ /* 0x025fea0003c00000 */
.L_x_2056:
        /* <DEDUP_REMOVED lines=15> */
.L_x_2055:
[----:B------:R-:W-:Y:S05]  /*26460*/  BSYNC B6 ;  /* 0x0000000000067941 */ /* 0x000fea0003800000 */
.L_x_2054:
[----:B------:R-:W-:Y:S01]  /*26470*/  ULDC.64 UR4, c[0x0][0xaf0] ;  /* 0x0002bc0000047ab9 */ /* 0x000fe20000000a00 */
[----:B------:R-:W-:Y:S01]  /*26480*/  IMAD.U32 R26, RZ, RZ, UR38 ;  /* 0x00000026ff1a7e24 */ /* 0x000fe2000f8e00ff */
[----:B------:R-:W-:Y:S01]  /*26490*/  UISETP.NE.U32.AND UP0, UPT, UR4, URZ, UPT ;  /* 0x0000003f0400728c */ /* 0x000fe2000bf05070 */
[----:B------:R-:W1:Y:S03]  /*264a0*/  LDC R10, c[0x0][0x430] ;  /* 0x00010c00ff0a7b82 */ /* 0x000e660000000800 */
[----:B------:R-:W-:-:S06]  /*264b0*/  UISETP.NE.AND.EX UP0, UPT, UR5, URZ, UPT, UP0 ;  /* 0x0000003f0500728c */ /* 0x000fcc000bf05300 */
[----:B------:R-:W-:-:S05]  /*264c0*/  PLOP3.LUT P0, PT, PT, PT, UP0, 0x80, 0x0 ;  /* 0x000000000000781c */ /* 0x000fca0003f0f008 */
[----:B------:R-:W-:Y:S02]  /*264d0*/  @UP0 ULDC.64 UR4, c[0x0][0xaf0] ;  /* 0x0002bc0000040ab9 */ /* 0x000fe40000000a00 */
[----:B------:R-:W-:-:S06]  /*264e0*/  @UP0 UIMAD.WIDE UR4, UR38, 0x4, UR4 ;  /* 0x00000004260408a5 */ /* 0x000fcc000f8e0204 */
[----:B------:R-:W-:Y:S01]  /*264f0*/  IMAD.U32 R2, RZ, RZ, UR4 ;  /* 0x00000004ff027e24 */ /* 0x000fe2000f8e00ff */
[----:B------:R-:W-:Y:S01]  /*26500*/  ULDC UR4, c[0x0][0xd48] ;  /* 0x0003520000047ab9 */ /* 0x000fe20000000800 */
[----:B------:R-:W-:-:S05]  /*26510*/  IMAD.U32 R3, RZ, RZ, UR5 ;  /* 0x00000005ff037e24 */ /* 0x000fca000f8e00ff */
[----:B------:R2:W5:Y:S01]  /*26520*/  @P0 LDG.E R26, desc[UR36][R2.64] ;  /* 0x00000024021a0981 */ /* 0x000562000c1e1900 */
[----:B------:R-:W-:Y:S01]  /*26530*/  UMOV UR5, 0xffffffff ;  /* 0xffffffff00057882 */ /* 0x000fe20000000000 */
[----:B------:R-:W-:Y:S01]  /*26540*/  IMAD.U32 R19, RZ, RZ, UR4 ;  /* 0x00000004ff137e24 */ /* 0x000fe2000f8e00ff */
[----:B------:R-:W-:Y:S01]  /*26550*/  LEA R25, R24, 0xffffffc0, 0x6 ;  /* 0xffffffc018197811 */ /* 0x000fe200078e30ff */
[----:B------:R-:W-:Y:S06]  /*26560*/  BRA.DIV UR5, `(.L_x_2057) ;  /* 0x0000003e05407947 */ /* 0x000fec000b800000 */
.L_x_2116:
[----:B------:R-:W3:Y:S01]  /*26570*/  S2R R0, SR_TID.X ;  /* 0x0000000000007919 */ /* 0x000ee20000002100 */
[----:B-1----:R-:W-:Y:S01]  /*26580*/  ISETP.NE.AND P1, PT, R10, 0x1, PT ;  /* 0x000000010a00780c */ /* 0x002fe20003f25270 */
[----:B------:R-:W-:Y:S01]  /*26590*/  IMAD.MOV.U32 R35, RZ, RZ, RZ ;  /* 0x000000ffff237224 */ /* 0x000fe200078e00ff */
[----:B-----5:R-:W-:Y:S01]  /*265a0*/  SHF.R.S32.HI R30, RZ, 0x1f, R26 ;  /* 0x0000001fff1e7819 */ /* 0x020fe2000001141a */
[----:B--2---:R-:W1:Y:S01]  /*265b0*/  S2R R2, SR_TID.X ;  /* 0x0000000000027919 */ /* 0x004e620000002100 */
[----:B------:R-:W-:-:S09]  /*265c0*/  LOP3.LUT R16, R16, 0xffffdfff, RZ, 0xc0, !PT ;  /* 0xffffdfff10107812 */ /* 0x000fd200078ec0ff */
[----:B------:R-:W2:Y:S01]  /*265d0*/  @P1 LDC R4, c[0x0][0x434] ;  /* 0x00010d00ff041b82 */ /* 0x000ea20000000800 */
[----:B------:R-:W-:-:S07]  /*265e0*/  @P1 LOP3.LUT R16, R16, 0x2000, RZ, 0xfc, !PT ;  /* 0x0000200010101812 */ /* 0x000fce00078efcff */
[----:B------:R-:W4:Y:S01]  /*265f0*/  @P1 LDC R5, c[0x0][0x438] ;  /* 0x00010e00ff051b82 */ /* 0x000f220000000800 */
[----:B---3--:R-:W-:Y:S01]  /*26600*/  LOP3.LUT R0, R0, 0x7f, RZ, 0xc0, !PT ;  /* 0x0000007f00007812 */ /* 0x008fe200078ec0ff */
[----:B-1----:R-:W-:-:S03]  /*26610*/  IMAD.SHL.U32 R8, R2, 0x10, RZ ;  /* 0x0000001002087824 */ /* 0x002fc600078e00ff */
[----:B------:R-:W-:-:S04]  /*26620*/  SHF.R.U32.HI R0, RZ, 0x3, R0 ;  /* 0x00000003ff007819 */ /* 0x000fc80000011600 */
[----:B------:R-:W-:-:S05]  /*26630*/  LOP3.LUT R8, R0, 0x70, R8, 0xf8, !PT ;  /* 0x0000007000087812 */ /* 0x000fca00078ef808 */
[----:B------:R-:W-:-:S04]  /*26640*/  IMAD.IADD R0, R8, 0x1, R25 ;  /* 0x0000000108007824 */ /* 0x000fc800078e0219 */
[C---:B------:R-:W-:Y:S01]  /*26650*/  IMAD.IADD R37, R0.reuse, 0x1, R31 ;  /* 0x0000000100257824 */ /* 0x040fe200078e021f */
[----:B------:R-:W-:-:S03]  /*26660*/  ISETP.GE.AND P0, PT, R0, UR42, PT ;  /* 0x0000002a00007c0c */ /* 0x000fc6000bf06270 */
[----:B--2---:R-:W-:Y:S01]  /*26670*/  @P1 IMAD.HI.U32 R4, R37, R4, RZ ;  /* 0x0000000425041227 */ /* 0x004fe200078e00ff */
[----:B------:R-:W-:-:S03]  /*26680*/  ISETP.GT.U32.OR P0, PT, R8, 0x3f, P0 ;  /* 0x0000003f0800780c */ /* 0x000fc60000704470 */
[----:B------:R-:W-:Y:S01]  /*26690*/  IMAD.MOV.U32 R0, RZ, RZ, R37 ;  /* 0x000000ffff007224 */ /* 0x000fe200078e0025 */
[----:B----4-:R-:W-:-:S09]  /*266a0*/  @P1 SHF.R.U32.HI R0, RZ, R5, R4 ;  /* 0x00000005ff001219 */ /* 0x010fd20000011604 */
[----:B------:R-:W1:Y:S01]  /*266b0*/  @!P0 LDC.64 R2, c[0x0][0x428] ;  /* 0x00010a00ff028b82 */ /* 0x000e620000000a00 */
[----:B------:R-:W-:-:S07]  /*266c0*/  @!P0 SHF.R.S32.HI R7, RZ, 0x1f, R0 ;  /* 0x0000001fff078819 */ /* 0x000fce0000011400 */
[----:B------:R-:W2:Y:S01]  /*266d0*/  @!P0 LDC.64 R4, c[0x0][0x418] ;  /* 0x00010600ff048b82 */ /* 0x000ea20000000a00 */
[----:B-1----:R-:W-:-:S04]  /*266e0*/  @!P0 IMAD R6, R30, R2, RZ ;  /* 0x000000021e068224 */ /* 0x002fc800078e02ff */
[C---:B------:R-:W-:Y:S02]  /*266f0*/  @!P0 IMAD R9, R26.reuse, R3, R6 ;  /* 0x000000031a098224 */ /* 0x040fe400078e0206 */
[--C-:B------:R-:W-:Y:S02]  /*26700*/  @!P0 IMAD.MOV.U32 R6, RZ, RZ, R0.reuse ;  /* 0x000000ffff068224 */ /* 0x100fe400078e0000 */
[----:B------:R-:W-:Y:S02]  /*26710*/  IMAD.MOV R0, RZ, RZ, -R0 ;  /* 0x000000ffff007224 */ /* 0x000fe400078e0a00 */
[----:B------:R-:W-:-:S04]  /*26720*/  @!P0 IMAD.WIDE.U32 R2, R26, R2, R6 ;  /* 0x000000021a028225 */ /* 0x000fc800078e0006 */
[----:B------:R-:W-:Y:S01]  /*26730*/  IMAD R37, R10, R0, R37 ;  /* 0x000000000a257224 */ /* 0x000fe200078e0225 */
[C---:B--2---:R-:W-:Y:S01]  /*26740*/  @!P0 LEA R4, P1, R2.reuse, R4, 0x2 ;  /* 0x0000000402048211 */ /* 0x044fe200078210ff */
[----:B------:R-:W-:Y:S02]  /*26750*/  IMAD R0, RZ, RZ, -UR38 ;  /* 0x80000026ff007e24 */ /* 0x000fe4000f8e02ff */
[----:B------:R-:W-:Y:S02]  /*26760*/  @!P0 IMAD.IADD R3, R3, 0x1, R9 ;  /* 0x0000000103038824 */ /* 0x000fe400078e0209 */
[----:B------:R-:W-:Y:S02]  /*26770*/  IMAD R19, R19, R0, UR45 ;  /* 0x0000002d13137e24 */ /* 0x000fe4000f8e0200 */
[----:B------:R-:W-:Y:S01]  /*26780*/  IMAD.U32 R0, RZ, RZ, UR47 ;  /* 0x0000002fff007e24 */ /* 0x000fe2000f8e00ff */
[----:B------:R-:W-:-:S04]  /*26790*/  @!P0 LEA.HI.X R5, R2, R5, R3, 0x2, P1 ;  /* 0x0000000502058211 */ /* 0x000fc800008f1403 */
[----:B------:R-:W-:Y:S01]  /*267a0*/  ISETP.NE.AND P2, PT, R0, 0x3, PT ;  /* 0x000000030000780c */ /* 0x000fe20003f45270 */
[----:B------:R1:W5:Y:S01]  /*267b0*/  @!P0 LDG.E R35, desc[UR36][R4.64] ;  /* 0x0000002404238981 */ /* 0x000362000c1e1900 */
[----:B------:R-:W-:Y:S02]  /*267c0*/  ISETP.GT.U32.AND P0, PT, R8, 0x3f, PT ;  /* 0x0000003f0800780c */ /* 0x000fe40003f04070 */
[----:B------:R-:W-:Y:S02]  /*267d0*/  LOP3.LUT R16, R16, 0xfffff7ff, RZ, 0xc0, !PT ;  /* 0xfffff7ff10107812 */ /* 0x000fe400078ec0ff */
[----:B0-----:R-:W-:-:S07]  /*267e0*/  SHF.R.S32.HI R24, RZ, 0x1f, R19 ;  /* 0x0000001fff187819 */ /* 0x001fce0000011413 */
[----:B------:R-:W-:-:S04]  /*267f0*/  @P2 LOP3.LUT R16, R16, 0x800, RZ, 0xfc, !PT ;  /* 0x0000080010102812 */ /* 0x000fc800078efcff */
[----:B------:R-:W-:-:S04]  /*26800*/  LOP3.LUT R16, R16, 0xfffffffe, RZ, 0xc0, !PT ;  /* 0xfffffffe10107812 */ /* 0x000fc800078ec0ff */
[----:B------:R-:W-:Y:S01]  /*26810*/  @P0 LOP3.LUT R16, R16, 0x1, RZ, 0xfc, !PT ;  /* 0x0000000110100812 */ /* 0x000fe200078efcff */
[----:B-1----:R-:W-:Y:S06]  /*26820*/  @!P2 BRA `(.L_x_2058) ;  /* 0x000000000004a947 */ /* 0x002fec0003800000 */
[----:B------:R-:W-:Y:S01]  /*26830*/  BPT.TRAP 0x1 ;  /* 0x000000040000795c */ /* 0x000fe20000300000 */
.L_x_2058:
[----:B------:R-:W-:Y:S01]  /*26840*/  IMAD R27, R18, 0x8, R17 ;  /* 0x00000008121b7824 */ /* 0x000fe200078e0211 */
[----:B------:R-:W-:Y:S01]  /*26850*/  SHF.L.U32 R0, R23, 0x1f, RZ ;  /* 0x0000001f17007819 */ /* 0x000fe200000006ff */
[----:B------:R-:W-:Y:S03]  /*26860*/  BSSY B0, `(.L_x_2059) ;  /* 0x0000003000007945 */ /* 0x000fe60003800000 */
[----:B------:R-:W0:Y:S02]  /*26870*/  SYNCS.PHASECHK.TRANS64.TRYWAIT P0, [R27+URZ+0x38840], R0 ;  /* 0x038840001b0075a7 */ /* 0x000e24000800017f */
[----:B0-----:R-:W-:Y:S05]  /*26880*/  @!P0 BRA `(.L_x_2060) ;  /* 0x0000003800a48947 */ /* 0x001fea0003800000 */
.L_x_2117:
[----:B------:R-:W-:Y:S05]  /*26890*/  BSYNC B0 ;  /* 0x0000000000007941 */ /* 0x000fea0003800000 */
.L_x_2059:
[----:B0-----:R-:W-:Y:S01]  /*268a0*/  SHF.R.S32.HI R0, RZ, 0x1f, R37 ;  /* 0x0000001fff007819 */ /* 0x001fe20000011425 */
[----:B------:R-:W-:Y:S01]  /*268b0*/  ULDC.64 UR4, c[0x0][0x300] ;  /* 0x0000c00000047ab9 */ /* 0x000fe20000000a00 */
[----:B-----5:R-:W-:Y:S01]  /*268c0*/  SHF.R.S32.HI R4, RZ, 0x1f, R35 ;  /* 0x0000001fff047819 */ /* 0x020fe20000011423 */
[----:B------:R-:W-:Y:S01]  /*268d0*/  IMAD.WIDE.U32 R2, R37, UR4, RZ ;  /* 0x0000000425027c25 */ /* 0x000fe2000f8e00ff */
[----:B------:R-:W0:Y:S01]  /*268e0*/  S2R R6, SR_TID.X ;  /* 0x0000000000067919 */ /* 0x000e220000002100 */
[----:B------:R-:W-:Y:S01]  /*268f0*/  LOP3.LUT P2, RZ, R16, 0x2, RZ, 0xc0, !PT ;  /* 0x0000000210ff7812 */ /* 0x000fe2000784c0ff */
[----:B------:R1:W-:Y:S04]  /*26900*/  STL [R1+0x438], R0 ;  /* 0x0004380001007387 */ /* 0x0003e80000100800 */
[----:B------:R2:W-:Y:S01]  /*26910*/  STL [R1+0x43c], R4 ;  /* 0x00043c0401007387 */ /* 0x0005e20000100800 */
[----:B-1----:R-:W-:-:S04]  /*26920*/  IMAD R0, R0, UR4, RZ ;  /* 0x0000000400007c24 */ /* 0x002fc8000f8e02ff */
[----:B------:R-:W-:Y:S01]  /*26930*/  IMAD R5, R37, UR5, R0 ;  /* 0x0000000525057c24 */ /* 0x000fe2000f8e0200 */
[----:B------:R-:W-:Y:S02]  /*26940*/  ULDC.64 UR4, c[0x0][0x310] ;  /* 0x0000c40000047ab9 */ /* 0x000fe40000000a00 */
[----:B------:R-:W-:Y:S02]  /*26950*/  IMAD R0, R4, UR4, RZ ;  /* 0x0000000404007c24 */ /* 0x000fe4000f8e02ff */
[----:B--2---:R-:W1:Y:S01]  /*26960*/  S2R R4, SR_TID.X ;  /* 0x0000000000047919 */ /* 0x004e620000002100 */
[----:B------:R-:W-:Y:S02]  /*26970*/  IMAD.IADD R3, R3, 0x1, R5 ;  /* 0x0000000103037824 */ /* 0x000fe400078e0205 */
        /* <DEDUP_REMOVED lines=8> */
[----:B0-----:R-:W-:Y:S01]  /*26a00*/  IMAD.SHL.U32 R8, R6, 0x8, RZ ;  /* 0x0000000806087824 */ /* 0x001fe200078e00ff */
[----:B------:R-:W-:Y:S01]  /*26a10*/  LEA R0, P0, R2, UR4, 0x1 ;  /* 0x0000000402007c11 */ /* 0x000fe2000f8008ff */
[----:B------:R-:W-:Y:S01]  /*26a20*/  IMAD.IADD R5, R3, 0x1, R5 ;  /* 0x0000000103057824 */ /* 0x000fe200078e0205 */
[----:B------:R-:W-:Y:S02]  /*26a30*/  UMOV UR4, 0xffffffff ;  /* 0xffffffff00047882 */ /* 0x000fe40000000000 */
[----:B------:R-:W-:Y:S02]  /*26a40*/  LOP3.LUT R8, R8, 0x38, RZ, 0xc0, !PT ;  /* 0x0000003808087812 */ /* 0x000fe400078ec0ff */
[----:B------:R-:W-:Y:S02]  /*26a50*/  LEA.HI.X R5, R2, UR5, R5, 0x1, P0 ;  /* 0x0000000502057c11 */ /* 0x000fe400080f0c05 */
[----:B-1----:R-:W-:-:S04]  /*26a60*/  LOP3.LUT R4, R4, 0x7f, RZ, 0xc0, !PT ;  /* 0x0000007f04047812 */ /* 0x002fc800078ec0ff */
[----:B------:R-:W-:-:S04]  /*26a70*/  SHF.R.U32.HI R4, RZ, 0x3, R4 ;  /* 0x00000003ff047819 */ /* 0x000fc80000011604 */
[----:B------:R-:W-:Y:S01]  /*26a80*/  IADD3 R25, -R4, UR42, -R25 ;  /* 0x0000002a04197c10 */ /* 0x000fe2000fffe919 */
[----:B------:R-:W-:-:S03]  /*26a90*/  IMAD R4, R18, 0x1000, R32 ;  /* 0x0000100012047824 */ /* 0x000fc600078e0220 */
[----:B------:R-:W-:Y:S01]  /*26aa0*/  ISETP.GE.AND P0, PT, R25, 0x1, PT ;  /* 0x000000011900780c */ /* 0x000fe20003f06270 */
[----:B------:R-:W-:-:S12]  /*26ab0*/  BRA.DIV UR4, `(.L_x_2061) ;  /* 0x0000003a042c7947 */ /* 0x000fd8000b800000 */
[----:B------:R-:W0:Y:S01]  /*26ac0*/  SHFL.IDX PT, R14, R0, RZ, 0x181f ;  /* 0x00181fff000e7589 */ /* 0x000e2200000e0000 */
[----:B------:R-:W-:-:S03]  /*26ad0*/  @P0 IMAD R7, R4, 0x2, R17 ;  /* 0x0000000204070824 */ /* 0x000fc600078e0211 */
[----:B------:R-:W1:Y:S01]  /*26ae0*/  SHFL.IDX PT, R2, R5, RZ, 0x181f ;  /* 0x00181fff05027589 */ /* 0x000e6200000e0000 */
[----:B0-----:R-:W-:-:S03]  /*26af0*/  @P0 LEA R6, P1, R8, R14, 0x1 ;  /* 0x0000000e08060211 */ /* 0x001fc600078208ff */
[----:B------:R-:W0:Y:S02]  /*26b00*/  SHFL.IDX PT, R14, R0, 0x1, 0x181f ;  /* 0x00381f00000e7f89 */ /* 0x000e2400000e0000 */
[----:B-1----:R-:W-:Y:S02]  /*26b10*/  @P0 IMAD.X R3, RZ, RZ, R2, P1 ;  /* 0x000000ffff030224 */ /* 0x002fe400008e0602 */
[----:B------:R-:W-:-:S05]  /*26b20*/  @P0 IMAD.MOV.U32 R2, RZ, RZ, R6 ;  /* 0x000000ffff020224 */ /* 0x000fca00078e0006 */
[----:B------:R1:W-:Y:S01]  /*26b30*/  @P0 LDGSTS.E.BYPASS.LTC128B.128 [R7+0x22400], desc[UR36][R2.64], !P2 ;  /* 0x2240000002070fae */ /* 0x0003e2000d101d64 */
[----:B------:R-:W-:-:S03]  /*26b40*/  ISETP.GE.AND P0, PT, R25, 0x11, PT ;  /* 0x000000111900780c */ /* 0x000fc60003f06270 */
[----:B-1----:R-:W1:Y:S10]  /*26b50*/  SHFL.IDX PT, R2, R5, 0x1, 0x181f ;  /* 0x00381f0005027f89 */ /* 0x002e7400000e0000 */
[----:B0-----:R-:W-:Y:S01]  /*26b60*/  @P0 LEA R6, P1, R8, R14, 0x1 ;  /* 0x0000000e08060211 */ /* 0x001fe200078208ff */
[----:B------:R-:W-:Y:S01]  /*26b70*/  @P0 IMAD R9, R4, 0x2, R17 ;  /* 0x0000000204090824 */ /* 0x000fe200078e0211 */
[----:B------:R-:W0:Y:S03]  /*26b80*/  SHFL.IDX PT, R14, R0, 0x2, 0x181f ;  /* 0x00581f00000e7f89 */ /* 0x000e2600000e0000 */
[----:B-1----:R-:W-:-:S02]  /*26b90*/  @P0 IMAD.X R3, RZ, RZ, R2, P1 ;  /* 0x000000ffff030224 */ /* 0x002fc400008e0602 */
[----:B------:R-:W-:-:S05]  /*26ba0*/  @P0 IMAD.MOV.U32 R2, RZ, RZ, R6 ;  /* 0x000000ffff020224 */ /* 0x000fca00078e0006 */
[----:B------:R1:W-:Y:S01]  /*26bb0*/  @P0 LDGSTS.E.BYPASS.LTC128B.128 [R9+0x22c00], desc[UR36][R2.64], !P2 ;  /* 0x22c0000002090fae */ /* 0x0003e2000d101d64 */
[----:B------:R-:W-:-:S03]  /*26bc0*/  ISETP.GE.AND P0, PT, R25, 0x21, PT ;  /* 0x000000211900780c */ /* 0x000fc60003f06270 */
[----:B-1----:R-:W1:Y:S10]  /*26bd0*/  SHFL.IDX PT, R2, R5, 0x2, 0x181f ;  /* 0x00581f0005027f89 */ /* 0x002e7400000e0000 */
[----:B0-----:R-:W-:Y:S01]  /*26be0*/  @P0 LEA R6, P1, R8, R14, 0x1 ;  /* 0x0000000e08060211 */ /* 0x001fe200078208ff */
[----:B------:R-:W-:Y:S01]  /*26bf0*/  @P0 IMAD R7, R4, 0x2, R17 ;  /* 0x0000000204070824 */ /* 0x000fe200078e0211 */
[----:B------:R-:W0:Y:S04]  /*26c00*/  SHFL.IDX PT, R5, R5, 0x3, 0x181f ;  /* 0x00781f0005057f89 */ /* 0x000e2800000e0000 */
[----:B------:R2:W3:Y:S01]  /*26c10*/  SHFL.IDX PT, R14, R0, 0x3, 0x181f ;  /* 0x00781f00000e7f89 */ /* 0x0004e200000e0000 */
[----:B-1----:R-:W-:-:S02]  /*26c20*/  @P0 IMAD.X R3, RZ, RZ, R2, P1 ;  /* 0x000000ffff030224 */ /* 0x002fc400008e0602 */
[----:B------:R-:W-:-:S05]  /*26c30*/  @P0 IMAD.MOV.U32 R2, RZ, RZ, R6 ;  /* 0x000000ffff020224 */ /* 0x000fca00078e0006 */
[----:B0-----:R2:W-:Y:S02]  /*26c40*/  @P0 LDGSTS.E.BYPASS.LTC128B.128 [R7+0x23400], desc[UR36][R2.64], !P2 ;  /* 0x2340000002070fae */ /* 0x0015e4000d101d64 */
.L_x_2127:
[----:B------:R-:W-:-:S13]  /*26c50*/  ISETP.GE.AND P0, PT, R25, 0x31, PT ;  /* 0x000000311900780c */ /* 0x000fda0003f06270 */
[----:B--23--:R-:W-:-:S05]  /*26c60*/  @P0 LEA R2, P1, R8, R14, 0x1 ;  /* 0x0000000e08020211 */ /* 0x00cfca00078208ff */
[----:B------:R-:W-:Y:S02]  /*26c70*/  @P0 IMAD.X R3, RZ, RZ, R5, P1 ;  /* 0x000000ffff030224 */ /* 0x000fe400008e0605 */
[----:B------:R-:W-:-:S05]  /*26c80*/  @P0 IMAD R5, R4, 0x2, R17 ;  /* 0x0000000204050824 */ /* 0x000fca00078e0211 */
[----:B------:R-:W-:Y:S01]  /*26c90*/  @!PT LDS RZ, [RZ] ;  /* 0x00000000fffff984 */ /* 0x000fe20000000800 */
[----:B------:R-:W-:Y:S01]  /*26ca0*/  @!PT LDS RZ, [RZ] ;  /* 0x00000000fffff984 */ /* 0x000fe20000000800 */
[----:B------:R-:W-:Y:S01]  /*26cb0*/  @!PT LDS RZ, [RZ] ;  /* 0x00000000fffff984 */ /* 0x000fe20000000800 */
[----:B------:R0:W-:Y:S01]  /*26cc0*/  @P0 LDGSTS.E.BYPASS.LTC128B.128 [R5+0x23c00], desc[UR36][R2.64], !P2 ;  /* 0x23c0000002050fae */ /* 0x0001e2000d101d64 */
[----:B------:R-:W-:Y:S01]  /*26cd0*/  PLOP3.LUT P0, PT, PT, PT, PT, 0x80, 0x0 ;  /* 0x000000000000781c */ /* 0x000fe20003f0f070 */
[----:B------:R-:W-:-:S12]  /*26ce0*/  NOP ;  /* 0x0000000000007918 */ /* 0x000fd80000000000 */
.L_x_2062:
[----:B------:R-:W-:Y:S02]  /*26cf0*/  PLOP3.LUT P1, PT, P1, P0, PT, 0xa2, 0x0 ;  /* 0x000000000000781c */ /* 0x000fe40000f21472 */
[----:B------:R-:W-:-:S08]  /*26d00*/  @P0 R2UR P1, UR4, R27 ;  /* 0x000000001b0402ca */ /* 0x000fd00000020000 */
[----:B------:R-:W-:-:S05]  /*26d10*/  @P0 PLOP3.LUT P0, PT, P1, PT, PT, 0x80, 0x0 ;  /* 0x000000000000081c */ /* 0x000fca0000f0f070 */
[----:B------:R-:W-:Y:S01]  /*26d20*/  @!P1 SYNCS.ARRIVE.TRANS64.RED.A0T1 RZ, [UR4+0x38830], RZ ;  /* 0x038830ffffff99a7 */ /* 0x000fe20008200404 */
[----:B------:R-:W-:Y:S07]  /*26d30*/  @!P1 ARRIVES.LDGSTSBAR.64.TRANSCNT [UR4+0x38830] ;  /* 0x03883000ff0099b0 */ /* 0x000fee0008000a84 */
[----:B------:R-:W-:Y:S05]  /*26d40*/  @P0 BRA.U.ANY `(.L_x_2062) ;  /* 0xfffffffd00e80947 */ /* 0x000fea000393ffff */
[----:B------:R-:W-:Y:S01]  /*26d50*/  NOP ;  /* 0x0000000000007918 */ /* 0x000fe20000000000 */
[----:B------:R-:W-:-:S13]  /*26d60*/  LOP3.LUT P2, RZ, R16, 0x800, RZ, 0xc0, !PT ;  /* 0x0000080010ff7812 */ /* 0x000fda000784c0ff */
[----:B------:R-:W-:Y:S05]  /*26d70*/  @!P2 BRA `(.L_x_2063) ;  /* 0x000000000004a947 */ /* 0x000fea0003800000 */
[----:B------:R-:W-:Y:S01]  /*26d80*/  BPT.TRAP 0x1 ;  /* 0x000000040000795c */ /* 0x000fe20000300000 */
.L_x_2063:
[----:B------:R1:W-:Y:S02]  /*26d90*/  SYNCS.ARRIVE.TRANS64.A1T0 RZ, [R27+URZ+0x38830], RZ ;  /* 0x038830ff1bff79a7 */ /* 0x0003e4000810003f */
[----:B------:R-:W-:Y:S05]  /*26da0*/  WARPSYNC.ALL ;  /* 0x0000000000007948 */ /* 0x000fea0003800000 */
[----:B------:R-:W-:Y:S01]  /*26db0*/  VIADD R0, R17, 0x20400 ;  /* 0x0002040011007836 */ /* 0x000fe20000000000 */
[----:B------:R-:W-:Y:S01]  /*26dc0*/  BAR.SYNC.DEFER_BLOCKING 0x8, 0x100 ;  /* 0x0204000000007b1d */ /* 0x000fe20000010000 */
[----:B------:R-:W-:-:S03]  /*26dd0*/  USHF.R.S32.HI UR50, URZ, 0x1f, UR38 ;  /* 0x0000001f3f327899 */ /* 0x000fc60008011426 */
[----:B------:R-:W-:Y:S02]  /*26de0*/  LOP3.LUT P0, RZ, R0, 0x3ff, RZ, 0xc0, !PT ;  /* 0x000003ff00ff7812 */ /* 0x000fe4000780c0ff */
[----:B------:R-:W-:Y:S11]  /*26df0*/  BSSY B6, `(.L_x_2064) ;  /* 0x0000012000067945 */ /* 0x000ff60003800000 */
        /* <DEDUP_REMOVED lines=17> */
.L_x_2065:
[----:B------:R-:W-:Y:S05]  /*26f10*/  BSYNC B6 ;  /* 0x0000000000067941 */ /* 0x000fea0003800000 */
.L_x_2064:
[----:B0-----:R-:W0:Y:S01]  /*26f20*/  S2R R2, SR_TID.X ;  /* 0x0000000000027919 */ /* 0x001e220000002100 */
[----:B------:R-:W-:Y:S01]  /*26f30*/  UISETP.NE.AND UP0, UPT, UR49, URZ, UPT ;  /* 0x0000003f3100728c */ /* 0x000fe2000bf05270 */
[----:B------:R-:W-:Y:S01]  /*26f40*/  R2UR UR6, R24 ;  /* 0x00000000180672ca */ /* 0x000fe200000e0000 */
[----:B------:R-:W-:Y:S01]  /*26f50*/  ULDC.64 UR8, c[0x0][0x2d8] ;  /* 0x0000b60000087ab9 */ /* 0x000fe20000000a00 */
[----:B------:R-:W-:Y:S01]  /*26f60*/  R2UR UR7, R19 ;  /* 0x00000000130772ca */ /* 0x000fe200000e0000 */
[----:B------:R-:W2:Y:S01]  /*26f70*/  S2R R21, SR_TID.X ;  /* 0x0000000000157919 */ /* 0x000ea20000002100 */
[----:B------:R-:W-:Y:S02]  /*26f80*/  LOP3.LUT P5, RZ, R16, 0x100000, RZ, 0xc0, !PT ;  /* 0x0010000010ff7812 */ /* 0x000fe400078ac0ff */
[----:B------:R-:W-:-:S04]  /*26f90*/  PLOP3.LUT P0, PT, PT, PT, UP0, 0x80, 0x0 ;  /* 0x000000000000781c */ /* 0x000fc80003f0f008 */
[----:B------:R-:W-:-:S03]  /*26fa0*/  @UP0 ULDC UR4, c[0x0][0x44c] ;  /* 0x0001130000040ab9 */ /* 0x000fc60000000800 */
[----:B------:R-:W-:-:S04]  /*26fb0*/  UIMAD UR6, UR6, UR8, URZ ;  /* 0x00000008060672a4 */ /* 0x000fc8000f8e023f */
[----:B------:R-:W-:Y:S01]  /*26fc0*/  UIMAD UR6, UR7, UR9, UR6 ;  /* 0x00000009070672a4 */ /* 0x000fe2000f8e0206 */
[C---:B0-----:R-:W-:Y:S01]  /*26fd0*/  LOP3.LUT R20, R2.reuse, 0x7f, RZ, 0xc0, !PT ;  /* 0x0000007f02147812 */ /* 0x041fe200078ec0ff */
[----:B------:R-:W-:-:S03]  /*26fe0*/  IMAD.SHL.U32 R2, R2, 0x10, RZ ;  /* 0x0000001002027824 */ /* 0x000fc600078e00ff */
[----:B------:R-:W-:Y:S01]  /*26ff0*/  SHF.R.U32.HI R20, RZ, 0x3, R20 ;  /* 0x00000003ff147819 */ /* 0x000fe20000011614 */
[----:B--2---:R-:W-:-:S03]  /*27000*/  IMAD.SHL.U32 R7, R21, 0x8, RZ ;  /* 0x0000000815077824 */ /* 0x004fc600078e00ff */
[----:B------:R-:W-:Y:S02]  /*27010*/  LOP3.LUT R2, R20, 0x70, R2, 0xf8, !PT ;  /* 0x0000007014027812 */ /* 0x000fe400078ef802 */
[----:B------:R-:W-:Y:S02]  /*27020*/  LOP3.LUT R20, R21, 0x7f, RZ, 0xc0, !PT ;  /* 0x0000007f15147812 */ /* 0x000fe400078ec0ff */
[----:B------:R-:W-:Y:S01]  /*27030*/  LOP3.LUT R7, R7, 0x38, RZ, 0xc0, !PT ;  /* 0x0000003807077812 */ /* 0x000fe200078ec0ff */
[----:B------:R-:W-:Y:S01]  /*27040*/  VIADD R34, R2, UR43 ;  /* 0x0000002b02227c36 */ /* 0x000fe20008000000 */
[----:B------:R-:W-:-:S03]  /*27050*/  SHF.R.U32.HI R8, RZ, 0x3, R20 ;  /* 0x00000003ff087819 */ /* 0x000fc60000011614 */
[----:B------:R-:W-:Y:S01]  /*27060*/  @P0 IMAD.HI.U32 R2, R34, UR4, RZ ;  /* 0x0000000422020c27 */ /* 0x000fe2000f8e00ff */
[----:B------:R-:W-:Y:S01]  /*27070*/  PLOP3.LUT P0, PT, PT, PT, UP0, 0x80, 0x0 ;  /* 0x000000000000781c */ /* 0x000fe20003f0f008 */
[----:B------:R-:W-:Y:S02]  /*27080*/  @UP0 ULDC UR4, c[0x0][0x450] ;  /* 0x0001140000040ab9 */ /* 0x000fe40000000800 */
[----:B------:R-:W-:-:S10]  /*27090*/  IMAD.MOV.U32 R0, RZ, RZ, R34 ;  /* 0x000000ffff007224 */ /* 0x000fd400078e0022 */
[----:B------:R-:W-:Y:S02]  /*270a0*/  @P0 SHF.R.U32.HI R0, RZ, UR4, R2 ;  /* 0x00000004ff000c19 */ /* 0x000fe40008011602 */
[----:B------:R-:W-:-:S13]  /*270b0*/  R2UR UR4, R19 ;  /* 0x00000000130472ca */ /* 0x000fda00000e0000 */
[----:B------:R-:W-:-:S03]  /*270c0*/  UIMAD.WIDE.U32 UR4, UR4, UR8, URZ ;  /* 0x00000008040472a5 */ /* 0x000fc6000f8e003f */
[----:B------:R-:W-:Y:S01]  /*270d0*/  ULDC.64 UR8, c[0x0][0x2e0] ;  /* 0x0000b80000087ab9 */ /* 0x000fe20000000a00 */
[----:B------:R-:W-:Y:S02]  /*270e0*/  UIADD3 UR5, UR5, UR6, URZ ;  /* 0x0000000605057290 */ /* 0x000fe4000fffe03f */
[----:B------:R-:W-:Y:S02]  /*270f0*/  UIMAD UR6, UR50, UR8, URZ ;  /* 0x00000008320672a4 */ /* 0x000fe4000f8e023f */
[----:B------:R-:W-:Y:S02]  /*27100*/  UIMAD.WIDE.U32 UR4, UR38, UR8, UR4 ;  /* 0x00000008260472a5 */ /* 0x000fe4000f8e0004 */
[----:B------:R-:W-:-:S04]  /*27110*/  UIMAD UR6, UR38, UR9, UR6 ;  /* 0x00000009260672a4 */ /* 0x000fc8000f8e0206 */
[----:B------:R-:W-:Y:S01]  /*27120*/  IMAD.U32 R4, RZ, RZ, UR4 ;  /* 0x00000004ff047e24 */ /* 0x000fe2000f8e00ff */
[----:B------:R-:W-:Y:S02]  /*27130*/  UIADD3 UR6, UR5, UR6, URZ ;  /* 0x0000000605067290 */ /* 0x000fe4000fffe03f */
[----:B------:R-:W-:Y:S02]  /*27140*/  IMAD.U32 R5, RZ, RZ, UR5 ;  /* 0x00000005ff057e24 */ /* 0x000fe4000f8e00ff */
[----:B------:R-:W-:Y:S01]  /*27150*/  IMAD.MOV.U32 R2, RZ, RZ, R4 ;  /* 0x000000ffff027224 */ /* 0x000fe200078e0004 */
[----:B------:R-:W-:Y:S01]  /*27160*/  SHF.R.S32.HI R4, RZ, 0x1f, R0 ;  /* 0x0000001fff047819 */ /* 0x000fe20000011400 */
[----:B------:R-:W-:Y:S01]  /*27170*/  ULDC.64 UR4, c[0x0][0x2d0] ;  /* 0x0000b40000047ab9 */ /* 0x000fe20000000a00 */
[----:B------:R-:W-:-:S03]  /*27180*/  IMAD.U32 R3, RZ, RZ, UR6 ;  /* 0x00000006ff037e24 */ /* 0x000fc6000f8e00ff */
[----:B------:R-:W-:Y:S02]  /*27190*/  IMAD R5, R4, UR4, RZ ;  /* 0x0000000404057c24 */ /* 0x000fe4000f8e02ff */
[----:B------:R-:W-:Y:S01]  /*271a0*/  IMAD.WIDE.U32 R2, R0, UR4, R2 ;  /* 0x0000000400027c25 */ /* 0x000fe2000f8e0002 */
[----:B------:R-:W-:-:S03]  /*271b0*/  ULDC UR4, c[0x0][0x448] ;  /* 0x0001120000047ab9 */ /* 0x000fc60000000800 */
[----:B------:R-:W-:Y:S02]  /*271c0*/  IMAD R4, R0, UR5, R5 ;  /* 0x0000000500047c24 */ /* 0x000fe4000f8e0205 */
[----:B------:R-:W-:Y:S02]  /*271d0*/  IMAD.MOV R0, RZ, RZ, -R0 ;  /* 0x000000ffff007224 */ /* 0x000fe400078e0a00 */
[----:B------:R-:W-:Y:S02]  /*271e0*/  IMAD.IADD R3, R3, 0x1, R4 ;  /* 0x0000000103037824 */ /* 0x000fe400078e0204 */
[----:B------:R-:W-:Y:S01]  /*271f0*/  IMAD R0, R0, UR4, R34 ;  /* 0x0000000400007c24 */ /* 0x000fe2000f8e0222 */
[----:B------:R-:W-:-:S03]  /*27200*/  ULDC.64 UR4, c[0x0][0x2c8] ;  /* 0x0000b20000047ab9 */ /* 0x000fc60000000a00 */
[----:B------:R-:W-:Y:S01]  /*27210*/  IMAD.WIDE.U32 R2, R0, UR4, R2 ;  /* 0x0000000400027c25 */ /* 0x000fe2000f8e0002 */
[----:B------:R-:W-:-:S05]  /*27220*/  SHF.R.S32.HI R4, RZ, 0x1f, R0 ;  /* 0x0000001fff047819 */ /* 0x000fca0000011400 */
[----:B------:R-:W-:-:S04]  /*27230*/  IMAD R5, R4, UR4, RZ ;  /* 0x0000000404057c24 */ /* 0x000fc8000f8e02ff */
        /* <DEDUP_REMOVED lines=8> */
[----:B------:R-:W-:Y:S01]  /*272c0*/  VIADD R4, R8, UR43 ;  /* 0x0000002b08047c36 */ /* 0x000fe20008000000 */
[----:B------:R-:W-:Y:S02]  /*272d0*/  LOP3.LUT R16, R16, 0xfffffeff, RZ, 0xc0, !PT ;  /* 0xfffffeff10107812 */ /* 0x000fe400078ec0ff */
[----:B------:R-:W2:Y:S02]  /*272e0*/  SHFL.IDX PT, R2, R5, RZ, 0x181f ;  /* 0x00181fff05027589 */ /* 0x000ea400000e0000 */
[----:B------:R-:W-:-:S13]  /*272f0*/  ISETP.GE.AND P1, PT, R4, UR41, PT ;  /* 0x0000002904007c0c */ /* 0x000fda000bf26270 */
[----:B------:R-:W-:-:S04]  /*27300*/  @P1 LOP3.LUT R16, R16, 0x100, RZ, 0xfc, !PT ;  /* 0x0000010010101812 */ /* 0x000fc800078efcff */
[----:B------:R-:W-:Y:S02]  /*27310*/  LOP3.LUT R16, R16, 0xffffff7f, RZ, 0xc0, !PT ;  /* 0xffffff7f10107812 */ /* 0x000fe400078ec0ff */
[----:B0-----:R-:W-:Y:S02]  /*27320*/  @!P1 LEA R6, P0, R7, R14, 0x1 ;  /* 0x0000000e07069211 */ /* 0x001fe400078008ff */
[----:B------:R-:W0:Y:S03]  /*27330*/  SHFL.IDX PT, R14, R0, 0x1, 0x181f ;  /* 0x00381f00000e7f89 */ /* 0x000e2600000e0000 */
[----:B--2---:R-:W-:Y:S02]  /*27340*/  @!P1 IMAD.X R3, RZ, RZ, R2, P0 ;  /* 0x000000ffff039224 */ /* 0x004fe400000e0602 */
[----:B------:R-:W-:Y:S02]  /*27350*/  @!P1 IMAD.MOV.U32 R2, RZ, RZ, R6 ;  /* 0x000000ffff029224 */ /* 0x000fe400078e0006 */
[----:B------:R-:W-:-:S03]  /*27360*/  VIADD R6, R4, 0x10 ;  /* 0x0000001004067836 */ /* 0x000fc60000000000 */
[----:B------:R2:W-:Y:S02]  /*27370*/  @!P1 LDGSTS.E.BYPASS.LTC128B.128 [R22+0x20400], desc[UR36][R2.64], !P5 ;  /* 0x2040000002169fae */ /* 0x0005e4000e901d64 */
[----:B------:R-:W-:Y:S02]  /*27380*/  ISETP.GE.AND P1, PT, R6, UR41, PT ;  /* 0x0000002906007c0c */ /* 0x000fe4000bf26270 */
[----:B--2---:R-:W2:Y:S11]  /*27390*/  SHFL.IDX PT, R2, R5, 0x1, 0x181f ;  /* 0x00381f0005027f89 */ /* 0x004eb600000e0000 */
[----:B0-----:R-:W-:-:S02]  /*273a0*/  @!P1 LEA R6, P0, R7, R14, 0x1 ;  /* 0x0000000e07069211 */ /* 0x001fc400078008ff */
[----:B------:R-:W0:Y:S01]  /*273b0*/  SHFL.IDX PT, R14, R0, 0x2, 0x181f ;  /* 0x00581f00000e7f89 */ /* 0x000e2200000e0000 */
[----:B------:R-:W-:-:S04]  /*273c0*/  @P1 LOP3.LUT R16, R16, 0x80, RZ, 0xfc, !PT ;  /* 0x0000008010101812 */ /* 0x000fc800078efcff */
[----:B------:R-:W-:Y:S01]  /*273d0*/  LOP3.LUT R16, R16, 0xffffffbf, RZ, 0xc0, !PT ;  /* 0xffffffbf10107812 */ /* 0x000fe200078ec0ff */
[----:B--2---:R-:W-:Y:S02]  /*273e0*/  @!P1 IMAD.X R3, RZ, RZ, R2, P0 ;  /* 0x000000ffff039224 */ /* 0x004fe400000e0602 */
[----:B------:R-:W-:Y:S02]  /*273f0*/  @!P1 IMAD.MOV.U32 R2, RZ, RZ, R6 ;  /* 0x000000ffff029224 */ /* 0x000fe400078e0006 */
[----:B------:R-:W-:-:S03]  /*27400*/  VIADD R6, R4, 0x20 ;  /* 0x0000002004067836 */ /* 0x000fc60000000000 */
[----:B------:R2:W-:Y:S02]  /*27410*/  @!P1 LDGSTS.E.BYPASS.LTC128B.128 [R22+0x20c00], desc[UR36][R2.64], !P5 ;  /* 0x20c0000002169fae */ /* 0x0005e4000e901d64 */
[----:B------:R-:W-:Y:S02]  /*27420*/  ISETP.GE.AND P1, PT, R6, UR41, PT ;  /* 0x0000002906007c0c */ /* 0x000fe4000bf26270 */
[----:B--2---:R-:W2:Y:S11]  /*27430*/  SHFL.IDX PT, R2, R5, 0x2, 0x181f ;  /* 0x00581f0005027f89 */ /* 0x004eb600000e0000 */
[----:B0-----:R-:W-:Y:S01]  /*27440*/  @!P1 LEA R6, P0, R7, R14, 0x1 ;  /* 0x0000000e07069211 */ /* 0x001fe200078008ff */
[----:B------:R-:W0:Y:S01]  /*27450*/  SHFL.IDX PT, R5, R5, 0x3, 0x181f ;  /* 0x00781f0005057f89 */ /* 0x000e2200000e0000 */
[----:B------:R-:W-:-:S03]  /*27460*/  @P1 LOP3.LUT R16, R16, 0x40, RZ, 0xfc, !PT ;  /* 0x0000004010101812 */ /* 0x000fc600078efcff */
[----:B------:R3:W4:Y:S01]  /*27470*/  SHFL.IDX PT, R14, R0, 0x3, 0x181f ;  /* 0x00781f00000e7f89 */ /* 0x00072200000e0000 */
[----:B--2---:R-:W-:Y:S02]  /*27480*/  @!P1 IMAD.X R3, RZ, RZ, R2, P0 ;  /* 0x000000ffff039224 */ /* 0x004fe400000e0602 */
[----:B------:R-:W-:-:S05]  /*27490*/  @!P1 IMAD.MOV.U32 R2, RZ, RZ, R6 ;  /* 0x000000ffff029224 */ /* 0x000fca00078e0006 */
[----:B0-----:R3:W-:Y:S02]  /*274a0*/  @!P1 LDGSTS.E.BYPASS.LTC128B.128 [R22+0x21400], desc[UR36][R2.64], !P5 ;  /* 0x2140000002169fae */ /* 0x0017e4000e901d64 */
.L_x_2136:
[----:B------:R-:W-:Y:S01]  /*274b0*/  VIADD R4, R4, 0x30 ;  /* 0x0000003004047836 */ /* 0x000fe20000000000 */
[----:B------:R-:W-:-:S04]  /*274c0*/  LOP3.LUT R16, R16, 0xffffefff, RZ, 0xc0, !PT ;  /* 0xffffefff10107812 */ /* 0x000fc800078ec0ff */
[----:B------:R-:W-:-:S13]  /*274d0*/  ISETP.GE.AND P1, PT, R4, UR41, PT ;  /* 0x0000002904007c0c */ /* 0x000fda000bf26270 */
[----:B---34-:R-:W-:Y:S02]  /*274e0*/  @!P1 LEA R2, P0, R7, R14, 0x1 ;  /* 0x0000000e07029211 */ /* 0x018fe400078008ff */
[----:B------:R-:W-:-:S03]  /*274f0*/  @P1 LOP3.LUT R16, R16, 0x1000, RZ, 0xfc, !PT ;  /* 0x0000100010101812 */ /* 0x000fc600078efcff */
[----:B------:R-:W-:Y:S01]  /*27500*/  @!P1 IMAD.X R3, RZ, RZ, R5, P0 ;  /* 0x000000ffff039224 */ /* 0x000fe200000e0605 */
[----:B------:R-:W-:-:S04]  /*27510*/  PLOP3.LUT P0, PT, PT, PT, PT, 0x80, 0x0 ;  /* 0x000000000000781c */ /* 0x000fc80003f0f070 */
[----:B------:R-:W-:Y:S01]  /*27520*/  @!PT LDS RZ, [RZ] ;  /* 0x00000000fffff984 */ /* 0x000fe20000000800 */
[----:B------:R-:W-:Y:S01]  /*27530*/  @!PT LDS RZ, [RZ] ;  /* 0x00000000fffff984 */ /* 0x000fe20000000800 */
[----:B------:R-:W-:Y:S01]  /*27540*/  @!PT LDS RZ, [RZ] ;  /* 0x00000000fffff984 */ /* 0x000fe20000000800 */
[----:B------:R0:W-:Y:S01]  /*27550*/  @!P1 LDGSTS.E.BYPASS.LTC128B.128 [R22+0x21c00], desc[UR36][R2.64], !P5 ;  /* 0x21c0000002169fae */ /* 0x0001e2000e901d64 */
[----:B------:R-:W-:-:S08]  /*27560*/  NOP ;  /* 0x0000000000007918 */ /* 0x000fd00000000000 */
.L_x_2067:
[----:B------:R-:W-:Y:S02]  /*27570*/  PLOP3.LUT P1, PT, P1, P0, PT, 0xa2, 0x0 ;  /* 0x000000000000781c */ /* 0x000fe40000f21472 */
[----:B------:R-:W-:-:S08]  /*27580*/  @P0 R2UR P1, UR4, R17 ;  /* 0x00000000110402ca */ /* 0x000fd00000020000 */
[----:B------:R-:W-:-:S05]  /*27590*/  @P0 PLOP3.LUT P0, PT, P1, PT, PT, 0x80, 0x0 ;  /* 0x000000000000081c */ /* 0x000fca0000f0f070 */
[----:B------:R-:W-:Y:S01]  /*275a0*/  @!P1 SYNCS.ARRIVE.TRANS64.RED.A0T1 RZ, [UR4+0x38800], RZ ;  /* 0x038800ffffff99a7 */ /* 0x000fe20008200404 */
[----:B------:R-:W-:Y:S07]  /*275b0*/  @!P1 ARRIVES.LDGSTSBAR.64.TRANSCNT [UR4+0x38800] ;  /* 0x03880000ff0099b0 */ /* 0x000fee0008000a84 */
[----:B------:R-:W-:Y:S05]  /*275c0*/  @P0 BRA.U.ANY `(.L_x_2067) ;  /* 0xfffffffd00e80947 */ /* 0x000fea000393ffff */
[----:B------:R-:W-:Y:S01]  /*275d0*/  ULDC.64 UR4, c[0x0][0x3d8] ;  /* 0x0000f60000047ab9 */ /* 0x000fe20000000a00 */
[----:B------:R-:W-:Y:S01]  /*275e0*/  NOP ;  /* 0x0000000000007918 */ /* 0x000fe20000000000 */
[----:B------:R-:W-:Y:S01]  /*275f0*/  IMAD R0, R24, UR4, RZ ;  /* 0x0000000418007c24 */ /* 0x000fe2000f8e02ff */
[----:B------:R2:W-:Y:S01]  /*27600*/  SYNCS.ARRIVE.TRANS64.A1T0 RZ, [R17+URZ+0x38800], RZ ;  /* 0x038800ff11ff79a7 */ /* 0x0005e2000810003f */
[C---:B------:R-:W-:Y:S01]  /*27610*/  IMAD.WIDE.U32 R4, R19.reuse, UR4, RZ ;  /* 0x0000000413047c25 */ /* 0x040fe2000f8e00ff */
[----:B------:R-:W-:Y:S03]  /*27620*/  BSSY B6, `(.L_x_2068) ;  /* 0x0000018000067945 */ /* 0x000fe60003800000 */
[----:B------:R-:W-:Y:S01]  /*27630*/  IMAD R0, R19, UR5, R0 ;  /* 0x0000000513007c24 */ /* 0x000fe2000f8e0200 */
[----:B------:R2:W-:Y:S01]  /*27640*/  STL.64 [R1+0x430], R4 ;  /* 0x0004300401007387 */ /* 0x0005e20000100a00 */
[----:B0-----:R-:W-:-:S02]  /*27650*/  VIADD R2, R17, 0x26400 ;  /* 0x0002640011027836 */ /* 0x001fc40000000000 */
[----:B------:R-:W-:-:S03]  /*27660*/  IMAD.IADD R0, R5, 0x1, R0 ;  /* 0x0000000105007824 */ /* 0x000fc600078e0200 */
[----:B------:R-:W-:Y:S02]  /*27670*/  LOP3.LUT P0, RZ, R2, 0x3ff, RZ, 0xc0, !PT ;  /* 0x000003ff02ff7812 */ /* 0x000fe4000780c0ff */
[----:B------:R2:W-:Y:S11]  /*27680*/  STL [R1+0x444], R0 ;  /* 0x0004440001007387 */ /* 0x0005f60000100800 */
[----:B--2---:R-:W-:Y:S05]  /*27690*/  @!P0 BRA `(.L_x_2069) ;  /* 0x0000000000408947 */ /* 0x004fea0003800000 */
        /* <DEDUP_REMOVED lines=16> */
.L_x_2069:
[----:B------:R-:W-:Y:S05]  /*277a0*/  BSYNC B6 ;  /* 0x0000000000067941 */ /* 0x000fea0003800000 */
.L_x_2068:
[----:B------:R-:W2:Y:S04]  /*277b0*/  LDL.LU.64 R4, [R1+0x430] ;  /* 0x0004300001047983 */ /* 0x000ea80000300a00 */
[----:B------:R-:W3:Y:S01]  /*277c0*/  LDL.LU R20, [R1+0x444] ;  /* 0x0004440001147983 */ /* 0x000ee20000300800 */
[----:B------:R-:W-:Y:S01]  /*277d0*/  UISETP.NE.AND UP0, UPT, UR49, URZ, UPT ;  /* 0x0000003f3100728c */ /* 0x000fe2000bf05270 */
[----:B------:R-:W-:Y:S01]  /*277e0*/  IMAD.MOV.U32 R2, RZ, RZ, R34 ;  /* 0x000000ffff027224 */ /* 0x000fe200078e0022 */
[----:B------:R-:W-:Y:S01]  /*277f0*/  ULDC UR6, c[0x0][0x448] ;  /* 0x0001120000067ab9 */ /* 0x000fe20000000800 */
[----:B------:R0:W5:Y:S01]  /*27800*/  LDL R8, [R1+0x424] ;  /* 0x0004240001087983 */ /* 0x0001620000100800 */
[----:B------:R-:W-:Y:S01]  /*27810*/  ULDC.64 UR8, c[0x0][0x3e0] ;  /* 0x0000f80000087ab9 */ /* 0x000fe20000000a00 */
[----:B------:R-:W-:-:S02]  /*27820*/  LOP3.LUT P2, RZ, R16, 0x20000, RZ, 0xc0, !PT ;  /* 0x0002000010ff7812 */ /* 0x000fc4000784c0ff */
[----:B------:R0:W5:Y:S01]  /*27830*/  LDL R6, [R1+0x420] ;  /* 0x0004200001067983 */ /* 0x0001620000100800 */
[----:B------:R-:W-:Y:S02]  /*27840*/  PLOP3.LUT P0, PT, PT, PT, UP0, 0x80, 0x0 ;  /* 0x000000000000781c */ /* 0x000fe40003f0f008 */
[C---:B------:R-:W-:Y:S01]  /*27850*/  LOP3.LUT P3, RZ, R16.reuse, 0x10000, RZ, 0xc0, !PT ;  /* 0x0001000010ff7812 */ /* 0x040fe2000786c0ff */
[----:B------:R-:W-:Y:S01]  /*27860*/  @UP0 ULDC UR4, c[0x0][0x44c] ;  /* 0x0001130000040ab9 */ /* 0x000fe20000000800 */
[C---:B------:R-:W-:Y:S02]  /*27870*/  LOP3.LUT P4, RZ, R16.reuse, 0x8000, RZ, 0xc0, !PT ;  /* 0x0000800010ff7812 */ /* 0x040fe4000788c0ff */
[----:B------:R-:W-:-:S07]  /*27880*/  LOP3.LUT P5, RZ, R16, 0x4000, RZ, 0xc0, !PT ;  /* 0x0000400010ff7812 */ /* 0x000fce00078ac0ff */
[----:B------:R-:W-:Y:S01]  /*27890*/  @P0 IMAD.HI.U32 R0, R34, UR4, RZ ;  /* 0x0000000422000c27 */ /* 0x000fe2000f8e00ff */
[----:B------:R-:W-:Y:S01]  /*278a0*/  PLOP3.LUT P0, PT, PT, PT, UP0, 0x80, 0x0 ;  /* 0x000000000000781c */ /* 0x000fe20003f0f008 */
[----:B------:R-:W-:-:S12]  /*278b0*/  @UP0 ULDC UR4, c[0x0][0x450] ;  /* 0x0001140000040ab9 */ /* 0x000fd80000000800 */
[----:B------:R-:W-:-:S04]  /*278c0*/  @P0 SHF.R.U32.HI R2, RZ, UR4, R0 ;  /* 0x00000004ff020c19 */ /* 0x000fc80008011600 */
[--C-:B------:R-:W-:Y:S02]  /*278d0*/  SHF.R.S32.HI R0, RZ, 0x1f, R2.reuse ;  /* 0x0000001fff007819 */ /* 0x100fe40000011402 */
[----:B--2---:R-:W-:Y:S02]  /*278e0*/  R2UR UR5, R5 ;  /* 0x00000000050572ca */ /* 0x004fe400000e0000 */
[----:B------:R-:W-:Y:S02]  /*278f0*/  R2UR UR4, R4 ;  /* 0x00000000040472ca */ /* 0x000fe400000e0000 */
[----:B---3--:R-:W-:Y:S01]  /*27900*/  R2UR UR5, R20 ;  /* 0x00000000140572ca */ /* 0x008fe200000e0000 */
[----:B------:R-:W-:Y:S01]  /*27910*/  IMAD.MOV R5, RZ, RZ, -R2 ;  /* 0x000000ffff057224 */ /* 0x000fe200078e0a02 */
[----:B------:R-:W2:Y:S03]  /*27920*/  S2R R20, SR_TID.X ;  /* 0x0000000000147919 */ /* 0x000ea60000002100 */
[----:B------:R-:W-:Y:S01]  /*27930*/  IMAD R5, R5, UR6, R34 ;  /* 0x0000000605057c24 */ /* 0x000fe2000f8e0222 */
[----:B------:R-:W-:-:S04]  /*27940*/  UIMAD UR6, UR50, UR8, URZ ;  /* 0x00000008320672a4 */ /* 0x000fc8000f8e023f */
[----:B------:R-:W-:-:S03]  /*27950*/  UIMAD UR6, UR38, UR9, UR6 ;  /* 0x00000009260672a4 */ /* 0x000fc6000f8e0206 */
[----:B------:R-:W-:-:S03]  /*27960*/  UIMAD.WIDE.U32 UR4, UR38, UR8, UR4 ;  /* 0x00000008260472a5 */ /* 0x000fc6000f8e0004 */
[----:B------:R-:W-:Y:S01]  /*27970*/  ULDC.64 UR8, c[0x0][0x3d0] ;  /* 0x0000f40000087ab9 */ /* 0x000fe20000000a00 */
[----:B------:R-:W-:Y:S01]  /*27980*/  UIADD3 UR5, UR5, UR6, URZ ;  /* 0x0000000605057290 */ /* 0x000fe2000fffe03f */
[----:B------:R-:W-:Y:S02]  /*27990*/  IMAD R7, R0, UR8, RZ ;  /* 0x0000000800077c24 */ /* 0x000fe4000f8e02ff */
[----:B------:R-:W-:Y:S01]  /*279a0*/  IMAD.U32 R3, RZ, RZ, UR8 ;  /* 0x00000008ff037e24 */ /* 0x000fe2000f8e00ff */
[----:B------:R-:W-:Y:S01]  /*279b0*/  SHF.R.S32.HI R0, RZ, 0x1f, R5 ;  /* 0x0000001fff007819 */ /* 0x000fe20000011405 */
        /* <DEDUP_REMOVED lines=10> */
[----:B------:R-:W-:Y:S01]  /*27a60*/  UMOV UR4, 0xffffffff ;  /* 0xffffffff00047882 */ /* 0x000fe20000000000 */
[----:B--2---:R-:W-:-:S03]  /*27a70*/  IMAD.SHL.U32 R9, R20, 0x8, RZ ;  /* 0x0000000814097824 */ /* 0x004fc600078e00ff */
[----:B------:R-:W-:Y:S02]  /*27a80*/  LEA.HI.X R4, R2, UR5, R3, 0x1, P0 ;  /* 0x0000000502047c11 */ /* 0x000fe400080f0c03 */
[----:B------:R-:W-:Y:S01]  /*27a90*/  LOP3.LUT R9, R9, 0x38, RZ, 0xc0, !PT ;  /* 0x0000003809097812 */ /* 0x000fe200078ec0ff */
[----:B0-----:R-:W-:Y:S06]  /*27aa0*/  BRA.DIV UR4, `(.L_x_2070) ;  /* 0x0000003204887947 */ /* 0x001fec000b800000 */
[C---:B------:R-:W-:Y:S01]  /*27ab0*/  LOP3.LUT P1, RZ, R16.reuse, 0x40, RZ, 0xc0, !PT ;  /* 0x0000004010ff7812 */ /* 0x040fe2000782c0ff */
[----:B------:R-:W0:Y:S01]  /*27ac0*/  SHFL.IDX PT, R14, R0, RZ, 0x181f ;  /* 0x00181fff000e7589 */ /* 0x000e2200000e0000 */
[C---:B------:R-:W-:Y:S02]  /*27ad0*/  LOP3.LUT P6, RZ, R16.reuse, 0x40000, RZ, 0xc0, !PT ;  /* 0x0004000010ff7812 */ /* 0x040fe400078cc0ff */
[----:B------:R-:W-:Y:S01]  /*27ae0*/  LOP3.LUT R16, R16, 0xffbfffff, RZ, 0xc0, !PT ;  /* 0xffbfffff10107812 */ /* 0x000fe200078ec0ff */
[----:B------:R-:W2:Y:S04]  /*27af0*/  SHFL.IDX PT, R2, R4, RZ, 0x181f ;  /* 0x00181fff04027589 */ /* 0x000ea800000e0000 */
[----:B------:R-:W-:Y:S04]  /*27b00*/  SHFL.IDX PT, R5, R4, 0x1, 0x181f ;  /* 0x00381f0004057f89 */ /* 0x000fe800000e0000 */
[----:B------:R-:W-:-:S04]  /*27b10*/  @P1 LOP3.LUT R16, R16, 0x400000, RZ, 0xfc, !PT ;  /* 0x0040000010101812 */ /* 0x000fc800078efcff */
[C---:B------:R-:W-:Y:S02]  /*27b20*/  LOP3.LUT P1, RZ, R16.reuse, 0x80, RZ, 0xc0, !PT ;  /* 0x0000008010ff7812 */ /* 0x040fe4000782c0ff */
[----:B------:R-:W-:-:S11]  /*27b30*/  LOP3.LUT R16, R16, 0xff7fffff, RZ, 0xc0, !PT ;  /* 0xff7fffff10107812 */ /* 0x000fd600078ec0ff */
[----:B------:R-:W-:-:S04]  /*27b40*/  @P1 LOP3.LUT R16, R16, 0x800000, RZ, 0xfc, !PT ;  /* 0x0080000010101812 */ /* 0x000fc800078efcff */
[----:B------:R-:W-:-:S13]  /*27b50*/  LOP3.LUT P1, RZ, R16, 0x100, RZ, 0xc0, !PT ;  /* 0x0000010010ff7812 */ /* 0x000fda000782c0ff */
[----:B0-----:R-:W-:-:S05]  /*27b60*/  @!P1 LEA R14, P0, R9, R14, 0x1 ;  /* 0x0000000e090e9211 */ /* 0x001fca00078008ff */
[----:B--2---:R-:W-:Y:S01]  /*27b70*/  @!P1 IMAD.X R3, RZ, RZ, R2, P0 ;  /* 0x000000ffff039224 */ /* 0x004fe200000e0602 */
[----:B------:R-:W-:Y:S01]  /*27b80*/  LOP3.LUT P0, RZ, R16, 0x80000, RZ, 0xc0, !PT ;  /* 0x0008000010ff7812 */ /* 0x000fe2000780c0ff */
[----:B------:R-:W-:Y:S02]  /*27b90*/  @!P1 IMAD.MOV.U32 R2, RZ, RZ, R14 ;  /* 0x000000ffff029224 */ /* 0x000fe400078e000e */
[----:B------:R-:W0:Y:S10]  /*27ba0*/  SHFL.IDX PT, R14, R0, 0x1, 0x181f ;  /* 0x00381f00000e7f89 */ /* 0x000e3400000e0000 */
        /* <DEDUP_REMOVED lines=11> */
[----:B0-----:R-:W-:-:S05]  /*27c60*/  @!P1 LEA R14, P0, R9, R14, 0x1 ;  /* 0x0000000e090e9211 */ /* 0x001fca00078008ff */
[----:B------:R-:W-:Y:S01]  /*27c70*/  @!P1 IMAD.X R5, RZ, RZ, R5, P0 ;  /* 0x000000ffff059224 */ /* 0x000fe200000e0605 */
[----:B------:R-:W-:Y:S01]  /*27c80*/  LOP3.LUT P0, RZ, R16, 0x80000, RZ, 0xc0, !PT ;  /* 0x0008000010ff7812 */ /* 0x000fe2000780c0ff */
[----:B--2---:R-:W-:Y:S02]  /*27c90*/  @!P1 IMAD.MOV.U32 R2, RZ, RZ, R14 ;  /* 0x000000ffff029224 */ /* 0x004fe400078e000e */
[----:B------:R-:W-:Y:S01]  /*27ca0*/  @!P1 IMAD.MOV.U32 R3, RZ, RZ, R5 ;  /* 0x000000ffff039224 */ /* 0x000fe200078e0005 */
[----:B------:R-:W0:Y:S04]  /*27cb0*/  SHFL.IDX PT, R14, R0, 0x2, 0x181f ;  /* 0x00581f00000e7f89 */ /* 0x000e2800000e0000 */
[----:B------:R-:W2:Y:S04]  /*27cc0*/  SHFL.IDX PT, R5, R4, 0x2, 0x181f ;  /* 0x00581f0004057f89 */ /* 0x000ea800000e0000 */
[----:B------:R-:W3:Y:S04]  /*27cd0*/  SHFL.IDX PT, R4, R4, 0x3, 0x181f ;  /* 0x00781f0004047f89 */ /* 0x000ee800000e0000 */
        /* <DEDUP_REMOVED lines=12> */
[----:B--2---:R-:W-:Y:S01]  /*27da0*/  @!P1 IMAD.X R5, RZ, RZ, R5, P0 ;  /* 0x000000ffff059224 */ /* 0x004fe200000e0605 */
[----:B------:R-:W-:Y:S01]  /*27db0*/  LOP3.LUT P0, RZ, R16, 0x80000, RZ, 0xc0, !PT ;  /* 0x0008000010ff7812 */ /* 0x000fe2000780c0ff */
[----:B----4-:R-:W-:Y:S02]  /*27dc0*/  @!P1 IMAD.MOV.U32 R2, RZ, RZ, R14 ;  /* 0x000000ffff029224 */ /* 0x010fe400078e000e */
[----:B------:R-:W-:Y:S01]  /*27dd0*/  @!P1 IMAD.MOV.U32 R3, RZ, RZ, R5 ;  /* 0x000000ffff039224 */ /* 0x000fe200078e0005 */
[----:B------:R2:W4:Y:S09]  /*27de0*/  SHFL.IDX PT, R14, R0, 0x3, 0x181f ;  /* 0x00781f00000e7f89 */ /* 0x00053200000e0000 */
        /* <DEDUP_REMOVED lines=9> */
[----:B---34-:R2:W-:Y:S02]  /*27e80*/  @!P1 LDGSTS.E.BYPASS.LTC128B.128 [R22+0x35400], desc[UR36][R2.64+0x380], P0 ;  /* 0x3540038002169fae */ /* 0x0185e40008101d64 */
.L_x_2146:
[C---:B------:R-:W-:Y:S02]  /*27e90*/  LOP3.LUT P1, RZ, R16.reuse, 0x1000, RZ, 0xc0, !PT ;  /* 0x0000100010ff7812 */ /* 0x040fe4000782c0ff */
[----:B------:R-:W-:-:S11]  /*27ea0*/  LOP3.LUT P6, RZ, R16, 0x40000, RZ, 0xc0, !PT ;  /* 0x0004000010ff7812 */ /* 0x000fd600078cc0ff */
[----:B0-2---:R-:W-:-:S05]  /*27eb0*/  @!P1 LEA R2, P0, R9, R14, 0x1 ;  /* 0x0000000e09029211 */ /* 0x005fca00078008ff */
        /* <DEDUP_REMOVED lines=15> */
[----:B------:R-:W-:Y:S01]  /*27fb0*/  PLOP3.LUT P0, PT, PT, PT, PT, 0x80, 0x0 ;  /* 0x000000000000781c */ /* 0x000fe20003f0f070 */
[----:B------:R-:W-:-:S12]  /*27fc0*/  NOP ;  /* 0x0000000000007918 */ /* 0x000fd80000000000 */
.L_x_2071:
        /* <DEDUP_REMOVED lines=18> */
.L_x_2147:
[----:B------:R-:W-:Y:S05]  /*280f0*/  BSYNC B0 ;  /* 0x0000000000007941 */ /* 0x000fea0003800000 */
.L_x_2072:
[----:B------:R-:W-:-:S13]  /*28100*/  LOP3.LUT P0, RZ, R16, 0x800, RZ, 0xc0, !PT ;  /* 0x0000080010ff7812 */ /* 0x000fda000780c0ff */
[----:B------:R-:W-:Y:S05]  /*28110*/  @!P0 BRA `(.L_x_2074) ;  /* 0x0000000000048947 */ /* 0x000fea0003800000 */
[----:B------:R-:W-:Y:S01]  /*28120*/  BPT.TRAP 0x1 ;  /* 0x000000040000795c */ /* 0x000fe20000300000 */
.L_x_2074:
[----:B0-----:R-:W-:Y:S01]  /*28130*/  SHF.L.U32 R0, R23, 0x1f, RZ ;  /* 0x0000001f17007819 */ /* 0x001fe200000006ff */
[----:B------:R-:W-:Y:S03]  /*28140*/  BSSY B0, `(.L_x_2075) ;  /* 0x0000003000007945 */ /* 0x000fe60003800000 */
[----:B------:R-:W0:Y:S02]  /*28150*/  SYNCS.PHASECHK.TRANS64.TRYWAIT P0, [R27+URZ+0x38860], R0 ;  /* 0x038860001b0075a7 */ /* 0x000e24000800017f */
[----:B0-----:R-:W-:Y:S05]  /*28160*/  @!P0 BRA `(.L_x_2076) ;  /* 0x0000003000c88947 */ /* 0x001fea0003800000 */
.L_x_2148:
[----:B------:R-:W-:Y:S05]  /*28170*/  BSYNC B0 ;  /* 0x0000000000007941 */ /* 0x000fea0003800000 */
.L_x_2075:
[----:B------:R-:W0:Y:S01]  /*28180*/  LDL.LU R2, [R1+0x438] ;  /* 0x0004380001027983 */ /* 0x000e220000300800 */
[----:B------:R-:W-:-:S03]  /*28190*/  ULDC.64 UR4, c[0x0][0x328] ;  /* 0x0000ca0000047ab9 */ /* 0x000fc60000000a00 */
[----:B------:R-:W2:Y:S01]  /*281a0*/  LDL.LU R4, [R1+0x43c] ;  /* 0x00043c0001047983 */ /* 0x000ea20000300800 */
[----:B------:R-:W-:Y:S01]  /*281b0*/  LOP3.LUT R16, R16, 0xffffff7f, RZ, 0xc0, !PT ;  /* 0xffffff7f10107812 */ /* 0x000fe200078ec0ff */
[----:B0-----:R-:W-:Y:S02]  /*281c0*/  IMAD R0, R2, UR4, RZ ;  /* 0x0000000402007c24 */ /* 0x001fe4000f8e02ff */
[----:B------:R-:W-:-:S04]  /*281d0*/  IMAD.WIDE.U32 R2, R37, UR4, RZ ;  /* 0x0000000425027c25 */ /* 0x000fc8000f8e00ff */
[----:B------:R-:W-:Y:S01]  /*281e0*/  IMAD R5, R37, UR5, R0 ;  /* 0x0000000525057c24 */ /* 0x000fe2000f8e0200 */
[----:B------:R-:W-:Y:S02]  /*281f0*/  ULDC.64 UR4, c[0x0][0x338] ;  /* 0x0000ce0000047ab9 */ /* 0x000fe40000000a00 */
[----:B--2---:R-:W-:Y:S01]  /*28200*/  IMAD R0, R4, UR4, RZ ;  /* 0x0000000404007c24 */ /* 0x004fe2000f8e02ff */
[----:B------:R-:W-:Y:S01]  /*28210*/  PRMT R4, R33, 0x8880, RZ ;  /* 0x0000888021047816 */ /* 0x000fe200000000ff */
        /* <DEDUP_REMOVED lines=13> */
[----:B------:R-:W-:Y:S02]  /*282f0*/  LEA.HI.X R7, R2, UR5, R7, 0x1, P0 ;  /* 0x0000000502077c11 */ /* 0x000fe400080f0c07 */
[----:B------:R-:W-:-:S13]  /*28300*/  ISETP.GT.AND P0, PT, R4, -0x1, PT ;  /* 0xffffffff0400780c */ /* 0x000fda0003f04270 */
[----:B------:R-:W-:Y:S01]  /*28310*/  @P0 LOP3.LUT R16, R16, 0x80, RZ, 0xfc, !PT ;  /* 0x0000008010100812 */ /* 0x000fe200078efcff */
[----:B------:R-:W-:Y:S06]  /*28320*/  BRA.DIV UR4, `(.L_x_2077) ;  /* 0x00000032046c7947 */ /* 0x000fec000b800000 */
[----:B------:R-:W0:Y:S01]  /*28330*/  S2R R2, SR_TID.X ;  /* 0x0000000000027919 */ /* 0x000e220000002100 */
[----:B------:R-:W-:Y:S01]  /*28340*/  LOP3.LUT P1, RZ, R33, 0x1, RZ, 0xc0, !PT ;  /* 0x0000000121ff7812 */ /* 0x000fe2000782c0ff */
        /* <DEDUP_REMOVED lines=39> */
[----:B--2---:R-:W-:Y:S01]  /*285c0*/  IMAD.X R3, RZ, RZ, R3, P6 ;  /* 0x000000ffff037224 */ /* 0x004fe200030e0603 */
        /* <DEDUP_REMOVED lines=39> */
.L_x_2158:
        /* <DEDUP_REMOVED lines=25> */
.L_x_2078:
        /* <DEDUP_REMOVED lines=10> */
.L_x_2079:
[----:B0-----:R-:W2:Y:S01]  /*28a70*/  LDL.LU R2, [R1+0x428] ;  /* 0x0004280001027983 */ /* 0x001ea20000300800 */
[----:B------:R0:W-:Y:S01]  /*28a80*/  SYNCS.ARRIVE.TRANS64.A1T0 RZ, [R27+URZ+0x38850], RZ ;  /* 0x038850ff1bff79a7 */ /* 0x0001e2000810003f */
[----:B--2---:R-:W-:-:S05]  /*28a90*/  VIADD R9, R2, 0xfffffffe ;  /* 0xfffffffe02097836 */ /* 0x004fca0000000000 */
[----:B------:R-:W-:-:S13]  /*28aa0*/  ISETP.GE.AND P0, PT, R9, UR44, PT ;  /* 0x0000002c09007c0c */ /* 0x000fda000bf06270 */
[----:B0-----:R-:W-:Y:S05]  /*28ab0*/  @!P0 BRA `(.L_x_2080) ;  /* 0x0000000c00988947 */ /* 0x001fea0003800000 */
[----:B------:R-:W-:Y:S01]  /*28ac0*/  BSSY B0, `(.L_x_2080) ;  /* 0x00000e5000007945 */ /* 0x000fe20003800000 */
.L_x_2093:
[----:B0-----:R-:W0:Y:S01]  /*28ad0*/  S2R R2, SR_TID.X ;  /* 0x0000000000027919 */ /* 0x001e220000002100 */
[----:B--23--:R-:W-:Y:S01]  /*28ae0*/  IMAD R8, R9, 0x40, R31 ;  /* 0x0000004009087824 */ /* 0x00cfe200078e021f */
[----:B------:R-:W-:Y:S01]  /*28af0*/  LOP3.LUT P1, RZ, R16, 0x800, RZ, 0xc0, !PT ;  /* 0x0000080010ff7812 */ /* 0x000fe2000782c0ff */
[----:B------:R-:W-:Y:S01]  /*28b00*/  VIADD R18, R18, 0x1 ;  /* 0x0000000112127836 */ /* 0x000fe20000000000 */
[C---:B0-----:R-:W-:Y:S01]  /*28b10*/  LOP3.LUT R3, R2.reuse, 0x7f, RZ, 0xc0, !PT ;  /* 0x0000007f02037812 */ /* 0x041fe200078ec0ff */
[----:B------:R-:W-:-:S03]  /*28b20*/  IMAD.SHL.U32 R2, R2, 0x10, RZ ;  /* 0x0000001002027824 */ /* 0x000fc600078e00ff */
[----:B------:R-:W-:Y:S02]  /*28b30*/  SHF.R.U32.HI R4, RZ, 0x3, R3 ;  /* 0x00000003ff047819 */ /* 0x000fe40000011603 */
[----:B------:R-:W0:Y:S02]  /*28b40*/  LDC R3, c[0x0][0x430] ;  /* 0x00010c00ff037b82 */ /* 0x000e240000000800 */
[----:B------:R-:W-:-:S04]  /*28b50*/  LOP3.LUT R2, R4, 0x70, R2, 0xf8, !PT ;  /* 0x0000007004027812 */ /* 0x000fc800078ef802 */
[C---:B------:R-:W-:Y:S01]  /*28b60*/  ISETP.GT.U32.AND P2, PT, R2.reuse, 0x3f, PT ;  /* 0x0000003f0200780c */ /* 0x040fe20003f44070 */
[----:B------:R-:W-:-:S04]  /*28b70*/  IMAD.IADD R8, R2, 0x1, R8 ;  /* 0x0000000102087824 */ /* 0x000fc800078e0208 */
[----:B------:R-:W-:-:S08]  /*28b80*/  IMAD.MOV.U32 R10, RZ, RZ, R8 ;  /* 0x000000ffff0a7224 */ /* 0x000fd000078e0008 */
[----:B------:R-:W2:Y:S01]  /*28b90*/  @!P2 LDC.64 R4, c[0x0][0x428] ;  /* 0x00010a00ff04ab82 */ /* 0x000ea20000000a00 */
[----:B0-----:R-:W-:-:S13]  /*28ba0*/  ISETP.NE.AND P0, PT, R3, 0x1, PT ;  /* 0x000000010300780c */ /* 0x001fda0003f05270 */
[----:B------:R-:W0:Y:S08]  /*28bb0*/  @P0 LDC R3, c[0x0][0x434] ;  /* 0x00010d00ff030b82 */ /* 0x000e300000000800 */
[----:B------:R-:W3:Y:S01]  /*28bc0*/  @P0 LDC R7, c[0x0][0x438] ;  /* 0x00010e00ff070b82 */ /* 0x000ee20000000800 */
[----:B0-----:R-:W-:-:S05]  /*28bd0*/  @P0 IMAD.HI.U32 R2, R8, R3, RZ ;  /* 0x0000000308020227 */ /* 0x001fca00078e00ff */
[----:B---3--:R-:W-:Y:S01]  /*28be0*/  @P0 SHF.R.U32.HI R10, RZ, R7, R2 ;  /* 0x00000007ff0a0219 */ /* 0x008fe20000011602 */
[----:B--2---:R-:W-:Y:S01]  /*28bf0*/  @!P2 IMAD R2, R30, R4, RZ ;  /* 0x000000041e02a224 */ /* 0x004fe200078e02ff */
[----:B------:R-:W0:Y:S02]  /*28c00*/  @!P2 LDC.64 R6, c[0x0][0x418] ;  /* 0x00010600ff06ab82 */ /* 0x000e240000000a00 */
[----:B------:R-:W-:Y:S01]  /*28c10*/  @!P2 SHF.R.S32.HI R3, RZ, 0x1f, R10 ;  /* 0x0000001fff03a819 */ /* 0x000fe2000001140a */
[----:B------:R-:W-:Y:S02]  /*28c20*/  @!P2 IMAD R5, R26, R5, R2 ;  /* 0x000000051a05a224 */ /* 0x000fe400078e0202 */
[----:B------:R-:W-:-:S04]  /*28c30*/  @!P2 IMAD.MOV.U32 R2, RZ, RZ, R10 ;  /* 0x000000ffff02a224 */ /* 0x000fc800078e000a */
[----:B------:R-:W-:-:S04]  /*28c40*/  @!P2 IMAD.WIDE.U32 R2, R26, R4, R2 ;  /* 0x000000041a02a225 */ /* 0x000fc800078e0002 */
[----:B------:R-:W-:Y:S02]  /*28c50*/  @!P2 IMAD.IADD R3, R5, 0x1, R3 ;  /* 0x000000010503a824 */ /* 0x000fe400078e0203 */
[----:B------:R-:W-:Y:S01]  /*28c60*/  IMAD.MOV.U32 R4, RZ, RZ, RZ ;  /* 0x000000ffff047224 */ /* 0x000fe200078e00ff */
[----:B0-----:R-:W-:-:S04]  /*28c70*/  @!P2 LEA R6, P0, R2, R6, 0x2 ;  /* 0x000000060206a211 */ /* 0x001fc800078010ff */
[----:B------:R-:W-:Y:S02]  /*28c80*/  @!P2 LEA.HI.X R7, R2, R7, R3, 0x2, P0 ;  /* 0x000000070207a211 */ /* 0x000fe400000f1403 */
[----:B------:R-:W-:-:S03]  /*28c90*/  ISETP.NE.AND P0, PT, R18, 0x2, PT ;  /* 0x000000021200780c */ /* 0x000fc60003f05270 */
[----:B------:R0:W5:Y:S01]  /*28ca0*/  @!P2 LDG.E R4, desc[UR36][R6.64] ;  /* 0x000000240604a981 */ /* 0x000162000c1e1900 */
[----:B------:R-:W-:Y:S01]  /*28cb0*/  SEL R2, RZ, 0x1, P0 ;  /* 0x00000001ff027807 */ /* 0x000fe20000000000 */
[----:B------:R-:W-:Y:S01]  /*28cc0*/  IMAD.MOV R5, RZ, RZ, -R10 ;  /* 0x000000ffff057224 */ /* 0x000fe200078e0a0a */
[----:B------:R-:W-:Y:S05]  /*28cd0*/  YIELD ;  /* 0x0000000000007946 */ /* 0x000fea0003800000 */
[----:B------:R-:W-:Y:S01]  /*28ce0*/  LOP3.LUT R23, R23, R2, RZ, 0x3c, !PT ;  /* 0x0000000217177212 */ /* 0x000fe200078e3cff */
[----:B------:R-:W-:Y:S01]  /*28cf0*/  ULDC UR4, c[0x0][0x430] ;  /* 0x00010c0000047ab9 */ /* 0x000fe20000000800 */
[----:B------:R-:W-:Y:S01]  /*28d00*/  IMAD.MOV.U32 R2, RZ, RZ, R9 ;  /* 0x000000ffff027224 */ /* 0x000fe200078e0009 */
[----:B------:R-:W-:Y:S01]  /*28d10*/  SEL R18, R18, RZ, P0 ;  /* 0x000000ff12127207 */ /* 0x000fe20000000000 */
[----:B------:R-:W-:-:S02]  /*28d20*/  IMAD R5, R5, UR4, R8 ;  /* 0x0000000405057c24 */ /* 0x000fc4000f8e0208 */
[----:B------:R-:W-:Y:S01]  /*28d30*/  VIADD R9, R9, 0xffffffff ;  /* 0xffffffff09097836 */ /* 0x000fe20000000000 */
[----:B------:R-:W-:Y:S01]  /*28d40*/  ISETP.GT.AND P3, PT, R2, UR44, PT ;  /* 0x0000002c02007c0c */ /* 0x000fe2000bf64270 */
[----:B0-----:R-:W-:-:S12]  /*28d50*/  @!P1 BRA `(.L_x_2081) ;  /* 0x0000000000049947 */ /* 0x001fd80003800000 */
[----:B------:R-:W-:Y:S01]  /*28d60*/  BPT.TRAP 0x1 ;  /* 0x000000040000795c */ /* 0x000fe20000300000 */
.L_x_2081:
[----:B------:R-:W-:Y:S01]  /*28d70*/  IMAD R8, R18, 0x8, R17 ;  /* 0x0000000812087824 */ /* 0x000fe200078e0211 */
[----:B------:R-:W-:Y:S01]  /*28d80*/  SHF.L.U32 R20, R23, 0x1f, RZ ;  /* 0x0000001f17147819 */ /* 0x000fe200000006ff */
[----:B------:R-:W-:Y:S01]  /*28d90*/  BSSY B1, `(.L_x_2082) ;  /* 0x0000004000017945 */ /* 0x000fe20003800000 */
[----:B------:R-:W-:Y:S02]  /*28da0*/  SHF.R.S32.HI R7, RZ, 0x1f, R5 ;  /* 0x0000001fff077819 */ /* 0x000fe40000011405 */
[----:B------:R-:W0:Y:S02]  /*28db0*/  SYNCS.PHASECHK.TRANS64.TRYWAIT P0, [R8+URZ+0x38840], R20 ;  /* 0x03884014080075a7 */ /* 0x000e24000800017f */
[----:B0-----:R-:W-:Y:S05]  /*28dc0*/  @!P0 BRA `(.L_x_2083) ;  /* 0x0000002c00cc8947 */ /* 0x001fea0003800000 */
.L_x_2159:
[----:B------:R-:W-:Y:S05]  /*28dd0*/  BSYNC B1 ;  /* 0x0000000000017941 */ /* 0x000fea0003800000 */
.L_x_2082:
[----:B------:R-:W-:Y:S01]  /*28de0*/  ULDC.64 UR4, c[0x0][0x300] ;  /* 0x0000c00000047ab9 */ /* 0x000fe20000000a00 */
[----:B-----5:R-:W-:Y:S01]  /*28df0*/  SHF.R.S32.HI R10, RZ, 0x1f, R4 ;  /* 0x0000001fff0a7819 */ /* 0x020fe20000011404 */
[----:B------:R-:W-:Y:S01]  /*28e00*/  IMAD R2, R7, UR4, RZ ;  /* 0x0000000407027c24 */ /* 0x000fe2000f8e02ff */
[----:B------:R-:W-:-:S03]  /*28e10*/  LOP3.LUT P1, RZ, R16, 0x2, RZ, 0xc0, !PT ;  /* 0x0000000210ff7812 */ /* 0x000fc6000782c0ff */
        /* <DEDUP_REMOVED lines=10> */
[C---:B-1----:R-:W-:Y:S02]  /*28ec0*/  IMAD R27, R19.reuse, UR5, R6 ;  /* 0x00000005131b7c24 */ /* 0x042fe4000f8e0206 */
[----:B------:R-:W-:Y:S01]  /*28ed0*/  IMAD.WIDE.U32 R2, R19, UR4, R2 ;  /* 0x0000000413027c25 */ /* 0x000fe2000f8e0002 */
[----:B------:R-:W-:-:S03]  /*28ee0*/  ULDC.64 UR4, c[0x0][0x2e8] ;  /* 0x0000ba0000047ab9 */ /* 0x000fc60000000a00 */
[----:B------:R-:W-:Y:S01]  /*28ef0*/  IMAD.IADD R27, R27, 0x1, R3 ;  /* 0x000000011b1b7824 */ /* 0x000fe200078e0203 */
[----:B------:R-:W-:Y:S01]  /*28f00*/  LEA R21, P0, R2, UR4, 0x1 ;  /* 0x0000000402157c11 */ /* 0x000fe2000f8008ff */
[----:B------:R-:W-:Y:S01]  /*28f10*/  UMOV UR4, 0xffffffff ;  /* 0xffffffff00047882 */ /* 0x000fe20000000000 */
[----:B------:R-:W-:Y:S02]  /*28f20*/  IMAD R6, R18, 0x1000, R32 ;  /* 0x0000100012067824 */ /* 0x000fe400078e0220 */
[----:B------:R-:W-:Y:S01]  /*28f30*/  LEA.HI.X R27, R2, UR5, R27, 0x1, P0 ;  /* 0x00000005021b7c11 */ /* 0x000fe200080f0c1b */
[----:B------:R-:W-:Y:S08]  /*28f40*/  BRA.DIV UR4, `(.L_x_2084) ;  /* 0x0000002e04807947 */ /* 0x000ff0000b800000 */
[----:B------:R-:W1:Y:S01]  /*28f50*/  SHFL.IDX PT, R14, R21, RZ, 0x181f ;  /* 0x00181fff150e7589 */ /* 0x000e6200000e0000 */
[----:B------:R-:W-:-:S03]  /*28f60*/  IMAD R25, R6, 0x2, R17 ;  /* 0x0000000206197824 */ /* 0x000fc600078e0211 */
[----:B------:R-:W2:Y:S01]  /*28f70*/  SHFL.IDX PT, R3, R27, RZ, 0x181f ;  /* 0x00181fff1b037589 */ /* 0x000ea200000e0000 */
[----:B-1----:R-:W-:-:S03]  /*28f80*/  IADD3 R2, P0, R14, R0, RZ ;  /* 0x000000000e027210 */ /* 0x002fc60007f1e0ff */
[----:B------:R-:W-:Y:S02]  /*28f90*/  SHFL.IDX PT, R14, R21, 0x3, 0x181f ;  /* 0x00781f00150e7f89 */ /* 0x000fe400000e0000 */
[----:B--2---:R-:W-:-:S05]  /*28fa0*/  IMAD.X R3, RZ, RZ, R3, P0 ;  /* 0x000000ffff037224 */ /* 0x004fca00000e0603 */
        /* <DEDUP_REMOVED lines=11> */
[----:B---3--:R1:W-:Y:S03]  /*29060*/  LDGSTS.E.BYPASS.LTC128B.128 [R25+0x23400], desc[UR36][R2.64], !P1 ;  /* 0x2340000002197fae */ /* 0x0083e6000c901d64 */
.L_x_2169:
[----:B-1----:R-:W-:-:S05]  /*29070*/  IADD3 R2, P0, R14, R0, RZ ;  /* 0x000000000e027210 */ /* 0x002fca0007f1e0ff */
[----:B------:R-:W-:Y:S01]  /*29080*/  IMAD.X R3, RZ, RZ, R27, P0 ;  /* 0x000000ffff037224 */ /* 0x000fe200000e061b */
[----:B------:R-:W-:-:S04]  /*29090*/  PLOP3.LUT P0, PT, PT, PT, PT, 0x80, 0x0 ;  /* 0x000000000000781c */ /* 0x000fc80003f0f070 */
[----:B------:R-:W-:Y:S01]  /*290a0*/  @!PT LDS RZ, [RZ] ;  /* 0x00000000fffff984 */ /* 0x000fe20000000800 */
[----:B------:R-:W-:Y:S01]  /*290b0*/  @!PT LDS RZ, [RZ] ;  /* 0x00000000fffff984 */ /* 0x000fe20000000800 */
[----:B------:R-:W-:Y:S01]  /*290c0*/  @!PT LDS RZ, [RZ] ;  /* 0x00000000fffff984 */ /* 0x000fe20000000800 */
[----:B------:R1:W-:Y:S01]  /*290d0*/  LDGSTS.E.BYPASS.LTC128B.128 [R25+0x23c00], desc[UR36][R2.64], !P1 ;  /* 0x23c0000002197fae */ /* 0x0003e2000c901d64 */
[----:B------:R-:W-:-:S08]  /*290e0*/  NOP ;  /* 0x0000000000007918 */ /* 0x000fd00000000000 */
.L_x_2085:
        /* <DEDUP_REMOVED lines=10> */
.L_x_2086:
[----:B------:R2:W-:Y:S01]  /*29190*/  SYNCS.ARRIVE.TRANS64.A1T0 RZ, [R8+URZ+0x38830], RZ ;  /* 0x038830ff08ff79a7 */ /* 0x0005e2000810003f */
[----:B------:R-:W-:Y:S05]  /*291a0*/  @!P2 BRA `(.L_x_2087) ;  /* 0x000000000004a947 */ /* 0x000fea0003800000 */
[----:B------:R-:W-:Y:S01]  /*291b0*/  BPT.TRAP 0x1 ;  /* 0x000000040000795c */ /* 0x000fe20000300000 */
.L_x_2087:
[----:B------:R-:W3:Y:S01]  /*291c0*/  SYNCS.PHASECHK.TRANS64.TRYWAIT P0, [R8+URZ+0x38860], R20 ;  /* 0x03886014080075a7 */ /* 0x000ee2000800017f */
[----:B------:R-:W-:Y:S04]  /*291d0*/  BSSY B1, `(.L_x_2088) ;  /* 0x0000002000017945 */ /* 0x000fe80003800000 */
[----:B---3--:R-:W-:Y:S05]  /*291e0*/  @!P0 BRA `(.L_x_2089) ;  /* 0x0000002c00ec8947 */ /* 0x008fea0003800000 */
.L_x_2170:
[----:B------:R-:W-:Y:S05]  /*291f0*/  BSYNC B1 ;  /* 0x0000000000017941 */ /* 0x000fea0003800000 */
.L_x_2088:
[----:B------:R-:W-:Y:S01]  /*29200*/  ULDC.64 UR4, c[0x0][0x328] ;  /* 0x0000ca0000047ab9 */ /* 0x000fe20000000a00 */
[C---:B------:R-:W-:Y:S01]  /*29210*/  LOP3.LUT P5, RZ, R16.reuse, 0x8, RZ, 0xc0, !PT ;  /* 0x0000000810ff7812 */ /* 0x040fe200078ac0ff */
[----:B-1----:R-:W-:Y:S01]  /*29220*/  IMAD R2, R7, UR4, RZ ;  /* 0x0000000407027c24 */ /* 0x002fe2000f8e02ff */
        /* <DEDUP_REMOVED lines=18> */
[----:B0--3--:R-:W-:Y:S01]  /*29350*/  LEA.HI.X R20, R2, UR5, R3, 0x1, P0 ;  /* 0x0000000502147c11 */ /* 0x009fe200080f0c03 */
[----:B------:R-:W-:Y:S08]  /*29360*/  BRA.DIV UR4, `(.L_x_2090) ;  /* 0x0000002e04a07947 */ /* 0x000ff0000b800000 */
[----:B------:R-:W0:Y:S01]  /*29370*/  SHFL.IDX PT, R14, R10, RZ, 0x181f ;  /* 0x00181fff0a0e7589 */ /* 0x000e2200000e0000 */
[C---:B------:R-:W-:Y:S01]  /*29380*/  LOP3.LUT P1, RZ, R16.reuse, 0x400, RZ, 0xc0, !PT ;  /* 0x0000040010ff7812 */ /* 0x040fe2000782c0ff */
[----:B------:R-:W-:Y:S01]  /*29390*/  IMAD R21, R21, 0x2, R17 ;  /* 0x0000000215157824 */ /* 0x000fe200078e0211 */
[----:B------:R-:W-:Y:S01]  /*293a0*/  LOP3.LUT R16, R16, 0xffbfffff, RZ, 0xc0, !PT ;  /* 0xffbfffff10107812 */ /* 0x000fe200078ec0ff */
[----:B------:R-:W1:Y:S03]  /*293b0*/  SHFL.IDX PT, R3, R20, RZ, 0x181f ;  /* 0x00181fff14037589 */ /* 0x000e6600000e0000 */
[----:B------:R-:W-:Y:S01]  /*293c0*/  @P3 LOP3.LUT R16, R16, 0x400000, RZ, 0xfc, !PT ;  /* 0x0040000010103812 */ /* 0x000fe200078efcff */
[----:B------:R-:W-:Y:S03]  /*293d0*/  SHFL.IDX PT, R2, R10, 0x2, 0x181f ;  /* 0x00581f000a027f89 */ /* 0x000fe600000e0000 */
[----:B------:R-:W-:-:S02]  /*293e0*/  LOP3.LUT P3, RZ, R16, 0x200, RZ, 0xc0, !PT ;  /* 0x0000020010ff7812 */ /* 0x000fc4000786c0ff */
[C---:B------:R-:W-:Y:S02]  /*293f0*/  LOP3.LUT P6, RZ, R16.reuse, 0x20, RZ, 0xc0, !PT ;  /* 0x0000002010ff7812 */ /* 0x040fe400078cc0ff */
[C---:B------:R-:W-:Y:S02]  /*29400*/  LOP3.LUT P2, RZ, R16.reuse, 0x10, RZ, 0xc0, !PT ;  /* 0x0000001010ff7812 */ /* 0x040fe4000784c0ff */
[----:B------:R-:W-:Y:S02]  /*29410*/  LOP3.LUT R16, R16, 0xff7fffff, RZ, 0xc0, !PT ;  /* 0xff7fffff10107812 */ /* 0x000fe400078ec0ff */
[----:B0-----:R-:W-:Y:S02]  /*29420*/  IADD3 R6, P0, R14, R0, RZ ;  /* 0x000000000e067210 */ /* 0x001fe40007f1e0ff */
[----:B------:R-:W0:Y:S03]  /*29430*/  SHFL.IDX PT, R14, R10, 0x1, 0x181f ;  /* 0x00381f000a0e7f89 */ /* 0x000e2600000e0000 */
[----:B------:R-:W-:Y:S01]  /*29440*/  @P3 LOP3.LUT R16, R16, 0x800000, RZ, 0xfc, !PT ;  /* 0x0080000010103812 */ /* 0x000fe200078efcff */
[----:B-1----:R-:W-:-:S02]  /*29450*/  IMAD.X R7, RZ, RZ, R3, P0 ;  /* 0x000000ffff077224 */ /* 0x002fc400000e0603 */
[----:B------:R-:W1:Y:S04]  /*29460*/  SHFL.IDX PT, R3, R20, 0x1, 0x181f ;  /* 0x00381f0014037f89 */ /* 0x000e6800000e0000 */
        /* <DEDUP_REMOVED lines=8> */
[----:B-1----:R-:W-:Y:S01]  /*294f0*/  IMAD.X R5, RZ, RZ, R3, P0 ;  /* 0x000000ffff057224 */ /* 0x002fe200000e0603 */
        /* <DEDUP_REMOVED lines=10> */
[----:B------:R-:W-:-:S04]  /*295a0*/  LOP3.LUT P3, RZ, R16, 0x800000, RZ, 0xc0, !PT ;  /* 0x0080000010ff7812 */ /* 0x000fc8000786c0ff */
        /* <DEDUP_REMOVED lines=12> */
[----:B------:R-:W-:-:S03]  /*29670*/  LOP3.LUT P3, RZ, R16, 0x400000, RZ, 0xc0, !PT ;  /* 0x0040000010ff7812 */ /* 0x000fc6000786c0ff */
[----:B------:R1:W-:Y:S04]  /*29680*/  LDGSTS.E.BYPASS.LTC128B.128 [R21+0x5400], desc[UR36][R2.64+0x100], !P6 ;  /* 0x0540010002157fae */ /* 0x0003e8000f101d64 */
[----:B------:R1:W-:Y:S04]  /*29690*/  LDGSTS.E.BYPASS.LTC128B.128 [R21+0x7400], desc[UR36][R2.64+0x180], !P2 ;  /* 0x0740018002157fae */ /* 0x0003e8000d101d64 */
[----:B------:R1:W-:Y:S04]  /*296a0*/  LDGSTS.E.BYPASS.LTC128B.128 [R21+0x9400], desc[UR36][R2.64+0x200], !P5 ;  /* 0x0940020002157fae */ /* 0x0003e8000e901d64 */
[----:B------:R1:W-:Y:S04]  /*296b0*/  LDGSTS.E.BYPASS.LTC128B.128 [R21+0xb400], desc[UR36][R2.64+0x280], !P4 ;  /* 0x0b40028002157fae */ /* 0x0003e8000e101d64 */
[----:B------:R1:W-:Y:S04]  /*296c0*/  LDGSTS.E.BYPASS.LTC128B.128 [R21+0xd400], desc[UR36][R2.64+0x300], P0 ;  /* 0x0d40030002157fae */ /* 0x0003e80008101d64 */
[----:B---34-:R1:W-:Y:S02]  /*296d0*/  LDGSTS.E.BYPASS.LTC128B.128 [R21+0xf400], desc[UR36][R2.64+0x380], P1 ;  /* 0x0f40038002157fae */ /* 0x0183e40008901d64 */
.L_x_2180:
[----:B-1----:R-:W-:Y:S02]  /*296e0*/  P2R R4, PR, RZ, 0x2 ;  /* 0x00000002ff047803 */ /* 0x002fe40000000000 */
        /* <DEDUP_REMOVED lines=22> */
.L_x_2091:
        /* <DEDUP_REMOVED lines=10> */
.L_x_2092:
[----:B------:R3:W-:Y:S01]  /*298f0*/  SYNCS.ARRIVE.TRANS64.A1T0 RZ, [R8+URZ+0x38850], RZ ;  /* 0x038850ff08ff79a7 */ /* 0x0007e2000810003f */
[----:B------:R-:W-:Y:S05]  /*29900*/  @P3 BRA `(.L_x_2093) ;  /* 0xfffffff000703947 */ /* 0x000fea000383ffff */
[----:B------:R-:W-:Y:S05]  /*29910*/  BSYNC B0 ;  /* 0x0000000000007941 */ /* 0x000fea0003800000 */
.L_x_2080:
[----:B------:R-:W0:Y:S01]  /*29920*/  S2R R0, SR_TID.X ;  /* 0x0000000000007919 */ /* 0x000e220000002100 */
[----:B------:R-:W-:Y:S01]  /*29930*/  VIADD R18, R18, 0x1 ;  /* 0x0000000112127836 */ /* 0x000fe20000000000 */
[----:B------:R-:W-:Y:S04]  /*29940*/  BSSY B0, `(.L_x_2094) ;  /* 0x0000013000007945 */ /* 0x000fe80003800000 */
[----:B------:R-:W-:-:S04]  /*29950*/  ISETP.NE.AND P0, PT, R18, 0x2, PT ;  /* 0x000000021200780c */ /* 0x000fc80003f05270 */
[----:B------:R-:W-:Y:S02]  /*29960*/  SEL R18, R18, RZ, P0 ;  /* 0x000000ff12127207 */ /* 0x000fe40000000000 */
[----:B0-----:R-:W-:Y:S02]  /*29970*/  LOP3.LUT R2, R0, 0x7f, RZ, 0xc0, !PT ;  /* 0x0000007f00027812 */ /* 0x001fe400078ec0ff */
[----:B------:R-:W-:Y:S02]  /*29980*/  SEL R0, RZ, 0x1, P0 ;  /* 0x00000001ff007807 */ /* 0x000fe40000000000 */
[----:B------:R-:W-:-:S13]  /*29990*/  ISETP.NE.AND P1, PT, R2, RZ, PT ;  /* 0x000000ff0200720c */ /* 0x000fda0003f25270 */
[----:B------:R-:W-:Y:S05]  /*299a0*/  @P1 BRA `(.L_x_2095) ;  /* 0x0000000000301947 */ /* 0x000fea0003800000 */
[----:B------:R-:W0:Y:S01]  /*299b0*/  S2R R7, SR_LANEID ;  /* 0x0000000000077919 */ /* 0x000e220000000000 */
[----:B------:R-:W-:Y:S01]  /*299c0*/  VOTEU.ANY UR4, UPT, PT ;  /* 0x0000000000047886 */ /* 0x000fe200038e0100 */
[----:B------:R-:W4:Y:S01]  /*299d0*/  LDC.64 R2, c[0x0][0xd80] ;  /* 0x00036000ff027b82 */ /* 0x000f220000000a00 */
[----:B------:R-:W0:Y:S08]  /*299e0*/  FLO.U32 R4, UR4 ;  /* 0x0000000400047d00 */ /* 0x000e3000080e0000 */
[----:B------:R-:W4:Y:S01]  /*299f0*/  POPC R5, UR4 ;  /* 0x0000000400057d09 */ /* 0x000f220008000000 */
[----:B0-----:R-:W-:-:S13]  /*29a00*/  ISETP.EQ.U32.AND P0, PT, R4, R7, PT ;  /* 0x000000070400720c */ /* 0x001fda0003f02070 */
[----:B----4-:R-:W4:Y:S01]  /*29a10*/  @P0 ATOMG.E.ADD.STRONG.GPU PT, R3, desc[UR36][R2.64], R5 ;  /* 0x00000005020309a8 */ /* 0x010f2200081ee1e4 */
[----:B------:R-:W0:Y:S02]  /*29a20*/  S2R R6, SR_LTMASK ;  /* 0x0000000000067919 */ /* 0x000e240000003900 */
[----:B0-----:R-:W-:-:S04]  /*29a30*/  LOP3.LUT R6, R6, UR4, RZ, 0xc0, !PT ;  /* 0x0000000406067c12 */ /* 0x001fc8000f8ec0ff */
[----:B------:R-:W0:Y:S01]  /*29a40*/  POPC R7, R6 ;  /* 0x0000000600077309 */ /* 0x000e220000000000 */
[----:B----4-:R-:W0:Y:S02]  /*29a50*/  SHFL.IDX PT, R4, R3, R4, 0x1f ;  /* 0x00001f0403047589 */ /* 0x010e2400000e0000 */
[----:B0-----:R-:W-:-:S07]  /*29a60*/  IADD3 R36, R4, UR48, R7 ;  /* 0x0000003004247c10 */ /* 0x001fce000fffe007 */
.L_x_2095:
[----:B------:R-:W-:Y:S05]  /*29a70*/  BSYNC B0 ;  /* 0x0000000000007941 */ /* 0x000fea0003800000 */
.L_x_2094:
[----:B------:R-:W-:-:S07]  /*29a80*/  LOP3.LUT R23, R23, R0, RZ, 0x3c, !PT ;  /* 0x0000000017177212 */ /* 0x000fce00078e3cff */
.L_x_2051:
[----:B------:R-:W-:Y:S05]  /*29a90*/  BSYNC B7 ;  /* 0x0000000000077941 */ /* 0x000fea0003800000 */
.L_x_2049:
        /* <DEDUP_REMOVED lines=8> */
[----:B------:R4:W0:Y:S01]  /*29b20*/  LDS R36, [R17+0x388d0] ;  /* 0x0388d00011247984 */ /* 0x0008220000000800 */
[----:B------:R-:W-:Y:S06]  /*29b30*/  BAR.ARV 0x4, 0x180 ;  /* 0x0106000000007b1d */ /* 0x000fec0000002000 */
[----:B------:R-:W-:Y:S05]  /*29b40*/  BRA `(.L_x_2097) ;  /* 0x00000000002c7947 */ /* 0x000fea0003800000 */
.L_x_2096:
[----:B------:R-:W-:-:S03]  /*29b50*/  UMOV UR4, 0xffffffff ;  /* 0xffffffff00047882 */ /* 0x000fc60000000000 */
[----:B------:R-:W-:Y:S05]  /*29b60*/  BRA.DIV UR4, `(.L_x_2098) ;  /* 0x0000002e04707947 */ /* 0x000fea000b800000 */
[----:B------:R4:W0:Y:S02]  /*29b70*/  SHFL.IDX PT, R14, R36, RZ, 0x1f ;  /* 0x00001fff240e7589 */ /* 0x00082400000e0000 */
.L_x_2183:
[----:B------:R-:W1:Y:S01]  /*29b80*/  @!P1 S2R R3, SR_CgaCtaId ;  /* 0x0000000000039919 */ /* 0x000e620000008800 */
[----:B------:R-:W-:Y:S05]  /*29b90*/  WARPSYNC.ALL ;  /* 0x0000000000007948 */ /* 0x000fea0003800000 */
[----:B------:R-:W-:Y:S01]  /*29ba0*/  BAR.SYNC.DEFER_BLOCKING 0x4, 0x180 ;  /* 0x0106000000007b1d */ /* 0x000fe20000010000 */
[----:B------:R-:W-:-:S04]  /*29bb0*/  @!P1 MOV R0, 0x400 ;  /* 0x0000040000009802 */ /* 0x000fc80000000f00 */
[----:B-1----:R-:W-:-:S05]  /*29bc0*/  @!P1 LEA R17, R3, R0, 0x18 ;  /* 0x0000000003119211 */ /* 0x002fca00078ec0ff */
[----:B------:R0:W-:Y:S02]  /*29bd0*/  @!P1 STS [R17+0x388d0], R36 ;  /* 0x0388d02411009388 */ /* 0x0001e40000000800 */
[----:B0---4-:R-:W-:Y:S01]  /*29be0*/  IMAD.MOV.U32 R36, RZ, RZ, R14 ;  /* 0x000000ffff247224 */ /* 0x011fe200078e000e */
[----:B------:R-:W-:Y:S06]  /*29bf0*/  BAR.ARV 0x5, 0x180 ;  /* 0x0146000000007b1d */ /* 0x000fec0000002000 */
.L_x_2097:
[----:B------:R-:W-:Y:S02]  /*29c00*/  ULDC UR4, c[0x0][0xd38] ;  /* 0x00034e0000047ab9 */ /* 0x000fe40000000800 */
[----:B0-----:R-:W-:-:S13]  /*29c10*/  ISETP.GE.AND P0, PT, R36, UR4, PT ;  /* 0x0000000424007c0c */ /* 0x001fda000bf06270 */
[----:B------:R-:W-:Y:S05]  /*29c20*/  @!P0 BRA `(.L_x_2099) ;  /* 0xffffffb800f08947 */ /* 0x000fea000383ffff */
.L_x_2040:
[----:B------:R-:W2:Y:S01]  /*29c30*/  LDL.LU R0, [R1+0x440] ;  /* 0x0004400001007983 */ /* 0x000ea20000300800 */
[----:B------:R-:W-:Y:S01]  /*29c40*/  BSSY B0, `(.L_x_2100) ;  /* 0x000000b000007945 */ /* 0x000fe20003800000 */
[----:B------:R-:W0:Y:S01]  /*29c50*/  S2R R5, SR_CgaCtaId ;  /* 0x0000000000057919 */ /* 0x000e220000008800 */
[----:B--2---:R-:W-:-:S05]  /*29c60*/  VIADD R0, R0, 0x1 ;  /* 0x0000000100007836 */ /* 0x004fca0000000000 */
        /* <DEDUP_REMOVED lines=8> */
.L_x_2184:
[----:B------:R-:W-:Y:S05]  /*29cf0*/  BSYNC B0 ;  /* 0x0000000000007941 */ /* 0x000fea0003800000 */
.L_x_2100:
[----:B------:R-:W-:-:S03]  /*29d00*/  UMOV UR4, 0xffffffff ;  /* 0xffffffff00047882 */ /* 0x000fc60000000000 */
[----:B------:R-:W-:Y:S05]  /*29d10*/  BRA.DIV UR4, `(.L_x_2102) ;  /* 0x0000002e04407947 */ /* 0x000fea000b800000 */
[----:B0-----:R-:W0:Y:S02]  /*29d20*/  S2R R0, SR_TID.X ;  /* 0x0000000000007919 */ /* 0x001e240000002100 */
[----:B0-----:R-:W-:-:S04]  /*29d30*/  SHF.R.U32.HI R0, RZ, 0x5, R0 ;  /* 0x00000005ff007819 */ /* 0x001fc80000011600 */
[----:B------:R-:W-:-:S05]  /*29d40*/  LOP3.LUT R0, R0, 0x3, RZ, 0xc0, !PT ;  /* 0x0000000300007812 */ /* 0x000fca00078ec0ff */
[----:B------:R0:W2:Y:S02]  /*29d50*/  SHFL.IDX PT, R14, R0, RZ, 0x1f ;  /* 0x00001fff000e7589 */ /* 0x0000a400000e0000 */
.L_x_2187:
[----:B--2---:R-:W-:Y:S01]  /*29d60*/  ISETP.NE.AND P0, PT, R14, RZ, PT ;  /* 0x000000ff0e00720c */ /* 0x004fe20003f05270 */
[----:B------:R-:W-:-:S12]  /*29d70*/  BSSY B0, `(.L_x_2103) ;  /* 0x0000024000007945 */ /* 0x000fd80003800000 */
[----:B------:R-:W-:Y:S05]  /*29d80*/  @P0 BRA `(.L_x_2104) ;  /* 0x0000000000880947 */ /* 0x000fea0003800000 */
[----:B------:R-:W-:-:S03]  /*29d90*/  UMOV UR4, 0xffffffff ;  /* 0xffffffff00047882 */ /* 0x000fc60000000000 */
[----:B------:R-:W-:Y:S05]  /*29da0*/  BRA.DIV UR4, `(.L_x_2105) ;  /* 0x0000002e04507947 */ /* 0x000fea000b800000 */
[----:B------:R-:W-:-:S13]  /*29db0*/  ELECT P6, URZ, PT ;  /* 0x00000000003f782f */ /* 0x000fda00038c0000 */
.L_x_2190:
[----:B------:R-:W-:Y:S05]  /*29dc0*/  @!P6 BRA `(.L_x_2104) ;  /* 0x000000000078e947 */ /* 0x000fea0003800000 */
[----:B------:R-:W-:-:S06]  /*29dd0*/  ULOP3.LUT UR4, UR61, 0x2, URZ, 0xfc, !UPT ;  /* 0x000000023d047892 */ /* 0x000fcc000f8efc3f */
[----:B0-----:R-:W-:-:S05]  /*29de0*/  IMAD.U32 R0, RZ, RZ, UR4 ;  /* 0x00000004ff007e24 */ /* 0x001fca000f8e00ff */
[----:B------:R-:W-:-:S13]  /*29df0*/  ISETP.NE.AND P0, PT, R0, 0x3, PT ;  /* 0x000000030000780c */ /* 0x000fda0003f05270 */
[----:B------:R-:W-:Y:S05]  /*29e00*/  @!P0 BRA `(.L_x_2106) ;  /* 0x0000000000048947 */ /* 0x000fea0003800000 */
[----:B------:R-:W-:Y:S01]  /*29e10*/  BPT.TRAP 0x1 ;  /* 0x000000040000795c */ /* 0x000fe20000300000 */
.L_x_2106:
[C---:B------:R-:W-:Y:S01]  /*29e20*/  IMAD R3, R18.reuse, 0x8, R5 ;  /* 0x0000000812037824 */ /* 0x040fe200078e0205 */
[----:B------:R-:W-:Y:S01]  /*29e30*/  SHF.L.U32 R2, R23, 0x1f, RZ ;  /* 0x0000001f17027819 */ /* 0x000fe200000006ff */
[----:B------:R-:W-:-:S03]  /*29e40*/  VIADD R18, R18, 0x1 ;  /* 0x0000000112127836 */ /* 0x000fc60000000000 */
[----:B------:R-:W0:Y:S02]  /*29e50*/  SYNCS.PHASECHK.TRANS64.TRYWAIT P1, [R3+URZ+0x38840], R2 ;  /* 0x03884002030075a7 */ /* 0x000e24000802017f */
[----:B------:R-:W-:-:S04]  /*29e60*/  ISETP.NE.AND P2, PT, R18, 0x2, PT ;  /* 0x000000021200780c */ /* 0x000fc80003f45270 */
[----:B------:R-:W-:Y:S01]  /*29e70*/  SEL R0, RZ, 0x1, P2 ;  /* 0x00000001ff007807 */ /* 0x000fe20001000000 */
[----:B0-----:R-:W-:Y:S08]  /*29e80*/  @!P1 BRA `(.L_x_2107) ;  /* 0x0000002c00389947 */ /* 0x001ff00003800000 */
.L_x_2191:
[----:B------:R-:W-:Y:S02]  /*29e90*/  SEL R18, R18, RZ, P2 ;  /* 0x000000ff12127207 */ /* 0x000fe40001000000 */
[----:B------:R-:W-:Y:S01]  /*29ea0*/  LOP3.LUT R0, R23, R0, RZ, 0x3c, !PT ;  /* 0x0000000017007212 */ /* 0x000fe200078e3cff */
[----:B------:R-:W-:Y:S06]  /*29eb0*/  @!P0 BRA `(.L_x_2108) ;  /* 0x0000000000048947 */ /* 0x000fec0003800000 */
[----:B------:R-:W-:Y:S01]  /*29ec0*/  BPT.TRAP 0x1 ;  /* 0x000000040000795c */ /* 0x000fe20000300000 */
.L_x_2108:
[----:B------:R-:W-:Y:S01]  /*29ed0*/  IMAD R5, R18, 0x8, R5 ;  /* 0x0000000812057824 */ /* 0x000fe200078e0205 */
[----:B------:R-:W-:-:S04]  /*29ee0*/  SHF.L.U32 R0, R0, 0x1f, RZ ;  /* 0x0000001f00007819 */ /* 0x000fc800000006ff */
[----:B------:R-:W2:Y:S02]  /*29ef0*/  SYNCS.PHASECHK.TRANS64.TRYWAIT P1, [R5+URZ+0x38840], R0 ;  /* 0x03884000050075a7 */ /* 0x000ea4000802017f */
[----:B--2---:R-:W-:Y:S05]  /*29f00*/  @!P1 BRA `(.L_x_2109) ;  /* 0x0000002c002c9947 */ /* 0x004fea0003800000 */
.L_x_2192:
[----:B------:R-:W-:Y:S05]  /*29f10*/  @!P0 BRA `(.L_x_2110) ;  /* 0x0000000000048947 */ /* 0x000fea0003800000 */
[----:B------:R-:W-:Y:S01]  /*29f20*/  BPT.TRAP 0x1 ;  /* 0x000000040000795c */ /* 0x000fe20000300000 */
.L_x_2110:
[----:B------:R-:W0:Y:S02]  /*29f30*/  SYNCS.PHASECHK.TRANS64.TRYWAIT P1, [R3+URZ+0x38860], R2 ;  /* 0x03886002030075a7 */ /* 0x000e24000802017f */
[----:B0-----:R-:W-:Y:S05]  /*29f40*/  @!P1 BRA `(.L_x_2111) ;  /* 0x0000002c00309947 */ /* 0x001fea0003800000 */
.L_x_2193:
[----:B------:R-:W-:Y:S05]  /*29f50*/  @!P0 BRA `(.L_x_2112) ;  /* 0x0000000000048947 */ /* 0x000fea0003800000 */
[----:B------:R-:W-:Y:S01]  /*29f60*/  BPT.TRAP 0x1 ;  /* 0x000000040000795c */ /* 0x000fe20000300000 */
.L_x_2112:
[----:B------:R0:W0:Y:S02]  /*29f70*/  SYNCS.PHASECHK.TRANS64.TRYWAIT P0, [R5+URZ+0x38860], R0 ;  /* 0x03886000050075a7 */ /* 0x000024000800017f */
[----:B0-----:R-:W-:Y:S05]  /*29f80*/  @!P0 NANOSLEEP.SYNCS 0x989680 ;  /* 0x009896800000895d */ /* 0x001fea0003900000 */
[----:B------:R-:W0:Y:S02]  /*29f90*/  @!P0 SYNCS.PHASECHK.TRANS64 P0, [R5+URZ+0x38860], R0 ;  /* 0x03886000050085a7 */ /* 0x000e24000800007f */
[----:B0-----:R-:W-:Y:S05]  /*29fa0*/  @!P0 BRA `(.L_x_2112) ;  /* 0xfffffffc00f08947 */ /* 0x001fea000383ffff */
.L_x_2104:
[----:B------:R-:W-:Y:S05]  /*29fb0*/  BSYNC B0 ;  /* 0x0000000000007941 */ /* 0x000fea0003800000 */
.L_x_2103:
[----:B------:R-:W-:Y:S05]  /*29fc0*/  EXIT ;  /* 0x000000000000794d */ /* 0x000fea0003800000 */
.L_x_1928:
[----:B0-----:R-:W-:-:S04]  /*29fd0*/  IMAD.U32 R3, RZ, RZ, UR44 ;  /* 0x0000002cff037e24 */ /* 0x001fc8000f8e00ff */
[----:B------:R0:W1:Y:S03]  /*29fe0*/  SYNCS.PHASECHK.TRANS64.TRYWAIT P0, [R3+URZ+0x38800], R0 ;  /* 0x03880000030075a7 */ /* 0x000066000800017f */
[----:B-1----:R-:W-:Y:S05]  /*29ff0*/  @!P0 NANOSLEEP.SYNCS 0x989680 ;  /* 0x009896800000895d */ /* 0x002fea0003900000 */
[----:B------:R-:W1:Y:S02]  /*2a000*/  @!P0 SYNCS.PHASECHK.TRANS64 P0, [R3+URZ+0x38800], R0 ;  /* 0x03880000030085a7 */ /* 0x000e64000800007f */
[----:B-1----:R-:W-:Y:S05]  /*2a010*/  @!P0 BRA `(.L_x_1928) ;  /* 0xfffffffc00ec8947 */ /* 0x002fea000383ffff */
[----:B------:R-:W-:Y:S05]  /*2a020*/  BRA `(.L_x_2113) ;  /* 0xfffffe0400c47947 */ /* 0x000fea000383ffff */
.L_x_1935:
[----:B-1----:R1:W2:Y:S02]  /*2a030*/  SYNCS.PHASECHK.TRANS64.TRYWAIT P0, [R20+URZ], R21 ;  /* 0x00000015140075a7 */ /* 0x0022a4000800017f */
[----:B--2---:R-:W-:Y:S05]  /*2a040*/  @!P0 NANOSLEEP.SYNCS 0x989680 ;  /* 0x009896800000895d */ /* 0x004fea0003900000 */
[----:B------:R-:W2:Y:S02]  /*2a050*/  @!P0 SYNCS.PHASECHK.TRANS64 P0, [R20+URZ], R21 ;  /* 0x00000015140085a7 */ /* 0x000ea4000800007f */
[----:B--2---:R-:W-:Y:S05]  /*2a060*/  @!P0 BRA `(.L_x_1935) ;  /* 0xfffffffc00f08947 */ /* 0x004fea000383ffff */
[----:B------:R-:W-:Y:S05]  /*2a070*/  BRA `(.L_x_1934) ;  /* 0xfffffe0800e87947 */ /* 0x000fea000383ffff */
.L_x_1937:
[----:B0-----:R-:W-:-:S04]  /*2a080*/  IMAD.U32 R4, RZ, RZ, UR44 ;  /* 0x0000002cff047e24 */ /* 0x001fc8000f8e00ff */
[----:B------:R0:W1:Y:S03]  /*2a090*/  SYNCS.PHASECHK.TRANS64.TRYWAIT P0, [R4+URZ+0x38810], R3 ;  /* 0x03881003040075a7 */ /* 0x000066000800017f */
[----:B-1----:R-:W-:Y:S05]  /*2a0a0*/  @!P0 NANOSLEEP.SYNCS 0x989680 ;  /* 0x009896800000895d */ /* 0x002fea0003900000 */
[----:B------:R-:W1:Y:S02]  /*2a0b0*/  @!P0 SYNCS.PHASECHK.TRANS64 P0, [R4+URZ+0x38810], R3 ;  /* 0x03881003040085a7 */ /* 0x000e64000800007f */
[----:B-1----:R-:W-:Y:S05]  /*2a0c0*/  @!P0 BRA `(.L_x_1937) ;  /* 0xfffffffc00ec8947 */ /* 0x002fea000383ffff */
[----:B------:R-:W-:Y:S05]  /*2a0d0*/  BRA `(.L_x_2114) ;  /* 0xfffffe0c00bc7947 */ /* 0x000fea000383ffff */
.L_x_1944:
[----:B-1----:R1:W2:Y:S02]  /*2a0e0*/  SYNCS.PHASECHK.TRANS64.TRYWAIT P0, [R12+URZ], R13 ;  /* 0x0000000d0c0075a7 */ /* 0x0022a4000800017f */
[----:B--2---:R-:W-:Y:S05]  /*2a0f0*/  @!P0 NANOSLEEP.SYNCS 0x989680 ;  /* 0x009896800000895d */ /* 0x004fea0003900000 */
[----:B------:R-:W2:Y:S02]  /*2a100*/  @!P0 SYNCS.PHASECHK.TRANS64 P0, [R12+URZ], R13 ;  /* 0x0000000d0c0085a7 */ /* 0x000ea4000800007f */
[----:B--2---:R-:W-:Y:S05]  /*2a110*/  @!P0 BRA `(.L_x_1944) ;  /* 0xfffffffc00f08947 */ /* 0x004fea000383ffff */
[----:B------:R-:W-:Y:S05]  /*2a120*/  BRA `(.L_x_1943) ;  /* 0xfffffe1000007947 */ /* 0x000fea000383ffff */
.L_x_1978:
[----:B-1----:R1:W2:Y:S02]  /*2a130*/  SYNCS.PHASECHK.TRANS64.TRYWAIT P0, [R8+URZ], R9 ;  /* 0x00000009080075a7 */ /* 0x0022a4000800017f */
[----:B--2---:R-:W-:Y:S05]  /*2a140*/  @!P0 NANOSLEEP.SYNCS 0x989680 ;  /* 0x009896800000895d */ /* 0x004fea0003900000 */
[----:B------:R-:W2:Y:S02]  /*2a150*/  @!P0 SYNCS.PHASECHK.TRANS64 P0, [R8+URZ], R9 ;  /* 0x00000009080085a7 */ /* 0x000ea4000800007f */
[----:B--2---:R-:W-:Y:S05]  /*2a160*/  @!P0 BRA `(.L_x_1978) ;  /* 0xfffffffc00f08947 */ /* 0x004fea000383ffff */
[----:B------:R-:W-:Y:S05]  /*2a170*/  BRA `(.L_x_1977) ;  /* 0xfffffe7c00047947 */ /* 0x000fea000383ffff */
.L_x_1985:
[----:B-1----:R1:W2:Y:S02]  /*2a180*/  SYNCS.PHASECHK.TRANS64.TRYWAIT P0, [R14+URZ], R15 ;  /* 0x0000000f0e0075a7 */ /* 0x0022a4000800017f */
[----:B--2---:R-:W-:Y:S05]  /*2a190*/  @!P0 NANOSLEEP.SYNCS 0x989680 ;  /* 0x009896800000895d */ /* 0x004fea0003900000 */
[----:B------:R-:W2:Y:S02]  /*2a1a0*/  @!P0 SYNCS.PHASECHK.TRANS64 P0, [R14+URZ], R15 ;  /* 0x0000000f0e0085a7 */ /* 0x000ea4000800007f */
[----:B--2---:R-:W-:Y:S05]  /*2a1b0*/  @!P0 BRA `(.L_x_1985) ;  /* 0xfffffffc00f08947 */ /* 0x004fea000383ffff */
[----:B------:R-:W-:Y:S05]  /*2a1c0*/  BRA `(.L_x_1984) ;  /* 0xfffffe8000107947 */ /* 0x000fea000383ffff */
.L_x_2002:
[----:B-1----:R1:W2:Y:S02]  /*2a1d0*/  SYNCS.PHASECHK.TRANS64.TRYWAIT P0, [R8+URZ], R9 ;  /* 0x00000009080075a7 */ /* 0x0022a4000800017f */
[----:B--2---:R-:W-:Y:S05]  /*2a1e0*/  @!P0 NANOSLEEP.SYNCS 0x989680 ;  /* 0x009896800000895d */ /* 0x004fea0003900000 */
[----:B------:R-:W2:Y:S02]  /*2a1f0*/  @!P0 SYNCS.PHASECHK.TRANS64 P0, [R8+URZ], R9 ;  /* 0x00000009080085a7 */ /* 0x000ea4000800007f */
[----:B--2---:R-:W-:Y:S05]  /*2a200*/  @!P0 BRA `(.L_x_2002) ;  /* 0xfffffffc00f08947 */ /* 0x004fea000383ffff */
[----:B------:R-:W-:Y:S05]  /*2a210*/  BRA `(.L_x_2001) ;  /* 0xfffffeec003c7947 */ /* 0x000fea000383ffff */
.L_x_2009:
[----:B-1----:R1:W2:Y:S02]  /*2a220*/  SYNCS.PHASECHK.TRANS64.TRYWAIT P0, [R14+URZ], R15 ;  /* 0x0000000f0e0075a7 */ /* 0x0022a4000800017f */
[----:B--2---:R-:W-:Y:S05]  /*2a230*/  @!P0 NANOSLEEP.SYNCS 0x989680 ;  /* 0x009896800000895d */ /* 0x004fea0003900000 */
[----:B------:R-:W2:Y:S02]  /*2a240*/  @!P0 SYNCS.PHASECHK.TRANS64 P0, [R14+URZ], R15 ;  /* 0x0000000f0e0085a7 */ /* 0x000ea4000800007f */
[----:B--2---:R-:W-:Y:S05]  /*2a250*/  @!P0 BRA `(.L_x_2009) ;  /* 0xfffffffc00f08947 */ /* 0x004fea000383ffff */
[----:B------:R-:W-:Y:S05]  /*2a260*/  BRA `(.L_x_2008) ;  /* 0xfffffef000487947 */ /* 0x000fea000383ffff */
.L_x_2057:
[----:B------:R-:W3:Y:S01]  /*2a270*/  S2R R20, SR_TID.X ;  /* 0x0000000000147919 */ /* 0x000ee20000002100 */
[----:B------:R-:W-:Y:S02]  /*2a280*/  IMAD.MOV.U32 R12, RZ, RZ, RZ ;  /* 0x000000ffff0c7224 */ /* 0x000fe400078e00ff */
[----:B------:R-:W-:Y:S02]  /*2a290*/  IMAD.MOV.U32 R11, RZ, RZ, 0x1f ;  /* 0x0000001fff0b7424 */ /* 0x000fe400078e00ff */
[----:B------:R-:W-:Y:S01]  /*2a2a0*/  IMAD.MOV.U32 R15, RZ, RZ, -0x1 ;  /* 0xffffffffff0f7424 */ /* 0x000fe200078e00ff */
[----:B---3--:R-:W-:-:S04]  /*2a2b0*/  SHF.R.U32.HI R20, RZ, 0x5, R20 ;  /* 0x00000005ff147819 */ /* 0x008fc80000011614 */
[----:B------:R-:W-:-:S05]  /*2a2c0*/  LOP3.LUT R20, R20, 0x3, RZ, 0xc0, !PT ;  /* 0x0000000314147812 */ /* 0x000fca00078ec0ff */
[----:B------:R-:W-:-:S07]  /*2a2d0*/  IMAD.MOV.U32 R13, RZ, RZ, R20 ;  /* 0x000000ffff0d7224 */ /* 0x000fce00078e0014 */
[----:B012--5:R-:W-:Y:S05]  /*2a2e0*/  WARPSYNC.COLLECTIVE R15, `(.L_x_2115) ;  /* 0x000000000f087348 */ /* 0x027fea0003c00000 */
[----:B------:R3:W4:Y:S02]  /*2a2f0*/  SHFL.IDX P6, R14, R13, R12, R11 ;  /* 0x0000000c0d0e7389 */ /* 0x00072400000c000b */
[----:B012345:R-:W-:Y:S01]  /*2a300*/  ENDCOLLECTIVE ;  /* 0x000000000000791b */ /* 0x03ffe20003800000 */
.L_x_2115:
[----:B------:R-:W-:Y:S05]  /*2a310*/  BRA `(.L_x_2116) ;  /* 0xffffffc000947947 */ /* 0x000fea000383ffff */
.L_x_2060:
[----:B0-----:R0:W1:Y:S02]  /*2a320*/  SYNCS.PHASECHK.TRANS64.TRYWAIT P0, [R27+URZ+0x38840], R0 ;  /* 0x038840001b0075a7 */ /* 0x001064000800017f */
[----:B-1----:R-:W-:Y:S05]  /*2a330*/  @!P0 NANOSLEEP.SYNCS 0x989680 ;  /* 0x009896800000895d */ /* 0x002fea0003900000 */
[----:B------:R-:W1:Y:S02]  /*2a340*/  @!P0 SYNCS.PHASECHK.TRANS64 P0, [R27+URZ+0x38840], R0 ;  /* 0x038840001b0085a7 */ /* 0x000e64000800007f */
[----:B-1----:R-:W-:Y:S05]  /*2a350*/  @!P0 BRA `(.L_x_2060) ;  /* 0xfffffffc00f08947 */ /* 0x002fea000383ffff */
[----:B------:R-:W-:Y:S05]  /*2a360*/  BRA `(.L_x_2117) ;  /* 0xffffffc400487947 */ /* 0x000fea000383ffff */
.L_x_2061:
        /* <DEDUP_REMOVED lines=8> */
.L_x_2119:
[----:B------:R-:W-:Y:S05]  /*2a3f0*/  BSYNC B0 ;  /* 0x0000000000007941 */ /* 0x000fea0003800000 */
.L_x_2118:
        /* <DEDUP_REMOVED lines=9> */
.L_x_2120:
[----:B------:R-:W-:Y:S02]  /*2a490*/  IMAD.MOV.U32 R13, RZ, RZ, R5 ;  /* 0x000000ffff0d7224 */ /* 0x000fe400078e0005 */
[----:B------:R-:W-:Y:S01]  /*2a4a0*/  IMAD.MOV.U32 R12, RZ, RZ, 0x1 ;  /* 0x00000001ff0c7424 */ /* 0x000fe200078e00ff */
[----:B------:R-:W-:-:S13]  /*2a4b0*/  @P0 LEA R6, P1, R8, R14, 0x1 ;  /* 0x0000000e08060211 */ /* 0x000fda00078208ff */
[----:B------:R-:W-:Y:S05]  /*2a4c0*/  WARPSYNC.COLLECTIVE R15, `(.L_x_2121) ;  /* 0x000000000f087348 */ /* 0x000fea0003c00000 */
[----:B------:R0:W1:Y:S02]  /*2a4d0*/  SHFL.IDX P6, R14, R13, R12, R11 ;  /* 0x0000000c0d0e7389 */ /* 0x00006400000c000b */
[----:B01----:R-:W-:Y:S01]  /*2a4e0*/  ENDCOLLECTIVE ;  /* 0x000000000000791b */ /* 0x003fe20003800000 */
.L_x_2121:
[----:B------:R-:W-:Y:S02]  /*2a4f0*/  @P0 IMAD.X R3, RZ, RZ, R2, P1 ;  /* 0x000000ffff030224 */ /* 0x000fe400008e0602 */
[----:B------:R-:W-:-:S05]  /*2a500*/  @P0 IMAD.MOV.U32 R2, RZ, RZ, R6 ;  /* 0x000000ffff020224 */ /* 0x000fca00078e0006 */
[----:B------:R-:W-:Y:S01]  /*2a510*/  @!PT LDS RZ, [RZ] ;  /* 0x00000000fffff984 */ /* 0x000fe20000000800 */
[----:B------:R-:W-:Y:S01]  /*2a520*/  @!PT LDS RZ, [RZ] ;  /* 0x00000000fffff984 */ /* 0x000fe20000000800 */
[----:B------:R-:W-:Y:S01]  /*2a530*/  @!PT LDS RZ, [RZ] ;  /* 0x00000000fffff984 */ /* 0x000fe20000000800 */
[----:B------:R0:W-:Y:S01]  /*2a540*/  @P0 LDGSTS.E.BYPASS.LTC128B.128 [R7+0x22400], desc[UR36][R2.64], !P2 ;  /* 0x2240000002070fae */ /* 0x0001e2000d101d64 */
[----:B------:R-:W-:Y:S01]  /*2a550*/  ISETP.GE.AND P0, PT, R25, 0x11, PT ;  /* 0x000000111900780c */ /* 0x000fe20003f06270 */
[----:B------:R-:W-:Y:S02]  /*2a560*/  IMAD.MOV.U32 R13, RZ, RZ, R0 ;  /* 0x000000ffff0d7224 */ /* 0x000fe400078e0000 */
[----:B0-----:R-:W-:-:S10]  /*2a570*/  IMAD.MOV.U32 R2, RZ, RZ, R14 ;  /* 0x000000ffff027224 */ /* 0x001fd400078e000e */
[----:B------:R-:W-:Y:S05]  /*2a580*/  WARPSYNC.COLLECTIVE R15, `(.L_x_2122) ;  /* 0x000000000f087348 */ /* 0x000fea0003c00000 */
[----:B------:R0:W1:Y:S02]  /*2a590*/  SHFL.IDX P6, R14, R13, R12, R11 ;  /* 0x0000000c0d0e7389 */ /* 0x00006400000c000b */
[----:B01----:R-:W-:Y:S01]  /*2a5a0*/  ENDCOLLECTIVE ;  /* 0x000000000000791b */ /* 0x003fe20003800000 */
.L_x_2122:
[----:B------:R-:W-:Y:S02]  /*2a5b0*/  @P0 IMAD R9, R4, 0x2, R17 ;  /* 0x0000000204090824 */ /* 0x000fe400078e0211 */
[----:B------:R-:W-:Y:S02]  /*2a5c0*/  IMAD.MOV.U32 R13, RZ, RZ, R5 ;  /* 0x000000ffff0d7224 */ /* 0x000fe400078e0005 */
[----:B------:R-:W-:Y:S01]  /*2a5d0*/  IMAD.MOV.U32 R12, RZ, RZ, 0x2 ;  /* 0x00000002ff0c7424 */ /* 0x000fe200078e00ff */
[----:B------:R-:W-:-:S13]  /*2a5e0*/  @P0 LEA R6, P1, R8, R14, 0x1 ;  /* 0x0000000e08060211 */ /* 0x000fda00078208ff */
[----:B------:R-:W-:Y:S05]  /*2a5f0*/  WARPSYNC.COLLECTIVE R15, `(.L_x_2123) ;  /* 0x000000000f087348 */ /* 0x000fea0003c00000 */
[----:B------:R0:W1:Y:S02]  /*2a600*/  SHFL.IDX P6, R14, R13, R12, R11 ;  /* 0x0000000c0d0e7389 */ /* 0x00006400000c000b */
[----:B01----:R-:W-:Y:S01]  /*2a610*/  ENDCOLLECTIVE ;  /* 0x000000000000791b */ /* 0x003fe20003800000 */
.L_x_2123:
        /* <DEDUP_REMOVED lines=12> */
.L_x_2124:
[----:B------:R-:W-:Y:S02]  /*2a6e0*/  @P0 IMAD R7, R4, 0x2, R17 ;  /* 0x0000000204070824 */ /* 0x000fe400078e0211 */
[----:B------:R-:W-:Y:S02]  /*2a6f0*/  IMAD.MOV.U32 R13, RZ, RZ, R5 ;  /* 0x000000ffff0d7224 */ /* 0x000fe400078e0005 */
[----:B------:R-:W-:Y:S01]  /*2a700*/  IMAD.MOV.U32 R12, RZ, RZ, 0x3 ;  /* 0x00000003ff0c7424 */ /* 0x000fe200078e00ff */
[----:B------:R-:W-:-:S13]  /*2a710*/  @P0 LEA R6, P1, R8, R14, 0x1 ;  /* 0x0000000e08060211 */ /* 0x000fda00078208ff */
[----:B------:R-:W-:Y:S05]  /*2a720*/  WARPSYNC.COLLECTIVE R15, `(.L_x_2125) ;  /* 0x000000000f087348 */ /* 0x000fea0003c00000 */
[----:B------:R0:W1:Y:S02]  /*2a730*/  SHFL.IDX P6, R14, R13, R12, R11 ;  /* 0x0000000c0d0e7389 */ /* 0x00006400000c000b */
[----:B01----:R-:W-:Y:S01]  /*2a740*/  ENDCOLLECTIVE ;  /* 0x000000000000791b */ /* 0x003fe20003800000 */
.L_x_2125:
[----:B------:R-:W-:Y:S02]  /*2a750*/  @P0 IMAD.X R3, RZ, RZ, R2, P1 ;  /* 0x000000ffff030224 */ /* 0x000fe400008e0602 */
[----:B------:R-:W-:-:S05]  /*2a760*/  @P0 IMAD.MOV.U32 R2, RZ, RZ, R6 ;  /* 0x000000ffff020224 */ /* 0x000fca00078e0006 */
        /* <DEDUP_REMOVED lines=9> */
.L_x_2126:
[----:B------:R-:W-:Y:S05]  /*2a800*/  BRA `(.L_x_2127) ;  /* 0xffffffc400107947 */ /* 0x000fea000383ffff */
.L_x_2066:
[----:B------:R-:W-:Y:S01]  /*2a810*/  IMAD.MOV.U32 R13, RZ, RZ, R5 ;  /* 0x000000ffff0d7224 */ /* 0x000fe200078e0005 */
[----:B------:R-:W-:Y:S01]  /*2a820*/  LOP3.LUT R16, R16, 0xfffffeff, RZ, 0xc0, !PT ;  /* 0xfffffeff10107812 */ /* 0x000fe200078ec0ff */
[----:B------:R-:W-:Y:S02]  /*2a830*/  IMAD.MOV.U32 R12, RZ, RZ, RZ ;  /* 0x000000ffff0c7224 */ /* 0x000fe400078e00ff */
[----:B------:R-:W-:Y:S02]  /*2a840*/  IMAD.MOV.U32 R11, RZ, RZ, 0x181f ;  /* 0x0000181fff0b7424 */ /* 0x000fe400078e00ff */
[----:B------:R-:W-:Y:S02]  /*2a850*/  IMAD.MOV.U32 R15, RZ, RZ, -0x1 ;  /* 0xffffffffff0f7424 */ /* 0x000fe400078e00ff */
[----:B------:R-:W-:-:S07]  /*2a860*/  VIADD R4, R8, UR43 ;  /* 0x0000002b08047c36 */ /* 0x000fce0008000000 */
[----:B-1----:R-:W-:Y:S05]  /*2a870*/  WARPSYNC.COLLECTIVE R15, `(.L_x_2128) ;  /* 0x000000000f087348 */ /* 0x002fea0003c00000 */
[----:B------:R0:W2:Y:S02]  /*2a880*/  SHFL.IDX P6, R14, R13, R12, R11 ;  /* 0x0000000c0d0e7389 */ /* 0x0000a400000c000b */
[----:B012---:R-:W-:Y:S01]  /*2a890*/  ENDCOLLECTIVE ;  /* 0x000000000000791b */ /* 0x007fe20003800000 */
.L_x_2128:
[----:B------:R-:W-:Y:S01]  /*2a8a0*/  ISETP.GE.AND P1, PT, R4, UR41, PT ;  /* 0x0000002904007c0c */ /* 0x000fe2000bf26270 */
[----:B------:R-:W-:-:S12]  /*2a8b0*/  IMAD.MOV.U32 R13, RZ, RZ, R0 ;  /* 0x000000ffff0d7224 */ /* 0x000fd800078e0000 */
[----:B------:R-:W-:-:S04]  /*2a8c0*/  @P1 LOP3.LUT R16, R16, 0x100, RZ, 0xfc, !PT ;  /* 0x0000010010101812 */ /* 0x000fc800078efcff */
[----:B------:R-:W-:Y:S01]  /*2a8d0*/  LOP3.LUT R16, R16, 0xffffff7f, RZ, 0xc0, !PT ;  /* 0xffffff7f10107812 */ /* 0x000fe200078ec0ff */
[----:B------:R-:W-:-:S07]  /*2a8e0*/  IMAD.MOV.U32 R2, RZ, RZ, R14 ;  /* 0x000000ffff027224 */ /* 0x000fce00078e000e */
[----:B------:R-:W-:Y:S05]  /*2a8f0*/  WARPSYNC.COLLECTIVE R15, `(.L_x_2129) ;  /* 0x000000000f087348 */ /* 0x000fea0003c00000 */
[----:B------:R0:W1:Y:S02]  /*2a900*/  SHFL.IDX P6, R14, R13, R12, R11 ;  /* 0x0000000c0d0e7389 */ /* 0x00006400000c000b */
[----:B01----:R-:W-:Y:S01]  /*2a910*/  ENDCOLLECTIVE ;  /* 0x000000000000791b */ /* 0x003fe20003800000 */
.L_x_2129:
[----:B------:R-:W-:Y:S02]  /*2a920*/  IMAD.MOV.U32 R13, RZ, RZ, R5 ;  /* 0x000000ffff0d7224 */ /* 0x000fe400078e0005 */
[----:B------:R-:W-:Y:S01]  /*2a930*/  IMAD.MOV.U32 R12, RZ, RZ, 0x1 ;  /* 0x00000001ff0c7424 */ /* 0x000fe200078e00ff */
[----:B------:R-:W-:-:S13]  /*2a940*/  @!P1 LEA R6, P0, R7, R14, 0x1 ;  /* 0x0000000e07069211 */ /* 0x000fda00078008ff */
[----:B------:R-:W-:Y:S05]  /*2a950*/  WARPSYNC.COLLECTIVE R15, `(.L_x_2130) ;  /* 0x000000000f087348 */ /* 0x000fea0003c00000 */
[----:B------:R0:W1:Y:S02]  /*2a960*/  SHFL.IDX P6, R14, R13, R12, R11 ;  /* 0x0000000c0d0e7389 */ /* 0x00006400000c000b */
[----:B01----:R-:W-:Y:S01]  /*2a970*/  ENDCOLLECTIVE ;  /* 0x000000000000791b */ /* 0x003fe20003800000 */
.L_x_2130:
[----:B------:R-:W-:Y:S02]  /*2a980*/  @!P1 IMAD.X R3, RZ, RZ, R2, P0 ;  /* 0x000000ffff039224 */ /* 0x000fe400000e0602 */
[----:B------:R-:W-:Y:S02]  /*2a990*/  @!P1 IMAD.MOV.U32 R2, RZ, RZ, R6 ;  /* 0x000000ffff029224 */ /* 0x000fe400078e0006 */
[----:B------:R-:W-:-:S03]  /*2a9a0*/  VIADD R6, R4, 0x10 ;  /* 0x0000001004067836 */ /* 0x000fc60000000000 */
[----:B------:R-:W-:Y:S01]  /*2a9b0*/  @!PT LDS RZ, [RZ] ;  /* 0x00000000fffff984 */ /* 0x000fe20000000800 */
[----:B------:R-:W-:Y:S01]  /*2a9c0*/  @!PT LDS RZ, [RZ] ;  /* 0x00000000fffff984 */ /* 0x000fe20000000800 */
[----:B------:R-:W-:Y:S01]  /*2a9d0*/  @!PT LDS RZ, [RZ] ;  /* 0x00000000fffff984 */ /* 0x000fe20000000800 */
[----:B------:R0:W-:Y:S02]  /*2a9e0*/  @!P1 LDGSTS.E.BYPASS.LTC128B.128 [R22+0x20400], desc[UR36][R2.64], !P5 ;  /* 0x2040000002169fae */ /* 0x0001e4000e901d64 */
[----:B------:R-:W-:Y:S01]  /*2a9f0*/  ISETP.GE.AND P1, PT, R6, UR41, PT ;  /* 0x0000002906007c0c */ /* 0x000fe2000bf26270 */
[----:B------:R-:W-:Y:S02]  /*2aa00*/  IMAD.MOV.U32 R13, RZ, RZ, R0 ;  /* 0x000000ffff0d7224 */ /* 0x000fe400078e0000 */
[----:B0-----:R-:W-:-:S10]  /*2aa10*/  IMAD.MOV.U32 R2, RZ, RZ, R14 ;  /* 0x000000ffff027224 */ /* 0x001fd400078e000e */
[----:B------:R-:W-:-:S07]  /*2aa20*/  @P1 LOP3.LUT R16, R16, 0x80, RZ, 0xfc, !PT ;  /* 0x0000008010101812 */ /* 0x000fce00078efcff */
[----:B------:R-:W-:Y:S05]  /*2aa30*/  WARPSYNC.COLLECTIVE R15, `(.L_x_2131) ;  /* 0x000000000f087348 */ /* 0x000fea0003c00000 */
[----:B------:R0:W1:Y:S02]  /*2aa40*/  SHFL.IDX P6, R14, R13, R12, R11 ;  /* 0x0000000c0d0e7389 */ /* 0x00006400000c000b */
[----:B01----:R-:W-:Y:S01]  /*2aa50*/  ENDCOLLECTIVE ;  /* 0x000000000000791b */ /* 0x003fe20003800000 */
.L_x_2131:
[----:B------:R-:W-:Y:S01]  /*2aa60*/  LOP3.LUT R16, R16, 0xffffffbf, RZ, 0xc0, !PT ;  /* 0xffffffbf10107812 */ /* 0x000fe200078ec0ff */
[----:B------:R-:W-:Y:S02]  /*2aa70*/  IMAD.MOV.U32 R13, RZ, RZ, R5 ;  /* 0x000000ffff0d7224 */ /* 0x000fe400078e0005 */
[----:B------:R-:W-:Y:S01]  /*2aa80*/  IMAD.MOV.U32 R12, RZ, RZ, 0x2 ;  /* 0x00000002ff0c7424 */ /* 0x000fe200078e00ff */
[----:B------:R-:W-:-:S13]  /*2aa90*/  @!P1 LEA R6, P0, R7, R14, 0x1 ;  /* 0x0000000e07069211 */ /* 0x000fda00078008ff */
[----:B------:R-:W-:Y:S05]  /*2aaa0*/  WARPSYNC.COLLECTIVE R15, `(.L_x_2132) ;  /* 0x000000000f087348 */ /* 0x000fea0003c00000 */
[----:B------:R0:W1:Y:S02]  /*2aab0*/  SHFL.IDX P6, R14, R13, R12, R11 ;  /* 0x0000000c0d0e7389 */ /* 0x00006400000c000b */
[----:B01----:R-:W-:Y:S01]  /*2aac0*/  ENDCOLLECTIVE ;  /* 0x000000000000791b */ /* 0x003fe20003800000 */
.L_x_2132:
        /* <DEDUP_REMOVED lines=14> */
.L_x_2133:
[----:B------:R-:W-:Y:S02]  /*2abb0*/  IMAD.MOV.U32 R13, RZ, RZ, R5 ;  /* 0x000000ffff0d7224 */ /* 0x000fe400078e0005 */
[----:B------:R-:W-:Y:S01]  /*2abc0*/  IMAD.MOV.U32 R12, RZ, RZ, 0x3 ;  /* 0x00000003ff0c7424 */ /* 0x000fe200078e00ff */
[----:B------:R-:W-:-:S13]  /*2abd0*/  @!P1 LEA R6, P0, R7, R14, 0x1 ;  /* 0x0000000e07069211 */ /* 0x000fda00078008ff */
[----:B------:R-:W-:Y:S05]  /*2abe0*/  WARPSYNC.COLLECTIVE R15, `(.L_x_2134) ;  /* 0x000000000f087348 */ /* 0x000fea0003c00000 */
[----:B------:R0:W1:Y:S02]  /*2abf0*/  SHFL.IDX P6, R14, R13, R12, R11 ;  /* 0x0000000c0d0e7389 */ /* 0x00006400000c000b */
[----:B01----:R-:W-:Y:S01]  /*2ac00*/  ENDCOLLECTIVE ;  /* 0x000000000000791b */ /* 0x003fe20003800000 */
.L_x_2134:
[----:B------:R-:W-:Y:S02]  /*2ac10*/  @!P1 IMAD.X R3, RZ, RZ, R2, P0 ;  /* 0x000000ffff039224 */ /* 0x000fe400000e0602 */
[----:B------:R-:W-:-:S05]  /*2ac20*/  @!P1 IMAD.MOV.U32 R2, RZ, RZ, R6 ;  /* 0x000000ffff029224 */ /* 0x000fca00078e0006 */
[----:B------:R-:W-:Y:S01]  /*2ac30*/  @!PT LDS RZ, [RZ] ;  /* 0x00000000fffff984 */ /* 0x000fe20000000800 */
[----:B------:R-:W-:Y:S01]  /*2ac40*/  @!PT LDS RZ, [RZ] ;  /* 0x00000000fffff984 */ /* 0x000fe20000000800 */
[----:B------:R-:W-:Y:S01]  /*2ac50*/  @!PT LDS RZ, [RZ] ;  /* 0x00000000fffff984 */ /* 0x000fe20000000800 */
[----:B------:R0:W-:Y:S01]  /*2ac60*/  @!P1 LDGSTS.E.BYPASS.LTC128B.128 [R22+0x21400], desc[UR36][R2.64], !P5 ;  /* 0x2140000002169fae */ /* 0x0001e2000e901d64 */
[----:B------:R-:W-:Y:S02]  /*2ac70*/  IMAD.MOV.U32 R13, RZ, RZ, R0 ;  /* 0x000000ffff0d7224 */ /* 0x000fe400078e0000 */
[----:B------:R-:W-:-:S07]  /*2ac80*/  IMAD.MOV.U32 R5, RZ, RZ, R14 ;  /* 0x000000ffff057224 */ /* 0x000fce00078e000e */
[----:B0-----:R-:W-:Y:S05]  /*2ac90*/  WARPSYNC.COLLECTIVE R15, `(.L_x_2135) ;  /* 0x000000000f087348 */ /* 0x001fea0003c00000 */
[----:B------:R1:W2:Y:S02]  /*2aca0*/  SHFL.IDX P6, R14, R13, R12, R11 ;  /* 0x0000000c0d0e7389 */ /* 0x0002a400000c000b */
[----:B012---:R-:W-:Y:S01]  /*2acb0*/  ENDCOLLECTIVE ;  /* 0x000000000000791b */ /* 0x007fe20003800000 */
.L_x_2135:
[----:B------:R-:W-:Y:S05]  /*2acc0*/  BRA `(.L_x_2136) ;  /* 0xffffffc400f87947 */ /* 0x000fea000383ffff */
.L_x_2070:
        /* <DEDUP_REMOVED lines=8> */
.L_x_2138:
[----:B------:R-:W-:Y:S05]  /*2ad50*/  BSYNC B0 ;  /* 0x0000000000007941 */ /* 0x000fea0003800000 */
.L_x_2137:
[----:B------:R-:W-:Y:S01]  /*2ad60*/  IMAD.MOV.U32 R13, RZ, RZ, R0 ;  /* 0x000000ffff0d7224 */ /* 0x000fe200078e0000 */
[----:B------:R-:W-:Y:S01]  /*2ad70*/  LOP3.LUT P1, RZ, R16, 0x100, RZ, 0xc0, !PT ;  /* 0x0000010010ff7812 */ /* 0x000fe2000782c0ff */
[----:B------:R-:W-:Y:S02]  /*2ad80*/  IMAD.MOV.U32 R12, RZ, RZ, RZ ;  /* 0x000000ffff0c7224 */ /* 0x000fe400078e00ff */
[----:B------:R-:W-:Y:S02]  /*2ad90*/  IMAD.MOV.U32 R11, RZ, RZ, 0x181f ;  /* 0x0000181fff0b7424 */ /* 0x000fe400078e00ff */
[----:B------:R-:W-:Y:S02]  /*2ada0*/  IMAD.MOV.U32 R15, RZ, RZ, -0x1 ;  /* 0xffffffffff0f7424 */ /* 0x000fe400078e00ff */
[----:B------:R-:W-:-:S07]  /*2adb0*/  IMAD.MOV.U32 R2, RZ, RZ, R14 ;  /* 0x000000ffff027224 */ /* 0x000fce00078e000e */
[----:B------:R-:W-:Y:S05]  /*2adc0*/  WARPSYNC.COLLECTIVE R15, `(.L_x_2139) ;  /* 0x000000000f087348 */ /* 0x000fea0003c00000 */
[----:B------:R0:W1:Y:S02]  /*2add0*/  SHFL.IDX P6, R14, R13, R12, R11 ;  /* 0x0000000c0d0e7389 */ /* 0x00006400000c000b */
[----:B01----:R-:W-:Y:S01]  /*2ade0*/  ENDCOLLECTIVE ;  /* 0x000000000000791b */ /* 0x003fe20003800000 */
.L_x_2139:
[----:B------:R-:W-:Y:S02]  /*2adf0*/  IMAD.MOV.U32 R13, RZ, RZ, R4 ;  /* 0x000000ffff0d7224 */ /* 0x000fe400078e0004 */
[----:B------:R-:W-:Y:S01]  /*2ae00*/  IMAD.MOV.U32 R12, RZ, RZ, 0x1 ;  /* 0x00000001ff0c7424 */ /* 0x000fe200078e00ff */
[----:B------:R-:W-:Y:S02]  /*2ae10*/  @!P1 LEA R14, P0, R9, R14, 0x1 ;  /* 0x0000000e090e9211 */ /* 0x000fe400078008ff */
[----:B------:R-:W-:-:S03]  /*2ae20*/  LOP3.LUT P6, RZ, R16, 0x40000, RZ, 0xc0, !PT ;  /* 0x0004000010ff7812 */ /* 0x000fc600078cc0ff */
[----:B------:R-:W-:Y:S01]  /*2ae30*/  @!P1 IMAD.X R3, RZ, RZ, R2, P0 ;  /* 0x000000ffff039224 */ /* 0x000fe200000e0602 */
[C---:B------:R-:W-:Y:S01]  /*2ae40*/  LOP3.LUT P0, RZ, R16.reuse, 0x80000, RZ, 0xc0, !PT ;  /* 0x0008000010ff7812 */ /* 0x040fe2000780c0ff */
[----:B------:R-:W-:Y:S01]  /*2ae50*/  @!P1 IMAD.MOV.U32 R2, RZ, RZ, R14 ;  /* 0x000000ffff029224 */ /* 0x000fe200078e000e */
[----:B------:R-:W-:-:S04]  /*2ae60*/  LOP3.LUT R16, R16, 0xffbfffff, RZ, 0xc0, !PT ;  /* 0xffbfffff10107812 */ /* 0x000fc800078ec0ff */
[----:B------:R-:W-:-:S07]  /*2ae70*/  @P2 LOP3.LUT R16, R16, 0x400000, RZ, 0xfc, !PT ;  /* 0x0040000010102812 */ /* 0x000fce00078efcff */
        /* <DEDUP_REMOVED lines=9> */
.L_x_2140:
        /* <DEDUP_REMOVED lines=15> */
.L_x_2141:
        /* <DEDUP_REMOVED lines=11> */
[----:B0-----:R-:W-:Y:S02]  /*2b0b0*/  @!P6 IMAD.MOV.U32 R2, RZ, RZ, R14 ;  /* 0x000000ffff02e224 */ /* 0x001fe400078e000e */
[----:B------:R-:W-:-:S05]  /*2b0c0*/  @!P6 IMAD.MOV.U32 R3, RZ, RZ, R5 ;  /* 0x000000ffff03e224 */ /* 0x000fca00078e0005 */
[----:B------:R0:W-:Y:S01]  /*2b0d0*/  @!P6 LDGSTS.E.BYPASS.LTC128B.128 [R22+0x26c00], desc[UR36][R2.64], !P2 ;  /* 0x26c000000216efae */ /* 0x0001e2000d101d64 */
[----:B------:R-:W-:-:S04]  /*2b0e0*/  LOP3.LUT P2, RZ, R16, 0x400000, RZ, 0xc0, !PT ;  /* 0x0040000010ff7812 */ /* 0x000fc8000784c0ff */
[----:B------:R0:W-:Y:S01]  /*2b0f0*/  @!P6 LDGSTS.E.BYPASS.LTC128B.128 [R22+0x28c00], desc[UR36][R2.64+0x80], !P0 ;  /* 0x28c000800216efae */ /* 0x0001e2000c101d64 */
[----:B------:R-:W-:-:S08]  /*2b100*/  @!P6 ISETP.NE.U32.AND P0, PT, R8, RZ, PT ;  /* 0x000000ff0800e20c */ /* 0x000fd00003f05070 */
        /* <DEDUP_REMOVED lines=10> */
.L_x_2142:
[----:B------:R-:W-:Y:S02]  /*2b1b0*/  IMAD.MOV.U32 R13, RZ, RZ, R0 ;  /* 0x000000ffff0d7224 */ /* 0x000fe400078e0000 */
[----:B------:R-:W-:-:S07]  /*2b1c0*/  IMAD.MOV.U32 R5, RZ, RZ, R14 ;  /* 0x000000ffff057224 */ /* 0x000fce00078e000e */
[----:B------:R-:W-:Y:S05]  /*2b1d0*/  WARPSYNC.COLLECTIVE R15, `(.L_x_2143) ;  /* 0x000000000f087348 */ /* 0x000fea0003c00000 */
[----:B------:R0:W1:Y:S02]  /*2b1e0*/  SHFL.IDX P6, R14, R13, R12, R11 ;  /* 0x0000000c0d0e7389 */ /* 0x00006400000c000b */
[----:B01----:R-:W-:Y:S01]  /*2b1f0*/  ENDCOLLECTIVE ;  /* 0x000000000000791b */ /* 0x003fe20003800000 */
.L_x_2143:
        /* <DEDUP_REMOVED lines=17> */
.L_x_2144:
[----:B------:R-:W-:Y:S01]  /*2b310*/  @!PT LDS RZ, [RZ] ;  /* 0x00000000fffff984 */ /* 0x000fe20000000800 */
[----:B------:R-:W-:Y:S01]  /*2b320*/  @!PT LDS RZ, [RZ] ;  /* 0x00000000fffff984 */ /* 0x000fe20000000800 */
[----:B------:R-:W-:Y:S01]  /*2b330*/  @!PT LDS RZ, [RZ] ;  /* 0x00000000fffff984 */ /* 0x000fe20000000800 */
[----:B------:R0:W-:Y:S04]  /*2b340*/  @!P1 LDGSTS.E.BYPASS.LTC128B.128 [R22+0x2b400], desc[UR36][R2.64+0x100], !P2 ;  /* 0x2b40010002169fae */ /* 0x0001e8000d101d64 */
        /* <DEDUP_REMOVED lines=10> */
.L_x_2145:
[----:B------:R-:W-:Y:S01]  /*2b3f0*/  @!PT LDS RZ, [RZ] ;  /* 0x00000000fffff984 */ /* 0x000fe20000000800 */
[----:B------:R-:W-:Y:S01]  /*2b400*/  @!PT LDS RZ, [RZ] ;  /* 0x00000000fffff984 */ /* 0x000fe20000000800 */
[----:B------:R-:W-:Y:S01]  /*2b410*/  @!PT LDS RZ, [RZ] ;  /* 0x00000000fffff984 */ /* 0x000fe20000000800 */
[----:B------:R0:W-:Y:S01]  /*2b420*/  @!P1 LDGSTS.E.BYPASS.LTC128B.128 [R22+0x35400], desc[UR36][R2.64+0x380], P0 ;  /* 0x3540038002169fae */ /* 0x0001e20008101d64 */
[----:B------:R-:W-:Y:S05]  /*2b430*/  BRA `(.L_x_2146) ;  /* 0xffffffc800947947 */ /* 0x000fea000383ffff */
.L_x_2073:
[----:B0-----:R0:W2:Y:S02]  /*2b440*/  SYNCS.PHASECHK.TRANS64.TRYWAIT P0, [R17+URZ+0x38820], R0 ;  /* 0x03882000110075a7 */ /* 0x0010a4000800017f */
[----:B--2---:R-:W-:Y:S05]  /*2b450*/  @!P0 NANOSLEEP.SYNCS 0x989680 ;  /* 0x009896800000895d */ /* 0x004fea0003900000 */
[----:B------:R-:W2:Y:S02]  /*2b460*/  @!P0 SYNCS.PHASECHK.TRANS64 P0, [R17+URZ+0x38820], R0 ;  /* 0x03882000110085a7 */ /* 0x000ea4000800007f */
[----:B--2---:R-:W-:Y:S05]  /*2b470*/  @!P0 BRA `(.L_x_2073) ;  /* 0xfffffffc00f08947 */ /* 0x004fea000383ffff */
[----:B------:R-:W-:Y:S05]  /*2b480*/  BRA `(.L_x_2147) ;  /* 0xffffffcc00187947 */ /* 0x000fea000383ffff */
.L_x_2076:
[----:B0-----:R0:W2:Y:S02]  /*2b490*/  SYNCS.PHASECHK.TRANS64.TRYWAIT P0, [R27+URZ+0x38860], R0 ;  /* 0x038860001b0075a7 */ /* 0x0010a4000800017f */
[----:B--2---:R-:W-:Y:S05]  /*2b4a0*/  @!P0 NANOSLEEP.SYNCS 0x989680 ;  /* 0x009896800000895d */ /* 0x004fea0003900000 */
[----:B------:R-:W2:Y:S02]  /*2b4b0*/  @!P0 SYNCS.PHASECHK.TRANS64 P0, [R27+URZ+0x38860], R0 ;  /* 0x038860001b0085a7 */ /* 0x000ea4000800007f */
[----:B--2---:R-:W-:Y:S05]  /*2b4c0*/  @!P0 BRA `(.L_x_2076) ;  /* 0xfffffffc00f08947 */ /* 0x004fea000383ffff */
[----:B------:R-:W-:Y:S05]  /*2b4d0*/  BRA `(.L_x_2148) ;  /* 0xffffffcc00247947 */ /* 0x000fea000383ffff */
.L_x_2077:
[----:B------:R-:W-:Y:S01]  /*2b4e0*/  BSSY B0, `(.L_x_2149) ;  /* 0x0000008000007945 */ /* 0x000fe20003800000 */
[----:B------:R-:W-:Y:S02]  /*2b4f0*/  IMAD.MOV.U32 R13, RZ, RZ, R7 ;  /* 0x000000ffff0d7224 */ /* 0x000fe400078e0007 */
[----:B------:R-:W-:Y:S02]  /*2b500*/  IMAD.MOV.U32 R12, RZ, RZ, RZ ;  /* 0x000000ffff0c7224 */ /* 0x000fe400078e00ff */
[----:B------:R-:W-:Y:S02]  /*2b510*/  IMAD.MOV.U32 R11, RZ, RZ, 0x181f ;  /* 0x0000181fff0b7424 */ /* 0x000fe400078e00ff */
[----:B------:R-:W-:-:S07]  /*2b520*/  IMAD.MOV.U32 R15, RZ, RZ, -0x1 ;  /* 0xffffffffff0f7424 */ /* 0x000fce00078e00ff */
[----:B-1----:R-:W-:Y:S05]  /*2b530*/  WARPSYNC.COLLECTIVE R15, `(.L_x_2150) ;  /* 0x000000000f087348 */ /* 0x002fea0003c00000 */
[----:B------:R0:W2:Y:S02]  /*2b540*/  SHFL.IDX P6, R14, R13, R12, R11 ;  /* 0x0000000c0d0e7389 */ /* 0x0000a400000c000b */
[----:B012---:R-:W-:Y:S01]  /*2b550*/  ENDCOLLECTIVE ;  /* 0x000000000000791b */ /* 0x007fe20003800000 */
.L_x_2150:
[----:B------:R-:W-:Y:S05]  /*2b560*/  BSYNC B0 ;  /* 0x0000000000007941 */ /* 0x000fea0003800000 */
.L_x_2149:
        /* <DEDUP_REMOVED lines=15> */
.L_x_2151:
[----:B------:R-:W-:-:S04]  /*2b660*/  LOP3.LUT R16, R16, 0xffffffbf, RZ, 0xc0, !PT ;  /* 0xffffffbf10107812 */ /* 0x000fc800078ec0ff */
[----:B------:R-:W-:Y:S01]  /*2b670*/  @P1 LOP3.LUT R16, R16, 0x40, RZ, 0xfc, !PT ;  /* 0x0000004010101812 */ /* 0x000fe200078efcff */
[----:B------:R-:W-:Y:S02]  /*2b680*/  IMAD.MOV.U32 R13, RZ, RZ, R7 ;  /* 0x000000ffff0d7224 */ /* 0x000fe400078e0007 */
[----:B------:R-:W-:Y:S02]  /*2b690*/  IMAD.MOV.U32 R12, RZ, RZ, 0x1 ;  /* 0x00000001ff0c7424 */ /* 0x000fe400078e00ff */
[----:B------:R-:W-:-:S05]  /*2b6a0*/  IMAD.SHL.U32 R8, R8, 0x8, RZ ;  /* 0x0000000808087824 */ /* 0x000fca00078e00ff */
        /* <DEDUP_REMOVED lines=29> */
.L_x_2152:
[----:B------:R-:W-:Y:S02]  /*2b880*/  IMAD.MOV.U32 R13, RZ, RZ, R6 ;  /* 0x000000ffff0d7224 */ /* 0x000fe400078e0006 */
[----:B------:R-:W-:-:S07]  /*2b890*/  IMAD.MOV.U32 R3, RZ, RZ, R14 ;  /* 0x000000ffff037224 */ /* 0x000fce00078e000e */
[----:B------:R-:W-:Y:S05]  /*2b8a0*/  WARPSYNC.COLLECTIVE R15, `(.L_x_2153) ;  /* 0x000000000f087348 */ /* 0x000fea0003c00000 */
[----:B------:R0:W1:Y:S02]  /*2b8b0*/  SHFL.IDX P6, R14, R13, R12, R11 ;  /* 0x0000000c0d0e7389 */ /* 0x00006400000c000b */
[----:B01----:R-:W-:Y:S01]  /*2b8c0*/  ENDCOLLECTIVE ;  /* 0x000000000000791b */ /* 0x003fe20003800000 */
.L_x_2153:
[----:B------:R-:W-:Y:S02]  /*2b8d0*/  IMAD.MOV.U32 R13, RZ, RZ, R7 ;  /* 0x000000ffff0d7224 */ /* 0x000fe400078e0007 */
        /* <DEDUP_REMOVED lines=27> */
.L_x_2154:
[----:B------:R-:W-:Y:S02]  /*2ba90*/  IMAD.MOV.U32 R13, RZ, RZ, R6 ;  /* 0x000000ffff0d7224 */ /* 0x000fe400078e0006 */
[----:B------:R-:W-:-:S07]  /*2baa0*/  IMAD.MOV.U32 R8, RZ, RZ, R14 ;  /* 0x000000ffff087224 */ /* 0x000fce00078e000e */
[----:B------:R-:W-:Y:S05]  /*2bab0*/  WARPSYNC.COLLECTIVE R15, `(.L_x_2155) ;  /* 0x000000000f087348 */ /* 0x000fea0003c00000 */
[----:B------:R0:W1:Y:S02]  /*2bac0*/  SHFL.IDX P6, R14, R13, R12, R11 ;  /* 0x0000000c0d0e7389 */ /* 0x00006400000c000b */
[----:B01----:R-:W-:Y:S01]  /*2bad0*/  ENDCOLLECTIVE ;  /* 0x000000000000791b */ /* 0x003fe20003800000 */
.L_x_2155:
        /* <DEDUP_REMOVED lines=28> */
.L_x_2156:
[----:B------:R-:W-:Y:S02]  /*2bca0*/  IMAD.MOV.U32 R13, RZ, RZ, R6 ;  /* 0x000000ffff0d7224 */ /* 0x000fe400078e0006 */
[----:B------:R-:W-:-:S07]  /*2bcb0*/  IMAD.MOV.U32 R7, RZ, RZ, R14 ;  /* 0x000000ffff077224 */ /* 0x000fce00078e000e */
[----:B------:R-:W-:Y:S05]  /*2bcc0*/  WARPSYNC.COLLECTIVE R15, `(.L_x_2157) ;  /* 0x000000000f087348 */ /* 0x000fea0003c00000 */
[----:B------:R0:W1:Y:S02]  /*2bcd0*/  SHFL.IDX P6, R14, R13, R12, R11 ;  /* 0x0000000c0d0e7389 */ /* 0x00006400000c000b */
[----:B01----:R-:W-:Y:S01]  /*2bce0*/  ENDCOLLECTIVE ;  /* 0x000000000000791b */ /* 0x003fe20003800000 */
.L_x_2157:
[----:B------:R-:W-:Y:S05]  /*2bcf0*/  BRA `(.L_x_2158) ;  /* 0xffffffc800d07947 */ /* 0x000fea000383ffff */
.L_x_2083:
[----:B0-----:R0:W2:Y:S02]  /*2bd00*/  SYNCS.PHASECHK.TRANS64.TRYWAIT P0, [R8+URZ+0x38840], R20 ;  /* 0x03884014080075a7 */ /* 0x0010a4000800017f */
[----:B--2---:R-:W-:Y:S05]  /*2bd10*/  @!P0 NANOSLEEP.SYNCS 0x989680 ;  /* 0x009896800000895d */ /* 0x004fea0003900000 */
[----:B------:R-:W2:Y:S02]  /*2bd20*/  @!P0 SYNCS.PHASECHK.TRANS64 P0, [R8+URZ+0x38840], R20 ;  /* 0x03884014080085a7 */ /* 0x000ea4000800007f */
[----:B--2---:R-:W-:Y:S05]  /*2bd30*/  @!P0 BRA `(.L_x_2083) ;  /* 0xfffffffc00f08947 */ /* 0x004fea000383ffff */
[----:B------:R-:W-:Y:S05]  /*2bd40*/  BRA `(.L_x_2159) ;  /* 0xffffffd000207947 */ /* 0x000fea000383ffff */
.L_x_2084:
        /* <DEDUP_REMOVED lines=8> */
.L_x_2161:
[----:B------:R-:W-:Y:S05]  /*2bdd0*/  BSYNC B1 ;  /* 0x0000000000017941 */ /* 0x000fea0003800000 */
.L_x_2160:
        /* <DEDUP_REMOVED lines=9> */
.L_x_2162:
[----:B------:R-:W-:Y:S02]  /*2be70*/  IMAD.MOV.U32 R13, RZ, RZ, R27 ;  /* 0x000000ffff0d7224 */ /* 0x000fe400078e001b */
[----:B------:R-:W-:Y:S01]  /*2be80*/  IMAD.MOV.U32 R12, RZ, RZ, 0x1 ;  /* 0x00000001ff0c7424 */ /* 0x000fe200078e00ff */
[----:B------:R-:W-:-:S13]  /*2be90*/  IADD3 R2, P0, R14, R0, RZ ;  /* 0x000000000e027210 */ /* 0x000fda0007f1e0ff */
[----:B------:R-:W-:Y:S05]  /*2bea0*/  WARPSYNC.COLLECTIVE R15, `(.L_x_2163) ;  /* 0x000000000f087348 */ /* 0x000fea0003c00000 */
[----:B------:R0:W1:Y:S02]  /*2beb0*/  SHFL.IDX P6, R14, R13, R12, R11 ;  /* 0x0000000c0d0e7389 */ /* 0x00006400000c000b */
[----:B01----:R-:W-:Y:S01]  /*2bec0*/  ENDCOLLECTIVE ;  /* 0x000000000000791b */ /* 0x003fe20003800000 */
.L_x_2163:
        /* <DEDUP_REMOVED lines=10> */
.L_x_2164:
[----:B------:R-:W-:Y:S02]  /*2bf70*/  IMAD.MOV.U32 R13, RZ, RZ, R27 ;  /* 0x000000ffff0d7224 */ /* 0x000fe400078e001b */
[----:B------:R-:W-:Y:S02]  /*2bf80*/  IMAD.MOV.U32 R12, RZ, RZ, 0x2 ;  /* 0x00000002ff0c7424 */ /* 0x000fe400078e00ff */
[----:B------:R-:W-:-:S07]  /*2bf90*/  IMAD.MOV.U32 R2, RZ, RZ, R14 ;  /* 0x000000ffff027224 */ /* 0x000fce00078e000e */
[----:B------:R-:W-:Y:S05]  /*2bfa0*/  WARPSYNC.COLLECTIVE R15, `(.L_x_2165) ;  /* 0x000000000f087348 */ /* 0x000fea0003c00000 */
[----:B------:R0:W1:Y:S02]  /*2bfb0*/  SHFL.IDX P6, R14, R13, R12, R11 ;  /* 0x0000000c0d0e7389 */ /* 0x00006400000c000b */
[----:B01----:R-:W-:Y:S01]  /*2bfc0*/  ENDCOLLECTIVE ;  /* 0x000000000000791b */ /* 0x003fe20003800000 */
.L_x_2165:
        /* <DEDUP_REMOVED lines=11> */
.L_x_2166:
[----:B------:R-:W-:Y:S02]  /*2c080*/  IMAD.MOV.U32 R13, RZ, RZ, R27 ;  /* 0x000000ffff0d7224 */ /* 0x000fe400078e001b */
[----:B------:R-:W-:Y:S02]  /*2c090*/  IMAD.MOV.U32 R12, RZ, RZ, 0x3 ;  /* 0x00000003ff0c7424 */ /* 0x000fe400078e00ff */
[----:B------:R-:W-:-:S07]  /*2c0a0*/  IMAD.MOV.U32 R2, RZ, RZ, R14 ;  /* 0x000000ffff027224 */ /* 0x000fce00078e000e */
[----:B------:R-:W-:Y:S05]  /*2c0b0*/  WARPSYNC.COLLECTIVE R15, `(.L_x_2167) ;  /* 0x000000000f087348 */ /* 0x000fea0003c00000 */
[----:B------:R0:W1:Y:S02]  /*2c0c0*/  SHFL.IDX P6, R14, R13, R12, R11 ;  /* 0x0000000c0d0e7389 */ /* 0x00006400000c000b */
[----:B01----:R-:W-:Y:S01]  /*2c0d0*/  ENDCOLLECTIVE ;  /* 0x000000000000791b */ /* 0x003fe20003800000 */
.L_x_2167:
        /* <DEDUP_REMOVED lines=11> */
.L_x_2168:
[----:B------:R-:W-:Y:S05]  /*2c190*/  BRA `(.L_x_2169) ;  /* 0xffffffcc00b47947 */ /* 0x000fea000383ffff */
.L_x_2089:
[----:B---3--:R3:W4:Y:S02]  /*2c1a0*/  SYNCS.PHASECHK.TRANS64.TRYWAIT P0, [R8+URZ+0x38860], R20 ;  /* 0x03886014080075a7 */ /* 0x008724000800017f */
[----:B----4-:R-:W-:Y:S05]  /*2c1b0*/  @!P0 NANOSLEEP.SYNCS 0x989680 ;  /* 0x009896800000895d */ /* 0x010fea0003900000 */
[----:B------:R-:W4:Y:S02]  /*2c1c0*/  @!P0 SYNCS.PHASECHK.TRANS64 P0, [R8+URZ+0x38860], R20 ;  /* 0x03886014080085a7 */ /* 0x000f24000800007f */
[----:B----4-:R-:W-:Y:S05]  /*2c1d0*/  @!P0 BRA `(.L_x_2089) ;  /* 0xfffffffc00f08947 */ /* 0x010fea000383ffff */
[----:B------:R-:W-:Y:S05]  /*2c1e0*/  BRA `(.L_x_2170) ;  /* 0xffffffd000007947 */ /* 0x000fea000383ffff */
.L_x_2090:
[----:B------:R-:W-:Y:S01]  /*2c1f0*/  BSSY B1, `(.L_x_2171) ;  /* 0x0000008000017945 */ /* 0x000fe20003800000 */
[----:B------:R-:W-:Y:S02]  /*2c200*/  IMAD.MOV.U32 R13, RZ, RZ, R20 ;  /* 0x000000ffff0d7224 */ /* 0x000fe400078e0014 */
[----:B------:R-:W-:Y:S02]  /*2c210*/  IMAD.MOV.U32 R12, RZ, RZ, RZ ;  /* 0x000000ffff0c7224 */ /* 0x000fe400078e00ff */
[----:B------:R-:W-:Y:S02]  /*2c220*/  IMAD.MOV.U32 R11, RZ, RZ, 0x181f ;  /* 0x0000181fff0b7424 */ /* 0x000fe400078e00ff */
[----:B------:R-:W-:-:S07]  /*2c230*/  IMAD.MOV.U32 R15, RZ, RZ, -0x1 ;  /* 0xffffffffff0f7424 */ /* 0x000fce00078e00ff */
[----:B--2---:R-:W-:Y:S05]  /*2c240*/  WARPSYNC.COLLECTIVE R15, `(.L_x_2172) ;  /* 0x000000000f087348 */ /* 0x004fea0003c00000 */
[----:B------:R0:W1:Y:S02]  /*2c250*/  SHFL.IDX P6, R14, R13, R12, R11 ;  /* 0x0000000c0d0e7389 */ /* 0x00006400000c000b */
[----:B012---:R-:W-:Y:S01]  /*2c260*/  ENDCOLLECTIVE ;  /* 0x000000000000791b */ /* 0x007fe20003800000 */
.L_x_2172:
[----:B------:R-:W-:Y:S05]  /*2c270*/  BSYNC B1 ;  /* 0x0000000000017941 */ /* 0x000fea0003800000 */
.L_x_2171:
[----:B------:R-:W-:Y:S01]  /*2c280*/  IMAD.MOV.U32 R13, RZ, RZ, R10 ;  /* 0x000000ffff0d7224 */ /* 0x000fe200078e000a */
[C---:B------:R-:W-:Y:S01]  /*2c290*/  LOP3.LUT P2, RZ, R16.reuse, 0x200, RZ, 0xc0, !PT ;  /* 0x0000020010ff7812 */ /* 0x040fe2000784c0ff */
[----:B------:R-:W-:Y:S01]  /*2c2a0*/  IMAD.MOV.U32 R12, RZ, RZ, RZ ;  /* 0x000000ffff0c7224 */ /* 0x000fe200078e00ff */
[C---:B------:R-:W-:Y:S01]  /*2c2b0*/  LOP3.LUT P1, RZ, R16.reuse, 0x20, RZ, 0xc0, !PT ;  /* 0x0000002010ff7812 */ /* 0x040fe2000782c0ff */
[----:B------:R-:W-:Y:S01]  /*2c2c0*/  IMAD.MOV.U32 R11, RZ, RZ, 0x181f ;  /* 0x0000181fff0b7424 */ /* 0x000fe200078e00ff */
[----:B------:R-:W-:Y:S01]  /*2c2d0*/  P2R R4, PR, RZ, 0x8 ;  /* 0x00000008ff047803 */ /* 0x000fe20000000000 */
[----:B------:R-:W-:Y:S01]  /*2c2e0*/  IMAD.MOV.U32 R15, RZ, RZ, -0x1 ;  /* 0xffffffffff0f7424 */ /* 0x000fe200078e00ff */
[----:B------:R-:W-:Y:S01]  /*2c2f0*/  LOP3.LUT P3, RZ, R16, 0x10, RZ, 0xc0, !PT ;  /* 0x0000001010ff7812 */ /* 0x000fe2000786c0ff */
[----:B------:R-:W-:Y:S02]  /*2c300*/  IMAD.MOV.U32 R3, RZ, RZ, R14 ;  /* 0x000000ffff037224 */ /* 0x000fe400078e000e */
[----:B------:R-:W-:-:S10]  /*2c310*/  IMAD R21, R21, 0x2, R17 ;  /* 0x0000000215157824 */ /* 0x000fd400078e0211 */
[----:B------:R-:W-:Y:S05]  /*2c320*/  WARPSYNC.COLLECTIVE R15, `(.L_x_2173) ;  /* 0x000000000f087348 */ /* 0x000fea0003c00000 */
[----:B------:R0:W1:Y:S02]  /*2c330*/  SHFL.IDX P6, R14, R13, R12, R11 ;  /* 0x0000000c0d0e7389 */ /* 0x00006400000c000b */
[----:B01----:R-:W-:Y:S01]  /*2c340*/  ENDCOLLECTIVE ;  /* 0x000000000000791b */ /* 0x003fe20003800000 */
.L_x_2173:
[----:B------:R-:W-:Y:S01]  /*2c350*/  P2R R5, PR, RZ, 0x8 ;  /* 0x00000008ff057803 */ /* 0x000fe20000000000 */
[----:B------:R-:W-:Y:S02]  /*2c360*/  IMAD.MOV.U32 R13, RZ, RZ, R20 ;  /* 0x000000ffff0d7224 */ /* 0x000fe400078e0014 */
        /* <DEDUP_REMOVED lines=12> */
.L_x_2174:
        /* <DEDUP_REMOVED lines=17> */
.L_x_2175:
        /* <DEDUP_REMOVED lines=17> */
.L_x_2176:
        /* <DEDUP_REMOVED lines=14> */
.L_x_2177:
        /* <DEDUP_REMOVED lines=17> */
.L_x_2178:
        /* <DEDUP_REMOVED lines=14> */
.L_x_2179:
[----:B------:R-:W-:Y:S05]  /*2c920*/  BRA `(.L_x_2180) ;  /* 0xffffffcc006c7947 */ /* 0x000fea000383ffff */
.L_x_2098:
[----:B------:R-:W-:Y:S01]  /*2c930*/  BSSY B0, `(.L_x_2181) ;  /* 0x0000008000007945 */ /* 0x000fe20003800000 */
[----:B------:R-:W-:Y:S02]  /*2c940*/  IMAD.MOV.U32 R13, RZ, RZ, R36 ;  /* 0x000000ffff0d7224 */ /* 0x000fe400078e0024 */
[----:B------:R-:W-:Y:S02]  /*2c950*/  IMAD.MOV.U32 R12, RZ, RZ, RZ ;  /* 0x000000ffff0c7224 */ /* 0x000fe400078e00ff */
[----:B------:R-:W-:Y:S02]  /*2c960*/  IMAD.MOV.U32 R11, RZ, RZ, 0x1f ;  /* 0x0000001fff0b7424 */ /* 0x000fe400078e00ff */
[----:B------:R-:W-:-:S07]  /*2c970*/  IMAD.MOV.U32 R15, RZ, RZ, -0x1 ;  /* 0xffffffffff0f7424 */ /* 0x000fce00078e00ff */
[----:B0123-5:R-:W-:Y:S05]  /*2c980*/  WARPSYNC.COLLECTIVE R15, `(.L_x_2182) ;  /* 0x000000000f087348 */ /* 0x02ffea0003c00000 */
[----:B------:R4:W0:Y:S02]  /*2c990*/  SHFL.IDX P6, R14, R13, R12, R11 ;  /* 0x0000000c0d0e7389 */ /* 0x00082400000c000b */
[----:B012345:R-:W-:Y:S01]  /*2c9a0*/  ENDCOLLECTIVE ;  /* 0x000000000000791b */ /* 0x03ffe20003800000 */
.L_x_2182:
[----:B------:R-:W-:Y:S05]  /*2c9b0*/  BSYNC B0 ;  /* 0x0000000000007941 */ /* 0x000fea0003800000 */
.L_x_2181:
[----:B------:R-:W-:Y:S05]  /*2c9c0*/  BRA `(.L_x_2183) ;  /* 0xffffffd0006c7947 */ /* 0x000fea000383ffff */
.L_x_2101:
[----:B0-----:R0:W2:Y:S02]  /*2c9d0*/  SYNCS.PHASECHK.TRANS64.TRYWAIT P0, [R5+URZ+0x38820], R0 ;  /* 0x03882000050075a7 */ /* 0x0010a4000800017f */
[----:B--2---:R-:W-:Y:S05]  /*2c9e0*/  @!P0 NANOSLEEP.SYNCS 0x989680 ;  /* 0x009896800000895d */ /* 0x004fea0003900000 */
[----:B------:R-:W2:Y:S02]  /*2c9f0*/  @!P0 SYNCS.PHASECHK.TRANS64 P0, [R5+URZ+0x38820], R0 ;  /* 0x03882000050085a7 */ /* 0x000ea4000800007f */
[----:B--2---:R-:W-:Y:S05]  /*2ca00*/  @!P0 BRA `(.L_x_2101) ;  /* 0xfffffffc00f08947 */ /* 0x004fea000383ffff */
[----:B------:R-:W-:Y:S05]  /*2ca10*/  BRA `(.L_x_2184) ;  /* 0xffffffd000b47947 */ /* 0x000fea000383ffff */
.L_x_2102:
        /* <DEDUP_REMOVED lines=8> */
[----:B01-345:R-:W-:Y:S05]  /*2caa0*/  WARPSYNC.COLLECTIVE R15, `(.L_x_2186) ;  /* 0x000000000f087348 */ /* 0x03bfea0003c00000 */
[----:B------:R2:W0:Y:S02]  /*2cab0*/  SHFL.IDX P6, R14, R13, R12, R11 ;  /* 0x0000000c0d0e7389 */ /* 0x00042400000c000b */
[----:B012345:R-:W-:Y:S01]  /*2cac0*/  ENDCOLLECTIVE ;  /* 0x000000000000791b */ /* 0x03ffe20003800000 */
.L_x_2186:
[----:B------:R-:W-:Y:S05]  /*2cad0*/  BSYNC B0 ;  /* 0x0000000000007941 */ /* 0x000fea0003800000 */
.L_x_2185:
[----:B------:R-:W-:Y:S05]  /*2cae0*/  BRA `(.L_x_2187) ;  /* 0xffffffd0009c7947 */ /* 0x000fea000383ffff */
.L_x_2105:
[----:B------:R-:W-:Y:S01]  /*2caf0*/  BSSY B1, `(.L_x_2188) ;  /* 0x0000006000017945 */ /* 0x000fe20003800000 */
[----:B------:R-:W-:-:S07]  /*2cb00*/  IMAD.MOV.U32 R15, RZ, RZ, -0x1 ;  /* 0xffffffffff0f7424 */ /* 0x000fce00078e00ff */
[----:B01-345:R-:W-:Y:S05]  /*2cb10*/  WARPSYNC.COLLECTIVE R15, `(.L_x_2189) ;  /* 0x000000000f0c7348 */ /* 0x03bfea0003c00000 */
[----:B------:R-:W-:Y:S02]  /*2cb20*/  ELECT P6, UR62, PT ;  /* 0x00000000003e782f */ /* 0x000fe400038c0000 */
[----:B------:R-:W-:Y:S01]  /*2cb30*/  MOV R14, UR62 ;  /* 0x0000003e000e7c02 */ /* 0x000fe20008000f00 */
[----:B01-345:R-:W-:Y:S10]  /*2cb40*/  ENDCOLLECTIVE ;  /* 0x000000000000791b */ /* 0x03bff40003800000 */
.L_x_2189:
[----:B------:R-:W-:Y:S05]  /*2cb50*/  BSYNC B1 ;  /* 0x0000000000017941 */ /* 0x000fea0003800000 */
.L_x_2188:
[----:B------:R-:W-:Y:S05]  /*2cb60*/  BRA `(.L_x_2190) ;  /* 0xffffffd000947947 */ /* 0x000fea000383ffff */
.L_x_2107:
[----:B0-----:R0:W2:Y:S02]  /*2cb70*/  SYNCS.PHASECHK.TRANS64.TRYWAIT P1, [R3+URZ+0x38840], R2 ;  /* 0x03884002030075a7 */ /* 0x0010a4000802017f */
[----:B--2---:R-:W-:Y:S05]  /*2cb80*/  @!P1 NANOSLEEP.SYNCS 0x989680 ;  /* 0x009896800000995d */ /* 0x004fea0003900000 */
[----:B------:R-:W2:Y:S02]  /*2cb90*/  @!P1 SYNCS.PHASECHK.TRANS64 P1, [R3+URZ+0x38840], R2 ;  /* 0x03884002030095a7 */ /* 0x000ea4000802007f */
[----:B--2---:R-:W-:Y:S05]  /*2cba0*/  @!P1 BRA `(.L_x_2107) ;  /* 0xfffffffc00f09947 */ /* 0x004fea000383ffff */
[----:B------:R-:W-:Y:S05]  /*2cbb0*/  BRA `(.L_x_2191) ;  /* 0xffffffd000b47947 */ /* 0x000fea000383ffff */
.L_x_2109:
[----:B--2---:R2:W0:Y:S02]  /*2cbc0*/  SYNCS.PHASECHK.TRANS64.TRYWAIT P1, [R5+URZ+0x38840], R0 ;  /* 0x03884000050075a7 */ /* 0x004424000802017f */
[----:B0-----:R-:W-:Y:S05]  /*2cbd0*/  @!P1 NANOSLEEP.SYNCS 0x989680 ;  /* 0x009896800000995d */ /* 0x001fea0003900000 */
[----:B------:R-:W0:Y:S02]  /*2cbe0*/  @!P1 SYNCS.PHASECHK.TRANS64 P1, [R5+URZ+0x38840], R0 ;  /* 0x03884000050095a7 */ /* 0x000e24000802007f */
[----:B0-----:R-:W-:Y:S05]  /*2cbf0*/  @!P1 BRA `(.L_x_2109) ;  /* 0xfffffffc00f09947 */ /* 0x001fea000383ffff */
[----:B------:R-:W-:Y:S05]  /*2cc00*/  BRA `(.L_x_2192) ;  /* 0xffffffd000c07947 */ /* 0x000fea000383ffff */
.L_x_2111:
[----:B------:R0:W0:Y:S02]  /*2cc10*/  SYNCS.PHASECHK.TRANS64.TRYWAIT P1, [R3+URZ+0x38860], R2 ;  /* 0x03886002030075a7 */ /* 0x000024000802017f */
[----:B0-----:R-:W-:Y:S05]  /*2cc20*/  @!P1 NANOSLEEP.SYNCS 0x989680 ;  /* 0x009896800000995d */ /* 0x001fea0003900000 */
[----:B------:R-:W0:Y:S02]  /*2cc30*/  @!P1 SYNCS.PHASECHK.TRANS64 P1, [R3+URZ+0x38860], R2 ;  /* 0x03886002030095a7 */ /* 0x000e24000802007f */
[----:B0-----:R-:W-:Y:S05]  /*2cc40*/  @!P1 BRA `(.L_x_2111) ;  /* 0xfffffffc00f09947 */ /* 0x001fea000383ffff */
[----:B------:R-:W-:Y:S05]  /*2cc50*/  BRA `(.L_x_2193) ;  /* 0xffffffd000bc7947 */ /* 0x000fea000383ffff */
        .type           $_ZN7cutlass13device_kernelIN5flash11enable_sm90INS1_16FlashAttnFwdSm90INS1_25CollectiveMainloopFwdSm90ILi2EN4cute5tupleIJNS5_1CILi1EEES8_S8_EEENS6_IJNS7_ILi64EEESA_SA_EEELi512ENS_10bfloat16_tEfNS_4arch4Sm90ELb0ELb1ELb1ELb0ELb1ELb0ELb1ELb0ELb0ELb1ELb0ELb0EEENS1_21CollectiveEpilogueFwdINS6_IJSA_NS7_ILi512EEESA_EEES9_SC_SE_Li256ELb0ELb1ELb0ELb0EEENS1_30DynamicPersistentTileSchedulerILi256ELi128ELb0ELb1ELb1EEEEEEEEEvNT_6ParamsE$_ZZN5flash25CollectiveMainloopFwdSm90ILi2EN4cute5tupleIJNS1_1CILi1EEES4_S4_EEENS2_IJNS3_ILi64EEES6_S6_EEELi512EN7cutlass10bfloat16_tEfNS8_4arch4Sm90ELb0ELb1ELb1ELb0ELb1ELb0ELb1ELb0ELb0ELb1ELb0ELb0EE3mmaINS_16FlashAttnFwdSm90ISC_NS_21CollectiveEpilogueFwdINS2_IJS6_NS3_ILi512EEES6_EEES5_S9_SB_Li256ELb0ELb1ELb0ELb0EEENS_30DynamicPersistentTileSchedulerILi256ELi128ELb0ELb1ELb1EEEE13SharedStorageENS1_6TensorINS1_11ArrayEngineIfLm128EEENS1_6LayoutINS2_IJNS2_IJNS3_ILi2EEESR_NS3_ILi32EEEEEES4_S4_EEENS2_IJNS2_IJS4_SR_NS3_ILi4EEEEEENS3_ILi0EEESX_EEEEEEENS_7SoftmaxILi2ELi0EEEEEbRKNSC_6ParamsENS8_13PipelineAsyncILi2EEES17_RNS8_13PipelineStateILj2EEERT0_RT1_iRiRKNS_16SeqlenInfoQKNewKILb0ELb0EEENS2_IJiiiiEEERT_ENKUliT_T0_T1_E_clIZSD_ISM_S10_S12_EbS15_S17_S17_S1A_S1C_S1E_iS1F_S1J_S1K_S1M_EUlRS1N_iE1_NS3_ILb0EEENS3_ILb1EEEEEDaiS1N_S1O_S1P_,@function
        .size           $_ZN7cutlass13device_kernelIN5flash11enable_sm90INS1_16FlashAttnFwdSm90INS1_25CollectiveMainloopFwdSm90ILi2EN4cute5tupleIJNS5_1CILi1EEES8_S8_EEENS6_IJNS7_ILi64EEESA_SA_EEELi512ENS_10bfloat16_tEfNS_4arch4Sm90ELb0ELb1ELb1ELb0ELb1ELb0ELb1ELb0ELb0ELb1ELb0ELb0EEENS1_21CollectiveEpilogueFwdINS6_IJSA_NS7_ILi512EEESA_EEES9_SC_SE_Li256ELb0ELb1ELb0ELb0EEENS1_30DynamicPersistentTileSchedulerILi256ELi128ELb0ELb1ELb1EEEEEEEEEvNT_6ParamsE$_ZZN5flash25CollectiveMainloopFwdSm90ILi2EN4cute5tupleIJNS1_1CILi1EEES4_S4_EEENS2_IJNS3_ILi64EEES6_S6_EEELi512EN7cutlass10bfloat16_tEfNS8_4arch4Sm90ELb0ELb1ELb1ELb0ELb1ELb0ELb1ELb0ELb0ELb1ELb0ELb0EE3mmaINS_16FlashAttnFwdSm90ISC_NS_21CollectiveEpilogueFwdINS2_IJS6_NS3_ILi512EEES6_EEES5_S9_SB_Li256ELb0ELb1ELb0ELb0EEENS_30DynamicPersistentTileSchedulerILi256ELi128ELb0ELb1ELb1EEEE13SharedStorageENS1_6TensorINS1_11ArrayEngineIfLm128EEENS1_6LayoutINS2_IJNS2_IJNS3_ILi2EEESR_NS3_ILi32EEEEEES4_S4_EEENS2_IJNS2_IJS4_SR_NS3_ILi4EEEEEENS3_ILi0EEESX_EEEEEEENS_7SoftmaxILi2ELi0EEEEEbRKNSC_6ParamsENS8_13PipelineAsyncILi2EEES17_RNS8_13PipelineStateILj2EEERT0_RT1_iRiRKNS_16SeqlenInfoQKNewKILb0ELb0EEENS2_IJiiiiEEERT_ENKUliT_T0_T1_E_clIZSD_ISM_S10_S12_EbS15_S17_S17_S1A_S1C_S1E_iS1F_S1J_S1K_S1M_EUlRS1N_iE1_NS3_ILb0EEENS3_ILb1EEEEEDaiS1N_S1O_S1P_,(.L_x_5810 - $_ZN7cutlass13device_kernelIN5flash11enable_sm90INS1_16FlashAttnFwdSm90INS1_25CollectiveMainloopFwdSm90ILi2EN4cute5tupleIJNS5_1CILi1EEES8_S8_EEENS6_IJNS7_ILi64EEESA_SA_EEELi512ENS_10bfloat16_tEfNS_4arch4Sm90ELb0ELb1ELb1ELb0ELb1ELb0ELb1ELb0ELb0ELb1ELb0ELb0EEENS1_21CollectiveEpilogueFwdINS6_IJSA_NS7_ILi512EEESA_EEES9_SC_SE_Li256ELb0ELb1ELb0ELb0EEENS1_30DynamicPersistentTileSchedulerILi256ELi128ELb0ELb1ELb1EEEEEEEEEvNT_6ParamsE$_ZZN5flash25CollectiveMainloopFwdSm90ILi2EN4cute5tupleIJNS1_1CILi1EEES4_S4_EEENS2_IJNS3_ILi64EEES6_S6_EEELi512EN7cutlass10bfloat16_tEfNS8_4arch4Sm90ELb0ELb1ELb1ELb0ELb1ELb0ELb1ELb0ELb0ELb1ELb0ELb0EE3mmaINS_16FlashAttnFwdSm90ISC_NS_21CollectiveEpilogueFwdINS2_IJS6_NS3_ILi512EEES6_EEES5_S9_SB_Li256ELb0ELb1ELb0ELb0EEENS_30DynamicPersistentTileSchedulerILi256ELi128ELb0ELb1ELb1EEEE13SharedStorageENS1_6TensorINS1_11ArrayEngineIfLm128EEENS1_6LayoutINS2_IJNS2_IJNS3_ILi2EEESR_NS3_ILi32EEEEEES4_S4_EEENS2_IJNS2_IJS4_SR_NS3_ILi4EEEEEENS3_ILi0EEESX_EEEEEEENS_7SoftmaxILi2ELi0EEEEEbRKNSC_6ParamsENS8_13PipelineAsyncILi2EEES17_RNS8_13PipelineStateILj2EEERT0_RT1_iRiRKNS_16SeqlenInfoQKNewKILb0ELb0EEENS2_IJiiiiEEERT_ENKUliT_T0_T1_E_clIZSD_ISM_S10_S12_EbS15_S17_S17_S1A_S1C_S1E_iS1F_S1J_S1K_S1M_EUlRS1N_iE1_NS3_ILb0EEENS3_ILb1EEEEEDaiS1N_S1O_S1P_)
$_ZN7cutlass13device_kernelIN5flash11enable_sm90INS1_16FlashAttnFwdSm90INS1_25CollectiveMainloopFwdSm90ILi2EN4cute5tupleIJNS5_1CILi1EEES8_S8_EEENS6_IJNS7_ILi64EEESA_SA_EEELi512ENS_10bfloat16_tEfNS_4arch4Sm90ELb0ELb1ELb1ELb0ELb1ELb0ELb1ELb0ELb0ELb1ELb0ELb0EEENS1_21CollectiveEpilogueFwdINS6_IJSA_NS7_ILi512EEESA_EEES9_SC_SE_Li256ELb0ELb1ELb0ELb0EEENS1_30DynamicPersistentTileSchedulerILi256ELi128ELb0ELb1ELb1EEEEEEEEEvNT_6ParamsE$_ZZN5flash25CollectiveMainloopFwdSm90ILi2EN4cute5tupleIJNS1_1CILi1EEES4_S4_EEENS2_IJNS3_ILi64EEES6_S6_EEELi512EN7cutlass10bfloat16_tEfNS8_4arch4Sm90ELb0ELb1ELb1ELb0ELb1ELb0ELb1ELb0ELb0ELb1ELb0ELb0EE3mmaINS_16FlashAttnFwdSm90ISC_NS_21CollectiveEpilogueFwdINS2_IJS6_NS3_ILi512EEES6_EEES5_S9_SB_Li256ELb0ELb1ELb0ELb0EEENS_30DynamicPersistentTileSchedulerILi256ELi128ELb0ELb1ELb1EEEE13SharedStorageENS1_6TensorINS1_11ArrayEngineIfLm128EEENS1_6LayoutINS2_IJNS2_IJNS3_ILi2EEESR_NS3_ILi32EEEEEES4_S4_EEENS2_IJNS2_IJS4_SR_NS3_ILi4EEEEEENS3_ILi0EEESX_EEEEEEENS_7SoftmaxILi2ELi0EEEEEbRKNSC_6ParamsENS8_13PipelineAsyncILi2EEES17_RNS8_13PipelineStateILj2EEERT0_RT1_iRiRKNS_16SeqlenInfoQKNewKILb0ELb0EEENS2_IJiiiiEEERT_ENKUliT_T0_T1_E_clIZSD_ISM_S10_S12_EbS15_S17_S17_S1A_S1C_S1E_iS1F_S1J_S1K_S1M_EUlRS1N_iE1_NS3_ILb0EEENS3_ILb1EEEEEDaiS1N_S1O_S1P_:
[----:B------:R-:W-:Y:S05]  /*2cc60*/  YIELD ;  /* 0x0000000000007946 */ /* 0x000fea0003800000 */
[----:B------:R-:W-:Y:S02]  /*2cc70*/  ULDC UR4, c[0x0][0x20] ;  /* 0x0000080000047ab9 */ /* 0x000fe40000000800 */
[----:B------:R-:W-:-:S05]  /*2cc80*/  VIADD R7, R7, -UR4 ;  /* 0x8000000407077c36 */ /* 0x000fca0008000000 */
[----:B------:R-:W2:Y:S01]  /*2cc90*/  LDL.64 R8, [R7] ;  /* 0x0000000007087983 */ /* 0x000ea20000100a00 */
[----:B------:R-:W0:Y:S02]  /*2cca0*/  LDC.64 R4, c[0x0][0x208] ;  /* 0x00008200ff047b82 */ /* 0x000e240000000a00 */
[----:B0-----:R-:W-:Y:S02]  /*2ccb0*/  R2UR UR4, R4 ;  /* 0x00000000040472ca */ /* 0x001fe400000e0000 */
[----:B------:R-:W-:-:S13]  /*2ccc0*/  R2UR UR5, R5 ;  /* 0x00000000050572ca */ /* 0x000fda00000e0000 */
[----:B--2---:R-:W2:Y:S01]  /*2ccd0*/  LD.E R10, desc[UR4][R8.64] ;  /* 0x00000004080a7980 */ /* 0x004ea2000c101900 */
[----:B------:R-:W-:Y:S02]  /*2cce0*/  R2UR UR4, R4 ;  /* 0x00000000040472ca */ /* 0x000fe400000e0000 */
[----:B------:R-:W-:-:S13]  /*2ccf0*/  R2UR UR5, R5 ;  /* 0x00000000050572ca */ /* 0x000fda00000e0000 */
[----:B------:R-:W3:Y:S01]  /*2cd00*/  LD.E R14, desc[UR4][R8.64+0x8] ;  /* 0x00000804080e7980 */ /* 0x000ee2000c101900 */
[----:B--2---:R-:W-:-:S05]  /*2cd10*/  VIADD R11, R10, 0x1 ;  /* 0x000000010a0b7836 */ /* 0x004fca0000000000 */
[----:B------:R-:W-:-:S13]  /*2cd20*/  ISETP.NE.AND P0, PT, R11, 0x2, PT ;  /* 0x000000020b00780c */ /* 0x000fda0003f05270 */
[----:B------:R-:W-:Y:S02]  /*2cd30*/  @!P0 R2UR UR6, R4 ;  /* 0x00000000040682ca */ /* 0x000fe400000e0000 */
[----:B------:R-:W-:-:S13]  /*2cd40*/  @!P0 R2UR UR7, R5 ;  /* 0x00000000050782ca */ /* 0x000fda00000e0000 */
[----:B------:R-:W2:Y:S01]  /*2cd50*/  @!P0 LD.E R15, desc[UR6][R8.64+0x4] ;  /* 0x00000406080f8980 */ /* 0x000ea2000c101900 */
[C---:B------:R-:W-:Y:S02]  /*2cd60*/  R2UR UR4, R4.reuse ;  /* 0x00000000040472ca */ /* 0x040fe400000e0000 */
[C---:B------:R-:W-:Y:S02]  /*2cd70*/  R2UR UR5, R5.reuse ;  /* 0x00000000050572ca */ /* 0x040fe400000e0000 */
[C---:B------:R-:W-:Y:S02]  /*2cd80*/  R2UR UR6, R4.reuse ;  /* 0x00000000040672ca */ /* 0x040fe400000e0000 */
[C---:B------:R-:W-:Y:S02]  /*2cd90*/  R2UR UR7, R5.reuse ;  /* 0x00000000050772ca */ /* 0x040fe400000e0000 */
[----:B------:R-:W-:Y:S02]  /*2cda0*/  @!P0 R2UR UR8, R4 ;  /* 0x00000000040882ca */ /* 0x000fe400000e0000 */
[----:B------:R-:W-:-:S02]  /*2cdb0*/  @!P0 R2UR UR9, R5 ;  /* 0x00000000050982ca */ /* 0x000fc400000e0000 */
[----:B------:R-:W-:Y:S02]  /*2cdc0*/  @!P0 R2UR UR10, R4 ;  /* 0x00000000040a82ca */ /* 0x000fe400000e0000 */
[----:B------:R-:W-:Y:S01]  /*2cdd0*/  @!P0 R2UR UR11, R5 ;  /* 0x00000000050b82ca */ /* 0x000fe200000e0000 */
[----:B---3--:R-:W-:Y:S01]  /*2cde0*/  VIADD R25, R14, 0x1 ;  /* 0x000000010e197836 */ /* 0x008fe20000000000 */
[----:B------:R-:W-:Y:S04]  /*2cdf0*/  ST.E desc[UR4][R8.64], R11 ;  /* 0x0000000b08007985 */ /* 0x000fe8000c101904 */
[----:B------:R-:W-:Y:S04]  /*2ce00*/  ST.E desc[UR6][R8.64+0x8], R25 ;  /* 0x0000081908007985 */ /* 0x000fe8000c101906 */
[----:B------:R-:W-:Y:S01]  /*2ce10*/  @!P0 ST.E desc[UR8][R8.64], RZ ;  /* 0x000000ff08008985 */ /* 0x000fe2000c101908 */
[----:B--2---:R-:W-:-:S05]  /*2ce20*/  @!P0 LOP3.LUT R27, R15, 0x1, RZ, 0x3c, !PT ;  /* 0x000000010f1b8812 */ /* 0x004fca00078e3cff */
[----:B------:R0:W-:Y:S04]  /*2ce30*/  @!P0 ST.E desc[UR10][R8.64+0x4], R27 ;  /* 0x0000041b08008985 */ /* 0x0001e8000c10190a */
[----:B------:R-:W2:Y:S01]  /*2ce40*/  LDL.64 R20, [R7+0x18] ;  /* 0x0000180007147983 */ /* 0x000ea20000100a00 */
[----:B------:R-:W-:Y:S02]  /*2ce50*/  R2UR UR4, R4 ;  /* 0x00000000040472ca */ /* 0x000fe400000e0000 */
[----:B------:R-:W-:Y:S01]  /*2ce60*/  R2UR UR5, R5 ;  /* 0x00000000050572ca */ /* 0x000fe200000e0000 */
[----:B------:R-:W3:-:S12]  /*2ce70*/  LDL.64 R14, [R7] ;  /* 0x00000000070e7983 */ /* 0x000ed80000100a00 */
[----:B--2---:R-:W2:Y:S01]  /*2ce80*/  LD.E R24, desc[UR4][R20.64] ;  /* 0x0000000414187980 */ /* 0x004ea2000c101900 */
[C---:B------:R-:W-:Y:S02]  /*2ce90*/  R2UR UR4, R4.reuse ;  /* 0x00000000040472ca */ /* 0x040fe400000e0000 */
[C---:B------:R-:W-:Y:S02]  /*2cea0*/  R2UR UR5, R5.reuse ;  /* 0x00000000050572ca */ /* 0x040fe400000e0000 */
[----:B------:R-:W-:Y:S02]  /*2ceb0*/  R2UR UR6, R4 ;  /* 0x00000000040672ca */ /* 0x000fe400000e0000 */
[----:B------:R-:W-:Y:S01]  /*2cec0*/  R2UR UR7, R5 ;  /* 0x00000000050772ca */ /* 0x000fe200000e0000 */
[----:B------:R-:W-:Y:S01]  /*2ced0*/  BSSY B2, `(.L_x_2194) ;  /* 0x0000009000027945 */ /* 0x000fe20003800000 */
[----:B0-----:R-:W-:Y:S02]  /*2cee0*/  IMAD.MOV.U32 R8, RZ, RZ, R28 ;  /* 0x000000ffff087224 */ /* 0x001fe400078e001c */
[----:B------:R-:W-:-:S05]  /*2cef0*/  IMAD.MOV.U32 R9, RZ, RZ, R29 ;  /* 0x000000ffff097224 */ /* 0x000fca00078e001d */
[----:B---3--:R0:W5:Y:S04]  /*2cf00*/  LD.E R26, desc[UR4][R14.64] ;  /* 0x000000040e1a7980 */ /* 0x008168000c101900 */
[----:B------:R0:W5:Y:S01]  /*2cf10*/  LD.E R11, desc[UR6][R14.64+0x4] ;  /* 0x000004060e0b7980 */ /* 0x000162000c101900 */
[----:B--2---:R-:W-:-:S04]  /*2cf20*/  LOP3.LUT R24, R24, 0x1, RZ, 0xfc, !PT ;  /* 0x0000000118187812 */ /* 0x004fc800078efcff */
[----:B------:R-:W-:-:S13]  /*2cf30*/  ISETP.NE.AND P0, PT, R24, 0x3, PT ;  /* 0x000000031800780c */ /* 0x000fda0003f05270 */
[----:B0-----:R-:W-:Y:S05]  /*2cf40*/  @!P0 BRA `(.L_x_2195) ;  /* 0x0000000000048947 */ /* 0x001fea0003800000 */
[----:B------:R-:W-:Y:S01]  /*2cf50*/  BPT.TRAP 0x1 ;  /* 0x000000040000795c */ /* 0x000fe20000300000 */
.L_x_2195:
[----:B------:R-:W-:Y:S05]  /*2cf60*/  BSYNC B2 ;  /* 0x0000000000027941 */ /* 0x000fea0003800000 */
.L_x_2194:
[----:B------:R-:W-:Y:S02]  /*2cf70*/  R2UR UR4, R4 ;  /* 0x00000000040472ca */ /* 0x000fe400000e0000 */
[----:B------:R-:W-:-:S13]  /*2cf80*/  R2UR UR5, R5 ;  /* 0x00000000050572ca */ /* 0x000fda00000e0000 */
[----:B------:R-:W2:Y:S01]  /*2cf90*/  LD.E.64 R24, desc[UR4][R20.64+0x18] ;  /* 0x0000180414187980 */ /* 0x000ea2000c101b00 */
[----:B-----5:R-:W-:Y:S02]  /*2cfa0*/  SHF.L.U32 R27, R11, 0x1f, RZ ;  /* 0x0000001f0b1b7819 */ /* 0x020fe400000006ff */
[----:B--2---:R-:W-:-:S05]  /*2cfb0*/  MOV R25, R24 ;  /* 0x0000001800197202 */ /* 0x004fca0000000f00 */
[----:B------:R-:W-:-:S04]  /*2cfc0*/  IMAD R26, R26, 0x8, R25 ;  /* 0x000000081a1a7824 */ /* 0x000fc800078e0219 */
[----:B------:R0:W1:Y:S01]  /*2cfd0*/  SYNCS.PHASECHK.TRANS64.TRYWAIT P0, [R26+URZ], R27 ;  /* 0x0000001b1a0075a7 */ /* 0x000062000800017f */
[----:B------:R-:W2:Y:S01]  /*2cfe0*/  LD.E R25, desc[UR4][R20.64] ;  /* 0x0000000414197980 */ /* 0x000ea2000c101900 */
[----:B------:R-:W-:Y:S02]  /*2cff0*/  R2UR UR6, R4 ;  /* 0x00000000040672ca */ /* 0x000fe400000e0000 */
[----:B------:R-:W-:Y:S01]  /*2d000*/  R2UR UR7, R5 ;  /* 0x00000000050772ca */ /* 0x000fe200000e0000 */
[----:B------:R0:W5:Y:S01]  /*2d010*/  LD.E R11, desc[UR4][R14.64] ;  /* 0x000000040e0b7980 */ /* 0x000162000c101900 */
[----:B------:R-:W-:Y:S11]  /*2d020*/  BSSY B2, `(.L_x_2196) ;  /* 0x0000006000027945 */ /* 0x000ff60003800000 */
[----:B------:R0:W5:Y:S01]  /*2d030*/  LD.E R24, desc[UR6][R14.64+0x4] ;  /* 0x000004060e187980 */ /* 0x000162000c101900 */
[----:B--2---:R-:W-:-:S04]  /*2d040*/  LOP3.LUT R25, R25, 0x1, RZ, 0xfc, !PT ;  /* 0x0000000119197812 */ /* 0x004fc800078efcff */
[----:B------:R-:W-:-:S13]  /*2d050*/  ISETP.NE.AND P1, PT, R25, 0x3, PT ;  /* 0x000000031900780c */ /* 0x000fda0003f25270 */
[----:B01----:R-:W-:Y:S05]  /*2d060*/  @!P1 BRA `(.L_x_2197) ;  /* 0x0000000000049947 */ /* 0x003fea0003800000 */
[----:B------:R-:W-:Y:S01]  /*2d070*/  BPT.TRAP 0x1 ;  /* 0x000000040000795c */ /* 0x000fe20000300000 */
.L_x_2197:
[----:B------:R-:W-:Y:S05]  /*2d080*/  BSYNC B2 ;  /* 0x0000000000027941 */ /* 0x000fea0003800000 */
.L_x_2196:
[----:B------:R-:W-:Y:S04]  /*2d090*/  BSSY B2, `(.L_x_2198) ;  /* 0x000000a000027945 */ /* 0x000fe80003800000 */
[----:B------:R-:W-:Y:S05]  /*2d0a0*/  @P0 BRA `(.L_x_2199) ;  /* 0x0000000000200947 */ /* 0x000fea0003800000 */
[----:B------:R-:W-:Y:S02]  /*2d0b0*/  R2UR UR4, R4 ;  /* 0x00000000040472ca */ /* 0x000fe400000e0000 */
[----:B------:R-:W-:-:S13]  /*2d0c0*/  R2UR UR5, R5 ;  /* 0x00000000050572ca */ /* 0x000fda00000e0000 */
[----:B------:R-:W2:Y:S01]  /*2d0d0*/  LD.E.64 R20, desc[UR4][R20.64+0x18] ;  /* 0x0000180414147980 */ /* 0x000ea2000c101b00 */
[----:B-----5:R-:W-:Y:S02]  /*2d0e0*/  SHF.L.U32 R24, R24, 0x1f, RZ ;  /* 0x0000001f18187819 */ /* 0x020fe400000006ff */
[----:B--2---:R-:W-:-:S05]  /*2d0f0*/  MOV R14, R20 ;  /* 0x00000014000e7202 */ /* 0x004fca0000000f00 */
[----:B------:R-:W-:-:S04]  /*2d100*/  IMAD R11, R11, 0x8, R14 ;  /* 0x000000080b0b7824 */ /* 0x000fc800078e020e */
[----:B------:R-:W0:Y:S02]  /*2d110*/  SYNCS.PHASECHK.TRANS64.TRYWAIT P0, [R11+URZ], R24 ;  /* 0x000000180b0075a7 */ /* 0x000e24000800017f */
[----:B0-----:R-:W-:Y:S05]  /*2d120*/  @!P0 BRA `(.L_x_2200) ;  /* 0x0000011800188947 */ /* 0x001fea0003800000 */
.L_x_2199:
[----:B------:R-:W-:Y:S05]  /*2d130*/  BSYNC B2 ;  /* 0x0000000000027941 */ /* 0x000fea0003800000 */
.L_x_2198:
[----:B0----5:R-:W2:Y:S04]  /*2d140*/  LDL.64 R24, [R7] ;  /* 0x0000000007187983 */ /* 0x021ea80000100a00 */
[----:B------:R-:W3:Y:S01]  /*2d150*/  LDL.64 R20, [R7+0x28] ;  /* 0x0000280007147983 */ /* 0x000ee20000100a00 */
[C---:B------:R-:W-:Y:S02]  /*2d160*/  R2UR UR6, R4.reuse ;  /* 0x00000000040672ca */ /* 0x040fe400000e0000 */
[C---:B------:R-:W-:Y:S01]  /*2d170*/  R2UR UR7, R5.reuse ;  /* 0x00000000050772ca */ /* 0x040fe200000e0000 */
[----:B------:R-:W4:Y:S01]  /*2d180*/  LDL.64 R14, [R7+0x20] ;  /* 0x00002000070e7983 */ /* 0x000f220000100a00 */
[C---:B------:R-:W-:Y:S02]  /*2d190*/  R2UR UR4, R4.reuse ;  /* 0x00000000040472ca */ /* 0x040fe400000e0000 */
[----:B------:R-:W-:Y:S01]  /*2d1a0*/  R2UR UR5, R5 ;  /* 0x00000000050572ca */ /* 0x000fe200000e0000 */
[----:B------:R-:W4:Y:S08]  /*2d1b0*/  LDL.64 R56, [R7+0x8] ;  /* 0x0000080007387983 */ /* 0x000f300000100a00 */
[----:B--2---:R-:W2:Y:S04]  /*2d1c0*/  LD.E R25, desc[UR6][R24.64] ;  /* 0x0000000618197980 */ /* 0x004ea8000c101900 */
[----:B---3--:R-:W2:Y:S01]  /*2d1d0*/  LD.E.64 R58, desc[UR4][R20.64] ;  /* 0x00000004143a7980 */ /* 0x008ea2000c101b00 */
[----:B------:R-:W-:Y:S05]  /*2d1e0*/  WARPSYNC.ALL ;  /* 0x0000000000007948 */ /* 0x000fea0003800000 */
[----:B------:R-:W-:-:S02]  /*2d1f0*/  R2UR UR4, R4 ;  /* 0x00000000040472ca */ /* 0x000fc400000e0000 */
[C---:B------:R-:W-:Y:S02]  /*2d200*/  R2UR UR5, R5.reuse ;  /* 0x00000000050572ca */ /* 0x040fe400000e0000 */
[----:B------:R-:W-:Y:S02]  /*2d210*/  R2UR UR6, R4 ;  /* 0x00000000040672ca */ /* 0x000fe400000e0000 */
[----:B------:R-:W-:-:S09]  /*2d220*/  R2UR UR7, R5 ;  /* 0x00000000050772ca */ /* 0x000fd200000e0000 */
[----:B----4-:R0:W-:Y:S04]  /*2d230*/  ST.E desc[UR4][R56.64], RZ ;  /* 0x000000ff38007985 */ /* 0x0101e8000c101904 */
[----:B------:R-:W3:Y:S01]  /*2d240*/  LD.E.64 R20, desc[UR6][R14.64] ;  /* 0x000000060e147980 */ /* 0x000ee2000c101b00 */
[----:B--2---:R-:W-:Y:S01]  /*2d250*/  IMAD R58, R25, 0x200, R58 ;  /* 0x00000200193a7824 */ /* 0x004fe200078e023a */
[----:B------:R-:W-:Y:S01]  /*2d260*/  R2UR UR7, R59 ;  /* 0x000000003b0772ca */ /* 0x000fe200000e0000 */
[----:B------:R-:W-:Y:S01]  /*2d270*/  WARPGROUP.ARRIVE ;  /* 0x00000000000079c5 */ /* 0x000fe20000000000 */
[----:B------:R-:W-:Y:S01]  /*2d280*/  R2UR UR8, R4 ;  /* 0x00000000040872ca */ /* 0x000fe200000e0000 */
[----:B------:R-:W-:Y:S01]  /*2d290*/  IMAD.MOV.U32 R11, RZ, RZ, 0x1 ;  /* 0x00000001ff0b7424 */ /* 0x000fe200078e00ff */
[----:B------:R-:W-:-:S02]  /*2d2a0*/  R2UR UR6, R58 ;  /* 0x000000003a0672ca */ /* 0x000fc400000e0000 */
[C---:B------:R-:W-:Y:S02]  /*2d2b0*/  R2UR UR9, R5.reuse ;  /* 0x00000000050972ca */ /* 0x040fe400000e0000 */
[----:B------:R-:W-:Y:S02]  /*2d2c0*/  R2UR UR10, R4 ;  /* 0x00000000040a72ca */ /* 0x000fe400000e0000 */
[----:B------:R-:W-:Y:S02]  /*2d2d0*/  R2UR UR11, R5 ;  /* 0x00000000050b72ca */ /* 0x000fe400000e0000 */
[----:B---3--:R-:W-:Y:S02]  /*2d2e0*/  R2UR UR4, R20 ;  /* 0x00000000140472ca */ /* 0x008fe400000e0000 */
[----:B------:R-:W-:-:S13]  /*2d2f0*/  R2UR UR5, R21 ;  /* 0x00000000150572ca */ /* 0x000fda00000e0000 */
[----:B------:R-:W-:Y:S03]  /*2d300*/  HGMMA.64x64x16.F32.BF16 R24, gdesc[UR4], RZ, !UPT, gsb0 ;  /* 0x00e00000041879f0 */ /* 0x000fe6000c0018ff */
[----:B------:R-:W-:Y:S02]  /*2d310*/  WARPGROUP.DEPBAR.LE gsb0, 0x0 ;  /* 0x00008000000079c5 */ /* 0x000fe40000010000 */
[----:B------:R0:W-:Y:S04]  /*2d320*/  ST.E desc[UR8][R56.64], R11 ;  /* 0x0000000b38007985 */ /* 0x0001e8000c101908 */
[----:B------:R-:W2:Y:S01]  /*2d330*/  LD.E.64 R20, desc[UR10][R14.64] ;  /* 0x0000000a0e147980 */ /* 0x000ea2000c101b00 */
[----:B------:R-:W-:Y:S01]  /*2d340*/  VIADD R60, R58, 0x2 ;  /* 0x000000023a3c7836 */ /* 0x000fe20000000000 */
[----:B------:R-:W-:Y:S01]  /*2d350*/  WARPGROUP.ARRIVE ;  /* 0x00000000000079c5 */ /* 0x000fe20000000000 */
[----:B------:R-:W-:Y:S01]  /*2d360*/  IMAD.MOV.U32 R61, RZ, RZ, R59 ;  /* 0x000000ffff3d7224 */ /* 0x000fe200078e003b */
[----:B------:R-:W-:-:S02]  /*2d370*/  R2UR UR8, R4 ;  /* 0x00000000040872ca */ /* 0x000fc400000e0000 */
[----:B------:R-:W-:Y:S02]  /*2d380*/  R2UR UR6, R60 ;  /* 0x000000003c0672ca */ /* 0x000fe400000e0000 */
[----:B------:R-:W-:Y:S02]  /*2d390*/  R2UR UR7, R61 ;  /* 0x000000003d0772ca */ /* 0x000fe400000e0000 */
[C---:B------:R-:W-:Y:S02]  /*2d3a0*/  R2UR UR9, R5.reuse ;  /* 0x00000000050972ca */ /* 0x040fe400000e0000 */
[----:B------:R-:W-:Y:S02]  /*2d3b0*/  R2UR UR10, R4 ;  /* 0x00000000040a72ca */ /* 0x000fe400000e0000 */
[----:B------:R-:W-:Y:S01]  /*2d3c0*/  R2UR UR11, R5 ;  /* 0x00000000050b72ca */ /* 0x000fe200000e0000 */
[----:B--2---:R-:W-:Y:S01]  /*2d3d0*/  VIADD R20, R20, 0x2 ;  /* 0x0000000214147836 */ /* 0x004fe20000000000 */
[----:B------:R-:W-:-:S04]  /*2d3e0*/  R2UR UR5, R21 ;  /* 0x00000000150572ca */ /* 0x000fc800000e0000 */
[----:B------:R-:W-:-:S13]  /*2d3f0*/  R2UR UR4, R20 ;  /* 0x00000000140472ca */ /* 0x000fda00000e0000 */
[----:B------:R-:W-:Y:S03]  /*2d400*/  HGMMA.64x64x16.F32.BF16 R24, gdesc[UR4], R24, gsb0 ;  /* 0x00e00000041879f0 */ /* 0x000fe60008001818 */
        /* <DEDUP_REMOVED lines=20> */
[----:B------:R-:W-:Y:S01]  /*2d550*/  R2UR UR7, R59 ;  /* 0x000000003b0772ca */ /* 0x000fe200000e0000 */
[----:B------:R-:W-:Y:S01]  /*2d560*/  WARPGROUP.ARRIVE ;  /* 0x00000000000079c5 */ /* 0x000fe20000000000 */
[----:B------:R-:W-:-:S02]  /*2d570*/  R2UR UR8, R4 ;  /* 0x00000000040872ca */ /* 0x000fc400000e0000 */
        /* <DEDUP_REMOVED lines=8> */
[----:B------:R-:W2:Y:S01]  /*2d600*/  LDL.64 R20, [R7+0x40] ;  /* 0x0000400007147983 */ /* 0x000ea20000100a00 */
[----:B------:R-:W-:-:S02]  /*2d610*/  R2UR UR4, R4 ;  /* 0x00000000040472ca */ /* 0x000fc400000e0000 */
[----:B------:R-:W-:Y:S01]  /*2d620*/  R2UR UR5, R5 ;  /* 0x00000000050572ca */ /* 0x000fe200000e0000 */
[----:B------:R-:W3:-:S12]  /*2d630*/  LDL.64 R14, [R7] ;  /* 0x00000000070e7983 */ /* 0x000ed80000100a00 */
[----:B--2---:R-:W2:Y:S01]  /*2d640*/  LD.E R60, desc[UR4][R20.64] ;  /* 0x00000004143c7980 */ /* 0x004ea2000c101900 */
[C---:B------:R-:W-:Y:S02]  /*2d650*/  R2UR UR4, R4.reuse ;  /* 0x00000000040472ca */ /* 0x040fe400000e0000 */
[C---:B------:R-:W-:Y:S02]  /*2d660*/  R2UR UR5, R5.reuse ;  /* 0x00000000050572ca */ /* 0x040fe400000e0000 */
[----:B------:R-:W-:Y:S02]  /*2d670*/  R2UR UR6, R4 ;  /* 0x00000000040672ca */ /* 0x000fe400000e0000 */
[----:B------:R-:W-:Y:S01]  /*2d680*/  R2UR UR7, R5 ;  /* 0x00000000050772ca */ /* 0x000fe200000e0000 */
[----:B------:R-:W-:Y:S08]  /*2d690*/  BSSY B2, `(.L_x_2201) ;  /* 0x0000007000027945 */ /* 0x000ff00003800000 */
[----:B---3--:R0:W5:Y:S04]  /*2d6a0*/  LD.E R58, desc[UR4][R14.64] ;  /* 0x000000040e3a7980 */ /* 0x008168000c101900 */
[----:B------:R0:W5:Y:S01]  /*2d6b0*/  LD.E R59, desc[UR6][R14.64+0x4] ;  /* 0x000004060e3b7980 */ /* 0x000162000c101900 */
[----:B--2---:R-:W-:-:S04]  /*2d6c0*/  LOP3.LUT R60, R60, 0x1, RZ, 0xfc, !PT ;  /* 0x000000013c3c7812 */ /* 0x004fc800078efcff */
[----:B------:R-:W-:-:S13]  /*2d6d0*/  ISETP.NE.AND P0, PT, R60, 0x3, PT ;  /* 0x000000033c00780c */ /* 0x000fda0003f05270 */
[----:B0-----:R-:W-:Y:S05]  /*2d6e0*/  @!P0 BRA `(.L_x_2202) ;  /* 0x0000000000048947 */ /* 0x001fea0003800000 */
[----:B------:R-:W-:Y:S01]  /*2d6f0*/  BPT.TRAP 0x1 ;  /* 0x000000040000795c */ /* 0x000fe20000300000 */
.L_x_2202:
[----:B------:R-:W-:Y:S05]  /*2d700*/  BSYNC B2 ;  /* 0x0000000000027941 */ /* 0x000fea0003800000 */
.L_x_2201:
        /* <DEDUP_REMOVED lines=17> */
.L_x_2204:
[----:B------:R-:W-:Y:S05]  /*2d820*/  BSYNC B2 ;  /* 0x0000000000027941 */ /* 0x000fea0003800000 */
.L_x_2203:
        /* <DEDUP_REMOVED lines=10> */
.L_x_2206:
[----:B------:R-:W-:Y:S05]  /*2d8d0*/  BSYNC B2 ;  /* 0x0000000000027941 */ /* 0x000fea0003800000 */
.L_x_2205:
[----:B------:R-:W2:Y:S04]  /*2d8e0*/  LDL.64 R60, [R7] ;  /* 0x00000000073c7983 */ /* 0x000ea80000100a00 */
[----:B------:R-:W0:Y:S04]  /*2d8f0*/  LDL.64 R58, [R7+0x58] ;  /* 0x00005800073a7983 */ /* 0x000e280000100a00 */
[----:B------:R-:W3:Y:S04]  /*2d900*/  LDL.64 R14, [R7+0x48] ;  /* 0x00004800070e7983 */ /* 0x000ee80000100a00 */
[----:B------:R-:W4:Y:S01]  /*2d910*/  LDL.64 R20, [R7+0x50] ;  /* 0x0000500007147983 */ /* 0x000f220000100a00 */
[----:B------:R-:W-:-:S02]  /*2d920*/  R2UR UR6, R4 ;  /* 0x00000000040672ca */ /* 0x000fc400000e0000 */
[C---:B------:R-:W-:Y:S02]  /*2d930*/  R2UR UR7, R5.reuse ;  /* 0x00000000050772ca */ /* 0x040fe400000e0000 */
[----:B------:R-:W-:Y:S02]  /*2d940*/  R2UR UR4, R4 ;  /* 0x00000000040472ca */ /* 0x000fe400000e0000 */
[----:B------:R-:W-:-:S09]  /*2d950*/  R2UR UR5, R5 ;  /* 0x00000000050572ca */ /* 0x000fd200000e0000 */
[----:B--2---:R-:W2:Y:S04]  /*2d960*/  LD.E R61, desc[UR6][R60.64] ;  /* 0x000000063c3d7980 */ /* 0x004ea8000c101900 */
[----:B0----5:R-:W2:Y:S01]  /*2d970*/  LD.E.64 R56, desc[UR4][R58.64] ;  /* 0x000000043a387980 */ /* 0x021ea2000c101b00 */
[----:B------:R-:W-:Y:S05]  /*2d980*/  WARPSYNC.ALL ;  /* 0x0000000000007948 */ /* 0x000fea0003800000 */
[----:B------:R-:W-:-:S02]  /*2d990*/  R2UR UR6, R4 ;  /* 0x00000000040672ca */ /* 0x000fc400000e0000 */
[C---:B------:R-:W-:Y:S02]  /*2d9a0*/  R2UR UR7, R5.reuse ;  /* 0x00000000050772ca */ /* 0x040fe400000e0000 */
[----:B------:R-:W-:Y:S02]  /*2d9b0*/  R2UR UR4, R4 ;  /* 0x00000000040472ca */ /* 0x000fe400000e0000 */
[----:B------:R-:W-:-:S09]  /*2d9c0*/  R2UR UR5, R5 ;  /* 0x00000000050572ca */ /* 0x000fd200000e0000 */
[----:B---3--:R-:W3:Y:S04]  /*2d9d0*/  LD.E R64, desc[UR6][R14.64] ;  /* 0x000000060e407980 */ /* 0x008ee8000c101900 */
[----:B----4-:R-:W4:Y:S01]  /*2d9e0*/  LD.E.64 R62, desc[UR4][R20.64] ;  /* 0x00000004143e7980 */ /* 0x010f22000c101b00 */
[----:B------:R-:W-:Y:S01]  /*2d9f0*/  WARPGROUP.ARRIVE ;  /* 0x00000000000079c5 */ /* 0x000fe20000000000 */
[C---:B------:R-:W-:Y:S02]  /*2da00*/  R2UR UR8, R4.reuse ;  /* 0x00000000040872ca */ /* 0x040fe400000e0000 */
[----:B------:R-:W-:Y:S02]  /*2da10*/  R2UR UR9, R5 ;  /* 0x00000000050972ca */ /* 0x000fe400000e0000 */
[----:B------:R-:W-:-:S02]  /*2da20*/  R2UR UR10, R4 ;  /* 0x00000000040a72ca */ /* 0x000fc400000e0000 */
[----:B------:R-:W-:Y:S01]  /*2da30*/  R2UR UR11, R5 ;  /* 0x00000000050b72ca */ /* 0x000fe200000e0000 */
[----:B--2---:R-:W-:Y:S01]  /*2da40*/  IMAD R56, R61, 0x1000, R56 ;  /* 0x000010003d387824 */ /* 0x004fe200078e0238 */
[----:B------:R-:W-:-:S04]  /*2da50*/  R2UR UR7, R57 ;  /* 0x00000000390772ca */ /* 0x000fc800000e0000 */
[----:B------:R-:W-:Y:S02]  /*2da60*/  R2UR UR6, R56 ;  /* 0x00000000380672ca */ /* 0x000fe400000e0000 */
[----:B---3--:R-:W-:Y:S02]  /*2da70*/  ISETP.NE.U32.AND P0, PT, R64, RZ, PT ;  /* 0x000000ff4000720c */ /* 0x008fe40003f05070 */
[----:B----4-:R-:W-:Y:S02]  /*2da80*/  R2UR UR4, R62 ;  /* 0x000000003e0472ca */ /* 0x010fe400000e0000 */
[----:B------:R-:W-:-:S09]  /*2da90*/  R2UR UR5, R63 ;  /* 0x000000003f0572ca */ /* 0x000fd200000e0000 */
[----:B------:R-:W-:-:S05]  /*2daa0*/  VOTEU.ANY UP0, P0 ;  /* 0x00000000003f7886 */ /* 0x000fca0000000100 */
[----:B------:R-:W-:Y:S03]  /*2dab0*/  HGMMA.64x64x16.F32.BF16 R24, gdesc[UR4], R24, UP0, gsb0 ;  /* 0x00e00000041879f0 */ /* 0x000fe6000b801818 */
[----:B------:R-:W-:Y:S02]  /*2dac0*/  WARPGROUP.DEPBAR.LE gsb0, 0x0 ;  /* 0x00008000000079c5 */ /* 0x000fe40000010000 */
[----:B------:R-:W-:Y:S04]  /*2dad0*/  ST.E desc[UR8][R14.64], R11 ;  /* 0x0000000b0e007985 */ /* 0x000fe8000c101908 */
        /* <DEDUP_REMOVED lines=242> */
[----:B------:R-:W-:Y:S01]  /*2ea00*/  UMOV UR8, 0x1 ;  /* 0x0000000100087882 */ /* 0x000fe20000000000 */
[----:B------:R-:W-:Y:S01]  /*2ea10*/  IMAD.MOV.U32 R61, RZ, RZ, R57 ;  /* 0x000000ffff3d7224 */ /* 0x000fe200078e0039 */
[----:B------:R-:W0:Y:S01]  /*2ea20*/  S2R R62, SR_TID.X ;  /* 0x00000000003e7919 */ /* 0x000e220000002100 */
[----:B------:R-:W-:Y:S01]  /*2ea30*/  UISETP.NE.U32.AND UP0, UPT, UR8, URZ, UPT ;  /* 0x0000003f0800728c */ /* 0x000fe2000bf05070 */
[----:B------:R-:W-:Y:S01]  /*2ea40*/  WARPGROUP.ARRIVE ;  /* 0x00000000000079c5 */ /* 0x000fe20000000000 */
[----:B------:R-:W-:-:S02]  /*2ea50*/  R2UR UR10, R4 ;  /* 0x00000000040a72ca */ /* 0x000fc400000e0000 */
[----:B------:R-:W-:Y:S02]  /*2ea60*/  R2UR UR7, R61 ;  /* 0x000000003d0772ca */ /* 0x000fe400000e0000 */
[C---:B------:R-:W-:Y:S02]  /*2ea70*/  R2UR UR11, R5.reuse ;  /* 0x00000000050b72ca */ /* 0x040fe400000e0000 */
[----:B------:R-:W-:Y:S02]  /*2ea80*/  R2UR UR12, R4 ;  /* 0x00000000040c72ca */ /* 0x000fe400000e0000 */
[----:B------:R-:W-:Y:S02]  /*2ea90*/  R2UR UR13, R5 ;  /* 0x00000000050d72ca */ /* 0x000fe400000e0000 */
[----:B0-----:R-:W-:-:S06]  /*2eaa0*/  SHF.R.U32.HI R62, RZ, 0x7, R62 ;  /* 0x00000007ff3e7819 */ /* 0x001fcc000001163e */
[----:B------:R-:W0:Y:S02]  /*2eab0*/  SHFL.IDX PT, R62, R62, RZ, 0x1f ;  /* 0x00001fff3e3e7589 */ /* 0x000e2400000e0000 */
[----:B0-----:R-:W-:-:S04]  /*2eac0*/  ISETP.GT.AND P0, PT, R62, 0x7f, PT ;  /* 0x0000007f3e00780c */ /* 0x001fc80003f04270 */
[----:B------:R-:W-:-:S05]  /*2ead0*/  SEL R63, RZ, 0x2, !P0 ;  /* 0x00000002ff3f7807 */ /* 0x000fca0004000000 */
[----:B------:R-:W-:-:S05]  /*2eae0*/  IMAD.IADD R60, R63, 0x1, R64 ;  /* 0x000000013f3c7824 */ /* 0x000fca00078e0240 */
[----:B------:R-:W-:Y:S02]  /*2eaf0*/  R2UR UR6, R60 ;  /* 0x000000003c0672ca */ /* 0x000fe400000e0000 */
[----:B--2---:R-:W-:Y:S02]  /*2eb00*/  IADD3 R58, R63, 0x800, R58 ;  /* 0x000008003f3a7810 */ /* 0x004fe40007ffe03a */
[----:B------:R-:W-:Y:S02]  /*2eb10*/  R2UR UR5, R59 ;  /* 0x000000003b0572ca */ /* 0x000fe400000e0000 */
[----:B------:R-:W-:-:S13]  /*2eb20*/  R2UR UR4, R58 ;  /* 0x000000003a0472ca */ /* 0x000fda00000e0000 */
[----:B------:R-:W-:Y:S03]  /*2eb30*/  HGMMA.64x64x16.F32.BF16 R24, gdesc[UR4], R24, UP0, gsb0 ;  /* 0x00e00000041879f0 */ /* 0x000fe6000b801818 */
[----:B------:R-:W-:Y:S02]  /*2eb40*/  WARPGROUP.DEPBAR.LE gsb0, 0x0 ;  /* 0x00008000000079c5 */ /* 0x000fe40000010000 */
[----:B------:R0:W-:Y:S04]  /*2eb50*/  ST.E desc[UR10][R14.64], R11 ;  /* 0x0000000b0e007985 */ /* 0x0001e8000c10190a */
[----:B------:R-:W2:Y:S01]  /*2eb60*/  LD.E.64 R58, desc[UR12][R20.64] ;  /* 0x0000000c143a7980 */ /* 0x000ea2000c101b00 */
[----:B------:R-:W-:Y:S01]  /*2eb70*/  IMAD.MOV.U32 R67, RZ, RZ, 0x4 ;  /* 0x00000004ff437424 */ /* 0x000fe200078e00ff */
[----:B------:R-:W-:Y:S01]  /*2eb80*/  WARPGROUP.ARRIVE ;  /* 0x00000000000079c5 */ /* 0x000fe20000000000 */
[----:B------:R-:W-:Y:S01]  /*2eb90*/  IMAD.MOV.U32 R61, RZ, RZ, R57 ;  /* 0x000000ffff3d7224 */ /* 0x000fe200078e0039 */
[----:B------:R-:W-:-:S02]  /*2eba0*/  R2UR UR8, R4 ;  /* 0x00000000040872ca */ /* 0x000fc400000e0000 */
[----:B------:R-:W-:Y:S02]  /*2ebb0*/  SEL R65, R67, 0x2, P0 ;  /* 0x0000000243417807 */ /* 0x000fe40000000000 */
[----:B------:R-:W-:Y:S02]  /*2ebc0*/  R2UR UR7, R61 ;  /* 0x000000003d0772ca */ /* 0x000fe400000e0000 */
[C---:B------:R-:W-:Y:S01]  /*2ebd0*/  R2UR UR9, R5.reuse ;  /* 0x00000000050972ca */ /* 0x040fe200000e0000 */
[----:B------:R-:W-:Y:S01]  /*2ebe0*/  IMAD.IADD R60, R64, 0x1, R65 ;  /* 0x00000001403c7824 */ /* 0x000fe200078e0241 */
[----:B------:R-:W-:Y:S02]  /*2ebf0*/  R2UR UR10, R4 ;  /* 0x00000000040a72ca */ /* 0x000fe400000e0000 */
[----:B------:R-:W-:Y:S02]  /*2ec00*/  R2UR UR11, R5 ;  /* 0x00000000050b72ca */ /* 0x000fe400000e0000 */
[----:B------:R-:W-:-:S02]  /*2ec10*/  R2UR UR6, R60 ;  /* 0x000000003c0672ca */ /* 0x000fc400000e0000 */
[----:B--2---:R-:W-:Y:S02]  /*2ec20*/  IADD3 R58, R65, 0x800, R58 ;  /* 0x00000800413a7810 */ /* 0x004fe40007ffe03a */
[----:B------:R-:W-:Y:S02]  /*2ec30*/  R2UR UR5, R59 ;  /* 0x000000003b0572ca */ /* 0x000fe400000e0000 */
[----:B------:R-:W-:-:S13]  /*2ec40*/  R2UR UR4, R58 ;  /* 0x000000003a0472ca */ /* 0x000fda00000e0000 */
[----:B------:R-:W-:Y:S03]  /*2ec50*/  HGMMA.64x64x16.F32.BF16 R24, gdesc[UR4], R24, gsb0 ;  /* 0x00e00000041879f0 */ /* 0x000fe60008001818 */
[----:B------:R-:W-:Y:S02]  /*2ec60*/  WARPGROUP.DEPBAR.LE gsb0, 0x0 ;  /* 0x00008000000079c5 */ /* 0x000fe40000010000 */
[----:B------:R0:W-:Y:S04]  /*2ec70*/  ST.E desc[UR8][R14.64], R11 ;  /* 0x0000000b0e007985 */ /* 0x0001e8000c101908 */
[----:B------:R-:W2:Y:S01]  /*2ec80*/  LD.E.64 R58, desc[UR10][R20.64] ;  /* 0x0000000a143a7980 */ /* 0x000ea2000c101b00 */
[----:B------:R-:W-:Y:S01]  /*2ec90*/  SEL R67, R67, 0x6, !P0 ;  /* 0x0000000643437807 */ /* 0x000fe20004000000 */
[----:B------:R-:W-:Y:S01]  /*2eca0*/  IMAD.MOV.U32 R61, RZ, RZ, R57 ;  /* 0x000000ffff3d7224 */ /* 0x000fe200078e0039 */
[----:B------:R-:W-:Y:S01]  /*2ecb0*/  WARPGROUP.ARRIVE ;  /* 0x00000000000079c5 */ /* 0x000fe20000000000 */
[----:B------:R-:W-:-:S02]  /*2ecc0*/  R2UR UR8, R4 ;  /* 0x00000000040872ca */ /* 0x000fc400000e0000 */
[----:B------:R-:W-:Y:S01]  /*2ecd0*/  IMAD.IADD R60, R64, 0x1, R67 ;  /* 0x00000001403c7824 */ /* 0x000fe200078e0243 */
[----:B------:R-:W-:Y:S02]  /*2ece0*/  R2UR UR7, R61 ;  /* 0x000000003d0772ca */ /* 0x000fe400000e0000 */
[C---:B------:R-:W-:Y:S02]  /*2ecf0*/  R2UR UR9, R5.reuse ;  /* 0x00000000050972ca */ /* 0x040fe400000e0000 */
[----:B------:R-:W-:Y:S02]  /*2ed00*/  R2UR UR6, R60 ;  /* 0x000000003c0672ca */ /* 0x000fe400000e0000 */
[----:B------:R-:W-:Y:S02]  /*2ed10*/  R2UR UR10, R4 ;  /* 0x00000000040a72ca */ /* 0x000fe400000e0000 */
[----:B------:R-:W-:Y:S02]  /*2ed20*/  R2UR UR11, R5 ;  /* 0x00000000050b72ca */ /* 0x000fe400000e0000 */
[----:B--2---:R-:W-:-:S02]  /*2ed30*/  IADD3 R58, R67, 0x800, R58 ;  /* 0x00000800433a7810 */ /* 0x004fc40007ffe03a */
[----:B------:R-:W-:Y:S02]  /*2ed40*/  R2UR UR5, R59 ;  /* 0x000000003b0572ca */ /* 0x000fe400000e0000 */
[----:B------:R-:W-:-:S13]  /*2ed50*/  R2UR UR4, R58 ;  /* 0x000000003a0472ca */ /* 0x000fda00000e0000 */
[----:B------:R-:W-:Y:S03]  /*2ed60*/  HGMMA.64x64x16.F32.BF16 R24, gdesc[UR4], R24, gsb0 ;  /* 0x00e00000041879f0 */ /* 0x000fe60008001818 */
[----:B------:R-:W-:Y:S02]  /*2ed70*/  WARPGROUP.DEPBAR.LE gsb0, 0x0 ;  /* 0x00008000000079c5 */ /* 0x000fe40000010000 */
[----:B------:R0:W-:Y:S04]  /*2ed80*/  ST.E desc[UR8][R14.64], R11 ;  /* 0x0000000b0e007985 */ /* 0x0001e8000c101908 */
[----:B------:R-:W2:Y:S01]  /*2ed90*/  LD.E.64 R68, desc[UR10][R20.64] ;  /* 0x0000000a14447980 */ /* 0x000ea2000c101b00 */
[----:B------:R-:W-:Y:S01]  /*2eda0*/  IMAD.MOV.U32 R58, RZ, RZ, 0x28 ;  /* 0x00000028ff3a7424 */ /* 0x000fe200078e00ff */
[----:B------:R-:W-:Y:S01]  /*2edb0*/  WARPGROUP.ARRIVE ;  /* 0x00000000000079c5 */ /* 0x000fe20000000000 */
[----:B------:R-:W-:Y:S01]  /*2edc0*/  IMAD.MOV.U32 R59, RZ, RZ, 0xa00 ;  /* 0x00000a00ff3b7424 */ /* 0x000fe200078e00ff */
[----:B------:R-:W-:Y:S01]  /*2edd0*/  R2UR UR8, R4 ;  /* 0x00000000040872ca */ /* 0x000fe200000e0000 */
[----:B------:R-:W-:Y:S01]  /*2ede0*/  IMAD.MOV.U32 R61, RZ, RZ, R57 ;  /* 0x000000ffff3d7224 */ /* 0x000fe200078e0039 */
[----:B------:R-:W-:-:S02]  /*2edf0*/  SEL R58, R58, 0x26, P0 ;  /* 0x000000263a3a7807 */ /* 0x000fc40000000000 */
[----:B------:R-:W-:Y:S02]  /*2ee00*/  SEL R59, R59, 0x980, P0 ;  /* 0x000009803b3b7807 */ /* 0x000fe40000000000 */
[----:B------:R-:W-:Y:S02]  /*2ee10*/  R2UR UR7, R61 ;  /* 0x000000003d0772ca */ /* 0x000fe400000e0000 */
[C---:B------:R-:W-:Y:S01]  /*2ee20*/  R2UR UR9, R5.reuse ;  /* 0x00000000050972ca */ /* 0x040fe200000e0000 */
[----:B------:R-:W-:Y:S01]  /*2ee30*/  IMAD.IADD R58, R58, 0x1, R59 ;  /* 0x000000013a3a7824 */ /* 0x000fe200078e023b */
[----:B------:R-:W-:Y:S02]  /*2ee40*/  R2UR UR10, R4 ;  /* 0x00000000040a72ca */ /* 0x000fe400000e0000 */
[----:B------:R-:W-:Y:S02]  /*2ee50*/  R2UR UR11, R5 ;  /* 0x00000000050b72ca */ /* 0x000fe400000e0000 */
[----:B------:R-:W-:-:S05]  /*2ee60*/  LOP3.LUT R59, R58, 0xa06, RZ, 0xc0, !PT ;  /* 0x00000a063a3b7812 */ /* 0x000fca00078ec0ff */
[----:B------:R-:W-:-:S05]  /*2ee70*/  IMAD.IADD R60, R56, 0x1, R59 ;  /* 0x00000001383c7824 */ /* 0x000fca00078e023b */
[----:B------:R-:W-:Y:S01]  /*2ee80*/  R2UR UR6, R60 ;  /* 0x000000003c0672ca */ /* 0x000fe200000e0000 */
[----:B--2---:R-:W-:Y:S02]  /*2ee90*/  IMAD.IADD R58, R59, 0x1, R68 ;  /* 0x000000013b3a7824 */ /* 0x004fe400078e0244 */
[----:B------:R-:W-:-:S03]  /*2eea0*/  IMAD.MOV.U32 R59, RZ, RZ, R69 ;  /* 0x000000ffff3b7224 */ /* 0x000fc600078e0045 */
[----:B------:R-:W-:Y:S02]  /*2eeb0*/  R2UR UR4, R58 ;  /* 0x000000003a0472ca */ /* 0x000fe400000e0000 */
        /* <DEDUP_REMOVED lines=8> */
[----:B------:R-:W-:Y:S01]  /*2ef40*/  R2UR UR8, R4 ;  /* 0x00000000040872ca */ /* 0x000fe200000e0000 */
[----:B------:R-:W-:Y:S01]  /*2ef50*/  IMAD.IADD R60, R63, 0x1, R62 ;  /* 0x000000013f3c7824 */ /* 0x000fe200078e023e */
[----:B------:R-:W-:-:S02]  /*2ef60*/  R2UR UR9, R5 ;  /* 0x00000000050972ca */ /* 0x000fc400000e0000 */
[----:B------:R-:W-:Y:S02]  /*2ef70*/  R2UR UR7, R61 ;  /* 0x000000003d0772ca */ /* 0x000fe400000e0000 */
[----:B------:R-:W-:Y:S02]  /*2ef80*/  R2UR UR6, R60 ;  /* 0x000000003c0672ca */ /* 0x000fe400000e0000 */
[----:B------:R-:W-:Y:S02]  /*2ef90*/  R2UR UR10, R4 ;  /* 0x00000000040a72ca */ /* 0x000fe400000e0000 */
[----:B------:R-:W-:Y:S02]  /*2efa0*/  R2UR UR11, R5 ;  /* 0x00000000050b72ca */ /* 0x000fe400000e0000 */
[----:B--2---:R-:W-:Y:S02]  /*2efb0*/  IADD3 R58, R63, 0xa00, R58 ;  /* 0x00000a003f3a7810 */ /* 0x004fe40007ffe03a */
[----:B------:R-:W-:-:S02]  /*2efc0*/  R2UR UR5, R59 ;  /* 0x000000003b0572ca */ /* 0x000fc400000e0000 */
[----:B------:R-:W-:-:S13]  /*2efd0*/  R2UR UR4, R58 ;  /* 0x000000003a0472ca */ /* 0x000fda00000e0000 */
[----:B------:R-:W-:Y:S03]  /*2efe0*/  HGMMA.64x64x16.F32.BF16 R24, gdesc[UR4], R24, gsb0 ;  /* 0x00e00000041879f0 */ /* 0x000fe60008001818 */
[----:B------:R-:W-:Y:S02]  /*2eff0*/  WARPGROUP.DEPBAR.LE gsb0, 0x0 ;  /* 0x00008000000079c5 */ /* 0x000fe40000010000 */
[----:B------:R0:W-:Y:S04]  /*2f000*/  ST.E desc[UR8][R14.64], R11 ;  /* 0x0000000b0e007985 */ /* 0x0001e8000c101908 */
[----:B------:R-:W2:Y:S01]  /*2f010*/  LD.E.64 R58, desc[UR10][R20.64] ;  /* 0x0000000a143a7980 */ /* 0x000ea2000c101b00 */
[----:B------:R-:W-:Y:S01]  /*2f020*/  IMAD.IADD R60, R65, 0x1, R62 ;  /* 0x00000001413c7824 */ /* 0x000fe200078e023e */
[----:B------:R-:W-:Y:S01]  /*2f030*/  WARPGROUP.ARRIVE ;  /* 0x00000000000079c5 */ /* 0x000fe20000000000 */
[----:B------:R-:W-:Y:S01]  /*2f040*/  IMAD.MOV.U32 R61, RZ, RZ, R57 ;  /* 0x000000ffff3d7224 */ /* 0x000fe200078e0039 */
[----:B------:R-:W-:-:S02]  /*2f050*/  R2UR UR8, R4 ;  /* 0x00000000040872ca */ /* 0x000fc400000e0000 */
[----:B------:R-:W-:Y:S02]  /*2f060*/  R2UR UR6, R60 ;  /* 0x000000003c0672ca */ /* 0x000fe400000e0000 */
[----:B------:R-:W-:Y:S02]  /*2f070*/  R2UR UR7, R61 ;  /* 0x000000003d0772ca */ /* 0x000fe400000e0000 */
[C---:B------:R-:W-:Y:S02]  /*2f080*/  R2UR UR9, R5.reuse ;  /* 0x00000000050972ca */ /* 0x040fe400000e0000 */
        /* <DEDUP_REMOVED lines=172> */
[----:B------:R-:W-:-:S02]  /*2fb50*/  R2UR UR8, R4 ;  /* 0x00000000040872ca */ /* 0x000fc400000e0000 */
[----:B------:R-:W-:Y:S02]  /*2fb60*/  SEL R58, R58, 0x3e, P0 ;  /* 0x0000003e3a3a7807 */ /* 0x000fe40000000000 */
[----:B------:R-:W-:Y:S02]  /*2fb70*/  SEL R59, R59, 0xf80, P0 ;  /* 0x00000f803b3b7807 */ /* 0x000fe40000000000 */
[----:B------:R-:W-:-:S03]  /*2fb80*/  R2UR UR9, R5 ;  /* 0x00000000050972ca */ /* 0x000fc600000e0000 */
[----:B------:R-:W-:-:S05]  /*2fb90*/  IMAD.IADD R58, R58, 0x1, R59 ;  /* 0x000000013a3a7824 */ /* 0x000fca00078e023b */
[----:B------:R-:W-:-:S05]  /*2fba0*/  LOP3.LUT R59, R58, 0x1e06, RZ, 0xc0, !PT ;  /* 0x00001e063a3b7812 */ /* 0x000fca00078ec0ff */
[----:B------:R-:W-:-:S05]  /*2fbb0*/  IMAD.IADD R58, R56, 0x1, R59 ;  /* 0x00000001383a7824 */ /* 0x000fca00078e023b */
[----:B------:R-:W-:Y:S01]  /*2fbc0*/  R2UR UR6, R58 ;  /* 0x000000003a0672ca */ /* 0x000fe200000e0000 */
[----:B--2---:R-:W-:Y:S02]  /*2fbd0*/  IMAD.IADD R56, R59, 0x1, R20 ;  /* 0x000000013b387824 */ /* 0x004fe400078e0214 */
[----:B------:R-:W-:Y:S02]  /*2fbe0*/  IMAD.MOV.U32 R59, RZ, RZ, R57 ;  /* 0x000000ffff3b7224 */ /* 0x000fe400078e0039 */
[----:B------:R-:W-:Y:S01]  /*2fbf0*/  IMAD.MOV.U32 R57, RZ, RZ, R21 ;  /* 0x000000ffff397224 */ /* 0x000fe200078e0015 */
[----:B------:R-:W-:Y:S02]  /*2fc00*/  R2UR UR4, R56 ;  /* 0x00000000380472ca */ /* 0x000fe400000e0000 */
[----:B------:R-:W-:Y:S02]  /*2fc10*/  R2UR UR7, R59 ;  /* 0x000000003b0772ca */ /* 0x000fe400000e0000 */
        /* <DEDUP_REMOVED lines=9> */
[----:B------:R-:W-:Y:S02]  /*2fcb0*/  R2UR UR4, R4 ;  /* 0x00000000040472ca */ /* 0x000fe400000e0000 */
[----:B------:R-:W-:Y:S01]  /*2fcc0*/  R2UR UR5, R5 ;  /* 0x00000000050572ca */ /* 0x000fe200000e0000 */
[----:B------:R-:W-:-:S12]  /*2fcd0*/  BSSY B2, `(.L_x_2208) ;  /* 0x0000006000027945 */ /* 0x000fd80003800000 */
[----:B---3--:R0:W5:Y:S01]  /*2fce0*/  LD.E R20, desc[UR4][R20.64] ;  /* 0x0000000414147980 */ /* 0x008162000c101900 */
[----:B--2---:R-:W-:-:S04]  /*2fcf0*/  LOP3.LUT R58, R58, 0x1, RZ, 0xfc, !PT ;  /* 0x000000013a3a7812 */ /* 0x004fc800078efcff */
[----:B------:R-:W-:-:S13]  /*2fd00*/  ISETP.NE.AND P0, PT, R58, 0x3, PT ;  /* 0x000000033a00780c */ /* 0x000fda0003f05270 */
[----:B0-----:R-:W-:Y:S05]  /*2fd10*/  @!P0 BRA `(.L_x_2209) ;  /* 0x0000000000048947 */ /* 0x001fea0003800000 */
[----:B------:R-:W-:Y:S01]  /*2fd20*/  BPT.TRAP 0x1 ;  /* 0x000000040000795c */ /* 0x000fe20000300000 */
.L_x_2209:
[----:B------:R-:W-:Y:S05]  /*2fd30*/  BSYNC B2 ;  /* 0x0000000000027941 */ /* 0x000fea0003800000 */
.L_x_2208:
[C---:B------:R-:W-:Y:S02]  /*2fd40*/  R2UR UR6, R4.reuse ;  /* 0x00000000040672ca */ /* 0x040fe400000e0000 */
[C---:B------:R-:W-:Y:S02]  /*2fd50*/  R2UR UR7, R5.reuse ;  /* 0x00000000050772ca */ /* 0x040fe400000e0000 */
[----:B------:R-:W-:Y:S02]  /*2fd60*/  R2UR UR4, R4 ;  /* 0x00000000040472ca */ /* 0x000fe400000e0000 */
[----:B------:R-:W-:-:S09]  /*2fd70*/  R2UR UR5, R5 ;  /* 0x00000000050572ca */ /* 0x000fd200000e0000 */
[----:B------:R-:W2:Y:S04]  /*2fd80*/  LD.E.64 R14, desc[UR6][R56.64+0x20] ;  /* 0x00002006380e7980 */ /* 0x000ea8000c101b00 */
[----:B------:R-:W3:Y:S01]  /*2fd90*/  LD.E R11, desc[UR4][R56.64+0xc] ;  /* 0x00000c04380b7980 */ /* 0x000ee2000c101900 */
[----:B--2---:R-:W-:-:S05]  /*2fda0*/  MOV R15, R14 ;  /* 0x0000000e000f7202 */ /* 0x004fca0000000f00 */
[----:B-----5:R-:W-:-:S05]  /*2fdb0*/  IMAD R20, R20, 0x8, R15 ;  /* 0x0000000814147824 */ /* 0x020fca00078e020f */
[----:B---3--:R-:W-:-:S04]  /*2fdc0*/  PRMT R11, R11, 0x654, R20 ;  /* 0x000006540b0b7816 */ /* 0x008fc80000000014 */
[----:B------:R0:W-:Y:S01]  /*2fdd0*/  SYNCS.ARRIVE.TRANS64.RED.A1T0 RZ, [R11+URZ], RZ ;  /* 0x000000ff0bff79a7 */ /* 0x0001e2000810043f */
[----:B------:R-:W2:Y:S04]  /*2fde0*/  LDL.64 R14, [R7+0x68] ;  /* 0x00006800070e7983 */ /* 0x000ea80000100a00 */
[----:B------:R-:W3:Y:S04]  /*2fdf0*/  LD.E R21, desc[UR4][R8.64] ;  /* 0x0000000408157980 */ /* 0x000ee8000c101900 */
[----:B0-----:R-:W4:Y:S04]  /*2fe00*/  LD.E R11, desc[UR4][R8.64+0x24] ;  /* 0x00002404080b7980 */ /* 0x001f28000c101900 */
[----:B------:R-:W3:Y:S04]  /*2fe10*/  LD.E R58, desc[UR4][R12.64] ;  /* 0x000000040c3a7980 */ /* 0x000ee8000c101900 */
[----:B--2---:R-:W2:Y:S01]  /*2fe20*/  LD.E.64 R14, desc[UR4][R14.64] ;  /* 0x000000040e0e7980 */ /* 0x004ea2000c101b00 */
[----:B----4-:R-:W-:-:S13]  /*2fe30*/  ISETP.NE.AND P0, PT, R11, 0x1, PT ;  /* 0x000000010b00780c */ /* 0x010fda0003f05270 */
[C---:B------:R-:W-:Y:S02]  /*2fe40*/  @P0 R2UR UR6, R4.reuse ;  /* 0x00000000040602ca */ /* 0x040fe400000e0000 */
[C---:B------:R-:W-:Y:S02]  /*2fe50*/  @P0 R2UR UR7, R5.reuse ;  /* 0x00000000050702ca */ /* 0x040fe400000e0000 */
[C---:B------:R-:W-:Y:S02]  /*2fe60*/  R2UR UR14, R4.reuse ;  /* 0x00000000040e72ca */ /* 0x040fe400000e0000 */
[----:B------:R-:W-:Y:S02]  /*2fe70*/  R2UR UR15, R5 ;  /* 0x00000000050f72ca */ /* 0x000fe400000e0000 */
[----:B------:R-:W-:-:S07]  /*2fe80*/  R2UR UR10, R4 ;  /* 0x00000000040a72ca */ /* 0x000fce00000e0000 */
[----:B------:R-:W4:Y:S01]  /*2fe90*/  @P0 LD.E R59, desc[UR6][R8.64+0x2c] ;  /* 0x00002c06083b0980 */ /* 0x000f22000c101900 */
[C---:B------:R-:W-:Y:S02]  /*2fea0*/  R2UR UR6, R4.reuse ;  /* 0x00000000040672ca */ /* 0x040fe400000e0000 */
[C---:B------:R-:W-:Y:S01]  /*2feb0*/  R2UR UR7, R5.reuse ;  /* 0x00000000050772ca */ /* 0x040fe200000e0000 */
[----:B------:R-:W4:Y:S01]  /*2fec0*/  LD.E R12, desc[UR14][R8.64+0x18] ;  /* 0x0000180e080c7980 */ /* 0x000f22000c101900 */
[C---:B------:R-:W-:Y:S02]  /*2fed0*/  R2UR UR11, R5.reuse ;  /* 0x00000000050b72ca */ /* 0x040fe400000e0000 */
[C---:B------:R-:W-:Y:S02]  /*2fee0*/  R2UR UR8, R4.reuse ;  /* 0x00000000040872ca */ /* 0x040fe400000e0000 */
[----:B------:R-:W-:Y:S02]  /*2fef0*/  R2UR UR9, R5 ;  /* 0x00000000050972ca */ /* 0x000fe400000e0000 */
[----:B------:R-:W-:-:S02]  /*2ff00*/  R2UR UR12, R4 ;  /* 0x00000000040c72ca */ /* 0x000fc400000e0000 */
[----:B------:R-:W-:-:S03]  /*2ff10*/  R2UR UR13, R5 ;  /* 0x00000000050d72ca */ /* 0x000fc600000e0000 */
[----:B------:R-:W4:Y:S04]  /*2ff20*/  LD.E R56, desc[UR6][R8.64+0x4] ;  /* 0x0000040608387980 */ /* 0x000f28000c101900 */
[----:B------:R-:W4:Y:S04]  /*2ff30*/  LD.E R61, desc[UR10][R8.64+0xc] ;  /* 0x00000c0a083d7980 */ /* 0x000f28000c101900 */
[----:B------:R-:W4:Y:S04]  /*2ff40*/  LD.E R62, desc[UR8][R8.64+0x10] ;  /* 0x00001008083e7980 */ /* 0x000f28000c101900 */
[----:B------:R-:W4:Y:S04]  /*2ff50*/  LD.E R63, desc[UR12][R8.64+0x14] ;  /* 0x0000140c083f7980 */ /* 0x000f28000c101900 */
[----:B--2---:R3:W2:Y:S01]  /*2ff60*/  LD.E R20, desc[UR4][R14.64] ;  /* 0x000000040e147980 */ /* 0x0046a2000c101900 */
[----:B------:R-:W-:-:S02]  /*2ff70*/  @P0 R2UR UR4, R4 ;  /* 0x00000000040402ca */ /* 0x000fc400000e0000 */
[----:B------:R-:W-:-:S13]  /*2ff80*/  @P0 R2UR UR5, R5 ;  /* 0x00000000050502ca */ /* 0x000fda00000e0000 */
[----:B------:R-:W2:Y:S01]  /*2ff90*/  @P0 LD.E R60, desc[UR4][R8.64+0x28] ;  /* 0x00002804083c0980 */ /* 0x000ea2000c101900 */
[----:B------:R-:W-:Y:S02]  /*2ffa0*/  R2UR UR4, R4 ;  /* 0x00000000040472ca */ /* 0x000fe400000e0000 */
[----:B------:R-:W-:-:S13]  /*2ffb0*/  R2UR UR5, R5 ;  /* 0x00000000050572ca */ /* 0x000fda00000e0000 */
[----:B------:R-:W2:Y:S01]  /*2ffc0*/  LD.E R57, desc[UR4][R8.64+0x8] ;  /* 0x0000080408397980 */ /* 0x000ea2000c101900 */
[----:B---3--:R-:W-:-:S04]  /*2ffd0*/  SHF.R.S32.HI R14, RZ, 0x1f, R21 ;  /* 0x0000001fff0e7819 */ /* 0x008fc80000011415 */
[----:B------:R-:W-:Y:S02]  /*2ffe0*/  LEA.HI R15, R14, R21, RZ, 0x7 ;  /* 0x000000150e0f7211 */ /* 0x000fe400078f38ff */
[----:B----4-:R-:W-:Y:S01]  /*2fff0*/  ISETP.GE.AND P1, PT, R12, 0x1, PT ;  /* 0x000000010c00780c */ /* 0x010fe20003f26270 */
[----:B------:R-:W-:Y:S01]  /*30000*/  BSSY B2, `(.L_x_2210) ;  /* 0x0000087000027945 */ /* 0x000fe20003800000 */
[----:B--2---:R-:W-:-:S04]  /*30010*/  FMUL.FTZ R24, R24, R20 ;  /* 0x0000001418187220 */ /* 0x004fc80000410000 */
[----:B------:R0:W1:Y:S01]  /*30020*/  MUFU.TANH R64, R24 ;  /* 0x0000001800407308 */ /* 0x0000620000002400 */
[----:B------:R-:W-:Y:S01]  /*30030*/  FMUL.FTZ R25, R25, R20 ;  /* 0x0000001419197220 */ /* 0x000fe20000410000 */
[----:B0-----:R-:W-:-:S05]  /*30040*/  LOP3.LUT R24, R15, 0xffffff80, RZ, 0xc0, !PT ;  /* 0xffffff800f187812 */ /* 0x001fca00078ec0ff */
[----:B------:R-:W-:Y:S01]  /*30050*/  IMAD.IADD R24, R21, 0x1, -R24 ;  /* 0x0000000115187824 */ /* 0x000fe200078e0a18 */
[----:B------:R0:W2:Y:S01]  /*30060*/  MUFU.TANH R65, R25 ;  /* 0x0000001900417308 */ /* 0x0000a20000002400 */
[----:B------:R-:W-:-:S03]  /*30070*/  FMUL.FTZ R28, R28, R20 ;  /* 0x000000141c1c7220 */ /* 0x000fc60000410000 */
[----:B------:R-:W-:Y:S01]  /*30080*/  SHF.R.S32.HI R15, RZ, 0x1f, R24 ;  /* 0x0000001fff0f7819 */ /* 0x000fe20000011418 */
[----:B------:R-:W-:Y:S01]  /*30090*/  FMUL.FTZ R13, R27, R20 ;  /* 0x000000141b0d7220 */ /* 0x000fe20000410000 */
[----:B0-----:R-:W-:Y:S02]  /*300a0*/  LEA.HI R25, R14, R21, RZ, 0x2 ;  /* 0x000000150e197211 */ /* 0x001fe400078f10ff */
[----:B------:R0:W3:Y:S01]  /*300b0*/  MUFU.TANH R27, R28 ;  /* 0x0000001c001b7308 */ /* 0x0000e20000002400 */
[----:B------:R-:W-:Y:S01]  /*300c0*/  LEA.HI R14, R15, R24, RZ, 0x2 ;  /* 0x000000180f0e7211 */ /* 0x000fe200078f10ff */
[----:B------:R-:W-:-:S03]  /*300d0*/  FMUL.FTZ R11, R26, R20 ;  /* 0x000000141a0b7220 */ /* 0x000fc60000410000 */
[--C-:B------:R-:W-:Y:S02]  /*300e0*/  SHF.R.S32.HI R26, RZ, 0x1f, R14.reuse ;  /* 0x0000001fff1a7819 */ /* 0x100fe4000001140e */
[----:B0-----:R-:W-:Y:S02]  /*300f0*/  LOP3.LUT R28, R25, 0xfffffffc, RZ, 0xc0, !PT ;  /* 0xfffffffc191c7812 */ /* 0x001fe400078ec0ff */
[----:B------:R-:W-:Y:S02]  /*30100*/  SHF.R.S32.HI R25, RZ, 0x2, R14 ;  /* 0x00000002ff197819 */ /* 0x000fe4000001140e */
[----:B------:R-:W-:Y:S01]  /*30110*/  LEA.HI R15, R15, R24, RZ, 0x5 ;  /* 0x000000180f0f7211 */ /* 0x000fe200078f28ff */
[----:B------:R-:W-:Y:S01]  /*30120*/  IMAD.IADD R28, R21, 0x1, -R28 ;  /* 0x00000001151c7824 */ /* 0x000fe200078e0a1c */
[----:B------:R-:W-:Y:S02]  /*30130*/  LEA.HI R26, R26, R25, RZ, 0x3 ;  /* 0x000000191a1a7211 */ /* 0x000fe400078f18ff */
[----:B------:R-:W-:-:S02]  /*30140*/  SHF.R.S32.HI R15, RZ, 0x5, R15 ;  /* 0x00000005ff0f7819 */ /* 0x000fc4000001140f */
[----:B------:R-:W-:Y:S02]  /*30150*/  LEA.HI R21, R28, R28, RZ, 0x1 ;  /* 0x0000001c1c157211 */ /* 0x000fe400078f08ff */
[----:B------:R-:W-:Y:S01]  /*30160*/  LOP3.LUT R26, R26, 0xfffffff8, RZ, 0xc0, !PT ;  /* 0xfffffff81a1a7812 */ /* 0x000fe200078ec0ff */
[----:B------:R-:W-:Y:S01]  /*30170*/  IMAD R15, R58, 0x4, R15 ;  /* 0x000000043a0f7824 */ /* 0x000fe200078e020f */
[----:B------:R-:W-:Y:S01]  /*30180*/  LOP3.LUT R21, R21, 0x1ffffffe, RZ, 0xc0, !PT ;  /* 0x1ffffffe15157812 */ /* 0x000fe200078ec0ff */
[-C--:B------:R-:W-:Y:S02]  /*30190*/  FMUL.FTZ R31, R31, R20.reuse ;  /* 0x000000141f1f7220 */ /* 0x080fe40000410000 */
[----:B------:R-:W-:Y:S02]  /*301a0*/  IMAD.IADD R26, R25, 0x1, -R26 ;  /* 0x00000001191a7824 */ /* 0x000fe400078e0a1a */
[----:B------:R-:W-:Y:S01]  /*301b0*/  FMUL.FTZ R37, R37, R20 ;  /* 0x0000001425257220 */ /* 0x000fe20000410000 */
[----:B------:R-:W-:-:S02]  /*301c0*/  IMAD.IADD R21, R28, 0x1, -R21 ;  /* 0x000000011c157824 */ /* 0x000fc400078e0a15 */
[----:B------:R-:W-:Y:S01]  /*301d0*/  IMAD.U32 R26, R15, 0x10, R26 ;  /* 0x000000100f1a7824 */ /* 0x000fe200078e001a */
[----:B------:R-:W0:Y:S08]  /*301e0*/  MUFU.TANH R67, R31 ;  /* 0x0000001f00437308 */ /* 0x000e300000002400 */
[----:B------:R4:W0:Y:S02]  /*301f0*/  MUFU.TANH R31, R37 ;  /* 0x00000025001f7308 */ /* 0x0008240000002400 */
[----:B----4-:R-:W-:-:S04]  /*30200*/  IMAD R37, R21, 0x8, R26 ;  /* 0x0000000815257824 */ /* 0x010fc800078e021a */
[----:B------:R-:W-:-:S04]  /*30210*/  @P0 IMAD.HI.U32 R60, R37, R60, RZ ;  /* 0x0000003c253c0227 */ /* 0x000fc800078e00ff */
[-C--:B------:R-:W-:Y:S01]  /*30220*/  FMUL.FTZ R30, R30, R20.reuse ;  /* 0x000000141e1e7220 */ /* 0x080fe20000410000 */
[----:B------:R-:W-:Y:S01]  /*30230*/  @P0 SHF.R.U32.HI R37, RZ, R59, R60 ;  /* 0x0000003bff250219 */ /* 0x000fe2000001163c */
[-C--:B------:R-:W-:Y:S01]  /*30240*/  FMUL.FTZ R36, R36, R20.reuse ;  /* 0x0000001424247220 */ /* 0x080fe20000410000 */
[----:B------:R-:W-:Y:S01]  /*30250*/  LOP3.LUT R15, R14, 0x7ffffffc, RZ, 0xc0, !PT ;  /* 0x7ffffffc0e0f7812 */ /* 0x000fe200078ec0ff */
[----:B------:R-:W-:Y:S02]  /*30260*/  IMAD.SHL.U32 R58, R0, 0x40, RZ ;  /* 0x00000040003a7824 */ /* 0x000fe400078e00ff */
[-C--:B------:R-:W-:Y:S01]  /*30270*/  FMUL.FTZ R35, R35, R20.reuse ;  /* 0x0000001423237220 */ /* 0x080fe20000410000 */
[----:B------:R-:W4:Y:S01]  /*30280*/  SHFL.IDX PT, R21, R37, RZ, 0x1c1f ;  /* 0x001c1fff25157589 */ /* 0x000f2200000e0000 */
[----:B------:R-:W0:Y:S01]  /*30290*/  MUFU.TANH R66, R30 ;  /* 0x0000001e00427308 */ /* 0x000e220000002400 */
[-C--:B------:R-:W-:Y:S01]  /*302a0*/  FMUL.FTZ R29, R29, R20.reuse ;  /* 0x000000141d1d7220 */ /* 0x080fe20000410000 */
[-C--:B------:R-:W-:Y:S01]  /*302b0*/  FMUL.FTZ R32, R32, R20.reuse ;  /* 0x0000001420207220 */ /* 0x080fe20000410000 */
[-C--:B------:R-:W-:Y:S01]  /*302c0*/  FMUL.FTZ R33, R33, R20.reuse ;  /* 0x0000001421217220 */ /* 0x080fe20000410000 */
[-C--:B------:R-:W-:Y:S01]  /*302d0*/  FMUL.FTZ R40, R40, R20.reuse ;  /* 0x0000001428287220 */ /* 0x080fe20000410000 */
[----:B------:R-:W-:-:S03]  /*302e0*/  FMUL.FTZ R41, R41, R20 ;  /* 0x0000001429297220 */ /* 0x000fc60000410000 */
[----:B------:R1:W0:Y:S01]  /*302f0*/  MUFU.TANH R30, R36 ;  /* 0x00000024001e7308 */ /* 0x0002220000002400 */
[-C--:B------:R-:W-:Y:S01]  /*30300*/  FMUL.FTZ R42, R42, R20.reuse ;  /* 0x000000142a2a7220 */ /* 0x080fe20000410000 */
[-C--:B------:R-:W-:Y:S01]  /*30310*/  FMUL.FTZ R44, R44, R20.reuse ;  /* 0x000000142c2c7220 */ /* 0x080fe20000410000 */
[-C--:B------:R-:W-:Y:S01]  /*30320*/  FMUL.FTZ R45, R45, R20.reuse ;  /* 0x000000142d2d7220 */ /* 0x080fe20000410000 */
[-C--:B------:R-:W-:Y:S01]  /*30330*/  FMUL.FTZ R46, R46, R20.reuse ;  /* 0x000000142e2e7220 */ /* 0x080fe20000410000 */
[-C--:B------:R-:W-:Y:S01]  /*30340*/  FMUL.FTZ R47, R47, R20.reuse ;  /* 0x000000142f2f7220 */ /* 0x080fe20000410000 */
[-C--:B------:R-:W-:Y:S01]  /*30350*/  FMUL.FTZ R48, R48, R20.reuse ;  /* 0x0000001430307220 */ /* 0x080fe20000410000 */
[-C--:B------:R-:W-:Y:S01]  /*30360*/  FMUL.FTZ R49, R49, R20.reuse ;  /* 0x0000001431317220 */ /* 0x080fe20000410000 */
[----:B------:R2:W0:Y:S01]  /*30370*/  MUFU.TANH R69, R35 ;  /* 0x0000002300457308 */ /* 0x0004220000002400 */
[----:B-1----:R-:W-:Y:S01]  /*30380*/  IMAD.IADD R36, R24, 0x1, -R15 ;  /* 0x0000000118247824 */ /* 0x002fe200078e0a0f */
[----:B------:R-:W-:Y:S01]  /*30390*/  IADD3 R15, -R58, 0x1, RZ ;  /* 0x000000013a0f7810 */ /* 0x000fe20007ffe1ff */
        /* <DEDUP_REMOVED lines=9> */
[----:B------:R-:W-:Y:S01]  /*30430*/  FMUL.FTZ R20, R55, R20 ;  /* 0x0000001437147220 */ /* 0x000fe20000410000 */
[----:B------:R-:W-:Y:S01]  /*30440*/  IMAD R15, R36, -0x2, R15 ;  /* 0xfffffffe240f7824 */ /* 0x000fe200078e020f */
[----:B------:R-:W1:Y:S01]  /*30450*/  MUFU.TANH R11, R11 ;  /* 0x0000000b000b7308 */ /* 0x000e620000002400 */
[----:B------:R-:W-:-:S03]  /*30460*/  LOP3.LUT R14, RZ, R61, RZ, 0x33, !PT ;  /* 0x0000003dff0e7212 */ /* 0x000fc600078e33ff */
[----:B------:R-:W-:-:S04]  /*30470*/  IADD3 R15, -R56, R15, R57 ;  /* 0x0000000f380f7210 */ /* 0x000fc80007ffe139 */
[----:B------:R-:W2:Y:S08]  /*30480*/  MUFU.TANH R13, R13 ;  /* 0x0000000d000d7308 */ /* 0x000eb00000002400 */
        /* <DEDUP_REMOVED lines=19> */
[----:B------:R-:W-:-:S02]  /*305c0*/  IMAD.IADD R62, R15, 0x1, R62 ;  /* 0x000000010f3e7824 */ /* 0x000fc400078e023e */
[----:B------:R-:W-:-:S05]  /*305d0*/  IMAD.IADD R63, R63, 0x1, -R58 ;  /* 0x000000013f3f7824 */ /* 0x000fca00078e0a3a */
[----:B------:R3:W0:Y:S02]  /*305e0*/  MUFU.TANH R70, R38 ;  /* 0x0000002600467308 */ /* 0x0006240000002400 */
[----:B---3--:R-:W-:-:S06]  /*305f0*/  IMAD.IADD R38, R15, 0x1, R14 ;  /* 0x000000010f267824 */ /* 0x008fcc00078e020e */
[----:B------:R4:W3:Y:S08]  /*30600*/  MUFU.TANH R68, R34 ;  /* 0x0000002200447308 */ /* 0x0008f00000002400 */
[----:B------:R1:W0:Y:S01]  /*30610*/  MUFU.TANH R71, R39 ;  /* 0x0000002700477308 */ /* 0x0002220000002400 */
[--C-:B----4-:R-:W-:Y:S02]  /*30620*/  IMAD.IADD R34, R38, 0x1, R21.reuse ;  /* 0x0000000126227824 */ /* 0x110fe400078e0215 */
[----:B-1----:R-:W-:Y:S01]  /*30630*/  IMAD.IADD R39, R62, 0x1, R21 ;  /* 0x000000013e277824 */ /* 0x002fe200078e0215 */
[----:B--23--:R-:W-:Y:S06]  /*30640*/  @!P1 BRA `(.L_x_2211) ;  /* 0x0000000000889947 */ /* 0x00cfec0003800000 */
[----:B------:R-:W-:Y:S01]  /*30650*/  IADD3 R15, -R56, R57, R21 ;  /* 0x00000039380f7210 */ /* 0x000fe20007ffe115 */
[----:B------:R-:W-:Y:S03]  /*30660*/  BSSY B3, `(.L_x_2212) ;  /* 0x000001c000037945 */ /* 0x000fe60003800000 */
[----:B------:R-:W-:-:S13]  /*30670*/  ISETP.GT.AND P0, PT, R15, -0x1, PT ;  /* 0xffffffff0f00780c */ /* 0x000fda0003f04270 */
[----:B------:R-:W-:Y:S05]  /*30680*/  @P0 BRA `(.L_x_2213) ;  /* 0x00000000003c0947 */ /* 0x000fea0003800000 */
[----:B------:R-:W-:Y:S01]  /*30690*/  ISETP.NE.AND P0, PT, R12, 0x1, PT ;  /* 0x000000010c00780c */ /* 0x000fe20003f05270 */
[----:B------:R-:W-:Y:S01]  /*306a0*/  BSSY B4, `(.L_x_2214) ;  /* 0x000000b000047945 */ /* 0x000fe20003800000 */
[----:B------:R-:W-:-:S11]  /*306b0*/  LOP3.LUT R15, RZ, R15, RZ, 0x33, !PT ;  /* 0x0000000fff0f7212 */ /* 0x000fd600078e33ff */
[----:B------:R-:W-:Y:S05]  /*306c0*/  @!P0 BRA `(.L_x_2215) ;  /* 0x0000000000208947 */ /* 0x000fea0003800000 */
[C---:B------:R-:W-:Y:S02]  /*306d0*/  R2UR UR4, R4.reuse ;  /* 0x00000000040472ca */ /* 0x040fe400000e0000 */
[C---:B------:R-:W-:Y:S02]  /*306e0*/  R2UR UR5, R5.reuse ;  /* 0x00000000050572ca */ /* 0x040fe400000e0000 */
[----:B------:R-:W-:Y:S02]  /*306f0*/  R2UR UR6, R4 ;  /* 0x00000000040672ca */ /* 0x000fe400000e0000 */
[----:B------:R-:W-:-:S09]  /*30700*/  R2UR UR7, R5 ;  /* 0x00000000050772ca */ /* 0x000fd200000e0000 */
[----:B------:R-:W2:Y:S04]  /*30710*/  LD.E R14, desc[UR4][R8.64+0x1c] ;  /* 0x00001c04080e7980 */ /* 0x000ea8000c101900 */
[----:B------:R-:W3:Y:S01]  /*30720*/  LD.E R21, desc[UR6][R8.64+0x20] ;  /* 0x0000200608157980 */ /* 0x000ee2000c101900 */
[----:B--2---:R-:W-:-:S05]  /*30730*/  IMAD.HI.U32 R14, R15, R14, RZ ;  /* 0x0000000e0f0e7227 */ /* 0x004fca00078e00ff */
[----:B---3--:R-:W-:-:S07]  /*30740*/  SHF.R.U32.HI R15, RZ, R21, R14 ;  /* 0x00000015ff0f7219 */ /* 0x008fce000001160e */
.L_x_2215:
[----:B------:R-:W-:Y:S05]  /*30750*/  BSYNC B4 ;  /* 0x0000000000047941 */ /* 0x000fea0003800000 */
.L_x_2214:
[----:B------:R-:W-:Y:S01]  /*30760*/  LOP3.LUT R15, RZ, R15, RZ, 0x33, !PT ;  /* 0x0000000fff0f7212 */ /* 0x000fe200078e33ff */
[----:B------:R-:W-:Y:S06]  /*30770*/  BRA `(.L_x_2216) ;  /* 0x0000000000287947 */ /* 0x000fec0003800000 */
.L_x_2213:
[----:B------:R-:W-:-:S13]  /*30780*/  ISETP.NE.AND P0, PT, R12, 0x1, PT ;  /* 0x000000010c00780c */ /* 0x000fda0003f05270 */
        /* <DEDUP_REMOVED lines=9> */
.L_x_2216:
[----:B------:R-:W-:Y:S05]  /*30820*/  BSYNC B3 ;  /* 0x0000000000037941 */ /* 0x000fea0003800000 */
.L_x_2212:
[----:B------:R-:W-:-:S04]  /*30830*/  IMAD R15, R12, R15, -R58 ;  /* 0x0000000f0c0f7224 */ /* 0x000fc800078e0a3a */
[----:B------:R-:W-:-:S05]  /*30840*/  IMAD R15, R36, -0x2, R15 ;  /* 0xfffffffe240f7824 */ /* 0x000fca00078e020f */
[----:B------:R-:W-:Y:S02]  /*30850*/  VIMNMX R34, R34, R15, !PT ;  /* 0x0000000f22227248 */ /* 0x000fe40007fe0100 */
[----:B------:R-:W-:-:S07]  /*30860*/  VIADDMNMX R39, R15, R12, R39, PT ;  /* 0x0000000c0f277246 */ /* 0x000fce0003800127 */
.L_x_2211:
[----:B------:R-:W-:Y:S05]  /*30870*/  BSYNC B2 ;  /* 0x0000000000027941 */ /* 0x000fea0003800000 */
.L_x_2210:
[C---:B------:R-:W-:Y:S01]  /*30880*/  ISETP.GE.AND P1, PT, R63.reuse, 0x9, PT ;  /* 0x000000093f00780c */ /* 0x040fe20003f26270 */
[----:B------:R-:W1:Y:S01]  /*30890*/  SHFL.IDX PT, R37, R37, 0x1, 0x1c1f ;  /* 0x003c1f0025257f89 */ /* 0x000e6200000e0000 */
        /* <DEDUP_REMOVED lines=13> */
[----:B-1----:R-:W-:Y:S01]  /*30970*/  IMAD.IADD R38, R38, 0x1, R37 ;  /* 0x0000000126267824 */ /* 0x002fe200078e0225 */
[----:B------:R-:W-:Y:S02]  /*30980*/  ISETP.GT.AND P3, PT, R34, 0x9, !P5 ;  /* 0x000000092200780c */ /* 0x000fe40006f64270 */
[----:B------:R-:W-:Y:S02]  /*30990*/  ISETP.GE.AND P4, PT, R63, 0x12, PT ;  /* 0x000000123f00780c */ /* 0x000fe40003f86270 */
[----:B0-----:R-:W-:Y:S02]  /*309a0*/  FSEL R21, R32, -INF , !P2 ;  /* 0xff80000020157808 */ /* 0x001fe40005000000 */
        /* <DEDUP_REMOVED lines=77> */
.L_x_2222:
[----:B------:R-:W-:Y:S05]  /*30e80*/  BSYNC B4 ;  /* 0x0000000000047941 */ /* 0x000fea0003800000 */
.L_x_2221:
[----:B------:R-:W-:Y:S01]  /*30e90*/  LOP3.LUT R57, RZ, R57, RZ, 0x33, !PT ;  /* 0x00000039ff397212 */ /* 0x000fe200078e33ff */
[----:B------:R-:W-:Y:S06]  /*30ea0*/  BRA `(.L_x_2223) ;  /* 0x0000000000287947 */ /* 0x000fec0003800000 */
.L_x_2220:
        /* <DEDUP_REMOVED lines=10> */
.L_x_2223:
[----:B------:R-:W-:Y:S05]  /*30f50*/  BSYNC B3 ;  /* 0x0000000000037941 */ /* 0x000fea0003800000 */
.L_x_2219:
[----:B------:R-:W-:-:S04]  /*30f60*/  IMAD R57, R12, R57, -R58 ;  /* 0x000000390c397224 */ /* 0x000fc800078e0a3a */
[----:B------:R-:W-:-:S05]  /*30f70*/  IMAD R57, R36, -0x2, R57 ;  /* 0xfffffffe24397824 */ /* 0x000fca00078e0239 */
[----:B------:R-:W-:Y:S02]  /*30f80*/  VIADDMNMX R39, R57, R12, R39, PT ;  /* 0x0000000c39277246 */ /* 0x000fe40003800127 */
[----:B------:R-:W-:-:S07]  /*30f90*/  VIMNMX R38, R38, R57, !PT ;  /* 0x0000003926267248 */ /* 0x000fce0007fe0100 */
.L_x_2218:
[----:B------:R-:W-:Y:S05]  /*30fa0*/  BSYNC B2 ;  /* 0x0000000000027941 */ /* 0x000fea0003800000 */
.L_x_2217:
[----:B------:R-:W2:Y:S01]  /*30fb0*/  LDL.64 R8, [R7+0x70] ;  /* 0x0000700007087983 */ /* 0x000ea20000100a00 */
[----:B------:R-:W-:Y:S02]  /*30fc0*/  R2UR UR4, R4 ;  /* 0x00000000040472ca */ /* 0x000fe400000e0000 */
[----:B------:R-:W-:Y:S02]  /*30fd0*/  R2UR UR5, R5 ;  /* 0x00000000050572ca */ /* 0x000fe400000e0000 */
[C---:B------:R-:W-:Y:S02]  /*30fe0*/  ISETP.GT.AND P0, PT, R38.reuse, 0x1, !P0 ;  /* 0x000000012600780c */ /* 0x040fe40004704270 */
[----:B------:R-:W-:Y:S02]  /*30ff0*/  ISETP.NE.AND P6, PT, R65, RZ, PT ;  /* 0x000000ff4100720c */ /* 0x000fe40003fc5270 */
[----:B------:R-:W-:Y:S02]  /*31000*/  ISETP.LT.OR P0, PT, R39, 0x2, P0 ;  /* 0x000000022700780c */ /* 0x000fe40000701670 */
[----:B------:R-:W-:-:S02]  /*31010*/  ISETP.GT.AND P1, PT, R38, 0x8, !P1 ;  /* 0x000000082600780c */ /* 0x000fc40004f24270 */
[----:B------:R-:W-:Y:S02]  /*31020*/  FSEL R53, R13, -INF , !P0 ;  /* 0xff8000000d357808 */ /* 0x000fe40004000000 */
[----:B------:R-:W-:Y:S02]  /*31030*/  ISETP.NE.AND P0, PT, R55, RZ, PT ;  /* 0x000000ff3700720c */ /* 0x000fe40003f05270 */
[C---:B------:R-:W-:Y:S02]  /*31040*/  ISETP.LT.OR P1, PT, R39.reuse, 0x9, P1 ;  /* 0x000000092700780c */ /* 0x040fe40000f21670 */
[----:B------:R-:W-:Y:S02]  /*31050*/  ISETP.GT.AND P0, PT, R38, 0x9, !P0 ;  /* 0x000000092600780c */ /* 0x000fe40004704270 */
[----:B------:R-:W-:Y:S02]  /*31060*/  FSEL R57, R66, -INF , !P1 ;  /* 0xff80000042397808 */ /* 0x000fe40004800000 */
[----:B------:R-:W-:-:S02]  /*31070*/  ISETP.LT.OR P0, PT, R39, 0xa, P0 ;  /* 0x0000000a2700780c */ /* 0x000fc40000701670 */
[----:B------:R-:W-:Y:S02]  /*31080*/  ISETP.NE.AND P1, PT, R74, RZ, PT ;  /* 0x000000ff4a00720c */ /* 0x000fe40003f25270 */
[----:B------:R-:W-:Y:S02]  /*31090*/  FSEL R67, R67, -INF , !P0 ;  /* 0xff80000043437808 */ /* 0x000fe40004000000 */
[----:B------:R-:W-:-:S04]  /*310a0*/  ISETP.NE.AND P0, PT, R59, RZ, PT ;  /* 0x000000ff3b00720c */ /* 0x000fc80003f05270 */
[----:B------:R-:W-:-:S04]  /*310b0*/  ISETP.GT.AND P0, PT, R38, 0x10, !P0 ;  /* 0x000000102600780c */ /* 0x000fc80004704270 */
[----:B------:R-:W-:-:S04]  /*310c0*/  ISETP.LT.OR P0, PT, R39, 0x11, P0 ;  /* 0x000000112700780c */ /* 0x000fc80000701670 */
        /* <DEDUP_REMOVED lines=17> */
[----:B------:R-:W-:-:S04]  /*311e0*/  ISETP.NE.AND P0, PT, R41, RZ, PT ;  /* 0x000000ff2900720c */ /* 0x000fc80003f05270 */
[----:B------:R-:W-:-:S04]  /*311f0*/  ISETP.GT.AND P0, PT, R38, RZ, !P0 ;  /* 0x000000ff2600720c */ /* 0x000fc80004704270 */
[----:B------:R-:W-:-:S04]  /*31200*/  ISETP.LT.OR P0, PT, R39, 0x1, P0 ;  /* 0x000000012700780c */ /* 0x000fc80000701670 */
[----:B------:R-:W-:Y:S02]  /*31210*/  FSEL R49, R11, -INF , !P0 ;  /* 0xff8000000b317808 */ /* 0x000fe40004000000 */
[----:B------:R-:W-:Y:S01]  /*31220*/  ISETP.NE.AND P0, PT, R73, RZ, PT ;  /* 0x000000ff4900720c */ /* 0x000fe20003f05270 */
[----:B--2---:R-:W2:Y:S03]  /*31230*/  LD.E.64 R12, desc[UR4][R8.64] ;  /* 0x00000004080c7980 */ /* 0x004ea6000c101b00 */
[C---:B------:R-:W-:Y:S02]  /*31240*/  ISETP.GT.AND P0, PT, R38.reuse, 0x21, !P0 ;  /* 0x000000212600780c */ /* 0x040fe40004704270 */
[C---:B------:R-:W-:Y:S02]  /*31250*/  ISETP.GT.AND P1, PT, R38.reuse, 0x28, !P1 ;  /* 0x000000282600780c */ /* 0x040fe40004f24270 */
[----:B------:R-:W-:-:S02]  /*31260*/  ISETP.GT.AND P2, PT, R38, 0x29, !P2 ;  /* 0x000000292600780c */ /* 0x000fc40005744270 */
[C---:B------:R-:W-:Y:S02]  /*31270*/  ISETP.GT.AND P3, PT, R38.reuse, 0x30, !P3 ;  /* 0x000000302600780c */ /* 0x040fe40005f64270 */
[C---:B------:R-:W-:Y:S02]  /*31280*/  ISETP.GT.AND P4, PT, R38.reuse, 0x31, !P4 ;  /* 0x000000312600780c */ /* 0x040fe40006784270 */
[C---:B------:R-:W-:Y:S02]  /*31290*/  ISETP.GT.AND P5, PT, R38.reuse, 0x38, !P5 ;  /* 0x000000382600780c */ /* 0x040fe40006fa4270 */
[----:B------:R-:W-:Y:S02]  /*312a0*/  ISETP.GT.AND P6, PT, R38, 0x39, !P6 ;  /* 0x000000392600780c */ /* 0x000fe400077c4270 */
[C---:B------:R-:W-:Y:S02]  /*312b0*/  ISETP.LT.OR P0, PT, R39.reuse, 0x22, P0 ;  /* 0x000000222700780c */ /* 0x040fe40000701670 */
[----:B------:R-:W-:-:S02]  /*312c0*/  ISETP.LT.OR P1, PT, R39, 0x29, P1 ;  /* 0x000000292700780c */ /* 0x000fc40000f21670 */
[----:B------:R-:W-:Y:S02]  /*312d0*/  FSEL R65, R35, -INF , !P0 ;  /* 0xff80000023417808 */ /* 0x000fe40004000000 */
[C---:B------:R-:W-:Y:S02]  /*312e0*/  ISETP.LT.OR P2, PT, R39.reuse, 0x2a, P2 ;  /* 0x0000002a2700780c */ /* 0x040fe40001741670 */
[----:B------:R-:W-:Y:S02]  /*312f0*/  FSEL R73, R46, -INF , !P1 ;  /* 0xff8000002e497808 */ /* 0x000fe40004800000 */
[----:B------:R-:W-:Y:S02]  /*31300*/  ISETP.LT.OR P3, PT, R39, 0x31, P3 ;  /* 0x000000312700780c */ /* 0x000fe40001f61670 */
[----:B------:R-:W-:Y:S02]  /*31310*/  FSEL R75, R47, -INF , !P2 ;  /* 0xff8000002f4b7808 */ /* 0x000fe40005000000 */
[----:B------:R-:W-:-:S02]  /*31320*/  ISETP.LT.OR P4, PT, R39, 0x32, P4 ;  /* 0x000000322700780c */ /* 0x000fc40002781670 */
[----:B------:R-:W-:Y:S02]  /*31330*/  FSEL R77, R50, -INF , !P3 ;  /* 0xff800000324d7808 */ /* 0x000fe40005800000 */
[----:B------:R-:W-:Y:S02]  /*31340*/  ISETP.LT.OR P5, PT, R39, 0x39, P5 ;  /* 0x000000392700780c */ /* 0x000fe40002fa1670 */
[----:B------:R-:W-:Y:S02]  /*31350*/  FSEL R79, R51, -INF , !P4 ;  /* 0xff800000334f7808 */ /* 0x000fe40006000000 */
[----:B------:R-:W-:Y:S02]  /*31360*/  ISETP.LT.OR P6, PT, R39, 0x3a, P6 ;  /* 0x0000003a2700780c */ /* 0x000fe400037c1670 */
[----:B------:R-:W-:Y:S02]  /*31370*/  FSEL R81, R54, -INF , !P5 ;  /* 0xff80000036517808 */ /* 0x000fe40006800000 */
[----:B------:R-:W-:-:S02]  /*31380*/  R2UR UR6, R4 ;  /* 0x00000000040672ca */ /* 0x000fc400000e0000 */
[----:B------:R-:W-:Y:S02]  /*31390*/  R2UR UR7, R5 ;  /* 0x00000000050772ca */ /* 0x000fe400000e0000 */
[----:B------:R-:W-:-:S11]  /*313a0*/  FSEL R83, R43, -INF , !P6 ;  /* 0xff8000002b537808 */ /* 0x000fd60007000000 */
[----:B------:R-:W3:Y:S01]  /*313b0*/  LD.E R41, desc[UR6][R8.64+0x14] ;  /* 0x0000140608297980 */ /* 0x000ee2000c101900 */
[----:B--2---:R-:W-:Y:S02]  /*313c0*/  FMNMX.FTZ R11, R45, R12, !PT ;  /* 0x0000000c2d0b7209 */ /* 0x004fe40007810000 */
        /* <DEDUP_REMOVED lines=12> */
[----:B------:R-:W-:Y:S01]  /*31490*/  FMNMX.FTZ R36, R61, R36, !PT ;  /* 0x000000243d247209 */ /* 0x000fe20007810000 */
[----:B------:R-:W2:Y:S01]  /*314a0*/  LD.E R40, desc[UR4][R8.64+0x20] ;  /* 0x0000200408287980 */ /* 0x000ea2000c101900 */
        /* <DEDUP_REMOVED lines=17> */
[----:B------:R-:W-:-:S03]  /*315c0*/  FMNMX.FTZ R39, R83, R36, !PT ;  /* 0x0000002453277209 */ /* 0x000fc60007810000 */
[----:B------:R-:W0:Y:S04]  /*315d0*/  SHFL.BFLY PT, R11, R38, 0x2, 0x1f ;  /* 0x0c401f00260b7f89 */ /* 0x000e2800000e0000 */
[----:B------:R1:W-:Y:S04]  /*315e0*/  ST.E.64 desc[UR4][R8.64], R38 ;  /* 0x0000002608007985 */ /* 0x0003e8000c101b04 */
[----:B------:R-:W4:Y:S01]  /*315f0*/  LD.E R44, desc[UR6][R8.64+0x4] ;  /* 0x00000406082c7980 */ /* 0x000f22000c101900 */
[----:B0-----:R-:W-:-:S03]  /*31600*/  FMNMX.FTZ R11, R38, R11, !PT ;  /* 0x0000000b260b7209 */ /* 0x001fc60007810000 */
[----:B-1----:R-:W5:Y:S04]  /*31610*/  LD.E R38, desc[UR4][R8.64+0x10] ;  /* 0x0000100408267980 */ /* 0x002f68000c101900 */
[----:B------:R-:W0:Y:S02]  /*31620*/  SHFL.BFLY PT, R36, R11, 0x1, 0x1f ;  /* 0x0c201f000b247f89 */ /* 0x000e2400000e0000 */
[----:B0-----:R-:W-:-:S05]  /*31630*/  FMNMX.FTZ R35, R11, R36, !PT ;  /* 0x000000240b237209 */ /* 0x001fca0007810000 */
[----:B------:R-:W-:Y:S04]  /*31640*/  ST.E desc[UR4][R8.64], R35 ;  /* 0x0000002308007985 */ /* 0x000fe8000c101904 */
[----:B------:R-:W3:Y:S01]  /*31650*/  LD.E R37, desc[UR6][R8.64] ;  /* 0x0000000608257980 */ /* 0x000ee2000c101900 */
[----:B------:R-:W-:Y:S02]  /*31660*/  R2UR UR8, R4 ;  /* 0x00000000040872ca */ /* 0x000fe400000e0000 */
[----:B------:R-:W-:Y:S01]  /*31670*/  R2UR UR9, R5 ;  /* 0x00000000050972ca */ /* 0x000fe200000e0000 */
[----:B----4-:R-:W0:Y:S02]  /*31680*/  SHFL.BFLY PT, R11, R44, 0x2, 0x1f ;  /* 0x0c401f002c0b7f89 */ /* 0x010e2400000e0000 */
[----:B0-----:R-:W-:-:S05]  /*31690*/  FMNMX.FTZ R36, R11, R44, !PT ;  /* 0x0000002c0b247209 */ /* 0x001fca0007810000 */
[----:B------:R-:W0:Y:S02]  /*316a0*/  SHFL.BFLY PT, R11, R36, 0x1, 0x1f ;  /* 0x0c201f00240b7f89 */ /* 0x000e2400000e0000 */
[----:B0-----:R-:W-:Y:S02]  /*316b0*/  FMNMX.FTZ R35, R36, R11, !PT ;  /* 0x0000000b24237209 */ /* 0x001fe40007810000 */
[----:B---3--:R-:W-:Y:S02]  /*316c0*/  FSETP.NEU.FTZ.AND P0, PT, R37, -INF , PT ;  /* 0xff8000002500780b */ /* 0x008fe40003f1d000 */
[----:B------:R-:W-:Y:S02]  /*316d0*/  FSETP.NEU.FTZ.AND P1, PT, R35, -INF , PT ;  /* 0xff8000002300780b */ /* 0x000fe40003f3d000 */
[----:B------:R-:W-:Y:S02]  /*316e0*/  FSEL R11, R37, RZ, P0 ;  /* 0x000000ff250b7208 */ /* 0x000fe40000000000 */
[----:B------:R-:W-:-:S03]  /*316f0*/  FSEL R42, R35, RZ, P1 ;  /* 0x000000ff232a7208 */ /* 0x000fc60000800000 */
[----:B------:R-:W-:Y:S02]  /*31700*/  FADD.FTZ R11, R12, -R11 ;  /* 0x8000000b0c0b7221 */ /* 0x000fe40000010000 */
[----:B------:R-:W-:Y:S02]  /*31710*/  FADD.FTZ R13, R13, -R42 ;  /* 0x8000002a0d0d7221 */ /* 0x000fe40000010000 */
[----:B--2---:R-:W-:Y:S02]  /*31720*/  FMUL.FTZ R11, R11, R40 ;  /* 0x000000280b0b7220 */ /* 0x004fe40000410000 */
[----:B------:R-:W-:-:S04]  /*31730*/  FMUL.FTZ R12, R40, R13 ;  /* 0x0000000d280c7220 */ /* 0x000fc80000410000 */
[----:B------:R-:W5:Y:S08]  /*31740*/  MUFU.EX2 R11, R11 ;  /* 0x0000000b000b7308 */ /* 0x000f700000000800 */
[----:B------:R-:W0:Y:S01]  /*31750*/  MUFU.EX2 R12, R12 ;  /* 0x0000000c000c7308 */ /* 0x000e220000000800 */
[----:B------:R1:W-:Y:S01]  /*31760*/  ST.E desc[UR4][R8.64+0x4], R35 ;  /* 0x0000042308007985 */ /* 0x0003e2000c101904 */
[----:B-----5:R-:W-:Y:S01]  /*31770*/  FMUL.FTZ R13, R11, R38 ;  /* 0x000000260b0d7220 */ /* 0x020fe20000410000 */
[----:B0-----:R-:W-:-:S04]  /*31780*/  FMUL.FTZ R41, R12, R41 ;  /* 0x000000290c297220 */ /* 0x001fc80000410000 */
[----:B------:R1:W-:Y:S04]  /*31790*/  ST.E desc[UR6][R8.64+0x10], R13 ;  /* 0x0000100d08007985 */ /* 0x0003e8000c101906 */
[----:B------:R1:W-:Y:S04]  /*317a0*/  ST.E desc[UR8][R8.64+0x14], R41 ;  /* 0x0000142908007985 */ /* 0x0003e8000c101908 */
[----:B------:R-:W2:Y:S04]  /*317b0*/  LDL.64 R36, [R7+0x78] ;  /* 0x0000780007247983 */ /* 0x000ea80000100a00 */
[----:B--2---:R-:W2:Y:S04]  /*317c0*/  LD.E.64 R38, desc[UR4][R36.64] ;  /* 0x0000000424267980 */ /* 0x004ea8000c101b00 */
[----:B--2---:R-:W2:Y:S01]  /*317d0*/  LD.E R40, desc[UR4][R38.64+0x4] ;  /* 0x0000040426287980 */ /* 0x004ea2000c101900 */
[----:B------:R-:W-:Y:S01]  /*317e0*/  BSSY B2, `(.L_x_2224) ;  /* 0x0000010000027945 */ /* 0x000fe20003800000 */
[----:B--2---:R-:W-:-:S13]  /*317f0*/  ISETP.NE.AND P0, PT, R40, RZ, PT ;  /* 0x000000ff2800720c */ /* 0x004fda0003f05270 */
[----:B-1----:R-:W-:Y:S05]  /*31800*/  @P0 BRA `(.L_x_2225) ;  /* 0x0000000000340947 */ /* 0x002fea0003800000 */
[----:B------:R-:W-:Y:S02]  /*31810*/  R2UR UR4, R4 ;  /* 0x00000000040472ca */ /* 0x000fe400000e0000 */
[----:B------:R-:W-:-:S13]  /*31820*/  R2UR UR5, R5 ;  /* 0x00000000050572ca */ /* 0x000fda00000e0000 */
[----:B------:R-:W2:Y:S01]  /*31830*/  LD.E.64 R8, desc[UR4][R36.64+0x8] ;  /* 0x0000080424087980 */ /* 0x000ea2000c101b00 */
[----:B------:R-:W-:Y:S02]  /*31840*/  R2UR UR6, R4 ;  /* 0x00000000040672ca */ /* 0x000fe400000e0000 */
[----:B------:R-:W-:Y:S01]  /*31850*/  R2UR UR7, R5 ;  /* 0x00000000050772ca */ /* 0x000fe200000e0000 */
[----:B------:R-:W3:-:S12]  /*31860*/  LD.E R39, desc[UR4][R38.64] ;  /* 0x0000000426277980 */ /* 0x000ed8000c101900 */
[----:B--2---:R-:W2:Y:S01]  /*31870*/  LD.E.64 R8, desc[UR6][R8.64] ;  /* 0x0000000608087980 */ /* 0x004ea2000c101b00 */
[----:B---3--:R-:W-:-:S04]  /*31880*/  IMAD R41, R10, 0x40, R39 ;  /* 0x000000400a297824 */ /* 0x008fc800078e0227 */
[----:B--2---:R-:W-:-:S05]  /*31890*/  IMAD.WIDE R40, R41, 0x4, R8 ;  /* 0x0000000429287825 */ /* 0x004fca00078e0208 */
[----:B------:R0:W-:Y:S04]  /*318a0*/  ST.E desc[UR4][R40.64], R11 ;  /* 0x0000000b28007985 */ /* 0x0001e8000c101904 */
[----:B------:R-:W2:Y:S04]  /*318b0*/  LD.E.64 R38, desc[UR6][R36.64] ;  /* 0x0000000624267980 */ /* 0x000ea8000c101b00 */
[----:B--2---:R-:W2:Y:S02]  /*318c0*/  LD.E R13, desc[UR4][R38.64+0x4] ;  /* 0x00000404260d7980 */ /* 0x004ea4000c101900 */
[----:B0-2---:R-:W-:-:S13]  /*318d0*/  ISETP.NE.AND P0, PT, R13, RZ, PT ;  /* 0x000000ff0d00720c */ /* 0x005fda0003f05270 */
.L_x_2225:
[----:B------:R-:W-:Y:S05]  /*318e0*/  BSYNC B2 ;  /* 0x0000000000027941 */ /* 0x000fea0003800000 */
.L_x_2224:
[----:B------:R-:W-:Y:S04]  /*318f0*/  BSSY B2, `(.L_x_2226) ;  /* 0x000000d000027945 */ /* 0x000fe80003800000 */
[----:B------:R-:W-:Y:S05]  /*31900*/  @P0 BRA `(.L_x_2227) ;  /* 0x00000000002c0947 */ /* 0x000fea0003800000 */
        /* <DEDUP_REMOVED lines=8> */
[----:B------:R-:W-:-:S04]  /*31990*/  VIADD R13, R10, 0x8 ;  /* 0x000000080a0d7836 */ /* 0x000fc80000000000 */
[----:B--2---:R-:W-:-:S05]  /*319a0*/  IMAD.WIDE R8, R13, 0x4, R8 ;  /* 0x000000040d087825 */ /* 0x004fca00078e0208 */
[----:B------:R0:W-:Y:S02]  /*319b0*/  ST.E desc[UR4][R8.64], R12 ;  /* 0x0000000c08007985 */ /* 0x0001e4000c101904 */
.L_x_2227:
[----:B------:R-:W-:Y:S05]  /*319c0*/  BSYNC B2 ;  /* 0x0000000000027941 */ /* 0x000fea0003800000 */
.L_x_2226:
[----:B0-----:R-:W2:Y:S01]  /*319d0*/  LDL.64 R8, [R7+0x70] ;  /* 0x0000700007087983 */ /* 0x001ea20000100a00 */
[C---:B------:R-:W-:Y:S02]  /*319e0*/  R2UR UR4, R4.reuse ;  /* 0x00000000040472ca */ /* 0x040fe400000e0000 */
[C---:B------:R-:W-:Y:S02]  /*319f0*/  R2UR UR5, R5.reuse ;  /* 0x00000000050572ca */ /* 0x040fe400000e0000 */
[C---:B------:R-:W-:Y:S02]  /*31a00*/  R2UR UR6, R4.reuse ;  /* 0x00000000040672ca */ /* 0x040fe400000e0000 */
[C---:B------:R-:W-:Y:S02]  /*31a10*/  R2UR UR7, R5.reuse ;  /* 0x00000000050772ca */ /* 0x040fe400000e0000 */
[----:B------:R-:W-:Y:S02]  /*31a20*/  R2UR UR8, R4 ;  /* 0x00000000040872ca */ /* 0x000fe400000e0000 */
[----:B------:R-:W-:-:S05]  /*31a30*/  R2UR UR9, R5 ;  /* 0x00000000050972ca */ /* 0x000fca00000e0000 */
[----:B--2---:R-:W2:Y:S04]  /*31a40*/  LD.E R10, desc[UR4][R8.64] ;  /* 0x00000004080a7980 */ /* 0x004ea8000c101900 */
[----:B------:R-:W3:Y:S04]  /*31a50*/  LD.E R13, desc[UR6][R8.64+0x20] ;  /* 0x00002006080d7980 */ /* 0x000ee8000c101900 */
[----:B------:R-:W4:Y:S04]  /*31a60*/  LD.E R36, desc[UR8][R8.64+0x4] ;  /* 0x0000040808247980 */ /* 0x000f28000c101900 */
[----:B------:R-:W4:Y:S04]  /*31a70*/  LD.E R56, desc[UR4][R8.64+0x10] ;  /* 0x0000100408387980 */ /* 0x000f28000c101900 */
[----:B------:R-:W4:Y:S01]  /*31a80*/  LD.E R55, desc[UR6][R8.64+0x14] ;  /* 0x0000140608377980 */ /* 0x000f22000c101900 */
[C---:B--2---:R-:W-:Y:S01]  /*31a90*/  FSETP.NEU.FTZ.AND P0, PT, R10.reuse, -INF , PT ;  /* 0xff8000000a00780b */ /* 0x044fe20003f1d000 */
[----:B---3--:R-:W-:Y:S01]  /*31aa0*/  FMUL.FTZ R35, R10, R13 ;  /* 0x0000000d0a237220 */ /* 0x008fe20000410000 */
[----:B----4-:R-:W-:Y:S01]  /*31ab0*/  FSETP.NEU.FTZ.AND P1, PT, R36, -INF , PT ;  /* 0xff8000002400780b */ /* 0x010fe20003f3d000 */
[----:B------:R-:W-:-:S03]  /*31ac0*/  FMUL.FTZ R36, R13, R36 ;  /* 0x000000240d247220 */ /* 0x000fc60000410000 */
[----:B------:R-:W-:Y:S02]  /*31ad0*/  FSEL R10, R35, RZ, P0 ;  /* 0x000000ff230a7208 */ /* 0x000fe40000000000 */
[----:B------:R-:W-:-:S03]  /*31ae0*/  FSEL R40, R36, RZ, P1 ;  /* 0x000000ff24287208 */ /* 0x000fc60000800000 */
        /* <DEDUP_REMOVED lines=33> */
[----:B------:R-:W-:Y:S01]  /*31d00*/  FFMA.FTZ R40, R83, R13, -R40 ;  /* 0x0000000d53287223 */ /* 0x000fe20000010828 */
[----:B------:R0:W1:Y:S08]  /*31d10*/  MUFU.EX2 R160, R14 ;  /* 0x0000000e00a07308 */ /* 0x0000700000000800 */
[----:B------:R-:W2:Y:S01]  /*31d20*/  MUFU.EX2 R41, R41 ;  /* 0x0000002900297308 */ /* 0x000ea20000000800 */
[----:B0-----:R-:W-:-:S07]  /*31d30*/  FADD.FTZ R14, R34, R55 ;  /* 0x00000037220e7221 */ /* 0x001fce0000010000 */
[----:B------:R0:W3:Y:S08]  /*31d40*/  MUFU.EX2 R162, R15 ;  /* 0x0000000f00a27308 */ /* 0x0000f00000000800 */
[----:B------:R-:W4:Y:S01]  /*31d50*/  MUFU.EX2 R42, R42 ;  /* 0x0000002a002a7308 */ /* 0x000f220000000800 */
[----:B0-----:R-:W-:-:S04]  /*31d60*/  FADD.FTZ R15, R35, R56 ;  /* 0x00000038230f7221 */ /* 0x001fc80000010000 */
[----:B-1----:R-:W-:-:S03]  /*31d70*/  FADD.FTZ R15, R160, R15 ;  /* 0x0000000fa00f7221 */ /* 0x002fc60000010000 */
[----:B------:R-:W0:Y:S08]  /*31d80*/  MUFU.EX2 R13, R20 ;  /* 0x00000014000d7308 */ /* 0x000e300000000800 */
[----:B------:R-:W1:Y:S08]  /*31d90*/  MUFU.EX2 R43, R43 ;  /* 0x0000002b002b7308 */ /* 0x000e700000000800 */
[----:B------:R2:W1:Y:S08]  /*31da0*/  MUFU.EX2 R164, R21 ;  /* 0x0000001500a47308 */ /* 0x0004700000000800 */
[----:B------:R-:W1:Y:S01]  /*31db0*/  MUFU.EX2 R44, R44 ;  /* 0x0000002c002c7308 */ /* 0x000e620000000800 */
[----:B--2---:R-:W-:Y:S01]  /*31dc0*/  FADD.FTZ R21, R41, R14 ;  /* 0x0000000e29157221 */ /* 0x004fe20000010000 */
[----:B---3--:R-:W-:-:S03]  /*31dd0*/  FADD.FTZ R14, R162, R15 ;  /* 0x0000000fa20e7221 */ /* 0x008fc60000010000 */
[----:B----4-:R-:W-:Y:S01]  /*31de0*/  FADD.FTZ R20, R42, R21 ;  /* 0x000000152a147221 */ /* 0x010fe20000010000 */
[----:B0-----:R-:W-:Y:S02]  /*31df0*/  FADD.FTZ R15, R13, R14 ;  /* 0x0000000e0d0f7221 */ /* 0x001fe40000010000 */
[----:B------:R-:W0:Y:S01]  /*31e00*/  MUFU.EX2 R27, R24 ;  /* 0x00000018001b7308 */ /* 0x000e220000000800 */
[----:B-1----:R-:W-:Y:S01]  /*31e10*/  FADD.FTZ R21, R43, R20 ;  /* 0x000000142b157221 */ /* 0x002fe20000010000 */
[----:B------:R-:W-:-:S06]  /*31e20*/  FADD.FTZ R14, R164, R15 ;  /* 0x0000000fa40e7221 */ /* 0x000fcc0000010000 */
[----:B------:R-:W1:Y:S01]  /*31e30*/  MUFU.EX2 R45, R45 ;  /* 0x0000002d002d7308 */ /* 0x000e620000000800 */
[----:B------:R-:W-:-:S07]  /*31e40*/  FADD.FTZ R20, R44, R21 ;  /* 0x000000152c147221 */ /* 0x000fce0000010000 */
[----:B------:R-:W2:Y:S01]  /*31e50*/  MUFU.EX2 R166, R25 ;  /* 0x0000001900a67308 */ /* 0x000ea20000000800 */
[----:B0-----:R-:W-:-:S07]  /*31e60*/  FADD.FTZ R15, R27, R14 ;  /* 0x0000000e1b0f7221 */ /* 0x001fce0000010000 */
[----:B------:R-:W0:Y:S01]  /*31e70*/  MUFU.EX2 R46, R46 ;  /* 0x0000002e002e7308 */ /* 0x000e220000000800 */
[----:B-1----:R-:W-:-:S07]  /*31e80*/  FADD.FTZ R21, R45, R20 ;  /* 0x000000142d157221 */ /* 0x002fce0000010000 */
[----:B------:R-:W1:Y:S01]  /*31e90*/  MUFU.EX2 R29, R26 ;  /* 0x0000001a001d7308 */ /* 0x000e620000000800 */
[----:B--2---:R-:W-:-:S07]  /*31ea0*/  FADD.FTZ R14, R166, R15 ;  /* 0x0000000fa60e7221 */ /* 0x004fce0000010000 */
        /* <DEDUP_REMOVED lines=33> */
[----:B-1----:R-:W-:Y:S01]  /*320c0*/  FADD.FTZ R14, R54, R15 ;  /* 0x0000000f360e7221 */ /* 0x002fe20000010000 */
[----:B--2---:R-:W-:-:S05]  /*320d0*/  FADD.FTZ R55, R10, R21 ;  /* 0x000000150a377221 */ /* 0x004fca0000010000 */
[----:B------:R-:W-:Y:S01]  /*320e0*/  ST.E desc[UR4][R8.64+0x10], R55 ;  /* 0x0000103708007985 */ /* 0x000fe2000c101904 */
[----:B0-----:R-:W-:-:S05]  /*320f0*/  FADD.FTZ R57, R175, R14 ;  /* 0x0000000eaf397221 */ /* 0x001fca0000010000 */
[----:B------:R0:W-:Y:S04]  /*32100*/  ST.E desc[UR6][R8.64+0x14], R57 ;  /* 0x0000143908007985 */ /* 0x0001e8000c101906 */
[----:B------:R-:W2:Y:S01]  /*32110*/  LDL.64 R20, [R7+0x80] ;  /* 0x0000800007147983 */ /* 0x000ea20000100a00 */
[----:B------:R-:W-:Y:S06]  /*32120*/  BAR.SYNC.DEFER_BLOCKING 0xf, 0x100 ;  /* 0x03c4000000007b1d */ /* 0x000fec0000010000 */
[----:B------:R-:W3:Y:S04]  /*32130*/  LDL.64 R14, [R7+0x88] ;  /* 0x00008800070e7983 */ /* 0x000ee80000100a00 */
[----:B--2---:R-:W2:Y:S04]  /*32140*/  LD.E.64 R20, desc[UR4][R20.64+0x10] ;  /* 0x0000100414147980 */ /* 0x004ea8000c101b00 */
[----:B--2---:R-:W2:Y:S04]  /*32150*/  LD.E.64 R24, desc[UR6][R20.64+0x8] ;  /* 0x0000080614187980 */ /* 0x004ea8000c101b00 */
[----:B------:R-:W4:Y:S01]  /*32160*/  LD.E.64 R58, desc[UR4][R20.64] ;  /* 0x00000004143a7980 */ /* 0x000f22000c101b00 */
        /* <DEDUP_REMOVED lines=16> */
[----:B--2---:R-:W-:-:S05]  /*32270*/  MOV R24, R24 ;  /* 0x0000001800187202 */ /* 0x004fca0000000f00 */
[--C-:B----4-:R-:W-:Y:S02]  /*32280*/  IMAD R58, R58, 0x2, R24.reuse ;  /* 0x000000023a3a7824 */ /* 0x110fe400078e0218 */
[C---:B0-----:R-:W-:Y:S02]  /*32290*/  IMAD R8, R59.reuse, 0x2, R24 ;  /* 0x000000023b087824 */ /* 0x041fe400078e0218 */
[----:B------:R-:W-:Y:S01]  /*322a0*/  IMAD R59, R59, 0x2, R58 ;  /* 0x000000023b3b7824 */ /* 0x000fe200078e023a */
[----:B------:R-:W-:Y:S04]  /*322b0*/  STSM.16.M88.4 [R24], R160 ;  /* 0x000000a018007844 */ /* 0x000fe80000000200 */
[----:B------:R-:W-:Y:S04]  /*322c0*/  STSM.16.M88.4 [R58], R164 ;  /* 0x000000a43a007844 */ /* 0x000fe80000000200 */
[----:B------:R0:W-:Y:S04]  /*322d0*/  STSM.16.M88.4 [R8], R168 ;  /* 0x000000a808007844 */ /* 0x0001e80000000200 */
[----:B------:R-:W-:Y:S04]  /*322e0*/  STSM.16.M88.4 [R59], R172 ;  /* 0x000000ac3b007844 */ /* 0x000fe80000000200 */
[----:B---3--:R-:W2:Y:S04]  /*322f0*/  LD.E R10, desc[UR4][R14.64] ;  /* 0x000000040e0a7980 */ /* 0x008ea8000c101900 */
[----:B------:R-:W3:Y:S04]  /*32300*/  LD.E R36, desc[UR4][R14.64+0x44] ;  /* 0x000044040e247980 */ /* 0x000ee8000c101900 */
[----:B0-----:R-:W4:Y:S04]  /*32310*/  LD.E R8, desc[UR4][R14.64+0x14] ;  /* 0x000014040e087980 */ /* 0x001f28000c101900 */
[----:B------:R-:W3:Y:S01]  /*32320*/  LD.E R50, desc[UR4][R14.64+0x80] ;  /* 0x000080040e327980 */ /* 0x000ee2000c101900 */
[----:B------:R-:W-:-:S02]  /*32330*/  R2UR UR18, R4 ;  /* 0x00000000041272ca */ /* 0x000fc400000e0000 */
[----:B------:R-:W-:Y:S01]  /*32340*/  R2UR UR19, R5 ;  /* 0x00000000051372ca */ /* 0x000fe200000e0000 */
[----:B------:R-:W3:Y:S04]  /*32350*/  LD.E R66, desc[UR4][R14.64+0xc0] ;  /* 0x0000c0040e427980 */ /* 0x000ee8000c101900 */
        /* <DEDUP_REMOVED lines=11> */
[----:B------:R-:W3:Y:S01]  /*32410*/  LD.E R86, desc[UR8][R14.64+0x110] ;  /* 0x000110080e567980 */ /* 0x000ee2000c101900 */
[----:B------:R-:W-:-:S02]  /*32420*/  R2UR UR10, R4 ;  /* 0x00000000040a72ca */ /* 0x000fc400000e0000 */
[C---:B------:R-:W-:Y:S01]  /*32430*/  R2UR UR11, R5.reuse ;  /* 0x00000000050b72ca */ /* 0x040fe200000e0000 */
[----:B------:R-:W3:Y:S01]  /*32440*/  LD.E R64, desc[UR18][R14.64+0xb4] ;  /* 0x0000b4120e407980 */ /* 0x000ee2000c101900 */
[C---:B------:R-:W-:Y:S02]  /*32450*/  R2UR UR12, R4.reuse ;  /* 0x00000000040c72ca */ /* 0x040fe400000e0000 */
[C---:B------:R-:W-:Y:S01]  /*32460*/  R2UR UR13, R5.reuse ;  /* 0x00000000050d72ca */ /* 0x040fe200000e0000 */
[----:B------:R-:W3:Y:S01]  /*32470*/  LD.E R80, desc[UR18][R14.64+0xf4] ;  /* 0x0000f4120e507980 */ /* 0x000ee2000c101900 */
[C---:B------:R-:W-:Y:S02]  /*32480*/  R2UR UR14, R4.reuse ;  /* 0x00000000040e72ca */ /* 0x040fe400000e0000 */
[----:B------:R-:W-:Y:S02]  /*32490*/  R2UR UR15, R5 ;  /* 0x00000000050f72ca */ /* 0x000fe400000e0000 */
        /* <DEDUP_REMOVED lines=22> */
[----:B--2---:R-:W-:-:S05]  /*32600*/  FMUL.FTZ R9, R11, R10 ;  /* 0x0000000a0b097220 */ /* 0x004fca0000410000 */
[----:B------:R4:W-:Y:S02]  /*32610*/  ST.E desc[UR4][R14.64], R9 ;  /* 0x000000090e007985 */ /* 0x0009e4000c101904 */
[C---:B----4-:R-:W-:Y:S02]  /*32620*/  FMUL.FTZ R9, R11.reuse, R8 ;  /* 0x000000080b097220 */ /* 0x050fe40000410000 */
[----:B------:R-:W2:Y:S04]  /*32630*/  LD.E R8, desc[UR18][R14.64+0x134] ;  /* 0x000134120e087980 */ /* 0x000ea8000c101900 */
[----:B------:R3:W-:Y:S02]  /*32640*/  ST.E desc[UR4][R14.64+0x14], R9 ;  /* 0x000014090e007985 */ /* 0x0007e4000c101904 */
[----:B---3--:R-:W-:-:S05]  /*32650*/  FMUL.FTZ R9, R11, R36 ;  /* 0x000000240b097220 */ /* 0x008fca0000410000 */
[----:B------:R0:W-:Y:S02]  /*32660*/  ST.E desc[UR4][R14.64+0x44], R9 ;  /* 0x000044090e007985 */ /* 0x0001e4000c101904 */
[----:B0-----:R-:W-:-:S05]  /*32670*/  FMUL.FTZ R9, R11, R50 ;  /* 0x000000320b097220 */ /* 0x001fca0000410000 */
[----:B------:R0:W-:Y:S02]  /*32680*/  ST.E desc[UR4][R14.64+0x80], R9 ;  /* 0x000080090e007985 */ /* 0x0001e4000c101904 */
[----:B0-----:R-:W-:-:S05]  /*32690*/  FMUL.FTZ R9, R11, R66 ;  /* 0x000000420b097220 */ /* 0x001fca0000410000 */
[----:B------:R0:W-:Y:S02]  /*326a0*/  ST.E desc[UR4][R14.64+0xc0], R9 ;  /* 0x0000c0090e007985 */ /* 0x0001e4000c101904 */
[----:B0-----:R-:W-:-:S05]  /*326b0*/  FMUL.FTZ R9, R11, R82 ;  /* 0x000000520b097220 */ /* 0x001fca0000410000 */
[----:B------:R2:W-:Y:S02]  /*326c0*/  ST.E desc[UR4][R14.64+0x100], R9 ;  /* 0x000100090e007985 */ /* 0x0005e4000c101904 */
[C---:B--2---:R-:W-:Y:S02]  /*326d0*/  FMUL.FTZ R9, R11.reuse, R8 ;  /* 0x000000080b097220 */ /* 0x044fe40000410000 */
[----:B------:R-:W2:Y:S01]  /*326e0*/  LD.E R8, desc[UR6][R14.64+0x140] ;  /* 0x000140060e087980 */ /* 0x000ea2000c101900 */
[----:B------:R-:W-:-:S05]  /*326f0*/  FMUL.FTZ R13, R11, R20 ;  /* 0x000000140b0d7220 */ /* 0x000fca0000410000 */
[----:B------:R0:W-:Y:S02]  /*32700*/  ST.E desc[UR6][R14.64+0x4], R13 ;  /* 0x0000040d0e007985 */ /* 0x0001e4000c101906 */
[----:B0-----:R-:W-:-:S05]  /*32710*/  FMUL.FTZ R13, R11, R34 ;  /* 0x000000220b0d7220 */ /* 0x001fca0000410000 */
        /* <DEDUP_REMOVED lines=22> */
[----:B------:R-:W2:Y:S04]  /*32880*/  LD.E R8, desc[UR6][R14.64+0x150] ;  /* 0x000150060e087980 */ /* 0x000ea8000c101900 */
[----:B------:R2:W-:Y:S02]  /*32890*/  ST.E desc[UR4][R14.64+0x134], R9 ;  /* 0x000134090e007985 */ /* 0x0005e4000c101904 */
[----:B--2---:R-:W-:-:S02]  /*328a0*/  FMUL.FTZ R9, R11, R8 ;  /* 0x000000080b097220 */ /* 0x004fc40000410000 */
[----:B------:R-:W2:Y:S04]  /*328b0*/  LD.E R8, desc[UR6][R14.64+0x154] ;  /* 0x000154060e087980 */ /* 0x000ea8000c101900 */
        /* <DEDUP_REMOVED lines=57> */
[----:B------:R2:W-:Y:S01]  /*32c50*/  ST.E desc[UR4][R14.64+0x1d4], R21 ;  /* 0x0001d4150e007985 */ /* 0x0005e2000c101904 */
[C---:B------:R-:W-:Y:S01]  /*32c60*/  FMUL.FTZ R25, R11.reuse, R26 ;  /* 0x0000001a0b197220 */ /* 0x040fe20000410000 */
[C---:B------:R-:W-:Y:S01]  /*32c70*/  FMUL.FTZ R27, R11.reuse, R28 ;  /* 0x0000001c0b1b7220 */ /* 0x040fe20000410000 */
[C---:B------:R-:W-:Y:S01]  /*32c80*/  FMUL.FTZ R29, R11.reuse, R30 ;  /* 0x0000001e0b1d7220 */ /* 0x040fe20000410000 */
[----:B------:R-:W-:-:S02]  /*32c90*/  FMUL.FTZ R31, R11, R32 ;  /* 0x000000200b1f7220 */ /* 0x000fc40000410000 */
[----:B------:R0:W-:Y:S04]  /*32ca0*/  ST.E desc[UR10][R14.64+0x20], R25 ;  /* 0x000020190e007985 */ /* 0x0001e8000c10190a */
[----:B------:R1:W-:Y:S04]  /*32cb0*/  ST.E desc[UR12][R14.64+0x24], R27 ;  /* 0x0000241b0e007985 */ /* 0x0003e8000c10190c */
[----:B------:R3:W-:Y:S01]  /*32cc0*/  ST.E desc[UR14][R14.64+0x30], R29 ;  /* 0x0000301d0e007985 */ /* 0x0007e2000c10190e */
[----:B--2---:R-:W-:-:S03]  /*32cd0*/  FMUL.FTZ R21, R11, R8 ;  /* 0x000000080b157220 */ /* 0x004fc60000410000 */
[----:B------:R-:W2:Y:S01]  /*32ce0*/  LD.E R8, desc[UR6][R14.64+0x1f4] ;  /* 0x0001f4060e087980 */ /* 0x000ea2000c101900 */
[C---:B0-----:R-:W-:Y:S01]  /*32cf0*/  FMUL.FTZ R25, R11.reuse, R40 ;  /* 0x000000280b197220 */ /* 0x041fe20000410000 */
[C---:B-1----:R-:W-:Y:S01]  /*32d00*/  FMUL.FTZ R27, R11.reuse, R42 ;  /* 0x0000002a0b1b7220 */ /* 0x042fe20000410000 */
[C---:B---3--:R-:W-:Y:S01]  /*32d10*/  FMUL.FTZ R29, R11.reuse, R44 ;  /* 0x0000002c0b1d7220 */ /* 0x048fe20000410000 */
[----:B------:R0:W-:Y:S04]  /*32d20*/  ST.E desc[UR16][R14.64+0x34], R31 ;  /* 0x0000341f0e007985 */ /* 0x0001e8000c101910 */
[----:B------:R1:W-:Y:S01]  /*32d30*/  ST.E desc[UR10][R14.64+0x54], R25 ;  /* 0x000054190e007985 */ /* 0x0003e2000c10190a */
[----:B0-----:R-:W-:-:S03]  /*32d40*/  FMUL.FTZ R31, R11, R48 ;  /* 0x000000300b1f7220 */ /* 0x001fc60000410000 */
[----:B------:R0:W-:Y:S01]  /*32d50*/  ST.E desc[UR12][R14.64+0x60], R27 ;  /* 0x0000601b0e007985 */ /* 0x0001e2000c10190c */
[----:B-1----:R-:W-:-:S03]  /*32d60*/  FMUL.FTZ R25, R11, R54 ;  /* 0x000000360b197220 */ /* 0x002fc60000410000 */
[----:B------:R1:W-:Y:S04]  /*32d70*/  ST.E desc[UR14][R14.64+0x64], R29 ;  /* 0x0000641d0e007985 */ /* 0x0003e8000c10190e */
[----:B------:R3:W-:Y:S01]  /*32d80*/  ST.E desc[UR16][R14.64+0x74], R31 ;  /* 0x0000741f0e007985 */ /* 0x0007e2000c101910 */
[C---:B0-----:R-:W-:Y:S01]  /*32d90*/  FMUL.FTZ R27, R11.reuse, R58 ;  /* 0x0000003a0b1b7220 */ /* 0x041fe20000410000 */
[C---:B-1----:R-:W-:Y:S01]  /*32da0*/  FMUL.FTZ R29, R11.reuse, R60 ;  /* 0x0000003c0b1d7220 */ /* 0x042fe20000410000 */
[C---:B---3--:R-:W-:Y:S01]  /*32db0*/  FMUL.FTZ R31, R11.reuse, R62 ;  /* 0x0000003e0b1f7220 */ /* 0x048fe20000410000 */
[----:B------:R0:W-:Y:S01]  /*32dc0*/  ST.E desc[UR10][R14.64+0x90], R25 ;  /* 0x000090190e007985 */ /* 0x0001e2000c10190a */
[----:B------:R-:W-:-:S03]  /*32dd0*/  FMUL.FTZ R33, R11, R64 ;  /* 0x000000400b217220 */ /* 0x000fc60000410000 */
[----:B------:R1:W-:Y:S04]  /*32de0*/  ST.E desc[UR12][R14.64+0xa0], R27 ;  /* 0x0000a01b0e007985 */ /* 0x0003e8000c10190c */
[----:B------:R3:W-:Y:S04]  /*32df0*/  ST.E desc[UR14][R14.64+0xa4], R29 ;  /* 0x0000a41d0e007985 */ /* 0x0007e8000c10190e */
[----:B------:R4:W-:Y:S01]  /*32e00*/  ST.E desc[UR16][R14.64+0xb0], R31 ;  /* 0x0000b01f0e007985 */ /* 0x0009e2000c101910 */
[C---:B0-----:R-:W-:Y:S01]  /*32e10*/  FMUL.FTZ R25, R11.reuse, R72 ;  /* 0x000000480b197220 */ /* 0x041fe20000410000 */
[C---:B-1----:R-:W-:Y:S01]  /*32e20*/  FMUL.FTZ R27, R11.reuse, R74 ;  /* 0x0000004a0b1b7220 */ /* 0x042fe20000410000 */
[C---:B---3--:R-:W-:Y:S01]  /*32e30*/  FMUL.FTZ R29, R11.reuse, R76 ;  /* 0x0000004c0b1d7220 */ /* 0x048fe20000410000 */
[C---:B----4-:R-:W-:Y:S01]  /*32e40*/  FMUL.FTZ R31, R11.reuse, R78 ;  /* 0x0000004e0b1f7220 */ /* 0x050fe20000410000 */
[----:B------:R0:W-:Y:S04]  /*32e50*/  ST.E desc[UR18][R14.64+0xb4], R33 ;  /* 0x0000b4210e007985 */ /* 0x0001e8000c101912 */
[----:B------:R1:W-:Y:S04]  /*32e60*/  ST.E desc[UR10][R14.64+0xd4], R25 ;  /* 0x0000d4190e007985 */ /* 0x0003e8000c10190a */
[----:B------:R3:W-:Y:S04]  /*32e70*/  ST.E desc[UR12][R14.64+0xe0], R27 ;  /* 0x0000e01b0e007985 */ /* 0x0007e8000c10190c */
[----:B------:R4:W-:Y:S01]  /*32e80*/  ST.E desc[UR14][R14.64+0xe4], R29 ;  /* 0x0000e41d0e007985 */ /* 0x0009e2000c10190e */
[----:B0-----:R-:W-:-:S03]  /*32e90*/  FMUL.FTZ R33, R11, R80 ;  /* 0x000000500b217220 */ /* 0x001fc60000410000 */
[----:B------:R0:W-:Y:S01]  /*32ea0*/  ST.E desc[UR16][R14.64+0xf0], R31 ;  /* 0x0000f01f0e007985 */ /* 0x0001e2000c101910 */
[C---:B-1----:R-:W-:Y:S01]  /*32eb0*/  FMUL.FTZ R25, R11.reuse, R88 ;  /* 0x000000580b197220 */ /* 0x042fe20000410000 */
[C---:B---3--:R-:W-:Y:S01]  /*32ec0*/  FMUL.FTZ R27, R11.reuse, R90 ;  /* 0x0000005a0b1b7220 */ /* 0x048fe20000410000 */
[C---:B----4-:R-:W-:Y:S01]  /*32ed0*/  FMUL.FTZ R29, R11.reuse, R92 ;  /* 0x0000005c0b1d7220 */ /* 0x050fe20000410000 */
[C---:B0-----:R-:W-:Y:S01]  /*32ee0*/  FMUL.FTZ R31, R11.reuse, R94 ;  /* 0x0000005e0b1f7220 */ /* 0x041fe20000410000 */
[----:B------:R0:W-:Y:S04]  /*32ef0*/  ST.E desc[UR4][R14.64+0x1e0], R9 ;  /* 0x0001e0090e007985 */ /* 0x0001e8000c101904 */
[----:B------:R1:W-:Y:S04]  /*32f00*/  ST.E desc[UR4][R14.64+0x1e4], R13 ;  /* 0x0001e40d0e007985 */ /* 0x0003e8000c101904 */
[----:B0-----:R-:W3:Y:S04]  /*32f10*/  LD.E R9, desc[UR6][R14.64+0x8] ;  /* 0x000008060e097980 */ /* 0x001ee8000c101900 */
[----:B-1----:R-:W4:Y:S01]  /*32f20*/  LD.E R13, desc[UR6][R14.64+0xc] ;  /* 0x00000c060e0d7980 */ /* 0x002f22000c101900 */
[----:B--2---:R-:W-:-:S05]  /*32f30*/  FMUL.FTZ R11, R11, R8 ;  /* 0x000000080b0b7220 */ /* 0x004fca0000410000 */
[----:B------:R0:W-:Y:S04]  /*32f40*/  ST.E desc[UR4][R14.64+0x1f4], R11 ;  /* 0x0001f40b0e007985 */ /* 0x0001e8000c101904 */
[----:B0-----:R-:W2:Y:S01]  /*32f50*/  LD.E R11, desc[UR6][R14.64+0x18] ;  /* 0x000018060e0b7980 */ /* 0x001ea2000c101900 */
[C---:B---3--:R-:W-:Y:S01]  /*32f60*/  FMUL.FTZ R9, R12.reuse, R9 ;  /* 0x000000090c097220 */ /* 0x048fe20000410000 */
[----:B----4-:R-:W-:-:S04]  /*32f70*/  FMUL.FTZ R13, R12, R13 ;  /* 0x0000000d0c0d7220 */ /* 0x010fc80000410000 */
        /* <DEDUP_REMOVED lines=60> */
[----:B0-----:R-:W2:Y:S04]  /*33340*/  LD.E R11, desc[UR6][R14.64+0xbc] ;  /* 0x0000bc060e0b7980 */ /* 0x001ea8000c101900 */
[----:B------:R-:W-:Y:S04]  /*33350*/  ST.E desc[UR18][R14.64+0xf4], R33 ;  /* 0x0000f4210e007985 */ /* 0x000fe8000c101912 */
[----:B------:R-:W-:Y:S04]  /*33360*/  ST.E desc[UR10][R14.64+0x114], R25 ;  /* 0x000114190e007985 */ /* 0x000fe8000c10190a */
[----:B------:R-:W-:Y:S04]  /*33370*/  ST.E desc[UR12][R14.64+0x120], R27 ;  /* 0x0001201b0e007985 */ /* 0x000fe8000c10190c */
[----:B------:R-:W-:Y:S04]  /*33380*/  ST.E desc[UR14][R14.64+0x124], R29 ;  /* 0x0001241d0e007985 */ /* 0x000fe8000c10190e */
[----:B------:R-:W-:Y:S04]  /*33390*/  ST.E desc[UR16][R14.64+0x130], R31 ;  /* 0x0001301f0e007985 */ /* 0x000fe8000c101910 */
[----:B------:R-:W-:Y:S01]  /*333a0*/  ST.E desc[UR4][R14.64+0x1f0], R21 ;  /* 0x0001f0150e007985 */ /* 0x000fe2000c101904 */
[C---:B---3--:R-:W-:Y:S01]  /*333b0*/  FMUL.FTZ R9, R12.reuse, R9 ;  /* 0x000000090c097220 */ /* 0x048fe20000410000 */
[----:B----4-:R-:W-:-:S04]  /*333c0*/  FMUL.FTZ R13, R12, R13 ;  /* 0x0000000d0c0d7220 */ /* 0x010fc80000410000 */
[----:B------:R0:W-:Y:S04]  /*333d0*/  ST.E desc[UR4][R14.64+0xac], R9 ;  /* 0x0000ac090e007985 */ /* 0x0001e8000c101904 */
[----:B------:R1:W-:Y:S01]  /*333e0*/  ST.E desc[UR4][R14.64+0xb8], R13 ;  /* 0x0000b80d0e007985 */ /* 0x0003e2000c101904 */
[----:B--2---:R-:W-:-:S05]  /*333f0*/  FMUL.FTZ R11, R12, R11 ;  /* 0x0000000b0c0b7220 */ /* 0x004fca0000410000 */
[----:B------:R2:W-:Y:S04]  /*33400*/  ST.E desc[UR4][R14.64+0xbc], R11 ;  /* 0x0000bc0b0e007985 */ /* 0x0005e8000c101904 */
[----:B0-----:R-:W3:Y:S02]  /*33410*/  LD.E R9, desc[UR6][R14.64+0xc8] ;  /* 0x0000c8060e097980 */ /* 0x001ee4000c101900 */
[----:B---3--:R-:W-:-:S05]  /*33420*/  FMUL.FTZ R9, R12, R9 ;  /* 0x000000090c097220 */ /* 0x008fca0000410000 */
[----:B------:R0:W-:Y:S04]  /*33430*/  ST.E desc[UR4][R14.64+0xc8], R9 ;  /* 0x0000c8090e007985 */ /* 0x0001e8000c101904 */
[----:B-1----:R-:W3:Y:S02]  /*33440*/  LD.E R13, desc[UR6][R14.64+0xcc] ;  /* 0x0000cc060e0d7980 */ /* 0x002ee4000c101900 */
[----:B---3--:R-:W-:-:S05]  /*33450*/  FMUL.FTZ R13, R12, R13 ;  /* 0x0000000d0c0d7220 */ /* 0x008fca0000410000 */
[----:B------:R1:W-:Y:S04]  /*33460*/  ST.E desc[UR4][R14.64+0xcc], R13 ;  /* 0x0000cc0d0e007985 */ /* 0x0003e8000c101904 */
[----:B--2---:R-:W2:Y:S02]  /*33470*/  LD.E R11, desc[UR6][R14.64+0xd8] ;  /* 0x0000d8060e0b7980 */ /* 0x004ea4000c101900 */
        /* <DEDUP_REMOVED lines=109> */
[----:B------:R-:W-:Y:S04]  /*33b50*/  ST.E desc[UR4][R14.64+0x1f8], R21 ;  /* 0x0001f8150e007985 */ /* 0x000fe8000c101904 */
[----:B0-----:R-:W2:Y:S02]  /*33b60*/  LD.E R9, desc[UR6][R14.64+0x1fc] ;  /* 0x0001fc060e097980 */ /* 0x001ea4000c101900 */
[----:B--2---:R-:W-:-:S05]  /*33b70*/  FMUL.FTZ R25, R12, R9 ;  /* 0x000000090c197220 */ /* 0x004fca0000410000 */
[----:B------:R0:W-:Y:S04]  /*33b80*/  ST.E desc[UR4][R14.64+0x1fc], R25 ;  /* 0x0001fc190e007985 */ /* 0x0001e8000c101904 */
[----:B------:R-:W2:Y:S04]  /*33b90*/  LDL.64 R8, [R7+0x88] ;  /* 0x0000880007087983 */ /* 0x000ea80000100a00 */
[----:B-1----:R-:W3:Y:S04]  /*33ba0*/  LDL.64 R12, [R7] ;  /* 0x00000000070c7983 */ /* 0x002ee80000100a00 */
[----:B------:R-:W4:Y:S04]  /*33bb0*/  LDL.64 R10, [R7+0x90] ;  /* 0x00009000070a7983 */ /* 0x000f280000100a00 */
[----:B--2---:R-:W2:Y:S04]  /*33bc0*/  LD.E R27, desc[UR4][R8.64] ;  /* 0x00000004081b7980 */ /* 0x004ea8000c101900 */
[----:B---3--:R-:W3:Y:S04]  /*33bd0*/  LD.E R13, desc[UR6][R12.64] ;  /* 0x000000060c0d7980 */ /* 0x008ee8000c101900 */
[----:B----4-:R-:W3:Y:S04]  /*33be0*/  LD.E.64 R10, desc[UR4][R10.64] ;  /* 0x000000040a0a7980 */ /* 0x010ee8000c101b00 */
[----:B--2---:R1:W-:Y:S04]  /*33bf0*/  ST.E desc[UR8][R8.64], R27 ;  /* 0x0000001b08007985 */ /* 0x0043e8000c101908 */
[----:B0-----:R-:W2:Y:S04]  /*33c00*/  LD.E R15, desc[UR10][R8.64+0x4] ;  /* 0x0000040a080f7980 */ /* 0x001ea8000c101900 */
[----:B--2---:R0:W-:Y:S04]  /*33c10*/  ST.E desc[UR4][R8.64+0x4], R15 ;  /* 0x0000040f08007985 */ /* 0x0041e8000c101904 */
[----:B------:R-:W2:Y:S04]  /*33c20*/  LD.E R21, desc[UR6][R8.64+0x8] ;  /* 0x0000080608157980 */ /* 0x000ea8000c101900 */
[----:B--2---:R2:W-:Y:S04]  /*33c30*/  ST.E desc[UR4][R8.64+0x8], R21 ;  /* 0x0000081508007985 */ /* 0x0045e8000c101904 */
[----:B------:R-:W4:Y:S04]  /*33c40*/  LD.E R25, desc[UR6][R8.64+0xc] ;  /* 0x00000c0608197980 */ /* 0x000f28000c101900 */
[----:B----4-:R4:W-:Y:S04]  /*33c50*/  ST.E desc[UR4][R8.64+0xc], R25 ;  /* 0x00000c1908007985 */ /* 0x0109e8000c101904 */
[----:B-1----:R-:W3:Y:S04]  /*33c60*/  LD.E R27, desc[UR6][R8.64+0x10] ;  /* 0x00001006081b7980 */ /* 0x002ee8000c101900 */
[----:B---3--:R1:W-:Y:S04]  /*33c70*/  ST.E desc[UR4][R8.64+0x10], R27 ;  /* 0x0000101b08007985 */ /* 0x0083e8000c101904 */
[----:B0-----:R-:W3:Y:S04]  /*33c80*/  LD.E R15, desc[UR6][R8.64+0x14] ;  /* 0x00001406080f7980 */ /* 0x001ee8000c101900 */
[----:B---3--:R0:W-:Y:S04]  /*33c90*/  ST.E desc[UR4][R8.64+0x14], R15 ;  /* 0x0000140f08007985 */ /* 0x0081e8000c101904 */
[----:B--2---:R-:W2:Y:S04]  /*33ca0*/  LD.E R21, desc[UR6][R8.64+0x18] ;  /* 0x0000180608157980 */ /* 0x004ea8000c101900 */
[----:B--2---:R2:W-:Y:S04]  /*33cb0*/  ST.E desc[UR4][R8.64+0x18], R21 ;  /* 0x0000181508007985 */ /* 0x0045e8000c101904 */
[----:B----4-:R-:W3:Y:S04]  /*33cc0*/  LD.E R25, desc[UR6][R8.64+0x1c] ;  /* 0x00001c0608197980 */ /* 0x010ee8000c101900 */
[----:B---3--:R3:W-:Y:S04]  /*33cd0*/  ST.E desc[UR4][R8.64+0x1c], R25 ;  /* 0x00001c1908007985 */ /* 0x0087e8000c101904 */
[----:B-1----:R-:W4:Y:S04]  /*33ce0*/  LD.E R27, desc[UR6][R8.64+0x20] ;  /* 0x00002006081b7980 */ /* 0x002f28000c101900 */
[----:B----4-:R1:W-:Y:S04]  /*33cf0*/  ST.E desc[UR4][R8.64+0x20], R27 ;  /* 0x0000201b08007985 */ /* 0x0103e8000c101904 */
[----:B0-----:R-:W4:Y:S04]  /*33d00*/  LD.E R15, desc[UR6][R8.64+0x24] ;  /* 0x00002406080f7980 */ /* 0x001f28000c101900 */
[----:B----4-:R0:W-:Y:S04]  /*33d10*/  ST.E desc[UR4][R8.64+0x24], R15 ;  /* 0x0000240f08007985 */ /* 0x0101e8000c101904 */
[----:B--2---:R-:W2:Y:S04]  /*33d20*/  LD.E R21, desc[UR6][R8.64+0x28] ;  /* 0x0000280608157980 */ /* 0x004ea8000c101900 */
[----:B--2---:R2:W-:Y:S04]  /*33d30*/  ST.E desc[UR4][R8.64+0x28], R21 ;  /* 0x0000281508007985 */ /* 0x0045e8000c101904 */
[----:B---3--:R-:W3:Y:S04]  /*33d40*/  LD.E R25, desc[UR6][R8.64+0x2c] ;  /* 0x00002c0608197980 */ /* 0x008ee8000c101900 */
        /* <DEDUP_REMOVED lines=226> */
[----:B----4-:R-:W-:Y:S04]  /*34b70*/  ST.E desc[UR4][R8.64+0x1f0], R27 ;  /* 0x0001f01b08007985 */ /* 0x010fe8000c101904 */
[----:B0-----:R-:W4:Y:S04]  /*34b80*/  LD.E R15, desc[UR6][R8.64+0x1f4] ;  /* 0x0001f406080f7980 */ /* 0x001f28000c101900 */
[----:B----4-:R-:W-:Y:S04]  /*34b90*/  ST.E desc[UR4][R8.64+0x1f4], R15 ;  /* 0x0001f40f08007985 */ /* 0x010fe8000c101904 */
[----:B--2---:R-:W2:Y:S01]  /*34ba0*/  LD.E R21, desc[UR6][R8.64+0x1f8] ;  /* 0x0001f80608157980 */ /* 0x004ea2000c101900 */
[----:B------:R-:W-:-:S02]  /*34bb0*/  R2UR UR30, R4 ;  /* 0x00000000041e72ca */ /* 0x000fc400000e0000 */
[C---:B------:R-:W-:Y:S02]  /*34bc0*/  R2UR UR31, R5.reuse ;  /* 0x00000000051f72ca */ /* 0x040fe400000e0000 */
[C---:B------:R-:W-:Y:S02]  /*34bd0*/  R2UR UR28, R4.reuse ;  /* 0x00000000041c72ca */ /* 0x040fe400000e0000 */
[C---:B------:R-:W-:Y:S02]  /*34be0*/  R2UR UR29, R5.reuse ;  /* 0x00000000051d72ca */ /* 0x040fe400000e0000 */
[C---:B------:R-:W-:Y:S02]  /*34bf0*/  R2UR UR26, R4.reuse ;  /* 0x00000000041a72ca */ /* 0x040fe400000e0000 */
[----:B------:R-:W-:Y:S01]  /*34c00*/  R2UR UR27, R5 ;  /* 0x00000000051b72ca */ /* 0x000fe200000e0000 */
[----:B--2---:R-:W-:Y:S04]  /*34c10*/  ST.E desc[UR4][R8.64+0x1f8], R21 ;  /* 0x0001f81508007985 */ /* 0x004fe8000c101904 */
[----:B---3--:R-:W2:Y:S01]  /*34c20*/  LD.E R25, desc[UR6][R8.64+0x1fc] ;  /* 0x0001fc0608197980 */ /* 0x008ea2000c101900 */
[----:B------:R-:W-:-:S02]  /*34c30*/  R2UR UR24, R4 ;  /* 0x00000000041872ca */ /* 0x000fc400000e0000 */
[C---:B------:R-:W-:Y:S02]  /*34c40*/  R2UR UR25, R5.reuse ;  /* 0x00000000051972ca */ /* 0x040fe400000e0000 */
[C---:B------:R-:W-:Y:S02]  /*34c50*/  R2UR UR22, R4.reuse ;  /* 0x00000000041672ca */ /* 0x040fe400000e0000 */
[C---:B------:R-:W-:Y:S02]  /*34c60*/  R2UR UR23, R5.reuse ;  /* 0x00000000051772ca */ /* 0x040fe400000e0000 */
[C---:B------:R-:W-:Y:S02]  /*34c70*/  R2UR UR20, R4.reuse ;  /* 0x00000000041472ca */ /* 0x040fe400000e0000 */
[----:B------:R-:W-:Y:S02]  /*34c80*/  R2UR UR21, R5 ;  /* 0x00000000051572ca */ /* 0x000fe400000e0000 */
        /* <DEDUP_REMOVED lines=16> */
[----:B------:R-:W-:Y:S02]  /*34d90*/  R2UR UR32, R4 ;  /* 0x00000000042072ca */ /* 0x000fe400000e0000 */
[----:B------:R-:W-:Y:S01]  /*34da0*/  R2UR UR33, R5 ;  /* 0x00000000052172ca */ /* 0x000fe200000e0000 */
[----:B--2---:R0:W-:Y:S04]  /*34db0*/  ST.E desc[UR4][R8.64+0x1fc], R25 ;  /* 0x0001fc1908007985 */ /* 0x0041e8000c101904 */
[----:B------:R-:W2:Y:S04]  /*34dc0*/  LD.E R24, desc[UR30][R8.64] ;  /* 0x0000001e08187980 */ /* 0x000ea8000c101900 */
[----:B------:R-:W2:Y:S04]  /*34dd0*/  LD.E R26, desc[UR26][R8.64+0x8] ;  /* 0x0000081a081a7980 */ /* 0x000ea8000c101900 */
[----:B0-----:R-:W2:Y:S04]  /*34de0*/  LD.E R25, desc[UR28][R8.64+0x4] ;  /* 0x0000041c08197980 */ /* 0x001ea8000c101900 */
[----:B------:R-:W2:Y:S04]  /*34df0*/  LD.E R27, desc[UR24][R8.64+0xc] ;  /* 0x00000c18081b7980 */ /* 0x000ea8000c101900 */
        /* <DEDUP_REMOVED lines=123> */
[----:B------:R-:W2:Y:S01]  /*355b0*/  LD.E R151, desc[UR10][R8.64+0x1fc] ;  /* 0x0001fc0a08977980 */ /* 0x000ea2000c101900 */
[----:B------:R-:W-:Y:S01]  /*355c0*/  IMAD R10, R13, 0x1000, R10 ;  /* 0x000010000d0a7824 */ /* 0x000fe200078e020a */
[----:B------:R-:W-:-:S04]  /*355d0*/  R2UR UR7, R11 ;  /* 0x000000000b0772ca */ /* 0x000fc800000e0000 */
[----:B------:R-:W-:Y:S02]  /*355e0*/  R2UR UR6, R10 ;  /* 0x000000000a0672ca */ /* 0x000fe400000e0000 */
        /* <DEDUP_REMOVED lines=42> */
[----:B------:R-:W-:Y:S02]  /*35890*/  R2UR UR30, R4 ;  /* 0x00000000041e72ca */ /* 0x000fe400000e0000 */
[----:B------:R-:W-:Y:S01]  /*358a0*/  R2UR UR31, R5 ;  /* 0x00000000051f72ca */ /* 0x000fe200000e0000 */
[----:B--2---:R-:W-:-:S06]  /*358b0*/  WARPGROUP.ARRIVE ;  /* 0x00000000000079c5 */ /* 0x004fcc0000000000 */
[----:B------:R-:W-:Y:S01]  /*358c0*/  HGMMA.64x256x16.F32.BF16 R24, R160, gdesc[UR4].tnspB, R24, gsb0 ;  /* 0x43e00004a0187df0 */ /* 0x000fe20008001818 */
[----:B------:R-:W-:Y:S02]  /*358d0*/  VIADD R12, R10, 0x80 ;  /* 0x000000800a0c7836 */ /* 0x000fe40000000000 */
[----:B------:R-:W-:-:S03]  /*358e0*/  IMAD.MOV.U32 R13, RZ, RZ, R11 ;  /* 0x000000ffff0d7224 */ /* 0x000fc600078e000b */
[----:B------:R-:W-:Y:S02]  /*358f0*/  R2UR UR6, R12 ;  /* 0x000000000c0672ca */ /* 0x000fe400000e0000 */
[----:B------:R-:W-:Y:S01]  /*35900*/  R2UR UR7, R13 ;  /* 0x000000000d0772ca */ /* 0x000fe200000e0000 */
[----:B------:R-:W-:Y:S02]  /*35910*/  WARPGROUP.DEPBAR.LE gsb0, 0x0 ;  /* 0x00008000000079c5 */ /* 0x000fe40000010000 */
[----:B------:R-:W-:Y:S04]  /*35920*/  ST.E desc[UR32][R8.64], R24 ;  /* 0x0000001808007985 */ /* 0x000fe8000c101920 */
[----:B------:R-:W-:Y:S04]  /*35930*/  ST.E desc[UR34][R8.64+0x4], R25 ;  /* 0x0000041908007985 */ /* 0x000fe8000c101922 */
[----:B------:R-:W-:Y:S04]  /*35940*/  ST.E desc[UR44][R8.64+0x8], R26 ;  /* 0x0000081a08007985 */ /* 0x000fe8000c10192c */
[----:B------:R-:W-:Y:S04]  /*35950*/  ST.E desc[UR46][R8.64+0xc], R27 ;  /* 0x00000c1b08007985 */ /* 0x000fe8000c10192e */
[----:B------:R-:W-:Y:S04]  /*35960*/  ST.E desc[UR48][R8.64+0x10], R28 ;  /* 0x0000101c08007985 */ /* 0x000fe8000c101930 */
[----:B------:R-:W-:Y:S01]  /*35970*/  ST.E desc[UR50][R8.64+0x14], R29 ;  /* 0x0000141d08007985 */ /* 0x000fe2000c101932 */
[----:B------:R-:W-:-:S03]  /*35980*/  R2UR UR32, R4 ;  /* 0x00000000042072ca */ /* 0x000fc600000e0000 */
[----:B------:R-:W-:Y:S01]  /*35990*/  ST.E desc[UR52][R8.64+0x18], R30 ;  /* 0x0000181e08007985 */ /* 0x000fe2000c101934 */
[----:B------:R-:W-:-:S03]  /*359a0*/  R2UR UR33, R5 ;  /* 0x00000000052172ca */ /* 0x000fc600000e0000 */
[----:B------:R-:W-:Y:S01]  /*359b0*/  ST.E desc[UR54][R8.64+0x1c], R31 ;  /* 0x00001c1f08007985 */ /* 0x000fe2000c101936 */
[----:B------:R-:W-:-:S03]  /*359c0*/  R2UR UR34, R4 ;  /* 0x00000000042272ca */ /* 0x000fc600000e0000 */
[----:B------:R-:W-:Y:S01]  /*359d0*/  ST.E desc[UR56][R8.64+0x20], R32 ;  /* 0x0000202008007985 */ /* 0x000fe2000c101938 */
[----:B------:R-:W-:-:S03]  /*359e0*/  R2UR UR35, R5 ;  /* 0x00000000052372ca */ /* 0x000fc600000e0000 */
[----:B------:R-:W-:Y:S01]  /*359f0*/  ST.E desc[UR4][R8.64+0x24], R33 ;  /* 0x0000242108007985 */ /* 0x000fe2000c101904 */
[C---:B------:R-:W-:Y:S02]  /*35a00*/  R2UR UR44, R4.reuse ;  /* 0x00000000042c72ca */ /* 0x040fe400000e0000 */
[C---:B------:R-:W-:Y:S01]  /*35a10*/  R2UR UR45, R5.reuse ;  /* 0x00000000052d72ca */ /* 0x040fe200000e0000 */
[----:B------:R-:W-:Y:S01]  /*35a20*/  ST.E desc[UR8][R8.64+0x28], R34 ;  /* 0x0000282208007985 */ /* 0x000fe2000c101908 */
[C---:B------:R-:W-:Y:S02]  /*35a30*/  R2UR UR46, R4.reuse ;  /* 0x00000000042e72ca */ /* 0x040fe400000e0000 */
[C---:B------:R-:W-:Y:S01]  /*35a40*/  R2UR UR47, R5.reuse ;  /* 0x00000000052f72ca */ /* 0x040fe200000e0000 */
[----:B------:R-:W-:Y:S01]  /*35a50*/  ST.E desc[UR10][R8.64+0x2c], R35 ;  /* 0x00002c2308007985 */ /* 0x000fe2000c10190a */
[C---:B------:R-:W-:Y:S02]  /*35a60*/  R2UR UR48, R4.reuse ;  /* 0x00000000043072ca */ /* 0x040fe400000e0000 */
[----:B------:R-:W-:Y:S01]  /*35a70*/  R2UR UR49, R5 ;  /* 0x00000000053172ca */ /* 0x000fe200000e0000 */
[----:B------:R-:W-:Y:S01]  /*35a80*/  ST.E desc[UR12][R8.64+0x30], R36 ;  /* 0x0000302408007985 */ /* 0x000fe2000c10190c */
[----:B------:R-:W-:-:S02]  /*35a90*/  R2UR UR50, R4 ;  /* 0x00000000043272ca */ /* 0x000fc400000e0000 */
        /* <DEDUP_REMOVED lines=299> */
[----:B------:R-:W-:Y:S02]  /*36d50*/  R2UR UR22, R4 ;  /* 0x00000000041672ca */ /* 0x000fe400000e0000 */
[----:B------:R-:W-:Y:S01]  /*36d60*/  R2UR UR23, R5 ;  /* 0x00000000051772ca */ /* 0x000fe200000e0000 */
[----:B------:R-:W-:Y:S04]  /*36d70*/  ST.E desc[UR46][R8.64+0x1c4], R137 ;  /* 0x0001c48908007985 */ /* 0x000fe8000c10192e */
        /* <DEDUP_REMOVED lines=13> */
[----:B------:R0:W-:Y:S02]  /*36e50*/  ST.E desc[UR22][R8.64+0x1fc], R151 ;  /* 0x0001fc9708007985 */ /* 0x0001e4000c101916 */
[----:B0-----:R-:W-:-:S06]  /*36e60*/  WARPGROUP.ARRIVE ;  /* 0x00000000000079c5 */ /* 0x001fcc0000000000 */
[----:B------:R-:W-:Y:S01]  /*36e70*/  HGMMA.64x256x16.F32.BF16 R24, R164, gdesc[UR4].tnspB, R24, gsb0 ;  /* 0x43e00004a4187df0 */ /* 0x000fe20008001818 */
        /* <DEDUP_REMOVED lines=42> */
[----:B------:R-:W-:Y:S02]  /*37120*/  R2UR UR30, R4 ;  /* 0x00000000041e72ca */ /* 0x000fe400000e0000 */
[----:B------:R-:W-:Y:S01]  /*37130*/  R2UR UR31, R5 ;  /* 0x00000000051f72ca */ /* 0x000fe200000e0000 */
        /* <DEDUP_REMOVED lines=391> */
[----:B------:R-:W-:Y:S01]  /*389b0*/  VIADD R10, R10, 0x180 ;  /* 0x000001800a0a7836 */ /* 0x000fe20000000000 */
[----:B------:R-:W-:-:S04]  /*389c0*/  R2UR UR7, R11 ;  /* 0x000000000b0772ca */ /* 0x000fc800000e0000 */
        /* <DEDUP_REMOVED lines=365> */
[----:B------:R-:W-:Y:S01]  /*3a0a0*/  R2UR UR25, R5 ;  /* 0x00000000051972ca */ /* 0x000fe200000e0000 */
[----:B------:R-:W-:Y:S02]  /*3a0b0*/  WARPGROUP.DEPBAR.LE gsb0, 0x0 ;  /* 0x00008000000079c5 */ /* 0x000fe40000010000 */
[----:B------:R-:W-:Y:S01]  /*3a0c0*/  ST.E desc[UR4][R8.64], R24 ;  /* 0x0000001808007985 */ /* 0x000fe2000c101904 */
[----:B------:R-:W-:-:S02]  /*3a0d0*/  R2UR UR4, R4 ;  /* 0x00000000040472ca */ /* 0x000fc400000e0000 */
[----:B------:R-:W-:Y:S01]  /*3a0e0*/  R2UR UR5, R5 ;  /* 0x00000000050572ca */ /* 0x000fe200000e0000 */
[----:B------:R-:W-:Y:S04]  /*3a0f0*/  ST.E desc[UR6][R8.64+0x4], R25 ;  /* 0x0000041908007985 */ /* 0x000fe8000c101906 */
[----:B------:R-:W-:Y:S04]  /*3a100*/  ST.E desc[UR8][R8.64+0x8], R26 ;  /* 0x0000081a08007985 */ /* 0x000fe8000c101908 */
[----:B------:R-:W-:Y:S01]  /*3a110*/  ST.E desc[UR10][R8.64+0xc], R27 ;  /* 0x00000c1b08007985 */ /* 0x000fe2000c10190a */
[----:B------:R-:W-:-:S03]  /*3a120*/  R2UR UR6, R4 ;  /* 0x00000000040672ca */ /* 0x000fc600000e0000 */
[----:B------:R-:W-:Y:S01]  /*3a130*/  ST.E desc[UR12][R8.64+0x10], R28 ;  /* 0x0000101c08007985 */ /* 0x000fe2000c10190c */
[----:B------:R-:W-:-:S03]  /*3a140*/  R2UR UR7, R5 ;  /* 0x00000000050772ca */ /* 0x000fc600000e0000 */
        /* <DEDUP_REMOVED lines=21> */
[C---:B------:R-:W-:Y:S02]  /*3a2a0*/  R2UR UR20, R4.reuse ;  /* 0x00000000041472ca */ /* 0x040fe400000e0000 */
[----:B------:R-:W-:Y:S01]  /*3a2b0*/  R2UR UR21, R5 ;  /* 0x00000000051572ca */ /* 0x000fe200000e0000 */
[----:B------:R-:W-:Y:S01]  /*3a2c0*/  ST.E desc[UR6][R8.64+0x30], R36 ;  /* 0x0000302408007985 */ /* 0x000fe2000c101906 */
[----:B------:R-:W-:-:S02]  /*3a2d0*/  R2UR UR22, R4 ;  /* 0x00000000041672ca */ /* 0x000fc400000e0000 */
[C---:B------:R-:W-:Y:S02]  /*3a2e0*/  R2UR UR23, R5.reuse ;  /* 0x00000000051772ca */ /* 0x040fe400000e0000 */
[C---:B------:R-:W-:Y:S02]  /*3a2f0*/  R2UR UR24, R4.reuse ;  /* 0x00000000041872ca */ /* 0x040fe400000e0000 */
[C---:B------:R-:W-:Y:S02]  /*3a300*/  R2UR UR25, R5.reuse ;  /* 0x00000000051972ca */ /* 0x040fe400000e0000 */
[C---:B------:R-:W-:Y:S02]  /*3a310*/  R2UR UR6, R4.reuse ;  /* 0x00000000040672ca */ /* 0x040fe400000e0000 */
[----:B------:R-:W-:Y:S01]  /*3a320*/  R2UR UR7, R5 ;  /* 0x00000000050772ca */ /* 0x000fe200000e0000 */
[----:B------:R-:W-:Y:S01]  /*3a330*/  ST.E desc[UR8][R8.64+0x34], R37 ;  /* 0x0000342508007985 */ /* 0x000fe2000c101908 */
[----:B------:R-:W-:-:S02]  /*3a340*/  R2UR UR8, R4 ;  /* 0x00000000040872ca */ /* 0x000fc400000e0000 */
[----:B------:R-:W-:Y:S01]  /*3a350*/  R2UR UR9, R5 ;  /* 0x00000000050972ca */ /* 0x000fe200000e0000 */
        /* <DEDUP_REMOVED lines=28> */
[C---:B------:R-:W-:Y:S01]  /*3a520*/  R2UR UR21, R5.reuse ;  /* 0x00000000051572ca */ /* 0x040fe200000e0000 */
[----:B------:R-:W-:Y:S01]  /*3a530*/  ST.E desc[UR4][R8.64+0x64], R49 ;  /* 0x0000643108007985 */ /* 0x000fe2000c101904 */
[C---:B------:R-:W-:Y:S02]  /*3a540*/  R2UR UR22, R4.reuse ;  /* 0x00000000041672ca */ /* 0x040fe400000e0000 */
[C---:B------:R-:W-:Y:S01]  /*3a550*/  R2UR UR23, R5.reuse ;  /* 0x00000000051772ca */ /* 0x040fe200000e0000 */
[----:B------:R-:W-:Y:S01]  /*3a560*/  ST.E desc[UR6][R8.64+0x68], R50 ;  /* 0x0000683208007985 */ /* 0x000fe2000c101906 */
[C---:B------:R-:W-:Y:S02]  /*3a570*/  R2UR UR24, R4.reuse ;  /* 0x00000000041872ca */ /* 0x040fe400000e0000 */
[----:B------:R-:W-:Y:S02]  /*3a580*/  R2UR UR25, R5 ;  /* 0x00000000051972ca */ /* 0x000fe400000e0000 */
[----:B------:R-:W-:-:S02]  /*3a590*/  R2UR UR4, R4 ;  /* 0x00000000040472ca */ /* 0x000fc400000e0000 */
[C---:B------:R-:W-:Y:S02]  /*3a5a0*/  R2UR UR5, R5.reuse ;  /* 0x00000000050572ca */ /* 0x040fe400000e0000 */
[C---:B------:R-:W-:Y:S02]  /*3a5b0*/  R2UR UR6, R4.reuse ;  /* 0x00000000040672ca */ /* 0x040fe400000e0000 */
        /* <DEDUP_REMOVED lines=9> */
[----:B------:R-:W-:Y:S04]  /*3a650*/  ST.E desc[UR20][R8.64+0x84], R57 ;  /* 0x0000843908007985 */ /* 0x000fe8000c101914 */
[----:B------:R-:W-:Y:S04]  /*3a660*/  ST.E desc[UR22][R8.64+0x88], R58 ;  /* 0x0000883a08007985 */ /* 0x000fe8000c101916 */
[----:B------:R-:W-:Y:S01]  /*3a670*/  ST.E desc[UR24][R8.64+0x8c], R59 ;  /* 0x00008c3b08007985 */ /* 0x000fe2000c101918 */
[----:B------:R-:W-:-:S03]  /*3a680*/  R2UR UR10, R4 ;  /* 0x00000000040a72ca */ /* 0x000fc600000e0000 */
[----:B------:R-:W-:Y:S01]  /*3a690*/  ST.E desc[UR4][R8.64+0x90], R60 ;  /* 0x0000903c08007985 */ /* 0x000fe2000c101904 */
[C---:B------:R-:W-:Y:S02]  /*3a6a0*/  R2UR UR4, R4.reuse ;  /* 0x00000000040472ca */ /* 0x040fe400000e0000 */
[C---:B------:R-:W-:Y:S01]  /*3a6b0*/  R2UR UR5, R5.reuse ;  /* 0x00000000050572ca */ /* 0x040fe200000e0000 */
[----:B------:R-:W-:Y:S01]  /*3a6c0*/  ST.E desc[UR6][R8.64+0x94], R61 ;  /* 0x0000943d08007985 */ /* 0x000fe2000c101906 */
        /* <DEDUP_REMOVED lines=267> */
[----:B------:R-:W2:Y:S01]  /*3b780*/  LD.E R21, desc[UR28][R8.64+0x1fc] ;  /* 0x0001fc1c08157980 */ /* 0x000ea2000c101900 */
[----:B------:R-:W-:-:S02]  /*3b790*/  R2UR UR6, R4 ;  /* 0x00000000040672ca */ /* 0x000fc400000e0000 */
[C---:B------:R-:W-:Y:S02]  /*3b7a0*/  R2UR UR7, R5.reuse ;  /* 0x00000000050772ca */ /* 0x040fe400000e0000 */
[----:B------:R-:W-:Y:S02]  /*3b7b0*/  R2UR UR4, R4 ;  /* 0x00000000040472ca */ /* 0x000fe400000e0000 */
[----:B------:R-:W-:-:S09]  /*3b7c0*/  R2UR UR5, R5 ;  /* 0x00000000050572ca */ /* 0x000fd200000e0000 */
[----:B--2---:R0:W-:Y:S04]  /*3b7d0*/  ST.E desc[UR6][R8.64+0x1fc], R21 ;  /* 0x0001fc1508007985 */ /* 0x0041e8000c101906 */
[----:B------:R-:W2:Y:S01]  /*3b7e0*/  LD.E R11, desc[UR4][R8.64] ;  /* 0x00000004080b7980 */ /* 0x000ea2000c101900 */
[C---:B------:R-:W-:Y:S02]  /*3b7f0*/  R2UR UR4, R4.reuse ;  /* 0x00000000040472ca */ /* 0x040fe400000e0000 */
        /* <DEDUP_REMOVED lines=10> */
[----:B------:R-:W3:Y:S01]  /*3b8a0*/  LD.E R15, desc[UR6][R8.64+0x8] ;  /* 0x00000806080f7980 */ /* 0x000ee2000c101900 */
[C---:B------:R-:W-:Y:S02]  /*3b8b0*/  R2UR UR4, R4.reuse ;  /* 0x00000000040472ca */ /* 0x040fe400000e0000 */
[C---:B------:R-:W-:Y:S02]  /*3b8c0*/  R2UR UR5, R5.reuse ;  /* 0x00000000050572ca */ /* 0x040fe400000e0000 */
[----:B------:R-:W-:Y:S02]  /*3b8d0*/  R2UR UR6, R4 ;  /* 0x00000000040672ca */ /* 0x000fe400000e0000 */
[----:B------:R-:W-:-:S09]  /*3b8e0*/  R2UR UR7, R5 ;  /* 0x00000000050772ca */ /* 0x000fd200000e0000 */
[----:B---3--:R3:W-:Y:S04]  /*3b8f0*/  ST.E desc[UR4][R8.64+0x8], R15 ;  /* 0x0000080f08007985 */ /* 0x0087e8000c101904 */
[----:B0-----:R-:W4:Y:S01]  /*3b900*/  LD.E R21, desc[UR6][R8.64+0xc] ;  /* 0x00000c0608157980 */ /* 0x001f22000c101900 */
[C---:B------:R-:W-:Y:S02]  /*3b910*/  R2UR UR4, R4.reuse ;  /* 0x00000000040472ca */ /* 0x040fe400000e0000 */
[C---:B------:R-:W-:Y:S02]  /*3b920*/  R2UR UR5, R5.reuse ;  /* 0x00000000050572ca */ /* 0x040fe400000e0000 */
[----:B------:R-:W-:Y:S02]  /*3b930*/  R2UR UR6, R4 ;  /* 0x00000000040672ca */ /* 0x000fe400000e0000 */
[----:B------:R-:W-:-:S09]  /*3b940*/  R2UR UR7, R5 ;  /* 0x00000000050772ca */ /* 0x000fd200000e0000 */
[----:B----4-:R0:W-:Y:S04]  /*3b950*/  ST.E desc[UR4][R8.64+0xc], R21 ;  /* 0x00000c1508007985 */ /* 0x0101e8000c101904 */
[----:B-1----:R-:W4:Y:S01]  /*3b960*/  LD.E R11, desc[UR6][R8.64+0x10] ;  /* 0x00001006080b7980 */ /* 0x002f22000c101900 */
[C---:B------:R-:W-:Y:S02]  /*3b970*/  R2UR UR4, R4.reuse ;  /* 0x00000000040472ca */ /* 0x040fe400000e0000 */
[C---:B------:R-:W-:Y:S02]  /*3b980*/  R2UR UR5, R5.reuse ;  /* 0x00000000050572ca */ /* 0x040fe400000e0000 */
[----:B------:R-:W-:Y:S02]  /*3b990*/  R2UR UR6, R4 ;  /* 0x00000000040672ca */ /* 0x000fe400000e0000 */
[----:B------:R-:W-:-:S09]  /*3b9a0*/  R2UR UR7, R5 ;  /* 0x00000000050772ca */ /* 0x000fd200000e0000 */
[----:B----4-:R1:W-:Y:S04]  /*3b9b0*/  ST.E desc[UR4][R8.64+0x10], R11 ;  /* 0x0000100b08007985 */ /* 0x0103e8000c101904 */
[----:B--2---:R-:W2:Y:S01]  /*3b9c0*/  LD.E R13, desc[UR6][R8.64+0x14] ;  /* 0x00001406080d7980 */ /* 0x004ea2000c101900 */
[C---:B------:R-:W-:Y:S02]  /*3b9d0*/  R2UR UR4, R4.reuse ;  /* 0x00000000040472ca */ /* 0x040fe400000e0000 */
[C---:B------:R-:W-:Y:S02]  /*3b9e0*/  R2UR UR5, R5.reuse ;  /* 0x00000000050572ca */ /* 0x040fe400000e0000 */
[----:B------:R-:W-:Y:S02]  /*3b9f0*/  R2UR UR6, R4 ;  /* 0x00000000040672ca */ /* 0x000fe400000e0000 */
[----:B------:R-:W-:-:S09]  /*3ba00*/  R2UR UR7, R5 ;  /* 0x00000000050772ca */ /* 0x000fd200000e0000 */
[----:B--2---:R2:W-:Y:S04]  /*3ba10*/  ST.E desc[UR4][R8.64+0x14], R13 ;  /* 0x0000140d08007985 */ /* 0x0045e8000c101904 */
[----:B---3--:R-:W3:Y:S01]  /*3ba20*/  LD.E R15, desc[UR6][R8.64+0x18] ;  /* 0x00001806080f7980 */ /* 0x008ee2000c101900 */
        /* <DEDUP_REMOVED lines=694> */
[----:B--2---:R-:W-:Y:S04]  /*3e590*/  ST.E desc[UR4][R8.64+0x1e4], R13 ;  /* 0x0001e40d08007985 */ /* 0x004fe8000c101904 */
[----:B---3--:R-:W2:Y:S01]  /*3e5a0*/  LD.E R15, desc[UR6][R8.64+0x1e8] ;  /* 0x0001e806080f7980 */ /* 0x008ea2000c101900 */
[C---:B------:R-:W-:Y:S02]  /*3e5b0*/  R2UR UR4, R4.reuse ;  /* 0x00000000040472ca */ /* 0x040fe400000e0000 */
[C---:B------:R-:W-:Y:S02]  /*3e5c0*/  R2UR UR5, R5.reuse ;  /* 0x00000000050572ca */ /* 0x040fe400000e0000 */
[----:B------:R-:W-:Y:S02]  /*3e5d0*/  R2UR UR6, R4 ;  /* 0x00000000040672ca */ /* 0x000fe400000e0000 */
[----:B------:R-:W-:-:S09]  /*3e5e0*/  R2UR UR7, R5 ;  /* 0x00000000050772ca */ /* 0x000fd200000e0000 */
[----:B--2---:R2:W-:Y:S04]  /*3e5f0*/  ST.E desc[UR4][R8.64+0x1e8], R15 ;  /* 0x0001e80f08007985 */ /* 0x0045e8000c101904 */
[----:B0-----:R-:W3:Y:S01]  /*3e600*/  LD.E R21, desc[UR6][R8.64+0x1ec] ;  /* 0x0001ec0608157980 */ /* 0x001ee2000c101900 */
[C---:B------:R-:W-:Y:S02]  /*3e610*/  R2UR UR4, R4.reuse ;  /* 0x00000000040472ca */ /* 0x040fe400000e0000 */
[C---:B------:R-:W-:Y:S02]  /*3e620*/  R2UR UR5, R5.reuse ;  /* 0x00000000050572ca */ /* 0x040fe400000e0000 */
[----:B------:R-:W-:Y:S02]  /*3e630*/  R2UR UR6, R4 ;  /* 0x00000000040672ca */ /* 0x000fe400000e0000 */
[----:B------:R-:W-:-:S09]  /*3e640*/  R2UR UR7, R5 ;  /* 0x00000000050772ca */ /* 0x000fd200000e0000 */
[----:B---3--:R-:W-:Y:S04]  /*3e650*/  ST.E desc[UR4][R8.64+0x1ec], R21 ;  /* 0x0001ec1508007985 */ /* 0x008fe8000c101904 */
[----:B-1----:R-:W3:Y:S01]  /*3e660*/  LD.E R11, desc[UR6][R8.64+0x1f0] ;  /* 0x0001f006080b7980 */ /* 0x002ee2000c101900 */
[C---:B------:R-:W-:Y:S02]  /*3e670*/  R2UR UR4, R4.reuse ;  /* 0x00000000040472ca */ /* 0x040fe400000e0000 */
[C---:B------:R-:W-:Y:S02]  /*3e680*/  R2UR UR5, R5.reuse ;  /* 0x00000000050572ca */ /* 0x040fe400000e0000 */
[----:B------:R-:W-:Y:S02]  /*3e690*/  R2UR UR6, R4 ;  /* 0x00000000040672ca */ /* 0x000fe400000e0000 */
[----:B------:R-:W-:-:S09]  /*3e6a0*/  R2UR UR7, R5 ;  /* 0x00000000050772ca */ /* 0x000fd200000e0000 */
[----:B---3--:R0:W-:Y:S04]  /*3e6b0*/  ST.E desc[UR4][R8.64+0x1f0], R11 ;  /* 0x0001f00b08007985 */ /* 0x0081e8000c101904 */
[----:B------:R-:W3:Y:S01]  /*3e6c0*/  LD.E R25, desc[UR6][R8.64+0x1f4] ;  /* 0x0001f40608197980 */ /* 0x000ee2000c101900 */
[C---:B------:R-:W-:Y:S02]  /*3e6d0*/  R2UR UR4, R4.reuse ;  /* 0x00000000040472ca */ /* 0x040fe400000e0000 */
[C---:B------:R-:W-:Y:S02]  /*3e6e0*/  R2UR UR5, R5.reuse ;  /* 0x00000000050572ca */ /* 0x040fe400000e0000 */
[----:B------:R-:W-:Y:S02]  /*3e6f0*/  R2UR UR6, R4 ;  /* 0x00000000040672ca */ /* 0x000fe400000e0000 */
[----:B------:R-:W-:-:S09]  /*3e700*/  R2UR UR7, R5 ;  /* 0x00000000050772ca */ /* 0x000fd200000e0000 */
[----:B---3--:R1:W-:Y:S04]  /*3e710*/  ST.E desc[UR4][R8.64+0x1f4], R25 ;  /* 0x0001f41908007985 */ /* 0x0083e8000c101904 */
[----:B--2---:R-:W2:Y:S01]  /*3e720*/  LD.E R15, desc[UR6][R8.64+0x1f8] ;  /* 0x0001f806080f7980 */ /* 0x004ea2000c101900 */
[----:B------:R-:W-:Y:S02]  /*3e730*/  R2UR UR4, R4 ;  /* 0x00000000040472ca */ /* 0x000fe400000e0000 */
[----:B------:R-:W-:-:S13]  /*3e740*/  R2UR UR5, R5 ;  /* 0x00000000050572ca */ /* 0x000fda00000e0000 */
[----:B--2---:R1:W-:Y:S01]  /*3e750*/  ST.E desc[UR4][R8.64+0x1f8], R15 ;  /* 0x0001f80f08007985 */ /* 0x0043e2000c101904 */
[----:B------:R-:W-:Y:S01]  /*3e760*/  @!PT LDS RZ, [RZ] ;  /* 0x00000000fffff984 */ /* 0x000fe20000000800 */
[----:B------:R-:W-:Y:S01]  /*3e770*/  @!PT LDS RZ, [RZ] ;  /* 0x00000000fffff984 */ /* 0x000fe20000000800 */
[----:B------:R-:W-:Y:S01]  /*3e780*/  @!PT LDS RZ, [RZ] ;  /* 0x00000000fffff984 */ /* 0x000fe20000000800 */
[----:B------:R-:W-:Y:S01]  /*3e790*/  @!PT LDS RZ, [RZ] ;  /* 0x00000000fffff984 */ /* 0x000fe20000000800 */
[----:B------:R2:W-:Y:S06]  /*3e7a0*/  MEMBAR.ALL.CTA ;  /* 0x0000000000007992 */ /* 0x0005ec0000008000 */
[----:B--2---:R-:W2:Y:S02]  /*3e7b0*/  FENCE.VIEW.ASYNC.S ;  /* 0x00000000000073c6 */ /* 0x004ea40000000000 */
[----:B--2---:R-:W-:Y:S02]  /*3e7c0*/  NOP ;  /* 0x0000000000007918 */ /* 0x004fe40000000000 */
[----:B------:R-:W2:Y:S01]  /*3e7d0*/  LDL.64 R12, [R7+0x40] ;  /* 0x00004000070c7983 */ /* 0x000ea20000100a00 */
[----:B------:R-:W-:-:S02]  /*3e7e0*/  R2UR UR4, R4 ;  /* 0x00000000040472ca */ /* 0x000fc400000e0000 */
[----:B------:R-:W-:Y:S01]  /*3e7f0*/  R2UR UR5, R5 ;  /* 0x00000000050572ca */ /* 0x000fe200000e0000 */
[----:B------:R-:W-:Y:S06]  /*3e800*/  BAR.ARV 0xe, 0x100 ;  /* 0x0384000000007b1d */ /* 0x000fec0000002000 */
[----:B0-----:R-:W3:Y:S06]  /*3e810*/  LDL.64 R10, [R7] ;  /* 0x00000000070a7983 */ /* 0x001eec0000100a00 */
[----:B--2---:R-:W2:Y:S01]  /*3e820*/  LD.E R14, desc[UR4][R12.64] ;  /* 0x000000040c0e7980 */ /* 0x004ea2000c101900 */
[----:B------:R-:W-:-:S02]  /*3e830*/  R2UR UR4, R4 ;  /* 0x00000000040472ca */ /* 0x000fc400000e0000 */
[----:B------:R-:W-:Y:S01]  /*3e840*/  R2UR UR5, R5 ;  /* 0x00000000050572ca */ /* 0x000fe200000e0000 */
[----:B------:R-:W-:-:S12]  /*3e850*/  BSSY B2, `(.L_x_2228) ;  /* 0x0000006000027945 */ /* 0x000fd80003800000 */
[----:B---3--:R1:W5:Y:S01]  /*3e860*/  LD.E R10, desc[UR4][R10.64] ;  /* 0x000000040a0a7980 */ /* 0x008362000c101900 */
[----:B--2---:R-:W-:-:S04]  /*3e870*/  LOP3.LUT R14, R14, 0x1, RZ, 0xfc, !PT ;  /* 0x000000010e0e7812 */ /* 0x004fc800078efcff */
[----:B------:R-:W-:-:S13]  /*3e880*/  ISETP.NE.AND P0, PT, R14, 0x3, PT ;  /* 0x000000030e00780c */ /* 0x000fda0003f05270 */
[----:B-1----:R-:W-:Y:S05]  /*3e890*/  @!P0 BRA `(.L_x_2229) ;  /* 0x0000000000048947 */ /* 0x002fea0003800000 */
[----:B------:R-:W-:Y:S01]  /*3e8a0*/  BPT.TRAP 0x1 ;  /* 0x000000040000795c */ /* 0x000fe20000300000 */
.L_x_2229:
[----:B------:R-:W-:Y:S05]  /*3e8b0*/  BSYNC B2 ;  /* 0x0000000000027941 */ /* 0x000fea0003800000 */
.L_x_2228:
[C---:B------:R-:W-:Y:S02]  /*3e8c0*/  R2UR UR6, R4.reuse ;  /* 0x00000000040672ca */ /* 0x040fe400000e0000 */
[C---:B------:R-:W-:Y:S02]  /*3e8d0*/  R2UR UR7, R5.reuse ;  /* 0x00000000050772ca */ /* 0x040fe400000e0000 */
[----:B------:R-:W-:Y:S02]  /*3e8e0*/  R2UR UR4, R4 ;  /* 0x00000000040472ca */ /* 0x000fe400000e0000 */
[----:B------:R-:W-:-:S09]  /*3e8f0*/  R2UR UR5, R5 ;  /* 0x00000000050572ca */ /* 0x000fd200000e0000 */
[----:B------:R-:W2:Y:S04]  /*3e900*/  LD.E.64 R4, desc[UR6][R12.64+0x20] ;  /* 0x000020060c047980 */ /* 0x000ea8000c101b00 */
[----:B------:R-:W3:Y:S01]  /*3e910*/  LD.E R7, desc[UR4][R12.64+0xc] ;  /* 0x00000c040c077980 */ /* 0x000ee2000c101900 */
[----:B--2---:R-:W-:Y:S01]  /*3e920*/  MOV R5, R4 ;  /* 0x0000000400057202 */ /* 0x004fe20000000f00 */
[----:B------:R-:W-:-:S04]  /*3e930*/  IMAD.MOV.U32 R4, RZ, RZ, R3 ;  /* 0x000000ffff047224 */ /* 0x000fc800078e0003 */
[----:B-----5:R-:W-:Y:S02]  /*3e940*/  IMAD R10, R10, 0x8, R5 ;  /* 0x000000080a0a7824 */ /* 0x020fe400078e0205 */
[----:B------:R-:W-:-:S03]  /*3e950*/  IMAD.MOV.U32 R5, RZ, RZ, 0x0 ;  /* 0x00000000ff057424 */ /* 0x000fc600078e00ff */
[----:B---3--:R-:W-:-:S04]  /*3e960*/  PRMT R7, R7, 0x654, R10 ;  /* 0x0000065407077816 */ /* 0x008fc8000000000a */
[----:B------:R0:W-:Y:S02]  /*3e970*/  SYNCS.ARRIVE.TRANS64.RED.A1T0 RZ, [R7+URZ], RZ ;  /* 0x000000ff07ff79a7 */ /* 0x0001e4000810043f */
[----:B0-----:R-:W-:Y:S05]  /*3e980*/  RET.REL.NODEC R4 `(_ZN7cutlass13device_kernelIN5flash11enable_sm90INS1_16FlashAttnFwdSm90INS1_25CollectiveMainloopFwdSm90ILi2EN4cute5tupleIJNS5_1CILi1EEES8_S8_EEENS6_IJNS7_ILi64EEESA_SA_EEELi512ENS_10bfloat16_tEfNS_4arch4Sm90ELb0ELb1ELb1ELb0ELb1ELb0ELb1ELb0ELb0ELb1ELb0ELb0EEENS1_21CollectiveEpilogueFwdINS6_IJSA_NS7_ILi512EEESA_EEES9_SC_SE_Li256ELb0ELb1ELb0ELb0EEENS1_30DynamicPersistentTileSchedulerILi256ELi128ELb0ELb1ELb1EEEEEEEEEvNT_6ParamsE) ;  /* 0xfffffc14049c7950 */ /* 0x001fea0003c3ffff */
.L_x_2200:
[----:B0-----:R0:W1:Y:S02]  /*3e990*/  SYNCS.PHASECHK.TRANS64.TRYWAIT P0, [R11+URZ], R24 ;  /* 0x000000180b0075a7 */ /* 0x001064000800017f */
[----:B-1----:R-:W-:Y:S05]  /*3e9a0*/  @!P0 NANOSLEEP.SYNCS 0x989680 ;  /* 0x009896800000895d */ /* 0x002fea0003900000 */
[----:B------:R-:W1:Y:S02]  /*3e9b0*/  @!P0 SYNCS.PHASECHK.TRANS64 P0, [R11+URZ], R24 ;  /* 0x000000180b0085a7 */ /* 0x000e64000800007f */
[----:B-1----:R-:W-:Y:S05]  /*3e9c0*/  @!P0 BRA `(.L_x_2200) ;  /* 0xfffffffc00f08947 */ /* 0x002fea000383ffff */
[----:B------:R-:W-:Y:S05]  /*3e9d0*/  BRA `(.L_x_2199) ;  /* 0xfffffee400d47947 */ /* 0x000fea000383ffff */
.L_x_2207:
[----:B0-----:R0:W1:Y:S02]  /*3e9e0*/  SYNCS.PHASECHK.TRANS64.TRYWAIT P0, [R56+URZ], R57 ;  /* 0x00000039380075a7 */ /* 0x001064000800017f */
[----:B-1----:R-:W-:Y:S05]  /*3e9f0*/  @!P0 NANOSLEEP.SYNCS 0x989680 ;  /* 0x009896800000895d */ /* 0x002fea0003900000 */
[----:B------:R-:W1:Y:S02]  /*3ea00*/  @!P0 SYNCS.PHASECHK.TRANS64 P0, [R56+URZ], R57 ;  /* 0x00000039380085a7 */ /* 0x000e64000800007f */
[----:B-1----:R-:W-:Y:S05]  /*3ea10*/  @!P0 BRA `(.L_x_2207) ;  /* 0xfffffffc00f08947 */ /* 0x002fea000383ffff */
[----:B------:R-:W-:Y:S05]  /*3ea20*/  BRA `(.L_x_2206) ;  /* 0xfffffeec00a87947 */ /* 0x000fea000383ffff */
.L_x_2230:
        /* <DEDUP_REMOVED lines=13> */
.L_x_5810:


//--------------------- .text._ZN7cutlass13device_kernelIN5flash11enable_sm90INS1_16FlashAttnFwdSm90INS1_25CollectiveMainloopFwdSm90ILi2EN4cute5tupleIJNS5_1CILi1EEES8_S8_EEENS6_IJNS7_ILi64EEESA_SA_EEELi512ENS_10bfloat16_tEfNS_4arch4Sm90ELb0ELb1ELb1ELb1ELb1ELb0ELb0ELb0ELb0ELb1ELb0ELb0EEENS1_21CollectiveEpilogueFwdINS6_IJSA_NS7_ILi512EEESA_EEES9_SC_SE_Li256ELb1ELb1ELb0ELb0EEENS1_36VarlenDynamicPersistentTileSchedulerILi64ELi64ELi256ELi128ELb0ELb1ELb1ELb1ELb0ELb1EEEEEEEEEvNT_6ParamsE --------------------------
	.section	.text._ZN7cutlass13device_kernelIN5flash11enable_sm90INS1_16FlashAttnFwdSm90INS1_25CollectiveMainloopFwdSm90ILi2EN4cute5tupleIJNS5_1CILi1EEES8_S8_EEENS6_IJNS7_ILi64EEESA_SA_EEELi512ENS_10bfloat16_tEfNS_4arch4Sm90ELb0ELb1ELb1ELb1ELb1ELb0ELb0ELb0ELb0ELb1ELb0ELb0EEENS1_21CollectiveEpilogueFwdINS6_IJSA_NS7_ILi512EEESA_EEES9_SC_SE_Li256ELb1ELb1ELb0ELb0EEENS1_36VarlenDynamicPersistentTileSchedulerILi64ELi64ELi256ELi128ELb0ELb1ELb1ELb1ELb0ELb1EEEEEEEEEvNT_6ParamsE,"ax",@progbits
	.align	128
.text._ZN7cutlass13device_kernelIN5flash11enable_sm90INS1_16FlashAttnFwdSm90INS1_25CollectiveMainloopFwdSm90ILi2EN4cute5tupleIJNS5_1CILi1EEES8_S8_EEENS6_IJNS7_ILi64EEESA_SA_EEELi512ENS_10bfloat16_tEfNS_4arch4Sm90ELb0ELb1ELb1ELb1ELb1ELb0ELb0ELb0ELb0ELb1ELb0ELb0EEENS1_21CollectiveEpilogueFwdINS6_IJSA_NS7_ILi512EEESA_EEES9_SC_SE_Li256ELb1ELb1ELb0ELb0EEENS1_36VarlenDynamicPersistentTileSchedulerILi64ELi64ELi256ELi128ELb0ELb1ELb1ELb1ELb0ELb1EEEEEEEEEvNT_6ParamsE:
        .type           _ZN7cutlass13device_kernelIN5flash11enable_sm90INS1_16FlashAttnFwdSm90INS1_25CollectiveMainloopFwdSm90ILi2EN4cute5tupleIJNS5_1CILi1EEES8_S8_EEENS6_IJNS7_ILi64EEESA_SA_EEELi512ENS_10bfloat16_tEfNS_4arch4Sm90ELb0ELb1ELb1ELb1ELb1ELb0ELb0ELb0ELb0ELb1ELb0ELb0EEENS1_21CollectiveEpilogueFwdINS6_IJSA_NS7_ILi512EEESA_EEES9_SC_SE_Li256ELb1ELb1ELb0ELb0EEENS1_36VarlenDynamicPersistentTileSchedulerILi64ELi64ELi256ELi128ELb0ELb1ELb1ELb1ELb0ELb1EEEEEEEEEvNT_6ParamsE,@function
        .size           _ZN7cutlass13device_kernelIN5flash11enable_sm90INS1_16FlashAttnFwdSm90INS1_25CollectiveMainloopFwdSm90ILi2EN4cute5tupleIJNS5_1CILi1EEES8_S8_EEENS6_IJNS7_ILi64EEESA_SA_EEELi512ENS_10bfloat16_tEfNS_4arch4Sm90ELb0ELb1ELb1ELb1ELb1ELb0ELb0ELb0ELb0ELb1ELb0ELb0EEENS1_21CollectiveEpilogueFwdINS6_IJSA_NS7_ILi512EEESA_EEES9_SC_SE_Li256ELb1ELb1ELb0ELb0EEENS1_36VarlenDynamicPersistentTileSchedulerILi64ELi64ELi256ELi128ELb0ELb1ELb1ELb1ELb0ELb1EEEEEEEEEvNT_6ParamsE,(.L_x_5812 - _ZN7cutlass13device_kernelIN5flash11enable_sm90INS1_16FlashAttnFwdSm90INS1_25CollectiveMainloopFwdSm90ILi2EN4cute5tupleIJNS5_1CILi1EEES8_S8_EEENS6_IJNS7_ILi64EEESA_SA_EEELi512ENS_10bfloat16_tEfNS_4arch4Sm90ELb0ELb1ELb1ELb1ELb1ELb0ELb0ELb0ELb0ELb1ELb0ELb0EEENS1_21CollectiveEpilogueFwdINS6_IJSA_NS7_ILi512EEESA_EEES9_SC_SE_Li256ELb1ELb1ELb0ELb0EEENS1_36VarlenDynamicPersistentTileSchedulerILi64ELi64ELi256ELi128ELb0ELb1ELb1ELb1ELb0ELb1EEEEEEEEEvNT_6ParamsE)
        .other          _ZN7cutlass13device_kernelIN5flash11enable_sm90INS1_16FlashAttnFwdSm90INS1_25CollectiveMainloopFwdSm90ILi2EN4cute5tupleIJNS5_1CILi1EEES8_S8_EEENS6_IJNS7_ILi64EEESA_SA_EEELi512ENS_10bfloat16_tEfNS_4arch4Sm90ELb0ELb1ELb1ELb1ELb1ELb0ELb0ELb0ELb0ELb1ELb0ELb0EEENS1_21CollectiveEpilogueFwdINS6_IJSA_NS7_ILi512EEESA_EEES9_SC_SE_Li256ELb1ELb1ELb0ELb0EEENS1_36VarlenDynamicPersistentTileSchedulerILi64ELi64ELi256ELi128ELb0ELb1ELb1ELb1ELb0ELb1EEEEEEEEEvNT_6ParamsE,@"STO_CUDA_ENTRY STV_DEFAULT"
_ZN7cutlass13device_kernelIN5flash11enable_sm90INS1_16FlashAttnFwdSm90INS1_25CollectiveMainloopFwdSm90ILi2EN4cute5tupleIJNS5_1CILi1EEES8_S8_EEENS6_IJNS7_ILi64EEESA_SA_EEELi512ENS_10bfloat16_tEfNS_4arch4Sm90ELb0ELb1ELb1ELb1ELb1ELb0ELb0ELb0ELb0ELb1ELb0ELb0EEENS1_21CollectiveEpilogueFwdINS6_IJSA_NS7_ILi512EEESA_EEES9_SC_SE_Li256ELb1ELb1ELb0ELb0EEENS1_36VarlenDynamicPersistentTileSchedulerILi64ELi64ELi256ELi128ELb0ELb1ELb1ELb1ELb0ELb1EEEEEEEEEvNT_6ParamsE:
        /* <DEDUP_REMOVED lines=41> */
.L_x_2231:
        /* <DEDUP_REMOVED lines=22> */
.L_x_2232:
        /* <DEDUP_REMOVED lines=18> */
.L_x_2233:
        /* <DEDUP_REMOVED lines=22> */
.L_x_2234:
        /* <DEDUP_REMOVED lines=23> */
.L_x_2235:
        /* <DEDUP_REMOVED lines=8> */
.L_x_2237:
[----:B------:R-:W-:-:S08]  /*0860*/  NOP ;  /* 0x0000000000007918 */ /* 0x000fd00000000000 */
[----:B------:R-:W0:Y:S02]  /*0870*/  USETMAXREG.TRY_ALLOC.CTAPOOL UP0, 0xe8 ;  /* 0x000000e8000079c8 */ /* 0x000e240008000600 */
[----:B0-----:R-:W-:-:S13]  /*0880*/  PLOP3.LUT P0, PT, PT, PT, UP0, 0x80, 0x0 ;  /* 0x000000000000781c */ /* 0x001fda0003f0f008 */
[----:B------:R-:W-:Y:S05]  /*0890*/  @!P0 BRA `(.L_x_2237) ;  /* 0xfffffffc00f08947 */ /* 0x000fea000383ffff */
[----:B------:R-:W-:Y:S01]  /*08a0*/  LOP3.LUT R2, R0, 0xffffff80, RZ, 0xc0, !PT ;  /* 0xffffff8000027812 */ /* 0x000fe200078ec0ff */
[----:B------:R-:W0:Y:S01]  /*08b0*/  S2UR UR40, SR_CgaCtaId ;  /* 0x00000000002879c3 */ /* 0x000e220000008800 */
[----:B------:R-:W-:Y:S01]  /*08c0*/  UMOV UR41, 0x400 ;  /* 0x0000040000297882 */ /* 0x000fe20000000000 */
[----:B------:R-:W-:Y:S01]  /*08d0*/  ULDC UR4, c[0x0][0xc3c] ;  /* 0x00030f0000047ab9 */ /* 0x000fe20000000800 */
[----:B------:R-:W-:-:S13]  /*08e0*/  ISETP.NE.AND P0, PT, R2, 0x80, PT ;  /* 0x000000800200780c */ /* 0x000fda0003f05270 */
[----:B------:R-:W-:Y:S06]  /*08f0*/  @!P0 BAR.ARV 0x8, 0x100 ;  /* 0x0204000000008b1d */ /* 0x000fec0000002000 */
[----:B------:R-:W-:Y:S01]  /*0900*/  ISETP.GE.U32.AND P0, PT, R0, 0x100, PT ;  /* 0x000001000000780c */ /* 0x000fe20003f06070 */
[----:B0-----:R-:W-:-:S12]  /*0910*/  ULEA UR41, UR40, UR41, 0x18 ;  /* 0x0000002928297291 */ /* 0x001fd8000f8ec03f */
        /* <DEDUP_REMOVED lines=20> */
[C---:B------:R-:W-:Y:S02]  /*0a60*/  LEA.HI R3, R2.reuse, R5, RZ, 0x1 ;  /* 0x0000000502037211 */ /* 0x040fe400078f08ff */
[----:B------:R-:W-:Y:S02]  /*0a70*/  LOP3.LUT R2, R2, 0xfffffff0, RZ, 0xc0, !PT ;  /* 0xfffffff002027812 */ /* 0x000fe400078ec0ff */
[----:B------:R-:W-:Y:S02]  /*0a80*/  LOP3.LUT R4, R3, 0x1ffffffe, RZ, 0xc0, !PT ;  /* 0x1ffffffe03047812 */ /* 0x000fe400078ec0ff */
[----:B------:R-:W-:Y:S01]  /*0a90*/  LEA.HI R3, R0, R197, RZ, 0x5 ;  /* 0x000000c500037211 */ /* 0x000fe200078f28ff */
[----:B------:R-:W-:Y:S01]  /*0aa0*/  IMAD.IADD R2, R197, 0x1, -R2 ;  /* 0x00000001c5027824 */ /* 0x000fe200078e0a02 */
[----:B------:R-:W-:Y:S01]  /*0ab0*/  LOP3.LUT R10, R7, 0xfffffffc, RZ, 0xc0, !PT ;  /* 0xfffffffc070a7812 */ /* 0x000fe200078ec0ff */
[----:B------:R-:W-:Y:S01]  /*0ac0*/  IMAD.IADD R5, R5, 0x1, -R4 ;  /* 0x0000000105057824 */ /* 0x000fe200078e0a04 */
[----:B------:R-:W-:-:S02]  /*0ad0*/  SHF.R.S32.HI R4, RZ, 0x5, R3 ;  /* 0x00000005ff047819 */ /* 0x000fc40000011403 */
[----:B------:R-:W-:Y:S01]  /*0ae0*/  SHF.R.S32.HI R3, RZ, 0x1f, R3 ;  /* 0x0000001fff037819 */ /* 0x000fe20000011403 */
[----:B------:R-:W-:Y:S01]  /*0af0*/  IMAD.IADD R10, R197, 0x1, -R10 ;  /* 0x00000001c50a7824 */ /* 0x000fe200078e0a0a */
[----:B------:R-:W-:Y:S01]  /*0b00*/  LOP3.LUT R8, R6, 0xffffff80, RZ, 0xc0, !PT ;  /* 0xffffff8006087812 */ /* 0x000fe200078ec0ff */
[----:B------:R-:W-:Y:S01]  /*0b10*/  IMAD.SHL.U32 R5, R5, 0x8, RZ ;  /* 0x0000000805057824 */ /* 0x000fe200078e00ff */
[----:B------:R-:W-:Y:S02]  /*0b20*/  LEA.HI R3, R3, R4, RZ, 0x2 ;  /* 0x0000000403037211 */ /* 0x000fe400078f10ff */
[----:B------:R-:W-:Y:S01]  /*0b30*/  SHF.R.S32.HI R193, RZ, 0x7, R6 ;  /* 0x00000007ffc17819 */ /* 0x000fe20000011406 */
[----:B------:R-:W-:Y:S01]  /*0b40*/  IMAD.IADD R8, R197, 0x1, -R8 ;  /* 0x00000001c5087824 */ /* 0x000fe200078e0a08 */
[----:B------:R-:W-:Y:S02]  /*0b50*/  LOP3.LUT R3, R3, 0x3ffffc, RZ, 0xc0, !PT ;  /* 0x003ffffc03037812 */ /* 0x000fe400078ec0ff */
[--C-:B------:R-:W-:Y:S01]  /*0b60*/  SHF.R.S32.HI R7, RZ, 0x1f, R2.reuse ;  /* 0x0000001fff077819 */ /* 0x100fe20000011402 */
[----:B------:R-:W-:Y:S01]  /*0b70*/  IMAD R12, R193, 0x100, R2 ;  /* 0x00000100c10c7824 */ /* 0x000fe200078e0202 */
[----:B------:R-:W-:Y:S01]  /*0b80*/  LEA.HI R11, R10, R10, RZ, 0x1 ;  /* 0x0000000a0a0b7211 */ /* 0x000fe200078f08ff */
[----:B------:R-:W-:Y:S01]  /*0b90*/  IMAD.IADD R3, R4, 0x1, -R3 ;  /* 0x0000000104037824 */ /* 0x000fe200078e0a03 */
[----:B------:R-:W-:-:S02]  /*0ba0*/  LEA.HI R9, R7, R2, RZ, 0x3 ;  /* 0x0000000207097211 */ /* 0x000fc400078f18ff */
[----:B------:R-:W-:Y:S02]  /*0bb0*/  SHF.R.S32.HI R7, RZ, 0x1f, R8 ;  /* 0x0000001fff077819 */ /* 0x000fe40000011408 */
[----:B------:R-:W-:Y:S02]  /*0bc0*/  LOP3.LUT R13, R11, 0x1ffffffe, RZ, 0xc0, !PT ;  /* 0x1ffffffe0b0d7812 */ /* 0x000fe400078ec0ff */
[----:B------:R-:W-:Y:S02]  /*0bd0*/  LEA R12, R3, R12, 0x4 ;  /* 0x0000000c030c7211 */ /* 0x000fe400078e20ff */
[-C--:B------:R-:W-:Y:S01]  /*0be0*/  LEA.HI R3, R7, R8.reuse, RZ, 0x2 ;  /* 0x0000000807037211 */ /* 0x080fe200078f10ff */
[----:B------:R-:W-:Y:S01]  /*0bf0*/  IMAD.IADD R185, R10, 0x1, -R13 ;  /* 0x000000010ab97824 */ /* 0x000fe200078e0a0d */
[C---:B------:R-:W-:Y:S01]  /*0c00*/  LOP3.LUT R11, R9.reuse, 0xfffffff8, RZ, 0xc0, !PT ;  /* 0xfffffff8090b7812 */ /* 0x040fe200078ec0ff */
[----:B------:R-:W-:Y:S01]  /*0c10*/  IMAD.SHL.U32 R9, R9, 0x40, RZ ;  /* 0x0000004009097824 */ /* 0x000fe200078e00ff */
[----:B------:R-:W-:Y:S01]  /*0c20*/  LOP3.LUT R13, R3, 0x7ffffffc, RZ, 0xc0, !PT ;  /* 0x7ffffffc030d7812 */ /* 0x000fe200078ec0ff */
[----:B------:R-:W-:Y:S01]  /*0c30*/  IMAD.U32 R196, R12, 0x40, R5 ;  /* 0x000000400cc47824 */ /* 0x000fe200078e0005 */
[----:B------:R-:W-:Y:S01]  /*0c40*/  LEA.HI R7, R7, R8, RZ, 0x5 ;  /* 0x0000000807077211 */ /* 0x000fe200078f28ff */
[----:B------:R-:W-:Y:S01]  /*0c50*/  IMAD.IADD R11, R2, 0x1, -R11 ;  /* 0x00000001020b7824 */ /* 0x000fe200078e0a0b */
[----:B------:R-:W-:Y:S01]  /*0c60*/  SHF.R.S32.HI R2, RZ, 0x2, R3 ;  /* 0x00000002ff027819 */ /* 0x000fe20000011403 */
[----:B------:R-:W-:Y:S01]  /*0c70*/  IMAD.IADD R13, R8, 0x1, -R13 ;  /* 0x00000001080d7824 */ /* 0x000fe200078e0a0d */
[----:B------:R-:W-:Y:S01]  /*0c80*/  SHF.R.S32.HI R3, RZ, 0x1f, R3 ;  /* 0x0000001fff037819 */ /* 0x000fe20000011403 */
[----:B------:R-:W-:Y:S01]  /*0c90*/  IMAD.SHL.U32 R8, R11, 0x40, RZ ;  /* 0x000000400b087824 */ /* 0x000fe200078e00ff */
[----:B------:R-:W-:-:S02]  /*0ca0*/  LOP3.LUT R9, R9, 0x7ffffe00, RZ, 0xc0, !PT ;  /* 0x7ffffe0009097812 */ /* 0x000fc400078ec0ff */
[----:B------:R-:W-:Y:S02]  /*0cb0*/  LEA.HI R3, R3, R2, RZ, 0x3 ;  /* 0x0000000203037211 */ /* 0x000fe400078f18ff */
[----:B------:R-:W-:Y:S01]  /*0cc0*/  LOP3.LUT R8, R8, 0x1c0, RZ, 0xc0, !PT ;  /* 0x000001c008087812 */ /* 0x000fe200078ec0ff */
[----:B------:R-:W-:Y:S01]  /*0cd0*/  IMAD R9, R4, 0x400, R9 ;  /* 0x0000040004097824 */ /* 0x000fe200078e0209 */
[----:B------:R-:W-:Y:S02]  /*0ce0*/  LOP3.LUT R3, R3, 0xfffffff8, RZ, 0xc0, !PT ;  /* 0xfffffff803037812 */ /* 0x000fe400078ec0ff */
[----:B------:R-:W-:Y:S02]  /*0cf0*/  LOP3.LUT R5, R8, 0x8, R5, 0xf8, !PT ;  /* 0x0000000808057812 */ /* 0x000fe400078ef805 */
[----:B------:R-:W-:Y:S02]  /*0d00*/  SHF.R.U32.HI R8, RZ, 0x3, R8 ;  /* 0x00000003ff087819 */ /* 0x000fe40000011608 */
[----:B------:R-:W-:-:S02]  /*0d10*/  LEA.HI R0, R0, R197, RZ, 0x3 ;  /* 0x000000c500007211 */ /* 0x000fc400078f18ff */
[----:B------:R-:W-:Y:S02]  /*0d20*/  LOP3.LUT R8, R5, R8, RZ, 0x3c, !PT ;  /* 0x0000000805087212 */ /* 0x000fe400078e3cff */
[----:B------:R-:W-:Y:S02]  /*0d30*/  IADD3 R16, R2, -R3, RZ ;  /* 0x8000000302107210 */ /* 0x000fe40007ffe0ff */
[----:B------:R-:W-:Y:S01]  /*0d40*/  LOP3.LUT R2, R0, 0xfffffff8, RZ, 0xc0, !PT ;  /* 0xfffffff800027812 */ /* 0x000fe200078ec0ff */
[----:B------:R-:W-:Y:S01]  /*0d50*/  IMAD.IADD R8, R9, 0x1, R8 ;  /* 0x0000000109087824 */ /* 0x000fe200078e0208 */
[----:B------:R-:W-:Y:S02]  /*0d60*/  R2P PR, R11, 0x6 ;  /* 0x000000060b007804 */ /* 0x000fe40000000000 */
[----:B------:R-:W-:Y:S01]  /*0d70*/  LEA.HI R6, R6, R193, RZ, 0x1 ;  /* 0x000000c106067211 */ /* 0x000fe200078f08ff */
[----:B------:R-:W-:Y:S01]  /*0d80*/  IMAD.IADD R191, R197, 0x1, -R2 ;  /* 0x00000001c5bf7824 */ /* 0x000fe200078e0a02 */
[----:B------:R-:W-:-:S02]  /*0d90*/  LEA R18, R8, UR41, 0x1 ;  /* 0x0000002908127c11 */ /* 0x000fc4000f8e08ff */
[----:B------:R-:W-:Y:S01]  /*0da0*/  SHF.R.S32.HI R7, RZ, 0x5, R7 ;  /* 0x00000005ff077819 */ /* 0x000fe20000011407 */
[----:B------:R-:W-:Y:S01]  /*0db0*/  IMAD.SHL.U32 R184, R191, 0x8, RZ ;  /* 0x00000008bfb87824 */ /* 0x000fe200078e00ff */
[----:B------:R-:W-:Y:S01]  /*0dc0*/  LOP3.LUT R6, R6, 0xfffffe, RZ, 0xc0, !PT ;  /* 0x00fffffe06067812 */ /* 0x000fe200078ec0ff */
[----:B------:R-:W-:Y:S01]  /*0dd0*/  VIADD R23, R18, 0x26800 ;  /* 0x0002680012177836 */ /* 0x000fe20000000000 */
[----:B------:R-:W-:Y:S01]  /*0de0*/  SEL R22, R22, 0xffffffc0, !P2 ;  /* 0xffffffc016167807 */ /* 0x000fe20005000000 */
        /* <DEDUP_REMOVED lines=16> */
[----:B------:R-:W-:Y:S01]  /*0ef0*/  IMAD.IADD R6, R193, 0x1, -R6 ;  /* 0x00000001c1067824 */ /* 0x000fe200078e0a06 */
[----:B------:R-:W-:Y:S01]  /*0f00*/  SHF.R.S32.HI R198, RZ, 0x1f, R194 ;  /* 0x0000001fffc67819 */ /* 0x000fe200000114c2 */
[----:B------:R-:W-:Y:S01]  /*0f10*/  @P1 VIADD R19, R23, 0xffffffe0 ;  /* 0xffffffe017131836 */ /* 0x000fe20000000000 */
[----:B------:R-:W-:Y:S01]  /*0f20*/  SHF.L.U32 R2, R13, 0x1, RZ ;  /* 0x000000010d027819 */ /* 0x000fe200000006ff */
[----:B------:R-:W-:-:S02]  /*0f30*/  IMAD.IADD R23, R23, 0x1, R22 ;  /* 0x0000000117177824 */ /* 0x000fc400078e0216 */
[----:B------:R-:W-:Y:S02]  /*0f40*/  IMAD.SHL.U32 R17, R6, 0x100, RZ ;  /* 0x0000010006117824 */ /* 0x000fe400078e00ff */
[----:B------:R-:W-:Y:S02]  /*0f50*/  IMAD R185, R185, 0x8, R16 ;  /* 0x00000008b9b97824 */ /* 0x000fe400078e0210 */
[----:B------:R-:W-:-:S07]  /*0f60*/  IMAD.IADD R22, R22, 0x1, R19 ;  /* 0x0000000116167824 */ /* 0x000fce00078e0213 */
.L_x_2355:
[----:B------:R-:W-:Y:S01]  /*0f70*/  ULDC.64 UR8, c[0x0][0xa28] ;  /* 0x00028a0000087ab9 */ /* 0x000fe20000000a00 */
[----:B------:R-:W-:Y:S01]  /*0f80*/  ULDC UR4, c[0x0][0x424] ;  /* 0x0001090000047ab9 */ /* 0x000fe20000000800 */
[----:B------:R-:W-:-:S04]  /*0f90*/  UISETP.NE.U32.AND UP0, UPT, UR8, URZ, UPT ;  /* 0x0000003f0800728c */ /* 0x000fc8000bf05070 */
[----:B------:R-:W-:-:S03]  /*0fa0*/  UISETP.NE.AND.EX UP0, UPT, UR9, URZ, UPT, UP0 ;  /* 0x0000003f0900728c */ /* 0x000fc6000bf05300 */
[----:B------:R-:W-:Y:S02]  /*0fb0*/  ULDC.64 UR8, c[0x0][0xa18] ;  /* 0x0002860000087ab9 */ /* 0x000fe40000000a00 */
[----:B------:R-:W-:Y:S01]  /*0fc0*/  UISETP.NE.U32.AND UP1, UPT, UR8, URZ, UPT ;  /* 0x0000003f0800728c */ /* 0x000fe2000bf25070 */
[----:B------:R-:W-:-:S03]  /*0fd0*/  PLOP3.LUT P0, PT, PT, PT, UP0, 0x80, 0x0 ;  /* 0x000000000000781c */ /* 0x000fc60003f0f008 */
[----:B------:R-:W-:-:S03]  /*0fe0*/  UISETP.NE.AND.EX UP1, UPT, UR9, URZ, UPT, UP1 ;  /* 0x0000003f0900728c */ /* 0x000fc6000bf25310 */
[----:B------:R-:W-:Y:S02]  /*0ff0*/  @UP0 ULDC.64 UR8, c[0x0][0xa28] ;  /* 0x00028a0000080ab9 */ /* 0x000fe40000000a00 */
[----:B------:R-:W-:Y:S01]  /*1000*/  @UP0 UIMAD.WIDE UR8, UR6, 0x4, UR8 ;  /* 0x00000004060808a5 */ /* 0x000fe2000f8e0208 */
[----:B------:R-:W-:-:S05]  /*1010*/  PLOP3.LUT P2, PT, PT, PT, UP1, 0x80, 0x0 ;  /* 0x000000000000781c */ /* 0x000fca0003f4f018 */
[----:B------:R-:W-:Y:S01]  /*1020*/  @UP1 ULDC.64 UR10, c[0x0][0xa18] ;  /* 0x00028600000a1ab9 */ /* 0x000fe20000000a00 */
[----:B0-23--:R-:W-:Y:S02]  /*1030*/  IMAD.U32 R4, RZ, RZ, UR8 ;  /* 0x00000008ff047e24 */ /* 0x00dfe4000f8e00ff */
[----:B------:R-:W-:Y:S01]  /*1040*/  IMAD.U32 R5, RZ, RZ, UR9 ;  /* 0x00000009ff057e24 */ /* 0x000fe2000f8e00ff */
[----:B------:R-:W-:-:S04]  /*1050*/  @UP1 UIMAD.WIDE UR8, UR6, 0x4, UR10 ;  /* 0x00000004060818a5 */ /* 0x000fc8000f8e020a */
[----:B------:R-:W2:Y:S02]  /*1060*/  @P0 LDG.E R4, desc[UR54][R4.64] ;  /* 0x0000003604040981 */ /* 0x000ea4000c1e1900 */
[----:B-1----:R-:W-:Y:S02]  /*1070*/  IMAD.U32 R6, RZ, RZ, UR8 ;  /* 0x00000008ff067e24 */ /* 0x002fe4000f8e00ff */
[----:B----4-:R-:W-:Y:S01]  /*1080*/  IMAD.U32 R7, RZ, RZ, UR9 ;  /* 0x00000009ff077e24 */ /* 0x010fe2000f8e00ff */
[----:B------:R-:W-:-:S04]  /*1090*/  ULDC.64 UR8, c[0x0][0x418] ;  /* 0x0001060000087ab9 */ /* 0x000fc80000000a00 */
[----:B------:R-:W3:Y:S01]  /*10a0*/  @P2 LDG.E R6, desc[UR54][R6.64] ;  /* 0x0000003606062981 */ /* 0x000ee2000c1e1900 */
[----:B------:R-:W-:Y:S01]  /*10b0*/  UISETP.NE.U32.AND UP0, UPT, UR8, URZ, UPT ;  /* 0x0000003f0800728c */ /* 0x000fe2000bf05070 */
[----:B------:R-:W-:Y:S01]  /*10c0*/  UMOV UR48, URZ ;  /* 0x0000003f00307c82 */ /* 0x000fe20008000000 */
[----:B------:R-:W-:Y:S02]  /*10d0*/  UMOV UR43, UR7 ;  /* 0x00000007002b7c82 */ /* 0x000fe40008000000 */
[----:B------:R-:W-:-:S03]  /*10e0*/  UISETP.NE.AND.EX UP0, UPT, UR9, URZ, UPT, UP0 ;  /* 0x0000003f0900728c */ /* 0x000fc6000bf05300 */
[----:B------:R-:W-:Y:S01]  /*10f0*/  ULDC.64 UR8, c[0x0][0xa20] ;  /* 0x0002880000087ab9 */ /* 0x000fe20000000a00 */
[----:B------:R-:W-:Y:S01]  /*1100*/  USEL UR4, UR4, 0x1, UP0 ;  /* 0x0000000104047887 */ /* 0x000fe20008000000 */
[----:B------:R-:W-:Y:S01]  /*1110*/  ISETP.NE.U32.AND P1, PT, RZ, UR8, PT ;  /* 0x00000008ff007c0c */ /* 0x000fe2000bf25070 */
[----:B------:R-:W-:Y:S02]  /*1120*/  ULDC UR8, c[0x0][0x2f0] ;  /* 0x0000bc0000087ab9 */ /* 0x000fe40000000800 */
[----:B------:R-:W-:Y:S01]  /*1130*/  UIMAD UR4, UR4, UR8, URZ ;  /* 0x00000008040472a4 */ /* 0x000fe2000f8e023f */
[----:B------:R-:W-:Y:S02]  /*1140*/  ISETP.NE.AND.EX P1, PT, RZ, UR9, PT, P1 ;  /* 0x00000009ff007c0c */ /* 0x000fe4000bf25310 */
[----:B--2---:R-:W-:Y:S02]  /*1150*/  @P0 R2UR UR48, R4 ;  /* 0x00000000043002ca */ /* 0x004fe400000e0000 */
[----:B---3--:R-:W-:Y:S01]  /*1160*/  @P2 R2UR UR50, R6 ;  /* 0x00000000063222ca */ /* 0x008fe200000e0000 */
[----:B------:R-:W-:-:S14]  /*1170*/  @P2 BRA `(.L_x_2238) ;  /* 0x0000000000382947 */ /* 0x000fdc0003800000 */
[----:B------:R-:W-:Y:S01]  /*1180*/  ULDC.64 UR8, c[0x0][0xa00] ;  /* 0x0002800000087ab9 */ /* 0x000fe20000000a00 */
[----:B------:R-:W-:Y:S01]  /*1190*/  ULDC UR50, c[0x0][0x288] ;  /* 0x0000a20000327ab9 */ /* 0x000fe20000000800 */
[----:B------:R-:W-:-:S04]  /*11a0*/  ISETP.NE.U32.AND P0, PT, RZ, UR8, PT ;  /* 0x00000008ff007c0c */ /* 0x000fc8000bf05070 */
[----:B------:R-:W-:-:S13]  /*11b0*/  ISETP.NE.AND.EX P0, PT, RZ, UR9, PT, P0 ;  /* 0x00000009ff007c0c */ /* 0x000fda000bf05300 */
[----:B------:R-:W-:Y:S05]  /*11c0*/  @!P0 BRA `(.L_x_2238) ;  /* 0x0000000000248947 */ /* 0x000fea0003800000 */
[----:B------:R-:W-:Y:S02]  /*11d0*/  ULDC.64 UR8, c[0x0][0xa00] ;  /* 0x0002800000087ab9 */ /* 0x000fe40000000a00 */
[----:B------:R-:W-:-:S06]  /*11e0*/  UIMAD.WIDE UR8, UR6, 0x4, UR8 ;  /* 0x00000004060878a5 */ /* 0x000fcc000f8e0208 */
[----:B------:R-:W-:Y:S01]  /*11f0*/  IMAD.U32 R4, RZ, RZ, UR8 ;  /* 0x00000008ff047e24 */ /* 0x000fe2000f8e00ff */
[----:B------:R-:W-:-:S05]  /*1200*/  MOV R5, UR9 ;  /* 0x0000000900057c02 */ /* 0x000fca0008000f00 */
[----:B------:R-:W2:Y:S04]  /*1210*/  LDG.E R3, desc[UR54][R4.64] ;  /* 0x0000003604037981 */ /* 0x000ea8000c1e1900 */
[----:B------:R-:W3:Y:S01]  /*1220*/  LDG.E R0, desc[UR54][R4.64+0x4] ;  /* 0x0000043604007981 */ /* 0x000ee2000c1e1900 */
[----:B--2---:R-:W-:Y:S02]  /*1230*/  R2UR UR50, R3 ;  /* 0x00000000033272ca */ /* 0x004fe400000e0000 */
[----:B---3--:R-:W-:-:S13]  /*1240*/  R2UR UR7, R0 ;  /* 0x00000000000772ca */ /* 0x008fda00000e0000 */
[----:B------:R-:W-:-:S12]  /*1250*/  UIADD3 UR50, -UR50, UR7, URZ ;  /* 0x0000000732327290 */ /* 0x000fd8000fffe13f */
.L_x_2238:
[----:B------:R-:W-:Y:S01]  /*1260*/  UMOV UR44, UR6 ;  /* 0x00000006002c7c82 */ /* 0x000fe20008000000 */
[----:B------:R-:W-:Y:S05]  /*1270*/  @!P1 BRA `(.L_x_2239) ;  /* 0x00000000001c9947 */ /* 0x000fea0003800000 */
[----:B------:R-:W-:Y:S02]  /*1280*/  ULDC.64 UR8, c[0x0][0xa20] ;  /* 0x0002880000087ab9 */ /* 0x000fe40000000a00 */
[----:B------:R-:W-:-:S06]  /*1290*/  UIMAD.WIDE UR6, UR6, 0x4, UR8 ;  /* 0x00000004060678a5 */ /* 0x000fcc000f8e0208 */
[----:B------:R-:W-:Y:S02]  /*12a0*/  IMAD.U32 R4, RZ, RZ, UR6 ;  /* 0x00000006ff047e24 */ /* 0x000fe4000f8e00ff */
[----:B------:R-:W-:-:S05]  /*12b0*/  IMAD.U32 R5, RZ, RZ, UR7 ;  /* 0x00000007ff057e24 */ /* 0x000fca000f8e00ff */
[----:B------:R-:W2:Y:S02]  /*12c0*/  LDG.E R4, desc[UR54][R4.64] ;  /* 0x0000003604047981 */ /* 0x000ea4000c1e1900 */
[----:B--2---:R-:W-:Y:S01]  /*12d0*/  R2UR UR4, R4 ;  /* 0x00000000040472ca */ /* 0x004fe200000e0000 */
[----:B------:R-:W-:-:S14]  /*12e0*/  BRA `(.L_x_2240) ;  /* 0x0000000000347947 */ /* 0x000fdc0003800000 */
.L_x_2239:
        /* <DEDUP_REMOVED lines=13> */
.L_x_2240:
[----:B------:R-:W-:Y:S02]  /*13c0*/  UISETP.NE.AND UP0, UPT, UR46, 0x1, UPT ;  /* 0x000000012e00788c */ /* 0x000fe4000bf05270 */
[----:B------:R-:W-:Y:S02]  /*13d0*/  UIADD3 UR48, -UR48, UR4, URZ ;  /* 0x0000000430307290 */ /* 0x000fe4000fffe13f */
[----:B------:R-:W-:Y:S02]  /*13e0*/  USHF.L.U32 UR45, UR5, 0x6, URZ ;  /* 0x00000006052d7899 */ /* 0x000fe4000800063f */
[----:B------:R-:W-:Y:S01]  /*13f0*/  UIADD3 UR4, UR48, 0x3f, URZ ;  /* 0x0000003f30047890 */ /* 0x000fe2000fffe03f */
[----:B------:R-:W-:-:S03]  /*1400*/  PLOP3.LUT P0, PT, PT, PT, UP0, 0x80, 0x0 ;  /* 0x000000000000781c */ /* 0x000fc60003f0f008 */
[----:B------:R-:W-:-:S04]  /*1410*/  USHF.R.S32.HI UR6, URZ, 0x1f, UR4 ;  /* 0x0000001f3f067899 */ /* 0x000fc80008011404 */
[----:B------:R-:W-:-:S04]  /*1420*/  ULEA.HI UR6, UR6, UR4, URZ, 0x6 ;  /* 0x0000000406067291 */ /* 0x000fc8000f8f303f */
[----:B------:R-:W-:Y:S02]  /*1430*/  USHF.R.S32.HI UR6, URZ, 0x6, UR6 ;  /* 0x000000063f067899 */ /* 0x000fe40008011406 */
[----:B------:R-:W-:Y:S10]  /*1440*/  @!P0 BRA `(.L_x_2241) ;  /* 0x0000002000308947 */ /* 0x000ff40003800000 */
[----:B------:R-:W0:Y:S01]  /*1450*/  LDC.64 R6, c[0x0][0x9e0] ;  /* 0x00027800ff067b82 */ /* 0x000e220000000a00 */
[----:B------:R-:W-:Y:S01]  /*1460*/  ULDC UR4, c[0x0][0x448] ;  /* 0x0001120000047ab9 */ /* 0x000fe20000000800 */
[----:B------:R-:W-:Y:S02]  /*1470*/  UIADD3 UR7, UR45, 0x3f, URZ ;  /* 0x0000003f2d077890 */ /* 0x000fe4000fffe03f */
[----:B------:R-:W-:Y:S02]  /*1480*/  UISETP.NE.AND UP0, UPT, UR4, 0x1, UPT ;  /* 0x000000010400788c */ /* 0x000fe4000bf05270 */
[----:B------:R-:W-:-:S09]  /*1490*/  UIADD3 UR8, UR48, 0x1, -UR50 ;  /* 0x0000000130087890 */ /* 0x000fd2000fffe832 */
[----:B------:R-:W-:Y:S01]  /*14a0*/  @UP0 ULDC UR4, c[0x0][0x44c] ;  /* 0x0001130000040ab9 */ /* 0x000fe20000000800 */
[----:B------:R-:W-:Y:S01]  /*14b0*/  @UP0 ULDC UR9, c[0x0][0x450] ;  /* 0x0001140000090ab9 */ /* 0x000fe20000000800 */
[----:B------:R-:W-:-:S04]  /*14c0*/  UIMAD.WIDE.U32 UR4, UR7, UR4, URZ ;  /* 0x00000004070472a5 */ /* 0x000fc8000f8e003f */
[----:B------:R-:W-:Y:S01]  /*14d0*/  @UP0 USHF.R.U32.HI UR7, URZ, UR9, UR5 ;  /* 0x000000093f070299 */ /* 0x000fe20008011605 */
[----:B0-----:R-:W-:-:S03]  /*14e0*/  ISETP.GE.AND P1, PT, R7, 0x1, PT ;  /* 0x000000010700780c */ /* 0x001fc60003f26270 */
[----:B------:R-:W-:-:S06]  /*14f0*/  UIADD3 UR7, UR8, UR7, URZ ;  /* 0x0000000708077290 */ /* 0x000fcc000fffe03f */
[----:B------:R-:W-:-:S04]  /*1500*/  VIADD R0, R6, UR7 ;  /* 0x0000000706007c36 */ /* 0x000fc80008000000 */
        /* <DEDUP_REMOVED lines=12> */
.L_x_2243:
[----:B------:R-:W-:-:S13]  /*15d0*/  ISETP.NE.AND P0, PT, R7, 0x1, PT ;  /* 0x000000010700780c */ /* 0x000fda0003f05270 */
[----:B------:R-:W0:Y:S02]  /*15e0*/  @P0 LDC.64 R4, c[0x0][0x9e8] ;  /* 0x00027a00ff040b82 */ /* 0x000e240000000a00 */
[----:B0-----:R-:W-:-:S05]  /*15f0*/  @P0 IMAD.HI.U32 R4, R3, R4, RZ ;  /* 0x0000000403040227 */ /* 0x001fca00078e00ff */
[----:B------:R-:W-:-:S07]  /*1600*/  @P0 SHF.R.U32.HI R3, RZ, R5, R4 ;  /* 0x00000005ff030219 */ /* 0x000fce0000011604 */
.L_x_2244:
[----:B------:R-:W-:-:S05]  /*1610*/  IMAD R3, R3, R7, R7 ;  /* 0x0000000703037224 */ /* 0x000fca00078e0207 */
[----:B------:R-:W-:-:S07]  /*1620*/  VIMNMX R0, R0, R3, PT ;  /* 0x0000000300007248 */ /* 0x000fce0003fe0100 */
.L_x_2242:
[----:B------:R-:W-:Y:S01]  /*1630*/  @UP0 ULDC UR4, c[0x0][0x44c] ;  /* 0x0001130000040ab9 */ /* 0x000fe20000000800 */
[----:B------:R-:W-:Y:S01]  /*1640*/  VIADD R0, R0, 0x3f ;  /* 0x0000003f00007836 */ /* 0x000fe20000000000 */
[----:B------:R-:W-:Y:S01]  /*1650*/  UIMAD.WIDE.U32 UR4, UR45, UR4, URZ ;  /* 0x000000042d0472a5 */ /* 0x000fe2000f8e003f */
[----:B------:R-:W-:Y:S01]  /*1660*/  @UP0 ULDC UR8, c[0x0][0x450] ;  /* 0x0001140000080ab9 */ /* 0x000fe20000000800 */
[----:B------:R-:W-:Y:S02]  /*1670*/  UMOV UR7, UR45 ;  /* 0x0000002d00077c82 */ /* 0x000fe40008000000 */
[----:B------:R-:W-:Y:S01]  /*1680*/  @UP0 USHF.R.U32.HI UR7, URZ, UR8, UR5 ;  /* 0x000000083f070299 */ /* 0x000fe20008011605 */
[----:B------:R-:W-:Y:S02]  /*1690*/  SHF.R.S32.HI R3, RZ, 0x1f, R0 ;  /* 0x0000001fff037819 */ /* 0x000fe40000011400 */
[----:B------:R-:W-:Y:S01]  /*16a0*/  ULDC UR4, c[0x0][0x9dc] ;  /* 0x0002770000047ab9 */ /* 0x000fe20000000800 */
[----:B------:R-:W-:Y:S01]  /*16b0*/  UIADD3 UR48, UR7, UR48, -UR50 ;  /* 0x0000003007307290 */ /* 0x000fe2000fffe832 */
[----:B------:R-:W-:-:S03]  /*16c0*/  LEA.HI R3, R3, R0, RZ, 0x6 ;  /* 0x0000000003037211 */ /* 0x000fc600078f30ff */
[----:B------:R-:W-:Y:S01]  /*16d0*/  UIADD3 UR4, UR48, -UR4, URZ ;  /* 0x8000000430047290 */ /* 0x000fe2000fffe03f */
[----:B------:R-:W-:-:S04]  /*16e0*/  SHF.R.S32.HI R3, RZ, 0x6, R3 ;  /* 0x00000006ff037819 */ /* 0x000fc80000011403 */
[----:B------:R-:W-:Y:S02]  /*16f0*/  VIMNMX R4, R3, UR6, PT ;  /* 0x0000000603047c48 */ /* 0x000fe4000bfe0100 */
[----:B------:R-:W-:Y:S01]  /*1700*/  MOV R5, UR4 ;  /* 0x0000000400057c02 */ /* 0x000fe20008000f00 */
        /* <DEDUP_REMOVED lines=11> */
.L_x_2246:
[----:B------:R-:W-:-:S13]  /*17c0*/  ISETP.NE.AND P0, PT, R7, 0x1, PT ;  /* 0x000000010700780c */ /* 0x000fda0003f05270 */
[----:B------:R-:W0:Y:S02]  /*17d0*/  @P0 LDC.64 R8, c[0x0][0x9e8] ;  /* 0x00027a00ff080b82 */ /* 0x000e240000000a00 */
[----:B0-----:R-:W-:-:S05]  /*17e0*/  @P0 IMAD.HI.U32 R6, R0, R8, RZ ;  /* 0x0000000800060227 */ /* 0x001fca00078e00ff */
[----:B------:R-:W-:-:S07]  /*17f0*/  @P0 SHF.R.U32.HI R0, RZ, R9, R6 ;  /* 0x00000009ff000219 */ /* 0x000fce0000011606 */
.L_x_2247:
[----:B------:R-:W-:-:S05]  /*1800*/  IMAD R0, R0, R7, RZ ;  /* 0x0000000700007224 */ /* 0x000fca00078e02ff */
[----:B------:R-:W-:-:S07]  /*1810*/  VIMNMX R5, R5, R0, !PT ;  /* 0x0000000005057248 */ /* 0x000fce0007fe0100 */
.L_x_2245:
[----:B------:R-:W-:Y:S01]  /*1820*/  SHF.R.S32.HI R0, RZ, 0x1f, R5 ;  /* 0x0000001fff007819 */ /* 0x000fe20000011405 */
[----:B------:R-:W-:Y:S01]  /*1830*/  IMAD.MOV.U32 R3, RZ, RZ, RZ ;  /* 0x000000ffff037224 */ /* 0x000fe200078e00ff */
[----:B------:R-:W-:Y:S02]  /*1840*/  PLOP3.LUT P0, PT, PT, PT, PT, 0x80, 0x0 ;  /* 0x000000000000781c */ /* 0x000fe40003f0f070 */
[----:B------:R-:W-:Y:S02]  /*1850*/  CS2R R20, SRZ ;  /* 0x0000000000147805 */ /* 0x000fe4000001ff00 */
[----:B------:R-:W-:Y:S02]  /*1860*/  LEA.HI R0, R0, R5, RZ, 0x6 ;  /* 0x0000000500007211 */ /* 0x000fe400078f30ff */
[----:B------:R-:W-:Y:S02]  /*1870*/  CS2R R150, SRZ ;  /* 0x0000000000967805 */ /* 0x000fe4000001ff00 */
[----:B------:R-:W-:-:S02]  /*1880*/  CS2R R148, SRZ ;  /* 0x0000000000947805 */ /* 0x000fc4000001ff00 */
[----:B------:R-:W-:Y:S02]  /*1890*/  CS2R R146, SRZ ;  /* 0x0000000000927805 */ /* 0x000fe4000001ff00 */
[----:B------:R-:W-:Y:S02]  /*18a0*/  SHF.R.S32.HI R0, RZ, 0x6, R0 ;  /* 0x00000006ff007819 */ /* 0x000fe40000011400 */
[----:B------:R-:W-:Y:S02]  /*18b0*/  CS2R R144, SRZ ;  /* 0x0000000000907805 */ /* 0x000fe4000001ff00 */
[----:B------:R-:W-:Y:S02]  /*18c0*/  CS2R R142, SRZ ;  /* 0x00000000008e7805 */ /* 0x000fe4000001ff00 */
[----:B------:R-:W-:Y:S02]  /*18d0*/  CS2R R140, SRZ ;  /* 0x00000000008c7805 */ /* 0x000fe4000001ff00 */
[----:B------:R-:W-:-:S02]  /*18e0*/  VIMNMX R0, RZ, R0, !PT ;  /* 0x00000000ff007248 */ /* 0x000fc40007fe0100 */
[----:B------:R-:W-:Y:S02]  /*18f0*/  CS2R R138, SRZ ;  /* 0x00000000008a7805 */ /* 0x000fe4000001ff00 */
[----:B------:R-:W-:Y:S02]  /*1900*/  CS2R R136, SRZ ;  /* 0x0000000000887805 */ /* 0x000fe4000001ff00 */
[----:B------:R-:W-:Y:S02]  /*1910*/  CS2R R134, SRZ ;  /* 0x0000000000867805 */ /* 0x000fe4000001ff00 */
[----:B------:R-:W-:Y:S02]  /*1920*/  ISETP.GT.AND P1, PT, R4, R0, PT ;  /* 0x000000000400720c */ /* 0x000fe40003f24270 */
        /* <DEDUP_REMOVED lines=71> */
.L_x_2249:
[----:B------:R-:W-:Y:S01]  /*1da0*/  ULEA UR21, UR38, UR41, 0x3 ;  /* 0x0000002926157291 */ /* 0x000fe2000f8e183f */
[----:B------:R-:W-:-:S05]  /*1db0*/  IMAD.U32 R3, RZ, RZ, UR37 ;  /* 0x00000025ff037e24 */ /* 0x000fca000f8e00ff */
[----:B------:R-:W-:-:S04]  /*1dc0*/  SHF.L.U32 R3, R3, 0x1f, RZ ;  /* 0x0000001f03037819 */ /* 0x000fc800000006ff */
[----:B------:R-:W0:Y:S02]  /*1dd0*/  SYNCS.PHASECHK.TRANS64.TRYWAIT P1, [UR21+0x28c50], R3 ;  /* 0x028c5003ff0075a7 */ /* 0x000e240008020155 */
[----:B0-----:R-:W-:Y:S05]  /*1de0*/  @!P1 BRA `(.L_x_2250) ;  /* 0x0000014c00309947 */ /* 0x001fea0003800000 */
.L_x_2448:
        /* <DEDUP_REMOVED lines=38> */
.L_x_2251:
[----:B0-----:R-:W-:Y:S01]  /*2050*/  VIADD R3, R4, 0xfffffffe ;  /* 0xfffffffe04037836 */ /* 0x001fe20000000000 */
[----:B------:R-:W-:-:S04]  /*2060*/  UIADD3 UR6, UR21, 0x28c60, URZ ;  /* 0x00028c6015067890 */ /* 0x000fc8000fffe03f */
[----:B------:R-:W-:Y:S01]  /*2070*/  ISETP.GE.AND P1, PT, R3, R0, PT ;  /* 0x000000000300720c */ /* 0x000fe20003f26270 */
[----:B------:R-:W-:-:S09]  /*2080*/  UPRMT UR6, UR40, 0x654, UR6 ;  /* 0x0000065428067896 */ /* 0x000fd20008000006 */
[----:B------:R-:W-:Y:S03]  /*2090*/  SYNCS.ARRIVE.TRANS64.RED.A1T0 RZ, [UR6], RZ ;  /* 0x000000ffffff79a7 */ /* 0x000fe60008100406 */
[----:B------:R-:W-:Y:S05]  /*20a0*/  @!P1 BRA `(.L_x_2252) ;  /* 0x0000000800d89947 */ /* 0x000fea0003800000 */
.L_x_2258:
[----:B------:R-:W-:Y:S01]  /*20b0*/  BAR.SYNC.DEFER_BLOCKING 0xe, 0x100 ;  /* 0x0384000000007b1d */ /* 0x000fe20000010000 */
[----:B-1----:R-:W-:Y:S01]  /*20c0*/  IMAD.U32 R5, RZ, RZ, UR38 ;  /* 0x00000026ff057e24 */ /* 0x002fe2000f8e00ff */
[----:B------:R-:W-:Y:S01]  /*20d0*/  UIADD3 UR38, UR38, 0x1, URZ ;  /* 0x0000000126267890 */ /* 0x000fe2000fffe03f */
[C---:B------:R-:W-:Y:S01]  /*20e0*/  ISETP.GT.AND P2, PT, R3.reuse, R0, PT ;  /* 0x000000000300720c */ /* 0x040fe20003f44270 */
[----:B------:R-:W-:Y:S02]  /*20f0*/  VIADD R3, R3, 0xffffffff ;  /* 0xffffffff03037836 */ /* 0x000fe40000000000 */
[----:B0-----:R-:W-:Y:S01]  /*2100*/  LEA R4, R5, R16, 0x6 ;  /* 0x0000001005047211 */ /* 0x001fe200078e30ff */
        /* <DEDUP_REMOVED lines=137> */
.L_x_2253:
[----:B------:R-:W-:Y:S01]  /*29a0*/  ULEA UR21, UR38, UR41, 0x3 ;  /* 0x0000002926157291 */ /* 0x000fe2000f8e183f */
[----:B------:R-:W-:-:S05]  /*29b0*/  IMAD.U32 R4, RZ, RZ, UR37 ;  /* 0x00000025ff047e24 */ /* 0x000fca000f8e00ff */
[----:B------:R-:W-:-:S04]  /*29c0*/  SHF.L.U32 R4, R4, 0x1f, RZ ;  /* 0x0000001f04047819 */ /* 0x000fc800000006ff */
[----:B------:R0:W1:Y:S01]  /*29d0*/  SYNCS.PHASECHK.TRANS64.TRYWAIT P1, [UR21+0x28c50], R4 ;  /* 0x028c5004ff0075a7 */ /* 0x0000620008020155 */
[----:B------:R-:W-:Y:S05]  /*29e0*/  @!P0 BRA `(.L_x_2254) ;  /* 0x0000000000048947 */ /* 0x000fea0003800000 */
[----:B------:R-:W-:Y:S01]  /*29f0*/  BPT.TRAP 0x1 ;  /* 0x000000040000795c */ /* 0x000fe20000300000 */
.L_x_2254:
[----:B-1----:R-:W-:Y:S05]  /*2a00*/  @P1 BRA `(.L_x_2255) ;  /* 0x0000000000081947 */ /* 0x002fea0003800000 */
[----:B------:R-:W1:Y:S02]  /*2a10*/  SYNCS.PHASECHK.TRANS64.TRYWAIT P1, [UR21+0x28c50], R4 ;  /* 0x028c5004ff0075a7 */ /* 0x000e640008020155 */
[----:B-1----:R-:W-:Y:S05]  /*2a20*/  @!P1 BRA `(.L_x_2256) ;  /* 0x0000014000389947 */ /* 0x002fea0003800000 */
.L_x_2255:
        /* <DEDUP_REMOVED lines=26> */
.L_x_2257:
[----:B------:R-:W-:-:S04]  /*2bd0*/  UIADD3 UR6, UR21, 0x28c60, URZ ;  /* 0x00028c6015067890 */ /* 0x000fc8000fffe03f */
[----:B------:R-:W-:-:S09]  /*2be0*/  UPRMT UR6, UR40, 0x654, UR6 ;  /* 0x0000065428067896 */ /* 0x000fd20008000006 */
[----:B------:R-:W-:Y:S01]  /*2bf0*/  SYNCS.ARRIVE.TRANS64.RED.A1T0 RZ, [UR6], RZ ;  /* 0x000000ffffff79a7 */ /* 0x000fe20008100406 */
[----:B------:R-:W-:Y:S05]  /*2c00*/  @P2 BRA `(.L_x_2258) ;  /* 0xfffffff400282947 */ /* 0x000fea000383ffff */
.L_x_2252:
[----:B------:R-:W-:Y:S01]  /*2c10*/  BAR.SYNC.DEFER_BLOCKING 0xe, 0x100 ;  /* 0x0384000000007b1d */ /* 0x000fe20000010000 */
[----:B------:R-:W-:Y:S01]  /*2c20*/  IMAD.U32 R3, RZ, RZ, UR38 ;  /* 0x00000026ff037e24 */ /* 0x000fe2000f8e00ff */
[----:B------:R-:W-:Y:S01]  /*2c30*/  UIADD3 UR38, UR38, 0x1, URZ ;  /* 0x0000000126267890 */ /* 0x000fe2000fffe03f */
[----:B------:R-:W-:Y:S01]  /*2c40*/  PLOP3.LUT P0, PT, PT, PT, PT, 0x8, 0x0 ;  /* 0x000000000000781c */ /* 0x000fe20003f0e170 */
[----:B------:R-:W-:Y:S02]  /*2c50*/  IMAD.MOV.U32 R20, RZ, RZ, RZ ;  /* 0x000000ffff147224 */ /* 0x000fe400078e00ff */
[----:B------:R-:W-:Y:S01]  /*2c60*/  IMAD R0, R3, 0x40, R16 ;  /* 0x0000004003007824 */ /* 0x000fe200078e0210 */
[----:B------:R-:W-:-:S04]  /*2c70*/  UISETP.NE.AND UP0, UPT, UR38, 0x2, UPT ;  /* 0x000000022600788c */ /* 0x000fc8000bf05270 */
[----:B01----:R-:W-:Y:S01]  /*2c80*/  LEA R4, R0, UR41, 0x2 ;  /* 0x0000002900047c11 */ /* 0x003fe2000f8e10ff */
        /* <DEDUP_REMOVED lines=136> */
.L_x_2241:
[----:B------:R-:W-:Y:S01]  /*3510*/  ULDC UR4, c[0x0][0x448] ;  /* 0x0001120000047ab9 */ /* 0x000fe20000000800 */
[----:B------:R-:W-:Y:S02]  /*3520*/  UIADD3 UR7, UR45, 0x3f, URZ ;  /* 0x0000003f2d077890 */ /* 0x000fe4000fffe03f */
[----:B------:R-:W-:Y:S02]  /*3530*/  UISETP.NE.AND UP0, UPT, UR4, 0x1, UPT ;  /* 0x000000010400788c */ /* 0x000fe4000bf05270 */
[----:B------:R-:W-:Y:S01]  /*3540*/  UIADD3 UR10, UR48, 0x1, -UR50 ;  /* 0x00000001300a7890 */ /* 0x000fe2000fffe832 */
[----:B------:R-:W-:Y:S01]  /*3550*/  ULDC.64 UR4, c[0x0][0x9e0] ;  /* 0x0002780000047ab9 */ /* 0x000fe20000000a00 */
[----:B------:R-:W-:-:S07]  /*3560*/  UP2UR UR52, UPR, URZ, 0x1 ;  /* 0x000000013f347883 */ /* 0x000fce0008000000 */
        /* <DEDUP_REMOVED lines=21> */
.L_x_2260:
[----:B------:R-:W-:-:S11]  /*36c0*/  UISETP.NE.AND UP0, UPT, UR5, 0x1, UPT ;  /* 0x000000010500788c */ /* 0x000fd6000bf05270 */
[----:B------:R-:W-:Y:S02]  /*36d0*/  @UP0 ULDC.64 UR10, c[0x0][0x9e8] ;  /* 0x00027a00000a0ab9 */ /* 0x000fe40000000a00 */
[----:B------:R-:W-:-:S04]  /*36e0*/  UIMAD.WIDE.U32 UR8, UR4, UR10, URZ ;  /* 0x0000000a040872a5 */ /* 0x000fc8000f8e003f */
[----:B------:R-:W-:-:S12]  /*36f0*/  @UP0 USHF.R.U32.HI UR4, URZ, UR11, UR9 ;  /* 0x0000000b3f040299 */ /* 0x000fd80008011609 */
.L_x_2261:
[----:B------:R-:W-:-:S06]  /*3700*/  UIMAD UR4, UR4, UR5, UR5 ;  /* 0x00000005040472a4 */ /* 0x000fcc000f8e0205 */
[----:B------:R-:W-:-:S07]  /*3710*/  VIMNMX R0, R0, UR4, PT ;  /* 0x0000000400007c48 */ /* 0x000fce000bfe0100 */
.L_x_2259:
[----:B------:R-:W-:Y:S01]  /*3720*/  UISETP.NE.AND UP0, UPT, UR52, URZ, UPT ;  /* 0x0000003f3400728c */ /* 0x000fe2000bf05270 */
[----:B------:R-:W-:Y:S01]  /*3730*/  VIADD R0, R0, 0x3f ;  /* 0x0000003f00007836 */ /* 0x000fe20000000000 */
[----:B------:R-:W-:-:S04]  /*3740*/  UMOV UR4, UR45 ;  /* 0x0000002d00047c82 */ /* 0x000fc80008000000 */
[----:B------:R-:W-:-:S04]  /*3750*/  SHF.R.S32.HI R3, RZ, 0x1f, R0 ;  /* 0x0000001fff037819 */ /* 0x000fc80000011400 */
[----:B------:R-:W-:Y:S01]  /*3760*/  LEA.HI R3, R3, R0, RZ, 0x6 ;  /* 0x0000000003037211 */ /* 0x000fe200078f30ff */
[----:B------:R-:W-:Y:S01]  /*3770*/  @UP0 ULDC UR8, c[0x0][0x44c] ;  /* 0x0001130000080ab9 */ /* 0x000fe20000000800 */
[----:B------:R-:W-:Y:S01]  /*3780*/  @UP0 ULDC UR7, c[0x0][0x450] ;  /* 0x0001140000070ab9 */ /* 0x000fe20000000800 */
[----:B------:R-:W-:Y:S01]  /*3790*/  UIMAD.WIDE.U32 UR8, UR45, UR8, URZ ;  /* 0x000000082d0872a5 */ /* 0x000fe2000f8e003f */
[----:B------:R-:W-:-:S03]  /*37a0*/  SHF.R.S32.HI R3, RZ, 0x6, R3 ;  /* 0x00000006ff037819 */ /* 0x000fc60000011403 */
[----:B------:R-:W-:Y:S01]  /*37b0*/  @UP0 USHF.R.U32.HI UR4, URZ, UR7, UR9 ;  /* 0x000000073f040299 */ /* 0x000fe20008011609 */
[----:B------:R-:W-:Y:S01]  /*37c0*/  VIMNMX R168, R3, UR6, PT ;  /* 0x0000000603a87c48 */ /* 0x000fe2000bfe0100 */
[----:B------:R-:W-:Y:S02]  /*37d0*/  UISETP.GE.AND UP0, UPT, UR5, 0x1, UPT ;  /* 0x000000010500788c */ /* 0x000fe4000bf06270 */
[----:B------:R-:W-:Y:S01]  /*37e0*/  UIADD3 UR4, UR4, UR48, -UR50 ;  /* 0x0000003004047290 */ /* 0x000fe2000fffe832 */
        /* <DEDUP_REMOVED lines=14> */
.L_x_2263:
[----:B------:R-:W-:-:S11]  /*38d0*/  UISETP.NE.AND UP0, UPT, UR5, 0x1, UPT ;  /* 0x000000010500788c */ /* 0x000fd6000bf05270 */
[----:B------:R-:W-:Y:S02]  /*38e0*/  @UP0 ULDC.64 UR10, c[0x0][0x9e8] ;  /* 0x00027a00000a0ab9 */ /* 0x000fe40000000a00 */
[----:B------:R-:W-:-:S04]  /*38f0*/  UIMAD.WIDE.U32 UR6, UR4, UR10, URZ ;  /* 0x0000000a040672a5 */ /* 0x000fc8000f8e003f */
[----:B------:R-:W-:-:S12]  /*3900*/  @UP0 USHF.R.U32.HI UR4, URZ, UR11, UR7 ;  /* 0x0000000b3f040299 */ /* 0x000fd80008011607 */
.L_x_2264:
[----:B------:R-:W-:-:S04]  /*3910*/  UIMAD UR4, UR4, UR5, URZ ;  /* 0x00000005040472a4 */ /* 0x000fc8000f8e023f */
[----:B------:R-:W-:-:S04]  /*3920*/  UISETP.LT.AND UP0, UPT, UR8, UR4, UPT ;  /* 0x000000040800728c */ /* 0x000fc8000bf01270 */
[----:B------:R-:W-:-:S12]  /*3930*/  USEL UR8, UR8, UR4, !UP0 ;  /* 0x0000000408087287 */ /* 0x000fd8000c000000 */
.L_x_2262:
[----:B------:R-:W-:Y:S01]  /*3940*/  USHF.R.S32.HI UR4, URZ, 0x1f, UR8 ;  /* 0x0000001f3f047899 */ /* 0x000fe20008011408 */
[----:B------:R-:W-:Y:S02]  /*3950*/  PLOP3.LUT P0, PT, PT, PT, PT, 0x80, 0x0 ;  /* 0x000000000000781c */ /* 0x000fe40003f0f070 */
[----:B------:R-:W-:Y:S02]  /*3960*/  CS2R R20, SRZ ;  /* 0x0000000000147805 */ /* 0x000fe4000001ff00 */
[----:B------:R-:W-:Y:S01]  /*3970*/  MOV R3, RZ ;  /* 0x000000ff00037202 */ /* 0x000fe20000000f00 */
[----:B------:R-:W-:Y:S01]  /*3980*/  ULEA.HI UR4, UR4, UR8, URZ, 0x6 ;  /* 0x0000000804047291 */ /* 0x000fe2000f8f303f */
[----:B------:R-:W-:Y:S02]  /*3990*/  CS2R R150, SRZ ;  /* 0x0000000000967805 */ /* 0x000fe4000001ff00 */
        /* <DEDUP_REMOVED lines=16> */
[----:B------:R-:W-:Y:S02]  /*3aa0*/  ISETP.GT.AND P1, PT, R168, UR47, PT ;  /* 0x0000002fa8007c0c */ /* 0x000fe4000bf24270 */
        /* <DEDUP_REMOVED lines=44> */
[----:B------:R-:W-:Y:S01]  /*3d70*/  CS2R R34, SRZ ;  /* 0x0000000000227805 */ /* 0x000fe2000001ff00 */
[----:B------:R-:W-:Y:S01]  /*3d80*/  IMAD.MOV.U32 R169, RZ, RZ, RZ ;  /* 0x000000ffffa97224 */ /* 0x000fe200078e00ff */
[----:B------:R-:W-:Y:S01]  /*3d90*/  CS2R R30, SRZ ;  /* 0x00000000001e7805 */ /* 0x000fe2000001ff00 */
[----:B------:R-:W-:Y:S01]  /*3da0*/  IMAD.MOV.U32 R28, RZ, RZ, RZ ;  /* 0x000000ffff1c7224 */ /* 0x000fe200078e00ff */
[----:B------:R-:W-:Y:S02]  /*3db0*/  CS2R R170, SRZ ;  /* 0x0000000000aa7805 */ /* 0x000fe4000001ff00 */
[----:B------:R-:W-:Y:S01]  /*3dc0*/  CS2R R26, SRZ ;  /* 0x00000000001a7805 */ /* 0x000fe2000001ff00 */
[----:B------:R-:W-:Y:S01]  /*3dd0*/  IMAD.MOV.U32 R172, RZ, RZ, RZ ;  /* 0x000000ffffac7224 */ /* 0x000fe200078e00ff */
        /* <DEDUP_REMOVED lines=31> */
.L_x_2265:
        /* <DEDUP_REMOVED lines=9> */
.L_x_2449:
[----:B------:R-:W-:Y:S05]  /*4060*/  @!P0 BRA `(.L_x_2267) ;  /* 0x0000000000048947 */ /* 0x000fea0003800000 */
[----:B------:R-:W-:Y:S01]  /*4070*/  BPT.TRAP 0x1 ;  /* 0x000000040000795c */ /* 0x000fe20000300000 */
.L_x_2267:
[----:B------:R-:W-:Y:S02]  /*4080*/  IMAD.U32 R7, RZ, RZ, UR38 ;  /* 0x00000026ff077e24 */ /* 0x000fe4000f8e00ff */
[----:B------:R-:W-:-:S03]  /*4090*/  IMAD.U32 R8, RZ, RZ, UR37 ;  /* 0x00000025ff087e24 */ /* 0x000fc6000f8e00ff */
[----:B------:R-:W-:Y:S02]  /*40a0*/  LEA R7, R7, UR41, 0x3 ;  /* 0x0000002907077c11 */ /* 0x000fe4000f8e18ff */
[----:B------:R-:W-:-:S04]  /*40b0*/  SHF.L.U32 R8, R8, 0x1f, RZ ;  /* 0x0000001f08087819 */ /* 0x000fc800000006ff */
[----:B------:R1:W2:Y:S01]  /*40c0*/  SYNCS.PHASECHK.TRANS64.TRYWAIT P1, [R7+URZ+0x28c30], R8 ;  /* 0x028c3008070075a7 */ /* 0x0002a2000802017f */
[----:B------:R-:W-:Y:S05]  /*40d0*/  @!P0 BRA `(.L_x_2268) ;  /* 0x0000000000048947 */ /* 0x000fea0003800000 */
[----:B------:R-:W-:Y:S01]  /*40e0*/  BPT.TRAP 0x1 ;  /* 0x000000040000795c */ /* 0x000fe20000300000 */
.L_x_2268:
[----:B--2---:R-:W-:Y:S05]  /*40f0*/  @P1 BRA `(.L_x_2269) ;  /* 0x0000000000081947 */ /* 0x004fea0003800000 */
[----:B------:R-:W2:Y:S02]  /*4100*/  SYNCS.PHASECHK.TRANS64.TRYWAIT P1, [R7+URZ+0x28c30], R8 ;  /* 0x028c3008070075a7 */ /* 0x000ea4000802017f */
[----:B--2---:R-:W-:Y:S05]  /*4110*/  @!P1 BRA `(.L_x_2270) ;  /* 0x0000012800ac9947 */ /* 0x004fea0003800000 */
.L_x_2269:
        /* <DEDUP_REMOVED lines=40> */
.L_x_2271:
[----:B------:R-:W-:Y:S01]  /*43a0*/  UISETP.NE.AND UP1, UPT, UR52, URZ, UPT ;  /* 0x0000003f3400728c */ /* 0x000fe2000bf25270 */
[----:B------:R-:W-:Y:S01]  /*43b0*/  IADD3 R3, R185, UR45, RZ ;  /* 0x0000002db9037c10 */ /* 0x000fe2000fffe0ff */
[----:B------:R-:W-:Y:S01]  /*43c0*/  IMAD.MOV.U32 R5, RZ, RZ, -0x40 ;  /* 0xffffffc0ff057424 */ /* 0x000fe200078e00ff */
[----:B------:R-:W-:Y:S01]  /*43d0*/  R2UR UR6, R7 ;  /* 0x00000000070672ca */ /* 0x000fe200000e0000 */
[----:B------:R-:W-:Y:S02]  /*43e0*/  UISETP.NE.AND UP0, UPT, UR51, URZ, UPT ;  /* 0x0000003f3300728c */ /* 0x000fe4000bf05270 */
[----:B------:R-:W-:Y:S01]  /*43f0*/  PLOP3.LUT P1, PT, PT, PT, UP1, 0x80, 0x0 ;  /* 0x000000000000781c */ /* 0x000fe20003f2f018 */
[----:B------:R-:W-:Y:S01]  /*4400*/  ULDC UR7, c[0x0][0x9d8] ;  /* 0x0002760000077ab9 */ /* 0x000fe20000000800 */
[----:B------:R-:W-:Y:S01]  /*4410*/  PLOP3.LUT P2, PT, PT, PT, UP1, 0x80, 0x0 ;  /* 0x000000000000781c */ /* 0x000fe20003f4f018 */
[----:B------:R-:W-:Y:S02]  /*4420*/  IMAD R5, R168, R5, 0x41 ;  /* 0x00000041a8057424 */ /* 0x000fe400078e0205 */
[----:B------:R-:W-:Y:S01]  /*4430*/  FMUL.FTZ R24, R24, UR7 ;  /* 0x0000000718187c20 */ /* 0x000fe20008410000 */
        /* <DEDUP_REMOVED lines=12> */
[----:B------:R-:W-:Y:S01]  /*4500*/  FMUL.FTZ R33, R33, UR7 ;  /* 0x0000000721217c20 */ /* 0x000fe20008410000 */
[----:B------:R-:W-:Y:S01]  /*4510*/  @P2 SHF.R.U32.HI R3, RZ, UR10, R4 ;  /* 0x0000000aff032c19 */ /* 0x000fe20008011604 */
[----:B------:R-:W-:Y:S01]  /*4520*/  FMUL.FTZ R36, R36, UR7 ;  /* 0x0000000724247c20 */ /* 0x000fe20008410000 */
[----:B------:R-:W-:Y:S01]  /*4530*/  FMUL.FTZ R37, R37, UR7 ;  /* 0x0000000725257c20 */ /* 0x000fe20008410000 */
[----:B------:R-:W-:Y:S01]  /*4540*/  FMUL.FTZ R40, R40, UR7 ;  /* 0x0000000728287c20 */ /* 0x000fe20008410000 */
[----:B------:R-:W-:Y:S01]  /*4550*/  FMUL.FTZ R41, R41, UR7 ;  /* 0x0000000729297c20 */ /* 0x000fe20008410000 */
[----:B------:R-:W0:Y:S01]  /*4560*/  SHFL.IDX PT, R6, R3, RZ, 0x1c1f ;  /* 0x001c1fff03067589 */ /* 0x000e2200000e0000 */
        /* <DEDUP_REMOVED lines=16> */
[----:B------:R-:W-:Y:S01]  /*4670*/  FMUL.FTZ R34, R34, UR7 ;  /* 0x0000000722227c20 */ /* 0x000fe20008410000 */
[----:B------:R-:W-:Y:S01]  /*4680*/  IADD3 R4, -R2, UR48, R5 ;  /* 0x0000003002047c10 */ /* 0x000fe2000fffe105 */
[----:B------:R-:W3:Y:S01]  /*4690*/  MUFU.TANH R24, R24 ;  /* 0x0000001800187308 */ /* 0x000ee20000002400 */
[----:B------:R-:W-:Y:S01]  /*46a0*/  ULDC UR20, c[0x0][0x9dc] ;  /* 0x0002770000147ab9 */ /* 0x000fe20000000800 */
[----:B------:R-:W-:Y:S01]  /*46b0*/  SYNCS.ARRIVE.TRANS64.RED.A1T0 RZ, [UR6], RZ ;  /* 0x000000ffffff79a7 */ /* 0x000fe20008100406 */
[----:B------:R-:W-:Y:S01]  /*46c0*/  FMUL.FTZ R31, R31, UR7 ;  /* 0x000000071f1f7c20 */ /* 0x000fe20008410000 */
[----:B------:R-:W-:Y:S01]  /*46d0*/  ULOP3.LUT UR6, URZ, UR20, URZ, 0x33, !UPT ;  /* 0x000000143f067292 */ /* 0x000fe2000f8e333f */
[----:B------:R-:W-:Y:S01]  /*46e0*/  FMUL.FTZ R35, R35, UR7 ;  /* 0x0000000723237c20 */ /* 0x000fe20008410000 */
[----:B------:R-:W-:Y:S01]  /*46f0*/  VIADD R4, R4, -UR50 ;  /* 0x8000003204047c36 */ /* 0x000fe20008000000 */
[----:B------:R-:W-:Y:S01]  /*4700*/  ULDC UR14, c[0x0][0x9e0] ;  /* 0x00027800000e7ab9 */ /* 0x000fe20000000800 */
[----:B------:R-:W4:Y:S01]  /*4710*/  MUFU.TANH R25, R25 ;  /* 0x0000001900197308 */ /* 0x000f220000002400 */
[----:B------:R-:W-:-:S07]  /*4720*/  FMUL.FTZ R38, R38, UR7 ;  /* 0x0000000726267c20 */ /* 0x000fce0008410000 */
        /* <DEDUP_REMOVED lines=28> */
[----:B-----5:R-:W-:-:S04]  /*48f0*/  LEA R34, R168, 0xffffffc0, 0x6 ;  /* 0xffffffc0a8227811 */ /* 0x020fc800078e30ff */
[----:B------:R-:W-:-:S03]  /*4900*/  IADD3 R10, -R2, UR48, -R34 ;  /* 0x00000030020a7c10 */ /* 0x000fc6000fffe922 */
[----:B------:R5:W2:Y:S01]  /*4910*/  MUFU.TANH R13, R35 ;  /* 0x00000023000d7308 */ /* 0x000aa20000002400 */
[----:B-1----:R-:W-:-:S07]  /*4920*/  VIADD R31, R4, UR14 ;  /* 0x0000000e041f7c36 */ /* 0x002fce0008000000 */
[----:B------:R1:W2:Y:S01]  /*4930*/  MUFU.TANH R14, R38 ;  /* 0x00000026000e7308 */ /* 0x0002a20000002400 */
[----:B-----5:R-:W-:Y:S01]  /*4940*/  VIADD R35, R4, UR6 ;  /* 0x0000000604237c36 */ /* 0x020fe20008000000 */
[----:B0-----:R-:W-:Y:S01]  /*4950*/  VIADDMNMX R4, R6, R31, R10, PT ;  /* 0x0000001f06047246 */ /* 0x001fe2000380010a */
[----:B-1----:R-:W-:Y:S02]  /*4960*/  VIADD R38, R5, 0xffffffff ;  /* 0xffffffff05267836 */ /* 0x002fe40000000000 */
[----:B------:R-:W-:Y:S01]  /*4970*/  IMAD.IADD R5, R35, 0x1, R6 ;  /* 0x0000000123057824 */ /* 0x000fe200078e0206 */
[----:B---34-:R-:W-:Y:S06]  /*4980*/  @P1 BRA `(.L_x_2272) ;  /* 0x0000000000641947 */ /* 0x018fec0003800000 */
[----:B------:R-:W-:Y:S01]  /*4990*/  IMAD.U32 R9, RZ, RZ, UR50 ;  /* 0x00000032ff097e24 */ /* 0x000fe2000f8e00ff */
[----:B------:R-:W-:Y:S04]  /*49a0*/  BSSY B0, `(.L_x_2273) ;  /* 0x0000013000007945 */ /* 0x000fe80003800000 */
[----:B------:R-:W-:-:S04]  /*49b0*/  IADD3 R9, -R9, UR48, R6 ;  /* 0x0000003009097c10 */ /* 0x000fc8000fffe106 */
        /* <DEDUP_REMOVED lines=11> */
.L_x_2274:
[----:B------:R-:W-:Y:S02]  /*4a70*/  ULDC UR6, c[0x0][0x9e4] ;  /* 0x0002790000067ab9 */ /* 0x000fe40000000800 */
[----:B------:R-:W-:-:S04]  /*4a80*/  MOV R39, UR6 ;  /* 0x0000000600277c02 */ /* 0x000fc80008000f00 */
[----:B------:R-:W-:-:S13]  /*4a90*/  ISETP.NE.AND P1, PT, R39, 0x1, PT ;  /* 0x000000012700780c */ /* 0x000fda0003f25270 */
[----:B------:R-:W0:Y:S02]  /*4aa0*/  @P1 LDC.64 R42, c[0x0][0x9e8] ;  /* 0x00027a00ff2a1b82 */ /* 0x000e240000000a00 */
[----:B0-----:R-:W-:-:S05]  /*4ab0*/  @P1 IMAD.HI.U32 R6, R9, R42, RZ ;  /* 0x0000002a09061227 */ /* 0x001fca00078e00ff */
[----:B------:R-:W-:-:S07]  /*4ac0*/  @P1 SHF.R.U32.HI R9, RZ, R43, R6 ;  /* 0x0000002bff091219 */ /* 0x000fce0000011606 */
.L_x_2275:
[----:B------:R-:W-:Y:S05]  /*4ad0*/  BSYNC B0 ;  /* 0x0000000000007941 */ /* 0x000fea0003800000 */
.L_x_2273:
[----:B------:R-:W-:-:S04]  /*4ae0*/  IMAD R9, R9, R39, -R34 ;  /* 0x0000002709097224 */ /* 0x000fc800078e0a22 */
[----:B------:R-:W-:-:S05]  /*4af0*/  IMAD.IADD R9, R9, 0x1, -R2 ;  /* 0x0000000109097824 */ /* 0x000fca00078e0a02 */
[----:B------:R-:W-:Y:S02]  /*4b00*/  VIADDMNMX R4, R9, R39, R4, PT ;  /* 0x0000002709047246 */ /* 0x000fe40003800104 */
[----:B------:R-:W-:-:S07]  /*4b10*/  VIMNMX R5, R5, R9, !PT ;  /* 0x0000000905057248 */ /* 0x000fce0007fe0100 */
.L_x_2272:
[C---:B------:R-:W-:Y:S01]  /*4b20*/  ISETP.GE.AND P2, PT, R38.reuse, 0x9, PT ;  /* 0x000000092600780c */ /* 0x040fe20003f46270 */
[----:B------:R-:W-:Y:S01]  /*4b30*/  UISETP.NE.AND UP0, UPT, UR51, URZ, UPT ;  /* 0x0000003f3300728c */ /* 0x000fe2000bf05270 */
[----:B------:R-:W-:Y:S02]  /*4b40*/  ISETP.GE.AND P1, PT, R38, 0x2, PT ;  /* 0x000000022600780c */ /* 0x000fe40003f26270 */
        /* <DEDUP_REMOVED lines=40> */
[C---:B------:R-:W-:Y:S02]  /*4dd0*/  ISETP.GT.AND P3, PT, R5.reuse, 0x28, !P4 ;  /* 0x000000280500780c */ /* 0x040fe40006764270 */
        /* <DEDUP_REMOVED lines=27> */
[----:B------:R-:W-:Y:S01]  /*4f90*/  ISETP.GE.AND P6, PT, R38, 0x3a, PT ;  /* 0x0000003a2600780c */ /* 0x000fe20003fc6270 */
[----:B------:R-:W0:Y:S03]  /*4fa0*/  SHFL.IDX PT, R24, R3, 0x1, 0x1c1f ;  /* 0x003c1f0003187f89 */ /* 0x000e2600000e0000 */
[----:B------:R-:W-:Y:S02]  /*4fb0*/  P2R R38, PR, RZ, 0x40 ;  /* 0x00000040ff267803 */ /* 0x000fe40000000000 */
[----:B------:R-:W-:-:S04]  /*4fc0*/  ISETP.GT.AND P6, PT, R5, 0x39, !P6 ;  /* 0x000000390500780c */ /* 0x000fc800077c4270 */
[----:B------:R-:W-:-:S04]  /*4fd0*/  ISETP.LT.OR P6, PT, R4, 0x3a, P6 ;  /* 0x0000003a0400780c */ /* 0x000fc800037c1670 */
[----:B------:R-:W-:Y:S02]  /*4fe0*/  FSEL R74, R53, -INF , !P6 ;  /* 0xff800000354a7808 */ /* 0x000fe40007000000 */
[----:B------:R-:W-:Y:S02]  /*4ff0*/  PLOP3.LUT P6, PT, PT, PT, UP0, 0x40, 0x0 ;  /* 0x000000000000781c */ /* 0x000fe40003fce808 */
[----:B0-----:R-:W-:Y:S01]  /*5000*/  VIADDMNMX R4, R24, R31, R10, PT ;  /* 0x0000001f18047246 */ /* 0x001fe2000380010a */
[----:B------:R-:W-:-:S10]  /*5010*/  IMAD.IADD R6, R35, 0x1, R24 ;  /* 0x0000000123067824 */ /* 0x000fd400078e0218 */
[----:B------:R-:W-:Y:S05]  /*5020*/  @P6 BRA `(.L_x_2276) ;  /* 0x0000000000646947 */ /* 0x000fea0003800000 */
        /* <DEDUP_REMOVED lines=14> */
.L_x_2278:
[----:B------:R-:W-:Y:S02]  /*5110*/  ULDC UR6, c[0x0][0x9e4] ;  /* 0x0002790000067ab9 */ /* 0x000fe40000000800 */
[----:B------:R-:W-:-:S05]  /*5120*/  IMAD.U32 R5, RZ, RZ, UR6 ;  /* 0x00000006ff057e24 */ /* 0x000fca000f8e00ff */
[----:B------:R-:W-:-:S13]  /*5130*/  ISETP.NE.AND P6, PT, R5, 0x1, PT ;  /* 0x000000010500780c */ /* 0x000fda0003fc5270 */
[----:B------:R-:W0:Y:S02]  /*5140*/  @P6 LDC.64 R24, c[0x0][0x9e8] ;  /* 0x00027a00ff186b82 */ /* 0x000e240000000a00 */
[----:B0-----:R-:W-:-:S05]  /*5150*/  @P6 IMAD.HI.U32 R10, R3, R24, RZ ;  /* 0x00000018030a6227 */ /* 0x001fca00078e00ff */
[----:B------:R-:W-:-:S07]  /*5160*/  @P6 SHF.R.U32.HI R3, RZ, R25, R10 ;  /* 0x00000019ff036219 */ /* 0x000fce000001160a */
.L_x_2279:
[----:B------:R-:W-:Y:S05]  /*5170*/  BSYNC B0 ;  /* 0x0000000000007941 */ /* 0x000fea0003800000 */
.L_x_2277:
[----:B------:R-:W-:-:S04]  /*5180*/  IMAD R3, R3, R5, -R34 ;  /* 0x0000000503037224 */ /* 0x000fc800078e0a22 */
[----:B------:R-:W-:-:S05]  /*5190*/  IMAD.IADD R3, R3, 0x1, -R2 ;  /* 0x0000000103037824 */ /* 0x000fca00078e0a02 */
[----:B------:R-:W-:Y:S02]  /*51a0*/  VIADDMNMX R4, R3, R5, R4, PT ;  /* 0x0000000503047246 */ /* 0x000fe40003800104 */
[----:B------:R-:W-:-:S07]  /*51b0*/  VIMNMX R6, R6, R3, !PT ;  /* 0x0000000306067248 */ /* 0x000fce0007fe0100 */
.L_x_2276:
[----:B------:R-:W-:Y:S01]  /*51c0*/  ISETP.GT.AND P1, PT, R6, 0x1, !P1 ;  /* 0x000000010600780c */ /* 0x000fe20004f24270 */
[----:B------:R-:W-:Y:S01]  /*51d0*/  ULDC UR10, c[0x0][0x988] ;  /* 0x00026200000a7ab9 */ /* 0x000fe20000000800 */
[----:B------:R-:W-:Y:S01]  /*51e0*/  FMNMX.FTZ R5, R32, R42, !PT ;  /* 0x0000002a20057209 */ /* 0x000fe20007810000 */
[----:B------:R-:W-:Y:S01]  /*51f0*/  BAR.SYNC.DEFER_BLOCKING 0xf, 0x100 ;  /* 0x03c4000000007b1d */ /* 0x000fe20000010000 */
        /* <DEDUP_REMOVED lines=15> */
[----:B------:R-:W-:-:S02]  /*52f0*/  ISETP.GT.AND P2, PT, R6, 0x8, !P2 ;  /* 0x000000080600780c */ /* 0x000fc40005744270 */
[----:B------:R-:W-:Y:S02]  /*5300*/  FSEL R12, R12, -INF , !P1 ;  /* 0xff8000000c0c7808 */ /* 0x000fe40004800000 */
[----:B------:R-:W-:Y:S02]  /*5310*/  ISETP.NE.AND P1, PT, R28, RZ, PT ;  /* 0x000000ff1c00720c */ /* 0x000fe40003f25270 */
[----:B------:R-:W-:Y:S02]  /*5320*/  FMNMX.FTZ R5, R40, R5, !PT ;  /* 0x0000000528057209 */ /* 0x000fe40007810000 */
[----:B------:R-:W-:Y:S02]  /*5330*/  ISETP.GT.AND P1, PT, R6, 0x11, !P1 ;  /* 0x000000110600780c */ /* 0x000fe40004f24270 */
[C---:B------:R-:W-:Y:S02]  /*5340*/  ISETP.LT.OR P2, PT, R4.reuse, 0x9, P2 ;  /* 0x000000090400780c */ /* 0x040fe40001741670 */
[----:B------:R-:W-:-:S02]  /*5350*/  ISETP.LT.OR P1, PT, R4, 0x12, P1 ;  /* 0x000000120400780c */ /* 0x000fc40000f21670 */
[----:B------:R-:W-:Y:S02]  /*5360*/  ISETP.NE.AND P6, PT, R9, RZ, PT ;  /* 0x000000ff0900720c */ /* 0x000fe40003fc5270 */
[----:B--2---:R-:W-:Y:S02]  /*5370*/  FSEL R13, R13, -INF , !P1 ;  /* 0xff8000000d0d7808 */ /* 0x004fe40004800000 */
[----:B------:R-:W-:Y:S02]  /*5380*/  ISETP.NE.AND P1, PT, R29, RZ, PT ;  /* 0x000000ff1d00720c */ /* 0x000fe40003f25270 */
[----:B------:R-:W-:Y:S02]  /*5390*/  FMNMX.FTZ R5, R68, R5, !PT ;  /* 0x0000000544057209 */ /* 0x000fe40007810000 */
[----:B------:R-:W-:Y:S02]  /*53a0*/  ISETP.GT.AND P1, PT, R6, 0x18, !P1 ;  /* 0x000000180600780c */ /* 0x000fe40004f24270 */
[----:B------:R-:W-:-:S02]  /*53b0*/  FSEL R9, R30, -INF , !P2 ;  /* 0xff8000001e097808 */ /* 0x000fc40005000000 */
[----:B------:R-:W-:Y:S02]  /*53c0*/  ISETP.LT.OR P1, PT, R4, 0x19, P1 ;  /* 0x000000190400780c */ /* 0x000fe40000f21670 */
[----:B------:R-:W-:Y:S02]  /*53d0*/  ISETP.NE.AND P2, PT, R37, RZ, PT ;  /* 0x000000ff2500720c */ /* 0x000fe40003f45270 */
[----:B------:R-:W-:Y:S02]  /*53e0*/  FSEL R14, R14, -INF , !P1 ;  /* 0xff8000000e0e7808 */ /* 0x000fe40004800000 */
[----:B------:R-:W-:Y:S02]  /*53f0*/  ISETP.NE.AND P1, PT, R33, RZ, PT ;  /* 0x000000ff2100720c */ /* 0x000fe40003f25270 */
[----:B------:R-:W-:Y:S02]  /*5400*/  FMNMX.FTZ R5, R44, R5, !PT ;  /* 0x000000052c057209 */ /* 0x000fe40007810000 */
[----:B------:R-:W-:-:S02]  /*5410*/  ISETP.GT.AND P1, PT, R6, 0x19, !P1 ;  /* 0x000000190600780c */ /* 0x000fc40004f24270 */
[----:B------:R-:W-:Y:S02]  /*5420*/  FMNMX.FTZ R5, R70, R5, !PT ;  /* 0x0000000546057209 */ /* 0x000fe40007810000 */
[----:B------:R-:W-:Y:S02]  /*5430*/  ISETP.LT.OR P1, PT, R4, 0x1a, P1 ;  /* 0x0000001a0400780c */ /* 0x000fe40000f21670 */
[----:B------:R-:W-:Y:S02]  /*5440*/  FMNMX.FTZ R5, R48, R5, !PT ;  /* 0x0000000530057209 */ /* 0x000fe40007810000 */
[----:B------:R-:W-:Y:S02]  /*5450*/  FSEL R15, R15, -INF , !P1 ;  /* 0xff8000000f0f7808 */ /* 0x000fe40004800000 */
[----:B------:R-:W-:Y:S02]  /*5460*/  ISETP.NE.AND P1, PT, R36, RZ, PT ;  /* 0x000000ff2400720c */ /* 0x000fe40003f25270 */
[----:B------:R-:W-:-:S02]  /*5470*/  FMNMX.FTZ R5, R72, R5, !PT ;  /* 0x0000000548057209 */ /* 0x000fc40007810000 */
[----:B------:R-:W-:Y:S02]  /*5480*/  ISETP.GT.AND P1, PT, R6, 0x20, !P1 ;  /* 0x000000200600780c */ /* 0x000fe40004f24270 */
[----:B------:R-:W-:Y:S02]  /*5490*/  FMNMX.FTZ R5, R52, R5, !PT ;  /* 0x0000000534057209 */ /* 0x000fe40007810000 */
[----:B------:R-:W-:Y:S02]  /*54a0*/  ISETP.LT.OR P1, PT, R4, 0x21, P1 ;  /* 0x000000210400780c */ /* 0x000fe40000f21670 */
[----:B------:R-:W-:Y:S02]  /*54b0*/  ISETP.GT.AND P3, PT, R6, 0x30, !P3 ;  /* 0x000000300600780c */ /* 0x000fe40005f64270 */
[----:B------:R-:W-:Y:S02]  /*54c0*/  FSEL R20, R20, -INF , !P1 ;  /* 0xff80000014147808 */ /* 0x000fe40004800000 */
[----:B------:R-:W-:-:S02]  /*54d0*/  ISETP.GT.AND P1, PT, R6, 0x21, !P2 ;  /* 0x000000210600780c */ /* 0x000fc40005724270 */
[----:B------:R-:W-:Y:S02]  /*54e0*/  ISETP.NE.AND P2, PT, R57, RZ, PT ;  /* 0x000000ff3900720c */ /* 0x000fe40003f45270 */
[----:B------:R-:W-:Y:S02]  /*54f0*/  ISETP.LT.OR P1, PT, R4, 0x22, P1 ;  /* 0x000000220400780c */ /* 0x000fe40000f21670 */
[C---:B------:R-:W-:Y:S02]  /*5500*/  ISETP.GT.AND P2, PT, R6.reuse, 0x29, !P2 ;  /* 0x000000290600780c */ /* 0x040fe40005744270 */
[----:B------:R-:W-:Y:S02]  /*5510*/  FSEL R21, R21, -INF , !P1 ;  /* 0xff80000015157808 */ /* 0x000fe40004800000 */
[----:B------:R-:W-:Y:S02]  /*5520*/  ISETP.GT.AND P1, PT, R6, RZ, !P6 ;  /* 0x000000ff0600720c */ /* 0x000fe40007724270 */
[----:B------:R-:W-:-:S02]  /*5530*/  ISETP.NE.AND P6, PT, R38, RZ, PT ;  /* 0x000000ff2600720c */ /* 0x000fc40003fc5270 */
[C---:B------:R-:W-:Y:S02]  /*5540*/  ISETP.LT.OR P1, PT, R4.reuse, 0x1, P1 ;  /* 0x000000010400780c */ /* 0x040fe40000f21670 */
[----:B------:R-:W-:Y:S02]  /*5550*/  ISETP.LT.OR P2, PT, R4, 0x2a, P2 ;  /* 0x0000002a0400780c */ /* 0x000fe40001741670 */
[----:B------:R-:W-:Y:S02]  /*5560*/  FSEL R3, R26, -INF , !P1 ;  /* 0xff8000001a037808 */ /* 0x000fe40004800000 */
[----:B------:R-:W-:Y:S02]  /*5570*/  FMNMX.FTZ R26, R74, R5, !PT ;  /* 0x000000054a1a7209 */ /* 0x000fe40007810000 */
[----:B------:R-:W-:Y:S02]  /*5580*/  FMNMX.FTZ R24, R3, R10, !PT ;  /* 0x0000000a03187209 */ /* 0x000fe40007810000 */
[----:B------:R-:W-:Y:S01]  /*5590*/  ISETP.NE.AND P1, PT, R41, RZ, PT ;  /* 0x000000ff2900720c */ /* 0x000fe20003f25270 */
[----:B------:R-:W0:Y:S01]  /*55a0*/  SHFL.BFLY PT, R5, R26, 0x2, 0x1f ;  /* 0x0c401f001a057f89 */ /* 0x000e2200000e0000 */
[----:B------:R-:W-:-:S02]  /*55b0*/  FMNMX.FTZ R24, R9, R24, !PT ;  /* 0x0000001809187209 */ /* 0x000fc40007810000 */
[C---:B------:R-:W-:Y:S02]  /*55c0*/  ISETP.GT.AND P1, PT, R6.reuse, 0x28, !P1 ;  /* 0x000000280600780c */ /* 0x040fe40004f24270 */
[----:B------:R-:W-:Y:S02]  /*55d0*/  ISETP.GT.AND P4, PT, R6, 0x31, !P4 ;  /* 0x000000310600780c */ /* 0x000fe40006784270 */
[----:B------:R-:W-:Y:S02]  /*55e0*/  ISETP.LT.OR P1, PT, R4, 0x29, P1 ;  /* 0x000000290400780c */ /* 0x000fe40000f21670 */
[----:B------:R-:W-:Y:S02]  /*55f0*/  ISETP.GT.AND P5, PT, R6, 0x38, !P5 ;  /* 0x000000380600780c */ /* 0x000fe40006fa4270 */
[C---:B------:R-:W-:Y:S02]  /*5600*/  ISETP.LT.OR P3, PT, R4.reuse, 0x31, P3 ;  /* 0x000000310400780c */ /* 0x040fe40001f61670 */
[----:B------:R-:W-:-:S02]  /*5610*/  ISETP.LT.OR P4, PT, R4, 0x32, P4 ;  /* 0x000000320400780c */ /* 0x000fc40002781670 */
[----:B------:R-:W-:Y:S02]  /*5620*/  ISETP.LT.OR P5, PT, R4, 0x39, P5 ;  /* 0x000000390400780c */ /* 0x000fe40002fa1670 */
[----:B0-----:R-:W-:Y:S02]  /*5630*/  FMNMX.FTZ R27, R26, R5, !PT ;  /* 0x000000051a1b7209 */ /* 0x001fe40007810000 */
[----:B------:R-:W-:-:S03]  /*5640*/  FMNMX.FTZ R5, R11, R24, !PT ;  /* 0x000000180b057209 */ /* 0x000fc60007810000 */
[----:B------:R-:W0:Y:S01]  /*5650*/  SHFL.BFLY PT, R28, R27, 0x1, 0x1f ;  /* 0x0c201f001b1c7f89 */ /* 0x000e2200000e0000 */
[----:B------:R-:W-:-:S04]  /*5660*/  FMNMX.FTZ R24, R12, R5, !PT ;  /* 0x000000050c187209 */ /* 0x000fc80007810000 */
[----:B------:R-:W-:Y:S02]  /*5670*/  FMNMX.FTZ R25, R13, R24, !PT ;  /* 0x000000180d197209 */ /* 0x000fe40007810000 */
[----:B------:R-:W-:Y:S02]  /*5680*/  FSEL R24, R46, -INF , !P1 ;  /* 0xff8000002e187808 */ /* 0x000fe40004800000 */
[----:B------:R-:W-:-:S04]  /*5690*/  FMNMX.FTZ R26, R14, R25, !PT ;  /* 0x000000190e1a7209 */ /* 0x000fc80007810000 */
[----:B------:R-:W-:-:S04]  /*56a0*/  FMNMX.FTZ R25, R15, R26, !PT ;  /* 0x0000001a0f197209 */ /* 0x000fc80007810000 */
[----:B------:R-:W-:Y:S02]  /*56b0*/  FMNMX.FTZ R26, R20, R25, !PT ;  /* 0x00000019141a7209 */ /* 0x000fe40007810000 */
[----:B------:R-:W-:Y:S02]  /*56c0*/  FSEL R25, R47, -INF , !P2 ;  /* 0xff8000002f197808 */ /* 0x000fe40005000000 */
[----:B0-----:R-:W-:-:S04]  /*56d0*/  FMNMX.FTZ R5, R27, R28, !PT ;  /* 0x0000001c1b057209 */ /* 0x001fc80007810000 */
[C---:B------:R-:W-:Y:S01]  /*56e0*/  FSETP.NEU.FTZ.AND P1, PT, R5.reuse, -INF , PT ;  /* 0xff8000000500780b */ /* 0x040fe20003f3d000 */
[----:B------:R-:W-:-:S05]  /*56f0*/  FMUL.FTZ R27, R5, UR10 ;  /* 0x0000000a051b7c20 */ /* 0x000fca0008410000 */
[----:B------:R-:W-:Y:S02]  /*5700*/  FSEL R31, R27, RZ, P1 ;  /* 0x000000ff1b1f7208 */ /* 0x000fe40000800000 */
[----:B------:R-:W-:Y:S02]  /*5710*/  FMNMX.FTZ R27, R21, R26, !PT ;  /* 0x0000001a151b7209 */ /* 0x000fe40007810000 */
[----:B------:R-:W-:Y:S01]  /*5720*/  ISETP.GT.AND P1, PT, R6, 0x39, !P6 ;  /* 0x000000390600780c */ /* 0x000fe20007724270 */
[--C-:B------:R-:W-:Y:S01]  /*5730*/  FFMA.FTZ R30, R32, UR10, -R31.reuse ;  /* 0x0000000a201e7c23 */ /* 0x100fe2000801081f */
[----:B------:R-:W-:Y:S01]  /*5740*/  FMNMX.FTZ R6, R24, R27, !PT ;  /* 0x0000001b18067209 */ /* 0x000fe20007810000 */
[--C-:B------:R-:W-:Y:S01]  /*5750*/  FFMA.FTZ R34, R58, UR10, -R31.reuse ;  /* 0x0000000a3a227c23 */ /* 0x100fe2000801081f */
[----:B------:R-:W-:Y:S01]  /*5760*/  FSEL R26, R50, -INF , !P3 ;  /* 0xff800000321a7808 */ /* 0x000fe20005800000 */
[----:B------:R0:W-:Y:S01]  /*5770*/  MUFU.EX2 R152, R30 ;  /* 0x0000001e00987308 */ /* 0x0001e20000000800 */
[----:B------:R-:W-:Y:S01]  /*5780*/  FMNMX.FTZ R29, R25, R6, !PT ;  /* 0x00000006191d7209 */ /* 0x000fe20007810000 */
[--C-:B------:R-:W-:Y:S01]  /*5790*/  FFMA.FTZ R32, R42, UR10, -R31.reuse ;  /* 0x0000000a2a207c23 */ /* 0x100fe2000801081f */
[----:B------:R-:W-:Y:S01]  /*57a0*/  FSEL R27, R51, -INF , !P4 ;  /* 0xff800000331b7808 */ /* 0x000fe20006000000 */
[--C-:B------:R-:W-:Y:S01]  /*57b0*/  FFMA.FTZ R36, R60, UR10, -R31.reuse ;  /* 0x0000000a3c247c23 */ /* 0x100fe2000801081f */
[----:B------:R-:W-:Y:S01]  /*57c0*/  FMNMX.FTZ R6, R26, R29, !PT ;  /* 0x0000001d1a067209 */ /* 0x000fe20007810000 */
[--C-:B------:R-:W-:Y:S01]  /*57d0*/  FFMA.FTZ R42, R70, UR10, -R31.reuse ;  /* 0x0000000a462a7c23 */ /* 0x100fe2000801081f */
[----:B------:R-:W-:Y:S01]  /*57e0*/  ISETP.LT.OR P1, PT, R4, 0x3a, P1 ;  /* 0x0000003a0400780c */ /* 0x000fe20000f21670 */
[----:B------:R1:W-:Y:S01]  /*57f0*/  MUFU.EX2 R35, R34 ;  /* 0x0000002200237308 */ /* 0x0003e20000000800 */
[----:B------:R-:W-:Y:S01]  /*5800*/  FSEL R4, R54, -INF , !P5 ;  /* 0xff80000036047808 */ /* 0x000fe20006800000 */
[--C-:B0-----:R-:W-:Y:S01]  /*5810*/  FFMA.FTZ R30, R56, UR10, -R31.reuse ;  /* 0x0000000a381e7c23 */ /* 0x101fe2000801081f */
[----:B------:R-:W-:Y:S01]  /*5820*/  FMNMX.FTZ R29, R27, R6, !PT ;  /* 0x000000061b1d7209 */ /* 0x000fe20007810000 */
[--C-:B------:R-:W-:Y:S01]  /*5830*/  FFMA.FTZ R38, R64, UR10, -R31.reuse ;  /* 0x0000000a40267c23 */ /* 0x100fe2000801081f */
[----:B------:R-:W-:Y:S01]  /*5840*/  FSEL R28, R55, -INF , !P1 ;  /* 0xff800000371c7808 */ /* 0x000fe20004800000 */
[--C-:B------:R-:W-:Y:S01]  /*5850*/  FFMA.FTZ R39, R66, UR10, -R31.reuse ;  /* 0x0000000a42277c23 */ /* 0x100fe2000801081f */
[----:B------:R-:W-:Y:S01]  /*5860*/  FMNMX.FTZ R29, R4, R29, !PT ;  /* 0x0000001d041d7209 */ /* 0x000fe20007810000 */
[----:B------:R-:W-:Y:S01]  /*5870*/  MUFU.EX2 R154, R30 ;  /* 0x0000001e009a7308 */ /* 0x000fe20000000800 */
[--C-:B-1----:R-:W-:Y:S01]  /*5880*/  FFMA.FTZ R34, R68, UR10, -R31.reuse ;  /* 0x0000000a44227c23 */ /* 0x102fe2000801081f */
[--C-:B------:R-:W-:Y:S01]  /*5890*/  FFMA.FTZ R40, R40, UR10, -R31.reuse ;  /* 0x0000000a28287c23 */ /* 0x100fe2000801081f */
[----:B------:R-:W-:Y:S01]  /*58a0*/  FMNMX.FTZ R29, R28, R29, !PT ;  /* 0x0000001d1c1d7209 */ /* 0x000fe20007810000 */
[----:B------:R-:W-:-:S04]  /*58b0*/  FFMA.FTZ R45, R72, UR10, -R31 ;  /* 0x0000000a482d7c23 */ /* 0x000fc8000801081f */
[----:B------:R-:W0:Y:S01]  /*58c0*/  SHFL.BFLY PT, R6, R29, 0x2, 0x1f ;  /* 0x0c401f001d067f89 */ /* 0x000e2200000e0000 */
[----:B------:R-:W-:Y:S08]  /*58d0*/  MUFU.EX2 R41, R34 ;  /* 0x0000002200297308 */ /* 0x000ff00000000800 */
[----:B------:R1:W-:Y:S08]  /*58e0*/  MUFU.EX2 R33, R32 ;  /* 0x0000002000217308 */ /* 0x0003f00000000800 */
[----:B------:R-:W-:Y:S01]  /*58f0*/  MUFU.EX2 R36, R36 ;  /* 0x0000002400247308 */ /* 0x000fe20000000800 */
[----:B-1----:R-:W-:Y:S01]  /*5900*/  FFMA.FTZ R32, R62, UR10, -R31 ;  /* 0x0000000a3e207c23 */ /* 0x002fe2000801081f */
[----:B0-----:R-:W-:-:S06]  /*5910*/  FMNMX.FTZ R30, R29, R6, !PT ;  /* 0x000000061d1e7209 */ /* 0x001fcc0007810000 */
[----:B------:R-:W-:Y:S01]  /*5920*/  MUFU.EX2 R43, R42 ;  /* 0x0000002a002b7308 */ /* 0x000fe20000000800 */
[----:B------:R-:W0:Y:S07]  /*5930*/  SHFL.BFLY PT, R29, R30, 0x1, 0x1f ;  /* 0x0c201f001e1d7f89 */ /* 0x000e2e00000e0000 */
[----:B------:R1:W2:Y:S08]  /*5940*/  MUFU.EX2 R37, R32 ;  /* 0x0000002000257308 */ /* 0x0002b00000000800 */
[----:B------:R-:W-:Y:S01]  /*5950*/  MUFU.EX2 R38, R38 ;  /* 0x0000002600267308 */ /* 0x000fe20000000800 */
[--C-:B-1----:R-:W-:Y:S01]  /*5960*/  FFMA.FTZ R32, R44, UR10, -R31.reuse ;  /* 0x0000000a2c207c23 */ /* 0x102fe2000801081f */
[----:B------:R-:W-:-:S06]  /*5970*/  FFMA.FTZ R44, R48, UR10, -R31 ;  /* 0x0000000a302c7c23 */ /* 0x000fcc000801081f */
[----:B------:R-:W1:Y:S01]  /*5980*/  MUFU.EX2 R39, R39 ;  /* 0x0000002700277308 */ /* 0x000e620000000800 */
[----:B--2---:R-:W-:Y:S02]  /*5990*/  F2FP.BF16.F32.PACK_AB R156, R37, R36 ;  /* 0x00000024259c723e */ /* 0x004fe400000010ff */
[----:B0-----:R-:W-:Y:S01]  /*59a0*/  FMNMX.FTZ R6, R30, R29, !PT ;  /* 0x0000001d1e067209 */ /* 0x001fe20007810000 */
[--C-:B------:R-:W-:Y:S01]  /*59b0*/  FFMA.FTZ R29, R52, UR10, -R31.reuse ;  /* 0x0000000a341d7c23 */ /* 0x100fe2000801081f */
[----:B------:R-:W-:Y:S02]  /*59c0*/  FFMA.FTZ R31, R74, UR10, -R31 ;  /* 0x0000000a4a1f7c23 */ /* 0x000fe4000801081f */
[C---:B------:R-:W-:Y:S01]  /*59d0*/  FSETP.NEU.FTZ.AND P1, PT, R6.reuse, -INF , PT ;  /* 0xff8000000600780b */ /* 0x040fe20003f3d000 */
[----:B------:R-:W-:Y:S01]  /*59e0*/  FMUL.FTZ R30, R6, UR10 ;  /* 0x0000000a061e7c20 */ /* 0x000fe20008410000 */
[----:B------:R-:W0:Y:S04]  /*59f0*/  MUFU.EX2 R40, R40 ;  /* 0x0000002800287308 */ /* 0x000e280000000800 */
[----:B------:R-:W-:-:S02]  /*5a00*/  FSEL R34, R30, RZ, P1 ;  /* 0x000000ff1e227208 */ /* 0x000fc40000800000 */
[----:B-1----:R-:W-:Y:S02]  /*5a10*/  F2FP.BF16.F32.PACK_AB R158, R39, R38 ;  /* 0x00000026279e723e */ /* 0x002fe400000010ff */
        /* <DEDUP_REMOVED lines=18> */
[----:B------:R-:W-:Y:S01]  /*5b40*/  FFMA.FTZ R28, R28, UR10, -R34 ;  /* 0x0000000a1c1c7c23 */ /* 0x000fe20008010822 */
[----:B0-----:R-:W-:-:S05]  /*5b50*/  F2FP.BF16.F32.PACK_AB R160, R41, R40 ;  /* 0x0000002829a0723e */ /* 0x001fca00000010ff */
[----:B------:R-:W0:Y:S08]  /*5b60*/  MUFU.EX2 R9, R9 ;  /* 0x0000000900097308 */ /* 0x000e300000000800 */
[----:B------:R2:W3:Y:S01]  /*5b70*/  MUFU.EX2 R42, R11 ;  /* 0x0000000b002a7308 */ /* 0x0004e20000000800 */
[----:B-1----:R-:W-:Y:S01]  /*5b80*/  FADD.FTZ R46, R3, R10 ;  /* 0x0000000a032e7221 */ /* 0x002fe20000010000 */
[----:B------:R-:W-:-:S06]  /*5b90*/  F2FP.BF16.F32.PACK_AB R153, R10, R3 ;  /* 0x000000030a99723e */ /* 0x000fcc00000010ff */
[----:B------:R-:W1:Y:S01]  /*5ba0*/  MUFU.EX2 R12, R12 ;  /* 0x0000000c000c7308 */ /* 0x000e620000000800 */
[----:B--2---:R-:W-:Y:S01]  /*5bb0*/  FADD.FTZ R11, R152, R33 ;  /* 0x00000021980b7221 */ /* 0x004fe20000010000 */
[----:B------:R-:W-:-:S03]  /*5bc0*/  F2FP.BF16.F32.PACK_AB R152, R33, R152 ;  /* 0x000000982198723e */ /* 0x000fc600000010ff */
[----:B------:R-:W-:Y:S01]  /*5bd0*/  FADD.FTZ R48, R154, R11 ;  /* 0x0000000b9a307221 */ /* 0x000fe20000010000 */
[----:B0-----:R-:W-:Y:S01]  /*5be0*/  FADD.FTZ R11, R9, R46 ;  /* 0x0000002e090b7221 */ /* 0x001fe20000010000 */
[C---:B------:R-:W-:Y:S01]  /*5bf0*/  F2FP.BF16.F32.PACK_AB R154, R35.reuse, R154 ;  /* 0x0000009a239a723e */ /* 0x040fe200000010ff */
[----:B------:R-:W0:Y:S01]  /*5c00*/  MUFU.EX2 R13, R13 ;  /* 0x0000000d000d7308 */ /* 0x000e220000000800 */
[----:B------:R-:W-:Y:S01]  /*5c10*/  FADD.FTZ R31, R35, R48 ;  /* 0x00000030231f7221 */ /* 0x000fe20000010000 */
[C---:B---3--:R-:W-:Y:S01]  /*5c20*/  FADD.FTZ R11, R42.reuse, R11 ;  /* 0x0000000b2a0b7221 */ /* 0x048fe20000010000 */
[----:B------:R-:W-:Y:S02]  /*5c30*/  F2FP.BF16.F32.PACK_AB R155, R42, R9 ;  /* 0x000000092a9b723e */ /* 0x000fe400000010ff */
[----:B------:R-:W-:-:S03]  /*5c40*/  FADD.FTZ R46, R36, R31 ;  /* 0x0000001f242e7221 */ /* 0x000fc60000010000 */
[----:B------:R-:W2:Y:S01]  /*5c50*/  MUFU.EX2 R14, R14 ;  /* 0x0000000e000e7308 */ /* 0x000ea20000000800 */
[----:B------:R-:W-:Y:S01]  /*5c60*/  FADD.FTZ R31, R37, R46 ;  /* 0x0000002e251f7221 */ /* 0x000fe20000010000 */
[----:B-1----:R-:W-:Y:S01]  /*5c70*/  FADD.FTZ R34, R12, R11 ;  /* 0x0000000b0c227221 */ /* 0x002fe20000010000 */
[----:B------:R1:W-:Y:S02]  /*5c80*/  STSM.16.M88.4 [R18+0x26800], R152 ;  /* 0x0268009812007844 */ /* 0x0003e40000000200 */
[----:B------:R-:W-:-:S03]  /*5c90*/  FADD.FTZ R46, R38, R31 ;  /* 0x0000001f262e7221 */ /* 0x000fc60000010000 */
[----:B------:R-:W3:Y:S01]  /*5ca0*/  MUFU.EX2 R15, R15 ;  /* 0x0000000f000f7308 */ /* 0x000ee20000000800 */
[----:B0-----:R-:W-:Y:S01]  /*5cb0*/  FADD.FTZ R11, R13, R34 ;  /* 0x000000220d0b7221 */ /* 0x001fe20000010000 */
[----:B------:R-:W-:Y:S01]  /*5cc0*/  FADD.FTZ R31, R39, R46 ;  /* 0x0000002e271f7221 */ /* 0x000fe20000010000 */
[----:B------:R-:W-:-:S03]  /*5cd0*/  F2FP.BF16.F32.PACK_AB R157, R13, R12 ;  /* 0x0000000c0d9d723e */ /* 0x000fc600000010ff */
[----:B------:R-:W-:Y:S02]  /*5ce0*/  FADD.FTZ R36, R40, R31 ;  /* 0x0000001f28247221 */ /* 0x000fe40000010000 */
[----:B------:R-:W0:Y:S01]  /*5cf0*/  MUFU.EX2 R20, R20 ;  /* 0x0000001400147308 */ /* 0x000e220000000800 */
[----:B--2---:R-:W-:Y:S01]  /*5d00*/  FADD.FTZ R34, R14, R11 ;  /* 0x0000000b0e227221 */ /* 0x004fe20000010000 */
[----:B------:R-:W-:-:S06]  /*5d10*/  FADD.FTZ R33, R41, R36 ;  /* 0x0000002429217221 */ /* 0x000fcc0000010000 */
[----:B------:R-:W2:Y:S01]  /*5d20*/  MUFU.EX2 R21, R21 ;  /* 0x0000001500157308 */ /* 0x000ea20000000800 */
[C---:B---3--:R-:W-:Y:S01]  /*5d30*/  FADD.FTZ R31, R15.reuse, R34 ;  /* 0x000000220f1f7221 */ /* 0x048fe20000010000 */
[----:B------:R-:W-:-:S05]  /*5d40*/  F2FP.BF16.F32.PACK_AB R159, R15, R14 ;  /* 0x0000000e0f9f723e */ /* 0x000fca00000010ff */
[----:B------:R1:W-:Y:S01]  /*5d50*/  STSM.16.M88.4 [R19], R156 ;  /* 0x0000009c13007844 */ /* 0x0003e20000000200 */
[----:B------:R-:W3:Y:S01]  /*5d60*/  MUFU.EX2 R32, R32 ;  /* 0x0000002000207308 */ /* 0x000ee20000000800 */
[----:B0-----:R-:W-:-:S07]  /*5d70*/  FADD.FTZ R10, R20, R31 ;  /* 0x0000001f140a7221 */ /* 0x001fce0000010000 */
[----:B------:R-:W0:Y:S01]  /*5d80*/  MUFU.EX2 R24, R24 ;  /* 0x0000001800187308 */ /* 0x000e220000000800 */
[C---:B--2---:R-:W-:Y:S01]  /*5d90*/  FADD.FTZ R3, R21.reuse, R10 ;  /* 0x0000000a15037221 */ /* 0x044fe20000010000 */
[----:B------:R-:W-:-:S06]  /*5da0*/  F2FP.BF16.F32.PACK_AB R161, R21, R20 ;  /* 0x0000001415a1723e */ /* 0x000fcc00000010ff */
[----:B------:R-:W2:Y:S01]  /*5db0*/  MUFU.EX2 R25, R25 ;  /* 0x0000001900197308 */ /* 0x000ea20000000800 */
[----:B---3--:R-:W-:Y:S01]  /*5dc0*/  FADD.FTZ R10, R32, R33 ;  /* 0x00000021200a7221 */ /* 0x008fe20000010000 */
[----:B------:R-:W-:-:S03]  /*5dd0*/  F2FP.BF16.F32.PACK_AB R162, R43, R32 ;  /* 0x000000202ba2723e */ /* 0x000fc600000010ff */
[----:B------:R-:W-:-:S03]  /*5de0*/  FADD.FTZ R43, R43, R10 ;  /* 0x0000000a2b2b7221 */ /* 0x000fc60000010000 */
[----:B------:R-:W-:Y:S01]  /*5df0*/  MUFU.EX2 R44, R44 ;  /* 0x0000002c002c7308 */ /* 0x000fe20000000800 */
[----:B0-----:R-:W-:-:S07]  /*5e00*/  FADD.FTZ R12, R24, R3 ;  /* 0x00000003180c7221 */ /* 0x001fce0000010000 */
[----:B------:R-:W0:Y:S01]  /*5e10*/  MUFU.EX2 R45, R45 ;  /* 0x0000002d002d7308 */ /* 0x000e220000000800 */
[C---:B--2---:R-:W-:Y:S01]  /*5e20*/  F2FP.BF16.F32.PACK_AB R163, R25.reuse, R24 ;  /* 0x0000001819a3723e */ /* 0x044fe200000010ff */
        /* <DEDUP_REMOVED lines=11> */
[----:B------:R-:W-:Y:S02]  /*5ee0*/  FADD.FTZ R27, R27, R26 ;  /* 0x0000001a1b1b7221 */ /* 0x000fe40000010000 */
[----:B------:R-:W2:Y:S01]  /*5ef0*/  MUFU.EX2 R11, R28 ;  /* 0x0000001c000b7308 */ /* 0x000ea20000000800 */
[----:B0-----:R-:W-:Y:S01]  /*5f00*/  F2FP.BF16.F32.PACK_AB R166, R30, R29 ;  /* 0x0000001d1ea6723e */ /* 0x001fe200000010ff */
[----:B------:R-:W-:-:S04]  /*5f10*/  FADD.FTZ R3, R29, R44 ;  /* 0x0000002c1d037221 */ /* 0x000fc80000010000 */
[----:B------:R-:W-:Y:S01]  /*5f20*/  FADD.FTZ R3, R30, R3 ;  /* 0x000000031e037221 */ /* 0x000fe20000010000 */
[----:B--2---:R-:W-:Y:S01]  /*5f30*/  F2FP.BF16.F32.PACK_AB R167, R11, R4 ;  /* 0x000000040ba7723e */ /* 0x004fe200000010ff */
[----:B------:R-:W-:-:S04]  /*5f40*/  FADD.FTZ R4, R4, R27 ;  /* 0x0000001b04047221 */ /* 0x000fc80000010000 */
[----:B------:R1:W-:Y:S01]  /*5f50*/  STSM.16.M88.4 [R22], R164 ;  /* 0x000000a416007844 */ /* 0x0003e20000000200 */
[----:B------:R-:W-:Y:S01]  /*5f60*/  FADD.FTZ R4, R11, R4 ;  /* 0x000000040b047221 */ /* 0x000fe20000010000 */
[----:B------:R-:W-:Y:S06]  /*5f70*/  @!P0 BRA `(.L_x_2280) ;  /* 0x0000000000048947 */ /* 0x000fec0003800000 */
[----:B------:R-:W-:Y:S01]  /*5f80*/  BPT.TRAP 0x1 ;  /* 0x000000040000795c */ /* 0x000fe20000300000 */
.L_x_2280:
[----:B------:R0:W2:Y:S01]  /*5f90*/  SYNCS.PHASECHK.TRANS64.TRYWAIT P1, [R7+URZ+0x28c50], R8 ;  /* 0x028c5008070075a7 */ /* 0x0000a2000802017f */
[----:B------:R-:W-:Y:S05]  /*5fa0*/  @!P0 BRA `(.L_x_2281) ;  /* 0x0000000000048947 */ /* 0x000fea0003800000 */
[----:B------:R-:W-:Y:S01]  /*5fb0*/  BPT.TRAP 0x1 ;  /* 0x000000040000795c */ /* 0x000fe20000300000 */
.L_x_2281:
[----:B--2---:R-:W-:Y:S05]  /*5fc0*/  @P1 BRA `(.L_x_2282) ;  /* 0x0000000000081947 */ /* 0x004fea0003800000 */
[----:B------:R-:W2:Y:S02]  /*5fd0*/  SYNCS.PHASECHK.TRANS64.TRYWAIT P1, [R7+URZ+0x28c50], R8 ;  /* 0x028c5008070075a7 */ /* 0x000ea4000802017f */
[----:B--2---:R-:W-:Y:S05]  /*5fe0*/  @!P1 BRA `(.L_x_2283) ;  /* 0x0000010c000c9947 */ /* 0x004fea0003800000 */
.L_x_2282:
        /* <DEDUP_REMOVED lines=34> */
.L_x_2284:
[----:B------:R-:W-:Y:S01]  /*6210*/  R2UR UR6, R7 ;  /* 0x00000000070672ca */ /* 0x000fe200000e0000 */
[----:B------:R-:W-:Y:S01]  /*6220*/  UISETP.NE.AND UP1, UPT, UR52, URZ, UPT ;  /* 0x0000003f3400728c */ /* 0x000fe2000bf25270 */
[----:B0-2---:R-:W-:Y:S01]  /*6230*/  VIADD R8, R168, 0xfffffffe ;  /* 0xfffffffea8087836 */ /* 0x005fe20000000000 */
[----:B------:R-:W-:-:S06]  /*6240*/  UISETP.NE.AND UP0, UPT, UR51, URZ, UPT ;  /* 0x0000003f3300728c */ /* 0x000fcc000bf05270 */
[----:B------:R-:W-:-:S03]  /*6250*/  PLOP3.LUT P1, PT, PT, PT, UP0, 0x40, 0x0 ;  /* 0x000000000000781c */ /* 0x000fc60003f2e808 */
[----:B------:R-:W-:Y:S01]  /*6260*/  @UP1 ULDC UR15, c[0x0][0x450] ;  /* 0x00011400000f1ab9 */ /* 0x000fe20000000800 */
[----:B------:R-:W-:-:S04]  /*6270*/  UIADD3 UR6, UR6, 0x28c60, URZ ;  /* 0x00028c6006067890 */ /* 0x000fc8000fffe03f */
[----:B------:R-:W-:-:S03]  /*6280*/  UPRMT UR11, UR40, 0x654, UR6 ;  /* 0x00000654280b7896 */ /* 0x000fc60008000006 */
[----:B------:R-:W-:Y:S02]  /*6290*/  @UP1 ULDC UR6, c[0x0][0x44c] ;  /* 0x0001130000061ab9 */ /* 0x000fe40000000800 */
[----:B------:R-:W-:-:S04]  /*62a0*/  UIMAD.WIDE.U32 UR6, UR45, UR6, URZ ;  /* 0x000000062d0672a5 */ /* 0x000fc8000f8e003f */
[----:B------:R-:W-:Y:S01]  /*62b0*/  SYNCS.ARRIVE.TRANS64.RED.A1T0 RZ, [UR11], RZ ;  /* 0x000000ffffff79a7 */ /* 0x000fe2000810040b */
[----:B------:R-:W-:Y:S01]  /*62c0*/  UMOV UR11, UR45 ;  /* 0x0000002d000b7c82 */ /* 0x000fe20008000000 */
[----:B------:R-:W-:-:S04]  /*62d0*/  @UP1 USHF.R.U32.HI UR11, URZ, UR15, UR7 ;  /* 0x0000000f3f0b1299 */ /* 0x000fc80008011607 */
[----:B------:R-:W-:-:S04]  /*62e0*/  UIADD3 UR6, UR11, UR48, -UR50 ;  /* 0x000000300b067290 */ /* 0x000fc8000fffe832 */
[----:B------:R-:W-:Y:S01]  /*62f0*/  UIADD3 UR11, UR6, UR14, URZ ;  /* 0x0000000e060b7290 */ /* 0x000fe2000fffe03f */
[----:B------:R-:W-:Y:S11]  /*6300*/  @P1 BRA `(.L_x_2285) ;  /* 0x00000000004c1947 */ /* 0x000ff60003800000 */
[----:B------:R-:W-:Y:S01]  /*6310*/  ISETP.LT.AND P1, PT, RZ, UR6, PT ;  /* 0x00000006ff007c0c */ /* 0x000fe2000bf21270 */
[----:B------:R-:W-:-:S12]  /*6320*/  UIADD3 UR18, UR6, -0x1, URZ ;  /* 0xffffffff06127890 */ /* 0x000fd8000fffe03f */
[----:B------:R-:W-:Y:S05]  /*6330*/  @P1 BRA `(.L_x_2286) ;  /* 0x0000000000201947 */ /* 0x000fea0003800000 */
[----:B------:R-:W-:Y:S01]  /*6340*/  ULDC UR19, c[0x0][0x9e4] ;  /* 0x0002790000137ab9 */ /* 0x000fe20000000800 */
[----:B------:R-:W-:Y:S02]  /*6350*/  UIADD3 UR18, -UR6, URZ, URZ ;  /* 0x0000003f06127290 */ /* 0x000fe4000fffe13f */
[----:B------:R-:W-:-:S11]  /*6360*/  UISETP.NE.AND UP0, UPT, UR19, 0x1, UPT ;  /* 0x000000011300788c */ /* 0x000fd6000bf05270 */
[----:B------:R-:W-:Y:S02]  /*6370*/  @UP0 ULDC.64 UR6, c[0x0][0x9e8] ;  /* 0x00027a0000060ab9 */ /* 0x000fe40000000a00 */
[----:B------:R-:W-:-:S04]  /*6380*/  UIMAD.WIDE.U32 UR14, UR18, UR6, URZ ;  /* 0x00000006120e72a5 */ /* 0x000fc8000f8e003f */
[----:B------:R-:W-:-:S04]  /*6390*/  @UP0 USHF.R.U32.HI UR18, URZ, UR7, UR15 ;  /* 0x000000073f120299 */ /* 0x000fc8000801160f */
[----:B------:R-:W-:Y:S01]  /*63a0*/  ULOP3.LUT UR18, URZ, UR18, URZ, 0x33, !UPT ;  /* 0x000000123f127292 */ /* 0x000fe2000f8e333f */
[----:B------:R-:W-:Y:S11]  /*63b0*/  BRA `(.L_x_2287) ;  /* 0x0000000000147947 */ /* 0x000ff60003800000 */
.L_x_2286:
[----:B------:R-:W-:Y:S02]  /*63c0*/  ULDC UR19, c[0x0][0x9e4] ;  /* 0x0002790000137ab9 */ /* 0x000fe40000000800 */
[----:B------:R-:W-:-:S11]  /*63d0*/  UISETP.NE.AND UP0, UPT, UR19, 0x1, UPT ;  /* 0x000000011300788c */ /* 0x000fd6000bf05270 */
[----:B------:R-:W-:Y:S02]  /*63e0*/  @UP0 ULDC.64 UR6, c[0x0][0x9e8] ;  /* 0x00027a0000060ab9 */ /* 0x000fe40000000a00 */
[----:B------:R-:W-:-:S04]  /*63f0*/  UIMAD.WIDE.U32 UR14, UR18, UR6, URZ ;  /* 0x00000006120e72a5 */ /* 0x000fc8000f8e003f */
[----:B------:R-:W-:-:S12]  /*6400*/  @UP0 USHF.R.U32.HI UR18, URZ, UR7, UR15 ;  /* 0x000000073f120299 */ /* 0x000fd8000801160f */
.L_x_2287:
[----:B------:R-:W-:-:S04]  /*6410*/  UIMAD UR18, UR18, UR19, UR19 ;  /* 0x00000013121272a4 */ /* 0x000fc8000f8e0213 */
[----:B------:R-:W-:-:S04]  /*6420*/  UISETP.LT.AND UP0, UPT, UR11, UR18, UPT ;  /* 0x000000120b00728c */ /* 0x000fc8000bf01270 */
[----:B------:R-:W-:-:S12]  /*6430*/  USEL UR11, UR11, UR18, UP0 ;  /* 0x000000120b0b7287 */ /* 0x000fd80008000000 */
.L_x_2285:
[----:B------:R-:W-:-:S04]  /*6440*/  USHF.R.S32.HI UR6, URZ, 0x1f, UR11 ;  /* 0x0000001f3f067899 */ /* 0x000fc8000801140b */
[----:B------:R-:W-:-:S04]  /*6450*/  ULEA.HI UR6, UR6, UR11, URZ, 0x6 ;  /* 0x0000000b06067291 */ /* 0x000fc8000f8f303f */
[----:B------:R-:W-:-:S04]  /*6460*/  USHF.R.S32.HI UR6, URZ, 0x6, UR6 ;  /* 0x000000063f067899 */ /* 0x000fc80008011406 */
[----:B------:R-:W-:-:S04]  /*6470*/  UISETP.LT.AND UP0, UPT, UR47, UR6, UPT ;  /* 0x000000062f00728c */ /* 0x000fc8000bf01270 */
[----:B------:R-:W-:-:S06]  /*6480*/  USEL UR21, UR47, UR6, !UP0 ;  /* 0x000000062f157287 */ /* 0x000fcc000c000000 */
[----:B------:R-:W-:-:S13]  /*6490*/  ISETP.GE.AND P1, PT, R8, UR21, PT ;  /* 0x0000001508007c0c */ /* 0x000fda000bf26270 */
[----:B------:R-:W-:Y:S05]  /*64a0*/  @!P1 BRA `(.L_x_2288) ;  /* 0x0000002800089947 */ /* 0x000fea0003800000 */
[----:B------:R-:W-:Y:S01]  /*64b0*/  IMAD.MOV.U32 R12, RZ, RZ, R6 ;  /* 0x000000ffff0c7224 */ /* 0x000fe200078e0006 */
[----:B------:R-:W-:Y:S01]  /*64c0*/  MOV R9, R5 ;  /* 0x0000000500097202 */ /* 0x000fe20000000f00 */
[----:B------:R-:W-:Y:S01]  /*64d0*/  UMOV UR27, UR38 ;  /* 0x00000026001b7c82 */ /* 0x000fe20008000000 */
[----:B------:R-:W-:Y:S01]  /*64e0*/  ULDC UR24, c[0x0][0x9e4] ;  /* 0x0002790000187ab9 */ /* 0x000fe20000000800 */
[----:B------:R-:W-:Y:S01]  /*64f0*/  ULDC UR20, c[0x0][0x9dc] ;  /* 0x0002770000147ab9 */ /* 0x000fe20000000800 */
[----:B------:R-:W-:Y:S01]  /*6500*/  ULDC UR23, c[0x0][0x9d8] ;  /* 0x0002760000177ab9 */ /* 0x000fe20000000800 */
[----:B------:R-:W-:Y:S01]  /*6510*/  ULDC UR26, c[0x0][0x988] ;  /* 0x00026200001a7ab9 */ /* 0x000fe20000000800 */
[----:B------:R-:W-:-:S05]  /*6520*/  ULDC UR25, c[0x0][0x9e0] ;  /* 0x0002780000197ab9 */ /* 0x000fca0000000800 */
.L_x_2307:
[----:B------:R-:W-:-:S04]  /*6530*/  UIADD3 UR38, UR27, 0x1, URZ ;  /* 0x000000011b267890 */ /* 0x000fc8000fffe03f */
[----:B------:R-:W-:-:S04]  /*6540*/  UISETP.NE.AND UP0, UPT, UR38, 0x2, UPT ;  /* 0x000000022600788c */ /* 0x000fc8000bf05270 */
[----:B------:R-:W-:Y:S02]  /*6550*/  USEL UR6, URZ, 0x1, UP0 ;  /* 0x000000013f067887 */ /* 0x000fe40008000000 */
[----:B------:R-:W-:Y:S02]  /*6560*/  USEL UR38, UR38, URZ, UP0 ;  /* 0x0000003f26267287 */ /* 0x000fe40008000000 */
[----:B------:R-:W-:Y:S01]  /*6570*/  ULOP3.LUT UR37, UR37, UR6, URZ, 0x3c, !UPT ;  /* 0x0000000625257292 */ /* 0x000fe2000f8e3c3f */
[----:B012---:R-:W-:Y:S11]  /*6580*/  @!P0 BRA `(.L_x_2289) ;  /* 0x0000000000048947 */ /* 0x007ff60003800000 */
[----:B------:R-:W-:Y:S01]  /*6590*/  BPT.TRAP 0x1 ;  /* 0x000000040000795c */ /* 0x000fe20000300000 */
.L_x_2289:
[----:B------:R-:W-:Y:S01]  /*65a0*/  ULEA UR22, UR38, UR41, 0x3 ;  /* 0x0000002926167291 */ /* 0x000fe2000f8e183f */
[----:B------:R-:W-:-:S05]  /*65b0*/  IMAD.U32 R7, RZ, RZ, UR37 ;  /* 0x00000025ff077e24 */ /* 0x000fca000f8e00ff */
[----:B------:R-:W-:-:S04]  /*65c0*/  SHF.L.U32 R7, R7, 0x1f, RZ ;  /* 0x0000001f07077819 */ /* 0x000fc800000006ff */
[----:B------:R0:W2:Y:S01]  /*65d0*/  SYNCS.PHASECHK.TRANS64.TRYWAIT P1, [UR22+0x28c30], R7 ;  /* 0x028c3007ff0075a7 */ /* 0x0000a20008020156 */
[----:B------:R-:W-:Y:S05]  /*65e0*/  @!P0 BRA `(.L_x_2290) ;  /* 0x0000000000048947 */ /* 0x000fea0003800000 */
[----:B------:R-:W-:Y:S01]  /*65f0*/  BPT.TRAP 0x1 ;  /* 0x000000040000795c */ /* 0x000fe20000300000 */
.L_x_2290:
[----:B--2---:R-:W-:Y:S05]  /*6600*/  @P1 BRA `(.L_x_2291) ;  /* 0x0000000000081947 */ /* 0x004fea0003800000 */
[----:B------:R-:W2:Y:S02]  /*6610*/  SYNCS.PHASECHK.TRANS64.TRYWAIT P1, [UR22+0x28c30], R7 ;  /* 0x028c3007ff0075a7 */ /* 0x000ea40008020156 */
[----:B--2---:R-:W-:Y:S05]  /*6620*/  @!P1 BRA `(.L_x_2292) ;  /* 0x0000010400909947 */ /* 0x004fea0003800000 */
.L_x_2291:
        /* <DEDUP_REMOVED lines=23> */
.L_x_2293:
[----:B------:R-:W-:Y:S01]  /*67a0*/  UISETP.NE.AND UP1, UPT, UR52, URZ, UPT ;  /* 0x0000003f3400728c */ /* 0x000fe2000bf25270 */
[----:B------:R-:W-:Y:S01]  /*67b0*/  FMUL.FTZ R20, R163, UR23 ;  /* 0x00000017a3147c20 */ /* 0x000fe20008410000 */
[----:B------:R-:W-:Y:S02]  /*67c0*/  VIADD R163, R185, UR45 ;  /* 0x0000002db9a37c36 */ /* 0x000fe40008000000 */
[----:B------:R-:W-:Y:S01]  /*67d0*/  FMUL.FTZ R21, R162, UR23 ;  /* 0x00000017a2157c20 */ /* 0x000fe20008410000 */
[----:B------:R-:W-:Y:S01]  /*67e0*/  FMUL.FTZ R13, R155, UR23 ;  /* 0x000000179b0d7c20 */ /* 0x000fe20008410000 */
[----:B------:R-:W-:Y:S01]  /*67f0*/  FMUL.FTZ R155, R171, UR23 ;  /* 0x00000017ab9b7c20 */ /* 0x000fe20008410000 */
[----:B------:R-:W-:Y:S01]  /*6800*/  PLOP3.LUT P1, PT, PT, PT, UP1, 0x80, 0x0 ;  /* 0x000000000000781c */ /* 0x000fe20003f2f018 */
[----:B------:R-:W-:Y:S01]  /*6810*/  UISETP.NE.AND UP0, UPT, UR51, URZ, UPT ;  /* 0x0000003f3300728c */ /* 0x000fe2000bf05270 */
[----:B------:R-:W-:Y:S01]  /*6820*/  PLOP3.LUT P2, PT, PT, PT, UP1, 0x80, 0x0 ;  /* 0x000000000000781c */ /* 0x000fe20003f4f018 */
[----:B------:R-:W-:Y:S01]  /*6830*/  FMUL.FTZ R206, R156, UR23 ;  /* 0x000000179cce7c20 */ /* 0x000fe20008410000 */
[----:B------:R-:W-:Y:S01]  /*6840*/  FMUL.FTZ R171, R172, UR23 ;  /* 0x00000017acab7c20 */ /* 0x000fe20008410000 */
[----:B------:R-:W-:Y:S01]  /*6850*/  @UP1 ULDC UR6, c[0x0][0x44c] ;  /* 0x0001130000061ab9 */ /* 0x000fe20000000800 */
[----:B------:R-:W-:Y:S01]  /*6860*/  FMUL.FTZ R207, R157, UR23 ;  /* 0x000000179dcf7c20 */ /* 0x000fe20008410000 */
[----:B------:R-:W-:Y:S01]  /*6870*/  FMUL.FTZ R172, R173, UR23 ;  /* 0x00000017adac7c20 */ /* 0x000fe20008410000 */
[----:B------:R-:W-:Y:S01]  /*6880*/  FMUL.FTZ R156, R174, UR23 ;  /* 0x00000017ae9c7c20 */ /* 0x000fe20008410000 */
[----:B------:R-:W-:Y:S01]  /*6890*/  FMUL.FTZ R205, R152, UR23 ;  /* 0x0000001798cd7c20 */ /* 0x000fe20008410000 */
[----:B------:R-:W-:Y:S01]  /*68a0*/  FMUL.FTZ R5, R153, UR23 ;  /* 0x0000001799057c20 */ /* 0x000fe20008410000 */
[----:B--2---:R-:W-:Y:S01]  /*68b0*/  FMUL.FTZ R6, R154, UR23 ;  /* 0x000000179a067c20 */ /* 0x004fe20008410000 */
        /* <DEDUP_REMOVED lines=8> */
[----:B------:R-:W-:Y:S01]  /*6940*/  FMUL.FTZ R157, R175, UR23 ;  /* 0x00000017af9d7c20 */ /* 0x000fe20008410000 */
[----:B------:R-:W-:Y:S01]  /*6950*/  FMUL.FTZ R173, R176, UR23 ;  /* 0x00000017b0ad7c20 */ /* 0x000fe20008410000 */
[----:B------:R-:W-:Y:S01]  /*6960*/  FMUL.FTZ R174, R177, UR23 ;  /* 0x00000017b1ae7c20 */ /* 0x000fe20008410000 */
[----:B------:R-:W1:Y:S01]  /*6970*/  SHFL.IDX PT, R162, R163, RZ, 0x1c1f ;  /* 0x001c1fffa3a27589 */ /* 0x000e6200000e0000 */
        /* <DEDUP_REMOVED lines=13> */
[----:B------:R-:W-:-:S02]  /*6a50*/  IMAD.SHL.U32 R177, R8, 0x40, RZ ;  /* 0x0000004008b17824 */ /* 0x000fc400078e00ff */
[----:B------:R-:W-:Y:S01]  /*6a60*/  FMUL.FTZ R161, R183, UR23 ;  /* 0x00000017b7a17c20 */ /* 0x000fe20008410000 */
[----:B------:R-:W-:Y:S01]  /*6a70*/  PLOP3.LUT P1, PT, PT, PT, UP0, 0x40, 0x0 ;  /* 0x000000000000781c */ /* 0x000fe20003f2e808 */
[----:B------:R-:W-:Y:S01]  /*6a80*/  IMAD.U32 R11, RZ, RZ, UR50 ;  /* 0x00000032ff0b7e24 */ /* 0x000fe2000f8e00ff */
[----:B------:R-:W2:Y:S01]  /*6a90*/  MUFU.TANH R205, R205 ;  /* 0x000000cd00cd7308 */ /* 0x000ea20000002400 */
[----:B------:R-:W-:Y:S01]  /*6aa0*/  IADD3 R10, -R2, 0x1, -R177 ;  /* 0x00000001020a7810 */ /* 0x000fe20007ffe9b1 */
[----:B------:R-:W-:Y:S01]  /*6ab0*/  SYNCS.ARRIVE.TRANS64.RED.A1T0 RZ, [UR6], RZ ;  /* 0x000000ffffff79a7 */ /* 0x000fe20008100406 */
[----:B------:R-:W-:Y:S02]  /*6ac0*/  ULOP3.LUT UR6, URZ, UR20, URZ, 0x33, !UPT ;  /* 0x000000143f067292 */ /* 0x000fe4000f8e333f */
[----:B------:R-:W-:-:S03]  /*6ad0*/  IADD3 R10, -R11, UR48, R10 ;  /* 0x000000300b0a7c10 */ /* 0x000fc6000fffe10a */
[----:B------:R-:W3:Y:S02]  /*6ae0*/  MUFU.TANH R5, R5 ;  /* 0x0000000500057308 */ /* 0x000ee40000002400 */
[C---:B------:R-:W-:Y:S02]  /*6af0*/  VIADD R181, R10.reuse, UR25 ;  /* 0x000000190ab57c36 */ /* 0x040fe40008000000 */
[----:B------:R-:W-:Y:S02]  /*6b00*/  VIADD R183, R10, UR6 ;  /* 0x000000060ab77c36 */ /* 0x000fe40008000000 */
[----:B-1----:R-:W-:Y:S02]  /*6b10*/  IMAD.IADD R179, R181, 0x1, R162 ;  /* 0x00000001b5b37824 */ /* 0x002fe400078e02a2 */
[----:B------:R-:W1:Y:S01]  /*6b20*/  MUFU.TANH R6, R6 ;  /* 0x0000000600067308 */ /* 0x000e620000002400 */
        /* <DEDUP_REMOVED lines=31> */
[----:B------:R-:W-:Y:S01]  /*6d20*/  MOV R11, UR50 ;  /* 0x00000032000b7c02 */ /* 0x000fe20008000f00 */
[----:B------:R-:W-:Y:S03]  /*6d30*/  BSSY B0, `(.L_x_2295) ;  /* 0x0000011000007945 */ /* 0x000fe60003800000 */
[----:B------:R-:W-:-:S04]  /*6d40*/  IADD3 R162, -R11, UR48, R162 ;  /* 0x000000300ba27c10 */ /* 0x000fc8000fffe1a2 */
        /* <DEDUP_REMOVED lines=10> */
.L_x_2296:
[----:B------:R-:W-:-:S05]  /*6df0*/  IMAD.U32 R164, RZ, RZ, UR24 ;  /* 0x00000018ffa47e24 */ /* 0x000fca000f8e00ff */
[----:B------:R-:W-:-:S13]  /*6e00*/  ISETP.NE.AND P1, PT, R164, 0x1, PT ;  /* 0x00000001a400780c */ /* 0x000fda0003f25270 */
[----:B------:R-:W1:Y:S02]  /*6e10*/  @P1 LDC.64 R10, c[0x0][0x9e8] ;  /* 0x00027a00ff0a1b82 */ /* 0x000e640000000a00 */
[----:B-1----:R-:W-:-:S05]  /*6e20*/  @P1 IMAD.HI.U32 R10, R162, R10, RZ ;  /* 0x0000000aa20a1227 */ /* 0x002fca00078e00ff */
[----:B------:R-:W-:-:S07]  /*6e30*/  @P1 SHF.R.U32.HI R162, RZ, R11, R10 ;  /* 0x0000000bffa21219 */ /* 0x000fce000001160a */
.L_x_2297:
[----:B------:R-:W-:Y:S05]  /*6e40*/  BSYNC B0 ;  /* 0x0000000000007941 */ /* 0x000fea0003800000 */
.L_x_2295:
[----:B------:R-:W-:-:S04]  /*6e50*/  IMAD R11, R162, R164, -R177 ;  /* 0x000000a4a20b7224 */ /* 0x000fc800078e0ab1 */
[----:B------:R-:W-:-:S05]  /*6e60*/  IMAD.IADD R11, R11, 0x1, -R2 ;  /* 0x000000010b0b7824 */ /* 0x000fca00078e0a02 */
[----:B------:R-:W-:Y:S02]  /*6e70*/  VIADDMNMX R179, R11, R164, R179, PT ;  /* 0x000000a40bb37246 */ /* 0x000fe400038001b3 */
[----:B------:R-:W-:-:S07]  /*6e80*/  VIMNMX R180, R180, R11, !PT ;  /* 0x0000000bb4b47248 */ /* 0x000fce0007fe0100 */
.L_x_2294:
        /* <DEDUP_REMOVED lines=8> */
[C---:B------:R-:W-:Y:S02]  /*6f10*/  ISETP.GT.AND P4, PT, R180.reuse, 0x18, P1 ;  /* 0x00000018b400780c */ /* 0x040fe40000f84270 */
        /* <DEDUP_REMOVED lines=13> */
[----:B-1----:R-:W-:Y:S02]  /*6ff0*/  FSEL R163, R206, -INF , !P6 ;  /* 0xff800000cea37808 */ /* 0x002fe40007000000 */
        /* <DEDUP_REMOVED lines=32> */
[----:B------:R-:W-:Y:S01]  /*7200*/  IMAD.U32 R5, RZ, RZ, UR50 ;  /* 0x00000032ff057e24 */ /* 0x000fe2000f8e00ff */
[----:B------:R-:W-:Y:S04]  /*7210*/  BSSY B0, `(.L_x_2299) ;  /* 0x0000011000007945 */ /* 0x000fe80003800000 */
[----:B------:R-:W-:-:S04]  /*7220*/  IADD3 R5, -R5, UR48, R10 ;  /* 0x0000003005057c10 */ /* 0x000fc8000fffe10a */
        /* <DEDUP_REMOVED lines=10> */
.L_x_2300:
[----:B------:R-:W-:-:S05]  /*72d0*/  IMAD.U32 R182, RZ, RZ, UR24 ;  /* 0x00000018ffb67e24 */ /* 0x000fca000f8e00ff */
[----:B------:R-:W-:-:S13]  /*72e0*/  ISETP.NE.AND P2, PT, R182, 0x1, PT ;  /* 0x00000001b600780c */ /* 0x000fda0003f45270 */
[----:B------:R-:W0:Y:S02]  /*72f0*/  @P2 LDC.64 R10, c[0x0][0x9e8] ;  /* 0x00027a00ff0a2b82 */ /* 0x000e240000000a00 */
[----:B0-----:R-:W-:-:S05]  /*7300*/  @P2 IMAD.HI.U32 R10, R5, R10, RZ ;  /* 0x0000000a050a2227 */ /* 0x001fca00078e00ff */
[----:B------:R-:W-:-:S07]  /*7310*/  @P2 SHF.R.U32.HI R5, RZ, R11, R10 ;  /* 0x0000000bff052219 */ /* 0x000fce000001160a */
.L_x_2301:
[----:B------:R-:W-:Y:S05]  /*7320*/  BSYNC B0 ;  /* 0x0000000000007941 */ /* 0x000fea0003800000 */
.L_x_2299:
[----:B------:R-:W-:-:S05]  /*7330*/  IMAD R5, R5, R182, -R177 ;  /* 0x000000b605057224 */ /* 0x000fca00078e0ab1 */
[----:B------:R-:W-:-:S04]  /*7340*/  IADD3 R5, -R2, R5, RZ ;  /* 0x0000000502057210 */ /* 0x000fc80007ffe1ff */
[----:B------:R-:W-:Y:S02]  /*7350*/  VIADDMNMX R179, R5, R182, R179, PT ;  /* 0x000000b605b37246 */ /* 0x000fe400038001b3 */
[----:B------:R-:W-:-:S07]  /*7360*/  VIMNMX R180, R180, R5, !PT ;  /* 0x00000005b4b47248 */ /* 0x000fce0007fe0100 */
.L_x_2298:
        /* <DEDUP_REMOVED lines=41> */
[C---:B------:R-:W-:Y:S02]  /*7600*/  ISETP.GT.AND P5, PT, R180.reuse, 0x21, P1 ;  /* 0x00000021b400780c */ /* 0x040fe40000fa4270 */
[----:B------:R-:W-:Y:S02]  /*7610*/  FSEL R153, R153, -INF , !P2 ;  /* 0xff80000099997808 */ /* 0x000fe40005000000 */
[----:B------:R-:W-:Y:S02]  /*7620*/  ISETP.GT.AND P4, PT, R180, 0x28, P1 ;  /* 0x00000028b400780c */ /* 0x000fe40000f84270 */
[----:B------:R-:W-:-:S02]  /*7630*/  ISETP.LT.OR P5, PT, R179, 0x22, P5 ;  /* 0x00000022b300780c */ /* 0x000fc40002fa1670 */
[----:B------:R-:W-:Y:S02]  /*7640*/  ISETP.GT.AND P6, PT, R180, 0x29, P1 ;  /* 0x00000029b400780c */ /* 0x000fe40000fc4270 */
[----:B------:R-:W-:Y:S02]  /*7650*/  ISETP.LT.OR P4, PT, R179, 0x29, P4 ;  /* 0x00000029b300780c */ /* 0x000fe40002781670 */
[----:B------:R-:W-:Y:S02]  /*7660*/  FSEL R155, R155, -INF , !P5 ;  /* 0xff8000009b9b7808 */ /* 0x000fe40006800000 */
[----:B0-----:R-:W-:Y:S02]  /*7670*/  FMNMX.FTZ R11, R10, R5, !PT ;  /* 0x000000050a0b7209 */ /* 0x001fe40007810000 */
[----:B------:R-:W-:Y:S02]  /*7680*/  ISETP.GT.AND P2, PT, R180, 0x30, P1 ;  /* 0x00000030b400780c */ /* 0x000fe40000f44270 */
[----:B------:R-:W-:Y:S01]  /*7690*/  FSEL R156, R156, -INF , !P4 ;  /* 0xff8000009c9c7808 */ /* 0x000fe20006000000 */
[----:B------:R-:W0:Y:S01]  /*76a0*/  SHFL.BFLY PT, R182, R11, 0x1, 0x1f ;  /* 0x0c201f000bb67f89 */ /* 0x000e2200000e0000 */
[----:B------:R-:W-:-:S02]  /*76b0*/  ISETP.LT.OR P6, PT, R179, 0x2a, P6 ;  /* 0x0000002ab300780c */ /* 0x000fc400037c1670 */
[C---:B------:R-:W-:Y:S02]  /*76c0*/  ISETP.GT.AND P5, PT, R180.reuse, 0x31, P1 ;  /* 0x00000031b400780c */ /* 0x040fe40000fa4270 */
[----:B------:R-:W-:Y:S02]  /*76d0*/  ISETP.GT.AND P4, PT, R180, 0x38, P1 ;  /* 0x00000038b400780c */ /* 0x000fe40000f84270 */
        /* <DEDUP_REMOVED lines=18> */
[----:B------:R-:W-:Y:S02]  /*7800*/  ISETP.LT.OR P1, PT, R179, 0x3a, P1 ;  /* 0x0000003ab300780c */ /* 0x000fe40000f21670 */
[----:B------:R-:W-:Y:S02]  /*7810*/  FMNMX.FTZ R181, R20, R177, !PT ;  /* 0x000000b114b57209 */ /* 0x000fe40007810000 */
[----:B------:R-:W-:Y:S02]  /*7820*/  FSEL R177, R6, RZ, P3 ;  /* 0x000000ff06b17208 */ /* 0x000fe40001800000 */
[----:B------:R-:W-:Y:S02]  /*7830*/  FMNMX.FTZ R6, R152, R181, !PT ;  /* 0x000000b598067209 */ /* 0x000fe40007810000 */
[----:B------:R-:W-:Y:S01]  /*7840*/  FSEL R179, R161, -INF , !P1 ;  /* 0xff800000a1b37808 */ /* 0x000fe20004800000 */
[--C-:B------:R-:W-:Y:S01]  /*7850*/  FFMA.FTZ R180, R162, UR10, -R177.reuse ;  /* 0x0000000aa2b47c23 */ /* 0x100fe200080108b1 */
[----:B------:R-:W-:Y:S01]  /*7860*/  FMNMX.FTZ R181, R153, R6, !PT ;  /* 0x0000000699b57209 */ /* 0x000fe20007810000 */
[----:B------:R-:W-:Y:S01]  /*7870*/  FFMA.FTZ R10, R178, UR10, -R177 ;  /* 0x0000000ab20a7c23 */ /* 0x000fe200080108b1 */
[----:B------:R-:W-:-:S02]  /*7880*/  FSEL R162, R157, -INF , !P6 ;  /* 0xff8000009da27808 */ /* 0x000fc40007000000 */
[----:B------:R-:W-:Y:S01]  /*7890*/  FMNMX.FTZ R6, R154, R181, !PT ;  /* 0x000000b59a067209 */ /* 0x000fe20007810000 */
[----:B------:R0:W-:Y:S01]  /*78a0*/  MUFU.EX2 R157, R180 ;  /* 0x000000b4009d7308 */ /* 0x0001e20000000800 */
[----:B------:R-:W-:Y:S01]  /*78b0*/  FSEL R178, R158, -INF , !P2 ;  /* 0xff8000009eb27808 */ /* 0x000fe20005000000 */
[--C-:B------:R-:W-:Y:S01]  /*78c0*/  FFMA.FTZ R158, R163, UR10, -R177.reuse ;  /* 0x0000000aa39e7c23 */ /* 0x100fe200080108b1 */
[----:B------:R-:W-:Y:S02]  /*78d0*/  FMNMX.FTZ R181, R155, R6, !PT ;  /* 0x000000069bb57209 */ /* 0x000fe40007810000 */
[----:B------:R-:W-:Y:S02]  /*78e0*/  ISETP.NE.AND P1, PT, R2, R183, PT ;  /* 0x000000b70200720c */ /* 0x000fe40003f25270 */
        /* <DEDUP_REMOVED lines=9> */
[----:B------:R-:W-:Y:S02]  /*7980*/  MUFU.EX2 R158, R158 ;  /* 0x0000009e009e7308 */ /* 0x000fe40000000800 */
        /* <DEDUP_REMOVED lines=12> */
[----:B------:R-:W1:Y:S01]  /*7a50*/  SHFL.BFLY PT, R181, R6, 0x2, 0x1f ;  /* 0x0c401f0006b57f89 */ /* 0x000e6200000e0000 */
[----:B------:R-:W2:Y:S01]  /*7a60*/  MUFU.EX2 R9, R9 ;  /* 0x0000000900097308 */ /* 0x000ea20000000800 */
[--C-:B0-----:R-:W-:Y:S01]  /*7a70*/  FFMA.FTZ R180, R172, UR10, -R177.reuse ;  /* 0x0000000aacb47c23 */ /* 0x101fe200080108b1 */
[--C-:B------:R-:W-:Y:S01]  /*7a80*/  FFMA.FTZ R172, R174, UR10, -R177.reuse ;  /* 0x0000000aaeac7c23 */ /* 0x100fe200080108b1 */
[----:B------:R-:W-:-:S05]  /*7a90*/  FFMA.FTZ R174, R176, UR10, -R177 ;  /* 0x0000000ab0ae7c23 */ /* 0x000fca00080108b1 */
[----:B------:R-:W0:Y:S08]  /*7aa0*/  MUFU.EX2 R163, R163 ;  /* 0x000000a300a37308 */ /* 0x000e300000000800 */
[----:B------:R3:W-:Y:S01]  /*7ab0*/  MUFU.EX2 R170, R180 ;  /* 0x000000b400aa7308 */ /* 0x0007e20000000800 */
[-C--:B--2---:R-:W-:Y:S01]  /*7ac0*/  FMUL.FTZ R24, R24, R9.reuse ;  /* 0x0000000918187220 */ /* 0x084fe20000410000 */
[-C--:B------:R-:W-:Y:S01]  /*7ad0*/  FMUL.FTZ R25, R25, R9.reuse ;  /* 0x0000000919197220 */ /* 0x080fe20000410000 */
[-C--:B------:R-:W-:Y:S01]  /*7ae0*/  FMUL.FTZ R28, R28, R9.reuse ;  /* 0x000000091c1c7220 */ /* 0x080fe20000410000 */
[-C--:B------:R-:W-:Y:S01]  /*7af0*/  FMUL.FTZ R29, R29, R9.reuse ;  /* 0x000000091d1d7220 */ /* 0x080fe20000410000 */
[-C--:B------:R-:W-:Y:S01]  /*7b00*/  FMUL.FTZ R32, R32, R9.reuse ;  /* 0x0000000920207220 */ /* 0x080fe20000410000 */
[----:B------:R-:W-:Y:S01]  /*7b10*/  FMUL.FTZ R33, R33, R9 ;  /* 0x0000000921217220 */ /* 0x000fe20000410000 */
[----:B-1----:R-:W-:Y:S01]  /*7b20*/  FMNMX.FTZ R181, R6, R181, !PT ;  /* 0x000000b506b57209 */ /* 0x002fe20007810000 */
[----:B------:R-:W1:Y:S01]  /*7b30*/  MUFU.EX2 R164, R164 ;  /* 0x000000a400a47308 */ /* 0x000e620000000800 */
[----:B---3--:R-:W-:Y:S01]  /*7b40*/  FFMA.FTZ R180, R9, R3, R10 ;  /* 0x0000000309b47223 */ /* 0x008fe2000001000a */
[-C--:B------:R-:W-:Y:S01]  /*7b50*/  FMUL.FTZ R36, R36, R9.reuse ;  /* 0x0000000924247220 */ /* 0x080fe20000410000 */
[-C--:B------:R-:W-:Y:S01]  /*7b60*/  FMUL.FTZ R37, R37, R9.reuse ;  /* 0x0000000925257220 */ /* 0x080fe20000410000 */
[----:B------:R-:W2:Y:S01]  /*7b70*/  SHFL.BFLY PT, R6, R181, 0x1, 0x1f ;  /* 0x0c201f00b5067f89 */ /* 0x000ea200000e0000 */
[----:B------:R-:W-:Y:S01]  /*7b80*/  FADD.FTZ R175, R157, R180 ;  /* 0x000000b49daf7221 */ /* 0x000fe20000010000 */
[-C--:B------:R-:W-:Y:S01]  /*7b90*/  FMUL.FTZ R40, R40, R9.reuse ;  /* 0x0000000928287220 */ /* 0x080fe20000410000 */
[-C--:B------:R-:W-:Y:S01]  /*7ba0*/  FMUL.FTZ R41, R41, R9.reuse ;  /* 0x0000000929297220 */ /* 0x080fe20000410000 */
[----:B------:R-:W3:Y:S01]  /*7bb0*/  MUFU.EX2 R165, R165 ;  /* 0x000000a500a57308 */ /* 0x000ee20000000800 */
[----:B------:R-:W-:Y:S01]  /*7bc0*/  FADD.FTZ R176, R158, R175 ;  /* 0x000000af9eb07221 */ /* 0x000fe20000010000 */
[-C--:B------:R-:W-:Y:S01]  /*7bd0*/  FMUL.FTZ R44, R44, R9.reuse ;  /* 0x000000092c2c7220 */ /* 0x080fe20000410000 */
[-C--:B------:R-:W-:Y:S01]  /*7be0*/  FMUL.FTZ R45, R45, R9.reuse ;  /* 0x000000092d2d7220 */ /* 0x080fe20000410000 */
[-C--:B------:R-:W-:Y:S01]  /*7bf0*/  FMUL.FTZ R48, R48, R9.reuse ;  /* 0x0000000930307220 */ /* 0x080fe20000410000 */
[----:B------:R-:W-:Y:S01]  /*7c00*/  FADD.FTZ R176, R161, R176 ;  /* 0x000000b0a1b07221 */ /* 0x000fe20000010000 */
[-C--:B------:R-:W-:Y:S01]  /*7c10*/  FMUL.FTZ R49, R49, R9.reuse ;  /* 0x0000000931317220 */ /* 0x080fe20000410000 */
[-C--:B------:R-:W-:Y:S01]  /*7c20*/  FMUL.FTZ R52, R52, R9.reuse ;  /* 0x0000000934347220 */ /* 0x080fe20000410000 */
[----:B------:R-:W4:Y:S01]  /*7c30*/  MUFU.EX2 R166, R166 ;  /* 0x000000a600a67308 */ /* 0x000f220000000800 */
        /* <DEDUP_REMOVED lines=11> */
[----:B--2---:R-:W-:Y:S01]  /*7cf0*/  FMNMX.FTZ R6, R181, R6, !PT ;  /* 0x00000006b5067209 */ /* 0x004fe20007810000 */
[----:B------:R-:W-:-:S02]  /*7d00*/  IMAD.U32 R181, RZ, RZ, UR27 ;  /* 0x0000001bffb57e24 */ /* 0x000fc4000f8e00ff */
[-C--:B------:R-:W-:Y:S01]  /*7d10*/  FMUL.FTZ R72, R72, R9.reuse ;  /* 0x0000000948487220 */ /* 0x080fe20000410000 */
[-C--:B------:R-:W-:Y:S01]  /*7d20*/  FMUL.FTZ R73, R73, R9.reuse ;  /* 0x0000000949497220 */ /* 0x080fe20000410000 */
[C---:B------:R-:W-:Y:S01]  /*7d30*/  FSETP.NEU.FTZ.AND P2, PT, R6.reuse, -INF , PT ;  /* 0xff8000000600780b */ /* 0x040fe20003f5d000 */
[----:B------:R-:W2:Y:S01]  /*7d40*/  MUFU.EX2 R168, R168 ;  /* 0x000000a800a87308 */ /* 0x000ea20000000800 */
        /* <DEDUP_REMOVED lines=8> */
[----:B-1----:R-:W-:Y:S01]  /*7dd0*/  FADD.FTZ R12, R164, R177 ;  /* 0x000000b1a40c7221 */ /* 0x002fe20000010000 */
[----:B------:R-:W1:Y:S01]  /*7de0*/  MUFU.EX2 R169, R169 ;  /* 0x000000a900a97308 */ /* 0x000e620000000800 */
[--C-:B------:R-:W-:Y:S01]  /*7df0*/  FFMA.FTZ R180, R14, UR10, -R3.reuse ;  /* 0x0000000a0eb47c23 */ /* 0x100fe20008010803 */
[--C-:B------:R-:W-:Y:S01]  /*7e00*/  FFMA.FTZ R14, R15, UR10, -R3.reuse ;  /* 0x0000000a0f0e7c23 */ /* 0x100fe20008010803 */
[----:B---3--:R-:W-:Y:S01]  /*7e10*/  FADD.FTZ R181, R165, R12 ;  /* 0x0000000ca5b57221 */ /* 0x008fe20000010000 */
[--C-:B------:R-:W-:Y:S01]  /*7e20*/  FFMA.FTZ R15, R152, UR10, -R3.reuse ;  /* 0x0000000a980f7c23 */ /* 0x100fe20008010803 */
[----:B------:R-:W-:Y:S01]  /*7e30*/  FFMA.FTZ R11, R11, UR10, -R3 ;  /* 0x0000000a0b0b7c23 */ /* 0x000fe20008010803 */
[----:B------:R-:W-:Y:S01]  /*7e40*/  FMUL.FTZ R12, R175, UR10 ;  /* 0x0000000aaf0c7c20 */ /* 0x000fe20008410000 */
[----:B----4-:R-:W-:Y:S01]  /*7e50*/  FADD.FTZ R182, R166, R181 ;  /* 0x000000b5a6b67221 */ /* 0x010fe20000010000 */
[----:B------:R-:W-:Y:S01]  /*7e60*/  MUFU.EX2 R171, R171 ;  /* 0x000000ab00ab7308 */ /* 0x000fe20000000800 */
[--C-:B------:R-:W-:Y:S01]  /*7e70*/  FFMA.FTZ R13, R13, UR10, -R3.reuse ;  /* 0x0000000a0d0d7c23 */ /* 0x100fe20008010803 */
[----:B------:R-:W-:Y:S01]  /*7e80*/  @!P1 LEA R177, R176, UR41, 0x2 ;  /* 0x00000029b0b19c11 */ /* 0x000fe2000f8e10ff */
[----:B0-----:R-:W-:Y:S01]  /*7e90*/  FADD.FTZ R183, R167, R182 ;  /* 0x000000b6a7b77221 */ /* 0x001fe20000010000 */
[--C-:B------:R-:W-:Y:S01]  /*7ea0*/  FFMA.FTZ R21, R21, UR10, -R3.reuse ;  /* 0x0000000a15157c23 */ /* 0x100fe20008010803 */
[--C-:B------:R-:W-:Y:S01]  /*7eb0*/  FFMA.FTZ R20, R20, UR10, -R3.reuse ;  /* 0x0000000a14147c23 */ /* 0x100fe20008010803 */
[----:B------:R-:W-:Y:S01]  /*7ec0*/  FFMA.FTZ R153, R153, UR10, -R3 ;  /* 0x0000000a99997c23 */ /* 0x000fe20008010803 */
[----:B--2---:R-:W-:Y:S01]  /*7ed0*/  FADD.FTZ R152, R168, R183 ;  /* 0x000000b7a8987221 */ /* 0x004fe20000010000 */
[----:B------:R-:W0:Y:S01]  /*7ee0*/  MUFU.EX2 R172, R172 ;  /* 0x000000ac00ac7308 */ /* 0x000e220000000800 */
[--C-:B------:R-:W-:Y:S01]  /*7ef0*/  FFMA.FTZ R175, R154, UR10, -R3.reuse ;  /* 0x0000000a9aaf7c23 */ /* 0x100fe20008010803 */
[--C-:B------:R-:W-:Y:S01]  /*7f00*/  FFMA.FTZ R181, R155, UR10, -R3.reuse ;  /* 0x0000000a9bb57c23 */ /* 0x100fe20008010803 */
[----:B-1----:R-:W-:Y:S01]  /*7f10*/  FADD.FTZ R205, R169, R152 ;  /* 0x00000098a9cd7221 */ /* 0x002fe20000010000 */
        /* <DEDUP_REMOVED lines=28> */
[----:B------:R2:W3:Y:S01]  /*80e0*/  MUFU.EX2 R176, R13 ;  /* 0x0000000d00b07308 */ /* 0x0004e20000000800 */
[-C--:B------:R-:W-:Y:S01]  /*80f0*/  FMUL.FTZ R108, R108, R9.reuse ;  /* 0x000000096c6c7220 */ /* 0x080fe20000410000 */
[-C--:B------:R-:W-:Y:S01]  /*8100*/  FMUL.FTZ R109, R109, R9.reuse ;  /* 0x000000096d6d7220 */ /* 0x080fe20000410000 */
[-C--:B------:R-:W-:Y:S01]  /*8110*/  FMUL.FTZ R112, R112, R9.reuse ;  /* 0x0000000970707220 */ /* 0x080fe20000410000 */
[-C--:B------:R-:W-:Y:S01]  /*8120*/  FMUL.FTZ R113, R113, R9.reuse ;  /* 0x0000000971717220 */ /* 0x080fe20000410000 */
[-C--:B------:R-:W-:Y:S01]  /*8130*/  FMUL.FTZ R116, R116, R9.reuse ;  /* 0x0000000974747220 */ /* 0x080fe20000410000 */
[-C--:B------:R-:W-:Y:S01]  /*8140*/  FMUL.FTZ R117, R117, R9.reuse ;  /* 0x0000000975757220 */ /* 0x080fe20000410000 */
[----:B------:R-:W-:Y:S01]  /*8150*/  FMUL.FTZ R120, R120, R9 ;  /* 0x0000000978787220 */ /* 0x000fe20000410000 */
[----:B------:R-:W4:Y:S01]  /*8160*/  MUFU.EX2 R155, R180 ;  /* 0x000000b4009b7308 */ /* 0x000f220000000800 */
[----:B--2---:R-:W-:Y:S01]  /*8170*/  FFMA.FTZ R13, R160, UR10, -R3 ;  /* 0x0000000aa00d7c23 */ /* 0x004fe20008010803 */
[----:B------:R-:W-:Y:S01]  /*8180*/  FADD.FTZ R3, R171, R152 ;  /* 0x00000098ab037221 */ /* 0x000fe20000010000 */
[----:B------:R-:W-:Y:S01]  /*8190*/  F2FP.BF16.F32.PACK_AB R152, R157, R10 ;  /* 0x0000000a9d98723e */ /* 0x000fe200000010ff */
[----:B0-----:R0:W-:Y:S01]  /*81a0*/  @!P1 STS [R177+0x28820], R12 ;  /* 0x0288200cb1009388 */ /* 0x0011e20000000800 */
[----:B------:R-:W-:Y:S01]  /*81b0*/  F2FP.BF16.F32.PACK_AB R160, R168, R167 ;  /* 0x000000a7a8a0723e */ /* 0x000fe200000010ff */
[----:B------:R-:W-:Y:S01]  /*81c0*/  FADD.FTZ R10, R172, R3 ;  /* 0x00000003ac0a7221 */ /* 0x000fe20000010000 */
[-C--:B------:R-:W-:Y:S01]  /*81d0*/  FMUL.FTZ R121, R121, R9.reuse ;  /* 0x0000000979797220 */ /* 0x080fe20000410000 */
[----:B------:R-:W2:Y:S01]  /*81e0*/  MUFU.EX2 R14, R14 ;  /* 0x0000000e000e7308 */ /* 0x000ea20000000800 */
[-C--:B------:R-:W-:Y:S01]  /*81f0*/  FMUL.FTZ R124, R124, R9.reuse ;  /* 0x000000097c7c7220 */ /* 0x080fe20000410000 */
[----:B------:R-:W-:Y:S01]  /*8200*/  FADD.FTZ R3, R173, R10 ;  /* 0x0000000aad037221 */ /* 0x000fe20000010000 */
[-C--:B------:R-:W-:Y:S01]  /*8210*/  FMUL.FTZ R125, R125, R9.reuse ;  /* 0x000000097d7d7220 */ /* 0x080fe20000410000 */
[-C--:B------:R-:W-:Y:S01]  /*8220*/  FMUL.FTZ R128, R128, R9.reuse ;  /* 0x0000000980807220 */ /* 0x080fe20000410000 */
[-C--:B------:R-:W-:Y:S01]  /*8230*/  FMUL.FTZ R129, R129, R9.reuse ;  /* 0x0000000981817220 */ /* 0x080fe20000410000 */
[-C--:B------:R-:W-:Y:S01]  /*8240*/  FMUL.FTZ R132, R132, R9.reuse ;  /* 0x0000000984847220 */ /* 0x080fe20000410000 */
[-C--:B------:R-:W-:Y:S01]  /*8250*/  FMUL.FTZ R133, R133, R9.reuse ;  /* 0x0000000985857220 */ /* 0x080fe20000410000 */
[----:B------:R-:W5:Y:S01]  /*8260*/  MUFU.EX2 R21, R21 ;  /* 0x0000001500157308 */ /* 0x000f620000000800 */
        /* <DEDUP_REMOVED lines=17> */
[-C--:B------:R-:W-:Y:S01]  /*8380*/  FMUL.FTZ R38, R38, R12.reuse ;  /* 0x0000000c26267220 */ /* 0x080fe20000410000 */
[-C--:B------:R-:W-:Y:S01]  /*8390*/  FMUL.FTZ R39, R39, R12.reuse ;  /* 0x0000000c27277220 */ /* 0x080fe20000410000 */
[-C--:B------:R-:W-:Y:S01]  /*83a0*/  FMUL.FTZ R42, R42, R12.reuse ;  /* 0x0000000c2a2a7220 */ /* 0x080fe20000410000 */
[----:B---3--:R-:W-:Y:S01]  /*83b0*/  FADD.FTZ R4, R176, R153 ;  /* 0x00000099b0047221 */ /* 0x008fe20000010000 */
[-C--:B------:R-:W-:Y:S01]  /*83c0*/  FMUL.FTZ R43, R43, R12.reuse ;  /* 0x0000000c2b2b7220 */ /* 0x080fe20000410000 */
[-C--:B------:R-:W-:Y:S01]  /*83d0*/  FMUL.FTZ R46, R46, R12.reuse ;  /* 0x0000000c2e2e7220 */ /* 0x080fe20000410000 */
[----:B------:R-:W1:Y:S01]  /*83e0*/  MUFU.EX2 R15, R15 ;  /* 0x0000000f000f7308 */ /* 0x000e620000000800 */
[----:B----4-:R-:W-:Y:S01]  /*83f0*/  FADD.FTZ R153, R155, R4 ;  /* 0x000000049b997221 */ /* 0x010fe20000010000 */
[----:B--2---:R-:W-:Y:S01]  /*8400*/  F2FP.BF16.F32.PACK_AB R155, R14, R155 ;  /* 0x0000009b0e9b723e */ /* 0x004fe200000010ff */
[-C--:B------:R-:W-:Y:S01]  /*8410*/  FMUL.FTZ R47, R47, R12.reuse ;  /* 0x0000000c2f2f7220 */ /* 0x080fe20000410000 */
[-C--:B------:R-:W-:Y:S01]  /*8420*/  FMUL.FTZ R50, R50, R12.reuse ;  /* 0x0000000c32327220 */ /* 0x080fe20000410000 */
[----:B------:R-:W-:Y:S01]  /*8430*/  FADD.FTZ R170, R14, R153 ;  /* 0x000000990eaa7221 */ /* 0x000fe20000010000 */
[-C--:B------:R-:W-:Y:S01]  /*8440*/  FMUL.FTZ R51, R51, R12.reuse ;  /* 0x0000000c33337220 */ /* 0x080fe20000410000 */
[-C--:B------:R-:W-:Y:S01]  /*8450*/  FMUL.FTZ R54, R54, R12.reuse ;  /* 0x0000000c36367220 */ /* 0x080fe20000410000 */
[----:B------:R-:W2:Y:S01]  /*8460*/  MUFU.EX2 R161, R175 ;  /* 0x000000af00a17308 */ /* 0x000ea20000000800 */
[----:B-----5:R-:W-:Y:S01]  /*8470*/  FADD.FTZ R153, R21, R170 ;  /* 0x000000aa15997221 */ /* 0x020fe20000010000 */
[-C--:B------:R-:W-:Y:S01]  /*8480*/  FMUL.FTZ R55, R55, R12.reuse ;  /* 0x0000000c37377220 */ /* 0x080fe20000410000 */
[-C--:B------:R-:W-:Y:S01]  /*8490*/  FMUL.FTZ R58, R58, R12.reuse ;  /* 0x0000000c3a3a7220 */ /* 0x080fe20000410000 */
[-C--:B------:R-:W-:Y:S01]  /*84a0*/  FMUL.FTZ R59, R59, R12.reuse ;  /* 0x0000000c3b3b7220 */ /* 0x080fe20000410000 */
[----:B0-----:R-:W-:Y:S01]  /*84b0*/  FADD.FTZ R170, R20, R153 ;  /* 0x0000009914aa7221 */ /* 0x001fe20000010000 */
[-C--:B------:R-:W-:Y:S01]  /*84c0*/  FMUL.FTZ R62, R62, R12.reuse ;  /* 0x0000000c3e3e7220 */ /* 0x080fe20000410000 */
[-C--:B------:R-:W-:Y:S01]  /*84d0*/  FMUL.FTZ R63, R63, R12.reuse ;  /* 0x0000000c3f3f7220 */ /* 0x080fe20000410000 */
[----:B------:R-:W0:Y:S01]  /*84e0*/  MUFU.EX2 R168, R181 ;  /* 0x000000b500a87308 */ /* 0x000e220000000800 */
[----:B-1----:R-:W-:Y:S01]  /*84f0*/  FADD.FTZ R153, R15, R170 ;  /* 0x000000aa0f997221 */ /* 0x002fe20000010000 */
[-C--:B------:R-:W-:Y:S01]  /*8500*/  FMUL.FTZ R66, R66, R12.reuse ;  /* 0x0000000c42427220 */ /* 0x080fe20000410000 */
[-C--:B------:R-:W-:Y:S01]  /*8510*/  FMUL.FTZ R67, R67, R12.reuse ;  /* 0x0000000c43437220 */ /* 0x080fe20000410000 */
[-C--:B------:R-:W-:Y:S01]  /*8520*/  FMUL.FTZ R70, R70, R12.reuse ;  /* 0x0000000c46467220 */ /* 0x080fe20000410000 */
[----:B------:R-:W-:Y:S01]  /*8530*/  FADD.FTZ R172, R10, R153 ;  /* 0x000000990aac7221 */ /* 0x000fe20000010000 */
        /* <DEDUP_REMOVED lines=50> */
[-C--:B------:R-:W-:Y:S01]  /*8860*/  FMUL.FTZ R135, R135, R12.reuse ;  /* 0x0000000c87877220 */ /* 0x080fe20000410000 */
        /* <DEDUP_REMOVED lines=21> */
.L_x_2302:
[----:B------:R1:W2:Y:S01]  /*89c0*/  SYNCS.PHASECHK.TRANS64.TRYWAIT P1, [UR22+0x28c50], R7 ;  /* 0x028c5007ff0075a7 */ /* 0x0002a20008020156 */
[----:B------:R-:W-:Y:S05]  /*89d0*/  @!P0 BRA `(.L_x_2303) ;  /* 0x0000000000048947 */ /* 0x000fea0003800000 */
[----:B------:R-:W-:Y:S01]  /*89e0*/  BPT.TRAP 0x1 ;  /* 0x000000040000795c */ /* 0x000fe20000300000 */
.L_x_2303:
[----:B--2---:R-:W-:Y:S05]  /*89f0*/  @P1 BRA `(.L_x_2304) ;  /* 0x0000000000081947 */ /* 0x004fea0003800000 */
[----:B------:R-:W2:Y:S02]  /*8a00*/  SYNCS.PHASECHK.TRANS64.TRYWAIT P1, [UR22+0x28c50], R7 ;  /* 0x028c5007ff0075a7 */ /* 0x000ea40008020156 */
[----:B--2---:R-:W-:Y:S05]  /*8a10*/  @!P1 BRA `(.L_x_2305) ;  /* 0x000000e000ac9947 */ /* 0x004fea0003800000 */
.L_x_2304:
        /* <DEDUP_REMOVED lines=34> */
.L_x_2306:
        /* <DEDUP_REMOVED lines=9> */
.L_x_2288:
[----:B------:R-:W-:Y:S02]  /*8cd0*/  UISETP.NE.AND UP1, UPT, UR52, URZ, UPT ;  /* 0x0000003f3400728c */ /* 0x000fe4000bf25270 */
[----:B------:R-:W-:Y:S02]  /*8ce0*/  UISETP.NE.AND UP0, UPT, UR51, URZ, UPT ;  /* 0x0000003f3300728c */ /* 0x000fe4000bf05270 */
[----:B------:R-:W-:Y:S02]  /*8cf0*/  UIADD3 UR11, UR45, 0x3f, URZ ;  /* 0x0000003f2d0b7890 */ /* 0x000fe4000fffe03f */
[----:B------:R-:W-:Y:S02]  /*8d00*/  UIADD3 UR14, UR48, 0x1, -UR50 ;  /* 0x00000001300e7890 */ /* 0x000fe4000fffe832 */
[----:B------:R-:W-:-:S03]  /*8d10*/  PLOP3.LUT P1, PT, PT, PT, UP0, 0x40, 0x0 ;  /* 0x000000000000781c */ /* 0x000fc60003f2e808 */
[----:B------:R-:W-:Y:S01]  /*8d20*/  @UP1 ULDC UR6, c[0x0][0x44c] ;  /* 0x0001130000061ab9 */ /* 0x000fe20000000800 */
[----:B------:R-:W-:Y:S01]  /*8d30*/  @UP1 ULDC UR15, c[0x0][0x450] ;  /* 0x00011400000f1ab9 */ /* 0x000fe20000000800 */
[----:B------:R-:W-:-:S04]  /*8d40*/  UIMAD.WIDE.U32 UR6, UR11, UR6, URZ ;  /* 0x000000060b0672a5 */ /* 0x000fc8000f8e003f */
[----:B------:R-:W-:-:S04]  /*8d50*/  @UP1 USHF.R.U32.HI UR11, URZ, UR15, UR7 ;  /* 0x0000000f3f0b1299 */ /* 0x000fc80008011607 */
[----:B------:R-:W-:-:S04]  /*8d60*/  UIADD3 UR11, UR14, UR11, URZ ;  /* 0x0000000b0e0b7290 */ /* 0x000fc8000fffe03f */
[----:B------:R-:W-:Y:S01]  /*8d70*/  UIADD3 UR20, UR11, -UR20, URZ ;  /* 0x800000140b147290 */ /* 0x000fe2000fffe03f */
[----:B------:R-:W-:Y:S11]  /*8d80*/  @P1 BRA `(.L_x_2308) ;  /* 0x00000000004c1947 */ /* 0x000ff60003800000 */
[----:B------:R-:W-:-:S06]  /*8d90*/  UISETP.GT.AND UP0, UPT, UR11, -0x1, UPT ;  /* 0xffffffff0b00788c */ /* 0x000fcc000bf04270 */
[----:B------:R-:W-:-:S13]  /*8da0*/  PLOP3.LUT P1, PT, PT, PT, UP0, 0x80, 0x0 ;  /* 0x000000000000781c */ /* 0x000fda0003f2f008 */
[----:B------:R-:W-:Y:S05]  /*8db0*/  @P1 BRA `(.L_x_2309) ;  /* 0x0000000000201947 */ /* 0x000fea0003800000 */
[----:B------:R-:W-:Y:S01]  /*8dc0*/  ULDC UR14, c[0x0][0x9e4] ;  /* 0x00027900000e7ab9 */ /* 0x000fe20000000800 */
[----:B------:R-:W-:Y:S02]  /*8dd0*/  ULOP3.LUT UR11, URZ, UR11, URZ, 0x33, !UPT ;  /* 0x0000000b3f0b7292 */ /* 0x000fe4000f8e333f */
[----:B------:R-:W-:-:S11]  /*8de0*/  UISETP.NE.AND UP0, UPT, UR14, 0x1, UPT ;  /* 0x000000010e00788c */ /* 0x000fd6000bf05270 */
[----:B------:R-:W-:Y:S02]  /*8df0*/  @UP0 ULDC.64 UR18, c[0x0][0x9e8] ;  /* 0x00027a0000120ab9 */ /* 0x000fe40000000a00 */
[----:B------:R-:W-:-:S04]  /*8e00*/  UIMAD.WIDE.U32 UR6, UR11, UR18, URZ ;  /* 0x000000120b0672a5 */ /* 0x000fc8000f8e003f */
[----:B------:R-:W-:-:S04]  /*8e10*/  @UP0 USHF.R.U32.HI UR11, URZ, UR19, UR7 ;  /* 0x000000133f0b0299 */ /* 0x000fc80008011607 */
[----:B------:R-:W-:Y:S01]  /*8e20*/  ULOP3.LUT UR11, URZ, UR11, URZ, 0x33, !UPT ;  /* 0x0000000b3f0b7292 */ /* 0x000fe2000f8e333f */
[----:B------:R-:W-:Y:S11]  /*8e30*/  BRA `(.L_x_2310) ;  /* 0x0000000000147947 */ /* 0x000ff60003800000 */
.L_x_2309:
[----:B------:R-:W-:Y:S02]  /*8e40*/  ULDC UR14, c[0x0][0x9e4] ;  /* 0x00027900000e7ab9 */ /* 0x000fe40000000800 */
[----:B------:R-:W-:-:S11]  /*8e50*/  UISETP.NE.AND UP0, UPT, UR14, 0x1, UPT ;  /* 0x000000010e00788c */ /* 0x000fd6000bf05270 */
[----:B------:R-:W-:Y:S02]  /*8e60*/  @UP0 ULDC.64 UR18, c[0x0][0x9e8] ;  /* 0x00027a0000120ab9 */ /* 0x000fe40000000a00 */
[----:B------:R-:W-:-:S04]  /*8e70*/  UIMAD.WIDE.U32 UR6, UR11, UR18, URZ ;  /* 0x000000120b0672a5 */ /* 0x000fc8000f8e003f */
[----:B------:R-:W-:-:S12]  /*8e80*/  @UP0 USHF.R.U32.HI UR11, URZ, UR19, UR7 ;  /* 0x000000133f0b0299 */ /* 0x000fd80008011607 */
.L_x_2310:
[----:B------:R-:W-:-:S04]  /*8e90*/  UIMAD UR11, UR11, UR14, URZ ;  /* 0x0000000e0b0b72a4 */ /* 0x000fc8000f8e023f */
[----:B------:R-:W-:-:S04]  /*8ea0*/  UISETP.LT.AND UP0, UPT, UR20, UR11, UPT ;  /* 0x0000000b1400728c */ /* 0x000fc8000bf01270 */
[----:B------:R-:W-:-:S12]  /*8eb0*/  USEL UR20, UR20, UR11, !UP0 ;  /* 0x0000000b14147287 */ /* 0x000fd8000c000000 */
.L_x_2308:
[----:B------:R-:W-:-:S04]  /*8ec0*/  UIADD3 UR20, UR20, 0x3f, URZ ;  /* 0x0000003f14147890 */ /* 0x000fc8000fffe03f */
        /* <DEDUP_REMOVED lines=8> */
[----:B------:R-:W-:Y:S01]  /*8f50*/  UMOV UR23, UR38 ;  /* 0x0000002600177c82 */ /* 0x000fe20008000000 */
[----:B--2---:R-:W-:Y:S01]  /*8f60*/  IMAD.MOV.U32 R10, RZ, RZ, R5 ;  /* 0x000000ffff0a7224 */ /* 0x004fe200078e0005 */
[----:B------:R-:W-:Y:S01]  /*8f70*/  ULDC UR24, c[0x0][0x9d8] ;  /* 0x0002760000187ab9 */ /* 0x000fe20000000800 */
[----:B------:R-:W-:-:S05]  /*8f80*/  ULDC UR21, c[0x0][0x988] ;  /* 0x0002620000157ab9 */ /* 0x000fca0000000800 */
.L_x_2322:
[----:B------:R-:W-:Y:S01]  /*8f90*/  UIADD3 UR38, UR23, 0x1, URZ ;  /* 0x0000000117267890 */ /* 0x000fe2000fffe03f */
[C---:B------:R-:W-:Y:S02]  /*8fa0*/  ISETP.GT.AND P1, PT, R8.reuse, UR20, PT ;  /* 0x0000001408007c0c */ /* 0x040fe4000bf24270 */
[----:B------:R-:W-:Y:S01]  /*8fb0*/  IADD3 R8, R8, -0x1, RZ ;  /* 0xffffffff08087810 */ /* 0x000fe20007ffe0ff */
[----:B------:R-:W-:-:S04]  /*8fc0*/  UISETP.NE.AND UP0, UPT, UR38, 0x2, UPT ;  /* 0x000000022600788c */ /* 0x000fc8000bf05270 */
[----:B------:R-:W-:Y:S02]  /*8fd0*/  USEL UR6, URZ, 0x1, UP0 ;  /* 0x000000013f067887 */ /* 0x000fe40008000000 */
[----:B------:R-:W-:Y:S02]  /*8fe0*/  USEL UR38, UR38, URZ, UP0 ;  /* 0x0000003f26267287 */ /* 0x000fe40008000000 */
[----:B------:R-:W-:Y:S01]  /*8ff0*/  ULOP3.LUT UR37, UR37, UR6, URZ, 0x3c, !UPT ;  /* 0x0000000625257292 */ /* 0x000fe2000f8e3c3f */
[----:B0--3--:R-:W-:Y:S11]  /*9000*/  @!P0 BRA `(.L_x_2312) ;  /* 0x0000000000048947 */ /* 0x009ff60003800000 */
[----:B------:R-:W-:Y:S01]  /*9010*/  BPT.TRAP 0x1 ;  /* 0x000000040000795c */ /* 0x000fe20000300000 */
.L_x_2312:
[----:B------:R-:W-:Y:S01]  /*9020*/  ULEA UR22, UR38, UR41, 0x3 ;  /* 0x0000002926167291 */ /* 0x000fe2000f8e183f */
[----:B-1----:R-:W-:-:S05]  /*9030*/  IMAD.U32 R7, RZ, RZ, UR37 ;  /* 0x00000025ff077e24 */ /* 0x002fca000f8e00ff */
[----:B------:R-:W-:-:S04]  /*9040*/  SHF.L.U32 R7, R7, 0x1f, RZ ;  /* 0x0000001f07077819 */ /* 0x000fc800000006ff */
[----:B------:R1:W2:Y:S01]  /*9050*/  SYNCS.PHASECHK.TRANS64.TRYWAIT P2, [UR22+0x28c30], R7 ;  /* 0x028c3007ff0075a7 */ /* 0x0002a20008040156 */
[----:B------:R-:W-:Y:S05]  /*9060*/  @!P0 BRA `(.L_x_2313) ;  /* 0x0000000000048947 */ /* 0x000fea0003800000 */
[----:B------:R-:W-:Y:S01]  /*9070*/  BPT.TRAP 0x1 ;  /* 0x000000040000795c */ /* 0x000fe20000300000 */
.L_x_2313:
[----:B--2---:R-:W-:Y:S05]  /*9080*/  @P2 BRA `(.L_x_2314) ;  /* 0x0000000000082947 */ /* 0x004fea0003800000 */
[----:B------:R-:W2:Y:S02]  /*9090*/  SYNCS.PHASECHK.TRANS64.TRYWAIT P2, [UR22+0x28c30], R7 ;  /* 0x028c3007ff0075a7 */ /* 0x000ea40008040156 */
[----:B--2---:R-:W-:Y:S05]  /*90a0*/  @!P2 BRA `(.L_x_2315) ;  /* 0x000000dc0020a947 */ /* 0x004fea0003800000 */
.L_x_2314:
        /* <DEDUP_REMOVED lines=23> */
.L_x_2316:
[----:B------:R-:W-:Y:S01]  /*9220*/  FMUL.FTZ R15, R152, UR24 ;  /* 0x00000018980f7c20 */ /* 0x000fe20008410000 */
[----:B--2---:R-:W-:Y:S01]  /*9230*/  FMUL.FTZ R6, R153, UR24 ;  /* 0x0000001899067c20 */ /* 0x004fe20008410000 */
        /* <DEDUP_REMOVED lines=29> */
[----:B--2---:R-:W-:Y:S01]  /*9410*/  FMNMX.FTZ R20, R6, R5, !PT ;  /* 0x0000000506147209 */ /* 0x004fe20007810000 */
[----:B------:R-:W-:Y:S01]  /*9420*/  FMUL.FTZ R159, R179, UR24 ;  /* 0x00000018b39f7c20 */ /* 0x000fe20008410000 */
[----:B------:R-:W-:Y:S01]  /*9430*/  UMOV UR10, UR21 ;  /* 0x00000015000a7c82 */ /* 0x000fe20008000000 */
[----:B------:R-:W-:Y:S01]  /*9440*/  FMUL.FTZ R161, R183, UR24 ;  /* 0x00000018b7a17c20 */ /* 0x000fe20008410000 */
[----:B------:R-:W-:-:S03]  /*9450*/  UIADD3 UR6, UR22, 0x28c40, URZ ;  /* 0x00028c4016067890 */ /* 0x000fc6000fffe03f */
[----:B------:R-:W2:Y:S01]  /*9460*/  MUFU.TANH R207, R207 ;  /* 0x000000cf00cf7308 */ /* 0x000ea20000002400 */
[----:B---3--:R-:W-:Y:S01]  /*9470*/  FMNMX.FTZ R5, R205, R20, !PT ;  /* 0x00000014cd057209 */ /* 0x008fe20007810000 */
[----:B------:R-:W-:-:S06]  /*9480*/  UPRMT UR6, UR40, 0x654, UR6 ;  /* 0x0000065428067896 */ /* 0x000fcc0008000006 */
[----:B------:R-:W3:Y:S01]  /*9490*/  MUFU.TANH R208, R208 ;  /* 0x000000d000d07308 */ /* 0x000ee20000002400 */
[----:B0-----:R-:W-:Y:S02]  /*94a0*/  FMNMX.FTZ R20, R206, R5, !PT ;  /* 0x00000005ce147209 */ /* 0x001fe40007810000 */
[----:B------:R-:W-:Y:S05]  /*94b0*/  SYNCS.ARRIVE.TRANS64.RED.A1T0 RZ, [UR6], RZ ;  /* 0x000000ffffff79a7 */ /* 0x000fea0008100406 */
[----:B------:R-:W0:Y:S01]  /*94c0*/  MUFU.TANH R209, R209 ;  /* 0x000000d100d17308 */ /* 0x000e220000002400 */
[----:B--2---:R-:W-:-:S07]  /*94d0*/  FMNMX.FTZ R5, R207, R20, !PT ;  /* 0x00000014cf057209 */ /* 0x004fce0007810000 */
[----:B------:R-:W2:Y:S01]  /*94e0*/  MUFU.TANH R211, R211 ;  /* 0x000000d300d37308 */ /* 0x000ea20000002400 */
[----:B---3--:R-:W-:-:S07]  /*94f0*/  FMNMX.FTZ R20, R208, R5, !PT ;  /* 0x00000005d0147209 */ /* 0x008fce0007810000 */
[----:B------:R-:W3:Y:S01]  /*9500*/  MUFU.TANH R168, R168 ;  /* 0x000000a800a87308 */ /* 0x000ee20000002400 */
[----:B0-----:R-:W-:-:S07]  /*9510*/  FMNMX.FTZ R20, R209, R20, !PT ;  /* 0x00000014d1147209 */ /* 0x001fce0007810000 */
[----:B------:R-:W0:Y:S01]  /*9520*/  MUFU.TANH R169, R169 ;  /* 0x000000a900a97308 */ /* 0x000e220000002400 */
[----:B--2---:R-:W-:-:S07]  /*9530*/  FMNMX.FTZ R5, R211, R20, !PT ;  /* 0x00000014d3057209 */ /* 0x004fce0007810000 */
[----:B------:R-:W2:Y:S01]  /*9540*/  MUFU.TANH R165, R165 ;  /* 0x000000a500a57308 */ /* 0x000ea20000002400 */
[----:B---3--:R-:W-:-:S07]  /*9550*/  FMNMX.FTZ R20, R168, R5, !PT ;  /* 0x00000005a8147209 */ /* 0x008fce0007810000 */
[----:B------:R-:W3:Y:S01]  /*9560*/  MUFU.TANH R210, R210 ;  /* 0x000000d200d27308 */ /* 0x000ee20000002400 */
[----:B0-----:R-:W-:-:S07]  /*9570*/  FMNMX.FTZ R20, R169, R20, !PT ;  /* 0x00000014a9147209 */ /* 0x001fce0007810000 */
[----:B------:R-:W0:Y:S01]  /*9580*/  MUFU.TANH R172, R172 ;  /* 0x000000ac00ac7308 */ /* 0x000e220000002400 */
[----:B--2---:R-:W-:Y:S01]  /*9590*/  FMNMX.FTZ R5, R165, R20, !PT ;  /* 0x00000014a5057209 */ /* 0x004fe20007810000 */
[----:B------:R-:W-:-:S06]  /*95a0*/  FMUL.FTZ R20, R162, UR24 ;  /* 0x00000018a2147c20 */ /* 0x000fcc0008410000 */
[----:B------:R-:W2:Y:S01]  /*95b0*/  MUFU.TANH R176, R176 ;  /* 0x000000b000b07308 */ /* 0x000ea20000002400 */
[----:B---3--:R-:W-:-:S07]  /*95c0*/  FMNMX.FTZ R5, R210, R5, !PT ;  /* 0x00000005d2057209 */ /* 0x008fce0007810000 */
[----:B------:R-:W3:Y:S01]  /*95d0*/  MUFU.TANH R173, R173 ;  /* 0x000000ad00ad7308 */ /* 0x000ee20000002400 */
[----:B0-----:R-:W-:-:S07]  /*95e0*/  FMNMX.FTZ R5, R172, R5, !PT ;  /* 0x00000005ac057209 */ /* 0x001fce0007810000 */
[----:B------:R-:W0:Y:S01]  /*95f0*/  MUFU.TANH R164, R164 ;  /* 0x000000a400a47308 */ /* 0x000e220000002400 */
[----:B--2---:R-:W-:-:S07]  /*9600*/  FMNMX.FTZ R152, R176, R5, !PT ;  /* 0x00000005b0987209 */ /* 0x004fce0007810000 */
[----:B------:R-:W2:Y:S01]  /*9610*/  MUFU.TANH R12, R12 ;  /* 0x0000000c000c7308 */ /* 0x000ea20000002400 */
[----:B---3--:R-:W-:Y:S01]  /*9620*/  FMNMX.FTZ R5, R173, R152, !PT ;  /* 0x00000098ad057209 */ /* 0x008fe20007810000 */
[----:B------:R-:W-:-:S06]  /*9630*/  FMUL.FTZ R152, R166, UR24 ;  /* 0x00000018a6987c20 */ /* 0x000fcc0008410000 */
[----:B------:R-:W3:Y:S01]  /*9640*/  MUFU.TANH R11, R11 ;  /* 0x0000000b000b7308 */ /* 0x000ee20000002400 */
[----:B0-----:R-:W-:-:S05]  /*9650*/  FMNMX.FTZ R5, R164, R5, !PT ;  /* 0x00000005a4057209 */ /* 0x001fca0007810000 */
[----:B------:R-:W0:Y:S02]  /*9660*/  SHFL.BFLY PT, R158, R5, 0x2, 0x1f ;  /* 0x0c401f00059e7f89 */ /* 0x000e2400000e0000 */
[----:B------:R-:W4:Y:S01]  /*9670*/  MUFU.TANH R13, R13 ;  /* 0x0000000d000d7308 */ /* 0x000f220000002400 */
[----:B--2---:R-:W-:-:S07]  /*9680*/  FMNMX.FTZ R160, R12, R9, !PT ;  /* 0x000000090ca07209 */ /* 0x004fce0007810000 */
[----:B------:R-:W2:Y:S01]  /*9690*/  MUFU.TANH R14, R14 ;  /* 0x0000000e000e7308 */ /* 0x000ea20000002400 */
[----:B---3--:R-:W-:-:S07]  /*96a0*/  FMNMX.FTZ R160, R11, R160, !PT ;  /* 0x000000a00ba07209 */ /* 0x008fce0007810000 */
[----:B------:R-:W3:Y:S01]  /*96b0*/  MUFU.TANH R20, R20 ;  /* 0x0000001400147308 */ /* 0x000ee20000002400 */
[----:B0-----:R-:W-:Y:S01]  /*96c0*/  FMNMX.FTZ R163, R5, R158, !PT ;  /* 0x0000009e05a37209 */ /* 0x001fe20007810000 */
[----:B------:R-:W-:-:S06]  /*96d0*/  FMUL.FTZ R158, R178, UR24 ;  /* 0x00000018b29e7c20 */ /* 0x000fcc0008410000 */
[----:B------:R-:W0:Y:S01]  /*96e0*/  MUFU.TANH R21, R21 ;  /* 0x0000001500157308 */ /* 0x000e220000002400 */
[----:B----4-:R-:W-:Y:S01]  /*96f0*/  FMNMX.FTZ R5, R13, R160, !PT ;  /* 0x000000a00d057209 */ /* 0x010fe20007810000 */
[----:B------:R-:W-:Y:S01]  /*9700*/  FMUL.FTZ R160, R182, UR24 ;  /* 0x00000018b6a07c20 */ /* 0x000fe20008410000 */
[----:B------:R-:W4:Y:S02]  /*9710*/  SHFL.BFLY PT, R166, R163, 0x1, 0x1f ;  /* 0x0c201f00a3a67f89 */ /* 0x000f2400000e0000 */
[----:B--2---:R-:W-:-:S03]  /*9720*/  FMNMX.FTZ R5, R14, R5, !PT ;  /* 0x000000050e057209 */ /* 0x004fc60007810000 */
[----:B------:R-:W2:Y:S01]  /*9730*/  MUFU.TANH R152, R152 ;  /* 0x0000009800987308 */ /* 0x000ea20000002400 */
[----:B---3--:R-:W-:-:S07]  /*9740*/  FMNMX.FTZ R162, R20, R5, !PT ;  /* 0x0000000514a27209 */ /* 0x008fce0007810000 */
[----:B------:R-:W3:Y:S08]  /*9750*/  MUFU.TANH R153, R153 ;  /* 0x0000009900997308 */ /* 0x000ef00000002400 */
[----:B------:R-:W5:Y:S01]  /*9760*/  MUFU.TANH R154, R154 ;  /* 0x0000009a009a7308 */ /* 0x000f620000002400 */
[----:B----4-:R-:W-:Y:S02]  /*9770*/  FMNMX.FTZ R5, R163, R166, !PT ;  /* 0x000000a6a3057209 */ /* 0x010fe40007810000 */
[----:B0-----:R-:W-:-:S05]  /*9780*/  FMNMX.FTZ R163, R21, R162, !PT ;  /* 0x000000a215a37209 */ /* 0x001fca0007810000 */
[----:B------:R-:W0:Y:S01]  /*9790*/  MUFU.TANH R155, R155 ;  /* 0x0000009b009b7308 */ /* 0x000e220000002400 */
[C---:B------:R-:W-:Y:S01]  /*97a0*/  FADD.FTZ R162, -R5.reuse, R10 ;  /* 0x0000000a05a27221 */ /* 0x040fe20000010100 */
[----:B--2---:R-:W-:Y:S01]  /*97b0*/  FMNMX.FTZ R10, R152, R163, !PT ;  /* 0x000000a3980a7209 */ /* 0x004fe20007810000 */
[----:B------:R-:W-:Y:S02]  /*97c0*/  FMUL.FTZ R177, R5, UR10 ;  /* 0x0000000a05b17c20 */ /* 0x000fe40008410000 */
[----:B------:R-:W-:Y:S01]  /*97d0*/  FMUL.FTZ R166, R162, UR10 ;  /* 0x0000000aa2a67c20 */ /* 0x000fe20008410000 */
[----:B---3--:R-:W-:Y:S01]  /*97e0*/  FMNMX.FTZ R163, R153, R10, !PT ;  /* 0x0000000a99a37209 */ /* 0x008fe20007810000 */
[--C-:B------:R-:W-:Y:S01]  /*97f0*/  FFMA.FTZ R170, R6, UR10, -R177.reuse ;  /* 0x0000000a06aa7c23 */ /* 0x100fe200080108b1 */
[----:B------:R-:W2:Y:S01]  /*9800*/  MUFU.TANH R156, R156 ;  /* 0x0000009c009c7308 */ /* 0x000ea20000002400 */
[--C-:B------:R-:W-:Y:S01]  /*9810*/  FFMA.FTZ R15, R15, UR10, -R177.reuse ;  /* 0x0000000a0f0f7c23 */ /* 0x100fe200080108b1 */
[----:B-----5:R-:W-:Y:S01]  /*9820*/  FMNMX.FTZ R162, R154, R163, !PT ;  /* 0x000000a39aa27209 */ /* 0x020fe20007810000 */
[--C-:B------:R-:W-:Y:S01]  /*9830*/  FFMA.FTZ R174, R206, UR10, -R177.reuse ;  /* 0x0000000aceae7c23 */ /* 0x100fe200080108b1 */
[--C-:B------:R-:W-:Y:S01]  /*9840*/  FFMA.FTZ R171, R208, UR10, -R177.reuse ;  /* 0x0000000ad0ab7c23 */ /* 0x100fe200080108b1 */
[--C-:B------:R-:W-:Y:S01]  /*9850*/  FFMA.FTZ R168, R168, UR10, -R177.reuse ;  /* 0x0000000aa8a87c23 */ /* 0x100fe200080108b1 */
[--C-:B------:R-:W-:Y:S01]  /*9860*/  FFMA.FTZ R165, R165, UR10, -R177.reuse ;  /* 0x0000000aa5a57c23 */ /* 0x100fe200080108b1 */
[--C-:B------:R-:W-:Y:S01]  /*9870*/  FFMA.FTZ R178, R210, UR10, -R177.reuse ;  /* 0x0000000ad2b27c23 */ /* 0x100fe200080108b1 */
[----:B------:R-:W3:Y:S01]  /*9880*/  MUFU.TANH R157, R157 ;  /* 0x0000009d009d7308 */ /* 0x000ee20000002400 */
[----:B0-----:R-:W-:Y:S01]  /*9890*/  FMNMX.FTZ R163, R155, R162, !PT ;  /* 0x000000a29ba37209 */ /* 0x001fe20007810000 */
[----:B------:R-:W-:-:S06]  /*98a0*/  FFMA.FTZ R173, R173, UR10, -R177 ;  /* 0x0000000aadad7c23 */ /* 0x000fcc00080108b1 */
[----:B------:R-:W0:Y:S01]  /*98b0*/  MUFU.TANH R158, R158 ;  /* 0x0000009e009e7308 */ /* 0x000e220000002400 */
[----:B--2---:R-:W-:-:S07]  /*98c0*/  FMNMX.FTZ R162, R156, R163, !PT ;  /* 0x000000a39ca27209 */ /* 0x004fce0007810000 */
[----:B------:R-:W2:Y:S01]  /*98d0*/  MUFU.TANH R159, R159 ;  /* 0x0000009f009f7308 */ /* 0x000ea20000002400 */
[----:B---3--:R-:W-:-:S07]  /*98e0*/  FMNMX.FTZ R163, R157, R162, !PT ;  /* 0x000000a29da37209 */ /* 0x008fce0007810000 */
[----:B------:R-:W3:Y:S01]  /*98f0*/  MUFU.TANH R160, R160 ;  /* 0x000000a000a07308 */ /* 0x000ee20000002400 */
[----:B0-----:R-:W-:Y:S01]  /*9900*/  FMNMX.FTZ R6, R158, R163, !PT ;  /* 0x000000a39e067209 */ /* 0x001fe20007810000 */
[----:B------:R-:W-:-:S06]  /*9910*/  FFMA.FTZ R163, R205, UR10, -R177 ;  /* 0x0000000acda37c23 */ /* 0x000fcc00080108b1 */
[----:B------:R-:W0:Y:S01]  /*9920*/  MUFU.TANH R161, R161 ;  /* 0x000000a100a17308 */ /* 0x000e220000002400 */
[----:B--2---:R-:W-:-:S07]  /*9930*/  FMNMX.FTZ R167, R159, R6, !PT ;  /* 0x000000069fa77209 */ /* 0x004fce0007810000 */
[----:B------:R2:W4:Y:S01]  /*9940*/  MUFU.EX2 R10, R166 ;  /* 0x000000a6000a7308 */ /* 0x0005220000000800 */
[----:B---3--:R-:W-:Y:S01]  /*9950*/  FMNMX.FTZ R6, R160, R167, !PT ;  /* 0x000000a7a0067209 */ /* 0x008fe20007810000 */
[----:B------:R-:W-:-:S06]  /*9960*/  FFMA.FTZ R167, R209, UR10, -R177 ;  /* 0x0000000ad1a77c23 */ /* 0x000fcc00080108b1 */
[----:B------:R3:W-:Y:S01]  /*9970*/  MUFU.EX2 R162, R170 ;  /* 0x000000aa00a27308 */ /* 0x0007e20000000800 */
[----:B0-----:R-:W-:Y:S01]  /*9980*/  FMNMX.FTZ R6, R161, R6, !PT ;  /* 0x00000006a1067209 */ /* 0x001fe20007810000 */
[----:B--2---:R-:W-:-:S04]  /*9990*/  FFMA.FTZ R166, R207, UR10, -R177 ;  /* 0x0000000acfa67c23 */ /* 0x004fc800080108b1 */
[----:B------:R-:W0:Y:S02]  /*99a0*/  SHFL.BFLY PT, R175, R6, 0x2, 0x1f ;  /* 0x0c401f0006af7f89 */ /* 0x000e2400000e0000 */
[----:B------:R-:W2:Y:S01]  /*99b0*/  MUFU.EX2 R15, R15 ;  /* 0x0000000f000f7308 */ /* 0x000ea20000000800 */
[--C-:B---3--:R-:W-:Y:S01]  /*99c0*/  FFMA.FTZ R170, R211, UR10, -R177.reuse ;  /* 0x0000000ad3aa7c23 */ /* 0x108fe200080108b1 */
[-C--:B----4-:R-:W-:Y:S01]  /*99d0*/  FMUL.FTZ R24, R24, R10.reuse ;  /* 0x0000000a18187220 */ /* 0x090fe20000410000 */
        /* <DEDUP_REMOVED lines=19> */
[----:B0-----:R-:W-:Y:S01]  /*9b10*/  FMNMX.FTZ R179, R6, R175, !PT ;  /* 0x000000af06b37209 */ /* 0x001fe20007810000 */
[--C-:B------:R-:W-:Y:S01]  /*9b20*/  FFMA.FTZ R175, R169, UR10, -R177.reuse ;  /* 0x0000000aa9af7c23 */ /* 0x100fe200080108b1 */
[--C-:B------:R-:W-:Y:S01]  /*9b30*/  FFMA.FTZ R169, R172, UR10, -R177.reuse ;  /* 0x0000000aaca97c23 */ /* 0x100fe200080108b1 */
[--C-:B------:R-:W-:Y:S01]  /*9b40*/  FFMA.FTZ R172, R176, UR10, -R177.reuse ;  /* 0x0000000ab0ac7c23 */ /* 0x100fe200080108b1 */
[----:B------:R-:W-:Y:S01]  /*9b50*/  FFMA.FTZ R176, R164, UR10, -R177 ;  /* 0x0000000aa4b07c23 */ /* 0x000fe200080108b1 */
[----:B------:R-:W0:Y:S01]  /*9b60*/  SHFL.BFLY PT, R6, R179, 0x1, 0x1f ;  /* 0x0c201f00b3067f89 */ /* 0x000e2200000e0000 */
        /* <DEDUP_REMOVED lines=23> */
[----:B0-----:R-:W-:Y:S01]  /*9ce0*/  FMNMX.FTZ R6, R179, R6, !PT ;  /* 0x00000006b3067209 */ /* 0x001fe20007810000 */
        /* <DEDUP_REMOVED lines=10> */
[----:B------:R-:W-:Y:S01]  /*9d90*/  FFMA.FTZ R177, R153, UR10, -R164 ;  /* 0x0000000a99b17c23 */ /* 0x000fe200080108a4 */
[----:B------:R-:W-:-:S02]  /*9da0*/  IMAD.MOV R153, RZ, RZ, -R17 ;  /* 0x000000ffff997224 */ /* 0x000fc400078e0a11 */
[--C-:B------:R-:W-:Y:S01]  /*9db0*/  FFMA.FTZ R11, R11, UR10, -R164.reuse ;  /* 0x0000000a0b0b7c23 */ /* 0x100fe200080108a4 */
[--C-:B------:R-:W-:Y:S01]  /*9dc0*/  FFMA.FTZ R13, R13, UR10, -R164.reuse ;  /* 0x0000000a0d0d7c23 */ /* 0x100fe200080108a4 */
[----:B------:R-:W-:Y:S01]  /*9dd0*/  MUFU.EX2 R9, R9 ;  /* 0x0000000900097308 */ /* 0x000fe20000000800 */
[--C-:B------:R-:W-:Y:S01]  /*9de0*/  FFMA.FTZ R180, R14, UR10, -R164.reuse ;  /* 0x0000000a0eb47c23 */ /* 0x100fe200080108a4 */
[----:B------:R-:W-:Y:S01]  /*9df0*/  ISETP.NE.AND P2, PT, R2, R153, PT ;  /* 0x000000990200720c */ /* 0x000fe20003f45270 */
[--C-:B------:R-:W-:Y:S01]  /*9e00*/  FFMA.FTZ R14, R20, UR10, -R164.reuse ;  /* 0x0000000a140e7c23 */ /* 0x100fe200080108a4 */
[----:B------:R-:W-:Y:S02]  /*9e10*/  IMAD.U32 R153, RZ, RZ, UR23 ;  /* 0x00000017ff997e24 */ /* 0x000fe4000f8e00ff */
[--C-:B------:R-:W-:Y:S01]  /*9e20*/  FFMA.FTZ R21, R21, UR10, -R164.reuse ;  /* 0x0000000a15157c23 */ /* 0x100fe200080108a4 */
[--C-:B------:R-:W-:Y:S01]  /*9e30*/  FFMA.FTZ R20, R152, UR10, -R164.reuse ;  /* 0x0000000a98147c23 */ /* 0x100fe200080108a4 */
[--C-:B------:R-:W-:Y:S01]  /*9e40*/  FFMA.FTZ R179, R154, UR10, -R164.reuse ;  /* 0x0000000a9ab37c23 */ /* 0x100fe200080108a4 */
[----:B------:R-:W0:Y:S01]  /*9e50*/  MUFU.EX2 R12, R12 ;  /* 0x0000000c000c7308 */ /* 0x000e220000000800 */
[--C-:B------:R-:W-:Y:S01]  /*9e60*/  FFMA.FTZ R182, R155, UR10, -R164.reuse ;  /* 0x0000000a9bb67c23 */ /* 0x100fe200080108a4 */
[--C-:B------:R-:W-:Y:S01]  /*9e70*/  FFMA.FTZ R181, R158, UR10, -R164.reuse ;  /* 0x0000000a9eb57c23 */ /* 0x100fe200080108a4 */
[--C-:B------:R-:W-:Y:S01]  /*9e80*/  FFMA.FTZ R159, R159, UR10, -R164.reuse ;  /* 0x0000000a9f9f7c23 */ /* 0x100fe200080108a4 */
[----:B------:R-:W-:Y:S01]  /*9e90*/  FFMA.FTZ R160, R160, UR10, -R164 ;  /* 0x0000000aa0a07c23 */ /* 0x000fe200080108a4 */
[-C--:B------:R-:W-:Y:S01]  /*9ea0*/  FMUL.FTZ R109, R109, R10.reuse ;  /* 0x0000000a6d6d7220 */ /* 0x080fe20000410000 */
[-C--:B------:R-:W-:Y:S01]  /*9eb0*/  FMUL.FTZ R112, R112, R10.reuse ;  /* 0x0000000a70707220 */ /* 0x080fe20000410000 */
[----:B------:R-:W-:Y:S01]  /*9ec0*/  @!P2 IMAD R152, R153, 0x40, R16 ;  /* 0x000000409998a824 */ /* 0x000fe200078e0210 */
[----:B------:R-:W3:Y:S01]  /*9ed0*/  MUFU.EX2 R11, R11 ;  /* 0x0000000b000b7308 */ /* 0x000ee20000000800 */
[----:B--2---:R-:W-:Y:S01]  /*9ee0*/  FFMA.FTZ R153, R10, R3, R15 ;  /* 0x000000030a997223 */ /* 0x004fe2000001000f */
[----:B------:R-:W-:Y:S01]  /*9ef0*/  FFMA.FTZ R3, R156, UR10, -R164 ;  /* 0x0000000a9c037c23 */ /* 0x000fe200080108a4 */
[-C--:B------:R-:W-:Y:S01]  /*9f00*/  FMUL.FTZ R113, R113, R10.reuse ;  /* 0x0000000a71717220 */ /* 0x080fe20000410000 */
[-C--:B------:R-:W-:Y:S01]  /*9f10*/  FMUL.FTZ R116, R116, R10.reuse ;  /* 0x0000000a74747220 */ /* 0x080fe20000410000 */
[----:B------:R-:W-:Y:S01]  /*9f20*/  FADD.FTZ R156, R162, R153 ;  /* 0x00000099a29c7221 */ /* 0x000fe20000010000 */
[-C--:B------:R-:W-:Y:S01]  /*9f30*/  FMUL.FTZ R117, R117, R10.reuse ;  /* 0x0000000a75757220 */ /* 0x080fe20000410000 */
[----:B------:R-:W-:Y:S01]  /*9f40*/  FMUL.FTZ R120, R120, R10 ;  /* 0x0000000a78787220 */ /* 0x000fe20000410000 */
[----:B------:R-:W2:Y:S01]  /*9f50*/  MUFU.EX2 R13, R13 ;  /* 0x0000000d000d7308 */ /* 0x000ea20000000800 */
[----:B0-----:R-:W-:Y:S01]  /*9f60*/  FFMA.FTZ R154, R9, R4, R12 ;  /* 0x00000004099a7223 */ /* 0x001fe2000001000c */
[----:B------:R-:W-:Y:S01]  /*9f70*/  FADD.FTZ R153, R163, R156 ;  /* 0x0000009ca3997221 */ /* 0x000fe20000010000 */
[----:B------:R-:W-:Y:S01]  /*9f80*/  @!P2 LEA R156, R152, UR41, 0x2 ;  /* 0x00000029989cac11 */ /* 0x000fe2000f8e10ff */
[--C-:B------:R-:W-:Y:S01]  /*9f90*/  FFMA.FTZ R4, R157, UR10, -R164.reuse ;  /* 0x0000000a9d047c23 */ /* 0x100fe200080108a4 */
[----:B------:R-:W-:Y:S01]  /*9fa0*/  FFMA.FTZ R164, R161, UR10, -R164 ;  /* 0x0000000aa1a47c23 */ /* 0x000fe200080108a4 */
[----:B------:R-:W-:Y:S01]  /*9fb0*/  FADD.FTZ R153, R174, R153 ;  /* 0x00000099ae997221 */ /* 0x000fe20000010000 */
[-C--:B------:R-:W-:Y:S01]  /*9fc0*/  FMUL.FTZ R121, R121, R10.reuse ;  /* 0x0000000a79797220 */ /* 0x080fe20000410000 */
[----:B------:R-:W0:Y:S01]  /*9fd0*/  MUFU.EX2 R180, R180 ;  /* 0x000000b400b47308 */ /* 0x000e220000000800 */
[----:B---3--:R-:W-:Y:S01]  /*9fe0*/  FADD.FTZ R154, R11, R154 ;  /* 0x0000009a0b9a7221 */ /* 0x008fe20000010000 */
[----:B------:R-:W-:Y:S01]  /*9ff0*/  @!P2 STS [R156+0x28800], R10 ;  /* 0x0288000a9c00a388 */ /* 0x000fe20000000800 */
[-C--:B------:R-:W-:Y:S01]  /*a000*/  FMUL.FTZ R124, R124, R10.reuse ;  /* 0x0000000a7c7c7220 */ /* 0x080fe20000410000 */
[-C--:B------:R-:W-:Y:S01]  /*a010*/  FMUL.FTZ R125, R125, R10.reuse ;  /* 0x0000000a7d7d7220 */ /* 0x080fe20000410000 */
[-C--:B------:R-:W-:Y:S01]  /*a020*/  FMUL.FTZ R128, R128, R10.reuse ;  /* 0x0000000a80807220 */ /* 0x080fe20000410000 */
[----:B------:R3:W-:Y:S01]  /*a030*/  @!P2 STS [R156+0x28820], R9 ;  /* 0x028820099c00a388 */ /* 0x0007e20000000800 */
[-C--:B------:R-:W-:Y:S01]  /*a040*/  FMUL.FTZ R129, R129, R10.reuse ;  /* 0x0000000a81817220 */ /* 0x080fe20000410000 */
[----:B------:R-:W4:Y:S01]  /*a050*/  MUFU.EX2 R14, R14 ;  /* 0x0000000e000e7308 */ /* 0x000f220000000800 */
[----:B--2---:R-:W-:Y:S01]  /*a060*/  FADD.FTZ R155, R13, R154 ;  /* 0x0000009a0d9b7221 */ /* 0x004fe20000010000 */
[----:B------:R-:W-:Y:S01]  /*a070*/  FADD.FTZ R154, R166, R153 ;  /* 0x00000099a69a7221 */ /* 0x000fe20000010000 */
[-C--:B------:R-:W-:Y:S01]  /*a080*/  FMUL.FTZ R132, R132, R10.reuse ;  /* 0x0000000a84847220 */ /* 0x080fe20000410000 */
[-C--:B------:R-:W-:Y:S01]  /*a090*/  FMUL.FTZ R133, R133, R10.reuse ;  /* 0x0000000a85857220 */ /* 0x080fe20000410000 */
[-C--:B------:R-:W-:Y:S01]  /*a0a0*/  FMUL.FTZ R136, R136, R10.reuse ;  /* 0x0000000a88887220 */ /* 0x080fe20000410000 */
[----:B------:R-:W-:Y:S01]  /*a0b0*/  FADD.FTZ R154, R171, R154 ;  /* 0x0000009aab9a7221 */ /* 0x000fe20000010000 */
[----:B------:R-:W-:Y:S01]  /*a0c0*/  FMUL.FTZ R137, R137, R10 ;  /* 0x0000000a89897220 */ /* 0x000fe20000410000 */
[----:B------:R-:W2:Y:S01]  /*a0d0*/  MUFU.EX2 R21, R21 ;  /* 0x0000001500157308 */ /* 0x000ea20000000800 */
[----:B0-----:R-:W-:Y:S01]  /*a0e0*/  FADD.FTZ R155, R180, R155 ;  /* 0x0000009bb49b7221 */ /* 0x001fe20000010000 */
[----:B---3--:R-:W-:Y:S01]  /*a0f0*/  F2FP.BF16.F32.PACK_AB R156, R171, R166 ;  /* 0x000000a6ab9c723e */ /* 0x008fe200000010ff */
[-C--:B------:R-:W-:Y:S01]  /*a100*/  FMUL.FTZ R140, R140, R10.reuse ;  /* 0x0000000a8c8c7220 */ /* 0x080fe20000410000 */
[-C--:B------:R-:W-:Y:S01]  /*a110*/  FMUL.FTZ R141, R141, R10.reuse ;  /* 0x0000000a8d8d7220 */ /* 0x080fe20000410000 */
[-C--:B------:R-:W-:Y:S01]  /*a120*/  FMUL.FTZ R144, R144, R10.reuse ;  /* 0x0000000a90907220 */ /* 0x080fe20000410000 */
[-C--:B------:R-:W-:Y:S01]  /*a130*/  FMUL.FTZ R145, R145, R10.reuse ;  /* 0x0000000a91917220 */ /* 0x080fe20000410000 */
[-C--:B------:R-:W-:Y:S01]  /*a140*/  FMUL.FTZ R148, R148, R10.reuse ;  /* 0x0000000a94947220 */ /* 0x080fe20000410000 */
[----:B------:R-:W0:Y:S01]  /*a150*/  MUFU.EX2 R20, R20 ;  /* 0x0000001400147308 */ /* 0x000e220000000800 */
[----:B----4-:R-:W-:Y:S01]  /*a160*/  FADD.FTZ R152, R14, R155 ;  /* 0x0000009b0e987221 */ /* 0x010fe20000010000 */
[----:B------:R-:W-:Y:S01]  /*a170*/  FADD.FTZ R155, R167, R154 ;  /* 0x0000009aa79b7221 */ /* 0x000fe20000010000 */
[----:B------:R-:W-:Y:S01]  /*a180*/  FMUL.FTZ R149, R149, R10 ;  /* 0x0000000a95957220 */ /* 0x000fe20000410000 */
[-C--:B------:R-:W-:Y:S01]  /*a190*/  FMUL.FTZ R26, R26, R9.reuse ;  /* 0x000000091a1a7220 */ /* 0x080fe20000410000 */
[-C--:B------:R-:W-:Y:S01]  /*a1a0*/  FMUL.FTZ R27, R27, R9.reuse ;  /* 0x000000091b1b7220 */ /* 0x080fe20000410000 */
[----:B------:R-:W-:Y:S01]  /*a1b0*/  FADD.FTZ R155, R170, R155 ;  /* 0x0000009baa9b7221 */ /* 0x000fe20000010000 */
[----:B------:R-:W-:Y:S01]  /*a1c0*/  FMUL.FTZ R30, R30, R9 ;  /* 0x000000091e1e7220 */ /* 0x000fe20000410000 */
[----:B------:R-:W3:Y:S01]  /*a1d0*/  MUFU.EX2 R177, R177 ;  /* 0x000000b100b17308 */ /* 0x000ee20000000800 */
[----:B--2---:R-:W-:Y:S01]  /*a1e0*/  FADD.FTZ R153, R21, R152 ;  /* 0x0000009815997221 */ /* 0x004fe20000010000 */
[----:B------:R-:W-:Y:S01]  /*a1f0*/  F2FP.BF16.F32.PACK_AB R152, R162, R15 ;  /* 0x0000000fa298723e */ /* 0x000fe200000010ff */
[-C--:B------:R-:W-:Y:S01]  /*a200*/  FMUL.FTZ R31, R31, R9.reuse ;  /* 0x000000091f1f7220 */ /* 0x080fe20000410000 */
[----:B------:R-:W-:Y:S01]  /*a210*/  F2FP.BF16.F32.PACK_AB R157, R21, R14 ;  /* 0x0000000e159d723e */ /* 0x000fe200000010ff */
[-C--:B------:R-:W-:Y:S01]  /*a220*/  FMUL.FTZ R34, R34, R9.reuse ;  /* 0x0000000922227220 */ /* 0x080fe20000410000 */
[-C--:B------:R-:W-:Y:S01]  /*a230*/  FMUL.FTZ R35, R35, R9.reuse ;  /* 0x0000000923237220 */ /* 0x080fe20000410000 */
[-C--:B------:R-:W-:Y:S01]  /*a240*/  FMUL.FTZ R38, R38, R9.reuse ;  /* 0x0000000926267220 */ /* 0x080fe20000410000 */
[----:B------:R-:W2:Y:S01]  /*a250*/  MUFU.EX2 R179, R179 ;  /* 0x000000b300b37308 */ /* 0x000ea20000000800 */
[----:B0-----:R-:W-:Y:S01]  /*a260*/  FADD.FTZ R154, R20, R153 ;  /* 0x00000099149a7221 */ /* 0x001fe20000010000 */
[----:B------:R-:W-:Y:S01]  /*a270*/  F2FP.BF16.F32.PACK_AB R153, R11, R12 ;  /* 0x0000000c0b99723e */ /* 0x000fe200000010ff */
[-C--:B------:R-:W-:Y:S01]  /*a280*/  FMUL.FTZ R39, R39, R9.reuse ;  /* 0x0000000927277220 */ /* 0x080fe20000410000 */
[-C--:B------:R-:W-:Y:S01]  /*a290*/  FMUL.FTZ R42, R42, R9.reuse ;  /* 0x000000092a2a7220 */ /* 0x080fe20000410000 */
[-C--:B------:R-:W-:Y:S01]  /*a2a0*/  FMUL.FTZ R43, R43, R9.reuse ;  /* 0x000000092b2b7220 */ /* 0x080fe20000410000 */
[-C--:B------:R-:W-:Y:S01]  /*a2b0*/  FMUL.FTZ R46, R46, R9.reuse ;  /* 0x000000092e2e7220 */ /* 0x080fe20000410000 */
[----:B------:R-:W-:Y:S01]  /*a2c0*/  FMUL.FTZ R47, R47, R9 ;  /* 0x000000092f2f7220 */ /* 0x000fe20000410000 */
[----:B------:R-:W0:Y:S01]  /*a2d0*/  MUFU.EX2 R182, R182 ;  /* 0x000000b600b67308 */ /* 0x000e220000000800 */
[----:B---3--:R-:W-:Y:S01]  /*a2e0*/  FADD.FTZ R158, R177, R154 ;  /* 0x0000009ab19e7221 */ /* 0x008fe20000010000 */
[----:B------:R-:W-:Y:S01]  /*a2f0*/  F2FP.BF16.F32.PACK_AB R154, R174, R163 ;  /* 0x000000a3ae9a723e */ /* 0x000fe200000010ff */
[-C--:B------:R-:W-:Y:S01]  /*a300*/  FMUL.FTZ R50, R50, R9.reuse ;  /* 0x0000000932327220 */ /* 0x080fe20000410000 */
[-C--:B------:R-:W-:Y:S01]  /*a310*/  FMUL.FTZ R51, R51, R9.reuse ;  /* 0x0000000933337220 */ /* 0x080fe20000410000 */
[-C--:B------:R-:W-:Y:S01]  /*a320*/  FMUL.FTZ R54, R54, R9.reuse ;  /* 0x0000000936367220 */ /* 0x080fe20000410000 */
[-C--:B------:R-:W-:Y:S01]  /*a330*/  FMUL.FTZ R55, R55, R9.reuse ;  /* 0x0000000937377220 */ /* 0x080fe20000410000 */
[----:B------:R-:W-:Y:S01]  /*a340*/  FMUL.FTZ R58, R58, R9 ;  /* 0x000000093a3a7220 */ /* 0x000fe20000410000 */
[----:B------:R-:W3:Y:S01]  /*a350*/  MUFU.EX2 R168, R168 ;  /* 0x000000a800a87308 */ /* 0x000ee20000000800 */
[----:B--2---:R-:W-:Y:S01]  /*a360*/  FADD.FTZ R15, R179, R158 ;  /* 0x0000009eb30f7221 */ /* 0x004fe20000010000 */
[----:B------:R-:W-:Y:S01]  /*a370*/  F2FP.BF16.F32.PACK_AB R158, R170, R167 ;  /* 0x000000a7aa9e723e */ /* 0x000fe200000010ff */
[-C--:B------:R-:W-:Y:S01]  /*a380*/  FMUL.FTZ R59, R59, R9.reuse ;  /* 0x000000093b3b7220 */ /* 0x080fe20000410000 */
[-C--:B------:R-:W-:Y:S01]  /*a390*/  FMUL.FTZ R62, R62, R9.reuse ;  /* 0x000000093e3e7220 */ /* 0x080fe20000410000 */
[-C--:B------:R-:W-:Y:S01]  /*a3a0*/  FMUL.FTZ R63, R63, R9.reuse ;  /* 0x000000093f3f7220 */ /* 0x080fe20000410000 */
[-C--:B------:R-:W-:Y:S01]  /*a3b0*/  FMUL.FTZ R66, R66, R9.reuse ;  /* 0x0000000942427220 */ /* 0x080fe20000410000 */
[----:B------:R-:W-:Y:S01]  /*a3c0*/  FMUL.FTZ R67, R67, R9 ;  /* 0x0000000943437220 */ /* 0x000fe20000410000 */
[----:B------:R-:W2:Y:S01]  /*a3d0*/  MUFU.EX2 R3, R3 ;  /* 0x0000000300037308 */ /* 0x000ea20000000800 */
[C---:B0-----:R-:W-:Y:S01]  /*a3e0*/  FADD.FTZ R12, R182.reuse, R15 ;  /* 0x0000000fb60c7221 */ /* 0x041fe20000010000 */
        /* <DEDUP_REMOVED lines=9> */
[----:B------:R-:W-:Y:S01]  /*a480*/  BAR.SYNC.DEFER_BLOCKING 0xf, 0x100 ;  /* 0x03c4000000007b1d */ /* 0x000fe20000010000 */
[-C--:B------:R-:W-:Y:S01]  /*a490*/  FMUL.FTZ R79, R79, R9.reuse ;  /* 0x000000094f4f7220 */ /* 0x080fe20000410000 */
[-C--:B------:R-:W-:Y:S01]  /*a4a0*/  FMUL.FTZ R82, R82, R9.reuse ;  /* 0x0000000952527220 */ /* 0x080fe20000410000 */
[-C--:B------:R-:W-:Y:S01]  /*a4b0*/  FMUL.FTZ R83, R83, R9.reuse ;  /* 0x0000000953537220 */ /* 0x080fe20000410000 */
[-C--:B------:R-:W-:Y:S01]  /*a4c0*/  FMUL.FTZ R86, R86, R9.reuse ;  /* 0x0000000956567220 */ /* 0x080fe20000410000 */
[-C--:B------:R-:W-:Y:S01]  /*a4d0*/  FMUL.FTZ R87, R87, R9.reuse ;  /* 0x0000000957577220 */ /* 0x080fe20000410000 */
[----:B------:R-:W3:Y:S01]  /*a4e0*/  MUFU.EX2 R165, R165 ;  /* 0x000000a500a57308 */ /* 0x000ee20000000800 */
        /* <DEDUP_REMOVED lines=17> */
[----:B------:R3:W-:Y:S01]  /*a600*/  STSM.16.M88.4 [R18+0x26800], R152 ;  /* 0x0268009812007844 */ /* 0x0007e20000000200 */
[-C--:B------:R-:W-:Y:S01]  /*a610*/  FMUL.FTZ R114, R114, R9.reuse ;  /* 0x0000000972727220 */ /* 0x080fe20000410000 */
[-C--:B------:R-:W-:Y:S01]  /*a620*/  FMUL.FTZ R115, R115, R9.reuse ;  /* 0x0000000973737220 */ /* 0x080fe20000410000 */
[-C--:B------:R-:W-:Y:S01]  /*a630*/  FMUL.FTZ R118, R118, R9.reuse ;  /* 0x0000000976767220 */ /* 0x080fe20000410000 */
[-C--:B------:R-:W-:Y:S01]  /*a640*/  FMUL.FTZ R119, R119, R9.reuse ;  /* 0x0000000977777220 */ /* 0x080fe20000410000 */
[-C--:B------:R-:W-:Y:S01]  /*a650*/  FMUL.FTZ R122, R122, R9.reuse ;  /* 0x000000097a7a7220 */ /* 0x080fe20000410000 */
[----:B------:R-:W4:Y:S01]  /*a660*/  MUFU.EX2 R169, R169 ;  /* 0x000000a900a97308 */ /* 0x000f220000000800 */
        /* <DEDUP_REMOVED lines=16> */
[----:B----4-:R-:W-:Y:S01]  /*a770*/  FADD.FTZ R13, R169, R14 ;  /* 0x0000000ea90d7221 */ /* 0x010fe20000010000 */
[-C--:B------:R-:W-:Y:S01]  /*a780*/  FMUL.FTZ R146, R146, R9.reuse ;  /* 0x0000000992927220 */ /* 0x080fe20000410000 */
[-C--:B------:R-:W-:Y:S01]  /*a790*/  FMUL.FTZ R147, R147, R9.reuse ;  /* 0x0000000993937220 */ /* 0x080fe20000410000 */
[-C--:B------:R-:W-:Y:S01]  /*a7a0*/  FMUL.FTZ R150, R150, R9.reuse ;  /* 0x0000000996967220 */ /* 0x080fe20000410000 */
[----:B------:R-:W-:-:S03]  /*a7b0*/  FMUL.FTZ R151, R151, R9 ;  /* 0x0000000997977220 */ /* 0x000fc60000410000 */
[----:B------:R-:W4:Y:S01]  /*a7c0*/  MUFU.EX2 R173, R173 ;  /* 0x000000ad00ad7308 */ /* 0x000f220000000800 */
[----:B--2---:R-:W-:Y:S01]  /*a7d0*/  FADD.FTZ R15, R181, R162 ;  /* 0x000000a2b50f7221 */ /* 0x004fe20000010000 */
[----:B------:R-:W-:-:S06]  /*a7e0*/  F2FP.BF16.F32.PACK_AB R162, R178, R165 ;  /* 0x000000a5b2a2723e */ /* 0x000fcc00000010ff */
[----:B------:R-:W2:Y:S01]  /*a7f0*/  MUFU.EX2 R176, R176 ;  /* 0x000000b000b07308 */ /* 0x000ea20000000800 */
[----:B0-----:R-:W-:-:S07]  /*a800*/  FADD.FTZ R14, R172, R13 ;  /* 0x0000000dac0e7221 */ /* 0x001fce0000010000 */
[----:B------:R0:W5:Y:S01]  /*a810*/  MUFU.EX2 R206, R159 ;  /* 0x0000009f00ce7308 */ /* 0x0001620000000800 */
[----:B----4-:R-:W-:-:S07]  /*a820*/  FADD.FTZ R3, R173, R14 ;  /* 0x0000000ead037221 */ /* 0x010fce0000010000 */
[----:B------:R4:W1:Y:S01]  /*a830*/  MUFU.EX2 R11, R160 ;  /* 0x000000a0000b7308 */ /* 0x0008620000000800 */
[----:B0-----:R-:W-:Y:S01]  /*a840*/  F2FP.BF16.F32.PACK_AB R159, R177, R20 ;  /* 0x00000014b19f723e */ /* 0x001fe200000010ff */
[C---:B--2---:R-:W-:Y:S01]  /*a850*/  FADD.FTZ R3, R176.reuse, R3 ;  /* 0x00000003b0037221 */ /* 0x044fe20000010000 */
[----:B------:R-:W-:-:S03]  /*a860*/  F2FP.BF16.F32.PACK_AB R166, R176, R173 ;  /* 0x000000adb0a6723e */ /* 0x000fc600000010ff */
[----:B------:R3:W-:Y:S02]  /*a870*/  STSM.16.M88.4 [R19], R156 ;  /* 0x0000009c13007844 */ /* 0x0007e40000000200 */
[----:B------:R0:W2:Y:S01]  /*a880*/  MUFU.EX2 R12, R164 ;  /* 0x000000a4000c7308 */ /* 0x0000a20000000800 */
[----:B----4-:R-:W-:Y:S01]  /*a890*/  F2FP.BF16.F32.PACK_AB R160, R175, R168 ;  /* 0x000000a8afa0723e */ /* 0x010fe200000010ff */
[C---:B-----5:R-:W-:Y:S01]  /*a8a0*/  FADD.FTZ R20, R206.reuse, R15 ;  /* 0x0000000fce147221 */ /* 0x060fe20000010000 */
[----:B------:R-:W-:-:S03]  /*a8b0*/  F2FP.BF16.F32.PACK_AB R165, R206, R181 ;  /* 0x000000b5cea5723e */ /* 0x000fc600000010ff */
[----:B------:R3:W-:Y:S01]  /*a8c0*/  STSM.16.M88.4 [R23], R160 ;  /* 0x000000a017007844 */ /* 0x0007e20000000200 */
[----:B0-----:R-:W-:Y:S01]  /*a8d0*/  F2FP.BF16.F32.PACK_AB R164, R172, R169 ;  /* 0x000000a9aca4723e */ /* 0x001fe200000010ff */
[----:B-1----:R-:W-:Y:S01]  /*a8e0*/  FADD.FTZ R13, R11, R20 ;  /* 0x000000140b0d7221 */ /* 0x002fe20000010000 */
[----:B--2---:R-:W-:-:S03]  /*a8f0*/  F2FP.BF16.F32.PACK_AB R167, R12, R11 ;  /* 0x0000000b0ca7723e */ /* 0x004fc600000010ff */
[----:B------:R-:W-:Y:S02]  /*a900*/  FADD.FTZ R4, R12, R13 ;  /* 0x0000000d0c047221 */ /* 0x000fe40000010000 */
[----:B------:R3:W-:Y:S01]  /*a910*/  STSM.16.M88.4 [R22], R164 ;  /* 0x000000a416007844 */ /* 0x0007e20000000200 */
[----:B------:R-:W-:Y:S05]  /*a920*/  @!P0 BRA `(.L_x_2317) ;  /* 0x0000000000048947 */ /* 0x000fea0003800000 */
[----:B------:R-:W-:Y:S01]  /*a930*/  BPT.TRAP 0x1 ;  /* 0x000000040000795c */ /* 0x000fe20000300000 */
.L_x_2317:
[----:B------:R0:W1:Y:S01]  /*a940*/  SYNCS.PHASECHK.TRANS64.TRYWAIT P2, [UR22+0x28c50], R7 ;  /* 0x028c5007ff0075a7 */ /* 0x0000620008040156 */
[----:B------:R-:W-:Y:S05]  /*a950*/  @!P0 BRA `(.L_x_2318) ;  /* 0x0000000000048947 */ /* 0x000fea0003800000 */
[----:B------:R-:W-:Y:S01]  /*a960*/  BPT.TRAP 0x1 ;  /* 0x000000040000795c */ /* 0x000fe20000300000 */
.L_x_2318:
[----:B-1----:R-:W-:Y:S05]  /*a970*/  @P2 BRA `(.L_x_2319) ;  /* 0x0000000000082947 */ /* 0x002fea0003800000 */
[----:B------:R-:W1:Y:S02]  /*a980*/  SYNCS.PHASECHK.TRANS64.TRYWAIT P2, [UR22+0x28c50], R7 ;  /* 0x028c5007ff0075a7 */ /* 0x000e640008040156 */
[----:B-1----:R-:W-:Y:S05]  /*a990*/  @!P2 BRA `(.L_x_2320) ;  /* 0x000000c000fca947 */ /* 0x002fea0003800000 */
.L_x_2319:
        /* <DEDUP_REMOVED lines=34> */
.L_x_2321:
[----:B------:R-:W-:Y:S01]  /*abc0*/  UIADD3 UR22, UR22, 0x28c60, URZ ;  /* 0x00028c6016167890 */ /* 0x000fe2000fffe03f */
[----:B------:R-:W-:Y:S01]  /*abd0*/  IMAD.MOV.U32 R9, RZ, RZ, R6 ;  /* 0x000000ffff097224 */ /* 0x000fe200078e0006 */
[----:B------:R-:W-:Y:S01]  /*abe0*/  UMOV UR23, UR38 ;  /* 0x0000002600177c82 */ /* 0x000fe20008000000 */
[----:B-1----:R-:W-:Y:S01]  /*abf0*/  IMAD.MOV.U32 R10, RZ, RZ, R5 ;  /* 0x000000ffff0a7224 */ /* 0x002fe200078e0005 */
[----:B------:R-:W-:-:S09]  /*ac00*/  UPRMT UR22, UR40, 0x654, UR22 ;  /* 0x0000065428167896 */ /* 0x000fd20008000016 */
[----:B------:R-:W-:Y:S01]  /*ac10*/  SYNCS.ARRIVE.TRANS64.RED.A1T0 RZ, [UR22], RZ ;  /* 0x000000ffffff79a7 */ /* 0x000fe20008100416 */
[----:B------:R-:W-:Y:S05]  /*ac20*/  @P1 BRA `(.L_x_2322) ;  /* 0xffffffe000d81947 */ /* 0x000fea000383ffff */
.L_x_2311:
        /* <DEDUP_REMOVED lines=9> */
[----:B------:R-:W-:-:S05]  /*acc0*/  ULDC UR25, c[0x0][0x9e0] ;  /* 0x0002780000197ab9 */ /* 0x000fca0000000800 */
.L_x_2342:
[----:B------:R-:W-:-:S04]  /*acd0*/  UIADD3 UR38, UR26, 0x1, URZ ;  /* 0x000000011a267890 */ /* 0x000fc8000fffe03f */
[----:B------:R-:W-:-:S04]  /*ace0*/  UISETP.NE.AND UP0, UPT, UR38, 0x2, UPT ;  /* 0x000000022600788c */ /* 0x000fc8000bf05270 */
[----:B------:R-:W-:Y:S02]  /*acf0*/  USEL UR6, URZ, 0x1, UP0 ;  /* 0x000000013f067887 */ /* 0x000fe40008000000 */
[----:B------:R-:W-:Y:S02]  /*ad00*/  USEL UR38, UR38, URZ, UP0 ;  /* 0x0000003f26267287 */ /* 0x000fe40008000000 */
[----:B------:R-:W-:Y:S01]  /*ad10*/  ULOP3.LUT UR37, UR37, UR6, URZ, 0x3c, !UPT ;  /* 0x0000000625257292 */ /* 0x000fe2000f8e3c3f */
[----:B------:R-:W-:Y:S11]  /*ad20*/  @!P0 BRA `(.L_x_2324) ;  /* 0x0000000000048947 */ /* 0x000ff60003800000 */
[----:B------:R-:W-:Y:S01]  /*ad30*/  BPT.TRAP 0x1 ;  /* 0x000000040000795c */ /* 0x000fe20000300000 */
.L_x_2324:
[----:B------:R-:W-:Y:S01]  /*ad40*/  ULEA UR20, UR38, UR41, 0x3 ;  /* 0x0000002926147291 */ /* 0x000fe2000f8e183f */
[----:B012---:R-:W-:-:S04]  /*ad50*/  MOV R7, UR37 ;  /* 0x0000002500077c02 */ /* 0x007fc80008000f00 */
[----:B------:R-:W-:-:S04]  /*ad60*/  SHF.L.U32 R7, R7, 0x1f, RZ ;  /* 0x0000001f07077819 */ /* 0x000fc800000006ff */
[----:B------:R0:W1:Y:S01]  /*ad70*/  SYNCS.PHASECHK.TRANS64.TRYWAIT P1, [UR20+0x28c30], R7 ;  /* 0x028c3007ff0075a7 */ /* 0x0000620008020154 */
[----:B------:R-:W-:Y:S05]  /*ad80*/  @!P0 BRA `(.L_x_2325) ;  /* 0x0000000000048947 */ /* 0x000fea0003800000 */
[----:B------:R-:W-:Y:S01]  /*ad90*/  BPT.TRAP 0x1 ;  /* 0x000000040000795c */ /* 0x000fe20000300000 */
.L_x_2325:
[----:B-1----:R-:W-:Y:S05]  /*ada0*/  @P1 BRA `(.L_x_2326) ;  /* 0x0000000000081947 */ /* 0x002fea0003800000 */
[----:B------:R-:W1:Y:S02]  /*adb0*/  SYNCS.PHASECHK.TRANS64.TRYWAIT P1, [UR20+0x28c30], R7 ;  /* 0x028c3007ff0075a7 */ /* 0x000e640008020154 */
[----:B-1----:R-:W-:Y:S05]  /*adc0*/  @!P1 BRA `(.L_x_2327) ;  /* 0x000000c000089947 */ /* 0x002fea0003800000 */
.L_x_2326:
[----:B------:R-:W-:Y:S01]  /*add0*/  R2UR UR18, R0 ;  /* 0x00000000001272ca */ /* 0x000fe200000e0000 */
[----:B---3--:R-:W-:Y:S01]  /*ade0*/  WARPGROUP.ARRIVE ;  /* 0x00000000000079c5 */ /* 0x008fe20000000000 */
        /* <DEDUP_REMOVED lines=21> */
.L_x_2328:
        /* <DEDUP_REMOVED lines=17> */
[----:B-1----:R-:W-:Y:S01]  /*b050*/  FMUL.FTZ R6, R154, UR24 ;  /* 0x000000189a067c20 */ /* 0x002fe20008410000 */
        /* <DEDUP_REMOVED lines=37> */
[--C-:B-1----:R-:W-:Y:S02]  /*b2b0*/  IMAD.IADD R179, R181, 0x1, R162.reuse ;  /* 0x00000001b5b37824 */ /* 0x102fe400078e02a2 */
        /* <DEDUP_REMOVED lines=32> */
[----:B------:R-:W-:Y:S01]  /*b4c0*/  IMAD.U32 R11, RZ, RZ, UR50 ;  /* 0x00000032ff0b7e24 */ /* 0x000fe2000f8e00ff */
[----:B------:R-:W-:Y:S04]  /*b4d0*/  BSSY B0, `(.L_x_2330) ;  /* 0x0000011000007945 */ /* 0x000fe80003800000 */
[----:B------:R-:W-:-:S04]  /*b4e0*/  IADD3 R162, -R11, UR48, R162 ;  /* 0x000000300ba27c10 */ /* 0x000fc8000fffe1a2 */
[----:B------:R-:W-:-:S13]  /*b4f0*/  ISETP.GT.AND P1, PT, R162, -0x1, PT ;  /* 0xffffffffa200780c */ /* 0x000fda0003f24270 */
[----:B------:R-:W-:Y:S05]  /*b500*/  @P1 BRA `(.L_x_2331) ;  /* 0x0000000000201947 */ /* 0x000fea0003800000 */
[----:B------:R-:W-:Y:S02]  /*b510*/  MOV R164, UR22 ;  /* 0x0000001600a47c02 */ /* 0x000fe40008000f00 */
[----:B------:R-:W-:Y:S02]  /*b520*/  LOP3.LUT R165, RZ, R162, RZ, 0x33, !PT ;  /* 0x000000a2ffa57212 */ /* 0x000fe400078e33ff */
[----:B------:R-:W-:-:S13]  /*b530*/  ISETP.NE.AND P1, PT, R164, 0x1, PT ;  /* 0x00000001a400780c */ /* 0x000fda0003f25270 */
[----:B------:R-:W1:Y:S02]  /*b540*/  @P1 LDC.64 R10, c[0x0][0x9e8] ;  /* 0x00027a00ff0a1b82 */ /* 0x000e640000000a00 */
[----:B-1----:R-:W-:-:S05]  /*b550*/  @P1 IMAD.HI.U32 R10, R165, R10, RZ ;  /* 0x0000000aa50a1227 */ /* 0x002fca00078e00ff */
[----:B------:R-:W-:-:S04]  /*b560*/  @P1 SHF.R.U32.HI R165, RZ, R11, R10 ;  /* 0x0000000bffa51219 */ /* 0x000fc8000001160a */
[----:B------:R-:W-:Y:S01]  /*b570*/  LOP3.LUT R162, RZ, R165, RZ, 0x33, !PT ;  /* 0x000000a5ffa27212 */ /* 0x000fe200078e33ff */
[----:B------:R-:W-:Y:S06]  /*b580*/  BRA `(.L_x_2332) ;  /* 0x0000000000147947 */ /* 0x000fec0003800000 */
.L_x_2331:
[----:B------:R-:W-:-:S05]  /*b590*/  IMAD.U32 R164, RZ, RZ, UR22 ;  /* 0x00000016ffa47e24 */ /* 0x000fca000f8e00ff */
[----:B------:R-:W-:-:S13]  /*b5a0*/  ISETP.NE.AND P1, PT, R164, 0x1, PT ;  /* 0x00000001a400780c */ /* 0x000fda0003f25270 */
[----:B------:R-:W1:Y:S02]  /*b5b0*/  @P1 LDC.64 R10, c[0x0][0x9e8] ;  /* 0x00027a00ff0a1b82 */ /* 0x000e640000000a00 */
[----:B-1----:R-:W-:-:S05]  /*b5c0*/  @P1 IMAD.HI.U32 R10, R162, R10, RZ ;  /* 0x0000000aa20a1227 */ /* 0x002fca00078e00ff */
[----:B------:R-:W-:-:S07]  /*b5d0*/  @P1 SHF.R.U32.HI R162, RZ, R11, R10 ;  /* 0x0000000bffa21219 */ /* 0x000fce000001160a */
.L_x_2332:
[----:B------:R-:W-:Y:S05]  /*b5e0*/  BSYNC B0 ;  /* 0x0000000000007941 */ /* 0x000fea0003800000 */
.L_x_2330:
[----:B------:R-:W-:-:S04]  /*b5f0*/  IMAD R11, R162, R164, -R177 ;  /* 0x000000a4a20b7224 */ /* 0x000fc800078e0ab1 */
[----:B------:R-:W-:-:S05]  /*b600*/  IMAD.IADD R11, R11, 0x1, -R2 ;  /* 0x000000010b0b7824 */ /* 0x000fca00078e0a02 */
[----:B------:R-:W-:Y:S02]  /*b610*/  VIADDMNMX R179, R11, R164, R179, PT ;  /* 0x000000a40bb37246 */ /* 0x000fe400038001b3 */
[----:B------:R-:W-:-:S07]  /*b620*/  VIMNMX R180, R180, R11, !PT ;  /* 0x0000000bb4b47248 */ /* 0x000fce0007fe0100 */
.L_x_2329:
        /* <DEDUP_REMOVED lines=68> */
.L_x_2335:
[----:B------:R-:W-:-:S05]  /*ba70*/  IMAD.U32 R182, RZ, RZ, UR22 ;  /* 0x00000016ffb67e24 */ /* 0x000fca000f8e00ff */
[----:B------:R-:W-:-:S13]  /*ba80*/  ISETP.NE.AND P2, PT, R182, 0x1, PT ;  /* 0x00000001b600780c */ /* 0x000fda0003f45270 */
[----:B------:R-:W0:Y:S02]  /*ba90*/  @P2 LDC.64 R10, c[0x0][0x9e8] ;  /* 0x00027a00ff0a2b82 */ /* 0x000e240000000a00 */
[----:B0-----:R-:W-:-:S05]  /*baa0*/  @P2 IMAD.HI.U32 R10, R5, R10, RZ ;  /* 0x0000000a050a2227 */ /* 0x001fca00078e00ff */
[----:B------:R-:W-:-:S07]  /*bab0*/  @P2 SHF.R.U32.HI R5, RZ, R11, R10 ;  /* 0x0000000bff052219 */ /* 0x000fce000001160a */
.L_x_2336:
[----:B------:R-:W-:Y:S05]  /*bac0*/  BSYNC B0 ;  /* 0x0000000000007941 */ /* 0x000fea0003800000 */
.L_x_2334:
[----:B------:R-:W-:-:S04]  /*bad0*/  IMAD R5, R5, R182, -R177 ;  /* 0x000000b605057224 */ /* 0x000fc800078e0ab1 */
[----:B------:R-:W-:-:S05]  /*bae0*/  IMAD.IADD R5, R5, 0x1, -R2 ;  /* 0x0000000105057824 */ /* 0x000fca00078e0a02 */
[----:B------:R-:W-:Y:S02]  /*baf0*/  VIADDMNMX R179, R5, R182, R179, PT ;  /* 0x000000b605b37246 */ /* 0x000fe400038001b3 */
[----:B------:R-:W-:-:S07]  /*bb00*/  VIMNMX R180, R180, R5, !PT ;  /* 0x00000005b4b47248 */ /* 0x000fce0007fe0100 */
.L_x_2333:
[----:B------:R-:W-:Y:S01]  /*bb10*/  FMNMX.FTZ R5, R178, R9, !PT ;  /* 0x00000009b2057209 */ /* 0x000fe20007810000 */
[----:B------:R-:W-:Y:S01]  /*bb20*/  UMOV UR10, UR21 ;  /* 0x00000015000a7c82 */ /* 0x000fe20008000000 */
[----:B------:R-:W-:Y:S02]  /*bb30*/  ISETP.GT.AND P3, PT, R180, RZ, P1 ;  /* 0x000000ffb400720c */ /* 0x000fe40000f64270 */
        /* <DEDUP_REMOVED lines=56> */
[----:B------:R-:W-:Y:S02]  /*bec0*/  IADD3 R183, -R17, RZ, RZ ;  /* 0x000000ff11b77210 */ /* 0x000fe40007ffe1ff */
[----:B0-----:R-:W-:Y:S02]  /*bed0*/  FMNMX.FTZ R5, R11, R182, !PT ;  /* 0x000000b60b057209 */ /* 0x001fe40007810000 */
[----:B------:R-:W-:Y:S02]  /*bee0*/  FSEL R11, R6, -INF , !P3 ;  /* 0xff800000060b7808 */ /* 0x000fe40005800000 */
[----:B------:R-:W-:Y:S02]  /*bef0*/  ISETP.GT.AND P3, PT, R180, 0x20, P1 ;  /* 0x00000020b400780c */ /* 0x000fe40000f64270 */
[----:B------:R-:W-:-:S02]  /*bf00*/  FMNMX.FTZ R6, R11, R12, !PT ;  /* 0x0000000c0b067209 */ /* 0x000fc40007810000 */
[----:B------:R-:W-:Y:S02]  /*bf10*/  ISETP.LT.OR P3, PT, R179, 0x21, P3 ;  /* 0x00000021b300780c */ /* 0x000fe40001f61670 */
[----:B------:R-:W-:Y:S02]  /*bf20*/  FMNMX.FTZ R177, R13, R6, !PT ;  /* 0x000000060db17209 */ /* 0x000fe40007810000 */
[----:B------:R-:W-:Y:S02]  /*bf30*/  FSEL R154, R154, -INF , !P3 ;  /* 0xff8000009a9a7808 */ /* 0x000fe40005800000 */
[----:B------:R-:W-:Y:S02]  /*bf40*/  FMNMX.FTZ R6, R14, R177, !PT ;  /* 0x000000b10e067209 */ /* 0x000fe40007810000 */
[----:B------:R-:W-:Y:S02]  /*bf50*/  FSETP.NEU.FTZ.AND P3, PT, R5, -INF , PT ;  /* 0xff8000000500780b */ /* 0x000fe40003f7d000 */
[----:B------:R-:W-:-:S02]  /*bf60*/  FMNMX.FTZ R6, R15, R6, !PT ;  /* 0x000000060f067209 */ /* 0x000fc40007810000 */
[----:B------:R-:W-:Y:S02]  /*bf70*/  ISETP.GT.AND P1, PT, R180, 0x39, P1 ;  /* 0x00000039b400780c */ /* 0x000fe40000f24270 */
[----:B------:R-:W-:Y:S01]  /*bf80*/  FMNMX.FTZ R177, R21, R6, !PT ;  /* 0x0000000615b17209 */ /* 0x000fe20007810000 */
[----:B------:R-:W-:Y:S01]  /*bf90*/  FMUL.FTZ R6, R5, UR10 ;  /* 0x0000000a05067c20 */ /* 0x000fe20008410000 */
[----:B------:R-:W-:Y:S02]  /*bfa0*/  ISETP.LT.OR P1, PT, R179, 0x3a, P1 ;  /* 0x0000003ab300780c */ /* 0x000fe40000f21670 */
[----:B------:R-:W-:Y:S02]  /*bfb0*/  FMNMX.FTZ R181, R20, R177, !PT ;  /* 0x000000b114b57209 */ /* 0x000fe40007810000 */
[----:B------:R-:W-:Y:S02]  /*bfc0*/  FSEL R177, R6, RZ, P3 ;  /* 0x000000ff06b17208 */ /* 0x000fe40001800000 */
[----:B------:R-:W-:-:S02]  /*bfd0*/  FMNMX.FTZ R6, R152, R181, !PT ;  /* 0x000000b598067209 */ /* 0x000fc40007810000 */
[----:B------:R-:W-:Y:S01]  /*bfe0*/  FSEL R179, R161, -INF , !P1 ;  /* 0xff800000a1b37808 */ /* 0x000fe20004800000 */
[--C-:B------:R-:W-:Y:S01]  /*bff0*/  FFMA.FTZ R180, R162, UR10, -R177.reuse ;  /* 0x0000000aa2b47c23 */ /* 0x100fe200080108b1 */
[----:B------:R-:W-:Y:S01]  /*c000*/  FMNMX.FTZ R181, R153, R6, !PT ;  /* 0x0000000699b57209 */ /* 0x000fe20007810000 */
[--C-:B------:R-:W-:Y:S01]  /*c010*/  FFMA.FTZ R10, R178, UR10, -R177.reuse ;  /* 0x0000000ab20a7c23 */ /* 0x100fe200080108b1 */
[----:B------:R-:W-:Y:S02]  /*c020*/  FSEL R162, R157, -INF , !P6 ;  /* 0xff8000009da27808 */ /* 0x000fe40007000000 */
[----:B------:R-:W-:Y:S01]  /*c030*/  FMNMX.FTZ R6, R154, R181, !PT ;  /* 0x000000b59a067209 */ /* 0x000fe20007810000 */
[----:B------:R0:W-:Y:S01]  /*c040*/  MUFU.EX2 R157, R180 ;  /* 0x000000b4009d7308 */ /* 0x0001e20000000800 */
[----:B------:R-:W-:Y:S01]  /*c050*/  FSEL R178, R158, -INF , !P2 ;  /* 0xff8000009eb27808 */ /* 0x000fe20005000000 */
[----:B------:R-:W-:Y:S01]  /*c060*/  FFMA.FTZ R158, R163, UR10, -R177 ;  /* 0x0000000aa39e7c23 */ /* 0x000fe200080108b1 */
[----:B------:R-:W-:-:S02]  /*c070*/  FMNMX.FTZ R181, R155, R6, !PT ;  /* 0x000000069bb57209 */ /* 0x000fc40007810000 */
        /* <DEDUP_REMOVED lines=8> */
[----:B------:R-:W-:Y:S02]  /*c100*/  FSEL R170, R5, RZ, P3 ;  /* 0x000000ff05aa7208 */ /* 0x000fe40001800000 */
        /* <DEDUP_REMOVED lines=261> */
.L_x_2337:
[----:B------:R1:W2:Y:S01]  /*d160*/  SYNCS.PHASECHK.TRANS64.TRYWAIT P1, [UR20+0x28c50], R7 ;  /* 0x028c5007ff0075a7 */ /* 0x0002a20008020154 */
[----:B------:R-:W-:Y:S05]  /*d170*/  @!P0 BRA `(.L_x_2338) ;  /* 0x0000000000048947 */ /* 0x000fea0003800000 */
[----:B------:R-:W-:Y:S01]  /*d180*/  BPT.TRAP 0x1 ;  /* 0x000000040000795c */ /* 0x000fe20000300000 */
.L_x_2338:
[----:B--2---:R-:W-:Y:S05]  /*d190*/  @P1 BRA `(.L_x_2339) ;  /* 0x0000000000081947 */ /* 0x004fea0003800000 */
[----:B------:R-:W2:Y:S02]  /*d1a0*/  SYNCS.PHASECHK.TRANS64.TRYWAIT P1, [UR20+0x28c50], R7 ;  /* 0x028c5007ff0075a7 */ /* 0x000ea40008020154 */
[----:B--2---:R-:W-:Y:S05]  /*d1b0*/  @!P1 BRA `(.L_x_2340) ;  /* 0x0000009c00249947 */ /* 0x004fea0003800000 */
.L_x_2339:
        /* <DEDUP_REMOVED lines=34> */
.L_x_2341:
        /* <DEDUP_REMOVED lines=9> */
.L_x_2323:
[----:B------:R-:W4:Y:S01]  /*d470*/  SHFL.BFLY PT, R0, R3, 0x2, 0x1f ;  /* 0x0c401f0003007f89 */ /* 0x000f2200000e0000 */
[----:B------:R-:W-:Y:S01]  /*d480*/  IMAD.MOV R11, RZ, RZ, -R17 ;  /* 0x000000ffff0b7224 */ /* 0x000fe200078e0a11 */
[----:B------:R-:W-:Y:S01]  /*d490*/  UIADD3 UR36, UR36, 0x1, URZ ;  /* 0x0000000124247890 */ /* 0x000fe2000fffe03f */
[----:B------:R-:W-:Y:S01]  /*d4a0*/  IMAD.U32 R13, RZ, RZ, UR10 ;  /* 0x0000000aff0d7e24 */ /* 0x000fe2000f8e00ff */
[----:B012---:R-:W0:Y:S01]  /*d4b0*/  SHFL.BFLY PT, R7, R4, 0x2, 0x1f ;  /* 0x0c401f0004077f89 */ /* 0x007e2200000e0000 */
[----:B------:R-:W-:Y:S01]  /*d4c0*/  IMAD.MOV.U32 R20, RZ, RZ, -0x800000 ;  /* 0xff800000ff147424 */ /* 0x000fe200078e00ff */
[----:B------:R-:W-:Y:S08]  /*d4d0*/  BAR.ARV 0x8, 0x100 ;  /* 0x0204000000007b1d */ /* 0x000ff00000002000 */
[----:B------:R-:W-:Y:S01]  /*d4e0*/  BAR.SYNC.DEFER_BLOCKING 0xf, 0x100 ;  /* 0x03c4000000007b1d */ /* 0x000fe20000010000 */
[----:B------:R-:W-:Y:S01]  /*d4f0*/  ISETP.NE.AND P0, PT, R2, R11, PT ;  /* 0x0000000b0200720c */ /* 0x000fe20003f05270 */
[----:B------:R-:W-:-:S02]  /*d500*/  IMAD.MOV.U32 R11, RZ, RZ, RZ ;  /* 0x000000ffff0b7224 */ /* 0x000fc400078e00ff */
[----:B----4-:R-:W-:Y:S01]  /*d510*/  FADD.FTZ R0, R0, R3 ;  /* 0x0000000300007221 */ /* 0x010fe20000010000 */
[----:B------:R-:W-:Y:S01]  /*d520*/  IMAD.U32 R3, RZ, RZ, UR38 ;  /* 0x00000026ff037e24 */ /* 0x000fe2000f8e00ff */
[----:B------:R-:W-:Y:S01]  /*d530*/  UIADD3 UR38, UR38, 0x1, URZ ;  /* 0x0000000126267890 */ /* 0x000fe2000fffe03f */
[----:B0-----:R-:W-:Y:S02]  /*d540*/  FADD.FTZ R8, R7, R4 ;  /* 0x0000000407087221 */ /* 0x001fe40000010000 */
[----:B------:R-:W0:Y:S05]  /*d550*/  SHFL.BFLY PT, R9, R0, 0x1, 0x1f ;  /* 0x0c201f0000097f89 */ /* 0x000e2a00000e0000 */
[----:B------:R-:W-:Y:S01]  /*d560*/  @!P0 IMAD R3, R3, 0x40, R16 ;  /* 0x0000004003038824 */ /* 0x000fe200078e0210 */
[----:B------:R-:W-:Y:S01]  /*d570*/  UISETP.NE.AND UP0, UPT, UR38, 0x2, UPT ;  /* 0x000000022600788c */ /* 0x000fe2000bf05270 */
[----:B------:R-:W1:Y:S03]  /*d580*/  SHFL.BFLY PT, R7, R8, 0x1, 0x1f ;  /* 0x0c201f0008077f89 */ /* 0x000e6600000e0000 */
[----:B------:R-:W-:Y:S01]  /*d590*/  @!P0 LEA R4, R3, UR41, 0x2 ;  /* 0x0000002903048c11 */ /* 0x000fe2000f8e10ff */
[----:B------:R-:W-:Y:S01]  /*d5a0*/  USEL UR4, URZ, 0x1, UP0 ;  /* 0x000000013f047887 */ /* 0x000fe20008000000 */
[----:B------:R-:W-:Y:S01]  /*d5b0*/  IMAD.MOV.U32 R3, RZ, RZ, -0x800000 ;  /* 0xff800000ff037424 */ /* 0x000fe200078e00ff */
[----:B------:R-:W-:-:S02]  /*d5c0*/  USEL UR38, UR38, URZ, UP0 ;  /* 0x0000003f26267287 */ /* 0x000fc40008000000 */
[----:B------:R-:W-:Y:S01]  /*d5d0*/  ULOP3.LUT UR37, UR37, UR4, URZ, 0x3c, !UPT ;  /* 0x0000000425257292 */ /* 0x000fe2000f8e3c3f */
[----:B0-----:R-:W-:Y:S01]  /*d5e0*/  FADD.FTZ R9, R0, R9 ;  /* 0x0000000900097221 */ /* 0x001fe20000010000 */
[----:B------:R-:W-:Y:S01]  /*d5f0*/  MOV R0, RZ ;  /* 0x000000ff00007202 */ /* 0x000fe20000000f00 */
[----:B-1----:R-:W-:-:S03]  /*d600*/  FADD.FTZ R7, R8, R7 ;  /* 0x0000000708077221 */ /* 0x002fc60000010000 */
[----:B------:R-:W-:Y:S02]  /*d610*/  FSETP.NE.FTZ.AND P1, PT, R9, RZ, PT ;  /* 0x000000ff0900720b */ /* 0x000fe40003f35000 */
[----:B------:R-:W-:-:S11]  /*d620*/  FSETP.NE.FTZ.AND P2, PT, R7, RZ, PT ;  /* 0x000000ff0700720b */ /* 0x000fd60003f55000 */
[----:B------:R-:W0:Y:S08]  /*d630*/  @P1 MUFU.RCP R11, R9 ;  /* 0x00000009000b1308 */ /* 0x000e300000001000 */
[----:B------:R-:W1:Y:S01]  /*d640*/  @P2 MUFU.RCP R0, R7 ;  /* 0x0000000700002308 */ /* 0x000e620000001000 */
[-C--:B0-----:R-:W-:Y:S01]  /*d650*/  FMUL.FTZ R169, R32, R11.reuse ;  /* 0x0000000b20a97220 */ /* 0x081fe20000410000 */
[----:B---3--:R-:W-:-:S06]  /*d660*/  FMUL.FTZ R166, R33, R11 ;  /* 0x0000000b21a67220 */ /* 0x008fcc0000410000 */
[----:B------:R-:W0:Y:S01]  /*d670*/  @P1 MUFU.LG2 R32, R9 ;  /* 0x0000000900201308 */ /* 0x000e220000000c00 */
[----:B------:R-:W-:Y:S01]  /*d680*/  @!P0 STS [R4+0x28800], R11 ;  /* 0x0288000b04008388 */ /* 0x000fe20000000800 */
[-C--:B------:R-:W-:Y:S01]  /*d690*/  FMUL.FTZ R171, R28, R11.reuse ;  /* 0x0000000b1cab7220 */ /* 0x080fe20000410000 */
[-C--:B------:R-:W-:Y:S01]  /*d6a0*/  FMUL.FTZ R28, R29, R11.reuse ;  /* 0x0000000b1d1c7220 */ /* 0x080fe20000410000 */
[----:B------:R-:W-:Y:S02]  /*d6b0*/  IMAD.U32 R29, RZ, RZ, UR10 ;  /* 0x0000000aff1d7e24 */ /* 0x000fe4000f8e00ff */
[-C--:B------:R-:W-:Y:S01]  /*d6c0*/  FMUL.FTZ R172, R24, R11.reuse ;  /* 0x0000000b18ac7220 */ /* 0x080fe20000410000 */
[----:B-1----:R1:W-:Y:S01]  /*d6d0*/  @!P0 STS [R4+0x28820], R0 ;  /* 0x0288200004008388 */ /* 0x0023e20000000800 */
[-C--:B------:R-:W-:Y:S01]  /*d6e0*/  FMUL.FTZ R170, R25, R11.reuse ;  /* 0x0000000b19aa7220 */ /* 0x080fe20000410000 */
[----:B------:R0:W2:Y:S01]  /*d6f0*/  @P2 MUFU.LG2 R33, R7 ;  /* 0x0000000700212308 */ /* 0x0000a20000000c00 */
[----:B------:R-:W-:Y:S01]  /*d700*/  @P2 FMUL.FTZ R29, R29, 0.69314718246459960938 ;  /* 0x3f3172181d1d2820 */ /* 0x000fe20000410000 */
[-C--:B------:R-:W-:Y:S01]  /*d710*/  FMUL.FTZ R167, R36, R11.reuse ;  /* 0x0000000b24a77220 */ /* 0x080fe20000410000 */
[-C--:B------:R-:W-:Y:S01]  /*d720*/  FMUL.FTZ R164, R37, R11.reuse ;  /* 0x0000000b25a47220 */ /* 0x080fe20000410000 */
[-C--:B------:R-:W-:Y:S01]  /*d730*/  FMUL.FTZ R165, R40, R11.reuse ;  /* 0x0000000b28a57220 */ /* 0x080fe20000410000 */
[-C--:B------:R-:W-:Y:S01]  /*d740*/  FMUL.FTZ R8, R41, R11.reuse ;  /* 0x0000000b29087220 */ /* 0x080fe20000410000 */
[-C--:B------:R-:W-:Y:S01]  /*d750*/  FMUL.FTZ R163, R44, R11.reuse ;  /* 0x0000000b2ca37220 */ /* 0x080fe20000410000 */
[-C--:B------:R-:W-:Y:S01]  /*d760*/  FMUL.FTZ R10, R45, R11.reuse ;  /* 0x0000000b2d0a7220 */ /* 0x080fe20000410000 */
[----:B-1----:R-:W-:Y:S01]  /*d770*/  @P1 FMUL.FTZ R4, R13, 0.69314718246459960938 ;  /* 0x3f3172180d041820 */ /* 0x002fe20000410000 */
        /* <DEDUP_REMOVED lines=122> */
.L_x_2248:
        /* <DEDUP_REMOVED lines=34> */
[----:B------:R-:W-:Y:S01]  /*e140*/  F2FP.BF16.F32.PACK_AB R73, R75, R74 ;  /* 0x0000004a4b49723e */ /* 0x000fe200000010ff */
[----:B------:R-:W-:Y:S01]  /*e150*/  UISETP.NE.U32.AND UP0, UPT, UR8, URZ, UPT ;  /* 0x0000003f0800728c */ /* 0x000fe2000bf05070 */
[----:B------:R-:W-:-:S02]  /*e160*/  F2FP.BF16.F32.PACK_AB R80, R81, R80 ;  /* 0x000000505150723e */ /* 0x000fc400000010ff */
[C---:B------:R-:W-:Y:S01]  /*e170*/  IADD3 R173, P1, R4.reuse, 0x20, RZ ;  /* 0x0000002004ad7810 */ /* 0x040fe20007f3e0ff */
[----:B------:R-:W-:Y:S01]  /*e180*/  UISETP.NE.AND.EX UP0, UPT, UR9, URZ, UPT, UP0 ;  /* 0x0000003f0900728c */ /* 0x000fe2000bf05300 */
[C---:B------:R-:W-:Y:S02]  /*e190*/  IADD3 R183, P6, R4.reuse, 0x2020, RZ ;  /* 0x0000202004b77810 */ /* 0x040fe40007fde0ff */
[C---:B------:R-:W-:Y:S01]  /*e1a0*/  IADD3 R177, P0, R4.reuse, 0x40, RZ ;  /* 0x0000004004b17810 */ /* 0x040fe20007f1e0ff */
[--C-:B------:R-:W-:Y:S01]  /*e1b0*/  IMAD.X R37, RZ, RZ, R5.reuse, P1 ;  /* 0x000000ffff257224 */ /* 0x100fe200008e0605 */
[----:B------:R-:W-:Y:S01]  /*e1c0*/  LOP3.LUT R36, R173, 0x380, RZ, 0xc0, !PT ;  /* 0x00000380ad247812 */ /* 0x000fe200078ec0ff */
[--C-:B------:R-:W-:Y:S01]  /*e1d0*/  IMAD.X R53, RZ, RZ, R5.reuse, P6 ;  /* 0x000000ffff357224 */ /* 0x100fe200030e0605 */
[----:B------:R-:W-:Y:S01]  /*e1e0*/  IADD3 R7, P6, R4, 0x6000, RZ ;  /* 0x0000600004077810 */ /* 0x000fe20007fde0ff */
[----:B------:R-:W-:Y:S01]  /*e1f0*/  ULDC.64 UR8, c[0x0][0xc00] ;  /* 0x0003000000087ab9 */ /* 0x000fe20000000a00 */
[----:B------:R-:W-:Y:S01]  /*e200*/  IADD3.X R41, RZ, R5, RZ, P0, !PT ;  /* 0x00000005ff297210 */ /* 0x000fe200007fe4ff */
[----:B------:R-:W-:Y:S01]  /*e210*/  UIMAD.WIDE UR8, UR44, 0x4, UR8 ;  /* 0x000000042c0878a5 */ /* 0x000fe2000f8e0208 */
[----:B------:R-:W-:Y:S01]  /*e220*/  SHF.R.U64 R36, R36, 0x3, RZ ;  /* 0x0000000324247819 */ /* 0x000fe200000012ff */
[----:B------:R-:W-:Y:S01]  /*e230*/  IMAD.X R119, RZ, RZ, R5, P6 ;  /* 0x000000ffff777224 */ /* 0x000fe200030e0605 */
[----:B------:R-:W-:-:S02]  /*e240*/  IADD3 R207, P2, R4, 0x2060, RZ ;  /* 0x0000206004cf7810 */ /* 0x000fc40007f5e0ff */
[C---:B------:R-:W-:Y:S02]  /*e250*/  IADD3 R6, P0, R4.reuse, 0x4020, RZ ;  /* 0x0000402004067810 */ /* 0x040fe40007f1e0ff */
        /* <DEDUP_REMOVED lines=11> */
[--C-:B------:R-:W-:Y:S01]  /*e310*/  IMAD.X R95, RZ, RZ, R5.reuse, P5 ;  /* 0x000000ffff5f7224 */ /* 0x100fe200028e0605 */
[----:B------:R-:W-:Y:S01]  /*e320*/  LOP3.LUT R173, R6, 0x380, RZ, 0xc0, !PT ;  /* 0x0000038006ad7812 */ /* 0x000fe200078ec0ff */
[----:B------:R-:W-:Y:S01]  /*e330*/  IMAD.X R103, RZ, RZ, R5, P1 ;  /* 0x000000ffff677224 */ /* 0x000fe200008e0605 */
[----:B------:R-:W-:-:S02]  /*e340*/  SHF.R.U64 R29, R29, 0x3, RZ ;  /* 0x000000031d1d7819 */ /* 0x000fc400000012ff */
[----:B------:R-:W-:Y:S02]  /*e350*/  LOP3.LUT R40, R177, 0x380, RZ, 0xc0, !PT ;  /* 0x00000380b1287812 */ /* 0x000fe400078ec0ff */
[----:B------:R-:W-:Y:S02]  /*e360*/  SHF.R.U64 R118, R118, 0x3, RZ ;  /* 0x0000000376767819 */ /* 0x000fe400000012ff */
[C---:B------:R-:W-:Y:S02]  /*e370*/  IADD3 R168, P2, R4.reuse, 0x6040, RZ ;  /* 0x0000604004a87810 */ /* 0x040fe40007f5e0ff */
[C---:B------:R-:W-:Y:S02]  /*e380*/  IADD3 R110, P4, R4.reuse, 0x4040, RZ ;  /* 0x00004040046e7810 */ /* 0x040fe40007f9e0ff */
[C---:B------:R-:W-:Y:S02]  /*e390*/  IADD3 R114, P3, R4.reuse, 0x4060, RZ ;  /* 0x0000406004727810 */ /* 0x040fe40007f7e0ff */
[C---:B------:R-:W-:Y:S01]  /*e3a0*/  IADD3 R0, P5, R4.reuse, 0x6020, RZ ;  /* 0x0000602004007810 */ /* 0x040fe20007fbe0ff */
[----:B------:R-:W-:Y:S01]  /*e3b0*/  IMAD.X R111, RZ, RZ, R5, P4 ;  /* 0x000000ffff6f7224 */ /* 0x000fe200020e0605 */
[----:B------:R-:W-:-:S02]  /*e3c0*/  IADD3 R32, P1, R4, 0x6060, RZ ;  /* 0x0000606004207810 */ /* 0x000fc40007f3e0ff */
[----:B------:R-:W-:Y:S01]  /*e3d0*/  SHF.R.U64 R173, R173, 0x3, RZ ;  /* 0x00000003adad7819 */ /* 0x000fe200000012ff */
[--C-:B------:R-:W-:Y:S01]  /*e3e0*/  IMAD.X R123, RZ, RZ, R5.reuse, P5 ;  /* 0x000000ffff7b7224 */ /* 0x100fe200028e0605 */
[----:B------:R-:W-:Y:S01]  /*e3f0*/  LOP3.LUT R4, R29, R4, RZ, 0x3c, !PT ;  /* 0x000000041d047212 */ /* 0x000fe200078e3cff */
[--C-:B------:R-:W-:Y:S01]  /*e400*/  IMAD.X R29, RZ, RZ, R5.reuse, P2 ;  /* 0x000000ffff1d7224 */ /* 0x100fe200010e0605 */
[----:B------:R-:W-:Y:S01]  /*e410*/  LOP3.LUT R44, R179, 0x380, RZ, 0xc0, !PT ;  /* 0x00000380b32c7812 */ /* 0x000fe200078ec0ff */
[----:B------:R-:W-:Y:S01]  /*e420*/  IMAD.X R33, RZ, RZ, R5, P1 ;  /* 0x000000ffff217224 */ /* 0x000fe200008e0605 */
[----:B------:R-:W-:Y:S02]  /*e430*/  SHF.R.U64 R40, R40, 0x3, RZ ;  /* 0x0000000328287819 */ /* 0x000fe400000012ff */
[----:B------:R-:W-:Y:S02]  /*e440*/  LOP3.LUT R118, R118, R7, RZ, 0x3c, !PT ;  /* 0x0000000776767212 */ /* 0x000fe400078e3cff */
[----:B------:R-:W-:-:S02]  /*e450*/  LOP3.LUT R7, R168, 0x380, RZ, 0xc0, !PT ;  /* 0x00000380a8077812 */ /* 0x000fc400078ec0ff */
[----:B------:R-:W-:Y:S02]  /*e460*/  LOP3.LUT R48, R181, 0x380, RZ, 0xc0, !PT ;  /* 0x00000380b5307812 */ /* 0x000fe400078ec0ff */
[----:B------:R-:W-:Y:S02]  /*e470*/  LOP3.LUT R106, R173, R6, RZ, 0x3c, !PT ;  /* 0x00000006ad6a7212 */ /* 0x000fe400078e3cff */
[----:B------:R-:W-:Y:S02]  /*e480*/  IADD3.X R115, RZ, R5, RZ, P3, !PT ;  /* 0x00000005ff737210 */ /* 0x000fe40001ffe4ff */
[----:B------:R-:W-:Y:S02]  /*e490*/  SHF.R.U64 R44, R44, 0x3, RZ ;  /* 0x000000032c2c7819 */ /* 0x000fe400000012ff */
[----:B------:R-:W-:Y:S02]  /*e4a0*/  LOP3.LUT R40, R40, R177, RZ, 0x3c, !PT ;  /* 0x000000b128287212 */ /* 0x000fe400078e3cff */
[----:B------:R-:W-:-:S02]  /*e4b0*/  LOP3.LUT R52, R183, 0x380, RZ, 0xc0, !PT ;  /* 0x00000380b7347812 */ /* 0x000fc400078ec0ff */
[----:B------:R-:W-:Y:S02]  /*e4c0*/  MOV R173, R4 ;  /* 0x0000000400ad7202 */ /* 0x000fe40000000f00 */
[----:B------:R-:W-:Y:S02]  /*e4d0*/  F2FP.BF16.F32.PACK_AB R6, R28, R171 ;  /* 0x000000ab1c06723e */ /* 0x000fe400000010ff */
[----:B------:R-:W-:Y:S02]  /*e4e0*/  LOP3.LUT R94, R205, 0x380, RZ, 0xc0, !PT ;  /* 0x00000380cd5e7812 */ /* 0x000fe400078ec0ff */
[----:B------:R-:W-:Y:S02]  /*e4f0*/  LOP3.LUT R177, R110, 0x380, RZ, 0xc0, !PT ;  /* 0x000003806eb17812 */ /* 0x000fe400078ec0ff */
[----:B------:R-:W-:Y:S02]  /*e500*/  F2FP.BF16.F32.PACK_AB R5, R27, R26 ;  /* 0x0000001a1b05723e */ /* 0x000fe400000010ff */
[----:B------:R-:W-:-:S02]  /*e510*/  SHF.R.U64 R171, R7, 0x3, RZ ;  /* 0x0000000307ab7819 */ /* 0x000fc400000012ff */
[----:B------:R-:W-:Y:S02]  /*e520*/  LOP3.LUT R98, R207, 0x380, RZ, 0xc0, !PT ;  /* 0x00000380cf627812 */ /* 0x000fe400078ec0ff */
[----:B------:R-:W-:Y:S02]  /*e530*/  F2FP.BF16.F32.PACK_AB R4, R170, R172 ;  /* 0x000000acaa04723e */ /* 0x000fe400000010ff */
[----:B------:R-:W-:Y:S02]  /*e540*/  LOP3.LUT R27, R0, 0x380, RZ, 0xc0, !PT ;  /* 0x00000380001b7812 */ /* 0x000fe400078ec0ff */
[----:B------:R-:W-:Y:S02]  /*e550*/  F2FP.BF16.F32.PACK_AB R7, R31, R30 ;  /* 0x0000001e1f07723e */ /* 0x000fe400000010ff */
[----:B------:R-:W-:Y:S02]  /*e560*/  SHF.R.U64 R48, R48, 0x3, RZ ;  /* 0x0000000330307819 */ /* 0x000fe400000012ff */
[----:B------:R-:W-:Y:S01]  /*e570*/  LOP3.LUT R102, R209, 0x380, RZ, 0xc0, !PT ;  /* 0x00000380d1667812 */ /* 0x000fe200078ec0ff */
[----:B------:R0:W-:Y:S01]  /*e580*/  STSM.16.M88.4 [R173], R4 ;  /* 0x00000004ad007844 */ /* 0x0001e20000000200 */
[----:B------:R-:W-:-:S02]  /*e590*/  LOP3.LUT R44, R44, R179, RZ, 0x3c, !PT ;  /* 0x000000b32c2c7212 */ /* 0x000fc400078e3cff */
[----:B------:R-:W-:Y:S02]  /*e5a0*/  SHF.R.U64 R52, R52, 0x3, RZ ;  /* 0x0000000334347819 */ /* 0x000fe400000012ff */
[----:B------:R-:W-:Y:S02]  /*e5b0*/  SHF.R.U64 R94, R94, 0x3, RZ ;  /* 0x000000035e5e7819 */ /* 0x000fe400000012ff */
[----:B------:R-:W-:Y:S02]  /*e5c0*/  LOP3.LUT R179, R114, 0x380, RZ, 0xc0, !PT ;  /* 0x0000038072b37812 */ /* 0x000fe400078ec0ff */
[----:B------:R-:W-:Y:S02]  /*e5d0*/  SHF.R.U64 R177, R177, 0x3, RZ ;  /* 0x00000003b1b17819 */ /* 0x000fe400000012ff */
[----:B------:R-:W-:Y:S02]  /*e5e0*/  SHF.R.U64 R98, R98, 0x3, RZ ;  /* 0x0000000362627819 */ /* 0x000fe400000012ff */
[----:B------:R-:W-:-:S02]  /*e5f0*/  SHF.R.U64 R27, R27, 0x3, RZ ;  /* 0x000000031b1b7819 */ /* 0x000fc400000012ff */
[----:B------:R-:W-:Y:S02]  /*e600*/  LOP3.LUT R48, R48, R181, RZ, 0x3c, !PT ;  /* 0x000000b530307212 */ /* 0x000fe400078e3cff */
[----:B------:R-:W-:Y:S02]  /*e610*/  SHF.R.U64 R102, R102, 0x3, RZ ;  /* 0x0000000366667819 */ /* 0x000fe400000012ff */
[----:B------:R-:W-:Y:S02]  /*e620*/  LOP3.LUT R52, R52, R183, RZ, 0x3c, !PT ;  /* 0x000000b734347212 */ /* 0x000fe400078e3cff */
[----:B------:R-:W-:Y:S02]  /*e630*/  MOV R37, R36 ;  /* 0x0000002400257202 */ /* 0x000fe40000000f00 */
[----:B0-----:R-:W-:Y:S02]  /*e640*/  F2FP.BF16.F32.PACK_AB R4, R166, R169 ;  /* 0x000000a9a604723e */ /* 0x001fe400000010ff */
[----:B------:R-:W-:-:S02]  /*e650*/  F2FP.BF16.F32.PACK_AB R5, R35, R34 ;  /* 0x000000222305723e */ /* 0x000fc400000010ff */
[----:B------:R-:W-:Y:S02]  /*e660*/  F2FP.BF16.F32.PACK_AB R6, R164, R167 ;  /* 0x000000a7a406723e */ /* 0x000fe400000010ff */
[----:B------:R-:W-:Y:S02]  /*e670*/  F2FP.BF16.F32.PACK_AB R7, R39, R38 ;  /* 0x000000262707723e */ /* 0x000fe400000010ff */
[----:B------:R-:W-:Y:S02]  /*e680*/  LOP3.LUT R94, R94, R205, RZ, 0x3c, !PT ;  /* 0x000000cd5e5e7212 */ /* 0x000fe400078e3cff */
[----:B------:R-:W-:Y:S01]  /*e690*/  SHF.R.U64 R179, R179, 0x3, RZ ;  /* 0x00000003b3b37819 */ /* 0x000fe200000012ff */
[----:B------:R0:W-:Y:S01]  /*e6a0*/  STSM.16.M88.4 [R37], R4 ;  /* 0x0000000425007844 */ /* 0x0001e20000000200 */
[----:B------:R-:W-:Y:S02]  /*e6b0*/  LOP3.LUT R110, R177, R110, RZ, 0x3c, !PT ;  /* 0x0000006eb16e7212 */ /* 0x000fe400078e3cff */
[----:B------:R-:W-:-:S02]  /*e6c0*/  MOV R40, R40 ;  /* 0x0000002800287202 */ /* 0x000fc40000000f00 */
[----:B------:R-:W-:Y:S02]  /*e6d0*/  LOP3.LUT R98, R98, R207, RZ, 0x3c, !PT ;  /* 0x000000cf62627212 */ /* 0x000fe400078e3cff */
[----:B------:R-:W-:Y:S01]  /*e6e0*/  LOP3.LUT R177, R32, 0x380, RZ, 0xc0, !PT ;  /* 0x0000038020b17812 */ /* 0x000fe200078ec0ff */
[----:B------:R-:W-:Y:S01]  /*e6f0*/  STSM.16.M88.4 [R40], R8 ;  /* 0x0000000828007844 */ /* 0x000fe20000000200 */
[----:B------:R-:W-:Y:S02]  /*e700*/  LOP3.LUT R122, R27, R0, RZ, 0x3c, !PT ;  /* 0x000000001b7a7212 */ /* 0x000fe400078e3cff */
[----:B------:R-:W-:Y:S02]  /*e710*/  MOV R44, R44 ;  /* 0x0000002c002c7202 */ /* 0x000fe40000000f00 */
[----:B------:R-:W-:Y:S02]  /*e720*/  LOP3.LUT R102, R102, R209, RZ, 0x3c, !PT ;  /* 0x000000d166667212 */ /* 0x000fe400078e3cff */
[----:B------:R-:W-:Y:S01]  /*e730*/  MOV R48, R48 ;  /* 0x0000003000307202 */ /* 0x000fe20000000f00 */
[----:B------:R-:W-:Y:S01]  /*e740*/  STSM.16.M88.4 [R44], R12 ;  /* 0x0000000c2c007844 */ /* 0x000fe20000000200 */
[----:B------:R-:W-:Y:S01]  /*e750*/  F2FP.BF16.F32.PACK_AB R26, R61, R60 ;  /* 0x0000003c3d1a723e */ /* 0x000fe200000010ff */
[----:B0-----:R-:W-:Y:S01]  /*e760*/  IMAD.U32 R4, RZ, RZ, UR8 ;  /* 0x00000008ff047e24 */ /* 0x001fe2000f8e00ff */
[----:B------:R-:W-:Y:S01]  /*e770*/  F2FP.BF16.F32.PACK_AB R27, R63, R62 ;  /* 0x0000003e3f1b723e */ /* 0x000fe200000010ff */
[----:B------:R-:W-:Y:S01]  /*e780*/  IMAD.U32 R5, RZ, RZ, UR9 ;  /* 0x00000009ff057e24 */ /* 0x000fe2000f8e00ff */
[----:B------:R-:W-:Y:S01]  /*e790*/  MOV R52, R52 ;  /* 0x0000003400347202 */ /* 0x000fe20000000f00 */
[----:B------:R-:W-:Y:S01]  /*e7a0*/  ULDC.64 UR8, c[0x0][0xc08] ;  /* 0x0003020000087ab9 */ /* 0x000fe20000000a00 */
[----:B------:R-:W-:Y:S01]  /*e7b0*/  LOP3.LUT R114, R179, R114, RZ, 0x3c, !PT ;  /* 0x00000072b3727212 */ /* 0x000fe200078e3cff */
[----:B------:R-:W-:Y:S01]  /*e7c0*/  STSM.16.M88.4 [R48], R24 ;  /* 0x0000001830007844 */ /* 0x000fe20000000200 */
[----:B------:R-:W-:-:S02]  /*e7d0*/  MOV R94, R94 ;  /* 0x0000005e005e7202 */ /* 0x000fc40000000f00 */
[----:B------:R-:W-:Y:S01]  /*e7e0*/  F2FP.BF16.F32.PACK_AB R74, R77, R76 ;  /* 0x0000004c4d4a723e */ /* 0x000fe200000010ff */
[----:B------:R-:W-:Y:S01]  /*e7f0*/  STSM.16.M88.4 [R52], R64 ;  /* 0x0000004034007844 */ /* 0x000fe20000000200 */
[----:B------:R-:W-:Y:S02]  /*e800*/  F2FP.BF16.F32.PACK_AB R75, R79, R78 ;  /* 0x0000004e4f4b723e */ /* 0x000fe400000010ff */
[----:B------:R-:W-:Y:S02]  /*e810*/  F2FP.BF16.F32.PACK_AB R81, R83, R82 ;  /* 0x000000525351723e */ /* 0x000fe400000010ff */
[----:B------:R-:W-:Y:S01]  /*e820*/  F2FP.BF16.F32.PACK_AB R88, R89, R88 ;  /* 0x000000585958723e */ /* 0x000fe200000010ff */
[----:B------:R-:W-:Y:S01]  /*e830*/  STSM.16.M88.4 [R94], R72 ;  /* 0x000000485e007844 */ /* 0x000fe20000000200 */
[----:B------:R-:W-:Y:S02]  /*e840*/  SHF.R.U64 R177, R177, 0x3, RZ ;  /* 0x00000003b1b17819 */ /* 0x000fe400000012ff */
[----:B------:R-:W-:-:S02]  /*e850*/  MOV R36, R98 ;  /* 0x0000006200247202 */ /* 0x000fc40000000f00 */
[----:B------:R-:W-:Y:S02]  /*e860*/  F2FP.BF16.F32.PACK_AB R82, R85, R84 ;  /* 0x000000545552723e */ /* 0x000fe400000010ff */
[----:B------:R-:W-:Y:S02]  /*e870*/  F2FP.BF16.F32.PACK_AB R83, R87, R86 ;  /* 0x000000565753723e */ /* 0x000fe400000010ff */
[----:B------:R-:W-:Y:S02]  /*e880*/  F2FP.BF16.F32.PACK_AB R89, R91, R90 ;  /* 0x0000005a5b59723e */ /* 0x000fe400000010ff */
[----:B------:R-:W-:Y:S01]  /*e890*/  MOV R102, R102 ;  /* 0x0000006600667202 */ /* 0x000fe20000000f00 */
[----:B------:R-:W-:Y:S01]  /*e8a0*/  STSM.16.M88.4 [R36], R80 ;  /* 0x0000005024007844 */ /* 0x000fe20000000200 */
[----:B------:R-:W-:Y:S02]  /*e8b0*/  F2FP.BF16.F32.PACK_AB R90, R93, R92 ;  /* 0x0000005c5d5a723e */ /* 0x000fe400000010ff */
[----:B------:R-:W-:-:S02]  /*e8c0*/  F2FP.BF16.F32.PACK_AB R91, R42, R21 ;  /* 0x000000152a5b723e */ /* 0x000fc400000010ff */
[----:B------:R-:W-:Y:S02]  /*e8d0*/  F2FP.BF16.F32.PACK_AB R96, R97, R96 ;  /* 0x000000606160723e */ /* 0x000fe400000010ff */
[----:B------:R-:W-:Y:S01]  /*e8e0*/  MOV R31, R106 ;  /* 0x0000006a001f7202 */ /* 0x000fe20000000f00 */
[----:B------:R-:W-:Y:S01]  /*e8f0*/  STSM.16.M88.4 [R102], R88 ;  /* 0x0000005866007844 */ /* 0x000fe20000000200 */
[----:B------:R-:W-:Y:S02]  /*e900*/  F2FP.BF16.F32.PACK_AB R97, R50, R46 ;  /* 0x0000002e3261723e */ /* 0x000fe400000010ff */
[----:B------:R-:W-:Y:S02]  /*e910*/  F2FP.BF16.F32.PACK_AB R98, R101, R100 ;  /* 0x000000646562723e */ /* 0x000fe400000010ff */
[----:B------:R-:W-:Y:S02]  /*e920*/  F2FP.BF16.F32.PACK_AB R99, R56, R54 ;  /* 0x000000363863723e */ /* 0x000fe400000010ff */
[----:B------:R-:W-:-:S02]  /*e930*/  F2FP.BF16.F32.PACK_AB R104, R105, R104 ;  /* 0x000000686968723e */ /* 0x000fc400000010ff */
[----:B------:R-:W-:Y:S01]  /*e940*/  LOP3.LUT R28, R171, R168, RZ, 0x3c, !PT ;  /* 0x000000a8ab1c7212 */ /* 0x000fe200078e3cff */
[----:B------:R-:W-:Y:S01]  /*e950*/  STSM.16.M88.4 [R31], R96 ;  /* 0x000000601f007844 */ /* 0x000fe20000000200 */
[----:B------:R-:W-:Y:S02]  /*e960*/  MOV R110, R110 ;  /* 0x0000006e006e7202 */ /* 0x000fe40000000f00 */
        /* <DEDUP_REMOVED lines=25> */
[----:B------:R0:W-:Y:S01]  /*eb00*/  STSM.16.M88.4 [R0], R128 ;  /* 0x0000008000007844 */ /* 0x0001e20000000200 */
[----:B------:R-:W-:-:S02]  /*eb10*/  MOV R28, R28 ;  /* 0x0000001c001c7202 */ /* 0x000fc40000000f00 */
[----:B------:R-:W-:Y:S02]  /*eb20*/  F2FP.BF16.F32.PACK_AB R138, R141, R140 ;  /* 0x0000008c8d8a723e */ /* 0x000fe400000010ff */
[----:B------:R-:W-:Y:S02]  /*eb30*/  F2FP.BF16.F32.PACK_AB R139, R143, R142 ;  /* 0x0000008e8f8b723e */ /* 0x000fe400000010ff */
[----:B------:R-:W-:Y:S02]  /*eb40*/  F2FP.BF16.F32.PACK_AB R145, R147, R146 ;  /* 0x000000929391723e */ /* 0x000fe400000010ff */
[----:B------:R-:W-:Y:S01]  /*eb50*/  MOV R32, R32 ;  /* 0x0000002000207202 */ /* 0x000fe20000000f00 */
[----:B------:R1:W-:Y:S01]  /*eb60*/  STSM.16.M88.4 [R28], R136 ;  /* 0x000000881c007844 */ /* 0x0003e20000000200 */
        /* <DEDUP_REMOVED lines=8> */
[----:B------:R-:W-:Y:S02]  /*ebf0*/  @UP1 ULDC.64 UR8, c[0x0][0xc08] ;  /* 0x0003020000081ab9 */ /* 0x000fe40000000a00 */
[----:B------:R-:W-:Y:S01]  /*ec00*/  @UP1 UIMAD.WIDE UR8, UR44, 0x4, UR8 ;  /* 0x000000042c0818a5 */ /* 0x000fe2000f8e0208 */
[----:B------:R-:W-:Y:S02]  /*ec10*/  ULDC UR4, c[0x0][0xa88] ;  /* 0x0002a20000047ab9 */ /* 0x000fe40000000800 */
[----:B0-----:R-:W-:-:S03]  /*ec20*/  IMAD.U32 R0, RZ, RZ, UR4 ;  /* 0x00000004ff007e24 */ /* 0x001fc6000f8e00ff */
[----:B------:R-:W-:Y:S01]  /*ec30*/  MOV R14, UR8 ;  /* 0x00000008000e7c02 */ /* 0x000fe20008000f00 */
[----:B------:R-:W-:Y:S01]  /*ec40*/  IMAD.U32 R15, RZ, RZ, UR9 ;  /* 0x00000009ff0f7e24 */ /* 0x000fe2000f8e00ff */
[----:B------:R-:W3:Y:S01]  /*ec50*/  @P0 LDG.E R6, desc[UR54][R4.64] ;  /* 0x0000003604060981 */ /* 0x000ee2000c1e1900 */
[----:B------:R-:W-:-:S03]  /*ec60*/  IMAD R7, R192, 0x40, R184 ;  /* 0x00000040c0077824 */ /* 0x000fc600078e02b8 */
[----:B------:R0:W5:Y:S01]  /*ec70*/  @P6 LDG.E R0, desc[UR54][R14.64] ;  /* 0x000000360e006981 */ /* 0x000162000c1e1900 */
[----:B------:R-:W-:-:S03]  /*ec80*/  IMAD.WIDE R174, R7, 0x2, R174 ;  /* 0x0000000207ae7825 */ /* 0x000fc600078e02ae */
[C---:B------:R-:W-:Y:S02]  /*ec90*/  IADD3 R9, P2, R174.reuse, 0x1000, RZ ;  /* 0x00001000ae097810 */ /* 0x040fe40007f5e0ff */
[C---:B------:R-:W-:Y:S02]  /*eca0*/  IADD3 R13, P1, R174.reuse, 0x2000, RZ ;  /* 0x00002000ae0d7810 */ /* 0x040fe40007f3e0ff */
[----:B------:R-:W-:Y:S02]  /*ecb0*/  P2R R10, PR, RZ, 0x4 ;  /* 0x00000004ff0a7803 */ /* 0x000fe40000000000 */
[C---:B------:R-:W-:Y:S02]  /*ecc0*/  IADD3 R25, P2, R174.reuse, 0x3000, RZ ;  /* 0x00003000ae197810 */ /* 0x040fe40007f5e0ff */
[C---:B------:R-:W-:Y:S02]  /*ecd0*/  IADD3 R29, P3, R174.reuse, 0x4000, RZ ;  /* 0x00004000ae1d7810 */ /* 0x040fe40007f7e0ff */
[----:B------:R-:W-:-:S02]  /*ece0*/  IADD3 R33, P4, R174, 0x5000, RZ ;  /* 0x00005000ae217810 */ /* 0x000fc40007f9e0ff */
[----:B------:R-:W-:Y:S02]  /*ecf0*/  IADD3 R37, P5, R174, 0x6000, RZ ;  /* 0x00006000ae257810 */ /* 0x000fe40007fbe0ff */
[----:B------:R-:W-:Y:S02]  /*ed00*/  LOP3.LUT R8, R9, 0x380, RZ, 0xc0, !PT ;  /* 0x0000038009087812 */ /* 0x000fe400078ec0ff */
[----:B------:R-:W-:Y:S02]  /*ed10*/  LOP3.LUT R12, R13, 0x380, RZ, 0xc0, !PT ;  /* 0x000003800d0c7812 */ /* 0x000fe400078ec0ff */
[----:B------:R-:W-:Y:S02]  /*ed20*/  LOP3.LUT R24, R25, 0x380, RZ, 0xc0, !PT ;  /* 0x0000038019187812 */ /* 0x000fe400078ec0ff */
[----:B-1----:R-:W-:Y:S02]  /*ed30*/  LOP3.LUT R28, R29, 0x380, RZ, 0xc0, !PT ;  /* 0x000003801d1c7812 */ /* 0x002fe400078ec0ff */
[----:B--2---:R-:W-:-:S02]  /*ed40*/  LOP3.LUT R32, R33, 0x380, RZ, 0xc0, !PT ;  /* 0x0000038021207812 */ /* 0x004fc400078ec0ff */
        /* <DEDUP_REMOVED lines=14> */
[----:B---3--:R-:W-:Y:S01]  /*ee30*/  @P0 R2UR UR4, R6 ;  /* 0x00000000060402ca */ /* 0x008fe200000e0000 */
[----:B0-----:R-:W-:-:S14]  /*ee40*/  @P6 BRA `(.L_x_2345) ;  /* 0x0000000000106947 */ /* 0x001fdc0003800000 */
[----:B------:R-:W-:Y:S05]  /*ee50*/  @!P0 BRA `(.L_x_2345) ;  /* 0x00000000000c8947 */ /* 0x000fea0003800000 */
[----:B------:R-:W2:Y:S04]  /*ee60*/  LDG.E R7, desc[UR54][R4.64] ;  /* 0x0000003604077981 */ /* 0x000ea8000c1e1900 */
[----:B-----5:R-:W2:Y:S02]  /*ee70*/  LDG.E R0, desc[UR54][R4.64+0x4] ;  /* 0x0000043604007981 */ /* 0x020ea4000c1e1900 */
[----:B--2---:R-:W-:-:S07]  /*ee80*/  IMAD.IADD R0, R0, 0x1, -R7 ;  /* 0x0000000100007824 */ /* 0x004fce00078e0a07 */
.L_x_2345:
        /* <DEDUP_REMOVED lines=10> */
[--C-:B------:R-:W-:Y:S01]  /*ef30*/  IMAD.X R33, RZ, RZ, R175.reuse, P4 ;  /* 0x000000ffff217224 */ /* 0x100fe200020e06af */
[----:B------:R-:W-:Y:S01]  /*ef40*/  LOP3.LUT R44, R45, 0x380, RZ, 0xc0, !PT ;  /* 0x000003802d2c7812 */ /* 0x000fe200078ec0ff */
[--C-:B------:R-:W-:Y:S01]  /*ef50*/  IMAD.X R37, RZ, RZ, R175.reuse, P5 ;  /* 0x000000ffff257224 */ /* 0x100fe200028e06af */
[----:B------:R-:W-:Y:S01]  /*ef60*/  LOP3.LUT R48, R49, 0x380, RZ, 0xc0, !PT ;  /* 0x0000038031307812 */ /* 0x000fe200078ec0ff */
[----:B------:R-:W-:Y:S01]  /*ef70*/  USHF.R.S32.HI UR9, URZ, 0x1f, UR44 ;  /* 0x0000001f3f097899 */ /* 0x000fe2000801142c */
[----:B------:R-:W-:Y:S01]  /*ef80*/  SHF.R.U64 R44, R44, 0x3, RZ ;  /* 0x000000032c2c7819 */ /* 0x000fe200000012ff */
[----:B------:R-:W-:Y:S01]  /*ef90*/  USHF.R.S32.HI UR16, URZ, 0x1f, UR4 ;  /* 0x0000001f3f107899 */ /* 0x000fe20008011404 */
[----:B------:R-:W-:Y:S01]  /*efa0*/  SHF.R.U64 R40, R40, 0x3, RZ ;  /* 0x0000000328287819 */ /* 0x000fe200000012ff */
[----:B------:R-:W-:Y:S01]  /*efb0*/  USHF.R.S32.HI UR17, URZ, 0x1f, UR43 ;  /* 0x0000001f3f117899 */ /* 0x000fe2000801142b */
[----:B------:R-:W-:Y:S01]  /*efc0*/  SHF.R.U64 R48, R48, 0x3, RZ ;  /* 0x0000000330307819 */ /* 0x000fe200000012ff */
[----:B------:R-:W-:Y:S01]  /*efd0*/  USEL UR8, UR44, URZ, !UP0 ;  /* 0x0000003f2c087287 */ /* 0x000fe2000c000000 */
[----:B------:R-:W-:Y:S01]  /*efe0*/  LOP3.LUT R44, R44, R45, RZ, 0x3c, !PT ;  /* 0x0000002d2c2c7212 */ /* 0x000fe200078e3cff */
[----:B------:R-:W-:Y:S01]  /*eff0*/  IMAD.X R45, RZ, RZ, R175, P6 ;  /* 0x000000ffff2d7224 */ /* 0x000fe200030e06af */
[----:B------:R-:W-:Y:S01]  /*f000*/  LOP3.LUT R40, R40, R41, RZ, 0x3c, !PT ;  /* 0x0000002928287212 */ /* 0x000fe200078e3cff */
[----:B------:R-:W-:Y:S01]  /*f010*/  USEL UR9, UR9, URZ, !UP0 ;  /* 0x0000003f09097287 */ /* 0x000fe2000c000000 */
[----:B0-----:R-:W-:-:S02]  /*f020*/  ISETP.NE.AND P6, PT, R4, RZ, PT ;  /* 0x000000ff0400720c */ /* 0x001fc40003fc5270 */
        /* <DEDUP_REMOVED lines=9> */
[----:B------:R-:W-:Y:S02]  /*f0c0*/  LOP3.LUT R56, R57, 0x380, RZ, 0xc0, !PT ;  /* 0x0000038039387812 */ /* 0x000fe400078ec0ff */
[----:B------:R-:W-:Y:S01]  /*f0d0*/  LOP3.LUT R52, R53, 0x380, RZ, 0xc0, !PT ;  /* 0x0000038035347812 */ /* 0x000fe200078ec0ff */
[----:B------:R-:W-:Y:S01]  /*f0e0*/  IMAD.X R69, RZ, RZ, R175, P1 ;  /* 0x000000ffff457224 */ /* 0x000fe200008e06af */
[----:B------:R-:W-:Y:S02]  /*f0f0*/  LOP3.LUT R64, R65, 0x380, RZ, 0xc0, !PT ;  /* 0x0000038041407812 */ /* 0x000fe400078ec0ff */
[----:B------:R-:W-:-:S02]  /*f100*/  LOP3.LUT R60, R61, 0x380, RZ, 0xc0, !PT ;  /* 0x000003803d3c7812 */ /* 0x000fc400078ec0ff */
[----:B------:R-:W-:Y:S02]  /*f110*/  LOP3.LUT R72, R73, 0x380, RZ, 0xc0, !PT ;  /* 0x0000038049487812 */ /* 0x000fe400078ec0ff */
[----:B------:R-:W-:Y:S02]  /*f120*/  LOP3.LUT R7, R174, 0x380, RZ, 0xc0, !PT ;  /* 0x00000380ae077812 */ /* 0x000fe400078ec0ff */
[----:B------:R-:W-:Y:S02]  /*f130*/  LOP3.LUT R4, R5, 0x380, RZ, 0xc0, !PT ;  /* 0x0000038005047812 */ /* 0x000fe400078ec0ff */
[----:B------:R-:W-:Y:S02]  /*f140*/  SHF.R.U64 R56, R56, 0x3, RZ ;  /* 0x0000000338387819 */ /* 0x000fe400000012ff */
[----:B------:R-:W-:Y:S02]  /*f150*/  SHF.R.U64 R52, R52, 0x3, RZ ;  /* 0x0000000334347819 */ /* 0x000fe400000012ff */
        /* <DEDUP_REMOVED lines=16> */
[----:B------:R-:W-:Y:S01]  /*f260*/  LOP3.LUT R68, R4, R5, RZ, 0x3c, !PT ;  /* 0x0000000504447212 */ /* 0x000fe200078e3cff */
[----:B------:R-:W-:Y:S06]  /*f270*/  @P6 BRA `(.L_x_2346) ;  /* 0x0000000000bc6947 */ /* 0x000fec0003800000 */
[----:B------:R-:W0:Y:S01]  /*f280*/  LDC R11, c[0x0][0xbe8] ;  /* 0x0002fa00ff0b7b82 */ /* 0x000e220000000800 */
[----:B------:R-:W-:Y:S01]  /*f290*/  IADD3 R10, R185, UR45, RZ ;  /* 0x0000002db90a7c10 */ /* 0x000fe2000fffe0ff */
[----:B------:R-:W-:Y:S01]  /*f2a0*/  ULDC.64 UR14, c[0x0][0xb90] ;  /* 0x0002e400000e7ab9 */ /* 0x000fe20000000a00 */
[----:B------:R-:W-:Y:S01]  /*f2b0*/  UMOV UR10, UR4 ;  /* 0x00000004000a7c82 */ /* 0x000fe20008000000 */
[----:B------:R-:W-:Y:S01]  /*f2c0*/  UIMAD UR12, UR17, UR14, URZ ;  /* 0x0000000e110c72a4 */ /* 0x000fe2000f8e023f */
[----:B------:R-:W-:Y:S01]  /*f2d0*/  IMAD.MOV R21, RZ, RZ, -R17 ;  /* 0x000000ffff157224 */ /* 0x000fe200078e0a11 */
[----:B------:R-:W-:Y:S01]  /*f2e0*/  UMOV UR11, UR16 ;  /* 0x00000010000b7c82 */ /* 0x000fe20008000000 */
[----:B------:R-:W-:Y:S01]  /*f2f0*/  IMAD.MOV.U32 R4, RZ, RZ, R10 ;  /* 0x000000ffff047224 */ /* 0x000fe200078e000a */
[----:B------:R-:W-:Y:S01]  /*f300*/  UIMAD.WIDE.U32 UR10, UR43, UR14, UR10 ;  /* 0x0000000e2b0a72a5 */ /* 0x000fe2000f8e000a */
[----:B------:R-:W-:Y:S01]  /*f310*/  VIADD R26, R16, UR45 ;  /* 0x0000002d101a7c36 */ /* 0x000fe20008000000 */
[----:B------:R-:W-:-:S03]  /*f320*/  UIMAD UR12, UR43, UR15, UR12 ;  /* 0x0000000f2b0c72a4 */ /* 0x000fc6000f8e020c */
[----:B------:R-:W-:Y:S01]  /*f330*/  ULDC.64 UR14, c[0x0][0xb98] ;  /* 0x0002e600000e7ab9 */ /* 0x000fe20000000a00 */
[----:B------:R-:W-:Y:S02]  /*f340*/  UIADD3 UR11, UR11, UR12, URZ ;  /* 0x0000000c0b0b7290 */ /* 0x000fe4000fffe03f */
[----:B------:R-:W-:Y:S02]  /*f350*/  UIMAD UR13, UR9, UR14, URZ ;  /* 0x0000000e090d72a4 */ /* 0x000fe4000f8e023f */
[----:B------:R-:W-:Y:S02]  /*f360*/  UIMAD.WIDE.U32 UR10, UR8, UR14, UR10 ;  /* 0x0000000e080a72a5 */ /* 0x000fe4000f8e000a */
[----:B------:R-:W-:Y:S01]  /*f370*/  UIMAD UR13, UR8, UR15, UR13 ;  /* 0x0000000f080d72a4 */ /* 0x000fe2000f8e020d */
        /* <DEDUP_REMOVED lines=8> */
[----:B------:R-:W-:Y:S02]  /*f400*/  IMAD R7, R11, R6, R10 ;  /* 0x000000060b077224 */ /* 0x000fe400078e020a */
[----:B------:R-:W-:Y:S02]  /*f410*/  IMAD.U32 R10, RZ, RZ, UR13 ;  /* 0x0000000dff0a7e24 */ /* 0x000fe4000f8e00ff */
[----:B-----5:R-:W-:Y:S01]  /*f420*/  IMAD R11, R0, R11, RZ ;  /* 0x0000000b000b7224 */ /* 0x020fe200078e02ff */
[----:B------:R-:W-:Y:S02]  /*f430*/  SHF.R.S32.HI R6, RZ, 0x1f, R7 ;  /* 0x0000001fff067819 */ /* 0x000fe40000011407 */
[----:B------:R-:W-:Y:S01]  /*f440*/  IADD3.X R5, R5, UR11, R10, P0, !PT ;  /* 0x0000000b05057c10 */ /* 0x000fe200087fe40a */
[----:B------:R-:W-:Y:S01]  /*f450*/  ULDC.64 UR10, c[0x0][0xb88] ;  /* 0x0002e200000a7ab9 */ /* 0x000fe20000000a00 */
[----:B------:R-:W-:Y:S02]  /*f460*/  VIADD R10, R26, 0x8 ;  /* 0x000000081a0a7836 */ /* 0x000fe40000000000 */
        /* <DEDUP_REMOVED lines=16> */
.L_x_2346:
[----:B------:R-:W1:Y:S01]  /*f570*/  LDC R81, c[0x0][0xbe8] ;  /* 0x0002fa00ff517b82 */ /* 0x000e620000000800 */
[----:B------:R-:W-:Y:S01]  /*f580*/  ULDC UR18, c[0x0][0xac8] ;  /* 0x0002b20000127ab9 */ /* 0x000fe20000000800 */
[----:B------:R-:W-:Y:S01]  /*f590*/  ULDC.64 UR14, c[0x0][0xaa0] ;  /* 0x0002a800000e7ab9 */ /* 0x000fe20000000a00 */
[----:B------:R-:W-:Y:S01]  /*f5a0*/  ISETP.GE.AND P0, PT, R190, UR18, PT ;  /* 0x00000012be007c0c */ /* 0x000fe2000bf06270 */
[----:B0-----:R0:W5:Y:S01]  /*f5b0*/  LD.E.128 R4, desc[UR54][R174.64] ;  /* 0x00000036ae047980 */ /* 0x001162000c101d00 */
[----:B------:R-:W-:Y:S02]  /*f5c0*/  ISETP.GE.AND P1, PT, R184, UR18, PT ;  /* 0x00000012b8007c0c */ /* 0x000fe4000bf26270 */
[----:B------:R-:W-:Y:S01]  /*f5d0*/  SEL R20, RZ, 0xffffffff, P0 ;  /* 0xffffffffff147807 */ /* 0x000fe20000000000 */
[----:B------:R-:W5:Y:S01]  /*f5e0*/  LD.E.128 R8, desc[UR54][R8.64] ;  /* 0x0000003608087980 */ /* 0x000f62000c101d00 */
[----:B------:R-:W-:-:S03]  /*f5f0*/  SEL R3, RZ, 0x1, P1 ;  /* 0x00000001ff037807 */ /* 0x000fc60000800000 */
[----:B------:R-:W5:Y:S04]  /*f600*/  LD.E.128 R12, desc[UR54][R12.64] ;  /* 0x000000360c0c7980 */ /* 0x000f68000c101d00 */
[----:B------:R-:W5:Y:S04]  /*f610*/  LD.E.128 R24, desc[UR54][R24.64] ;  /* 0x0000003618187980 */ /* 0x000f68000c101d00 */
[----:B------:R-:W5:Y:S01]  /*f620*/  LD.E.128 R28, desc[UR54][R28.64] ;  /* 0x000000361c1c7980 */ /* 0x000f62000c101d00 */
[----:B-1----:R-:W-:Y:S01]  /*f630*/  ISETP.NE.AND P2, PT, R81, 0x1, PT ;  /* 0x000000015100780c */ /* 0x002fe20003f45270 */
[----:B------:R-:W-:Y:S01]  /*f640*/  IMAD.SHL.U32 R20, R20, 0x2, RZ ;  /* 0x0000000214147824 */ /* 0x000fe200078e00ff */
[----:B------:R-:W-:Y:S01]  /*f650*/  ISETP.GE.AND P0, PT, R189, UR18, PT ;  /* 0x00000012bd007c0c */ /* 0x000fe2000bf06270 */
[----:B------:R-:W-:Y:S01]  /*f660*/  UIMAD UR12, UR16, UR14, URZ ;  /* 0x0000000e100c72a4 */ /* 0x000fe2000f8e023f */
[----:B------:R-:W5:Y:S02]  /*f670*/  LD.E.128 R32, desc[UR54][R32.64] ;  /* 0x0000003620207980 */ /* 0x000f64000c101d00 */
[----:B------:R-:W-:-:S02]  /*f680*/  LOP3.LUT R3, R20, 0x2, R3, 0xe2, !PT ;  /* 0x0000000214037812 */ /* 0x000fc400078ee203 */
[----:B------:R-:W5:Y:S04]  /*f690*/  LD.E.128 R36, desc[UR54][R36.64] ;  /* 0x0000003624247980 */ /* 0x000f68000c101d00 */
[----:B------:R-:W5:Y:S01]  /*f6a0*/  LD.E.128 R40, desc[UR54][R40.64] ;  /* 0x0000003628287980 */ /* 0x000f62000c101d00 */
[----:B------:R-:W1:Y:S01]  /*f6b0*/  @P2 LDC R77, c[0x0][0xbec] ;  /* 0x0002fb00ff4d2b82 */ /* 0x000e620000000800 */
[----:B------:R-:W-:Y:S02]  /*f6c0*/  SEL R20, RZ, 0xffffffff, P0 ;  /* 0xffffffffff147807 */ /* 0x000fe40000000000 */
[----:B------:R-:W-:Y:S01]  /*f6d0*/  ISETP.GE.AND P0, PT, R188, UR18, PT ;  /* 0x00000012bc007c0c */ /* 0x000fe2000bf06270 */
[----:B------:R-:W5:Y:S04]  /*f6e0*/  LD.E.128 R44, desc[UR54][R44.64] ;  /* 0x000000362c2c7980 */ /* 0x000f68000c101d00 */
[----:B------:R-:W2:Y:S01]  /*f6f0*/  @P2 LDC R79, c[0x0][0xbf0] ;  /* 0x0002fc00ff4f2b82 */ /* 0x000ea20000000800 */
[----:B------:R-:W-:Y:S01]  /*f700*/  SHF.L.U32 R20, R20, 0x2, RZ ;  /* 0x0000000214147819 */ /* 0x000fe200000006ff */
[----:B------:R-:W-:Y:S01]  /*f710*/  UIMAD.WIDE.U32 UR10, UR4, UR14, URZ ;  /* 0x0000000e040a72a5 */ /* 0x000fe2000f8e003f */
[----:B------:R-:W-:Y:S01]  /*f720*/  SEL R21, RZ, 0xffffffff, P0 ;  /* 0xffffffffff157807 */ /* 0x000fe20000000000 */
[----:B------:R-:W-:Y:S01]  /*f730*/  UIMAD UR12, UR4, UR15, UR12 ;  /* 0x0000000f040c72a4 */ /* 0x000fe2000f8e020c */
[----:B------:R-:W-:Y:S01]  /*f740*/  LOP3.LUT R20, R20, 0x4, R3, 0xe2, !PT ;  /* 0x0000000414147812 */ /* 0x000fe200078ee203 */
[----:B------:R-:W-:Y:S01]  /*f750*/  IMAD R3, R191, 0x20, R192 ;  /* 0x00000020bf037824 */ /* 0x000fe200078e02c0 */
[----:B------:R-:W-:Y:S01]  /*f760*/  ULDC.64 UR14, c[0x0][0xae8] ;  /* 0x0002ba00000e7ab9 */ /* 0x000fe20000000a00 */
[----:B------:R-:W-:Y:S01]  /*f770*/  UIADD3 UR11, UR11, UR12, URZ ;  /* 0x0000000c0b0b7290 */ /* 0x000fe2000fffe03f */
[----:B------:R-:W-:Y:S01]  /*f780*/  IMAD.SHL.U32 R21, R21, 0x8, RZ ;  /* 0x0000000815157824 */ /* 0x000fe200078e00ff */
[----:B------:R-:W-:Y:S01]  /*f790*/  UIMAD UR4, UR17, UR14, URZ ;  /* 0x0000000e110472a4 */ /* 0x000fe2000f8e023f */
[----:B------:R-:W-:Y:S01]  /*f7a0*/  ISETP.GE.AND P0, PT, R187, UR18, PT ;  /* 0x00000012bb007c0c */ /* 0x000fe2000bf06270 */
[----:B------:R-:W-:Y:S01]  /*f7b0*/  VIADD R82, R3, UR45 ;  /* 0x0000002d03527c36 */ /* 0x000fe20008000000 */
[----:B------:R-:W-:Y:S01]  /*f7c0*/  UIMAD.WIDE.U32 UR10, UR43, UR14, UR10 ;  /* 0x0000000e2b0a72a5 */ /* 0x000fe2000f8e000a */
[----:B------:R-:W5:Y:S01]  /*f7d0*/  LD.E.128 R48, desc[UR54][R48.64] ;  /* 0x0000003630307980 */ /* 0x000f62000c101d00 */
[----:B------:R-:W-:Y:S01]  /*f7e0*/  UIMAD UR4, UR43, UR15, UR4 ;  /* 0x0000000f2b0472a4 */ /* 0x000fe2000f8e0204 */
[----:B------:R-:W-:Y:S01]  /*f7f0*/  SEL R3, RZ, 0xffffffff, P0 ;  /* 0xffffffffff037807 */ /* 0x000fe20000000000 */
[----:B------:R-:W-:Y:S01]  /*f800*/  ULDC.64 UR12, c[0x0][0xaf0] ;  /* 0x0002bc00000c7ab9 */ /* 0x000fe20000000a00 */
[----:B------:R-:W-:Y:S01]  /*f810*/  LOP3.LUT R21, R21, 0x8, R20, 0xe2, !PT ;  /* 0x0000000815157812 */ /* 0x000fe200078ee214 */
[----:B------:R-:W-:Y:S01]  /*f820*/  UIMAD UR9, UR9, UR12, URZ ;  /* 0x0000000c090972a4 */ /* 0x000fe2000f8e023f */
[----:B-1----:R-:W-:Y:S01]  /*f830*/  @P2 IMAD.HI.U32 R20, R82, R77, RZ ;  /* 0x0000004d52142227 */ /* 0x002fe200078e00ff */
[----:B------:R-:W-:Y:S01]  /*f840*/  UIADD3 UR11, UR11, UR4, URZ ;  /* 0x000000040b0b7290 */ /* 0x000fe2000fffe03f */
[----:B------:R-:W5:Y:S01]  /*f850*/  LD.E.128 R56, desc[UR54][R56.64] ;  /* 0x0000003638387980 */ /* 0x000f62000c101d00 */
[----:B------:R-:W-:Y:S01]  /*f860*/  UIMAD UR4, UR8, UR13, UR9 ;  /* 0x0000000d080472a4 */ /* 0x000fe2000f8e0209 */
[----:B------:R-:W-:Y:S01]  /*f870*/  IMAD.SHL.U32 R76, R3, 0x10, RZ ;  /* 0x00000010034c7824 */ /* 0x000fe200078e00ff */
[----:B------:R-:W-:Y:S01]  /*f880*/  UIMAD.WIDE.U32 UR8, UR8, UR12, UR10 ;  /* 0x0000000c080872a5 */ /* 0x000fe2000f8e000a */
[----:B------:R-:W-:Y:S01]  /*f890*/  IMAD.MOV.U32 R3, RZ, RZ, R82 ;  /* 0x000000ffff037224 */ /* 0x000fe200078e0052 */
[----:B--2---:R-:W-:Y:S01]  /*f8a0*/  @P2 SHF.R.U32.HI R3, RZ, R79, R20 ;  /* 0x0000004fff032219 */ /* 0x004fe20000011614 */
[----:B------:R-:W5:Y:S01]  /*f8b0*/  LD.E.128 R52, desc[UR54][R52.64] ;  /* 0x0000003634347980 */ /* 0x000f62000c101d00 */
[----:B------:R-:W-:-:S02]  /*f8c0*/  LOP3.LUT R76, R76, 0x10, R21, 0xe2, !PT ;  /* 0x000000104c4c7812 */ /* 0x000fc400078ee215 */
        /* <DEDUP_REMOVED lines=10> */
[----:B------:R-:W-:-:S02]  /*f970*/  IMAD R77, R81, R79, R82 ;  /* 0x0000004f514d7224 */ /* 0x000fc400078e0252 */
[----:B------:R-:W-:Y:S01]  /*f980*/  IMAD.U32 R21, RZ, RZ, UR4 ;  /* 0x00000004ff157e24 */ /* 0x000fe2000f8e00ff */
[----:B------:R-:W5:Y:S01]  /*f990*/  LD.E.128 R60, desc[UR54][R60.64] ;  /* 0x000000363c3c7980 */ /* 0x000f62000c101d00 */
[----:B------:R-:W-:Y:S01]  /*f9a0*/  IMAD.SHL.U32 R83, R78, 0x20, RZ ;  /* 0x000000204e537824 */ /* 0x000fe200078e00ff */
[----:B------:R-:W-:Y:S02]  /*f9b0*/  SHF.R.S32.HI R78, RZ, 0x1f, R77 ;  /* 0x0000001fff4e7819 */ /* 0x000fe4000001144d */
[----:B------:R-:W5:Y:S01]  /*f9c0*/  LD.E.128 R72, desc[UR54][R72.64] ;  /* 0x0000003648487980 */ /* 0x000f62000c101d00 */
[----:B------:R-:W-:-:S03]  /*f9d0*/  ISETP.GE.AND P0, PT, R195, UR18, PT ;  /* 0x00000012c3007c0c */ /* 0x000fc6000bf06270 */
[----:B------:R-:W5:Y:S01]  /*f9e0*/  LD.E.128 R68, desc[UR54][R68.64] ;  /* 0x0000003644447980 */ /* 0x000f62000c101d00 */
[C---:B------:R-:W-:Y:S01]  /*f9f0*/  IMAD R79, R3.reuse, UR9, R80 ;  /* 0x00000009034f7c24 */ /* 0x040fe2000f8e0250 */
[----:B------:R-:W-:Y:S01]  /*fa00*/  UIADD3 UR4, UR41, 0x28c20, URZ ;  /* 0x00028c2029047890 */ /* 0x000fe2000fffe03f */
[----:B------:R-:W-:Y:S01]  /*fa10*/  IMAD.WIDE.U32 R20, R3, UR8, R20 ;  /* 0x0000000803147c25 */ /* 0x000fe2000f8e0014 */
[----:B------:R-:W-:Y:S01]  /*fa20*/  @!PT LDS RZ, [RZ] ;  /* 0x00000000fffff984 */ /* 0x000fe20000000800 */
[----:B------:R-:W-:Y:S01]  /*fa30*/  @!PT LDS RZ, [RZ] ;  /* 0x00000000fffff984 */ /* 0x000fe20000000800 */
[----:B------:R-:W-:Y:S01]  /*fa40*/  @!PT LDS RZ, [RZ] ;  /* 0x00000000fffff984 */ /* 0x000fe20000000800 */
[----:B------:R-:W-:Y:S01]  /*fa50*/  @!PT LDS RZ, [RZ] ;  /* 0x00000000fffff984 */ /* 0x000fe20000000800 */
[----:B------:R1:W-:Y:S06]  /*fa60*/  MEMBAR.ALL.CTA ;  /* 0x0000000000007992 */ /* 0x0003ec0000008000 */
[----:B-1----:R-:W1:Y:S01]  /*fa70*/  FENCE.VIEW.ASYNC.S ;  /* 0x00000000000073c6 */ /* 0x002e620000000000 */
[----:B------:R-:W-:Y:S01]  /*fa80*/  ULDC.64 UR8, c[0x0][0xad8] ;  /* 0x0002b60000087ab9 */ /* 0x000fe20000000a00 */
[----:B------:R-:W-:Y:S01]  /*fa90*/  SEL R3, RZ, 0x40, P0 ;  /* 0x00000040ff037807 */ /* 0x000fe20000000000 */
[----:B------:R-:W-:Y:S01]  /*faa0*/  IMAD.IADD R21, R21, 0x1, R79 ;  /* 0x0000000115157824 */ /* 0x000fe200078e024f */
[----:B------:R-:W-:Y:S01]  /*fab0*/  ISETP.GE.AND P0, PT, R194, UR18, PT ;  /* 0x00000012c2007c0c */ /* 0x000fe2000bf06270 */
[----:B------:R-:W-:Y:S01]  /*fac0*/  IMAD R78, R78, UR8, RZ ;  /* 0x000000084e4e7c24 */ /* 0x000fe2000f8e02ff */
[----:B------:R-:W-:Y:S01]  /*fad0*/  UPRMT UR4, URZ, 0x654, UR4 ;  /* 0x000006543f047896 */ /* 0x000fe20008000004 */
[----:B-----5:R-:W-:Y:S01]  /*fae0*/  IMAD R87, R0, R81, RZ ;  /* 0x0000005100577224 */ /* 0x020fe200078e02ff */
[----:B------:R-:W-:Y:S01]  /*faf0*/  SEL R0, RZ, 0x80, P0 ;  /* 0x00000080ff007807 */ /* 0x000fe20000000000 */
[----:B------:R-:W-:Y:S01]  /*fb00*/  VIADD R86, R192, UR45 ;  /* 0x0000002dc0567c36 */ /* 0x000fe20008000000 */
[----:B------:R-:W-:Y:S01]  /*fb10*/  LOP3.LUT R76, R83, 0x20, R76, 0xe2, !PT ;  /* 0x00000020534c7812 */ /* 0x000fe200078ee24c */
[C---:B------:R-:W-:Y:S01]  /*fb20*/  IMAD R79, R77.reuse, UR9, R78 ;  /* 0x000000094d4f7c24 */ /* 0x040fe2000f8e024e */
[----:B------:R-:W-:Y:S01]  /*fb30*/  BSSY B1, `(.L_x_2347) ;  /* 0x000002c000017945 */ /* 0x000fe20003800000 */
[----:B------:R-:W-:Y:S01]  /*fb40*/  IMAD.WIDE.U32 R20, R77, UR8, R20 ;  /* 0x000000084d147c25 */ /* 0x000fe2000f8e0014 */
[----:B------:R-:W-:Y:S01]  /*fb50*/  ISETP.GE.AND P0, PT, R86, R87, PT ;  /* 0x000000575600720c */ /* 0x000fe20003f06270 */
[----:B------:R-:W-:Y:S01]  /*fb60*/  ULDC.64 UR8, c[0x0][0xa80] ;  /* 0x0002a00000087ab9 */ /* 0x000fe20000000a00 */
[----:B------:R-:W-:Y:S01]  /*fb70*/  LOP3.LUT R3, R76, R3, RZ, 0xfc, !PT ;  /* 0x000000034c037212 */ /* 0x000fe200078efcff */
[----:B------:R-:W-:Y:S01]  /*fb80*/  IMAD.IADD R21, R21, 0x1, R79 ;  /* 0x0000000115157824 */ /* 0x000fe200078e024f */
[----:B------:R-:W-:-:S02]  /*fb90*/  LEA R84, P1, R20, UR8, 0x1 ;  /* 0x0000000814547c11 */ /* 0x000fc4000f8208ff */
[----:B------:R-:W-:Y:S02]  /*fba0*/  LOP3.LUT R0, R3, R0, RZ, 0xfc, !PT ;  /* 0x0000000003007212 */ /* 0x000fe400078efcff */
[----:B------:R-:W-:Y:S01]  /*fbb0*/  LEA.HI.X R85, R20, UR9, R21, 0x1, P1 ;  /* 0x0000000914557c11 */ /* 0x000fe200088f0c15 */
[----:B-1----:R0:W1:Y:S01]  /*fbc0*/  SHFL.IDX PT, R76, R84, RZ, 0x181f ;  /* 0x00181fff544c7589 */ /* 0x00206200000e0000 */
[----:B------:R-:W-:Y:S03]  /*fbd0*/  SYNCS.ARRIVE.TRANS64.RED.A1T0 RZ, [UR4], RZ ;  /* 0x000000ffffff79a7 */ /* 0x000fe60008100404 */
        /* <DEDUP_REMOVED lines=33> */
.L_x_2348:
[----:B------:R-:W-:Y:S05]  /*fdf0*/  BSYNC B1 ;  /* 0x0000000000017941 */ /* 0x000fea0003800000 */
.L_x_2347:
[----:B---3--:R-:W-:Y:S01]  /*fe00*/  VIADD R4, R86, 0x20 ;  /* 0x0000002056047836 */ /* 0x008fe20000000000 */
[----:B------:R3:W4:Y:S04]  /*fe10*/  SHFL.IDX PT, R7, R85, 0x1, 0x181f ;  /* 0x00381f0055077f89 */ /* 0x00072800000e0000 */
[----:B------:R-:W-:Y:S01]  /*fe20*/  ISETP.GE.AND P0, PT, R4, R87, PT ;  /* 0x000000570400720c */ /* 0x000fe20003f06270 */
[----:B------:R3:W0:-:S12]  /*fe30*/  SHFL.IDX PT, R6, R84, 0x1, 0x181f ;  /* 0x00381f0054067f89 */ /* 0x00061800000e0000 */
[----:B---3--:R-:W-:Y:S05]  /*fe40*/  @P0 BRA `(.L_x_2349) ;  /* 0x0000001000080947 */ /* 0x008fea0003800000 */
[----:B------:R-:W-:Y:S02]  /*fe50*/  ISETP.GE.AND P0, PT, R184, UR18, PT ;  /* 0x00000012b8007c0c */ /* 0x000fe4000bf06270 */
[----:B------:R-:W-:Y:S02]  /*fe60*/  ISETP.GE.AND P5, PT, R190, UR18, PT ;  /* 0x00000012be007c0c */ /* 0x000fe4000bfa6270 */
[----:B------:R-:W-:Y:S02]  /*fe70*/  ISETP.GE.AND P3, PT, R189, UR18, PT ;  /* 0x00000012bd007c0c */ /* 0x000fe4000bf66270 */
[----:B------:R-:W-:Y:S02]  /*fe80*/  ISETP.GE.AND P2, PT, R188, UR18, PT ;  /* 0x00000012bc007c0c */ /* 0x000fe4000bf46270 */
[----:B------:R-:W-:-:S05]  /*fe90*/  ISETP.GE.AND P1, PT, R187, UR18, PT ;  /* 0x00000012bb007c0c */ /* 0x000fca000bf26270 */
[----:B0---4-:R-:W-:Y:S02]  /*fea0*/  @!P0 IMAD.WIDE R4, R184, 0x2, R6 ;  /* 0x00000002b8048825 */ /* 0x011fe400078e0206 */
        /* <DEDUP_REMOVED lines=23> */
[----:B---3--:R-:W-:-:S04]  /*10020*/  LEA R4, P0, R194, R6, 0x1 ;  /* 0x00000006c2047211 */ /* 0x008fc800078008ff */
[----:B------:R-:W-:-:S05]  /*10030*/  LEA.HI.X R5, R194, R7, R198, 0x1, P0 ;  /* 0x00000007c2057211 */ /* 0x000fca00000f0cc6 */
[----:B------:R0:W-:Y:S01]  /*10040*/  ST.E.128 desc[UR54][R4.64], R68 ;  /* 0x0000004404007985 */ /* 0x0001e2000c101d36 */
[----:B------:R-:W-:Y:S05]  /*10050*/  BRA `(.L_x_2349) ;  /* 0x0000000c00847947 */ /* 0x000fea0003800000 */
.L_x_2344:
        /* <DEDUP_REMOVED lines=11> */
[----:B------:R-:W-:Y:S01]  /*10110*/  UISETP.NE.U32.AND UP1, UPT, UR8, URZ, UPT ;  /* 0x0000003f0800728c */ /* 0x000fe2000bf25070 */
[----:B------:R-:W-:Y:S02]  /*10120*/  IMAD.U32 R0, RZ, RZ, UR4 ;  /* 0x00000004ff007e24 */ /* 0x000fe4000f8e00ff */
[----:B------:R-:W2:Y:S01]  /*10130*/  @P1 LDG.E R3, desc[UR54][R4.64] ;  /* 0x0000003604031981 */ /* 0x000ea2000c1e1900 */
[----:B------:R-:W-:-:S06]  /*10140*/  UISETP.NE.AND.EX UP1, UPT, UR9, URZ, UPT, UP1 ;  /* 0x0000003f0900728c */ /* 0x000fcc000bf25310 */
[----:B------:R-:W-:-:S05]  /*10150*/  PLOP3.LUT P2, PT, PT, PT, UP1, 0x80, 0x0 ;  /* 0x000000000000781c */ /* 0x000fca0003f4f018 */
[----:B------:R-:W-:Y:S02]  /*10160*/  @UP1 ULDC.64 UR8, c[0x0][0xc08] ;  /* 0x0003020000081ab9 */ /* 0x000fe40000000a00 */
[----:B------:R-:W-:-:S06]  /*10170*/  @UP1 UIMAD.WIDE UR8, UR44, 0x4, UR8 ;  /* 0x000000042c0818a5 */ /* 0x000fcc000f8e0208 */
[----:B------:R-:W-:Y:S01]  /*10180*/  MOV R6, UR8 ;  /* 0x0000000800067c02 */ /* 0x000fe20008000f00 */
[----:B------:R-:W-:-:S05]  /*10190*/  IMAD.U32 R7, RZ, RZ, UR9 ;  /* 0x00000009ff077e24 */ /* 0x000fca000f8e00ff */
[----:B------:R1:W5:Y:S01]  /*101a0*/  @P2 LDG.E R0, desc[UR54][R6.64] ;  /* 0x0000003606002981 */ /* 0x000362000c1e1900 */
[----:B------:R-:W-:Y:S01]  /*101b0*/  UMOV UR4, URZ ;  /* 0x0000003f00047c82 */ /* 0x000fe20008000000 */
[----:B------:R-:W-:Y:S01]  /*101c0*/  USHF.R.S32.HI UR14, URZ, 0x1f, UR43 ;  /* 0x0000001f3f0e7899 */ /* 0x000fe2000801142b */
[----:B------:R-:W-:Y:S02]  /*101d0*/  ISETP.GE.AND P0, PT, R197, 0x40, PT ;  /* 0x00000040c500780c */ /* 0x000fe40003f06270 */
[----:B--2---:R-:W-:Y:S01]  /*101e0*/  @P1 R2UR UR4, R3 ;  /* 0x00000000030412ca */ /* 0x004fe200000e0000 */
[----:B01----:R-:W-:-:S14]  /*101f0*/  @P2 BRA `(.L_x_2350) ;  /* 0x0000000000102947 */ /* 0x003fdc0003800000 */
[----:B------:R-:W-:Y:S05]  /*10200*/  @!P1 BRA `(.L_x_2350) ;  /* 0x00000000000c9947 */ /* 0x000fea0003800000 */
[----:B------:R-:W2:Y:S04]  /*10210*/  LDG.E R3, desc[UR54][R4.64] ;  /* 0x0000003604037981 */ /* 0x000ea8000c1e1900 */
[----:B-----5:R-:W2:Y:S02]  /*10220*/  LDG.E R0, desc[UR54][R4.64+0x4] ;  /* 0x0000043604007981 */ /* 0x020ea4000c1e1900 */
[----:B--2---:R-:W-:-:S07]  /*10230*/  IMAD.IADD R0, R0, 0x1, -R3 ;  /* 0x0000000100007824 */ /* 0x004fce00078e0a03 */
.L_x_2350:
[----:B------:R-:W-:Y:S01]  /*10240*/  USHF.R.S32.HI UR9, URZ, 0x1f, UR44 ;  /* 0x0000001f3f097899 */ /* 0x000fe2000801142c */
[----:B------:R-:W-:Y:S01]  /*10250*/  BSSY B1, `(.L_x_2351) ;  /* 0x000002e000017945 */ /* 0x000fe20003800000 */
[----:B------:R-:W-:Y:S02]  /*10260*/  USHF.R.S32.HI UR13, URZ, 0x1f, UR4 ;  /* 0x0000001f3f0d7899 */ /* 0x000fe40008011404 */
[----:B------:R-:W-:Y:S02]  /*10270*/  USEL UR8, UR44, URZ, !UP0 ;  /* 0x0000003f2c087287 */ /* 0x000fe4000c000000 */
[----:B------:R-:W-:Y:S01]  /*10280*/  USEL UR9, UR9, URZ, !UP0 ;  /* 0x0000003f09097287 */ /* 0x000fe2000c000000 */
[----:B------:R-:W-:Y:S11]  /*10290*/  @P0 BRA `(.L_x_2352) ;  /* 0x0000000000a40947 */ /* 0x000ff60003800000 */
[----:B------:R-:W0:Y:S01]  /*102a0*/  S2R R6, SR_TID.X ;  /* 0x0000000000067919 */ /* 0x000e220000002100 */
[----:B------:R-:W1:Y:S01]  /*102b0*/  LDC R5, c[0x0][0xbe8] ;  /* 0x0002fa00ff057b82 */ /* 0x000e620000000800 */
[----:B------:R-:W-:Y:S02]  /*102c0*/  IMAD.U32 R7, RZ, RZ, UR45 ;  /* 0x0000002dff077e24 */ /* 0x000fe4000f8e00ff */
[----:B-1---5:R-:W-:-:S03]  /*102d0*/  IMAD R3, R0, R5, RZ ;  /* 0x0000000500037224 */ /* 0x022fc600078e02ff */
[----:B0-----:R-:W-:-:S04]  /*102e0*/  IADD3 R6, R7, -0x80, R6 ;  /* 0xffffff8007067810 */ /* 0x001fc80007ffe006 */
[----:B------:R-:W-:-:S13]  /*102f0*/  ISETP.GE.AND P0, PT, R6, R3, PT ;  /* 0x000000030600720c */ /* 0x000fda0003f06270 */
[----:B------:R-:W-:Y:S05]  /*10300*/  @P0 BRA `(.L_x_2352) ;  /* 0x0000000000880947 */ /* 0x000fea0003800000 */
[----:B------:R-:W-:Y:S01]  /*10310*/  ISETP.NE.AND P0, PT, R5, 0x1, PT ;  /* 0x000000010500780c */ /* 0x000fe20003f05270 */
[----:B------:R-:W-:Y:S01]  /*10320*/  ULDC.64 UR16, c[0x0][0xb90] ;  /* 0x0002e40000107ab9 */ /* 0x000fe20000000a00 */
[----:B------:R-:W-:Y:S01]  /*10330*/  UMOV UR10, UR4 ;  /* 0x00000004000a7c82 */ /* 0x000fe20008000000 */
[----:B------:R-:W-:Y:S01]  /*10340*/  UIMAD UR12, UR14, UR16, URZ ;  /* 0x000000100e0c72a4 */ /* 0x000fe2000f8e023f */
[----:B------:R-:W-:Y:S01]  /*10350*/  IMAD.MOV.U32 R4, RZ, RZ, R6 ;  /* 0x000000ffff047224 */ /* 0x000fe200078e0006 */
[----:B------:R-:W-:Y:S02]  /*10360*/  UMOV UR11, UR13 ;  /* 0x0000000d000b7c82 */ /* 0x000fe40008000000 */
[----:B------:R-:W-:Y:S02]  /*10370*/  UIMAD.WIDE.U32 UR10, UR43, UR16, UR10 ;  /* 0x000000102b0a72a5 */ /* 0x000fe4000f8e000a */
[----:B------:R-:W-:-:S03]  /*10380*/  UIMAD UR12, UR43, UR17, UR12 ;  /* 0x000000112b0c72a4 */ /* 0x000fc6000f8e020c */
[----:B------:R-:W-:Y:S01]  /*10390*/  ULDC.64 UR16, c[0x0][0xb98] ;  /* 0x0002e60000107ab9 */ /* 0x000fe20000000a00 */
[----:B------:R-:W0:Y:S01]  /*103a0*/  @P0 LDC R3, c[0x0][0xbec] ;  /* 0x0002fb00ff030b82 */ /* 0x000e220000000800 */
[----:B------:R-:W-:Y:S02]  /*103b0*/  UIADD3 UR11, UR11, UR12, URZ ;  /* 0x0000000c0b0b7290 */ /* 0x000fe4000fffe03f */
[----:B------:R-:W-:Y:S02]  /*103c0*/  UIMAD UR12, UR9, UR16, URZ ;  /* 0x00000010090c72a4 */ /* 0x000fe4000f8e023f */
[----:B------:R-:W-:Y:S02]  /*103d0*/  UIMAD.WIDE.U32 UR10, UR8, UR16, UR10 ;  /* 0x00000010080a72a5 */ /* 0x000fe4000f8e000a */
[----:B------:R-:W-:Y:S01]  /*103e0*/  UIMAD UR12, UR8, UR17, UR12 ;  /* 0x00000011080c72a4 */ /* 0x000fe2000f8e020c */
[----:B------:R-:W1:Y:S02]  /*103f0*/  @P0 LDC R8, c[0x0][0xbf0] ;  /* 0x0002fc00ff080b82 */ /* 0x000e640000000800 */
[----:B------:R-:W-:Y:S01]  /*10400*/  ULDC.64 UR16, c[0x0][0xb88] ;  /* 0x0002e20000107ab9 */ /* 0x000fe20000000a00 */
[----:B0-----:R-:W-:-:S05]  /*10410*/  @P0 IMAD.HI.U32 R3, R6, R3, RZ ;  /* 0x0000000306030227 */ /* 0x001fca00078e00ff */
[----:B-1----:R-:W-:Y:S01]  /*10420*/  @P0 SHF.R.U32.HI R4, RZ, R8, R3 ;  /* 0x00000008ff040219 */ /* 0x002fe20000011603 */
[----:B------:R-:W-:-:S04]  /*10430*/  IMAD.U32 R8, RZ, RZ, UR12 ;  /* 0x0000000cff087e24 */ /* 0x000fc8000f8e00ff */
        /* <DEDUP_REMOVED lines=15> */
.L_x_2352:
[----:B------:R-:W-:Y:S05]  /*10530*/  BSYNC B1 ;  /* 0x0000000000017941 */ /* 0x000fea0003800000 */
.L_x_2351:
        /* <DEDUP_REMOVED lines=10> */
[----:B-----5:R-:W-:Y:S01]  /*105e0*/  IMAD R25, R0, R11, RZ ;  /* 0x0000000b00197224 */ /* 0x020fe200078e02ff */
[----:B------:R-:W-:Y:S01]  /*105f0*/  SHF.L.U32 R4, R4, 0x1, RZ ;  /* 0x0000000104047819 */ /* 0x000fe200000006ff */
[----:B------:R-:W-:Y:S01]  /*10600*/  ULDC.64 UR16, c[0x0][0xae8] ;  /* 0x0002ba0000107ab9 */ /* 0x000fe20000000a00 */
[----:B------:R-:W0:Y:S01]  /*10610*/  @P0 LDC R5, c[0x0][0xbec] ;  /* 0x0002fb00ff050b82 */ /* 0x000e220000000800 */
[----:B------:R-:W-:Y:S01]  /*10620*/  ISETP.GE.AND P2, PT, R189, UR15, PT ;  /* 0x0000000fbd007c0c */ /* 0x000fe2000bf46270 */
[----:B------:R-:W-:Y:S01]  /*10630*/  UIADD3 UR11, UR11, UR12, URZ ;  /* 0x0000000c0b0b7290 */ /* 0x000fe2000fffe03f */
[----:B------:R-:W-:Y:S01]  /*10640*/  LOP3.LUT R4, R4, 0x2, R3, 0xe2, !PT ;  /* 0x0000000204047812 */ /* 0x000fe200078ee203 */
[----:B------:R-:W-:Y:S01]  /*10650*/  UIMAD UR4, UR14, UR16, URZ ;  /* 0x000000100e0472a4 */ /* 0x000fe2000f8e023f */
[----:B------:R-:W-:Y:S01]  /*10660*/  IMAD R3, R191, 0x20, R192 ;  /* 0x00000020bf037824 */ /* 0x000fe200078e02c0 */
[----:B------:R-:W-:Y:S01]  /*10670*/  SEL R6, RZ, 0xffffffff, P2 ;  /* 0xffffffffff067807 */ /* 0x000fe20001000000 */
[----:B------:R-:W-:Y:S01]  /*10680*/  UIMAD.WIDE.U32 UR10, UR43, UR16, UR10 ;  /* 0x000000102b0a72a5 */ /* 0x000fe2000f8e000a */
[----:B------:R-:W1:Y:S01]  /*10690*/  @P0 LDC R7, c[0x0][0xbf0] ;  /* 0x0002fc00ff070b82 */ /* 0x000e620000000800 */
[----:B------:R-:W-:Y:S01]  /*106a0*/  UIMAD UR4, UR43, UR17, UR4 ;  /* 0x000000112b0472a4 */ /* 0x000fe2000f8e0204 */
[----:B------:R-:W-:Y:S01]  /*106b0*/  VIADD R8, R3, UR45 ;  /* 0x0000002d03087c36 */ /* 0x000fe20008000000 */
[----:B------:R-:W-:Y:S01]  /*106c0*/  ULDC.64 UR12, c[0x0][0xaf0] ;  /* 0x0002bc00000c7ab9 */ /* 0x000fe20000000a00 */
[----:B------:R-:W-:Y:S01]  /*106d0*/  ISETP.GE.AND P1, PT, R188, UR15, PT ;  /* 0x0000000fbc007c0c */ /* 0x000fe2000bf26270 */
[----:B------:R-:W-:Y:S01]  /*106e0*/  UIMAD UR9, UR9, UR12, URZ ;  /* 0x0000000c090972a4 */ /* 0x000fe2000f8e023f */
[----:B------:R-:W-:Y:S01]  /*106f0*/  IMAD.SHL.U32 R9, R6, 0x4, RZ ;  /* 0x0000000406097824 */ /* 0x000fe200078e00ff */
[----:B------:R-:W-:Y:S01]  /*10700*/  UIADD3 UR11, UR11, UR4, URZ ;  /* 0x000000040b0b7290 */ /* 0x000fe2000fffe03f */
[----:B------:R-:W-:Y:S01]  /*10710*/  SEL R10, RZ, 0xffffffff, P1 ;  /* 0xffffffffff0a7807 */ /* 0x000fe20000800000 */
[----:B------:R-:W-:Y:S01]  /*10720*/  UIMAD UR4, UR8, UR13, UR9 ;  /* 0x0000000d080472a4 */ /* 0x000fe2000f8e0209 */
[----:B------:R-:W-:Y:S01]  /*10730*/  IMAD.MOV.U32 R3, RZ, RZ, R8 ;  /* 0x000000ffff037224 */ /* 0x000fe200078e0008 */
[----:B------:R-:W-:Y:S01]  /*10740*/  UIMAD.WIDE.U32 UR8, UR8, UR12, UR10 ;  /* 0x0000000c080872a5 */ /* 0x000fe2000f8e000a */
[----:B------:R-:W-:Y:S01]  /*10750*/  LOP3.LUT R9, R9, 0x4, R4, 0xe2, !PT ;  /* 0x0000000409097812 */ /* 0x000fe200078ee204 */
[----:B------:R-:W-:Y:S01]  /*10760*/  IMAD.SHL.U32 R10, R10, 0x8, RZ ;  /* 0x000000080a0a7824 */ /* 0x000fe200078e00ff */
[----:B------:R-:W-:Y:S01]  /*10770*/  ISETP.GE.AND P2, PT, R194, UR15, PT ;  /* 0x0000000fc2007c0c */ /* 0x000fe2000bf46270 */
[----:B------:R-:W-:Y:S01]  /*10780*/  UIADD3 UR4, UR9, UR4, URZ ;  /* 0x0000000409047290 */ /* 0x000fe2000fffe03f */
[----:B0-----:R-:W-:Y:S01]  /*10790*/  @P0 IMAD.HI.U32 R6, R8, R5, RZ ;  /* 0x0000000508060227 */ /* 0x001fe200078e00ff */
[----:B------:R-:W-:Y:S01]  /*107a0*/  BSSY B1, `(.L_x_2353) ;  /* 0x0000048000017945 */ /* 0x000fe20003800000 */
[----:B------:R-:W-:-:S02]  /*107b0*/  LOP3.LUT R10, R10, 0x8, R9, 0xe2, !PT ;  /* 0x000000080a0a7812 */ /* 0x000fc400078ee209 */
[----:B------:R-:W-:Y:S01]  /*107c0*/  IMAD.U32 R4, RZ, RZ, UR8 ;  /* 0x00000008ff047e24 */ /* 0x000fe2000f8e00ff */
[----:B------:R-:W-:Y:S01]  /*107d0*/  SEL R0, RZ, 0x80, P2 ;  /* 0x00000080ff007807 */ /* 0x000fe20001000000 */
[----:B------:R-:W-:Y:S01]  /*107e0*/  IMAD.U32 R5, RZ, RZ, UR9 ;  /* 0x00000009ff057e24 */ /* 0x000fe2000f8e00ff */
[----:B------:R-:W-:Y:S01]  /*107f0*/  ULDC.64 UR8, c[0x0][0xae0] ;  /* 0x0002b80000087ab9 */ /* 0x000fe20000000a00 */
[----:B-1----:R-:W-:Y:S01]  /*10800*/  @P0 SHF.R.U32.HI R3, RZ, R7, R6 ;  /* 0x00000007ff030219 */ /* 0x002fe20000011606 */
[----:B------:R-:W-:Y:S01]  /*10810*/  IMAD.U32 R5, RZ, RZ, UR4 ;  /* 0x00000004ff057e24 */ /* 0x000fe2000f8e00ff */
[----:B------:R-:W-:Y:S01]  /*10820*/  ISETP.GE.AND P0, PT, R187, UR15, PT ;  /* 0x0000000fbb007c0c */ /* 0x000fe2000bf06270 */
[----:B------:R-:W-:Y:S01]  /*10830*/  VIADD R26, R192, UR45 ;  /* 0x0000002dc01a7c36 */ /* 0x000fe20008000000 */
[----:B------:R-:W-:Y:S01]  /*10840*/  SHF.R.S32.HI R6, RZ, 0x1f, R3 ;  /* 0x0000001fff067819 */ /* 0x000fe20000011403 */
[C---:B------:R-:W-:Y:S01]  /*10850*/  IMAD.WIDE.U32 R4, R3.reuse, UR8, R4 ;  /* 0x0000000803047c25 */ /* 0x040fe2000f8e0004 */
[----:B------:R-:W-:-:S02]  /*10860*/  IADD3 R7, -R3, RZ, RZ ;  /* 0x000000ff03077210 */ /* 0x000fc40007ffe1ff */
[----:B------:R-:W-:Y:S01]  /*10870*/  SEL R9, RZ, 0xffffffff, P0 ;  /* 0xffffffffff097807 */ /* 0x000fe20000000000 */
[----:B------:R-:W-:Y:S01]  /*10880*/  IMAD R6, R6, UR8, RZ ;  /* 0x0000000806067c24 */ /* 0x000fe2000f8e02ff */
[----:B------:R-:W-:Y:S01]  /*10890*/  ISETP.GE.AND P0, PT, R186, UR15, PT ;  /* 0x0000000fba007c0c */ /* 0x000fe2000bf06270 */
[----:B------:R-:W-:Y:S02]  /*108a0*/  IMAD R7, R11, R7, R8 ;  /* 0x000000070b077224 */ /* 0x000fe400078e0208 */
[----:B------:R-:W-:Y:S01]  /*108b0*/  IMAD.SHL.U32 R13, R9, 0x10, RZ ;  /* 0x00000010090d7824 */ /* 0x000fe200078e00ff */
[----:B------:R-:W-:Y:S01]  /*108c0*/  SEL R8, RZ, 0xffffffff, P0 ;  /* 0xffffffffff087807 */ /* 0x000fe20000000000 */
[----:B------:R-:W-:Y:S01]  /*108d0*/  IMAD R9, R3, UR9, R6 ;  /* 0x0000000903097c24 */ /* 0x000fe2000f8e0206 */
[----:B------:R-:W-:Y:S01]  /*108e0*/  SHF.R.S32.HI R3, RZ, 0x1f, R7 ;  /* 0x0000001fff037819 */ /* 0x000fe20000011407 */
[----:B------:R-:W-:Y:S01]  /*108f0*/  ULDC.64 UR8, c[0x0][0xad8] ;  /* 0x0002b60000087ab9 */ /* 0x000fe20000000a00 */
[----:B------:R-:W-:Y:S01]  /*10900*/  ISETP.GE.AND P0, PT, R195, UR15, PT ;  /* 0x0000000fc3007c0c */ /* 0x000fe2000bf06270 */
[----:B------:R-:W-:Y:S01]  /*10910*/  IMAD.IADD R5, R5, 0x1, R9 ;  /* 0x0000000105057824 */ /* 0x000fe200078e0209 */
[----:B------:R-:W-:Y:S01]  /*10920*/  LOP3.LUT R10, R13, 0x10, R10, 0xe2, !PT ;  /* 0x000000100d0a7812 */ /* 0x000fe200078ee20a */
[----:B------:R-:W-:-:S02]  /*10930*/  IMAD R6, R3, UR8, RZ ;  /* 0x0000000803067c24 */ /* 0x000fc4000f8e02ff */
[----:B------:R-:W-:-:S04]  /*10940*/  IMAD.WIDE.U32 R4, R7, UR8, R4 ;  /* 0x0000000807047c25 */ /* 0x000fc8000f8e0004 */
[----:B------:R-:W-:Y:S01]  /*10950*/  IMAD R3, R7, UR9, R6 ;  /* 0x0000000907037c24 */ /* 0x000fe2000f8e0206 */
        /* <DEDUP_REMOVED lines=44> */
.L_x_2354:
[----:B------:R-:W-:Y:S05]  /*10c20*/  BSYNC B1 ;  /* 0x0000000000017941 */ /* 0x000fea0003800000 */
.L_x_2353:
        /* <DEDUP_REMOVED lines=36> */
.L_x_2349:
[----:B------:R-:W-:Y:S05]  /*10e70*/  BSYNC B0 ;  /* 0x0000000000007941 */ /* 0x000fea0003800000 */
.L_x_2343:
[----:B------:R-:W-:Y:S02]  /*10e80*/  ULDC UR4, c[0x0][0xc3c] ;  /* 0x00030f0000047ab9 */ /* 0x000fe40000000800 */
[----:B------:R-:W-:-:S06]  /*10e90*/  UISETP.GE.AND UP0, UPT, UR6, UR4, UPT ;  /* 0x000000040600728c */ /* 0x000fcc000bf06270 */
[----:B------:R-:W-:-:S13]  /*10ea0*/  PLOP3.LUT P0, PT, PT, PT, UP0, 0x80, 0x0 ;  /* 0x000000000000781c */ /* 0x000fda0003f0f008 */
[----:B------:R-:W-:Y:S05]  /*10eb0*/  @!P0 BRA `(.L_x_2355) ;  /* 0xffffff00002c8947 */ /* 0x000fea000383ffff */
[----:B------:R-:W-:Y:S05]  /*10ec0*/  EXIT ;  /* 0x000000000000794d */ /* 0x000fea0003800000 */
.L_x_2236:
        /* <DEDUP_REMOVED lines=13> */
[----:B------:R-:W1:Y:S01]  /*10fa0*/  LDS.128 R16, [UR4+0x28cd0] ;  /* 0x028cd004ff107984 */ /* 0x000e620008000c00 */
[----:B------:R-:W-:Y:S06]  /*10fb0*/  BAR.ARV 0x4, 0x180 ;  /* 0x0106000000007b1d */ /* 0x000fec0000002000 */
[----:B------:R-:W-:Y:S05]  /*10fc0*/  BRA `(.L_x_2357) ;  /* 0x0000000800887947 */ /* 0x000fea0003800000 */
.L_x_2356:
        /* <DEDUP_REMOVED lines=20> */
[----:B-1----:R-:W-:-:S04]  /*11110*/  SEL R6, R6, RZ, P2 ;  /* 0x000000ff06067207 */ /* 0x002fc80001000000 */
[----:B------:R-:W-:-:S05]  /*11120*/  IADD3 R6, R7, R6, RZ ;  /* 0x0000000607067210 */ /* 0x000fca0007ffe0ff */
        /* <DEDUP_REMOVED lines=14> */
[----:B------:R-:W-:Y:S01]  /*11210*/  IMAD.MOV.U32 R6, RZ, RZ, R3 ;  /* 0x000000ffff067224 */ /* 0x000fe200078e0003 */
[----:B------:R-:W-:Y:S01]  /*11220*/  UMOV UR4, URZ ;  /* 0x0000003f00047c82 */ /* 0x000fe20008000000 */
[----:B------:R-:W-:-:S05]  /*11230*/  ULDC UR5, c[0x0][0xc38] ;  /* 0x00030e0000057ab9 */ /* 0x000fca0000000800 */
.L_x_2362:
        /* <DEDUP_REMOVED lines=12> */
.L_x_2361:
[----:B------:R-:W-:Y:S05]  /*11300*/  BSYNC B0 ;  /* 0x0000000000007941 */ /* 0x000fea0003800000 */
.L_x_2360:
[----:B0----5:R-:W0:Y:S02]  /*11310*/  SHFL.UP PT, R2, R4, 0x1, RZ ;  /* 0x0420000004027989 */ /* 0x021e2400000e00ff */
        /* <DEDUP_REMOVED lines=19> */
.L_x_2358:
[----:B------:R-:W-:-:S04]  /*11450*/  IMAD.IADD R13, R6, 0x1, -R3 ;  /* 0x00000001060d7824 */ /* 0x000fc800078e0a03 */
[----:B------:R-:W-:-:S05]  /*11460*/  IMAD R2, R8, UR5, R13 ;  /* 0x0000000508027c24 */ /* 0x000fca000f8e020d */
[----:B------:R-:W-:Y:S02]  /*11470*/  ISETP.GT.AND P0, PT, R2, UR6, PT ;  /* 0x0000000602007c0c */ /* 0x000fe4000bf04270 */
[----:B------:R-:W0:Y:S11]  /*11480*/  LDC.64 R2, c[0x0][0xc90] ;  /* 0x00032400ff027b82 */ /* 0x000e360000000a00 */
[----:B------:R-:W-:-:S04]  /*11490*/  VOTE.ANY R9, PT, !P0 ;  /* 0x0000000000097806 */ /* 0x000fc800040e0100 */
[----:B------:R-:W1:Y:S02]  /*114a0*/  POPC R15, R9 ;  /* 0x00000009000f7309 */ /* 0x000e640000000000 */
[----:B-1----:R-:W-:-:S04]  /*114b0*/  VIADD R19, R15, UR4 ;  /* 0x000000040f137c36 */ /* 0x002fc80008000000 */
[----:B0-----:R-:W-:-:S05]  /*114c0*/  IMAD.WIDE R2, R19, 0x4, R2 ;  /* 0x0000000413027825 */ /* 0x001fca00078e0202 */
[----:B------:R-:W2:Y:S01]  /*114d0*/  LDG.E R7, desc[UR54][R2.64] ;  /* 0x0000003602077981 */ /* 0x000ea2000c1e1900 */
[----:B------:R-:W-:-:S03]  /*114e0*/  ISETP.NE.AND P0, PT, R9, RZ, PT ;  /* 0x000000ff0900720c */ /* 0x000fc60003f05270 */
[----:B------:R-:W2:Y:S02]  /*114f0*/  SHFL.IDX PT, R4, R4, R15, 0x1f ;  /* 0x00001f0f04047589 */ /* 0x000ea400000e0000 */
[----:B--2---:R-:W-:-:S05]  /*11500*/  IMAD R6, R4, R7, RZ ;  /* 0x0000000704067224 */ /* 0x004fca00078e02ff */
[----:B------:R-:W-:-:S04]  /*11510*/  IABS R12, R6 ;  /* 0x00000006000c7213 */ /* 0x000fc80000000000 */
[----:B------:R-:W0:Y:S08]  /*11520*/  I2F.RP R10, R12 ;  /* 0x0000000c000a7306 */ /* 0x000e300000209400 */
[----:B0-----:R-:W0:Y:S02]  /*11530*/  MUFU.RCP R10, R10 ;  /* 0x0000000a000a7308 */ /* 0x001e240000001000 */
[----:B0-----:R-:W-:-:S06]  /*11540*/  VIADD R11, R10, 0xffffffe ;  /* 0x0ffffffe0a0b7836 */ /* 0x001fcc0000000000 */
[----:B------:R0:W1:Y:S01]  /*11550*/  F2I.FTZ.U32.TRUNC.NTZ R3, R11 ;  /* 0x0000000b00037305 */ /* 0x000062000021f000 */
[----:B------:R-:W-:Y:S05]  /*11560*/  @!P0 BRA `(.L_x_2363) ;  /* 0x0000000000088947 */ /* 0x000fea0003800000 */
[----:B------:R-:W-:-:S05]  /*11570*/  IADD3 R9, R15, -0x1, RZ ;  /* 0xffffffff0f097810 */ /* 0x000fca0007ffe0ff */
[----:B------:R2:W3:Y:S02]  /*11580*/  SHFL.IDX PT, R16, R8, R9, 0x1f ;  /* 0x00001f0908107589 */ /* 0x0004e400000e0000 */
.L_x_2363:
[----:B---3--:R-:W-:Y:S01]  /*11590*/  IMAD R16, R16, UR5, R13 ;  /* 0x0000000510107c24 */ /* 0x008fe2000f8e020d */
[----:B------:R-:W-:Y:S01]  /*115a0*/  IABS R2, R6 ;  /* 0x0000000600027213 */ /* 0x000fe20000000000 */
[----:B-12---:R-:W-:-:S03]  /*115b0*/  IMAD.MOV R9, RZ, RZ, -R3 ;  /* 0x000000ffff097224 */ /* 0x006fc600078e0a03 */
[----:B0-----:R-:W-:Y:S01]  /*115c0*/  IADD3 R11, -R16, UR6, RZ ;  /* 0x00000006100b7c10 */ /* 0x001fe2000fffe1ff */
        /* <DEDUP_REMOVED lines=17> */
[----:B------:R-:W-:Y:S02]  /*116e0*/  @!P2 IADD3 R2, -R2, RZ, RZ ;  /* 0x000000ff0202a210 */ /* 0x000fe40007ffe1ff */
[----:B------:R-:W-:-:S05]  /*116f0*/  @!P1 LOP3.LUT R2, RZ, R6, RZ, 0x33, !PT ;  /* 0x00000006ff029212 */ /* 0x000fca00078e33ff */
[----:B------:R-:W-:Y:S02]  /*11700*/  IMAD R13, R7, R2, RZ ;  /* 0x00000002070d7224 */ /* 0x000fe400078e02ff */
[----:B------:R-:W-:Y:S02]  /*11710*/  IMAD.MOV R9, RZ, RZ, -R2 ;  /* 0x000000ffff097224 */ /* 0x000fe400078e0a02 */
[----:B------:R-:W-:Y:S02]  /*11720*/  IMAD.MOV R8, RZ, RZ, -R13 ;  /* 0x000000ffff087224 */ /* 0x000fe400078e0a0d */
[----:B------:R-:W-:-:S03]  /*11730*/  IMAD R6, R6, R9, R11 ;  /* 0x0000000906067224 */ /* 0x000fc600078e020b */
[----:B------:R-:W-:Y:S02]  /*11740*/  VIADDMNMX R15, R8, UR5, R7, PT ;  /* 0x00000005080f7c46 */ /* 0x000fe4000b800107 */
[----:B------:R-:W-:Y:S02]  /*11750*/  IABS R11, R6 ;  /* 0x00000006000b7213 */ /* 0x000fe40000000000 */
[-C--:B------:R-:W-:Y:S01]  /*11760*/  IABS R8, R15.reuse ;  /* 0x0000000f00087213 */ /* 0x080fe20000000000 */
[----:B------:R-:W-:Y:S01]  /*11770*/  IMAD.MOV R18, RZ, RZ, -R15 ;  /* 0x000000ffff127224 */ /* 0x000fe200078e0a0f */
[----:B------:R-:W-:Y:S02]  /*11780*/  IABS R10, R15 ;  /* 0x0000000f000a7213 */ /* 0x000fe40000000000 */
[----:B------:R-:W0:Y:S08]  /*11790*/  I2F.RP R7, R8 ;  /* 0x0000000800077306 */ /* 0x000e300000209400 */
[----:B0-----:R-:W0:Y:S02]  /*117a0*/  MUFU.RCP R7, R7 ;  /* 0x0000000700077308 */ /* 0x001e240000001000 */
[----:B0-----:R-:W-:-:S06]  /*117b0*/  VIADD R3, R7, 0xffffffe ;  /* 0x0ffffffe07037836 */ /* 0x001fcc0000000000 */
[----:B------:R-:W0:Y:S02]  /*117c0*/  F2I.FTZ.U32.TRUNC.NTZ R3, R3 ;  /* 0x0000000300037305 */ /* 0x000e24000021f000 */
[----:B0-----:R-:W-:-:S04]  /*117d0*/  IMAD.MOV R2, RZ, RZ, -R3 ;  /* 0x000000ffff027224 */ /* 0x001fc800078e0a03 */
[----:B------:R-:W-:Y:S02]  /*117e0*/  IMAD.MOV.U32 R9, RZ, RZ, R2 ;  /* 0x000000ffff097224 */ /* 0x000fe400078e0002 */
[----:B------:R-:W-:Y:S02]  /*117f0*/  IMAD.MOV.U32 R2, RZ, RZ, RZ ;  /* 0x000000ffff027224 */ /* 0x000fe400078e00ff */
[----:B------:R-:W-:-:S04]  /*11800*/  IMAD R9, R9, R8, RZ ;  /* 0x0000000809097224 */ /* 0x000fc800078e02ff */
[----:B------:R-:W-:-:S04]  /*11810*/  IMAD.HI.U32 R2, R3, R9, R2 ;  /* 0x0000000903027227 */ /* 0x000fc800078e0002 */
[----:B------:R-:W-:Y:S02]  /*11820*/  IMAD.MOV R3, RZ, RZ, -R10 ;  /* 0x000000ffff037224 */ /* 0x000fe400078e0a0a */
[----:B------:R-:W-:-:S04]  /*11830*/  IMAD.HI.U32 R2, R2, R11, RZ ;  /* 0x0000000b02027227 */ /* 0x000fc800078e00ff */
[----:B------:R-:W-:-:S05]  /*11840*/  IMAD R3, R2, R3, R11 ;  /* 0x0000000302037224 */ /* 0x000fca00078e020b */
[----:B------:R-:W-:-:S13]  /*11850*/  ISETP.GT.U32.AND P1, PT, R8, R3, PT ;  /* 0x000000030800720c */ /* 0x000fda0003f24070 */
[----:B------:R-:W-:Y:S01]  /*11860*/  @!P1 IMAD.IADD R3, R3, 0x1, -R8 ;  /* 0x0000000103039824 */ /* 0x000fe200078e0a08 */
[----:B------:R-:W-:Y:S02]  /*11870*/  @!P1 IADD3 R2, R2, 0x1, RZ ;  /* 0x0000000102029810 */ /* 0x000fe40007ffe0ff */
[----:B------:R-:W-:Y:S02]  /*11880*/  ISETP.NE.AND P1, PT, R15, RZ, PT ;  /* 0x000000ff0f00720c */ /* 0x000fe40003f25270 */
[----:B------:R-:W-:Y:S02]  /*11890*/  ISETP.GE.U32.AND P0, PT, R3, R8, PT ;  /* 0x000000080300720c */ /* 0x000fe40003f06070 */
[----:B------:R-:W-:-:S04]  /*118a0*/  LOP3.LUT R3, R6, R15, RZ, 0x3c, !PT ;  /* 0x0000000f06037212 */ /* 0x000fc800078e3cff */
[----:B------:R-:W-:Y:S01]  /*118b0*/  ISETP.GE.AND P2, PT, R3, RZ, PT ;  /* 0x000000ff0300720c */ /* 0x000fe20003f46270 */
[----:B------:R-:W-:-:S06]  /*118c0*/  IMAD.IADD R3, R6, 0x1, R13 ;  /* 0x0000000106037824 */ /* 0x000fcc00078e020d */
[----:B------:R-:W-:-:S06]  /*118d0*/  @P0 VIADD R2, R2, 0x1 ;  /* 0x0000000102020836 */ /* 0x000fcc0000000000 */
[----:B------:R-:W-:Y:S01]  /*118e0*/  @!P2 IMAD.MOV R2, RZ, RZ, -R2 ;  /* 0x000000ffff02a224 */ /* 0x000fe200078e0a02 */
[----:B------:R-:W-:-:S04]  /*118f0*/  @!P1 LOP3.LUT R2, RZ, R15, RZ, 0x33, !PT ;  /* 0x0000000fff029212 */ /* 0x000fc800078e33ff */
[----:B------:R-:W-:Y:S01]  /*11900*/  LOP3.LUT R17, RZ, R2, RZ, 0x33, !PT ;  /* 0x00000002ff117212 */ /* 0x000fe200078e33ff */
[----:B------:R-:W-:-:S04]  /*11910*/  IMAD R18, R2, R18, R3 ;  /* 0x0000001202127224 */ /* 0x000fc800078e0203 */
[----:B------:R-:W-:Y:S01]  /*11920*/  IMAD.IADD R17, R4, 0x1, R17 ;  /* 0x0000000104117824 */ /* 0x000fe200078e0211 */
[----:B------:R-:W-:Y:S06]  /*11930*/  BRA `(.L_x_2364) ;  /* 0x0000000000147947 */ /* 0x000fec0003800000 */
.L_x_2359:
[----:B------:R-:W-:Y:S01]  /*11940*/  ULDC UR4, c[0x0][0xc3c] ;  /* 0x00030f0000047ab9 */ /* 0x000fe20000000800 */
[----:B------:R-:W-:Y:S01]  /*11950*/  IMAD.MOV.U32 R17, RZ, RZ, RZ ;  /* 0x000000ffff117224 */ /* 0x000fe200078e00ff */
[----:B------:R-:W-:Y:S01]  /*11960*/  MOV R19, UR4 ;  /* 0x0000000400137c02 */ /* 0x000fe20008000f00 */
[----:B------:R-:W-:Y:S02]  /*11970*/  IMAD.U32 R16, RZ, RZ, UR6 ;  /* 0x00000006ff107e24 */ /* 0x000fe4000f8e00ff */
[----:B------:R-:W-:-:S07]  /*11980*/  IMAD.MOV.U32 R18, RZ, RZ, RZ ;  /* 0x000000ffff127224 */ /* 0x000fce00078e00ff */
.L_x_2364:
[----:B------:R-:W-:-:S13]  /*11990*/  ISETP.NE.AND P0, PT, R5, RZ, PT ;  /* 0x000000ff0500720c */ /* 0x000fda0003f05270 */
[----:B------:R-:W0:Y:S01]  /*119a0*/  @!P0 S2R R3, SR_CgaCtaId ;  /* 0x0000000000038919 */ /* 0x000e220000008800 */
[----:B------:R-:W-:-:S04]  /*119b0*/  @!P0 MOV R2, 0x400 ;  /* 0x0000040000028802 */ /* 0x000fc80000000f00 */
[----:B0-----:R-:W-:-:S05]  /*119c0*/  @!P0 LEA R2, R3, R2, 0x18 ;  /* 0x0000000203028211 */ /* 0x001fca00078ec0ff */
[----:B------:R0:W-:Y:S01]  /*119d0*/  @!P0 STS.128 [R2+0x28cd0], R16 ;  /* 0x028cd01002008388 */ /* 0x0001e20000000c00 */
[----:B------:R-:W-:Y:S06]  /*119e0*/  BAR.ARV 0x5, 0x180 ;  /* 0x0146000000007b1d */ /* 0x000fec0000002000 */
.L_x_2357:
[----:B------:R2:W-:Y:S01]  /*119f0*/  STL [R1+0x10], RZ ;  /* 0x000010ff01007387 */ /* 0x0005e20000100800 */
[----:B------:R-:W-:Y:S01]  /*11a00*/  ULDC UR4, c[0x0][0xc3c] ;  /* 0x00030f0000047ab9 */ /* 0x000fe20000000800 */
[----:B------:R-:W-:Y:S01]  /*11a10*/  IMAD.MOV.U32 R25, RZ, RZ, 0x1 ;  /* 0x00000001ff197424 */ /* 0x000fe200078e00ff */
[----:B-1----:R-:W-:Y:S01]  /*11a20*/  ISETP.GE.AND P0, PT, R19, UR4, PT ;  /* 0x0000000413007c0c */ /* 0x002fe2000bf06270 */
[----:B------:R-:W-:-:S12]  /*11a30*/  IMAD.MOV.U32 R24, RZ, RZ, RZ ;  /* 0x000000ffff187224 */ /* 0x000fd800078e00ff */
[----:B--2---:R-:W-:Y:S05]  /*11a40*/  @P0 BRA `(.L_x_2365) ;  /* 0x0000004c00300947 */ /* 0x004fea0003800000 */
[----:B------:R-:W1:Y:S01]  /*11a50*/  S2UR UR5, SR_CgaCtaId ;  /* 0x00000000000579c3 */ /* 0x000e620000008800 */
[C---:B0-----:R-:W-:Y:S01]  /*11a60*/  IMAD.SHL.U32 R2, R0.reuse, 0x8, RZ ;  /* 0x0000000800027824 */ /* 0x041fe200078e00ff */
[----:B------:R-:W-:Y:S01]  /*11a70*/  UMOV UR4, 0x400 ;  /* 0x0000040000047882 */ /* 0x000fe20000000000 */
[----:B------:R-:W-:Y:S01]  /*11a80*/  LOP3.LUT R4, R0, 0x7f, RZ, 0xc0, !PT ;  /* 0x0000007f00047812 */ /* 0x000fe200078ec0ff */
[----:B------:R0:W-:Y:S01]  /*11a90*/  STL [R1+0x10], RZ ;  /* 0x000010ff01007387 */ /* 0x0001e20000100800 */
[----:B------:R-:W-:Y:S01]  /*11aa0*/  BSSY B8, `(.L_x_2365) ;  /* 0x00004c6000087945 */ /* 0x000fe20003800000 */
[----:B------:R-:W-:Y:S01]  /*11ab0*/  LOP3.LUT R3, R2, 0x1f8, RZ, 0xc0, !PT ;  /* 0x000001f802037812 */ /* 0x000fe200078ec0ff */
[----:B------:R-:W-:Y:S01]  /*11ac0*/  IMAD.MOV.U32 R25, RZ, RZ, 0x1 ;  /* 0x00000001ff197424 */ /* 0x000fe200078e00ff */
[----:B------:R-:W-:Y:S01]  /*11ad0*/  SHF.R.U32.HI R5, RZ, 0x3, R4 ;  /* 0x00000003ff057819 */ /* 0x000fe20000011604 */
[----:B------:R-:W-:Y:S01]  /*11ae0*/  IMAD.MOV.U32 R24, RZ, RZ, RZ ;  /* 0x000000ffff187224 */ /* 0x000fe200078e00ff */
[----:B------:R-:W-:Y:S01]  /*11af0*/  LOP3.LUT R3, R3, 0x38, R0, 0x78, !PT ;  /* 0x0000003803037812 */ /* 0x000fe200078e7800 */
[----:B------:R-:W-:Y:S01]  /*11b00*/  IMAD.SHL.U32 R0, R0, 0x10, RZ ;  /* 0x0000001000007824 */ /* 0x000fe200078e00ff */
[----:B------:R-:W-:Y:S01]  /*11b10*/  LOP3.LUT R4, R2, 0x38, RZ, 0xc0, !PT ;  /* 0x0000003802047812 */ /* 0x000fe200078ec0ff */
[----:B------:R-:W-:Y:S01]  /*11b20*/  ULOP3.LUT UR36, UR39, 0x2, URZ, 0xfc, !UPT ;  /* 0x0000000227247892 */ /* 0x000fe2000f8efc3f */
[----:B------:R-:W-:Y:S01]  /*11b30*/  LOP3.LUT R34, R3, 0x200, R2, 0xf8, !PT ;  /* 0x0000020003227812 */ /* 0x000fe200078ef802 */
[----:B------:R-:W-:Y:S01]  /*11b40*/  ULDC UR37, c[0x0][0xc] ;  /* 0x0000030000257ab9 */ /* 0x000fe20000000800 */
[----:B------:R-:W-:-:S02]  /*11b50*/  LOP3.LUT R0, R5, 0x70, R0, 0xf8, !PT ;  /* 0x0000007005007812 */ /* 0x000fc400078ef800 */
[C---:B------:R-:W-:Y:S02]  /*11b60*/  LOP3.LUT R0, R4.reuse, 0xc0, RZ, 0xfc, !PT ;  /* 0x000000c004007812 */ /* 0x040fe400078efcff */
[C---:B------:R-:W-:Y:S02]  /*11b70*/  LOP3.LUT R0, R4.reuse, 0x140, RZ, 0xfc, !PT ;  /* 0x0000014004007812 */ /* 0x040fe400078efcff */
[C---:B------:R-:W-:Y:S01]  /*11b80*/  LOP3.LUT R2, R4.reuse, 0x40, RZ, 0xfc, !PT ;  /* 0x0000004004027812 */ /* 0x040fe200078efcff */
[----:B-1----:R-:W-:Y:S01]  /*11b90*/  ULEA UR4, UR5, UR4, 0x18 ;  /* 0x0000000405047291 */ /* 0x002fe2000f8ec03f */
[C---:B------:R-:W-:Y:S02]  /*11ba0*/  LOP3.LUT R3, R4.reuse, 0x80, RZ, 0xfc, !PT ;  /* 0x0000008004037812 */ /* 0x040fe400078efcff */
[C---:B------:R-:W-:Y:S02]  /*11bb0*/  LOP3.LUT R2, R4.reuse, 0x100, RZ, 0xfc, !PT ;  /* 0x0000010004027812 */ /* 0x040fe400078efcff */
[C---:B------:R-:W-:Y:S01]  /*11bc0*/  LOP3.LUT R3, R4.reuse, 0x180, RZ, 0xfc, !PT ;  /* 0x0000018004037812 */ /* 0x040fe200078efcff */
[----:B------:R-:W-:Y:S01]  /*11bd0*/  IMAD.U32 R23, RZ, RZ, UR4 ;  /* 0x00000004ff177e24 */ /* 0x000fe2000f8e00ff */
[----:B------:R-:W-:-:S03]  /*11be0*/  LOP3.LUT R2, R4, 0x1c0, RZ, 0xfc, !PT ;  /* 0x000001c004027812 */ /* 0x000fc600078efcff */
[----:B------:R-:W-:-:S05]  /*11bf0*/  IMAD R0, R34, 0x2, R23 ;  /* 0x0000000222007824 */ /* 0x000fca00078e0217 */
[----:B------:R0:W-:Y:S02]  /*11c00*/  STL [R1+0x18], R0 ;  /* 0x0000180001007387 */ /* 0x0001e40000100800 */
.L_x_2434:
[----:B------:R-:W-:Y:S05]  /*11c10*/  YIELD ;  /* 0x0000000000007946 */ /* 0x000fea0003800000 */
[----:B------:R-:W-:Y:S01]  /*11c20*/  ULDC.64 UR4, c[0x0][0xa28] ;  /* 0x00028a0000047ab9 */ /* 0x000fe20000000a00 */
[----:B------:R-:W-:Y:S02]  /*11c30*/  MOV R31, RZ ;  /* 0x000000ff001f7202 */ /* 0x000fe40000000f00 */
[----:B------:R-:W-:-:S04]  /*11c40*/  ISETP.NE.U32.AND P0, PT, RZ, UR4, PT ;  /* 0x00000004ff007c0c */ /* 0x000fc8000bf05070 */
[----:B------:R-:W-:Y:S01]  /*11c50*/  ISETP.NE.AND.EX P0, PT, RZ, UR5, PT, P0 ;  /* 0x00000005ff007c0c */ /* 0x000fe2000bf05300 */
[----:B------:R-:W-:-:S12]  /*11c60*/  ULDC.64 UR4, c[0x0][0xa18] ;  /* 0x0002860000047ab9 */ /* 0x000fd80000000a00 */
[----:B-1----:R-:W1:Y:S02]  /*11c70*/  @P0 LDC.64 R2, c[0x0][0xa28] ;  /* 0x00028a00ff020b82 */ /* 0x002e640000000a00 */
[----:B-1----:R-:W-:-:S05]  /*11c80*/  @P0 IMAD.WIDE R2, R19, 0x4, R2 ;  /* 0x0000000413020825 */ /* 0x002fca00078e0202 */
[----:B------:R1:W5:Y:S01]  /*11c90*/  @P0 LDG.E R31, desc[UR54][R2.64] ;  /* 0x00000036021f0981 */ /* 0x000362000c1e1900 */
[----:B------:R-:W-:Y:S01]  /*11ca0*/  ISETP.NE.U32.AND P0, PT, RZ, UR4, PT ;  /* 0x00000004ff007c0c */ /* 0x000fe2000bf05070 */
[----:B0-----:R-:W-:Y:S01]  /*11cb0*/  IMAD.MOV.U32 R0, RZ, RZ, RZ ;  /* 0x000000ffff007224 */ /* 0x001fe200078e00ff */
[----:B------:R-:W-:Y:S02]  /*11cc0*/  LOP3.LUT R22, R22, 0xfffffdff, RZ, 0xc0, !PT ;  /* 0xfffffdff16167812 */ /* 0x000fe400078ec0ff */
[----:B------:R-:W-:Y:S01]  /*11cd0*/  ISETP.NE.AND.EX P1, PT, RZ, UR5, PT, P0 ;  /* 0x00000005ff007c0c */ /* 0x000fe2000bf25300 */
[----:B------:R-:W-:Y:S02]  /*11ce0*/  ULDC.64 UR4, c[0x0][0xa00] ;  /* 0x0002800000047ab9 */ /* 0x000fe40000000a00 */
[----:B------:R-:W-:Y:S01]  /*11cf0*/  ISETP.NE.U32.AND P0, PT, RZ, UR4, PT ;  /* 0x00000004ff007c0c */ /* 0x000fe2000bf05070 */
[----:B-1----:R-:W0:Y:S03]  /*11d00*/  LDC.64 R2, c[0x0][0xa00] ;  /* 0x00028000ff027b82 */ /* 0x002e260000000a00 */
[----:B------:R-:W-:Y:S01]  /*11d10*/  ISETP.NE.AND.EX P2, PT, RZ, UR5, PT, P0 ;  /* 0x00000005ff007c0c */ /* 0x000fe2000bf45300 */
[----:B------:R-:W-:-:S05]  /*11d20*/  ULDC.64 UR4, c[0x0][0x418] ;  /* 0x0001060000047ab9 */ /* 0x000fca0000000a00 */
[----:B------:R-:W1:Y:S07]  /*11d30*/  @P1 LDC.64 R4, c[0x0][0xa18] ;  /* 0x00028600ff041b82 */ /* 0x000e6e0000000a00 */
[----:B------:R-:W-:Y:S01]  /*11d40*/  @P2 LOP3.LUT R22, R22, 0x200, RZ, 0xfc, !PT ;  /* 0x0000020016162812 */ /* 0x000fe200078efcff */
[----:B0-----:R-:W-:-:S05]  /*11d50*/  IMAD.WIDE R2, R19, 0x4, R2 ;  /* 0x0000000413027825 */ /* 0x001fca00078e0202 */
[----:B--2---:R-:W2:Y:S01]  /*11d60*/  @P2 LDG.E R0, desc[UR54][R2.64] ;  /* 0x0000003602002981 */ /* 0x004ea2000c1e1900 */
[----:B-1----:R-:W-:-:S05]  /*11d70*/  @P1 IMAD.WIDE R4, R19, 0x4, R4 ;  /* 0x0000000413041825 */ /* 0x002fca00078e0204 */
[----:B------:R0:W5:Y:S01]  /*11d80*/  @P1 LDG.E R37, desc[UR54][R4.64] ;  /* 0x0000003604251981 */ /* 0x000162000c1e1900 */
[----:B------:R-:W-:-:S03]  /*11d90*/  UISETP.NE.U32.AND UP0, UPT, UR4, URZ, UPT ;  /* 0x0000003f0400728c */ /* 0x000fc6000bf05070 */
[----:B------:R-:W-:Y:S01]  /*11da0*/  ULDC UR4, c[0x0][0x424] ;  /* 0x0001090000047ab9 */ /* 0x000fe20000000800 */
[----:B------:R-:W-:-:S03]  /*11db0*/  UISETP.NE.AND.EX UP0, UPT, UR5, URZ, UPT, UP0 ;  /* 0x0000003f0500728c */ /* 0x000fc6000bf05300 */
[----:B------:R-:W-:Y:S01]  /*11dc0*/  ULDC UR5, c[0x0][0x2f0] ;  /* 0x0000bc0000057ab9 */ /* 0x000fe20000000800 */
[----:B------:R-:W-:-:S04]  /*11dd0*/  USEL UR4, UR4, 0x1, UP0 ;  /* 0x0000000104047887 */ /* 0x000fc80008000000 */
[----:B------:R-:W-:Y:S01]  /*11de0*/  UIMAD UR4, UR4, UR5, URZ ;  /* 0x00000005040472a4 */ /* 0x000fe2000f8e023f */
[----:B--2---:R1:W-:Y:S05]  /*11df0*/  STL [R1], R0 ;  /* 0x0000000001007387 */ /* 0x0043ea0000100800 */
[----:B-1----:R-:W-:Y:S01]  /*11e00*/  IMAD.U32 R0, RZ, RZ, UR4 ;  /* 0x00000004ff007e24 */ /* 0x002fe2000f8e00ff */
[----:B0--34-:R-:W-:Y:S06]  /*11e10*/  @P1 BRA `(.L_x_2366) ;  /* 0x0000000000181947 */ /* 0x019fec0003800000 */
[----:B------:R-:W-:Y:S02]  /*11e20*/  ULDC UR4, c[0x0][0x288] ;  /* 0x0000a20000047ab9 */ /* 0x000fe40000000800 */
[----:B-----5:R-:W-:Y:S01]  /*11e30*/  IMAD.U32 R37, RZ, RZ, UR4 ;  /* 0x00000004ff257e24 */ /* 0x020fe2000f8e00ff */
[----:B------:R-:W-:Y:S06]  /*11e40*/  @!P2 BRA `(.L_x_2366) ;  /* 0x00000000000ca947 */ /* 0x000fec0003800000 */
[----:B------:R-:W2:Y:S04]  /*11e50*/  LDG.E R4, desc[UR54][R2.64] ;  /* 0x0000003602047981 */ /* 0x000ea8000c1e1900 */
[----:B------:R-:W2:Y:S02]  /*11e60*/  LDG.E R37, desc[UR54][R2.64+0x4] ;  /* 0x0000043602257981 */ /* 0x000ea4000c1e1900 */
[----:B--2---:R-:W-:-:S07]  /*11e70*/  IMAD.IADD R37, R37, 0x1, -R4 ;  /* 0x0000000125257824 */ /* 0x004fce00078e0a04 */
.L_x_2366:
[----:B------:R-:W-:Y:S02]  /*11e80*/  ULDC.64 UR4, c[0x0][0xa20] ;  /* 0x0002880000047ab9 */ /* 0x000fe40000000a00 */
[----:B------:R-:W-:-:S04]  /*11e90*/  ISETP.NE.U32.AND P0, PT, RZ, UR4, PT ;  /* 0x00000004ff007c0c */ /* 0x000fc8000bf05070 */
[----:B------:R-:W-:-:S13]  /*11ea0*/  ISETP.NE.AND.EX P0, PT, RZ, UR5, PT, P0 ;  /* 0x00000005ff007c0c */ /* 0x000fda000bf05300 */
[----:B------:R-:W-:Y:S05]  /*11eb0*/  @!P0 BRA `(.L_x_2367) ;  /* 0x0000000000108947 */ /* 0x000fea0003800000 */
[----:B------:R-:W0:Y:S02]  /*11ec0*/  LDC.64 R2, c[0x0][0xa20] ;  /* 0x00028800ff027b82 */ /* 0x000e240000000a00 */
[----:B0-----:R-:W-:-:S05]  /*11ed0*/  IMAD.WIDE R2, R19, 0x4, R2 ;  /* 0x0000000413027825 */ /* 0x001fca00078e0202 */
[----:B------:R0:W5:Y:S01]  /*11ee0*/  LDG.E R0, desc[UR54][R2.64] ;  /* 0x0000003602007981 */ /* 0x000162000c1e1900 */
[----:B------:R-:W-:Y:S05]  /*11ef0*/  BRA `(.L_x_2368) ;  /* 0x0000000000247947 */ /* 0x000fea0003800000 */
.L_x_2367:
[----:B------:R-:W-:Y:S02]  /*11f00*/  ULDC.64 UR4, c[0x0][0xa08] ;  /* 0x0002820000047ab9 */ /* 0x000fe40000000a00 */
[----:B------:R-:W-:-:S04]  /*11f10*/  ISETP.NE.U32.AND P0, PT, RZ, UR4, PT ;  /* 0x00000004ff007c0c */ /* 0x000fc8000bf05070 */
[----:B------:R-:W-:-:S13]  /*11f20*/  ISETP.NE.AND.EX P0, PT, RZ, UR5, PT, P0 ;  /* 0x00000005ff007c0c */ /* 0x000fda000bf05300 */
[----:B------:R-:W-:Y:S05]  /*11f30*/  @!P0 BRA `(.L_x_2368) ;  /* 0x0000000000148947 */ /* 0x000fea0003800000 */
[----:B------:R-:W0:Y:S02]  /*11f40*/  LDC.64 R2, c[0x0][0xa08] ;  /* 0x00028200ff027b82 */ /* 0x000e240000000a00 */
[----:B0-----:R-:W-:-:S05]  /*11f50*/  IMAD.WIDE R2, R19, 0x4, R2 ;  /* 0x0000000413027825 */ /* 0x001fca00078e0202 */
[----:B------:R-:W2:Y:S04]  /*11f60*/  LDG.E R0, desc[UR54][R2.64] ;  /* 0x0000003602007981 */ /* 0x000ea8000c1e1900 */
[----:B------:R-:W2:Y:S02]  /*11f70*/  LDG.E R5, desc[UR54][R2.64+0x4] ;  /* 0x0000043602057981 */ /* 0x000ea4000c1e1900 */
[----:B--2---:R-:W-:-:S07]  /*11f80*/  IMAD.IADD R0, R5, 0x1, -R0 ;  /* 0x0000000105007824 */ /* 0x004fce00078e0a00 */
.L_x_2368:
[----:B0-----:R-:W0:Y:S01]  /*11f90*/  LDC R2, c[0x0][0x448] ;  /* 0x00011200ff027b82 */ /* 0x001e220000000800 */
[----:B------:R-:W-:Y:S01]  /*11fa0*/  IMAD.SHL.U32 R35, R17, 0x40, RZ ;  /* 0x0000004011237824 */ /* 0x000fe200078e00ff */
[----:B------:R-:W-:Y:S01]  /*11fb0*/  LOP3.LUT R22, R22, 0xfffffeff, RZ, 0xc0, !PT ;  /* 0xfffffeff16167812 */ /* 0x000fe200078ec0ff */
[----:B-----5:R-:W-:Y:S02]  /*11fc0*/  IMAD.IADD R29, R0, 0x1, -R31 ;  /* 0x00000001001d7824 */ /* 0x020fe400078e0a1f */
[----:B------:R-:W-:Y:S01]  /*11fd0*/  VIADD R4, R35, 0x3f ;  /* 0x0000003f23047836 */ /* 0x000fe20000000000 */
[----:B0-----:R-:W-:Y:S02]  /*11fe0*/  ISETP.NE.AND P2, PT, R2, 0x1, PT ;  /* 0x000000010200780c */ /* 0x001fe40003f45270 */
[----:B------:R-:W0:Y:S11]  /*11ff0*/  LDC.64 R2, c[0x0][0x9e0] ;  /* 0x00027800ff027b82 */ /* 0x000e360000000a00 */
[----:B------:R-:W1:Y:S01]  /*12000*/  @P2 LDC R5, c[0x0][0x44c] ;  /* 0x00011300ff052b82 */ /* 0x000e620000000800 */
[----:B------:R-:W-:-:S07]  /*12010*/  @P2 LOP3.LUT R22, R22, 0x100, RZ, 0xfc, !PT ;  /* 0x0000010016162812 */ /* 0x000fce00078efcff */
[----:B------:R-:W2:Y:S01]  /*12020*/  @P2 LDC R6, c[0x0][0x450] ;  /* 0x00011400ff062b82 */ /* 0x000ea20000000800 */
[----:B0-----:R-:W-:Y:S01]  /*12030*/  ISETP.GE.AND P1, PT, R3, 0x1, PT ;  /* 0x000000010300780c */ /* 0x001fe20003f26270 */
[----:B-1----:R-:W-:-:S05]  /*12040*/  @P2 IMAD.HI.U32 R5, R4, R5, RZ ;  /* 0x0000000504052227 */ /* 0x002fca00078e00ff */
[----:B--2---:R-:W-:Y:S02]  /*12050*/  @P2 SHF.R.U32.HI R4, RZ, R6, R5 ;  /* 0x00000006ff042219 */ /* 0x004fe40000011605 */
[----:B------:R-:W-:-:S04]  /*12060*/  IADD3 R5, R29, 0x1, -R37 ;  /* 0x000000011d057810 */ /* 0x000fc80007ffe825 */
[----:B------:R-:W-:-:S05]  /*12070*/  IADD3 R7, R5, R4, RZ ;  /* 0x0000000405077210 */ /* 0x000fca0007ffe0ff */
[----:B------:R-:W-:Y:S01]  /*12080*/  IMAD.IADD R2, R7, 0x1, R2 ;  /* 0x0000000107027824 */ /* 0x000fe200078e0202 */
[----:B------:R-:W-:Y:S06]  /*12090*/  @!P1 BRA `(.L_x_2369) ;  /* 0x0000000000489947 */ /* 0x000fec0003800000 */
[C---:B------:R-:W-:Y:S01]  /*120a0*/  ISETP.GT.AND P0, PT, R7.reuse, RZ, PT ;  /* 0x000000ff0700720c */ /* 0x040fe20003f04270 */
[----:B------:R-:W-:Y:S01]  /*120b0*/  BSSY B0, `(.L_x_2370) ;  /* 0x000000e000007945 */ /* 0x000fe20003800000 */
[----:B------:R-:W-:-:S11]  /*120c0*/  VIADD R0, R7, 0xffffffff ;  /* 0xffffffff07007836 */ /* 0x000fd60000000000 */
        /* <DEDUP_REMOVED lines=8> */
.L_x_2371:
[----:B------:R-:W-:-:S13]  /*12150*/  ISETP.NE.AND P0, PT, R3, 0x1, PT ;  /* 0x000000010300780c */ /* 0x000fda0003f05270 */
[----:B------:R-:W0:Y:S02]  /*12160*/  @P0 LDC.64 R4, c[0x0][0x9e8] ;  /* 0x00027a00ff040b82 */ /* 0x000e240000000a00 */
[----:B0-----:R-:W-:-:S05]  /*12170*/  @P0 IMAD.HI.U32 R4, R0, R4, RZ ;  /* 0x0000000400040227 */ /* 0x001fca00078e00ff */
[----:B------:R-:W-:-:S07]  /*12180*/  @P0 SHF.R.U32.HI R0, RZ, R5, R4 ;  /* 0x00000005ff000219 */ /* 0x000fce0000011604 */
.L_x_2372:
[----:B------:R-:W-:Y:S05]  /*12190*/  BSYNC B0 ;  /* 0x0000000000007941 */ /* 0x000fea0003800000 */
.L_x_2370:
[----:B------:R-:W-:-:S05]  /*121a0*/  IMAD R5, R0, R3, R3 ;  /* 0x0000000300057224 */ /* 0x000fca00078e0203 */
[----:B------:R-:W-:-:S07]  /*121b0*/  VIMNMX R2, R2, R5, PT ;  /* 0x0000000502027248 */ /* 0x000fce0003fe0100 */
.L_x_2369:
[----:B------:R-:W0:Y:S01]  /*121c0*/  @P2 LDC R4, c[0x0][0x44c] ;  /* 0x00011300ff042b82 */ /* 0x000e220000000800 */
[----:B------:R-:W-:Y:S01]  /*121d0*/  VIADD R2, R2, 0x3f ;  /* 0x0000003f02027836 */ /* 0x000fe20000000000 */
[----:B------:R-:W-:Y:S01]  /*121e0*/  ULDC UR4, c[0x0][0x9dc] ;  /* 0x0002770000047ab9 */ /* 0x000fe20000000800 */
[----:B------:R-:W-:-:S05]  /*121f0*/  IMAD.MOV.U32 R0, RZ, RZ, R35 ;  /* 0x000000ffff007224 */ /* 0x000fca00078e0023 */
[----:B------:R-:W1:Y:S01]  /*12200*/  @P2 LDC R5, c[0x0][0x450] ;  /* 0x00011400ff052b82 */ /* 0x000e620000000800 */
[----:B0-----:R-:W-:-:S05]  /*12210*/  @P2 IMAD.HI.U32 R4, R35, R4, RZ ;  /* 0x0000000423042227 */ /* 0x001fca00078e00ff */
[----:B-1----:R-:W-:Y:S02]  /*12220*/  @P2 SHF.R.U32.HI R0, RZ, R5, R4 ;  /* 0x00000005ff002219 */ /* 0x002fe40000011604 */
[----:B------:R-:W-:-:S04]  /*12230*/  SHF.R.S32.HI R5, RZ, 0x1f, R2 ;  /* 0x0000001fff057819 */ /* 0x000fc80000011402 */
[----:B------:R-:W-:Y:S01]  /*12240*/  LEA.HI R4, R5, R2, RZ, 0x6 ;  /* 0x0000000205047211 */ /* 0x000fe200078f30ff */
[----:B------:R-:W-:-:S03]  /*12250*/  VIADD R2, R29, 0x3f ;  /* 0x0000003f1d027836 */ /* 0x000fc60000000000 */
[----:B------:R-:W-:Y:S02]  /*12260*/  SHF.R.S32.HI R4, RZ, 0x6, R4 ;  /* 0x00000006ff047819 */ /* 0x000fe40000011404 */
[----:B------:R-:W-:-:S04]  /*12270*/  SHF.R.S32.HI R5, RZ, 0x1f, R2 ;  /* 0x0000001fff057819 */ /* 0x000fc80000011402 */
[----:B------:R-:W-:Y:S02]  /*12280*/  LEA.HI R5, R5, R2, RZ, 0x6 ;  /* 0x0000000205057211 */ /* 0x000fe400078f30ff */
[----:B------:R-:W-:Y:S02]  /*12290*/  IADD3 R2, R0, R29, -R37 ;  /* 0x0000001d00027210 */ /* 0x000fe40007ffe825 */
[----:B------:R-:W-:-:S03]  /*122a0*/  SHF.R.S32.HI R5, RZ, 0x6, R5 ;  /* 0x00000006ff057819 */ /* 0x000fc60000011405 */
[----:B------:R-:W-:Y:S01]  /*122b0*/  VIADD R0, R2, -UR4 ;  /* 0x8000000402007c36 */ /* 0x000fe20008000000 */
[----:B------:R-:W-:-:S05]  /*122c0*/  VIMNMX R27, R5, R4, PT ;  /* 0x00000004051b7248 */ /* 0x000fca0003fe0100 */
[----:B------:R0:W-:Y:S01]  /*122d0*/  STL [R1+0x4], R27 ;  /* 0x0000041b01007387 */ /* 0x0001e20000100800 */
[----:B------:R-:W-:Y:S05]  /*122e0*/  @!P1 BRA `(.L_x_2373) ;  /* 0x0000000000449947 */ /* 0x000fea0003800000 */
[----:B------:R-:W-:Y:S01]  /*122f0*/  ISETP.GT.AND P0, PT, R2, -0x1, PT ;  /* 0xffffffff0200780c */ /* 0x000fe20003f04270 */
[----:B------:R-:W-:-:S12]  /*12300*/  BSSY B0, `(.L_x_2374) ;  /* 0x000000d000007945 */ /* 0x000fd80003800000 */
[----:B------:R-:W-:Y:S05]  /*12310*/  @P0 BRA `(.L_x_2375) ;  /* 0x00000000001c0947 */ /* 0x000fea0003800000 */
[----:B------:R-:W-:Y:S02]  /*12320*/  ISETP.NE.AND P0, PT, R3, 0x1, PT ;  /* 0x000000010300780c */ /* 0x000fe40003f05270 */
[----:B------:R-:W-:-:S11]  /*12330*/  LOP3.LUT R7, RZ, R2, RZ, 0x33, !PT ;  /* 0x00000002ff077212 */ /* 0x000fd600078e33ff */
[----:B------:R-:W1:Y:S02]  /*12340*/  @P0 LDC.64 R4, c[0x0][0x9e8] ;  /* 0x00027a00ff040b82 */ /* 0x000e640000000a00 */
[----:B-1----:R-:W-:-:S05]  /*12350*/  @P0 IMAD.HI.U32 R4, R7, R4, RZ ;  /* 0x0000000407040227 */ /* 0x002fca00078e00ff */
[----:B------:R-:W-:-:S04]  /*12360*/  @P0 SHF.R.U32.HI R7, RZ, R5, R4 ;  /* 0x00000005ff070219 */ /* 0x000fc80000011604 */
[----:B------:R-:W-:Y:S01]  /*12370*/  LOP3.LUT R2, RZ, R7, RZ, 0x33, !PT ;  /* 0x00000007ff027212 */ /* 0x000fe200078e33ff */
[----:B------:R-:W-:Y:S06]  /*12380*/  BRA `(.L_x_2376) ;  /* 0x0000000000107947 */ /* 0x000fec0003800000 */
.L_x_2375:
[----:B------:R-:W-:-:S13]  /*12390*/  ISETP.NE.AND P0, PT, R3, 0x1, PT ;  /* 0x000000010300780c */ /* 0x000fda0003f05270 */
[----:B------:R-:W1:Y:S02]  /*123a0*/  @P0 LDC.64 R4, c[0x0][0x9e8] ;  /* 0x00027a00ff040b82 */ /* 0x000e640000000a00 */
[----:B-1----:R-:W-:-:S05]  /*123b0*/  @P0 IMAD.HI.U32 R4, R2, R4, RZ ;  /* 0x0000000402040227 */ /* 0x002fca00078e00ff */
[----:B------:R-:W-:-:S07]  /*123c0*/  @P0 SHF.R.U32.HI R2, RZ, R5, R4 ;  /* 0x00000005ff020219 */ /* 0x000fce0000011604 */
.L_x_2376:
[----:B------:R-:W-:Y:S05]  /*123d0*/  BSYNC B0 ;  /* 0x0000000000007941 */ /* 0x000fea0003800000 */
.L_x_2374:
[----:B------:R-:W-:-:S05]  /*123e0*/  IMAD R3, R2, R3, RZ ;  /* 0x0000000302037224 */ /* 0x000fca00078e02ff */
[----:B------:R-:W-:-:S07]  /*123f0*/  VIMNMX R0, R0, R3, !PT ;  /* 0x0000000300007248 */ /* 0x000fce0007fe0100 */
.L_x_2373:
[----:B------:R-:W-:Y:S01]  /*12400*/  SHF.R.S32.HI R3, RZ, 0x1f, R0 ;  /* 0x0000001fff037819 */ /* 0x000fe20000011400 */
[----:B------:R-:W-:Y:S03]  /*12410*/  BSSY B7, `(.L_x_2377) ;  /* 0x000036d000077945 */ /* 0x000fe60003800000 */
[----:B------:R-:W-:-:S04]  /*12420*/  LEA.HI R3, R3, R0, RZ, 0x6 ;  /* 0x0000000003037211 */ /* 0x000fc800078f30ff */
[----:B------:R-:W-:-:S04]  /*12430*/  SHF.R.S32.HI R3, RZ, 0x6, R3 ;  /* 0x00000006ff037819 */ /* 0x000fc80000011403 */
[----:B------:R-:W-:-:S04]  /*12440*/  VIMNMX R32, RZ, R3, !PT ;  /* 0x00000003ff207248 */ /* 0x000fc80007fe0100 */
[----:B------:R-:W-:-:S13]  /*12450*/  ISETP.GT.AND P0, PT, R27, R32, PT ;  /* 0x000000201b00720c */ /* 0x000fda0003f04270 */
        /* <DEDUP_REMOVED lines=18> */
.L_x_2378:
        /* <DEDUP_REMOVED lines=20> */
.L_x_2381:
[----:B------:R-:W-:Y:S05]  /*126c0*/  BSYNC B6 ;  /* 0x0000000000067941 */ /* 0x000fea0003800000 */
.L_x_2380:
        /* <DEDUP_REMOVED lines=17> */
[----:B-1----:R-:W-:-:S07]  /*127e0*/  IMAD.MOV.U32 R12, RZ, RZ, 0x1 ;  /* 0x00000001ff0c7424 */ /* 0x002fce00078e00ff */
[----:B------:R-:W-:-:S07]  /*127f0*/  LEPC R20, `(.L_x_2384) ;  /* 0x000000001014794e */ /* 0x000fce0000000000 */
[----:B0-2---:R-:W-:Y:S05]  /*12800*/  CALL.ABS.NOINC R2 ;  /* 0x0000000002007343 */ /* 0x005fea0003c00000 */
.L_x_2384:
[----:B------:R0:W1:Y:S01]  /*12810*/  LDC.64 R2, c[0x4][R17] ;  /* 0x0100000011027b82 */ /* 0x0000620000000a00 */
[----:B------:R-:W-:Y:S01]  /*12820*/  ULDC.64 UR6, c[0x4][0x90] ;  /* 0x0100240000067ab9 */ /* 0x000fe20000000a00 */
[----:B------:R-:W-:Y:S01]  /*12830*/  ULDC.64 UR8, c[0x4][0x98] ;  /* 0x0100260000087ab9 */ /* 0x000fe20000000a00 */
[----:B------:R-:W-:Y:S01]  /*12840*/  ULDC.64 UR4, c[0x4][0x18] ;  /* 0x0100060000047ab9 */ /* 0x000fe20000000a00 */
        /* <DEDUP_REMOVED lines=11> */
.L_x_2383:
[----:B------:R-:W-:Y:S05]  /*12900*/  BSYNC B6 ;  /* 0x0000000000067941 */ /* 0x000fea0003800000 */
.L_x_2382:
[----:B------:R-:W1:Y:S01]  /*12910*/  S2R R20, SR_TID.X ;  /* 0x0000000000147919 */ /* 0x000e620000002100 */
[----:B------:R-:W-:Y:S01]  /*12920*/  ULDC.64 UR4, c[0x0][0x9f8] ;  /* 0x00027e0000047ab9 */ /* 0x000fe20000000a00 */
[----:B------:R-:W-:Y:S01]  /*12930*/  IMAD.MOV.U32 R28, RZ, RZ, R19 ;  /* 0x000000ffff1c7224 */ /* 0x000fe200078e0013 */
[----:B------:R-:W-:Y:S01]  /*12940*/  ISETP.NE.U32.AND P0, PT, RZ, UR4, PT ;  /* 0x00000004ff007c0c */ /* 0x000fe2000bf05070 */
[----:B------:R-:W2:Y:S01]  /*12950*/  S2R R17, SR_TID.X ;  /* 0x0000000000117919 */ /* 0x000ea20000002100 */
[----:B------:R-:W-:Y:S01]  /*12960*/  ULDC UR4, c[0x0][0x320] ;  /* 0x0000c80000047ab9 */ /* 0x000fe20000000800 */
[----:B------:R-:W3:Y:S01]  /*12970*/  LDC R9, c[0x0][0x430] ;  /* 0x00010c00ff097b82 */ /* 0x000ee20000000800 */
[----:B------:R-:W-:-:S13]  /*12980*/  ISETP.NE.AND.EX P0, PT, RZ, UR5, PT, P0 ;  /* 0x00000005ff007c0c */ /* 0x000fda000bf05300 */
[----:B------:R-:W4:Y:S01]  /*12990*/  @P0 LDC.64 R2, c[0x0][0x9f8] ;  /* 0x00027e00ff020b82 */ /* 0x000f220000000a00 */
[----:B-1----:R-:W-:Y:S02]  /*129a0*/  IMAD.SHL.U32 R20, R20, 0x8, RZ ;  /* 0x0000000814147824 */ /* 0x002fe400078e00ff */
[----:B--2---:R-:W-:-:S03]  /*129b0*/  IMAD.SHL.U32 R17, R17, 0x8, RZ ;  /* 0x0000000811117824 */ /* 0x004fc600078e00ff */
[----:B------:R-:W-:-:S04]  /*129c0*/  LOP3.LUT R20, R20, 0x38, RZ, 0xc0, !PT ;  /* 0x0000003814147812 */ /* 0x000fc800078ec0ff */
[C---:B------:R-:W-:Y:S02]  /*129d0*/  LOP3.LUT R26, R20.reuse, 0x180, RZ, 0xfc, !PT ;  /* 0x00000180141a7812 */ /* 0x040fe400078efcff */
[----:B------:R-:W-:Y:S01]  /*129e0*/  LOP3.LUT R20, R20, 0x40, RZ, 0xfc, !PT ;  /* 0x0000004014147812 */ /* 0x000fe200078efcff */
[----:B----4-:R-:W-:Y:S01]  /*129f0*/  @P0 IMAD.WIDE R2, R19, 0x4, R2 ;  /* 0x0000000413020825 */ /* 0x010fe200078e0202 */
[----:B------:R-:W-:Y:S02]  /*12a00*/  LOP3.LUT R17, R17, 0x38, RZ, 0xc0, !PT ;  /* 0x0000003811117812 */ /* 0x000fe400078ec0ff */
[----:B------:R-:W-:Y:S02]  /*12a10*/  ISETP.GE.AND P3, PT, R20, UR4, PT ;  /* 0x0000000414007c0c */ /* 0x000fe4000bf66270 */
[----:B------:R-:W-:Y:S01]  /*12a20*/  LOP3.LUT R20, R17, 0x1c0, RZ, 0xfc, !PT ;  /* 0x000001c011147812 */ /* 0x000fe200078efcff */
[----:B------:R1:W5:Y:S01]  /*12a30*/  @P0 LDG.E R28, desc[UR54][R2.64] ;  /* 0x00000036021c0981 */ /* 0x000362000c1e1900 */
[----:B------:R-:W-:Y:S01]  /*12a40*/  ISETP.GE.AND P1, PT, R26, UR4, PT ;  /* 0x000000041a007c0c */ /* 0x000fe2000bf26270 */
[----:B------:R-:W-:Y:S01]  /*12a50*/  UMOV UR5, 0xffffffff ;  /* 0xffffffff00057882 */ /* 0x000fe20000000000 */
[----:B------:R-:W-:Y:S01]  /*12a60*/  ISETP.GE.AND P0, PT, R20, UR4, PT ;  /* 0x0000000414007c0c */ /* 0x000fe2000bf06270 */
[----:B------:R-:W2:Y:S01]  /*12a70*/  S2R R21, SR_TID.X ;  /* 0x0000000000157919 */ /* 0x000ea20000002100 */
[----:B------:R-:W-:-:S02]  /*12a80*/  LEA R0, R27, 0xffffffc0, 0x6 ;  /* 0xffffffc01b007811 */ /* 0x000fc400078e30ff */
[----:B------:R-:W-:Y:S01]  /*12a90*/  LOP3.LUT R22, R22, 0xffffffbf, RZ, 0xc0, !PT ;  /* 0xffffffbf16167812 */ /* 0x000fe200078ec0ff */
[----:B------:R-:W4:Y:S01]  /*12aa0*/  S2R R20, SR_TID.X ;  /* 0x0000000000147919 */ /* 0x000f220000002100 */
[----:B------:R-:W-:Y:S02]  /*12ab0*/  SEL R6, RZ, 0x40, P1 ;  /* 0x00000040ff067807 */ /* 0x000fe40000800000 */
[----:B------:R-:W-:Y:S01]  /*12ac0*/  @P3 LOP3.LUT R22, R22, 0x40, RZ, 0xfc, !PT ;  /* 0x0000004016163812 */ /* 0x000fe200078efcff */
[----:B------:R-:W0:Y:S03]  /*12ad0*/  S2R R17, SR_TID.X ;  /* 0x0000000000117919 */ /* 0x000e260000002100 */
[----:B------:R-:W-:Y:S01]  /*12ae0*/  LOP3.LUT R22, R22, 0xffffff7f, RZ, 0xc0, !PT ;  /* 0xffffff7f16167812 */ /* 0x000fe200078ec0ff */
[----:B------:R-:W3:Y:S01]  /*12af0*/  S2R R26, SR_TID.X ;  /* 0x00000000001a7919 */ /* 0x000ee20000002100 */
[----:B--2---:R-:W-:-:S02]  /*12b00*/  IMAD.SHL.U32 R21, R21, 0x8, RZ ;  /* 0x0000000815157824 */ /* 0x004fc400078e00ff */
[----:B----4-:R-:W-:-:S03]  /*12b10*/  IMAD.SHL.U32 R20, R20, 0x8, RZ ;  /* 0x0000000814147824 */ /* 0x010fc600078e00ff */
[----:B------:R-:W-:Y:S01]  /*12b20*/  LOP3.LUT R21, R21, 0x38, RZ, 0xc0, !PT ;  /* 0x0000003815157812 */ /* 0x000fe200078ec0ff */
[----:B0-----:R-:W-:Y:S01]  /*12b30*/  IMAD.SHL.U32 R17, R17, 0x8, RZ ;  /* 0x0000000811117824 */ /* 0x001fe200078e00ff */
[----:B------:R-:W-:Y:S02]  /*12b40*/  LOP3.LUT R20, R20, 0x38, RZ, 0xc0, !PT ;  /* 0x0000003814147812 */ /* 0x000fe400078ec0ff */
[----:B------:R-:W-:Y:S02]  /*12b50*/  ISETP.GE.AND P2, PT, R21, UR4, PT ;  /* 0x0000000415007c0c */ /* 0x000fe4000bf46270 */
[----:B---3--:R-:W-:Y:S02]  /*12b60*/  LOP3.LUT R26, R26, 0x7f, RZ, 0xc0, !PT ;  /* 0x0000007f1a1a7812 */ /* 0x008fe400078ec0ff */
[----:B------:R-:W-:Y:S02]  /*12b70*/  LOP3.LUT R17, R17, 0x38, RZ, 0xc0, !PT ;  /* 0x0000003811117812 */ /* 0x000fe400078ec0ff */
[----:B------:R-:W-:-:S02]  /*12b80*/  SHF.R.U32.HI R27, RZ, 0x3, R26 ;  /* 0x00000003ff1b7819 */ /* 0x000fc4000001161a */
[----:B------:R-:W-:Y:S02]  /*12b90*/  LOP3.LUT R26, R20, 0xc0, RZ, 0xfc, !PT ;  /* 0x000000c0141a7812 */ /* 0x000fe400078efcff */
[----:B------:R-:W0:Y:S01]  /*12ba0*/  S2R R20, SR_TID.X ;  /* 0x0000000000147919 */ /* 0x000e220000002100 */
[----:B------:R-:W-:Y:S02]  /*12bb0*/  LOP3.LUT R17, R17, 0x80, RZ, 0xfc, !PT ;  /* 0x0000008011117812 */ /* 0x000fe400078efcff */
[----:B------:R-:W-:Y:S02]  /*12bc0*/  @P2 LOP3.LUT R22, R22, 0x80, RZ, 0xfc, !PT ;  /* 0x0000008016162812 */ /* 0x000fe400078efcff */
[----:B------:R-:W-:Y:S02]  /*12bd0*/  ISETP.GE.AND P5, PT, R17, UR4, PT ;  /* 0x0000000411007c0c */ /* 0x000fe4000bfa6270 */
[----:B------:R-:W-:Y:S02]  /*12be0*/  ISETP.GE.AND P4, PT, R26, UR4, PT ;  /* 0x000000041a007c0c */ /* 0x000fe4000bf86270 */
[----:B------:R-:W-:-:S02]  /*12bf0*/  LOP3.LUT R22, R22, 0xffffffdf, RZ, 0xc0, !PT ;  /* 0xffffffdf16167812 */ /* 0x000fc400078ec0ff */
[C---:B------:R-:W-:Y:S02]  /*12c00*/  LOP3.LUT R26, R21.reuse, 0x100, RZ, 0xfc, !PT ;  /* 0x00000100151a7812 */ /* 0x040fe400078efcff */
[----:B------:R-:W-:Y:S02]  /*12c10*/  LOP3.LUT R21, R21, 0x140, RZ, 0xfc, !PT ;  /* 0x0000014015157812 */ /* 0x000fe400078efcff */
[----:B------:R-:W-:Y:S02]  /*12c20*/  ISETP.GE.AND P3, PT, R26, UR4, PT ;  /* 0x000000041a007c0c */ /* 0x000fe4000bf66270 */
[----:B------:R-:W-:Y:S02]  /*12c30*/  ISETP.GE.AND P2, PT, R21, UR4, PT ;  /* 0x0000000415007c0c */ /* 0x000fe4000bf46270 */
[----:B------:R-:W-:Y:S02]  /*12c40*/  @P5 LOP3.LUT R22, R22, 0x20, RZ, 0xfc, !PT ;  /* 0x0000002016165812 */ /* 0x000fe400078efcff */
[----:B------:R-:W-:-:S02]  /*12c50*/  SEL R17, RZ, 0x80, P0 ;  /* 0x00000080ff117807 */ /* 0x000fc40000000000 */
[----:B------:R-:W-:-:S04]  /*12c60*/  LOP3.LUT R22, R22, 0xffffffef, RZ, 0xc0, !PT ;  /* 0xffffffef16167812 */ /* 0x000fc800078ec0ff */
[----:B------:R-:W-:-:S04]  /*12c70*/  @P4 LOP3.LUT R22, R22, 0x10, RZ, 0xfc, !PT ;  /* 0x0000001016164812 */ /* 0x000fc800078efcff */
[----:B------:R-:W-:Y:S01]  /*12c80*/  LOP3.LUT R22, R22, 0xfffffffb, RZ, 0xc0, !PT ;  /* 0xfffffffb16167812 */ /* 0x000fe200078ec0ff */
[----:B0-----:R-:W-:-:S03]  /*12c90*/  IMAD.SHL.U32 R20, R20, 0x10, RZ ;  /* 0x0000001014147824 */ /* 0x001fc600078e00ff */
[----:B------:R-:W-:Y:S02]  /*12ca0*/  @P2 LOP3.LUT R22, R22, 0x4, RZ, 0xfc, !PT ;  /* 0x0000000416162812 */ /* 0x000fe400078efcff */
[----:B------:R-:W-:Y:S02]  /*12cb0*/  LOP3.LUT R20, R27, 0x70, R20, 0xf8, !PT ;  /* 0x000000701b147812 */ /* 0x000fe400078ef814 */
[----:B------:R-:W-:-:S03]  /*12cc0*/  LOP3.LUT R22, R22, 0xfffffff7, RZ, 0xc0, !PT ;  /* 0xfffffff716167812 */ /* 0x000fc600078ec0ff */
[----:B------:R-:W-:Y:S01]  /*12cd0*/  IMAD.IADD R36, R20, 0x1, R0 ;  /* 0x0000000114247824 */ /* 0x000fe200078e0200 */
[----:B------:R-:W-:Y:S01]  /*12ce0*/  @P3 LOP3.LUT R22, R22, 0x8, RZ, 0xfc, !PT ;  /* 0x0000000816163812 */ /* 0x000fe200078efcff */
[----:B-1----:R-:W-:Y:S06]  /*12cf0*/  BRA.DIV UR5, `(.L_x_2385) ;  /* 0x00000042056c7947 */ /* 0x002fec000b800000 */
.L_x_2452:
        /* <DEDUP_REMOVED lines=38> */
[----:B------:R-:W-:Y:S01]  /*12f60*/  LOP3.LUT R2, R4, R2, R3, 0xfe, !PT ;  /* 0x0000000204027212 */ /* 0x000fe200078efe03 */
[----:B------:R-:W-:-:S03]  /*12f70*/  IMAD.U32 R3, RZ, RZ, UR36 ;  /* 0x00000024ff037e24 */ /* 0x000fc6000f8e00ff */
[----:B------:R-:W-:Y:S01]  /*12f80*/  LOP3.LUT R6, R2, R6, RZ, 0xfc, !PT ;  /* 0x0000000602067212 */ /* 0x000fe200078efcff */
[----:B------:R-:W-:Y:S01]  /*12f90*/  IMAD.MOV R2, RZ, RZ, -R7 ;  /* 0x000000ffff027224 */ /* 0x000fe200078e0a07 */
[----:B------:R-:W-:Y:S02]  /*12fa0*/  ISETP.NE.AND P0, PT, R3, 0x3, PT ;  /* 0x000000030300780c */ /* 0x000fe40003f05270 */
[----:B------:R-:W-:Y:S01]  /*12fb0*/  LOP3.LUT R17, R6, R17, RZ, 0xfc, !PT ;  /* 0x0000001106117212 */ /* 0x000fe200078efcff */
[----:B------:R0:W-:Y:S01]  /*12fc0*/  STL [R1+0x14], R6 ;  /* 0x0000140601007387 */ /* 0x0001e20000100800 */
[----:B------:R-:W-:-:S09]  /*12fd0*/  IMAD R36, R9, R2, R36 ;  /* 0x0000000209247224 */ /* 0x000fd200078e0224 */
[----:B------:R-:W-:-:S04]  /*12fe0*/  @P0 LOP3.LUT R22, R22, 0x400, RZ, 0xfc, !PT ;  /* 0x0000040016160812 */ /* 0x000fc800078efcff */
[----:B------:R-:W-:-:S04]  /*12ff0*/  LOP3.LUT R22, R22, 0xfffffffe, RZ, 0xc0, !PT ;  /* 0xfffffffe16167812 */ /* 0x000fc800078ec0ff */
[----:B------:R-:W-:Y:S01]  /*13000*/  @P1 LOP3.LUT R22, R22, 0x1, RZ, 0xfc, !PT ;  /* 0x0000000116161812 */ /* 0x000fe200078efcff */
[----:B0-----:R-:W-:Y:S06]  /*13010*/  @!P0 BRA `(.L_x_2386) ;  /* 0x0000000000048947 */ /* 0x001fec0003800000 */
[----:B------:R-:W-:Y:S01]  /*13020*/  BPT.TRAP 0x1 ;  /* 0x000000040000795c */ /* 0x000fe20000300000 */
.L_x_2386:
[----:B------:R-:W0:Y:S01]  /*13030*/  S2R R2, SR_TID.X ;  /* 0x0000000000027919 */ /* 0x000e220000002100 */
[----:B------:R-:W-:Y:S01]  /*13040*/  IMAD R27, R24, 0x8, R23 ;  /* 0x00000008181b7824 */ /* 0x000fe200078e0217 */
[----:B------:R-:W-:Y:S01]  /*13050*/  BSSY B0, `(.L_x_2387) ;  /* 0x0000007000007945 */ /* 0x000fe20003800000 */
[----:B0-----:R-:W-:-:S04]  /*13060*/  LOP3.LUT R2, R2, 0x7f, RZ, 0xc0, !PT ;  /* 0x0000007f02027812 */ /* 0x001fc800078ec0ff */
[----:B------:R-:W-:-:S04]  /*13070*/  SHF.R.U32.HI R2, RZ, 0x3, R2 ;  /* 0x00000003ff027819 */ /* 0x000fc80000011602 */
[----:B------:R-:W-:Y:S02]  /*13080*/  IADD3 R29, -R2, R29, -R0 ;  /* 0x0000001d021d7210 */ /* 0x000fe40007ffe900 */
[----:B------:R-:W-:-:S04]  /*13090*/  SHF.L.U32 R0, R25, 0x1f, RZ ;  /* 0x0000001f19007819 */ /* 0x000fc800000006ff */
[----:B------:R-:W0:Y:S02]  /*130a0*/  SYNCS.PHASECHK.TRANS64.TRYWAIT P0, [R27+URZ+0x28c40], R0 ;  /* 0x028c40001b0075a7 */ /* 0x000e24000800017f */
[----:B0-----:R-:W-:Y:S05]  /*130b0*/  @!P0 BRA `(.L_x_2388) ;  /* 0x0000003c00b08947 */ /* 0x001fea0003800000 */
.L_x_2453:
[----:B------:R-:W-:Y:S05]  /*130c0*/  BSYNC B0 ;  /* 0x0000000000007941 */ /* 0x000fea0003800000 */
.L_x_2387:
[----:B------:R-:W1:Y:S01]  /*130d0*/  S2R R7, SR_TID.X ;  /* 0x0000000000077919 */ /* 0x000e620000002100 */
[----:B0-----:R-:W-:Y:S01]  /*130e0*/  SHF.R.S32.HI R0, RZ, 0x1f, R36 ;  /* 0x0000001fff007819 */ /* 0x001fe20000011424 */
[----:B------:R-:W-:Y:S01]  /*130f0*/  ULDC.64 UR4, c[0x0][0x300] ;  /* 0x0000c00000047ab9 */ /* 0x000fe20000000a00 */
[----:B-----5:R-:W-:Y:S01]  /*13100*/  SHF.R.S32.HI R4, RZ, 0x1f, R30 ;  /* 0x0000001fff047819 */ /* 0x020fe2000001141e */
[----:B------:R-:W-:Y:S01]  /*13110*/  IMAD.WIDE.U32 R2, R36, UR4, RZ ;  /* 0x0000000424027c25 */ /* 0x000fe2000f8e00ff */
[----:B------:R-:W-:Y:S01]  /*13120*/  LOP3.LUT R22, R22, 0xfffffffd, RZ, 0xc0, !PT ;  /* 0xfffffffd16167812 */ /* 0x000fe200078ec0ff */
[----:B------:R0:W-:Y:S04]  /*13130*/  STL [R1+0x8], R0 ;  /* 0x0000080001007387 */ /* 0x0001e80000100800 */
[----:B------:R2:W-:Y:S01]  /*13140*/  STL [R1+0xc], R4 ;  /* 0x00000c0401007387 */ /* 0x0005e20000100800 */
[----:B0-----:R-:W-:-:S04]  /*13150*/  IMAD R0, R0, UR4, RZ ;  /* 0x0000000400007c24 */ /* 0x001fc8000f8e02ff */
[----:B------:R-:W-:Y:S01]  /*13160*/  IMAD R0, R36, UR5, R0 ;  /* 0x0000000524007c24 */ /* 0x000fe2000f8e0200 */
[----:B------:R-:W-:-:S04]  /*13170*/  ULDC.64 UR4, c[0x0][0x310] ;  /* 0x0000c40000047ab9 */ /* 0x000fc80000000a00 */
[----:B------:R-:W-:Y:S01]  /*13180*/  IADD3 R3, R3, R0, RZ ;  /* 0x0000000003037210 */ /* 0x000fe20007ffe0ff */
[----:B------:R-:W-:Y:S02]  /*13190*/  IMAD R0, R4, UR4, RZ ;  /* 0x0000000404007c24 */ /* 0x000fe4000f8e02ff */
[----:B--2---:R-:W-:Y:S02]  /*131a0*/  IMAD R4, R24, 0x1000, R34 ;  /* 0x0000100018047824 */ /* 0x004fe400078e0222 */
[C---:B------:R-:W-:Y:S02]  /*131b0*/  IMAD R0, R30.reuse, UR5, R0 ;  /* 0x000000051e007c24 */ /* 0x040fe4000f8e0200 */
[----:B------:R-:W-:Y:S01]  /*131c0*/  IMAD.WIDE.U32 R2, R30, UR4, R2 ;  /* 0x000000041e027c25 */ /* 0x000fe2000f8e0002 */
[----:B------:R-:W-:-:S03]  /*131d0*/  ULDC.64 UR4, c[0x0][0x308] ;  /* 0x0000c20000047ab9 */ /* 0x000fc60000000a00 */
[----:B------:R-:W-:Y:S02]  /*131e0*/  IMAD.IADD R3, R3, 0x1, R0 ;  /* 0x0000000103037824 */ /* 0x000fe400078e0200 */
[----:B------:R-:W-:Y:S02]  /*131f0*/  IMAD R0, R26, UR4, RZ ;  /* 0x000000041a007c24 */ /* 0x000fe4000f8e02ff */
[----:B-1----:R-:W-:Y:S02]  /*13200*/  IMAD.SHL.U32 R7, R7, 0x8, RZ ;  /* 0x0000000807077824 */ /* 0x002fe400078e00ff */
[C---:B------:R-:W-:Y:S02]  /*13210*/  IMAD R0, R18.reuse, UR5, R0 ;  /* 0x0000000512007c24 */ /* 0x040fe4000f8e0200 */
[----:B------:R-:W-:Y:S01]  /*13220*/  IMAD.WIDE.U32 R2, R18, UR4, R2 ;  /* 0x0000000412027c25 */ /* 0x000fe2000f8e0002 */
[----:B------:R-:W-:Y:S01]  /*13230*/  ULDC.64 UR4, c[0x0][0x2e8] ;  /* 0x0000ba0000047ab9 */ /* 0x000fe20000000a00 */
[----:B------:R-:W-:-:S02]  /*13240*/  LOP3.LUT R7, R7, 0x38, RZ, 0xc0, !PT ;  /* 0x0000003807077812 */ /* 0x000fc400078ec0ff */
[----:B------:R-:W-:Y:S01]  /*13250*/  IMAD.IADD R5, R3, 0x1, R0 ;  /* 0x0000000103057824 */ /* 0x000fe200078e0200 */
[C---:B------:R-:W-:Y:S01]  /*13260*/  LEA R0, P0, R2.reuse, UR4, 0x1 ;  /* 0x0000000402007c11 */ /* 0x040fe2000f8008ff */
[----:B------:R-:W-:Y:S02]  /*13270*/  ULDC UR4, c[0x0][0x2f4] ;  /* 0x0000bd0000047ab9 */ /* 0x000fe40000000800 */
        /* <DEDUP_REMOVED lines=38> */
.L_x_2463:
        /* <DEDUP_REMOVED lines=10> */
.L_x_2390:
        /* <DEDUP_REMOVED lines=11> */
.L_x_2391:
        /* <DEDUP_REMOVED lines=23> */
.L_x_2393:
[----:B------:R-:W-:Y:S05]  /*137a0*/  BSYNC B6 ;  /* 0x0000000000067941 */ /* 0x000fea0003800000 */
.L_x_2392:
[----:B0-----:R-:W2:Y:S01]  /*137b0*/  LDL.LU R2, [R1] ;  /* 0x0000000001027983 */ /* 0x001ea20000300800 */
[----:B------:R-:W0:Y:S01]  /*137c0*/  LDC R21, c[0x0][0x448] ;  /* 0x00011200ff157b82 */ /* 0x000e220000000800 */
[----:B------:R-:W-:Y:S01]  /*137d0*/  ULDC.64 UR4, c[0x0][0x298] ;  /* 0x0000a60000047ab9 */ /* 0x000fe20000000a00 */
[----:B------:R-:W-:Y:S01]  /*137e0*/  LOP3.LUT P6, RZ, R22, 0x200, RZ, 0xc0, !PT ;  /* 0x0000020016ff7812 */ /* 0x000fe200078cc0ff */
[----:B------:R3:W5:Y:S01]  /*137f0*/  LDL R7, [R1+0x18] ;  /* 0x0000180001077983 */ /* 0x0007620000100800 */
[----:B------:R-:W-:Y:S01]  /*13800*/  SHF.R.S32.HI R4, RZ, 0x1f, R19 ;  /* 0x0000001fff047819 */ /* 0x000fe20000011413 */
[----:B------:R-:W4:Y:S03]  /*13810*/  S2R R20, SR_TID.X ;  /* 0x0000000000147919 */ /* 0x000f260000002100 */
[----:B------:R-:W-:Y:S02]  /*13820*/  SEL R4, R4, RZ, !P6 ;  /* 0x000000ff04047207 */ /* 0x000fe40007000000 */
[----:B----4-:R-:W-:Y:S01]  /*13830*/  LOP3.LUT R20, R20, 0x7f, RZ, 0xc0, !PT ;  /* 0x0000007f14147812 */ /* 0x010fe200078ec0ff */
[----:B------:R-:W4:Y:S02]  /*13840*/  S2R R8, SR_TID.X ;  /* 0x0000000000087919 */ /* 0x000f240000002100 */
[----:B----4-:R-:W-:-:S05]  /*13850*/  IMAD.SHL.U32 R8, R8, 0x8, RZ ;  /* 0x0000000808087824 */ /* 0x010fca00078e00ff */
[----:B------:R-:W-:Y:S02]  /*13860*/  LOP3.LUT R8, R8, 0x38, RZ, 0xc0, !PT ;  /* 0x0000003808087812 */ /* 0x000fe400078ec0ff */
[----:B--2---:R-:W-:-:S05]  /*13870*/  SHF.R.S32.HI R0, RZ, 0x1f, R2 ;  /* 0x0000001fff007819 */ /* 0x004fca0000011402 */
[----:B------:R-:W-:-:S04]  /*13880*/  IMAD R0, R0, UR4, RZ ;  /* 0x0000000400007c24 */ /* 0x000fc8000f8e02ff */
        /* <DEDUP_REMOVED lines=9> */
[----:B------:R-:W-:Y:S01]  /*13920*/  IMAD.IADD R3, R3, 0x1, R0 ;  /* 0x0000000103037824 */ /* 0x000fe200078e0200 */
[----:B------:R-:W-:Y:S02]  /*13930*/  SEL R0, R19, RZ, !P6 ;  /* 0x000000ff13007207 */ /* 0x000fe40007000000 */
[----:B0-----:R-:W-:Y:S02]  /*13940*/  ISETP.NE.AND P6, PT, R21, 0x1, PT ;  /* 0x000000011500780c */ /* 0x001fe40003fc5270 */
[----:B------:R-:W-:Y:S01]  /*13950*/  SHF.R.U32.HI R21, RZ, 0x3, R20 ;  /* 0x00000003ff157819 */ /* 0x000fe20000011614 */
[C---:B------:R-:W-:Y:S01]  /*13960*/  IMAD.WIDE.U32 R2, R0.reuse, UR4, R2 ;  /* 0x0000000400027c25 */ /* 0x040fe2000f8e0002 */
[----:B------:R-:W0:Y:S03]  /*13970*/  S2R R20, SR_TID.X ;  /* 0x0000000000147919 */ /* 0x000e260000002100 */
[----:B------:R-:W-:Y:S01]  /*13980*/  IMAD R4, R0, UR5, R4 ;  /* 0x0000000500047c24 */ /* 0x000fe2000f8e0204 */
[----:B------:R-:W-:-:S03]  /*13990*/  ULDC.64 UR4, c[0x0][0x2d0] ;  /* 0x0000b40000047ab9 */ /* 0x000fc60000000a00 */
[----:B------:R-:W-:Y:S02]  /*139a0*/  IMAD.IADD R3, R3, 0x1, R4 ;  /* 0x0000000103037824 */ /* 0x000fe400078e0204 */
[----:B------:R-:W2:Y:S08]  /*139b0*/  @P6 LDC R6, c[0x0][0x44c] ;  /* 0x00011300ff066b82 */ /* 0x000eb00000000800 */
[----:B------:R-:W4:Y:S01]  /*139c0*/  @P6 LDC R0, c[0x0][0x450] ;  /* 0x00011400ff006b82 */ /* 0x000f220000000800 */
[----:B0-----:R-:W-:-:S04]  /*139d0*/  SHF.L.U32 R20, R20, 0x4, RZ ;  /* 0x0000000414147819 */ /* 0x001fc800000006ff */
[----:B------:R-:W-:-:S05]  /*139e0*/  LOP3.LUT R20, R21, 0x70, R20, 0xf8, !PT ;  /* 0x0000007015147812 */ /* 0x000fca00078ef814 */
[----:B------:R-:W-:-:S04]  /*139f0*/  IMAD.IADD R5, R20, 0x1, R35 ;  /* 0x0000000114057824 */ /* 0x000fc800078e0223 */
[----:B--2---:R-:W-:-:S04]  /*13a00*/  @P6 IMAD.HI.U32 R6, R5, R6, RZ ;  /* 0x0000000605066227 */ /* 0x004fc800078e00ff */
[----:B------:R-:W-:Y:S01]  /*13a10*/  IMAD.MOV.U32 R4, RZ, RZ, R5 ;  /* 0x000000ffff047224 */ /* 0x000fe200078e0005 */
[----:B----4-:R-:W-:Y:S02]  /*13a20*/  @P6 SHF.R.U32.HI R4, RZ, R0, R6 ;  /* 0x00000000ff046219 */ /* 0x010fe40000011606 */
[----:B------:R-:W0:Y:S03]  /*13a30*/  LDC R6, c[0x0][0x448] ;  /* 0x00011200ff067b82 */ /* 0x000e260000000800 */
[----:B------:R-:W-:Y:S01]  /*13a40*/  IMAD.MOV R0, RZ, RZ, -R4 ;  /* 0x000000ffff007224 */ /* 0x000fe200078e0a04 */
[----:B------:R-:W2:Y:S01]  /*13a50*/  S2R R20, SR_TID.X ;  /* 0x0000000000147919 */ /* 0x000ea20000002100 */
[----:B------:R-:W-:-:S04]  /*13a60*/  IMAD.WIDE.U32 R2, R4, UR4, R2 ;  /* 0x0000000404027c25 */ /* 0x000fc8000f8e0002 */
[----:B0-----:R-:W-:Y:S01]  /*13a70*/  IMAD R0, R6, R0, R5 ;  /* 0x0000000006007224 */ /* 0x001fe200078e0205 */
[----:B------:R-:W-:-:S05]  /*13a80*/  SHF.R.S32.HI R5, RZ, 0x1f, R4 ;  /* 0x0000001fff057819 */ /* 0x000fca0000011404 */
        /* <DEDUP_REMOVED lines=11> */
[----:B------:R-:W-:Y:S01]  /*13b40*/  ULDC UR4, c[0x0][0x2b8] ;  /* 0x0000ae0000047ab9 */ /* 0x000fe20000000800 */
[----:B--2---:R-:W-:-:S03]  /*13b50*/  LOP3.LUT R20, R20, 0x7f, RZ, 0xc0, !PT ;  /* 0x0000007f14147812 */ /* 0x004fc600078ec0ff */
[----:B------:R-:W-:Y:S01]  /*13b60*/  LEA.HI.X R4, R2, UR5, R4, 0x1, P0 ;  /* 0x0000000502047c11 */ /* 0x000fe200080f0c04 */
[----:B------:R-:W-:Y:S01]  /*13b70*/  UMOV UR5, 0xffffffff ;  /* 0xffffffff00057882 */ /* 0x000fe20000000000 */
[----:B------:R-:W-:Y:S02]  /*13b80*/  ISETP.GE.AND P1, PT, R8, UR4, PT ;  /* 0x0000000408007c0c */ /* 0x000fe4000bf26270 */
[----:B------:R-:W-:Y:S01]  /*13b90*/  SHF.R.U32.HI R9, RZ, 0x3, R20 ;  /* 0x00000003ff097819 */ /* 0x000fe20000011614 */
[----:B---3--:R-:W-:Y:S10]  /*13ba0*/  BRA.DIV UR5, `(.L_x_2394) ;  /* 0x0000003a05587947 */ /* 0x008ff4000b800000 */
[----:B------:R-:W0:Y:S01]  /*13bb0*/  SHFL.IDX PT, R3, R0, RZ, 0x181f ;  /* 0x00181fff00037589 */ /* 0x000e2200000e0000 */
[----:B------:R-:W-:Y:S02]  /*13bc0*/  IMAD R37, R37, R6, RZ ;  /* 0x0000000625257224 */ /* 0x000fe400078e02ff */
[----:B------:R-:W-:Y:S01]  /*13bd0*/  IMAD.IADD R35, R9, 0x1, R35 ;  /* 0x0000000109237824 */ /* 0x000fe200078e0223 */
[----:B------:R-:W2:Y:S04]  /*13be0*/  SHFL.IDX PT, R2, R4, RZ, 0x181f ;  /* 0x00181fff04027589 */ /* 0x000ea800000e0000 */
[----:B------:R-:W-:-:S13]  /*13bf0*/  ISETP.GE.AND P0, PT, R35, R37, PT ;  /* 0x000000252300720c */ /* 0x000fda0003f06270 */
[----:B0-----:R-:W-:-:S05]  /*13c00*/  @!P0 LEA R3, P2, R8, R3, 0x1 ;  /* 0x0000000308038211 */ /* 0x001fca00078408ff */
[----:B--2---:R-:W-:-:S05]  /*13c10*/  @!P0 IMAD.X R2, RZ, RZ, R2, P2 ;  /* 0x000000ffff028224 */ /* 0x004fca00010e0602 */
[----:B------:R-:W-:-:S04]  /*13c20*/  @!P0 LOP3.LUT R3, R3, R2, RZ, 0x3c, !PT ;  /* 0x0000000203038212 */ /* 0x000fc800078e3cff */
[----:B------:R-:W-:-:S04]  /*13c30*/  @!P0 LOP3.LUT R2, R3, R2, RZ, 0x3c, !PT ;  /* 0x0000000203028212 */ /* 0x000fc800078e3cff */
[----:B------:R-:W-:-:S05]  /*13c40*/  @!P0 LOP3.LUT R3, R3, R2, RZ, 0x3c, !PT ;  /* 0x0000000203038212 */ /* 0x000fca00078e3cff */
[----:B------:R-:W-:Y:S01]  /*13c50*/  @!PT LDS RZ, [RZ] ;  /* 0x00000000fffff984 */ /* 0x000fe20000000800 */
[----:B-----5:R0:W-:Y:S02]  /*13c60*/  @!P0 LDGSTS.E.BYPASS.LTC128B.128 [R7+0x20400], desc[UR54][R2.64], !P1 ;  /* 0x2040000002078fae */ /* 0x0201e4000c901d76 */
[----:B0-----:R-:W-:Y:S02]  /*13c70*/  IADD3 R2, R35, 0x10, RZ ;  /* 0x0000001023027810 */ /* 0x001fe40007ffe0ff */
[----:B------:R-:W0:Y:S02]  /*13c80*/  SHFL.IDX PT, R3, R0, 0x1, 0x181f ;  /* 0x00381f0000037f89 */ /* 0x000e2400000e0000 */
[----:B------:R-:W-:Y:S02]  /*13c90*/  ISETP.GE.AND P0, PT, R2, R37, PT ;  /* 0x000000250200720c */ /* 0x000fe40003f06270 */
[----:B------:R-:W2:Y:S11]  /*13ca0*/  SHFL.IDX PT, R2, R4, 0x1, 0x181f ;  /* 0x00381f0004027f89 */ /* 0x000eb600000e0000 */
[----:B0-----:R-:W-:-:S05]  /*13cb0*/  @!P0 LEA R3, P2, R8, R3, 0x1 ;  /* 0x0000000308038211 */ /* 0x001fca00078408ff */
[----:B--2---:R-:W-:-:S05]  /*13cc0*/  @!P0 IMAD.X R2, RZ, RZ, R2, P2 ;  /* 0x000000ffff028224 */ /* 0x004fca00010e0602 */
        /* <DEDUP_REMOVED lines=8> */
[----:B------:R-:W2:Y:S04]  /*13d50*/  SHFL.IDX PT, R2, R4, 0x2, 0x181f ;  /* 0x00581f0004027f89 */ /* 0x000ea800000e0000 */
[----:B------:R-:W3:Y:S04]  /*13d60*/  SHFL.IDX PT, R4, R4, 0x3, 0x181f ;  /* 0x00781f0004047f89 */ /* 0x000ee800000e0000 */
[----:B0-----:R-:W-:-:S05]  /*13d70*/  @!P0 LEA R3, P2, R8, R3, 0x1 ;  /* 0x0000000308038211 */ /* 0x001fca00078408ff */
[----:B--2---:R-:W-:-:S05]  /*13d80*/  @!P0 IMAD.X R2, RZ, RZ, R2, P2 ;  /* 0x000000ffff028224 */ /* 0x004fca00010e0602 */
[----:B------:R-:W-:-:S04]  /*13d90*/  @!P0 LOP3.LUT R3, R3, R2, RZ, 0x3c, !PT ;  /* 0x0000000203038212 */ /* 0x000fc800078e3cff */
[----:B------:R-:W-:-:S04]  /*13da0*/  @!P0 LOP3.LUT R2, R3, R2, RZ, 0x3c, !PT ;  /* 0x0000000203028212 */ /* 0x000fc800078e3cff */
[----:B------:R-:W-:-:S05]  /*13db0*/  @!P0 LOP3.LUT R3, R3, R2, RZ, 0x3c, !PT ;  /* 0x0000000203038212 */ /* 0x000fca00078e3cff */
[----:B---3--:R0:W-:Y:S02]  /*13dc0*/  @!P0 LDGSTS.E.BYPASS.LTC128B.128 [R7+0x21400], desc[UR54][R2.64], !P1 ;  /* 0x2140000002078fae */ /* 0x0081e4000c901d76 */
.L_x_2472:
[----:B------:R-:W-:-:S05]  /*13dd0*/  VIADD R35, R35, 0x30 ;  /* 0x0000003023237836 */ /* 0x000fca0000000000 */
[----:B------:R-:W-:-:S13]  /*13de0*/  ISETP.GE.AND P0, PT, R35, R37, PT ;  /* 0x000000252300720c */ /* 0x000fda0003f06270 */
[----:B0-----:R-:W-:-:S05]  /*13df0*/  @!P0 LEA R2, P2, R8, R0, 0x1 ;  /* 0x0000000008028211 */ /* 0x001fca00078408ff */
[----:B------:R-:W-:-:S05]  /*13e00*/  @!P0 IMAD.X R3, RZ, RZ, R4, P2 ;  /* 0x000000ffff038224 */ /* 0x000fca00010e0604 */
[----:B------:R-:W-:Y:S01]  /*13e10*/  @!PT LDS RZ, [RZ] ;  /* 0x00000000fffff984 */ /* 0x000fe20000000800 */
[----:B------:R-:W-:Y:S01]  /*13e20*/  @!PT LDS RZ, [RZ] ;  /* 0x00000000fffff984 */ /* 0x000fe20000000800 */
[----:B------:R-:W-:Y:S01]  /*13e30*/  @!PT LDS RZ, [RZ] ;  /* 0x00000000fffff984 */ /* 0x000fe20000000800 */
[----:B------:R0:W-:Y:S01]  /*13e40*/  @!P0 LDGSTS.E.BYPASS.LTC128B.128 [R7+0x21c00], desc[UR54][R2.64], !P1 ;  /* 0x21c0000002078fae */ /* 0x0001e2000c901d76 */
[----:B------:R-:W-:Y:S01]  /*13e50*/  PLOP3.LUT P0, PT, PT, PT, PT, 0x80, 0x0 ;  /* 0x000000000000781c */ /* 0x000fe20003f0f070 */
[----:B------:R-:W-:-:S12]  /*13e60*/  NOP ;  /* 0x0000000000007918 */ /* 0x000fd80000000000 */
.L_x_2395:
        /* <DEDUP_REMOVED lines=18> */
.L_x_2473:
[----:B------:R-:W-:Y:S05]  /*13f90*/  BSYNC B0 ;  /* 0x0000000000007941 */ /* 0x000fea0003800000 */
.L_x_2396:
[----:B------:R-:W-:-:S05]  /*13fa0*/  IMAD.U32 R2, RZ, RZ, UR36 ;  /* 0x00000024ff027e24 */ /* 0x000fca000f8e00ff */
[----:B------:R-:W-:-:S13]  /*13fb0*/  ISETP.NE.AND P0, PT, R2, 0x3, PT ;  /* 0x000000030200780c */ /* 0x000fda0003f05270 */
[----:B------:R-:W-:Y:S05]  /*13fc0*/  @!P0 BRA `(.L_x_2398) ;  /* 0x0000000000048947 */ /* 0x000fea0003800000 */
[----:B------:R-:W-:Y:S01]  /*13fd0*/  BPT.TRAP 0x1 ;  /* 0x000000040000795c */ /* 0x000fe20000300000 */
.L_x_2398:
[----:B0-----:R-:W-:Y:S01]  /*13fe0*/  SHF.L.U32 R0, R25, 0x1f, RZ ;  /* 0x0000001f19007819 */ /* 0x001fe200000006ff */
[----:B------:R-:W-:Y:S03]  /*13ff0*/  BSSY B0, `(.L_x_2399) ;  /* 0x0000003000007945 */ /* 0x000fe60003800000 */
[----:B------:R-:W0:Y:S02]  /*14000*/  SYNCS.PHASECHK.TRANS64.TRYWAIT P0, [R27+URZ+0x28c60], R0 ;  /* 0x028c60001b0075a7 */ /* 0x000e24000800017f */
[----:B0-----:R-:W-:Y:S05]  /*14010*/  @!P0 BRA `(.L_x_2400) ;  /* 0x0000003800948947 */ /* 0x001fea0003800000 */
.L_x_2474:
[----:B------:R-:W-:Y:S05]  /*14020*/  BSYNC B0 ;  /* 0x0000000000007941 */ /* 0x000fea0003800000 */
.L_x_2399:
[----:B------:R-:W0:Y:S01]  /*14030*/  LDL.LU R2, [R1+0x8] ;  /* 0x0000080001027983 */ /* 0x000e220000300800 */
[----:B------:R-:W-:-:S03]  /*14040*/  ULDC.64 UR4, c[0x0][0x328] ;  /* 0x0000ca0000047ab9 */ /* 0x000fc60000000a00 */
[----:B------:R-:W2:Y:S01]  /*14050*/  LDL.LU R4, [R1+0xc] ;  /* 0x00000c0001047983 */ /* 0x000ea20000300800 */
[----:B------:R-:W-:Y:S02]  /*14060*/  IMAD R5, R24, 0x8000, R34 ;  /* 0x0000800018057824 */ /* 0x000fe400078e0222 */
[----:B0-----:R-:W-:Y:S02]  /*14070*/  IMAD R0, R2, UR4, RZ ;  /* 0x0000000402007c24 */ /* 0x001fe4000f8e02ff */
[----:B------:R-:W-:-:S04]  /*14080*/  IMAD.WIDE.U32 R2, R36, UR4, RZ ;  /* 0x0000000424027c25 */ /* 0x000fc8000f8e00ff */
[----:B------:R-:W-:Y:S01]  /*14090*/  IMAD R0, R36, UR5, R0 ;  /* 0x0000000524007c24 */ /* 0x000fe2000f8e0200 */
[----:B------:R-:W-:-:S04]  /*140a0*/  ULDC.64 UR4, c[0x0][0x338] ;  /* 0x0000ce0000047ab9 */ /* 0x000fc80000000a00 */
[----:B------:R-:W-:Y:S01]  /*140b0*/  IADD3 R3, R3, R0, RZ ;  /* 0x0000000003037210 */ /* 0x000fe20007ffe0ff */
        /* <DEDUP_REMOVED lines=23> */
[----:B0-----:R-:W-:-:S05]  /*14230*/  IMAD.SHL.U32 R7, R7, 0x8, RZ ;  /* 0x0000000807077824 */ /* 0x001fca00078e00ff */
[----:B------:R-:W-:-:S05]  /*14240*/  LOP3.LUT R7, R7, 0x38, RZ, 0xc0, !PT ;  /* 0x0000003807077812 */ /* 0x000fca00078ec0ff */
[----:B------:R-:W-:Y:S01]  /*14250*/  IMAD.SHL.U32 R0, R7, 0x2, RZ ;  /* 0x0000000207007824 */ /* 0x000fe200078e00ff */
[----:B------:R-:W-:-:S04]  /*14260*/  LOP3.LUT R7, R17, 0x1, RZ, 0xc0, !PT ;  /* 0x0000000111077812 */ /* 0x000fc800078ec0ff */
[----:B--2---:R-:W-:Y:S02]  /*14270*/  IADD3 R2, P0, R2, R0, RZ ;  /* 0x0000000002027210 */ /* 0x004fe40007f1e0ff */
[----:B------:R-:W-:Y:S02]  /*14280*/  ISETP.NE.U32.AND P1, PT, R7, 0x1, PT ;  /* 0x000000010700780c */ /* 0x000fe40003f25070 */
[----:B------:R-:W-:Y:S01]  /*14290*/  PRMT R7, R17, 0x8880, RZ ;  /* 0x0000888011077816 */ /* 0x000fe200000000ff */
[----:B---3--:R-:W-:Y:S01]  /*142a0*/  IMAD.X R3, RZ, RZ, R3, P0 ;  /* 0x000000ffff037224 */ /* 0x008fe200000e0603 */
        /* <DEDUP_REMOVED lines=25> */
[----:B------:R-:W2:Y:S04]  /*14440*/  SHFL.IDX PT, R3, R6, 0x1, 0x181f ;  /* 0x00381f0006037f89 */ /* 0x000ea800000e0000 */
[----:B------:R-:W-:Y:S01]  /*14450*/  SHFL.IDX PT, R6, R6, 0x3, 0x181f ;  /* 0x00781f0006067f89 */ /* 0x000fe200000e0000 */
[----:B0-----:R-:W-:-:S05]  /*14460*/  IADD3 R2, P6, R2, R0, RZ ;  /* 0x0000000002027210 */ /* 0x001fca0007fde0ff */
[----:B--2---:R-:W-:Y:S01]  /*14470*/  IMAD.X R3, RZ, RZ, R3, P6 ;  /* 0x000000ffff037224 */ /* 0x004fe200030e0603 */
        /* <DEDUP_REMOVED lines=19> */
[----:B0-----:R-:W-:-:S04]  /*145b0*/  IADD3 R2, P6, R2, R0, RZ ;  /* 0x0000000002027210 */ /* 0x001fc80007fde0ff */
[----:B------:R-:W-:Y:S02]  /*145c0*/  IADD3.X R3, RZ, R7, RZ, P6, !PT ;  /* 0x00000007ff037210 */ /* 0x000fe400037fe4ff */
        /* <DEDUP_REMOVED lines=18> */
[----:B0-----:R0:W2:Y:S02]  /*146f0*/  SHFL.IDX PT, R2, R4, 0x3, 0x181f ;  /* 0x00781f0004027f89 */ /* 0x0010a400000e0000 */
.L_x_2484:
        /* <DEDUP_REMOVED lines=11> */
[----:B--2---:R-:W-:Y:S02]  /*147b0*/  IADD3 R2, P0, R2, R0, RZ ;  /* 0x0000000002027210 */ /* 0x004fe40007f1e0ff */
        /* <DEDUP_REMOVED lines=22> */
.L_x_2402:
        /* <DEDUP_REMOVED lines=11> */
.L_x_2403:
[----:B------:R-:W2:Y:S01]  /*149d0*/  LDL.LU R2, [R1+0x4] ;  /* 0x0000040001027983 */ /* 0x000ea20000300800 */
[----:B------:R3:W-:Y:S01]  /*149e0*/  SYNCS.ARRIVE.TRANS64.A1T0 RZ, [R27+URZ+0x28c50], RZ ;  /* 0x028c50ff1bff79a7 */ /* 0x0007e2000810003f */
[----:B------:R-:W-:Y:S01]  /*149f0*/  BSSY B0, `(.L_x_2404) ;  /* 0x00000f7000007945 */ /* 0x000fe20003800000 */
[----:B--2---:R-:W-:-:S05]  /*14a00*/  VIADD R7, R2, 0xfffffffe ;  /* 0xfffffffe02077836 */ /* 0x004fca0000000000 */
[----:B------:R-:W-:-:S13]  /*14a10*/  ISETP.GE.AND P0, PT, R7, R32, PT ;  /* 0x000000200700720c */ /* 0x000fda0003f06270 */
[----:B---3--:R-:W-:Y:S05]  /*14a20*/  @!P0 BRA `(.L_x_2405) ;  /* 0x0000000c00cc8947 */ /* 0x008fea0003800000 */
[----:B------:R-:W2:Y:S01]  /*14a30*/  LDL.LU R2, [R1+0x14] ;  /* 0x0000140001027983 */ /* 0x000ea20000300800 */
[----:B------:R-:W-:-:S04]  /*14a40*/  LOP3.LUT R29, R17, 0x80, RZ, 0xc0, !PT ;  /* 0x00000080111d7812 */ /* 0x000fc800078ec0ff */
[----:B------:R-:W-:Y:S02]  /*14a50*/  SHF.R.U32.HI R29, RZ, 0x3, R29 ;  /* 0x00000003ff1d7819 */ /* 0x000fe4000001161d */
[----:B--2---:R-:W-:-:S04]  /*14a60*/  LOP3.LUT R30, R2, 0x40, RZ, 0xc0, !PT ;  /* 0x00000040021e7812 */ /* 0x004fc800078ec0ff */
[----:B------:R-:W-:-:S07]  /*14a70*/  SHF.R.U32.HI R30, RZ, 0x2, R30 ;  /* 0x00000002ff1e7819 */ /* 0x000fce000001161e */
.L_x_2418:
[----:B--2---:R-:W2:Y:S01]  /*14a80*/  S2R R2, SR_TID.X ;  /* 0x0000000000027919 */ /* 0x004ea20000002100 */
[----:B---3--:R-:W3:Y:S01]  /*14a90*/  LDC R3, c[0x0][0x430] ;  /* 0x00010c00ff037b82 */ /* 0x008ee20000000800 */
[----:B------:R-:W-:Y:S01]  /*14aa0*/  IMAD R6, R7, 0x40, R31 ;  /* 0x0000004007067824 */ /* 0x000fe200078e021f */
[----:B------:R-:W-:Y:S05]  /*14ab0*/  YIELD ;  /* 0x0000000000007946 */ /* 0x000fea0003800000 */
[----:B0-----:R-:W0:Y:S01]  /*14ac0*/  S2R R4, SR_TID.X ;  /* 0x0000000000047919 */ /* 0x001e220000002100 */
[----:B------:R-:W-:Y:S01]  /*14ad0*/  IMAD.U32 R11, RZ, RZ, UR36 ;  /* 0x00000024ff0b7e24 */ /* 0x000fe2000f8e00ff */
[----:B------:R-:W-:Y:S01]  /*14ae0*/  ULDC UR4, c[0x0][0x430] ;  /* 0x00010c0000047ab9 */ /* 0x000fe20000000800 */
[----:B------:R-:W-:Y:S01]  /*14af0*/  VIADD R24, R24, 0x1 ;  /* 0x0000000118187836 */ /* 0x000fe20000000000 */
[----:B---3--:R-:W-:-:S02]  /*14b00*/  ISETP.NE.AND P0, PT, R3, 0x1, PT ;  /* 0x000000010300780c */ /* 0x008fc40003f05270 */
[----:B--2---:R-:W-:-:S04]  /*14b10*/  LOP3.LUT R2, R2, 0x7f, RZ, 0xc0, !PT ;  /* 0x0000007f02027812 */ /* 0x004fc800078ec0ff */
[----:B------:R-:W-:-:S07]  /*14b20*/  SHF.R.U32.HI R2, RZ, 0x3, R2 ;  /* 0x00000003ff027819 */ /* 0x000fce0000011602 */
[----:B------:R-:W2:Y:S01]  /*14b30*/  @P0 LDC R3, c[0x0][0x434] ;  /* 0x00010d00ff030b82 */ /* 0x000ea20000000800 */
[----:B0-----:R-:W-:-:S05]  /*14b40*/  IMAD.SHL.U32 R4, R4, 0x10, RZ ;  /* 0x0000001004047824 */ /* 0x001fca00078e00ff */
[----:B------:R-:W-:Y:S02]  /*14b50*/  LOP3.LUT R4, R2, 0x70, R4, 0xf8, !PT ;  /* 0x0000007002047812 */ /* 0x000fe400078ef804 */
[----:B------:R-:W0:Y:S02]  /*14b60*/  @P0 LDC R2, c[0x0][0x438] ;  /* 0x00010e00ff020b82 */ /* 0x000e240000000800 */
[C---:B------:R-:W-:Y:S01]  /*14b70*/  ISETP.GT.U32.AND P1, PT, R4.reuse, 0x3f, PT ;  /* 0x0000003f0400780c */ /* 0x040fe20003f24070 */
[----:B------:R-:W-:-:S04]  /*14b80*/  IMAD.IADD R6, R4, 0x1, R6 ;  /* 0x0000000104067824 */ /* 0x000fc800078e0206 */
[----:B------:R-:W-:-:S08]  /*14b90*/  IMAD.MOV.U32 R10, RZ, RZ, R6 ;  /* 0x000000ffff0a7224 */ /* 0x000fd000078e0006 */
[----:B------:R-:W3:Y:S01]  /*14ba0*/  @!P1 LDC.64 R4, c[0x0][0x428] ;  /* 0x00010a00ff049b82 */ /* 0x000ee20000000a00 */
[----:B--2---:R-:W-:-:S07]  /*14bb0*/  @P0 IMAD.HI.U32 R3, R6, R3, RZ ;  /* 0x0000000306030227 */ /* 0x004fce00078e00ff */
[----:B------:R-:W2:Y:S01]  /*14bc0*/  @!P1 LDC.64 R8, c[0x0][0x418] ;  /* 0x00010600ff089b82 */ /* 0x000ea20000000a00 */
[----:B0-----:R-:W-:-:S04]  /*14bd0*/  @P0 SHF.R.U32.HI R10, RZ, R2, R3 ;  /* 0x00000002ff0a0219 */ /* 0x001fc80000011603 */
[--C-:B------:R-:W-:Y:S01]  /*14be0*/  @!P1 SHF.R.S32.HI R3, RZ, 0x1f, R10.reuse ;  /* 0x0000001fff039819 */ /* 0x100fe2000001140a */
[----:B------:R-:W-:-:S04]  /*14bf0*/  @!P1 IMAD.MOV.U32 R2, RZ, RZ, R10 ;  /* 0x000000ffff029224 */ /* 0x000fc800078e000a */
[----:B---3--:R-:W-:-:S04]  /*14c00*/  @!P1 IMAD.WIDE.U32 R2, R28, R4, R2 ;  /* 0x000000041c029225 */ /* 0x008fc800078e0002 */
[----:B------:R-:W-:-:S04]  /*14c10*/  @!P1 IMAD R4, R33, R4, RZ ;  /* 0x0000000421049224 */ /* 0x000fc800078e02ff */
[----:B------:R-:W-:Y:S01]  /*14c20*/  @!P1 IMAD R5, R28, R5, R4 ;  /* 0x000000051c059224 */ /* 0x000fe200078e0204 */
[----:B--2---:R-:W-:Y:S01]  /*14c30*/  @!P1 LEA R8, P0, R2, R8, 0x2 ;  /* 0x0000000802089211 */ /* 0x004fe200078010ff */
[----:B------:R-:W-:-:S03]  /*14c40*/  IMAD.MOV.U32 R4, RZ, RZ, RZ ;  /* 0x000000ffff047224 */ /* 0x000fc600078e00ff */
[----:B------:R-:W-:Y:S01]  /*14c50*/  @!P1 IADD3 R3, R5, R3, RZ ;  /* 0x0000000305039210 */ /* 0x000fe20007ffe0ff */
[----:B------:R-:W-:-:S03]  /*14c60*/  IMAD.MOV R5, RZ, RZ, -R10 ;  /* 0x000000ffff057224 */ /* 0x000fc600078e0a0a */
[----:B------:R-:W-:Y:S01]  /*14c70*/  @!P1 LEA.HI.X R9, R2, R9, R3, 0x2, P0 ;  /* 0x0000000902099211 */ /* 0x000fe200000f1403 */
[----:B------:R-:W-:Y:S01]  /*14c80*/  IMAD R5, R5, UR4, R6 ;  /* 0x0000000405057c24 */ /* 0x000fe2000f8e0206 */
[----:B------:R-:W-:-:S03]  /*14c90*/  ISETP.NE.AND P0, PT, R24, 0x2, PT ;  /* 0x000000021800780c */ /* 0x000fc60003f05270 */
[----:B------:R0:W5:Y:S01]  /*14ca0*/  @!P1 LDG.E R4, desc[UR54][R8.64] ;  /* 0x0000003608049981 */ /* 0x000162000c1e1900 */
[----:B------:R-:W-:Y:S01]  /*14cb0*/  ISETP.NE.AND P1, PT, R11, 0x3, PT ;  /* 0x000000030b00780c */ /* 0x000fe20003f25270 */
[----:B------:R-:W-:Y:S01]  /*14cc0*/  IMAD.MOV.U32 R3, RZ, RZ, R7 ;  /* 0x000000ffff037224 */ /* 0x000fe200078e0007 */
[----:B------:R-:W-:Y:S01]  /*14cd0*/  SEL R2, RZ, 0x1, P0 ;  /* 0x00000001ff027807 */ /* 0x000fe20000000000 */
[----:B------:R-:W-:Y:S01]  /*14ce0*/  VIADD R7, R7, 0xffffffff ;  /* 0xffffffff07077836 */ /* 0x000fe20000000000 */
[----:B------:R-:W-:Y:S02]  /*14cf0*/  SEL R24, R24, RZ, P0 ;  /* 0x000000ff18187207 */ /* 0x000fe40000000000 */
[----:B------:R-:W-:Y:S02]  /*14d00*/  LOP3.LUT R25, R25, R2, RZ, 0x3c, !PT ;  /* 0x0000000219197212 */ /* 0x000fe400078e3cff */
[----:B------:R-:W-:-:S05]  /*14d10*/  ISETP.GT.AND P3, PT, R3, R32, PT ;  /* 0x000000200300720c */ /* 0x000fca0003f64270 */
[----:B01----:R-:W-:Y:S08]  /*14d20*/  @!P1 BRA `(.L_x_2406) ;  /* 0x0000000000049947 */ /* 0x003ff00003800000 */
[----:B------:R-:W-:Y:S01]  /*14d30*/  BPT.TRAP 0x1 ;  /* 0x000000040000795c */ /* 0x000fe20000300000 */
.L_x_2406:
[----:B------:R-:W-:Y:S01]  /*14d40*/  IMAD R6, R24, 0x8, R23 ;  /* 0x0000000818067824 */ /* 0x000fe200078e0217 */
[----:B------:R-:W-:Y:S01]  /*14d50*/  SHF.L.U32 R17, R25, 0x1f, RZ ;  /* 0x0000001f19117819 */ /* 0x000fe200000006ff */
[----:B------:R-:W-:Y:S01]  /*14d60*/  BSSY B1, `(.L_x_2407) ;  /* 0x0000004000017945 */ /* 0x000fe20003800000 */
[----:B------:R-:W-:Y:S02]  /*14d70*/  SHF.R.S32.HI R9, RZ, 0x1f, R5 ;  /* 0x0000001fff097819 */ /* 0x000fe40000011405 */
[----:B------:R-:W0:Y:S02]  /*14d80*/  SYNCS.PHASECHK.TRANS64.TRYWAIT P0, [R6+URZ+0x28c40], R17 ;  /* 0x028c4011060075a7 */ /* 0x000e24000800017f */
[----:B0-----:R-:W-:Y:S05]  /*14d90*/  @!P0 BRA `(.L_x_2408) ;  /* 0x0000003400708947 */ /* 0x001fea0003800000 */
.L_x_2485:
[----:B------:R-:W-:Y:S05]  /*14da0*/  BSYNC B1 ;  /* 0x0000000000017941 */ /* 0x000fea0003800000 */
.L_x_2407:
        /* <DEDUP_REMOVED lines=20> */
[----:B-1----:R-:W-:Y:S01]  /*14ef0*/  LEA.HI.X R27, R2, UR5, R8, 0x1, P0 ;  /* 0x00000005021b7c11 */ /* 0x002fe200080f0c08 */
[----:B------:R-:W-:Y:S01]  /*14f00*/  IMAD R8, R24, 0x1000, R34 ;  /* 0x0000100018087824 */ /* 0x000fe200078e0222 */
[----:B------:R-:W-:Y:S07]  /*14f10*/  BRA.DIV UR4, `(.L_x_2409) ;  /* 0x0000003604247947 */ /* 0x000fee000b800000 */
        /* <DEDUP_REMOVED lines=19> */
.L_x_2495:
        /* <DEDUP_REMOVED lines=8> */
.L_x_2410:
        /* <DEDUP_REMOVED lines=11> */
.L_x_2411:
[----:B------:R2:W-:Y:S01]  /*15180*/  SYNCS.ARRIVE.TRANS64.A1T0 RZ, [R6+URZ+0x28c30], RZ ;  /* 0x028c30ff06ff79a7 */ /* 0x0005e2000810003f */
[----:B------:R-:W-:Y:S05]  /*15190*/  @!P2 BRA `(.L_x_2412) ;  /* 0x000000000004a947 */ /* 0x000fea0003800000 */
[----:B------:R-:W-:Y:S01]  /*151a0*/  BPT.TRAP 0x1 ;  /* 0x000000040000795c */ /* 0x000fe20000300000 */
.L_x_2412:
[----:B------:R-:W3:Y:S01]  /*151b0*/  SYNCS.PHASECHK.TRANS64.TRYWAIT P0, [R6+URZ+0x28c60], R17 ;  /* 0x028c6011060075a7 */ /* 0x000ee2000800017f */
[----:B------:R-:W-:Y:S04]  /*151c0*/  BSSY B1, `(.L_x_2413) ;  /* 0x0000002000017945 */ /* 0x000fe80003800000 */
[----:B---3--:R-:W-:Y:S05]  /*151d0*/  @!P0 BRA `(.L_x_2414) ;  /* 0x0000003400908947 */ /* 0x008fea0003800000 */
.L_x_2496:
[----:B------:R-:W-:Y:S05]  /*151e0*/  BSYNC B1 ;  /* 0x0000000000017941 */ /* 0x000fea0003800000 */
.L_x_2413:
        /* <DEDUP_REMOVED lines=8> */
[----:B------:R-:W-:Y:S01]  /*15270*/  IMAD R10, R10, UR4, RZ ;  /* 0x000000040a0a7c24 */ /* 0x000fe2000f8e02ff */
[----:B------:R-:W-:-:S03]  /*15280*/  IADD3 R3, R3, R9, RZ ;  /* 0x0000000903037210 */ /* 0x000fc60007ffe0ff */
        /* <DEDUP_REMOVED lines=71> */
.L_x_2506:
        /* <DEDUP_REMOVED lines=25> */
.L_x_2416:
        /* <DEDUP_REMOVED lines=11> */
.L_x_2417:
[----:B------:R3:W-:Y:S01]  /*15940*/  SYNCS.ARRIVE.TRANS64.A1T0 RZ, [R6+URZ+0x28c50], RZ ;  /* 0x028c50ff06ff79a7 */ /* 0x0007e2000810003f */
[----:B------:R-:W-:Y:S05]  /*15950*/  @P3 BRA `(.L_x_2418) ;  /* 0xfffffff000483947 */ /* 0x000fea000383ffff */
.L_x_2405:
[----:B------:R-:W-:Y:S05]  /*15960*/  BSYNC B0 ;  /* 0x0000000000007941 */ /* 0x000fea0003800000 */
.L_x_2404:
[----:B------:R-:W4:Y:S01]  /*15970*/  S2R R2, SR_TID.X ;  /* 0x0000000000027919 */ /* 0x000f220000002100 */
[----:B------:R-:W-:Y:S01]  /*15980*/  IADD3 R24, R24, 0x1, RZ ;  /* 0x0000000118187810 */ /* 0x000fe20007ffe0ff */
[----:B------:R-:W-:Y:S03]  /*15990*/  BSSY B0, `(.L_x_2419) ;  /* 0x0000013000007945 */ /* 0x000fe60003800000 */
        /* <DEDUP_REMOVED lines=18> */
.L_x_2420:
[----:B------:R-:W-:Y:S05]  /*15ac0*/  BSYNC B0 ;  /* 0x0000000000007941 */ /* 0x000fea0003800000 */
.L_x_2419:
[----:B------:R-:W-:-:S07]  /*15ad0*/  SEL R24, R24, RZ, P0 ;  /* 0x000000ff18187207 */ /* 0x000fce0000000000 */
.L_x_2379:
[----:B------:R-:W-:Y:S05]  /*15ae0*/  BSYNC B7 ;  /* 0x0000000000077941 */ /* 0x000fea0003800000 */
.L_x_2377:
        /* <DEDUP_REMOVED lines=11> */
.L_x_2421:
        /* <DEDUP_REMOVED lines=17> */
[----:B----4-:R-:W-:Y:S01]  /*15cb0*/  @!P1 IMAD.MOV.U32 R17, RZ, RZ, R2 ;  /* 0x000000ffff119224 */ /* 0x010fe200078e0002 */
[----:B------:R-:W-:-:S04]  /*15cc0*/  ISETP.NE.AND P1, PT, R8, RZ, PT ;  /* 0x000000ff0800720c */ /* 0x000fc80003f25270 */
[----:B------:R-:W0:Y:S02]  /*15cd0*/  SHFL.UP PT, R14, R17, 0x1, RZ ;  /* 0x04200000110e7989 */ /* 0x000e2400000e00ff */
[----:B0-----:R-:W-:-:S05]  /*15ce0*/  SEL R4, R14, RZ, P1 ;  /* 0x000000ff0e047207 */ /* 0x001fca0000800000 */
[----:B------:R-:W-:-:S05]  /*15cf0*/  IMAD.IADD R4, R17, 0x1, R4 ;  /* 0x0000000111047824 */ /* 0x000fca00078e0204 */
[----:B------:R-:W0:Y:S02]  /*15d00*/  SHFL.UP PT, R14, R4, 0x2, RZ ;  /* 0x04400000040e7989 */ /* 0x000e2400000e00ff */
[----:B0-----:R-:W-:-:S05]  /*15d10*/  SEL R5, R14, RZ, P2 ;  /* 0x000000ff0e057207 */ /* 0x001fca0001000000 */
[----:B--23--:R-:W-:Y:S02]  /*15d20*/  IMAD.IADD R6, R4, 0x1, R5 ;  /* 0x0000000104067824 */ /* 0x00cfe400078e0205 */
[----:B------:R-:W-:Y:S04]  /*15d30*/  SHFL.IDX PT, R5, R16, 0x1, 0x1f ;  /* 0x00201f0010057f89 */ /* 0x000fe800000e0000 */
        /* <DEDUP_REMOVED lines=9> */
[----:B------:R0:W2:Y:S02]  /*15dd0*/  SHFL.IDX PT, R14, R2, 0x1f, 0x1f ;  /* 0x03e01f00020e7f89 */ /* 0x0000a400000e0000 */
.L_x_2516:
[----:B------:R-:W-:Y:S02]  /*15de0*/  ULDC UR4, c[0x0][0xc38] ;  /* 0x00030e0000047ab9 */ /* 0x000fe40000000800 */
[----:B------:R-:W-:-:S04]  /*15df0*/  IMAD.U32 R4, RZ, RZ, UR4 ;  /* 0x00000004ff047e24 */ /* 0x000fc8000f8e00ff */
[----:B--2---:R-:W-:-:S04]  /*15e00*/  IMAD R14, R14, R4, RZ ;  /* 0x000000040e0e7224 */ /* 0x004fc800078e02ff */
[----:B------:R-:W-:-:S05]  /*15e10*/  IMAD.IADD R5, R5, 0x1, R14 ;  /* 0x0000000105057824 */ /* 0x000fca00078e020e */
[----:B------:R-:W-:-:S13]  /*15e20*/  ISETP.GT.AND P6, PT, R5, R0, PT ;  /* 0x000000000500720c */ /* 0x000fda0003fc4270 */
[----:B------:R-:W-:Y:S05]  /*15e30*/  @P6 BRA `(.L_x_2424) ;  /* 0x00000000009c6947 */ /* 0x000fea0003800000 */
.L_x_2429:
        /* <DEDUP_REMOVED lines=14> */
.L_x_2427:
[----:B------:R-:W-:Y:S05]  /*15f20*/  BSYNC B0 ;  /* 0x0000000000007941 */ /* 0x000fea0003800000 */
.L_x_2426:
        /* <DEDUP_REMOVED lines=17> */
[----:B------:R0:W2:Y:S02]  /*16040*/  SHFL.IDX PT, R14, R2, 0x1f, 0x1f ;  /* 0x03e01f00020e7f89 */ /* 0x0000a400000e0000 */
.L_x_2524:
[----:B------:R-:W-:Y:S02]  /*16050*/  ULDC UR4, c[0x0][0xc38] ;  /* 0x00030e0000047ab9 */ /* 0x000fe40000000800 */
[----:B------:R-:W-:-:S04]  /*16060*/  IMAD.U32 R4, RZ, RZ, UR4 ;  /* 0x00000004ff047e24 */ /* 0x000fc8000f8e00ff */
[----:B--2---:R-:W-:-:S04]  /*16070*/  IMAD R14, R14, R4, RZ ;  /* 0x000000040e0e7224 */ /* 0x004fc800078e02ff */
[----:B------:R-:W-:-:S05]  /*16080*/  IMAD.IADD R5, R14, 0x1, R5 ;  /* 0x000000010e057824 */ /* 0x000fca00078e0205 */
[----:B------:R-:W-:-:S13]  /*16090*/  ISETP.GT.AND P6, PT, R5, R0, PT ;  /* 0x000000000500720c */ /* 0x000fda0003fc4270 */
[----:B------:R-:W-:Y:S05]  /*160a0*/  @!P6 BRA `(.L_x_2429) ;  /* 0xfffffffc0064e947 */ /* 0x000fea000383ffff */
.L_x_2424:
        /* <DEDUP_REMOVED lines=8> */
.L_x_2528:
[----:B------:R-:W-:Y:S01]  /*16130*/  ISETP.NE.AND P0, PT, R3, RZ, PT ;  /* 0x000000ff0300720c */ /* 0x000fe20003f05270 */
[----:B------:R-:W-:-:S12]  /*16140*/  IMAD.MOV.U32 R14, RZ, RZ, RZ ;  /* 0x000000ffff0e7224 */ /* 0x000fd800078e00ff */
[----:B------:R-:W-:Y:S05]  /*16150*/  @!P0 BRA `(.L_x_2431) ;  /* 0x0000000000108947 */ /* 0x000fea0003800000 */
[----:B------:R-:W-:Y:S01]  /*16160*/  UMOV UR4, 0xffffffff ;  /* 0xffffffff00047882 */ /* 0x000fe20000000000 */
[----:B------:R-:W-:Y:S02]  /*16170*/  VIADD R12, R6, 0xffffffff ;  /* 0xffffffff060c7836 */ /* 0x000fe40000000000 */
[----:B------:R-:W-:Y:S05]  /*16180*/  BRA.DIV UR4, `(.L_x_2432) ;  /* 0x0000003604bc7947 */ /* 0x000fea000b800000 */
[----:B------:R4:W0:Y:S02]  /*16190*/  SHFL.IDX PT, R14, R2, R12, 0x1f ;  /* 0x00001f0c020e7589 */ /* 0x00082400000e0000 */
.L_x_2431:
[----:B0---4-:R-:W0:Y:S01]  /*161a0*/  LDC.64 R2, c[0x0][0xc90] ;  /* 0x00032400ff027b82 */ /* 0x011e220000000a00 */
[----:B------:R-:W-:-:S04]  /*161b0*/  IMAD.IADD R19, R6, 0x1, R19 ;  /* 0x0000000106137824 */ /* 0x000fc800078e0213 */
[----:B0-----:R-:W-:-:S05]  /*161c0*/  IMAD.WIDE R2, R19, 0x4, R2 ;  /* 0x0000000413027825 */ /* 0x001fca00078e0202 */
[----:B------:R0:W2:Y:S01]  /*161d0*/  LDG.E R7, desc[UR54][R2.64] ;  /* 0x0000003602077981 */ /* 0x0000a2000c1e1900 */
[----:B------:R-:W-:Y:S02]  /*161e0*/  IMAD R16, R14, R4, R5 ;  /* 0x000000040e107224 */ /* 0x000fe400078e0205 */
[----:B0-----:R-:W-:Y:S02]  /*161f0*/  IMAD.MOV.U32 R2, RZ, RZ, RZ ;  /* 0x000000ffff027224 */ /* 0x001fe400078e00ff */
[----:B--23--:R-:W-:-:S05]  /*16200*/  IMAD R6, R17, R7, RZ ;  /* 0x0000000711067224 */ /* 0x00cfca00078e02ff */
[----:B------:R-:W-:-:S04]  /*16210*/  IABS R8, R6 ;  /* 0x0000000600087213 */ /* 0x000fc80000000000 */
[----:B------:R-:W0:Y:S08]  /*16220*/  I2F.RP R9, R8 ;  /* 0x0000000800097306 */ /* 0x000e300000209400 */
[----:B0-----:R-:W0:Y:S02]  /*16230*/  MUFU.RCP R9, R9 ;  /* 0x0000000900097308 */ /* 0x001e240000001000 */
[----:B0-----:R-:W-:-:S06]  /*16240*/  VIADD R10, R9, 0xffffffe ;  /* 0x0ffffffe090a7836 */ /* 0x001fcc0000000000 */
[----:B------:R-:W0:Y:S02]  /*16250*/  F2I.FTZ.U32.TRUNC.NTZ R3, R10 ;  /* 0x0000000a00037305 */ /* 0x000e24000021f000 */
[----:B0-----:R-:W-:-:S05]  /*16260*/  IADD3 R11, RZ, -R3, RZ ;  /* 0x80000003ff0b7210 */ /* 0x001fca0007ffe0ff */
[----:B------:R-:W-:-:S04]  /*16270*/  IMAD R5, R11, R8, RZ ;  /* 0x000000080b057224 */ /* 0x000fc800078e02ff */
[----:B------:R-:W-:-:S04]  /*16280*/  IMAD.HI.U32 R2, R3, R5, R2 ;  /* 0x0000000503027227 */ /* 0x000fc800078e0002 */
[----:B------:R-:W-:Y:S01]  /*16290*/  IMAD.IADD R5, R0, 0x1, -R16 ;  /* 0x0000000100057824 */ /* 0x000fe200078e0a10 */
[----:B------:R-:W-:-:S04]  /*162a0*/  IABS R0, R6 ;  /* 0x0000000600007213 */ /* 0x000fc80000000000 */
[----:B------:R-:W-:Y:S01]  /*162b0*/  IABS R3, R5 ;  /* 0x0000000500037213 */ /* 0x000fe20000000000 */
[----:B------:R-:W-:-:S04]  /*162c0*/  IMAD.MOV R0, RZ, RZ, -R0 ;  /* 0x000000ffff007224 */ /* 0x000fc800078e0a00 */
        /* <DEDUP_REMOVED lines=12> */
[----:B------:R-:W-:Y:S02]  /*16390*/  IMAD R0, R7, R2, RZ ;  /* 0x0000000207007224 */ /* 0x000fe400078e02ff */
[----:B------:R-:W-:Y:S02]  /*163a0*/  IMAD.MOV R2, RZ, RZ, -R2 ;  /* 0x000000ffff027224 */ /* 0x000fe400078e0a02 */
[----:B------:R-:W-:Y:S02]  /*163b0*/  IMAD.MOV R3, RZ, RZ, -R0 ;  /* 0x000000ffff037224 */ /* 0x000fe400078e0a00 */
[----:B------:R-:W-:-:S03]  /*163c0*/  IMAD R5, R6, R2, R5 ;  /* 0x0000000206057224 */ /* 0x000fc600078e0205 */
[----:B------:R-:W-:-:S04]  /*163d0*/  VIADDMNMX R4, R3, R4, R7, PT ;  /* 0x0000000403047246 */ /* 0x000fc80003800107 */
[-C--:B------:R-:W-:Y:S02]  /*163e0*/  IABS R7, R4.reuse ;  /* 0x0000000400077213 */ /* 0x080fe40000000000 */
[----:B------:R-:W-:Y:S02]  /*163f0*/  IABS R6, R4 ;  /* 0x0000000400067213 */ /* 0x000fe40000000000 */
[----:B------:R-:W0:Y:S03]  /*16400*/  I2F.RP R8, R7 ;  /* 0x0000000700087306 */ /* 0x000e260000209400 */
[----:B------:R-:W-:-:S05]  /*16410*/  IMAD.MOV R6, RZ, RZ, -R6 ;  /* 0x000000ffff067224 */ /* 0x000fca00078e0a06 */
[----:B0-----:R-:W0:Y:S02]  /*16420*/  MUFU.RCP R8, R8 ;  /* 0x0000000800087308 */ /* 0x001e240000001000 */
[----:B0-----:R-:W-:-:S06]  /*16430*/  IADD3 R3, R8, 0xffffffe, RZ ;  /* 0x0ffffffe08037810 */ /* 0x001fcc0007ffe0ff */
[----:B------:R-:W0:Y:S02]  /*16440*/  F2I.FTZ.U32.TRUNC.NTZ R3, R3 ;  /* 0x0000000300037305 */ /* 0x000e24000021f000 */
[----:B0-----:R-:W-:-:S04]  /*16450*/  IMAD.MOV R2, RZ, RZ, -R3 ;  /* 0x000000ffff027224 */ /* 0x001fc800078e0a03 */
[----:B------:R-:W-:Y:S02]  /*16460*/  IMAD R9, R2, R7, RZ ;  /* 0x0000000702097224 */ /* 0x000fe400078e02ff */
[----:B------:R-:W-:-:S04]  /*16470*/  IMAD.MOV.U32 R2, RZ, RZ, RZ ;  /* 0x000000ffff027224 */ /* 0x000fc800078e00ff */
[----:B------:R-:W-:Y:S01]  /*16480*/  IMAD.HI.U32 R2, R3, R9, R2 ;  /* 0x0000000903027227 */ /* 0x000fe200078e0002 */
[----:B------:R-:W-:Y:S02]  /*16490*/  IABS R9, R5 ;  /* 0x0000000500097213 */ /* 0x000fe40000000000 */
[C---:B------:R-:W-:Y:S01]  /*164a0*/  LOP3.LUT R3, R5.reuse, R4, RZ, 0x3c, !PT ;  /* 0x0000000405037212 */ /* 0x040fe200078e3cff */
[----:B------:R-:W-:Y:S02]  /*164b0*/  IMAD.IADD R5, R5, 0x1, R0 ;  /* 0x0000000105057824 */ /* 0x000fe400078e0200 */
[----:B------:R-:W-:Y:S01]  /*164c0*/  IMAD.HI.U32 R2, R2, R9, RZ ;  /* 0x0000000902027227 */ /* 0x000fe200078e00ff */
[----:B------:R-:W-:-:S03]  /*164d0*/  ISETP.GE.AND P2, PT, R3, RZ, PT ;  /* 0x000000ff0300720c */ /* 0x000fc60003f46270 */
[----:B------:R-:W-:-:S05]  /*164e0*/  IMAD R6, R2, R6, R9 ;  /* 0x0000000602067224 */ /* 0x000fca00078e0209 */
[----:B------:R-:W-:-:S13]  /*164f0*/  ISETP.GT.U32.AND P1, PT, R7, R6, PT ;  /* 0x000000060700720c */ /* 0x000fda0003f24070 */
[----:B------:R-:W-:Y:S02]  /*16500*/  @!P1 IMAD.IADD R6, R6, 0x1, -R7 ;  /* 0x0000000106069824 */ /* 0x000fe400078e0a07 */
[----:B------:R-:W-:Y:S01]  /*16510*/  @!P1 VIADD R2, R2, 0x1 ;  /* 0x0000000102029836 */ /* 0x000fe20000000000 */
[----:B------:R-:W-:Y:S02]  /*16520*/  ISETP.NE.AND P1, PT, R4, RZ, PT ;  /* 0x000000ff0400720c */ /* 0x000fe40003f25270 */
[----:B------:R-:W-:-:S13]  /*16530*/  ISETP.GE.U32.AND P0, PT, R6, R7, PT ;  /* 0x000000070600720c */ /* 0x000fda0003f06070 */
[----:B------:R-:W-:-:S05]  /*16540*/  @P0 VIADD R2, R2, 0x1 ;  /* 0x0000000102020836 */ /* 0x000fca0000000000 */
[----:B------:R-:W-:Y:S02]  /*16550*/  @!P2 IADD3 R2, -R2, RZ, RZ ;  /* 0x000000ff0202a210 */ /* 0x000fe40007ffe1ff */
[----:B------:R-:W-:Y:S01]  /*16560*/  @!P1 LOP3.LUT R2, RZ, R4, RZ, 0x33, !PT ;  /* 0x00000004ff029212 */ /* 0x000fe200078e33ff */
[----:B------:R-:W-:-:S04]  /*16570*/  IMAD.MOV R4, RZ, RZ, -R4 ;  /* 0x000000ffff047224 */ /* 0x000fc800078e0a04 */
[----:B------:R-:W-:Y:S01]  /*16580*/  IMAD R18, R2, R4, R5 ;  /* 0x0000000402127224 */ /* 0x000fe200078e0205 */
[----:B------:R-:W-:-:S05]  /*16590*/  LOP3.LUT R2, RZ, R2, RZ, 0x33, !PT ;  /* 0x00000002ff027212 */ /* 0x000fca00078e33ff */
[----:B------:R-:W-:Y:S01]  /*165a0*/  IMAD.IADD R17, R17, 0x1, R2 ;  /* 0x0000000111117824 */ /* 0x000fe200078e0202 */
[----:B------:R-:W-:Y:S06]  /*165b0*/  BRA `(.L_x_2433) ;  /* 0x00000000001c7947 */ /* 0x000fec0003800000 */
.L_x_2425:
[----:B------:R-:W-:Y:S01]  /*165c0*/  UMOV UR4, URZ ;  /* 0x0000003f00047c82 */ /* 0x000fe20008000000 */
[----:B------:R-:W-:Y:S01]  /*165d0*/  UMOV UR5, URZ ;  /* 0x0000003f00057c82 */ /* 0x000fe20008000000 */
[----:B------:R-:W-:Y:S01]  /*165e0*/  ULDC UR6, c[0x0][0xc3c] ;  /* 0x00030f0000067ab9 */ /* 0x000fe20000000800 */
[----:B------:R-:W-:Y:S02]  /*165f0*/  IMAD.MOV.U32 R16, RZ, RZ, R0 ;  /* 0x000000ffff107224 */ /* 0x000fe400078e0000 */
[----:B------:R-:W-:Y:S02]  /*16600*/  IMAD.U32 R17, RZ, RZ, UR4 ;  /* 0x00000004ff117e24 */ /* 0x000fe4000f8e00ff */
[----:B------:R-:W-:Y:S02]  /*16610*/  IMAD.U32 R18, RZ, RZ, UR5 ;  /* 0x00000005ff127e24 */ /* 0x000fe4000f8e00ff */
[----:B------:R-:W-:-:S07]  /*16620*/  IMAD.U32 R19, RZ, RZ, UR6 ;  /* 0x00000006ff137e24 */ /* 0x000fce000f8e00ff */
.L_x_2433:
        /* <DEDUP_REMOVED lines=10> */
.L_x_2422:
[----:B------:R-:W-:Y:S02]  /*166d0*/  ULDC UR4, c[0x0][0xc3c] ;  /* 0x00030f0000047ab9 */ /* 0x000fe40000000800 */
[----:B0-----:R-:W-:-:S13]  /*166e0*/  ISETP.GE.AND P0, PT, R19, UR4, PT ;  /* 0x0000000413007c0c */ /* 0x001fda000bf06270 */
[----:B------:R-:W-:Y:S05]  /*166f0*/  @!P0 BRA `(.L_x_2434) ;  /* 0xffffffb400448947 */ /* 0x000fea000383ffff */
[----:B------:R-:W-:Y:S05]  /*16700*/  BSYNC B8 ;  /* 0x0000000000087941 */ /* 0x000fea0003800000 */
.L_x_2365:
[----:B------:R-:W5:Y:S01]  /*16710*/  LDL.LU R0, [R1+0x10] ;  /* 0x0000100001007983 */ /* 0x000f620000300800 */
[----:B------:R-:W-:Y:S01]  /*16720*/  BSSY B0, `(.L_x_2435) ;  /* 0x000000b000007945 */ /* 0x000fe20003800000 */
[----:B------:R-:W1:Y:S01]  /*16730*/  S2R R5, SR_CgaCtaId ;  /* 0x0000000000057919 */ /* 0x000e620000008800 */
[----:B-----5:R-:W-:-:S04]  /*16740*/  IADD3 R0, R0, 0x1, RZ ;  /* 0x0000000100007810 */ /* 0x020fc80007ffe0ff */
[----:B0-----:R-:W-:-:S04]  /*16750*/  LEA.HI R2, R0, R0, RZ, 0x1 ;  /* 0x0000000000027211 */ /* 0x001fc800078f08ff */
[----:B------:R-:W-:Y:S02]  /*16760*/  LOP3.LUT R3, R2, 0xfffffffe, RZ, 0xc0, !PT ;  /* 0xfffffffe02037812 */ /* 0x000fe400078ec0ff */
[----:B------:R-:W-:-:S03]  /*16770*/  MOV R2, 0x400 ;  /* 0x0000040000027802 */ /* 0x000fc60000000f00 */
[----:B------:R-:W-:Y:S01]  /*16780*/  IMAD.IADD R0, R0, 0x1, -R3 ;  /* 0x0000000100007824 */ /* 0x000fe200078e0a03 */
[----:B-1----:R-:W-:-:S04]  /*16790*/  LEA R5, R5, R2, 0x18 ;  /* 0x0000000205057211 */ /* 0x002fc800078ec0ff */
[----:B------:R-:W-:-:S04]  /*167a0*/  SHF.L.U32 R0, R0, 0x1f, RZ ;  /* 0x0000001f00007819 */ /* 0x000fc800000006ff */
[----:B------:R-:W0:Y:S02]  /*167b0*/  SYNCS.PHASECHK.TRANS64.TRYWAIT P0, [R5+URZ+0x28c20], R0 ;  /* 0x028c2000050075a7 */ /* 0x000e24000800017f */
[----:B0-----:R-:W-:Y:S05]  /*167c0*/  @!P0 BRA `(.L_x_2436) ;  /* 0x0000003000508947 */ /* 0x001fea0003800000 */
.L_x_2531:
[----:B------:R-:W-:Y:S05]  /*167d0*/  BSYNC B0 ;  /* 0x0000000000007941 */ /* 0x000fea0003800000 */
.L_x_2435:
[----:B------:R-:W-:-:S03]  /*167e0*/  UMOV UR4, 0xffffffff ;  /* 0xffffffff00047882 */ /* 0x000fc60000000000 */
[----:B------:R-:W-:Y:S05]  /*167f0*/  BRA.DIV UR4, `(.L_x_2437) ;  /* 0x0000003204587947 */ /* 0x000fea000b800000 */
[----:B0-----:R-:W0:Y:S02]  /*16800*/  S2R R0, SR_TID.X ;  /* 0x0000000000007919 */ /* 0x001e240000002100 */
[----:B0-----:R-:W-:-:S04]  /*16810*/  SHF.R.U32.HI R0, RZ, 0x5, R0 ;  /* 0x00000005ff007819 */ /* 0x001fc80000011600 */
[----:B------:R-:W-:-:S05]  /*16820*/  LOP3.LUT R0, R0, 0x3, RZ, 0xc0, !PT ;  /* 0x0000000300007812 */ /* 0x000fca00078ec0ff */
[----:B------:R0:W1:Y:S02]  /*16830*/  SHFL.IDX PT, R14, R0, RZ, 0x1f ;  /* 0x00001fff000e7589 */ /* 0x00006400000e0000 */
.L_x_2534:
[----:B-1----:R-:W-:Y:S01]  /*16840*/  ISETP.NE.AND P0, PT, R14, RZ, PT ;  /* 0x000000ff0e00720c */ /* 0x002fe20003f05270 */
[----:B------:R-:W-:-:S12]  /*16850*/  BSSY B0, `(.L_x_2438) ;  /* 0x0000024000007945 */ /* 0x000fd80003800000 */
[----:B------:R-:W-:Y:S05]  /*16860*/  @P0 BRA `(.L_x_2439) ;  /* 0x0000000000880947 */ /* 0x000fea0003800000 */
[----:B------:R-:W-:-:S03]  /*16870*/  UMOV UR4, 0xffffffff ;  /* 0xffffffff00047882 */ /* 0x000fc60000000000 */
[----:B------:R-:W-:Y:S05]  /*16880*/  BRA.DIV UR4, `(.L_x_2440) ;  /* 0x0000003204687947 */ /* 0x000fea000b800000 */
[----:B------:R-:W-:-:S13]  /*16890*/  ELECT P6, URZ, PT ;  /* 0x00000000003f782f */ /* 0x000fda00038c0000 */
.L_x_2537:
[----:B------:R-:W-:Y:S05]  /*168a0*/  @!P6 BRA `(.L_x_2439) ;  /* 0x000000000078e947 */ /* 0x000fea0003800000 */
[----:B------:R-:W-:-:S06]  /*168b0*/  ULOP3.LUT UR4, UR39, 0x2, URZ, 0xfc, !UPT ;  /* 0x0000000227047892 */ /* 0x000fcc000f8efc3f */
[----:B0-----:R-:W-:-:S05]  /*168c0*/  IMAD.U32 R0, RZ, RZ, UR4 ;  /* 0x00000004ff007e24 */ /* 0x001fca000f8e00ff */
[----:B------:R-:W-:-:S13]  /*168d0*/  ISETP.NE.AND P0, PT, R0, 0x3, PT ;  /* 0x000000030000780c */ /* 0x000fda0003f05270 */
[----:B------:R-:W-:Y:S05]  /*168e0*/  @!P0 BRA `(.L_x_2441) ;  /* 0x0000000000048947 */ /* 0x000fea0003800000 */
[----:B------:R-:W-:Y:S01]  /*168f0*/  BPT.TRAP 0x1 ;  /* 0x000000040000795c */ /* 0x000fe20000300000 */
.L_x_2441:
[C---:B------:R-:W-:Y:S01]  /*16900*/  IMAD R3, R24.reuse, 0x8, R5 ;  /* 0x0000000818037824 */ /* 0x040fe200078e0205 */
[----:B------:R-:W-:Y:S01]  /*16910*/  SHF.L.U32 R2, R25, 0x1f, RZ ;  /* 0x0000001f19027819 */ /* 0x000fe200000006ff */
[----:B------:R-:W-:-:S03]  /*16920*/  VIADD R24, R24, 0x1 ;  /* 0x0000000118187836 */ /* 0x000fc60000000000 */
[----:B------:R-:W0:Y:S02]  /*16930*/  SYNCS.PHASECHK.TRANS64.TRYWAIT P1, [R3+URZ+0x28c40], R2 ;  /* 0x028c4002030075a7 */ /* 0x000e24000802017f */
[----:B------:R-:W-:-:S04]  /*16940*/  ISETP.NE.AND P2, PT, R24, 0x2, PT ;  /* 0x000000021800780c */ /* 0x000fc80003f45270 */
[----:B------:R-:W-:Y:S01]  /*16950*/  SEL R0, RZ, 0x1, P2 ;  /* 0x00000001ff007807 */ /* 0x000fe20001000000 */
[----:B0-----:R-:W-:Y:S08]  /*16960*/  @!P1 BRA `(.L_x_2442) ;  /* 0x0000003000509947 */ /* 0x001ff00003800000 */
.L_x_2538:
[----:B------:R-:W-:Y:S02]  /*16970*/  SEL R24, R24, RZ, P2 ;  /* 0x000000ff18187207 */ /* 0x000fe40001000000 */
[----:B------:R-:W-:Y:S01]  /*16980*/  LOP3.LUT R0, R25, R0, RZ, 0x3c, !PT ;  /* 0x0000000019007212 */ /* 0x000fe200078e3cff */
[----:B------:R-:W-:Y:S06]  /*16990*/  @!P0 BRA `(.L_x_2443) ;  /* 0x0000000000048947 */ /* 0x000fec0003800000 */
[----:B------:R-:W-:Y:S01]  /*169a0*/  BPT.TRAP 0x1 ;  /* 0x000000040000795c */ /* 0x000fe20000300000 */
.L_x_2443:
[----:B------:R-:W-:Y:S01]  /*169b0*/  IMAD R5, R24, 0x8, R5 ;  /* 0x0000000818057824 */ /* 0x000fe200078e0205 */
[----:B------:R-:W-:-:S04]  /*169c0*/  SHF.L.U32 R0, R0, 0x1f, RZ ;  /* 0x0000001f00007819 */ /* 0x000fc800000006ff */
[----:B------:R-:W1:Y:S02]  /*169d0*/  SYNCS.PHASECHK.TRANS64.TRYWAIT P1, [R5+URZ+0x28c40], R0 ;  /* 0x028c4000050075a7 */ /* 0x000e64000802017f */
[----:B-1----:R-:W-:Y:S05]  /*169e0*/  @!P1 BRA `(.L_x_2444) ;  /* 0x0000003000449947 */ /* 0x002fea0003800000 */
.L_x_2539:
[----:B------:R-:W-:Y:S05]  /*169f0*/  @!P0 BRA `(.L_x_2445) ;  /* 0x0000000000048947 */ /* 0x000fea0003800000 */
[----:B------:R-:W-:Y:S01]  /*16a00*/  BPT.TRAP 0x1 ;  /* 0x000000040000795c */ /* 0x000fe20000300000 */
.L_x_2445:
[----:B------:R-:W5:Y:S02]  /*16a10*/  SYNCS.PHASECHK.TRANS64.TRYWAIT P1, [R3+URZ+0x28c60], R2 ;  /* 0x028c6002030075a7 */ /* 0x000f64000802017f */
[----:B-----5:R-:W-:Y:S05]  /*16a20*/  @!P1 BRA `(.L_x_2446) ;  /* 0x0000003000489947 */ /* 0x020fea0003800000 */
.L_x_2540:
[----:B------:R-:W-:Y:S05]  /*16a30*/  @!P0 BRA `(.L_x_2447) ;  /* 0x0000000000048947 */ /* 0x000fea0003800000 */
[----:B------:R-:W-:Y:S01]  /*16a40*/  BPT.TRAP 0x1 ;  /* 0x000000040000795c */ /* 0x000fe20000300000 */
.L_x_2447:
[----:B------:R0:W0:Y:S02]  /*16a50*/  SYNCS.PHASECHK.TRANS64.TRYWAIT P0, [R5+URZ+0x28c60], R0 ;  /* 0x028c6000050075a7 */ /* 0x000024000800017f */
[----:B0-----:R-:W-:Y:S05]  /*16a60*/  @!P0 NANOSLEEP.SYNCS 0x989680 ;  /* 0x009896800000895d */ /* 0x001fea0003900000 */
[----:B------:R-:W0:Y:S02]  /*16a70*/  @!P0 SYNCS.PHASECHK.TRANS64 P0, [R5+URZ+0x28c60], R0 ;  /* 0x028c6000050085a7 */ /* 0x000e24000800007f */
[----:B0-----:R-:W-:Y:S05]  /*16a80*/  @!P0 BRA `(.L_x_2447) ;  /* 0xfffffffc00f08947 */ /* 0x001fea000383ffff */
.L_x_2439:
[----:B------:R-:W-:Y:S05]  /*16a90*/  BSYNC B0 ;  /* 0x0000000000007941 */ /* 0x000fea0003800000 */
.L_x_2438:
[----:B------:R-:W-:Y:S05]  /*16aa0*/  EXIT ;  /* 0x000000000000794d */ /* 0x000fea0003800000 */
.L_x_2250:
[----:B0-----:R-:W-:-:S04]  /*16ab0*/  IMAD.U32 R6, RZ, RZ, UR21 ;  /* 0x00000015ff067e24 */ /* 0x001fc8000f8e00ff */
[----:B------:R0:W1:Y:S03]  /*16ac0*/  SYNCS.PHASECHK.TRANS64.TRYWAIT P1, [R6+URZ+0x28c50], R3 ;  /* 0x028c5003060075a7 */ /* 0x000066000802017f */
[----:B-1----:R-:W-:Y:S05]  /*16ad0*/  @!P1 NANOSLEEP.SYNCS 0x989680 ;  /* 0x009896800000995d */ /* 0x002fea0003900000 */
[----:B------:R-:W1:Y:S02]  /*16ae0*/  @!P1 SYNCS.PHASECHK.TRANS64 P1, [R6+URZ+0x28c50], R3 ;  /* 0x028c5003060095a7 */ /* 0x000e64000802007f */
[----:B-1----:R-:W-:Y:S05]  /*16af0*/  @!P1 BRA `(.L_x_2250) ;  /* 0xfffffffc00ec9947 */ /* 0x002fea000383ffff */
[----:B------:R-:W-:Y:S05]  /*16b00*/  BRA `(.L_x_2448) ;  /* 0xfffffeb000b87947 */ /* 0x000fea000383ffff */
.L_x_2256:
[----:B-1----:R-:W-:-:S04]  /*16b10*/  IMAD.U32 R5, RZ, RZ, UR21 ;  /* 0x00000015ff057e24 */ /* 0x002fc8000f8e00ff */
[----:B------:R1:W2:Y:S03]  /*16b20*/  SYNCS.PHASECHK.TRANS64.TRYWAIT P1, [R5+URZ+0x28c50], R4 ;  /* 0x028c5004050075a7 */ /* 0x0002a6000802017f */
[----:B--2---:R-:W-:Y:S05]  /*16b30*/  @!P1 NANOSLEEP.SYNCS 0x989680 ;  /* 0x009896800000995d */ /* 0x004fea0003900000 */
[----:B------:R-:W2:Y:S02]  /*16b40*/  @!P1 SYNCS.PHASECHK.TRANS64 P1, [R5+URZ+0x28c50], R4 ;  /* 0x028c5004050095a7 */ /* 0x000ea4000802007f */
[----:B--2---:R-:W-:Y:S05]  /*16b50*/  @!P1 BRA `(.L_x_2256) ;  /* 0xfffffffc00ec9947 */ /* 0x004fea000383ffff */
[----:B------:R-:W-:Y:S05]  /*16b60*/  BRA `(.L_x_2255) ;  /* 0xfffffebc00b07947 */ /* 0x000fea000383ffff */
.L_x_2266:
[----:B0-----:R-:W-:-:S04]  /*16b70*/  MOV R3, UR41 ;  /* 0x0000002900037c02 */ /* 0x001fc80008000f00 */
[----:B------:R0:W1:Y:S03]  /*16b80*/  SYNCS.PHASECHK.TRANS64.TRYWAIT P1, [R3+URZ+0x28c00], R0 ;  /* 0x028c0000030075a7 */ /* 0x000066000802017f */
[----:B-1----:R-:W-:Y:S05]  /*16b90*/  @!P1 NANOSLEEP.SYNCS 0x989680 ;  /* 0x009896800000995d */ /* 0x002fea0003900000 */
[----:B------:R-:W1:Y:S02]  /*16ba0*/  @!P1 SYNCS.PHASECHK.TRANS64 P1, [R3+URZ+0x28c00], R0 ;  /* 0x028c0000030095a7 */ /* 0x000e64000802007f */
[----:B-1----:R-:W-:Y:S05]  /*16bb0*/  @!P1 BRA `(.L_x_2266) ;  /* 0xfffffffc00ec9947 */ /* 0x002fea000383ffff */
[----:B------:R-:W-:Y:S05]  /*16bc0*/  BRA `(.L_x_2449) ;  /* 0xfffffed400247947 */ /* 0x000fea000383ffff */
.L_x_2270:
[----:B--2---:R2:W3:Y:S02]  /*16bd0*/  SYNCS.PHASECHK.TRANS64.TRYWAIT P1, [R7+URZ+0x28c30], R8 ;  /* 0x028c3008070075a7 */ /* 0x0044e4000802017f */
[----:B---3--:R-:W-:Y:S05]  /*16be0*/  @!P1 NANOSLEEP.SYNCS 0x989680 ;  /* 0x009896800000995d */ /* 0x008fea0003900000 */
[----:B------:R-:W3:Y:S02]  /*16bf0*/  @!P1 SYNCS.PHASECHK.TRANS64 P1, [R7+URZ+0x28c30], R8 ;  /* 0x028c3008070095a7 */ /* 0x000ee4000802007f */
[----:B---3--:R-:W-:Y:S05]  /*16c00*/  @!P1 BRA `(.L_x_2270) ;  /* 0xfffffffc00f09947 */ /* 0x008fea000383ffff */
[----:B------:R-:W-:Y:S05]  /*16c10*/  BRA `(.L_x_2269) ;  /* 0xfffffed400407947 */ /* 0x000fea000383ffff */
.L_x_2283:
[----:B--2---:R2:W3:Y:S02]  /*16c20*/  SYNCS.PHASECHK.TRANS64.TRYWAIT P1, [R7+URZ+0x28c50], R8 ;  /* 0x028c5008070075a7 */ /* 0x0044e4000802017f */
[----:B---3--:R-:W-:Y:S05]  /*16c30*/  @!P1 NANOSLEEP.SYNCS 0x989680 ;  /* 0x009896800000995d */ /* 0x008fea0003900000 */
[----:B------:R-:W3:Y:S02]  /*16c40*/  @!P1 SYNCS.PHASECHK.TRANS64 P1, [R7+URZ+0x28c50], R8 ;  /* 0x028c5008070095a7 */ /* 0x000ee4000802007f */
[----:B---3--:R-:W-:Y:S05]  /*16c50*/  @!P1 BRA `(.L_x_2283) ;  /* 0xfffffffc00f09947 */ /* 0x008fea000383ffff */
[----:B------:R-:W-:Y:S05]  /*16c60*/  BRA `(.L_x_2282) ;  /* 0xfffffef000e07947 */ /* 0x000fea000383ffff */
.L_x_2292:
[----:B--2---:R-:W-:-:S04]  /*16c70*/  IMAD.U32 R6, RZ, RZ, UR22 ;  /* 0x00000016ff067e24 */ /* 0x004fc8000f8e00ff */
[----:B------:R2:W3:Y:S03]  /*16c80*/  SYNCS.PHASECHK.TRANS64.TRYWAIT P1, [R6+URZ+0x28c30], R7 ;  /* 0x028c3007060075a7 */ /* 0x0004e6000802017f */
[----:B---3--:R-:W-:Y:S05]  /*16c90*/  @!P1 NANOSLEEP.SYNCS 0x989680 ;  /* 0x009896800000995d */ /* 0x008fea0003900000 */
[----:B------:R-:W3:Y:S02]  /*16ca0*/  @!P1 SYNCS.PHASECHK.TRANS64 P1, [R6+URZ+0x28c30], R7 ;  /* 0x028c3007060095a7 */ /* 0x000ee4000802007f */
[----:B---3--:R-:W-:Y:S05]  /*16cb0*/  @!P1 BRA `(.L_x_2292) ;  /* 0xfffffffc00ec9947 */ /* 0x008fea000383ffff */
[----:B------:R-:W-:Y:S05]  /*16cc0*/  BRA `(.L_x_2291) ;  /* 0xfffffef800587947 */ /* 0x000fea000383ffff */
.L_x_2305:
[----:B--2---:R-:W-:-:S04]  /*16cd0*/  IMAD.U32 R10, RZ, RZ, UR22 ;  /* 0x00000016ff0a7e24 */ /* 0x004fc8000f8e00ff */
[----:B------:R2:W3:Y:S03]  /*16ce0*/  SYNCS.PHASECHK.TRANS64.TRYWAIT P1, [R10+URZ+0x28c50], R7 ;  /* 0x028c50070a0075a7 */ /* 0x0004e6000802017f */
[----:B---3--:R-:W-:Y:S05]  /*16cf0*/  @!P1 NANOSLEEP.SYNCS 0x989680 ;  /* 0x009896800000995d */ /* 0x008fea0003900000 */
[----:B------:R-:W3:Y:S02]  /*16d00*/  @!P1 SYNCS.PHASECHK.TRANS64 P1, [R10+URZ+0x28c50], R7 ;  /* 0x028c50070a0095a7 */ /* 0x000ee4000802007f */
[----:B---3--:R-:W-:Y:S05]  /*16d10*/  @!P1 BRA `(.L_x_2305) ;  /* 0xfffffffc00ec9947 */ /* 0x008fea000383ffff */
[----:B------:R-:W-:Y:S05]  /*16d20*/  BRA `(.L_x_2304) ;  /* 0xffffff1c003c7947 */ /* 0x000fea000383ffff */
.L_x_2315:
[----:B--2---:R-:W-:-:S04]  /*16d30*/  IMAD.U32 R6, RZ, RZ, UR22 ;  /* 0x00000016ff067e24 */ /* 0x004fc8000f8e00ff */
[----:B------:R2:W3:Y:S03]  /*16d40*/  SYNCS.PHASECHK.TRANS64.TRYWAIT P2, [R6+URZ+0x28c30], R7 ;  /* 0x028c3007060075a7 */ /* 0x0004e6000804017f */
[----:B---3--:R-:W-:Y:S05]  /*16d50*/  @!P2 NANOSLEEP.SYNCS 0x989680 ;  /* 0x009896800000a95d */ /* 0x008fea0003900000 */
[----:B------:R-:W3:Y:S02]  /*16d60*/  @!P2 SYNCS.PHASECHK.TRANS64 P2, [R6+URZ+0x28c30], R7 ;  /* 0x028c30070600a5a7 */ /* 0x000ee4000804007f */
[----:B---3--:R-:W-:Y:S05]  /*16d70*/  @!P2 BRA `(.L_x_2315) ;  /* 0xfffffffc00eca947 */ /* 0x008fea000383ffff */
[----:B------:R-:W-:Y:S05]  /*16d80*/  BRA `(.L_x_2314) ;  /* 0xffffff2000c87947 */ /* 0x000fea000383ffff */
.L_x_2320:
[----:B-1----:R-:W-:-:S04]  /*16d90*/  IMAD.U32 R10, RZ, RZ, UR22 ;  /* 0x00000016ff0a7e24 */ /* 0x002fc8000f8e00ff */
[----:B------:R1:W2:Y:S03]  /*16da0*/  SYNCS.PHASECHK.TRANS64.TRYWAIT P2, [R10+URZ+0x28c50], R7 ;  /* 0x028c50070a0075a7 */ /* 0x0002a6000804017f */
[----:B--2---:R-:W-:Y:S05]  /*16db0*/  @!P2 NANOSLEEP.SYNCS 0x989680 ;  /* 0x009896800000a95d */ /* 0x004fea0003900000 */
[----:B------:R-:W2:Y:S02]  /*16dc0*/  @!P2 SYNCS.PHASECHK.TRANS64 P2, [R10+URZ+0x28c50], R7 ;  /* 0x028c50070a00a5a7 */ /* 0x000ea4000804007f */
[----:B--2---:R-:W-:Y:S05]  /*16dd0*/  @!P2 BRA `(.L_x_2320) ;  /* 0xfffffffc00eca947 */ /* 0x004fea000383ffff */
[----:B------:R-:W-:Y:S05]  /*16de0*/  BRA `(.L_x_2319) ;  /* 0xffffff3800ec7947 */ /* 0x000fea000383ffff */
.L_x_2327:
[----:B-1----:R-:W-:-:S04]  /*16df0*/  IMAD.U32 R6, RZ, RZ, UR20 ;  /* 0x00000014ff067e24 */ /* 0x002fc8000f8e00ff */
[----:B------:R1:W2:Y:S03]  /*16e00*/  SYNCS.PHASECHK.TRANS64.TRYWAIT P1, [R6+URZ+0x28c30], R7 ;  /* 0x028c3007060075a7 */ /* 0x0002a6000802017f */
[----:B--2---:R-:W-:Y:S05]  /*16e10*/  @!P1 NANOSLEEP.SYNCS 0x989680 ;  /* 0x009896800000995d */ /* 0x004fea0003900000 */
[----:B------:R-:W2:Y:S02]  /*16e20*/  @!P1 SYNCS.PHASECHK.TRANS64 P1, [R6+URZ+0x28c30], R7 ;  /* 0x028c3007060095a7 */ /* 0x000ea4000802007f */
[----:B--2---:R-:W-:Y:S05]  /*16e30*/  @!P1 BRA `(.L_x_2327) ;  /* 0xfffffffc00ec9947 */ /* 0x004fea000383ffff */
[----:B------:R-:W-:Y:S05]  /*16e40*/  BRA `(.L_x_2326) ;  /* 0xffffff3c00e07947 */ /* 0x000fea000383ffff */
.L_x_2340:
[----:B--2---:R-:W-:-:S04]  /*16e50*/  IMAD.U32 R10, RZ, RZ, UR20 ;  /* 0x00000014ff0a7e24 */ /* 0x004fc8000f8e00ff */
[----:B------:R2:W3:Y:S03]  /*16e60*/  SYNCS.PHASECHK.TRANS64.TRYWAIT P1, [R10+URZ+0x28c50], R7 ;  /* 0x028c50070a0075a7 */ /* 0x0004e6000802017f */
[----:B---3--:R-:W-:Y:S05]  /*16e70*/  @!P1 NANOSLEEP.SYNCS 0x989680 ;  /* 0x009896800000995d */ /* 0x008fea0003900000 */
[----:B------:R-:W3:Y:S02]  /*16e80*/  @!P1 SYNCS.PHASECHK.TRANS64 P1, [R10+URZ+0x28c50], R7 ;  /* 0x028c50070a0095a7 */ /* 0x000ee4000802007f */
[----:B---3--:R-:W-:Y:S05]  /*16e90*/  @!P1 BRA `(.L_x_2340) ;  /* 0xfffffffc00ec9947 */ /* 0x008fea000383ffff */
[----:B------:R-:W-:Y:S05]  /*16ea0*/  BRA `(.L_x_2339) ;  /* 0xffffff6000c47947 */ /* 0x000fea000383ffff */
.L_x_2385:
[----:B------:R-:W0:Y:S01]  /*16eb0*/  S2R R21, SR_TID.X ;  /* 0x0000000000157919 */ /* 0x000e220000002100 */
[----:B------:R-:W-:Y:S01]  /*16ec0*/  BSSY B0, `(.L_x_2450) ;  /* 0x000000a000007945 */ /* 0x000fe20003800000 */
[----:B------:R-:W-:Y:S01]  /*16ed0*/  MOV R12, RZ ;  /* 0x000000ff000c7202 */ /* 0x000fe20000000f00 */
[----:B------:R-:W-:Y:S02]  /*16ee0*/  IMAD.MOV.U32 R11, RZ, RZ, 0x1f ;  /* 0x0000001fff0b7424 */ /* 0x000fe400078e00ff */
[----:B------:R-:W-:Y:S01]  /*16ef0*/  IMAD.MOV.U32 R15, RZ, RZ, -0x1 ;  /* 0xffffffffff0f7424 */ /* 0x000fe200078e00ff */
[----:B0-----:R-:W-:-:S04]  /*16f00*/  SHF.R.U32.HI R21, RZ, 0x5, R21 ;  /* 0x00000005ff157819 */ /* 0x001fc80000011615 */
[----:B------:R-:W-:-:S05]  /*16f10*/  LOP3.LUT R21, R21, 0x3, RZ, 0xc0, !PT ;  /* 0x0000000315157812 */ /* 0x000fca00078ec0ff */
[----:B------:R-:W-:-:S07]  /*16f20*/  IMAD.MOV.U32 R13, RZ, RZ, R21 ;  /* 0x000000ffff0d7224 */ /* 0x000fce00078e0015 */
[----:B-----5:R-:W-:Y:S05]  /*16f30*/  WARPSYNC.COLLECTIVE R15, `(.L_x_2451) ;  /* 0x000000000f087348 */ /* 0x020fea0003c00000 */
[----:B------:R0:W1:Y:S02]  /*16f40*/  SHFL.IDX P6, R14, R13, R12, R11 ;  /* 0x0000000c0d0e7389 */ /* 0x00006400000c000b */
[----:B01---5:R-:W-:Y:S01]  /*16f50*/  ENDCOLLECTIVE ;  /* 0x000000000000791b */ /* 0x023fe20003800000 */
.L_x_2451:
[----:B------:R-:W-:Y:S05]  /*16f60*/  BSYNC B0 ;  /* 0x0000000000007941 */ /* 0x000fea0003800000 */
.L_x_2450:
[----:B------:R-:W-:Y:S05]  /*16f70*/  BRA `(.L_x_2452) ;  /* 0xffffffbc00607947 */ /* 0x000fea000383ffff */
.L_x_2388:
[----:B0-----:R0:W1:Y:S02]  /*16f80*/  SYNCS.PHASECHK.TRANS64.TRYWAIT P0, [R27+URZ+0x28c40], R0 ;  /* 0x028c40001b0075a7 */ /* 0x001064000800017f */
[----:B-1----:R-:W-:Y:S05]  /*16f90*/  @!P0 NANOSLEEP.SYNCS 0x989680 ;  /* 0x009896800000895d */ /* 0x002fea0003900000 */
[----:B------:R-:W1:Y:S02]  /*16fa0*/  @!P0 SYNCS.PHASECHK.TRANS64 P0, [R27+URZ+0x28c40], R0 ;  /* 0x028c40001b0085a7 */ /* 0x000e64000800007f */
[----:B-1----:R-:W-:Y:S05]  /*16fb0*/  @!P0 BRA `(.L_x_2388) ;  /* 0xfffffffc00f08947 */ /* 0x002fea000383ffff */
[----:B------:R-:W-:Y:S05]  /*16fc0*/  BRA `(.L_x_2453) ;  /* 0xffffffc0003c7947 */ /* 0x000fea000383ffff */
.L_x_2389:
        /* <DEDUP_REMOVED lines=8> */
.L_x_2455:
[----:B------:R-:W-:Y:S05]  /*17050*/  BSYNC B0 ;  /* 0x0000000000007941 */ /* 0x000fea0003800000 */
.L_x_2454:
[----:B------:R-:W-:Y:S01]  /*17060*/  MOV R13, R0 ;  /* 0x00000000000d7202 */ /* 0x000fe20000000f00 */
        /* <DEDUP_REMOVED lines=8> */
.L_x_2456:
[----:B------:R-:W-:Y:S01]  /*170f0*/  IMAD.MOV.U32 R13, RZ, RZ, R5 ;  /* 0x000000ffff0d7224 */ /* 0x000fe200078e0005 */
[----:B------:R-:W-:Y:S01]  /*17100*/  MOV R12, 0x1 ;  /* 0x00000001000c7802 */ /* 0x000fe20000000f00 */
[----:B------:R-:W-:-:S07]  /*17110*/  IMAD.MOV.U32 R3, RZ, RZ, R14 ;  /* 0x000000ffff037224 */ /* 0x000fce00078e000e */
[----:B------:R-:W-:Y:S05]  /*17120*/  WARPSYNC.COLLECTIVE R15, `(.L_x_2457) ;  /* 0x000000000f087348 */ /* 0x000fea0003c00000 */
[----:B------:R0:W1:Y:S02]  /*17130*/  SHFL.IDX P6, R14, R13, R12, R11 ;  /* 0x0000000c0d0e7389 */ /* 0x00006400000c000b */
[----:B01----:R-:W-:Y:S01]  /*17140*/  ENDCOLLECTIVE ;  /* 0x000000000000791b */ /* 0x003fe20003800000 */
.L_x_2457:
        /* <DEDUP_REMOVED lines=15> */
.L_x_2458:
[----:B------:R-:W-:Y:S02]  /*17240*/  @P0 IMAD R6, R4, 0x2, R23 ;  /* 0x0000000204060824 */ /* 0x000fe400078e0217 */
[----:B------:R-:W-:Y:S02]  /*17250*/  IMAD.MOV.U32 R13, RZ, RZ, R5 ;  /* 0x000000ffff0d7224 */ /* 0x000fe400078e0005 */
[----:B------:R-:W-:Y:S02]  /*17260*/  IMAD.MOV.U32 R12, RZ, RZ, 0x2 ;  /* 0x00000002ff0c7424 */ /* 0x000fe400078e00ff */
[----:B------:R-:W-:-:S07]  /*17270*/  IMAD.MOV.U32 R3, RZ, RZ, R14 ;  /* 0x000000ffff037224 */ /* 0x000fce00078e000e */
[----:B------:R-:W-:Y:S05]  /*17280*/  WARPSYNC.COLLECTIVE R15, `(.L_x_2459) ;  /* 0x000000000f087348 */ /* 0x000fea0003c00000 */
[----:B------:R0:W1:Y:S02]  /*17290*/  SHFL.IDX P6, R14, R13, R12, R11 ;  /* 0x0000000c0d0e7389 */ /* 0x00006400000c000b */
[----:B01----:R-:W-:Y:S01]  /*172a0*/  ENDCOLLECTIVE ;  /* 0x000000000000791b */ /* 0x003fe20003800000 */
.L_x_2459:
        /* <DEDUP_REMOVED lines=15> */
.L_x_2460:
[----:B------:R-:W-:Y:S02]  /*173a0*/  @P0 IMAD R6, R4, 0x2, R23 ;  /* 0x0000000204060824 */ /* 0x000fe400078e0217 */
[----:B------:R-:W-:Y:S02]  /*173b0*/  IMAD.MOV.U32 R13, RZ, RZ, R5 ;  /* 0x000000ffff0d7224 */ /* 0x000fe400078e0005 */
[----:B------:R-:W-:Y:S02]  /*173c0*/  IMAD.MOV.U32 R12, RZ, RZ, 0x3 ;  /* 0x00000003ff0c7424 */ /* 0x000fe400078e00ff */
[----:B------:R-:W-:-:S07]  /*173d0*/  IMAD.MOV.U32 R3, RZ, RZ, R14 ;  /* 0x000000ffff037224 */ /* 0x000fce00078e000e */
[----:B------:R-:W-:Y:S05]  /*173e0*/  WARPSYNC.COLLECTIVE R15, `(.L_x_2461) ;  /* 0x000000000f087348 */ /* 0x000fea0003c00000 */
[----:B------:R0:W1:Y:S02]  /*173f0*/  SHFL.IDX P6, R14, R13, R12, R11 ;  /* 0x0000000c0d0e7389 */ /* 0x00006400000c000b */
[----:B01----:R-:W-:Y:S01]  /*17400*/  ENDCOLLECTIVE ;  /* 0x000000000000791b */ /* 0x003fe20003800000 */
.L_x_2461:
[----:B------:R-:W-:-:S05]  /*17410*/  @P0 LEA R3, P1, R7, R3, 0x1 ;  /* 0x0000000307030211 */ /* 0x000fca00078208ff */
[----:B------:R-:W-:-:S05]  /*17420*/  @P0 IMAD.X R2, RZ, RZ, R2, P1 ;  /* 0x000000ffff020224 */ /* 0x000fca00008e0602 */
[----:B------:R-:W-:Y:S02]  /*17430*/  @P0 LOP3.LUT R3, R3, R2, RZ, 0x3c, !PT ;  /* 0x0000000203030212 */ /* 0x000fe400078e3cff */
[----:B------:R-:W-:Y:S02]  /*17440*/  MOV R13, R0 ;  /* 0x00000000000d7202 */ /* 0x000fe40000000f00 */
[----:B------:R-:W-:-:S04]  /*17450*/  @P0 LOP3.LUT R2, R3, R2, RZ, 0x3c, !PT ;  /* 0x0000000203020212 */ /* 0x000fc800078e3cff */
[----:B------:R-:W-:Y:S01]  /*17460*/  @P0 LOP3.LUT R3, R3, R2, RZ, 0x3c, !PT ;  /* 0x0000000203030212 */ /* 0x000fe200078e3cff */
[----:B------:R-:W-:-:S07]  /*17470*/  IMAD.MOV.U32 R5, RZ, RZ, R14 ;  /* 0x000000ffff057224 */ /* 0x000fce00078e000e */
[----:B------:R-:W-:Y:S05]  /*17480*/  WARPSYNC.COLLECTIVE R15, `(.L_x_2462) ;  /* 0x000000000f087348 */ /* 0x000fea0003c00000 */
[----:B------:R0:W1:Y:S02]  /*17490*/  SHFL.IDX P6, R14, R13, R12, R11 ;  /* 0x0000000c0d0e7389 */ /* 0x00006400000c000b */
[----:B01----:R-:W-:Y:S01]  /*174a0*/  ENDCOLLECTIVE ;  /* 0x000000000000791b */ /* 0x003fe20003800000 */
.L_x_2462:
[----:B------:R-:W-:Y:S01]  /*174b0*/  @!PT LDS RZ, [RZ] ;  /* 0x00000000fffff984 */ /* 0x000fe20000000800 */
[----:B------:R-:W-:Y:S01]  /*174c0*/  @!PT LDS RZ, [RZ] ;  /* 0x00000000fffff984 */ /* 0x000fe20000000800 */
[----:B------:R-:W-:Y:S01]  /*174d0*/  @!PT LDS RZ, [RZ] ;  /* 0x00000000fffff984 */ /* 0x000fe20000000800 */
[----:B------:R0:W-:Y:S01]  /*174e0*/  @P0 LDGSTS.E.BYPASS.LTC128B.128 [R6+0x23400], desc[UR54][R2.64], !P2 ;  /* 0x2340000002060fae */ /* 0x0001e2000d101d76 */
[----:B------:R-:W-:Y:S01]  /*174f0*/  IMAD.MOV.U32 R0, RZ, RZ, R14 ;  /* 0x000000ffff007224 */ /* 0x000fe200078e000e */
[----:B------:R-:W-:Y:S06]  /*17500*/  BRA `(.L_x_2463) ;  /* 0xffffffbc00f47947 */ /* 0x000fec000383ffff */
.L_x_2394:
[----:B------:R-:W-:Y:S02]  /*17510*/  IMAD.MOV.U32 R13, RZ, RZ, R4 ;  /* 0x000000ffff0d7224 */ /* 0x000fe400078e0004 */
[----:B------:R-:W-:Y:S02]  /*17520*/  IMAD.MOV.U32 R12, RZ, RZ, RZ ;  /* 0x000000ffff0c7224 */ /* 0x000fe400078e00ff */
[----:B------:R-:W-:Y:S02]  /*17530*/  IMAD.MOV.U32 R11, RZ, RZ, 0x181f ;  /* 0x0000181fff0b7424 */ /* 0x000fe400078e00ff */
[----:B------:R-:W-:Y:S02]  /*17540*/  IMAD.MOV.U32 R15, RZ, RZ, -0x1 ;  /* 0xffffffffff0f7424 */ /* 0x000fe400078e00ff */
[----:B------:R-:W-:Y:S02]  /*17550*/  IMAD R37, R37, R6, RZ ;  /* 0x0000000625257224 */ /* 0x000fe400078e02ff */
[----:B------:R-:W-:-:S07]  /*17560*/  IMAD.IADD R35, R9, 0x1, R35 ;  /* 0x0000000109237824 */ /* 0x000fce00078e0223 */
[----:B-1---5:R-:W-:Y:S05]  /*17570*/  WARPSYNC.COLLECTIVE R15, `(.L_x_2464) ;  /* 0x000000000f087348 */ /* 0x022fea0003c00000 */
[----:B------:R0:W2:Y:S02]  /*17580*/  SHFL.IDX P6, R14, R13, R12, R11 ;  /* 0x0000000c0d0e7389 */ /* 0x0000a400000c000b */
[----:B012--5:R-:W-:Y:S01]  /*17590*/  ENDCOLLECTIVE ;  /* 0x000000000000791b */ /* 0x027fe20003800000 */
.L_x_2464:
[C---:B------:R-:W-:Y:S01]  /*175a0*/  VIADD R6, R35.reuse, 0x10 ;  /* 0x0000001023067836 */ /* 0x040fe20000000000 */
[----:B------:R-:W-:Y:S01]  /*175b0*/  ISETP.GE.AND P0, PT, R35, R37, PT ;  /* 0x000000252300720c */ /* 0x000fe20003f06270 */
[----:B------:R-:W-:Y:S02]  /*175c0*/  IMAD.MOV.U32 R13, RZ, RZ, R0 ;  /* 0x000000ffff0d7224 */ /* 0x000fe400078e0000 */
[----:B------:R-:W-:-:S10]  /*175d0*/  IMAD.MOV.U32 R2, RZ, RZ, R14 ;  /* 0x000000ffff027224 */ /* 0x000fd400078e000e */
[----:B------:R-:W-:Y:S05]  /*175e0*/  WARPSYNC.COLLECTIVE R15, `(.L_x_2465) ;  /* 0x000000000f087348 */ /* 0x000fea0003c00000 */
[----:B------:R0:W1:Y:S02]  /*175f0*/  SHFL.IDX P6, R14, R13, R12, R11 ;  /* 0x0000000c0d0e7389 */ /* 0x00006400000c000b */
[----:B01----:R-:W-:Y:S01]  /*17600*/  ENDCOLLECTIVE ;  /* 0x000000000000791b */ /* 0x003fe20003800000 */
.L_x_2465:
[----:B------:R-:W-:Y:S02]  /*17610*/  IMAD.MOV.U32 R13, RZ, RZ, R4 ;  /* 0x000000ffff0d7224 */ /* 0x000fe400078e0004 */
[----:B------:R-:W-:Y:S01]  /*17620*/  IMAD.MOV.U32 R12, RZ, RZ, 0x1 ;  /* 0x00000001ff0c7424 */ /* 0x000fe200078e00ff */
[----:B------:R-:W-:-:S07]  /*17630*/  MOV R3, R14 ;  /* 0x0000000e00037202 */ /* 0x000fce0000000f00 */
[----:B------:R-:W-:Y:S05]  /*17640*/  WARPSYNC.COLLECTIVE R15, `(.L_x_2466) ;  /* 0x000000000f087348 */ /* 0x000fea0003c00000 */
[----:B------:R0:W1:Y:S02]  /*17650*/  SHFL.IDX P6, R14, R13, R12, R11 ;  /* 0x0000000c0d0e7389 */ /* 0x00006400000c000b */
[----:B01----:R-:W-:Y:S01]  /*17660*/  ENDCOLLECTIVE ;  /* 0x000000000000791b */ /* 0x003fe20003800000 */
.L_x_2466:
        /* <DEDUP_REMOVED lines=15> */
.L_x_2467:
[----:B------:R-:W-:Y:S02]  /*17760*/  IMAD.MOV.U32 R13, RZ, RZ, R4 ;  /* 0x000000ffff0d7224 */ /* 0x000fe400078e0004 */
[----:B------:R-:W-:Y:S01]  /*17770*/  IMAD.MOV.U32 R12, RZ, RZ, 0x2 ;  /* 0x00000002ff0c7424 */ /* 0x000fe200078e00ff */
[----:B------:R-:W-:-:S07]  /*17780*/  MOV R3, R14 ;  /* 0x0000000e00037202 */ /* 0x000fce0000000f00 */
[----:B------:R-:W-:Y:S05]  /*17790*/  WARPSYNC.COLLECTIVE R15, `(.L_x_2468) ;  /* 0x000000000f087348 */ /* 0x000fea0003c00000 */
[----:B------:R0:W1:Y:S02]  /*177a0*/  SHFL.IDX P6, R14, R13, R12, R11 ;  /* 0x0000000c0d0e7389 */ /* 0x00006400000c000b */
[----:B01----:R-:W-:Y:S01]  /*177b0*/  ENDCOLLECTIVE ;  /* 0x000000000000791b */ /* 0x003fe20003800000 */
.L_x_2468:
        /* <DEDUP_REMOVED lines=16> */
.L_x_2469:
[----:B------:R-:W-:Y:S02]  /*178c0*/  IMAD.MOV.U32 R13, RZ, RZ, R4 ;  /* 0x000000ffff0d7224 */ /* 0x000fe400078e0004 */
[----:B------:R-:W-:Y:S02]  /*178d0*/  IMAD.MOV.U32 R12, RZ, RZ, 0x3 ;  /* 0x00000003ff0c7424 */ /* 0x000fe400078e00ff */
[----:B------:R-:W-:-:S07]  /*178e0*/  IMAD.MOV.U32 R3, RZ, RZ, R14 ;  /* 0x000000ffff037224 */ /* 0x000fce00078e000e */
[----:B------:R-:W-:Y:S05]  /*178f0*/  WARPSYNC.COLLECTIVE R15, `(.L_x_2470) ;  /* 0x000000000f087348 */ /* 0x000fea0003c00000 */
[----:B------:R0:W1:Y:S02]  /*17900*/  SHFL.IDX P6, R14, R13, R12, R11 ;  /* 0x0000000c0d0e7389 */ /* 0x00006400000c000b */
[----:B01----:R-:W-:Y:S01]  /*17910*/  ENDCOLLECTIVE ;  /* 0x000000000000791b */ /* 0x003fe20003800000 */
.L_x_2470:
[----:B------:R-:W-:-:S04]  /*17920*/  @!P0 LEA R3, P2, R8, R3, 0x1 ;  /* 0x0000000308038211 */ /* 0x000fc800078408ff */
[----:B------:R-:W-:-:S04]  /*17930*/  @!P0 IADD3.X R2, RZ, R2, RZ, P2, !PT ;  /* 0x00000002ff028210 */ /* 0x000fc800017fe4ff */
[----:B------:R-:W-:Y:S01]  /*17940*/  @!P0 LOP3.LUT R3, R3, R2, RZ, 0x3c, !PT ;  /* 0x0000000203038212 */ /* 0x000fe200078e3cff */
[----:B------:R-:W-:-:S03]  /*17950*/  IMAD.MOV.U32 R13, RZ, RZ, R0 ;  /* 0x000000ffff0d7224 */ /* 0x000fc600078e0000 */
[----:B------:R-:W-:-:S04]  /*17960*/  @!P0 LOP3.LUT R2, R3, R2, RZ, 0x3c, !PT ;  /* 0x0000000203028212 */ /* 0x000fc800078e3cff */
[----:B------:R-:W-:Y:S01]  /*17970*/  @!P0 LOP3.LUT R3, R3, R2, RZ, 0x3c, !PT ;  /* 0x0000000203038212 */ /* 0x000fe200078e3cff */
[----:B------:R-:W-:-:S04]  /*17980*/  IMAD.MOV.U32 R4, RZ, RZ, R14 ;  /* 0x000000ffff047224 */ /* 0x000fc800078e000e */
[----:B------:R-:W-:Y:S01]  /*17990*/  @!PT LDS RZ, [RZ] ;  /* 0x00000000fffff984 */ /* 0x000fe20000000800 */
[----:B------:R-:W-:Y:S01]  /*179a0*/  @!PT LDS RZ, [RZ] ;  /* 0x00000000fffff984 */ /* 0x000fe20000000800 */
[----:B------:R-:W-:Y:S01]  /*179b0*/  @!PT LDS RZ, [RZ] ;  /* 0x00000000fffff984 */ /* 0x000fe20000000800 */
[----:B------:R0:W-:Y:S03]  /*179c0*/  @!P0 LDGSTS.E.BYPASS.LTC128B.128 [R7+0x21400], desc[UR54][R2.64], !P1 ;  /* 0x2140000002078fae */ /* 0x0001e6000c901d76 */
[----:B0-----:R-:W-:Y:S05]  /*179d0*/  WARPSYNC.COLLECTIVE R15, `(.L_x_2471) ;  /* 0x000000000f087348 */ /* 0x001fea0003c00000 */
[----:B------:R1:W2:Y:S02]  /*179e0*/  SHFL.IDX P6, R14, R13, R12, R11 ;  /* 0x0000000c0d0e7389 */ /* 0x0002a400000c000b */
[----:B012---:R-:W-:Y:S01]  /*179f0*/  ENDCOLLECTIVE ;  /* 0x000000000000791b */ /* 0x007fe20003800000 */
.L_x_2471:
[----:B------:R-:W-:Y:S01]  /*17a00*/  IMAD.MOV.U32 R0, RZ, RZ, R14 ;  /* 0x000000ffff007224 */ /* 0x000fe200078e000e */
[----:B------:R-:W-:Y:S06]  /*17a10*/  BRA `(.L_x_2472) ;  /* 0xffffffc000ec7947 */ /* 0x000fec000383ffff */
.L_x_2397:
[----:B0-----:R0:W2:Y:S02]  /*17a20*/  SYNCS.PHASECHK.TRANS64.TRYWAIT P0, [R23+URZ+0x28c20], R0 ;  /* 0x028c2000170075a7 */ /* 0x0010a4000800017f */
[----:B--2---:R-:W-:Y:S05]  /*17a30*/  @!P0 NANOSLEEP.SYNCS 0x989680 ;  /* 0x009896800000895d */ /* 0x004fea0003900000 */
[----:B------:R-:W2:Y:S02]  /*17a40*/  @!P0 SYNCS.PHASECHK.TRANS64 P0, [R23+URZ+0x28c20], R0 ;  /* 0x028c2000170085a7 */ /* 0x000ea4000800007f */
[----:B--2---:R-:W-:Y:S05]  /*17a50*/  @!P0 BRA `(.L_x_2397) ;  /* 0xfffffffc00f08947 */ /* 0x004fea000383ffff */
[----:B------:R-:W-:Y:S05]  /*17a60*/  BRA `(.L_x_2473) ;  /* 0xffffffc400487947 */ /* 0x000fea000383ffff */
.L_x_2400:
[----:B0-----:R0:W2:Y:S02]  /*17a70*/  SYNCS.PHASECHK.TRANS64.TRYWAIT P0, [R27+URZ+0x28c60], R0 ;  /* 0x028c60001b0075a7 */ /* 0x0010a4000800017f */
[----:B--2---:R-:W-:Y:S05]  /*17a80*/  @!P0 NANOSLEEP.SYNCS 0x989680 ;  /* 0x009896800000895d */ /* 0x004fea0003900000 */
[----:B------:R-:W2:Y:S02]  /*17a90*/  @!P0 SYNCS.PHASECHK.TRANS64 P0, [R27+URZ+0x28c60], R0 ;  /* 0x028c60001b0085a7 */ /* 0x000ea4000800007f */
[----:B--2---:R-:W-:Y:S05]  /*17aa0*/  @!P0 BRA `(.L_x_2400) ;  /* 0xfffffffc00f08947 */ /* 0x004fea000383ffff */
[----:B------:R-:W-:Y:S05]  /*17ab0*/  BRA `(.L_x_2474) ;  /* 0xffffffc400587947 */ /* 0x000fea000383ffff */
.L_x_2401:
        /* <DEDUP_REMOVED lines=8> */
.L_x_2476:
[----:B------:R-:W-:Y:S05]  /*17b40*/  BSYNC B0 ;  /* 0x0000000000007941 */ /* 0x000fea0003800000 */
.L_x_2475:
        /* <DEDUP_REMOVED lines=15> */
.L_x_2477:
        /* <DEDUP_REMOVED lines=39> */
.L_x_2478:
[----:B------:R-:W-:Y:S02]  /*17eb0*/  IMAD.MOV.U32 R13, RZ, RZ, R4 ;  /* 0x000000ffff0d7224 */ /* 0x000fe400078e0004 */
[----:B------:R-:W-:-:S07]  /*17ec0*/  IMAD.MOV.U32 R3, RZ, RZ, R14 ;  /* 0x000000ffff037224 */ /* 0x000fce00078e000e */
[----:B------:R-:W-:Y:S05]  /*17ed0*/  WARPSYNC.COLLECTIVE R15, `(.L_x_2479) ;  /* 0x000000000f087348 */ /* 0x000fea0003c00000 */
[----:B------:R0:W1:Y:S02]  /*17ee0*/  SHFL.IDX P6, R14, R13, R12, R11 ;  /* 0x0000000c0d0e7389 */ /* 0x00006400000c000b */
[----:B01----:R-:W-:Y:S01]  /*17ef0*/  ENDCOLLECTIVE ;  /* 0x000000000000791b */ /* 0x003fe20003800000 */
.L_x_2479:
        /* <DEDUP_REMOVED lines=29> */
.L_x_2480:
[----:B------:R-:W-:Y:S02]  /*180d0*/  IMAD.MOV.U32 R13, RZ, RZ, R4 ;  /* 0x000000ffff0d7224 */ /* 0x000fe400078e0004 */
[----:B------:R-:W-:-:S07]  /*180e0*/  IMAD.MOV.U32 R7, RZ, RZ, R14 ;  /* 0x000000ffff077224 */ /* 0x000fce00078e000e */
[----:B------:R-:W-:Y:S05]  /*180f0*/  WARPSYNC.COLLECTIVE R15, `(.L_x_2481) ;  /* 0x000000000f087348 */ /* 0x000fea0003c00000 */
[----:B------:R0:W1:Y:S02]  /*18100*/  SHFL.IDX P6, R14, R13, R12, R11 ;  /* 0x0000000c0d0e7389 */ /* 0x00006400000c000b */
[----:B01----:R-:W-:Y:S01]  /*18110*/  ENDCOLLECTIVE ;  /* 0x000000000000791b */ /* 0x003fe20003800000 */
.L_x_2481:
[----:B------:R-:W-:Y:S01]  /*18120*/  MOV R13, R6 ;  /* 0x00000006000d7202 */ /* 0x000fe20000000f00 */
        /* <DEDUP_REMOVED lines=28> */
.L_x_2482:
[----:B------:R-:W-:Y:S02]  /*182f0*/  IMAD.MOV.U32 R13, RZ, RZ, R4 ;  /* 0x000000ffff0d7224 */ /* 0x000fe400078e0004 */
[----:B------:R-:W-:-:S07]  /*18300*/  IMAD.MOV.U32 R6, RZ, RZ, R14 ;  /* 0x000000ffff067224 */ /* 0x000fce00078e000e */
[----:B------:R-:W-:Y:S05]  /*18310*/  WARPSYNC.COLLECTIVE R15, `(.L_x_2483) ;  /* 0x000000000f087348 */ /* 0x000fea0003c00000 */
[----:B------:R0:W1:Y:S02]  /*18320*/  SHFL.IDX P6, R14, R13, R12, R11 ;  /* 0x0000000c0d0e7389 */ /* 0x00006400000c000b */
[----:B01----:R-:W-:Y:S01]  /*18330*/  ENDCOLLECTIVE ;  /* 0x000000000000791b */ /* 0x003fe20003800000 */
.L_x_2483:
[----:B------:R-:W-:Y:S01]  /*18340*/  IMAD.MOV.U32 R2, RZ, RZ, R14 ;  /* 0x000000ffff027224 */ /* 0x000fe200078e000e */
[----:B------:R-:W-:Y:S06]  /*18350*/  BRA `(.L_x_2484) ;  /* 0xffffffc000e87947 */ /* 0x000fec000383ffff */
.L_x_2408:
[----:B0-----:R0:W2:Y:S02]  /*18360*/  SYNCS.PHASECHK.TRANS64.TRYWAIT P0, [R6+URZ+0x28c40], R17 ;  /* 0x028c4011060075a7 */ /* 0x0010a4000800017f */
[----:B--2---:R-:W-:Y:S05]  /*18370*/  @!P0 NANOSLEEP.SYNCS 0x989680 ;  /* 0x009896800000895d */ /* 0x004fea0003900000 */
[----:B------:R-:W2:Y:S02]  /*18380*/  @!P0 SYNCS.PHASECHK.TRANS64 P0, [R6+URZ+0x28c40], R17 ;  /* 0x028c4011060085a7 */ /* 0x000ea4000800007f */
[----:B--2---:R-:W-:Y:S05]  /*18390*/  @!P0 BRA `(.L_x_2408) ;  /* 0xfffffffc00f08947 */ /* 0x004fea000383ffff */
[----:B------:R-:W-:Y:S05]  /*183a0*/  BRA `(.L_x_2485) ;  /* 0xffffffc8007c7947 */ /* 0x000fea000383ffff */
.L_x_2409:
        /* <DEDUP_REMOVED lines=8> */
.L_x_2487:
[----:B------:R-:W-:Y:S05]  /*18430*/  BSYNC B1 ;  /* 0x0000000000017941 */ /* 0x000fea0003800000 */
.L_x_2486:
[----:B------:R-:W-:Y:S01]  /*18440*/  IMAD.MOV.U32 R13, RZ, RZ, R20 ;  /* 0x000000ffff0d7224 */ /* 0x000fe200078e0014 */
[----:B------:R-:W-:Y:S01]  /*18450*/  LEA R21, R8, R23, 0x1 ;  /* 0x0000001708157211 */ /* 0x000fe200078e08ff */
[----:B------:R-:W-:Y:S02]  /*18460*/  IMAD.MOV.U32 R12, RZ, RZ, RZ ;  /* 0x000000ffff0c7224 */ /* 0x000fe400078e00ff */
[----:B------:R-:W-:Y:S02]  /*18470*/  IMAD.MOV.U32 R11, RZ, RZ, 0x181f ;  /* 0x0000181fff0b7424 */ /* 0x000fe400078e00ff */
[----:B------:R-:W-:Y:S02]  /*18480*/  IMAD.MOV.U32 R15, RZ, RZ, -0x1 ;  /* 0xffffffffff0f7424 */ /* 0x000fe400078e00ff */
[----:B------:R-:W-:-:S07]  /*18490*/  IMAD.MOV.U32 R3, RZ, RZ, R14 ;  /* 0x000000ffff037224 */ /* 0x000fce00078e000e */
[----:B------:R-:W-:Y:S05]  /*184a0*/  WARPSYNC.COLLECTIVE R15, `(.L_x_2488) ;  /* 0x000000000f087348 */ /* 0x000fea0003c00000 */
[----:B------:R0:W1:Y:S02]  /*184b0*/  SHFL.IDX P6, R14, R13, R12, R11 ;  /* 0x0000000c0d0e7389 */ /* 0x00006400000c000b */
[----:B01----:R-:W-:Y:S01]  /*184c0*/  ENDCOLLECTIVE ;  /* 0x000000000000791b */ /* 0x003fe20003800000 */
.L_x_2488:
[----:B------:R-:W-:Y:S02]  /*184d0*/  IMAD.MOV.U32 R13, RZ, RZ, R27 ;  /* 0x000000ffff0d7224 */ /* 0x000fe400078e001b */
[----:B------:R-:W-:Y:S02]  /*184e0*/  IMAD.MOV.U32 R12, RZ, RZ, 0x1 ;  /* 0x00000001ff0c7424 */ /* 0x000fe400078e00ff */
[----:B------:R-:W-:-:S07]  /*184f0*/  IMAD.MOV.U32 R2, RZ, RZ, R14 ;  /* 0x000000ffff027224 */ /* 0x000fce00078e000e */
[----:B------:R-:W-:Y:S05]  /*18500*/  WARPSYNC.COLLECTIVE R15, `(.L_x_2489) ;  /* 0x000000000f087348 */ /* 0x000fea0003c00000 */
[----:B------:R0:W1:Y:S02]  /*18510*/  SHFL.IDX P6, R14, R13, R12, R11 ;  /* 0x0000000c0d0e7389 */ /* 0x00006400000c000b */
[----:B01----:R-:W-:Y:S01]  /*18520*/  ENDCOLLECTIVE ;  /* 0x000000000000791b */ /* 0x003fe20003800000 */
.L_x_2489:
        /* <DEDUP_REMOVED lines=11> */
.L_x_2490:
[----:B------:R-:W-:Y:S01]  /*185e0*/  IMAD.MOV.U32 R13, RZ, RZ, R27 ;  /* 0x000000ffff0d7224 */ /* 0x000fe200078e001b */
[----:B------:R-:W-:Y:S01]  /*185f0*/  MOV R12, 0x2 ;  /* 0x00000002000c7802 */ /* 0x000fe20000000f00 */
[----:B------:R-:W-:-:S07]  /*18600*/  IMAD.MOV.U32 R2, RZ, RZ, R14 ;  /* 0x000000ffff027224 */ /* 0x000fce00078e000e */
[----:B------:R-:W-:Y:S05]  /*18610*/  WARPSYNC.COLLECTIVE R15, `(.L_x_2491) ;  /* 0x000000000f087348 */ /* 0x000fea0003c00000 */
[----:B------:R0:W1:Y:S02]  /*18620*/  SHFL.IDX P6, R14, R13, R12, R11 ;  /* 0x0000000c0d0e7389 */ /* 0x00006400000c000b */
[----:B01----:R-:W-:Y:S01]  /*18630*/  ENDCOLLECTIVE ;  /* 0x000000000000791b */ /* 0x003fe20003800000 */
.L_x_2491:
        /* <DEDUP_REMOVED lines=11> */
.L_x_2492:
[----:B------:R-:W-:Y:S02]  /*186f0*/  IMAD.MOV.U32 R13, RZ, RZ, R27 ;  /* 0x000000ffff0d7224 */ /* 0x000fe400078e001b */
[----:B------:R-:W-:Y:S02]  /*18700*/  IMAD.MOV.U32 R12, RZ, RZ, 0x3 ;  /* 0x00000003ff0c7424 */ /* 0x000fe400078e00ff */
[----:B------:R-:W-:-:S07]  /*18710*/  IMAD.MOV.U32 R2, RZ, RZ, R14 ;  /* 0x000000ffff027224 */ /* 0x000fce00078e000e */
[----:B------:R-:W-:Y:S05]  /*18720*/  WARPSYNC.COLLECTIVE R15, `(.L_x_2493) ;  /* 0x000000000f087348 */ /* 0x000fea0003c00000 */
[----:B------:R0:W1:Y:S02]  /*18730*/  SHFL.IDX P6, R14, R13, R12, R11 ;  /* 0x0000000c0d0e7389 */ /* 0x00006400000c000b */
[----:B01----:R-:W-:Y:S01]  /*18740*/  ENDCOLLECTIVE ;  /* 0x000000000000791b */ /* 0x003fe20003800000 */
.L_x_2493:
        /* <DEDUP_REMOVED lines=11> */
.L_x_2494:
[----:B------:R-:W-:Y:S01]  /*18800*/  IMAD.MOV.U32 R2, RZ, RZ, R14 ;  /* 0x000000ffff027224 */ /* 0x000fe200078e000e */
[----:B------:R-:W-:Y:S06]  /*18810*/  BRA `(.L_x_2495) ;  /* 0xffffffc8000c7947 */ /* 0x000fec000383ffff */
.L_x_2414:
[----:B---3--:R3:W4:Y:S02]  /*18820*/  SYNCS.PHASECHK.TRANS64.TRYWAIT P0, [R6+URZ+0x28c60], R17 ;  /* 0x028c6011060075a7 */ /* 0x008724000800017f */
[----:B----4-:R-:W-:Y:S05]  /*18830*/  @!P0 NANOSLEEP.SYNCS 0x989680 ;  /* 0x009896800000895d */ /* 0x010fea0003900000 */
[----:B------:R-:W4:Y:S02]  /*18840*/  @!P0 SYNCS.PHASECHK.TRANS64 P0, [R6+URZ+0x28c60], R17 ;  /* 0x028c6011060085a7 */ /* 0x000f24000800007f */
[----:B----4-:R-:W-:Y:S05]  /*18850*/  @!P0 BRA `(.L_x_2414) ;  /* 0xfffffffc00f08947 */ /* 0x010fea000383ffff */
[----:B------:R-:W-:Y:S05]  /*18860*/  BRA `(.L_x_2496) ;  /* 0xffffffc8005c7947 */ /* 0x000fea000383ffff */
.L_x_2415:
        /* <DEDUP_REMOVED lines=8> */
.L_x_2498:
[----:B------:R-:W-:Y:S05]  /*188f0*/  BSYNC B1 ;  /* 0x0000000000017941 */ /* 0x000fea0003800000 */
.L_x_2497:
        /* <DEDUP_REMOVED lines=12> */
.L_x_2499:
        /* <DEDUP_REMOVED lines=18> */
.L_x_2500:
        /* <DEDUP_REMOVED lines=11> */
[----:B------:R-:W-:-:S03]  /*18b90*/  MOV R5, R14 ;  /* 0x0000000e00057202 */ /* 0x000fc60000000f00 */
[----:B------:R0:W-:Y:S04]  /*18ba0*/  LDGSTS.E.BYPASS.LTC128B.128 [R17+0xc400], desc[UR54][R2.64+0x300], P0 ;  /* 0x0c40030002117fae */ /* 0x0001e80008101d76 */
[----:B0-----:R-:W-:Y:S05]  /*18bb0*/  WARPSYNC.COLLECTIVE R15, `(.L_x_2501) ;  /* 0x000000000f087348 */ /* 0x001fea0003c00000 */
[----:B------:R1:W2:Y:S02]  /*18bc0*/  SHFL.IDX P6, R14, R13, R12, R11 ;  /* 0x0000000c0d0e7389 */ /* 0x0002a400000c000b */
[----:B012---:R-:W-:Y:S01]  /*18bd0*/  ENDCOLLECTIVE ;  /* 0x000000000000791b */ /* 0x007fe20003800000 */
.L_x_2501:
        /* <DEDUP_REMOVED lines=19> */
.L_x_2502:
        /* <DEDUP_REMOVED lines=14> */
.L_x_2503:
        /* <DEDUP_REMOVED lines=16> */
.L_x_2504:
        /* <DEDUP_REMOVED lines=14> */
.L_x_2505:
[----:B------:R-:W-:Y:S05]  /*18fd0*/  BRA `(.L_x_2506) ;  /* 0xffffffc400c87947 */ /* 0x000fea000383ffff */
.L_x_2423:
[----:B------:R-:W-:Y:S01]  /*18fe0*/  BSSY B0, `(.L_x_2507) ;  /* 0x0000008000007945 */ /* 0x000fe20003800000 */
[----:B------:R-:W-:Y:S02]  /*18ff0*/  IMAD.MOV.U32 R13, RZ, RZ, R16 ;  /* 0x000000ffff0d7224 */ /* 0x000fe400078e0010 */
[----:B------:R-:W-:Y:S02]  /*19000*/  IMAD.MOV.U32 R12, RZ, RZ, RZ ;  /* 0x000000ffff0c7224 */ /* 0x000fe400078e00ff */
[----:B------:R-:W-:Y:S02]  /*19010*/  IMAD.MOV.U32 R11, RZ, RZ, 0x1f ;  /* 0x0000001fff0b7424 */ /* 0x000fe400078e00ff */
[----:B------:R-:W-:-:S07]  /*19020*/  IMAD.MOV.U32 R15, RZ, RZ, -0x1 ;  /* 0xffffffffff0f7424 */ /* 0x000fce00078e00ff */
[----:B0123--:R-:W-:Y:S05]  /*19030*/  WARPSYNC.COLLECTIVE R15, `(.L_x_2508) ;  /* 0x000000000f087348 */ /* 0x00ffea0003c00000 */
[----:B------:R4:W0:Y:S02]  /*19040*/  SHFL.IDX P6, R14, R13, R12, R11 ;  /* 0x0000000c0d0e7389 */ /* 0x00082400000c000b */
[----:B01234-:R-:W-:Y:S01]  /*19050*/  ENDCOLLECTIVE ;  /* 0x000000000000791b */ /* 0x01ffe20003800000 */
.L_x_2508:
[----:B------:R-:W-:Y:S05]  /*19060*/  BSYNC B0 ;  /* 0x0000000000007941 */ /* 0x000fea0003800000 */
.L_x_2507:
[----:B------:R-:W-:Y:S01]  /*19070*/  IMAD.MOV.U32 R13, RZ, RZ, R16 ;  /* 0x000000ffff0d7224 */ /* 0x000fe200078e0010 */
[----:B------:R-:W-:Y:S01]  /*19080*/  MOV R0, R14 ;  /* 0x0000000e00007202 */ /* 0x000fe20000000f00 */
[----:B------:R-:W-:Y:S02]  /*19090*/  IMAD.MOV.U32 R12, RZ, RZ, 0x1 ;  /* 0x00000001ff0c7424 */ /* 0x000fe400078e00ff */
[----:B------:R-:W-:Y:S02]  /*190a0*/  IMAD.MOV.U32 R11, RZ, RZ, 0x1f ;  /* 0x0000001fff0b7424 */ /* 0x000fe400078e00ff */
[----:B------:R-:W-:Y:S02]  /*190b0*/  IMAD.MOV.U32 R15, RZ, RZ, -0x1 ;  /* 0xffffffffff0f7424 */ /* 0x000fe400078e00ff */
[----:B------:R-:W-:-:S07]  /*190c0*/  IMAD.IADD R7, R19, 0x1, R8 ;  /* 0x0000000113077824 */ /* 0x000fce00078e0208 */
[----:B------:R-:W-:Y:S05]  /*190d0*/  WARPSYNC.COLLECTIVE R15, `(.L_x_2509) ;  /* 0x000000000f087348 */ /* 0x000fea0003c00000 */
[----:B------:R0:W1:Y:S02]  /*190e0*/  SHFL.IDX P6, R14, R13, R12, R11 ;  /* 0x0000000c0d0e7389 */ /* 0x00006400000c000b */
[----:B01----:R-:W-:Y:S01]  /*190f0*/  ENDCOLLECTIVE ;  /* 0x000000000000791b */ /* 0x003fe20003800000 */
.L_x_2509:
[----:B------:R-:W-:Y:S02]  /*19100*/  ULDC UR4, c[0x0][0xc3c] ;  /* 0x00030f0000047ab9 */ /* 0x000fe40000000800 */
[----:B------:R-:W-:-:S13]  /*19110*/  ISETP.GE.OR P1, PT, R7, UR4, !P0 ;  /* 0x0000000407007c0c */ /* 0x000fda000c726670 */
[----:B------:R-:W0:Y:S01]  /*19120*/  @!P1 LDC.64 R2, c[0x0][0xc80] ;  /* 0x00032000ff029b82 */ /* 0x000e220000000a00 */
[----:B------:R-:W-:Y:S02]  /*19130*/  IMAD.MOV.U32 R17, RZ, RZ, RZ ;  /* 0x000000ffff117224 */ /* 0x000fe400078e00ff */
[----:B------:R-:W-:Y:S02]  /*19140*/  IMAD.MOV.U32 R11, RZ, RZ, RZ ;  /* 0x000000ffff0b7224 */ /* 0x000fe400078e00ff */
[----:B------:R-:W-:Y:S02]  /*19150*/  IMAD.MOV.U32 R5, RZ, RZ, R14 ;  /* 0x000000ffff057224 */ /* 0x000fe400078e000e */
[----:B0-----:R-:W-:-:S06]  /*19160*/  @!P1 IMAD.WIDE R2, R7, 0x4, R2 ;  /* 0x0000000407029825 */ /* 0x001fcc00078e0202 */
[----:B------:R-:W2:Y:S01]  /*19170*/  @!P1 LDG.E R2, desc[UR54][R2.64] ;  /* 0x0000003602029981 */ /* 0x000ea2000c1e1900 */
[C---:B------:R-:W-:Y:S02]  /*19180*/  ISETP.GE.U32.AND P2, PT, R8.reuse, 0x2, PT ;  /* 0x000000020800780c */ /* 0x040fe40003f46070 */
[C---:B------:R-:W-:Y:S02]  /*19190*/  ISETP.GE.U32.AND P3, PT, R8.reuse, 0x4, PT ;  /* 0x000000040800780c */ /* 0x040fe40003f66070 */
[C---:B------:R-:W-:Y:S02]  /*191a0*/  ISETP.GE.U32.AND P4, PT, R8.reuse, 0x8, PT ;  /* 0x000000080800780c */ /* 0x040fe40003f86070 */
[C---:B------:R-:W-:Y:S02]  /*191b0*/  ISETP.GE.U32.AND P5, PT, R8.reuse, 0x10, PT ;  /* 0x000000100800780c */ /* 0x040fe40003fa6070 */
[----:B--2---:R-:W-:Y:S02]  /*191c0*/  @!P1 MOV R17, R2 ;  /* 0x0000000200119202 */ /* 0x004fe40000000f00 */
[----:B------:R-:W-:-:S03]  /*191d0*/  ISETP.NE.AND P1, PT, R8, RZ, PT ;  /* 0x000000ff0800720c */ /* 0x000fc60003f25270 */
[----:B------:R-:W-:-:S10]  /*191e0*/  IMAD.MOV.U32 R13, RZ, RZ, R17 ;  /* 0x000000ffff0d7224 */ /* 0x000fd400078e0011 */
[----:B------:R-:W-:Y:S05]  /*191f0*/  WARPSYNC.COLLECTIVE R15, `(.L_x_2510) ;  /* 0x000000000f087348 */ /* 0x000fea0003c00000 */
[----:B------:R0:W1:Y:S02]  /*19200*/  SHFL.UP P6, R14, R13, R12, R11 ;  /* 0x0400000c0d0e7389 */ /* 0x00006400000c000b */
[----:B01----:R-:W-:Y:S01]  /*19210*/  ENDCOLLECTIVE ;  /* 0x000000000000791b */ /* 0x003fe20003800000 */
.L_x_2510:
[----:B------:R-:W-:Y:S01]  /*19220*/  IMAD.MOV.U32 R12, RZ, RZ, 0x2 ;  /* 0x00000002ff0c7424 */ /* 0x000fe200078e00ff */
[----:B------:R-:W-:-:S05]  /*19230*/  SEL R4, R14, RZ, P1 ;  /* 0x000000ff0e047207 */ /* 0x000fca0000800000 */
[----:B------:R-:W-:-:S04]  /*19240*/  IMAD.IADD R4, R17, 0x1, R4 ;  /* 0x0000000111047824 */ /* 0x000fc800078e0204 */
[----:B------:R-:W-:-:S07]  /*19250*/  IMAD.MOV.U32 R13, RZ, RZ, R4 ;  /* 0x000000ffff0d7224 */ /* 0x000fce00078e0004 */
[----:B------:R-:W-:Y:S05]  /*19260*/  WARPSYNC.COLLECTIVE R15, `(.L_x_2511) ;  /* 0x000000000f087348 */ /* 0x000fea0003c00000 */
[----:B------:R0:W1:Y:S02]  /*19270*/  SHFL.UP P6, R14, R13, R12, R11 ;  /* 0x0400000c0d0e7389 */ /* 0x00006400000c000b */
[----:B01----:R-:W-:Y:S01]  /*19280*/  ENDCOLLECTIVE ;  /* 0x000000000000791b */ /* 0x003fe20003800000 */
.L_x_2511:
[----:B------:R-:W-:Y:S02]  /*19290*/  MOV R12, 0x4 ;  /* 0x00000004000c7802 */ /* 0x000fe40000000f00 */
[----:B------:R-:W-:-:S05]  /*192a0*/  SEL R3, R14, RZ, P2 ;  /* 0x000000ff0e037207 */ /* 0x000fca0001000000 */
[----:B------:R-:W-:-:S04]  /*192b0*/  IMAD.IADD R6, R4, 0x1, R3 ;  /* 0x0000000104067824 */ /* 0x000fc800078e0203 */
[----:B------:R-:W-:-:S07]  /*192c0*/  IMAD.MOV.U32 R13, RZ, RZ, R6 ;  /* 0x000000ffff0d7224 */ /* 0x000fce00078e0006 */
[----:B------:R-:W-:Y:S05]  /*192d0*/  WARPSYNC.COLLECTIVE R15, `(.L_x_2512) ;  /* 0x000000000f087348 */ /* 0x000fea0003c00000 */
[----:B------:R0:W1:Y:S02]  /*192e0*/  SHFL.UP P6, R14, R13, R12, R11 ;  /* 0x0400000c0d0e7389 */ /* 0x00006400000c000b */
[----:B01----:R-:W-:Y:S01]  /*192f0*/  ENDCOLLECTIVE ;  /* 0x000000000000791b */ /* 0x003fe20003800000 */
.L_x_2512:
[----:B------:R-:W-:Y:S01]  /*19300*/  IMAD.MOV.U32 R12, RZ, RZ, 0x8 ;  /* 0x00000008ff0c7424 */ /* 0x000fe200078e00ff */
[----:B------:R-:W-:-:S05]  /*19310*/  SEL R3, R14, RZ, P3 ;  /* 0x000000ff0e037207 */ /* 0x000fca0001800000 */
[----:B------:R-:W-:-:S04]  /*19320*/  IMAD.IADD R2, R6, 0x1, R3 ;  /* 0x0000000106027824 */ /* 0x000fc800078e0203 */
[----:B------:R-:W-:-:S07]  /*19330*/  IMAD.MOV.U32 R13, RZ, RZ, R2 ;  /* 0x000000ffff0d7224 */ /* 0x000fce00078e0002 */
[----:B------:R-:W-:Y:S05]  /*19340*/  WARPSYNC.COLLECTIVE R15, `(.L_x_2513) ;  /* 0x000000000f087348 */ /* 0x000fea0003c00000 */
[----:B------:R0:W1:Y:S02]  /*19350*/  SHFL.UP P6, R14, R13, R12, R11 ;  /* 0x0400000c0d0e7389 */ /* 0x00006400000c000b */
[----:B01----:R-:W-:Y:S01]  /*19360*/  ENDCOLLECTIVE ;  /* 0x000000000000791b */ /* 0x003fe20003800000 */
.L_x_2513:
[----:B------:R-:W-:Y:S01]  /*19370*/  IMAD.MOV.U32 R12, RZ, RZ, 0x10 ;  /* 0x00000010ff0c7424 */ /* 0x000fe200078e00ff */
[----:B------:R-:W-:-:S05]  /*19380*/  SEL R3, R14, RZ, P4 ;  /* 0x000000ff0e037207 */ /* 0x000fca0002000000 */
[----:B------:R-:W-:-:S04]  /*19390*/  IMAD.IADD R3, R2, 0x1, R3 ;  /* 0x0000000102037824 */ /* 0x000fc800078e0203 */
[----:B------:R-:W-:-:S07]  /*193a0*/  IMAD.MOV.U32 R13, RZ, RZ, R3 ;  /* 0x000000ffff0d7224 */ /* 0x000fce00078e0003 */
[----:B------:R-:W-:Y:S05]  /*193b0*/  WARPSYNC.COLLECTIVE R15, `(.L_x_2514) ;  /* 0x000000000f087348 */ /* 0x000fea0003c00000 */
[----:B------:R0:W1:Y:S02]  /*193c0*/  SHFL.UP P6, R14, R13, R12, R11 ;  /* 0x0400000c0d0e7389 */ /* 0x00006400000c000b */
[----:B01----:R-:W-:Y:S01]  /*193d0*/  ENDCOLLECTIVE ;  /* 0x000000000000791b */ /* 0x003fe20003800000 */
.L_x_2514:
[----:B------:R-:W-:Y:S02]  /*193e0*/  IMAD.MOV.U32 R12, RZ, RZ, 0x1f ;  /* 0x0000001fff0c7424 */ /* 0x000fe400078e00ff */
[----:B------:R-:W-:Y:S01]  /*193f0*/  IMAD.MOV.U32 R11, RZ, RZ, 0x1f ;  /* 0x0000001fff0b7424 */ /* 0x000fe200078e00ff */
[----:B------:R-:W-:-:S05]  /*19400*/  SEL R2, R14, RZ, P5 ;  /* 0x000000ff0e027207 */ /* 0x000fca0002800000 */
[----:B------:R-:W-:-:S05]  /*19410*/  IMAD.IADD R2, R3, 0x1, R2 ;  /* 0x0000000103027824 */ /* 0x000fca00078e0202 */
[----:B------:R-:W-:-:S07]  /*19420*/  MOV R13, R2 ;  /* 0x00000002000d7202 */ /* 0x000fce0000000f00 */
[----:B------:R-:W-:Y:S05]  /*19430*/  WARPSYNC.COLLECTIVE R15, `(.L_x_2515) ;  /* 0x000000000f087348 */ /* 0x000fea0003c00000 */
[----:B------:R0:W1:Y:S02]  /*19440*/  SHFL.IDX P6, R14, R13, R12, R11 ;  /* 0x0000000c0d0e7389 */ /* 0x00006400000c000b */
[----:B01----:R-:W-:Y:S01]  /*19450*/  ENDCOLLECTIVE ;  /* 0x000000000000791b */ /* 0x003fe20003800000 */
.L_x_2515:
[----:B------:R-:W-:Y:S05]  /*19460*/  BRA `(.L_x_2516) ;  /* 0xffffffc8005c7947 */ /* 0x000fea000383ffff */
.L_x_2428:
        /* <DEDUP_REMOVED lines=8> */
.L_x_2518:
[----:B------:R-:W-:Y:S05]  /*194f0*/  BSYNC B0 ;  /* 0x0000000000007941 */ /* 0x000fea0003800000 */
.L_x_2517:
[----:B------:R-:W-:Y:S01]  /*19500*/  SEL R14, R14, RZ, P1 ;  /* 0x000000ff0e0e7207 */ /* 0x000fe20000800000 */
[----:B------:R-:W-:Y:S01]  /*19510*/  IMAD.MOV.U32 R11, RZ, RZ, RZ ;  /* 0x000000ffff0b7224 */ /* 0x000fe200078e00ff */
[----:B------:R-:W-:Y:S01]  /*19520*/  MOV R12, 0x2 ;  /* 0x00000002000c7802 */ /* 0x000fe20000000f00 */
[----:B------:R-:W-:Y:S02]  /*19530*/  IMAD.MOV.U32 R15, RZ, RZ, -0x1 ;  /* 0xffffffffff0f7424 */ /* 0x000fe400078e00ff */
[----:B------:R-:W-:-:S07]  /*19540*/  IMAD.IADD R13, R17, 0x1, R14 ;  /* 0x00000001110d7824 */ /* 0x000fce00078e020e */
[----:B------:R-:W-:Y:S05]  /*19550*/  WARPSYNC.COLLECTIVE R15, `(.L_x_2519) ;  /* 0x000000000f087348 */ /* 0x000fea0003c00000 */
[----:B------:R0:W1:Y:S02]  /*19560*/  SHFL.UP P6, R14, R13, R12, R11 ;  /* 0x0400000c0d0e7389 */ /* 0x00006400000c000b */
[----:B01----:R-:W-:Y:S01]  /*19570*/  ENDCOLLECTIVE ;  /* 0x000000000000791b */ /* 0x003fe20003800000 */
.L_x_2519:
[----:B------:R-:W-:Y:S01]  /*19580*/  IMAD.MOV.U32 R12, RZ, RZ, 0x4 ;  /* 0x00000004ff0c7424 */ /* 0x000fe200078e00ff */
[----:B------:R-:W-:-:S05]  /*19590*/  SEL R2, R14, RZ, P2 ;  /* 0x000000ff0e027207 */ /* 0x000fca0001000000 */
[----:B------:R-:W-:-:S04]  /*195a0*/  IMAD.IADD R2, R13, 0x1, R2 ;  /* 0x000000010d027824 */ /* 0x000fc800078e0202 */
[----:B------:R-:W-:-:S07]  /*195b0*/  IMAD.MOV.U32 R13, RZ, RZ, R2 ;  /* 0x000000ffff0d7224 */ /* 0x000fce00078e0002 */
[----:B------:R-:W-:Y:S05]  /*195c0*/  WARPSYNC.COLLECTIVE R15, `(.L_x_2520) ;  /* 0x000000000f087348 */ /* 0x000fea0003c00000 */
[----:B------:R0:W1:Y:S02]  /*195d0*/  SHFL.UP P6, R14, R13, R12, R11 ;  /* 0x0400000c0d0e7389 */ /* 0x00006400000c000b */
[----:B01----:R-:W-:Y:S01]  /*195e0*/  ENDCOLLECTIVE ;  /* 0x000000000000791b */ /* 0x003fe20003800000 */
.L_x_2520:
[----:B------:R-:W-:Y:S02]  /*195f0*/  MOV R12, 0x8 ;  /* 0x00000008000c7802 */ /* 0x000fe40000000f00 */
[----:B------:R-:W-:-:S05]  /*19600*/  SEL R3, R14, RZ, P3 ;  /* 0x000000ff0e037207 */ /* 0x000fca0001800000 */
[----:B------:R-:W-:-:S04]  /*19610*/  IMAD.IADD R3, R2, 0x1, R3 ;  /* 0x0000000102037824 */ /* 0x000fc800078e0203 */
[----:B------:R-:W-:-:S07]  /*19620*/  IMAD.MOV.U32 R13, RZ, RZ, R3 ;  /* 0x000000ffff0d7224 */ /* 0x000fce00078e0003 */
[----:B------:R-:W-:Y:S05]  /*19630*/  WARPSYNC.COLLECTIVE R15, `(.L_x_2521) ;  /* 0x000000000f087348 */ /* 0x000fea0003c00000 */
[----:B------:R0:W1:Y:S02]  /*19640*/  SHFL.UP P6, R14, R13, R12, R11 ;  /* 0x0400000c0d0e7389 */ /* 0x00006400000c000b */
[----:B01----:R-:W-:Y:S01]  /*19650*/  ENDCOLLECTIVE ;  /* 0x000000000000791b */ /* 0x003fe20003800000 */
.L_x_2521:
[----:B------:R-:W-:Y:S01]  /*19660*/  IMAD.MOV.U32 R12, RZ, RZ, 0x10 ;  /* 0x00000010ff0c7424 */ /* 0x000fe200078e00ff */
[----:B------:R-:W-:-:S05]  /*19670*/  SEL R4, R14, RZ, P4 ;  /* 0x000000ff0e047207 */ /* 0x000fca0002000000 */
[----:B------:R-:W-:-:S04]  /*19680*/  IMAD.IADD R4, R3, 0x1, R4 ;  /* 0x0000000103047824 */ /* 0x000fc800078e0204 */
[----:B------:R-:W-:-:S07]  /*19690*/  IMAD.MOV.U32 R13, RZ, RZ, R4 ;  /* 0x000000ffff0d7224 */ /* 0x000fce00078e0004 */
[----:B------:R-:W-:Y:S05]  /*196a0*/  WARPSYNC.COLLECTIVE R15, `(.L_x_2522) ;  /* 0x000000000f087348 */ /* 0x000fea0003c00000 */
[----:B------:R0:W1:Y:S02]  /*196b0*/  SHFL.UP P6, R14, R13, R12, R11 ;  /* 0x0400000c0d0e7389 */ /* 0x00006400000c000b */
[----:B01----:R-:W-:Y:S01]  /*196c0*/  ENDCOLLECTIVE ;  /* 0x000000000000791b */ /* 0x003fe20003800000 */
.L_x_2522:
        /* <DEDUP_REMOVED lines=8> */
.L_x_2523:
[----:B------:R-:W-:Y:S05]  /*19750*/  BRA `(.L_x_2524) ;  /* 0xffffffc8003c7947 */ /* 0x000fea000383ffff */
.L_x_2430:
[----:B------:R-:W-:Y:S01]  /*19760*/  BSSY B0, `(.L_x_2525) ;  /* 0x0000006000007945 */ /* 0x000fe20003800000 */
[----:B------:R-:W-:Y:S02]  /*19770*/  PLOP3.LUT P6, PT, P6, PT, PT, 0x8, 0x0 ;  /* 0x000000000000781c */ /* 0x000fe400037ce170 */
[----:B------:R-:W-:-:S11]  /*19780*/  MOV R15, 0xffffffff ;  /* 0xffffffff000f7802 */ /* 0x000fd60000000f00 */
[----:B01----:R-:W-:Y:S05]  /*19790*/  WARPSYNC.COLLECTIVE R15, `(.L_x_2526) ;  /* 0x000000000f087348 */ /* 0x003fea0003c00000 */
[----:B------:R-:W-:Y:S01]  /*197a0*/  VOTE.ANY R14, PT, P6 ;  /* 0x00000000000e7806 */ /* 0x000fe200030e0100 */
[----:B01----:R-:W-:Y:S06]  /*197b0*/  ENDCOLLECTIVE ;  /* 0x000000000000791b */ /* 0x003fec0003800000 */
.L_x_2526:
[----:B------:R-:W-:Y:S05]  /*197c0*/  BSYNC B0 ;  /* 0x0000000000007941 */ /* 0x000fea0003800000 */
.L_x_2525:
        /* <DEDUP_REMOVED lines=9> */
.L_x_2527:
[----:B------:R-:W-:Y:S01]  /*19860*/  IMAD.MOV.U32 R17, RZ, RZ, R14 ;  /* 0x000000ffff117224 */ /* 0x000fe200078e000e */
[----:B------:R-:W-:Y:S06]  /*19870*/  BRA `(.L_x_2528) ;  /* 0xffffffc8002c7947 */ /* 0x000fec000383ffff */
.L_x_2432:
[----:B------:R-:W-:Y:S01]  /*19880*/  BSSY B0, `(.L_x_2529) ;  /* 0x0000007000007945 */ /* 0x000fe20003800000 */
[----:B------:R-:W-:Y:S01]  /*19890*/  IMAD.MOV.U32 R13, RZ, RZ, R2 ;  /* 0x000000ffff0d7224 */ /* 0x000fe200078e0002 */
[----:B------:R-:W-:Y:S01]  /*198a0*/  MOV R11, 0x1f ;  /* 0x0000001f000b7802 */ /* 0x000fe20000000f00 */
[----:B------:R-:W-:-:S07]  /*198b0*/  IMAD.MOV.U32 R15, RZ, RZ, -0x1 ;  /* 0xffffffffff0f7424 */ /* 0x000fce00078e00ff */
[----:B0123--:R-:W-:Y:S05]  /*198c0*/  WARPSYNC.COLLECTIVE R15, `(.L_x_2530) ;  /* 0x000000000f087348 */ /* 0x00ffea0003c00000 */
[----:B------:R4:W0:Y:S02]  /*198d0*/  SHFL.IDX P6, R14, R13, R12, R11 ;  /* 0x0000000c0d0e7389 */ /* 0x00082400000c000b */
[----:B01234-:R-:W-:Y:S01]  /*198e0*/  ENDCOLLECTIVE ;  /* 0x000000000000791b */ /* 0x01ffe20003800000 */
.L_x_2530:
[----:B------:R-:W-:Y:S05]  /*198f0*/  BSYNC B0 ;  /* 0x0000000000007941 */ /* 0x000fea0003800000 */
.L_x_2529:
[----:B------:R-:W-:Y:S05]  /*19900*/  BRA `(.L_x_2431) ;  /* 0xffffffc800247947 */ /* 0x000fea000383ffff */
.L_x_2436:
[----:B0-----:R0:W1:Y:S02]  /*19910*/  SYNCS.PHASECHK.TRANS64.TRYWAIT P0, [R5+URZ+0x28c20], R0 ;  /* 0x028c2000050075a7 */ /* 0x001064000800017f */
[----:B-1----:R-:W-:Y:S05]  /*19920*/  @!P0 NANOSLEEP.SYNCS 0x989680 ;  /* 0x009896800000895d */ /* 0x002fea0003900000 */
[----:B------:R-:W1:Y:S02]  /*19930*/  @!P0 SYNCS.PHASECHK.TRANS64 P0, [R5+URZ+0x28c20], R0 ;  /* 0x028c2000050085a7 */ /* 0x000e64000800007f */
[----:B-1----:R-:W-:Y:S05]  /*19940*/  @!P0 BRA `(.L_x_2436) ;  /* 0xfffffffc00f08947 */ /* 0x002fea000383ffff */
[----:B------:R-:W-:Y:S05]  /*19950*/  BRA `(.L_x_2531) ;  /* 0xffffffcc009c7947 */ /* 0x000fea000383ffff */
.L_x_2437:
        /* <DEDUP_REMOVED lines=11> */
.L_x_2533:
[----:B------:R-:W-:Y:S05]  /*19a10*/  BSYNC B0 ;  /* 0x0000000000007941 */ /* 0x000fea0003800000 */
.L_x_2532:
[----:B------:R-:W-:Y:S05]  /*19a20*/  BRA `(.L_x_2534) ;  /* 0xffffffcc00847947 */ /* 0x000fea000383ffff */
.L_x_2440:
[----:B------:R-:W-:Y:S01]  /*19a30*/  BSSY B1, `(.L_x_2535) ;  /* 0x0000006000017945 */ /* 0x000fe20003800000 */
[----:B------:R-:W-:-:S07]  /*19a40*/  IMAD.MOV.U32 R15, RZ, RZ, -0x1 ;  /* 0xffffffffff0f7424 */ /* 0x000fce00078e00ff */
[----:B0-234-:R-:W-:Y:S05]  /*19a50*/  WARPSYNC.COLLECTIVE R15, `(.L_x_2536) ;  /* 0x000000000f0c7348 */ /* 0x01dfea0003c00000 */
[----:B------:R-:W-:Y:S02]  /*19a60*/  ELECT P6, UR62, PT ;  /* 0x00000000003e782f */ /* 0x000fe400038c0000 */
[----:B------:R-:W-:Y:S01]  /*19a70*/  MOV R14, UR62 ;  /* 0x0000003e000e7c02 */ /* 0x000fe20008000f00 */
[----:B0-234-:R-:W-:Y:S10]  /*19a80*/  ENDCOLLECTIVE ;  /* 0x000000000000791b */ /* 0x01dff40003800000 */
.L_x_2536:
[----:B------:R-:W-:Y:S05]  /*19a90*/  BSYNC B1 ;  /* 0x0000000000017941 */ /* 0x000fea0003800000 */
.L_x_2535:
[----:B------:R-:W-:Y:S05]  /*19aa0*/  BRA `(.L_x_2537) ;  /* 0xffffffcc007c7947 */ /* 0x000fea000383ffff */
.L_x_2442:
[----:B0-----:R0:W1:Y:S02]  /*19ab0*/  SYNCS.PHASECHK.TRANS64.TRYWAIT P1, [R3+URZ+0x28c40], R2 ;  /* 0x028c4002030075a7 */ /* 0x001064000802017f */
[----:B-1----:R-:W-:Y:S05]  /*19ac0*/  @!P1 NANOSLEEP.SYNCS 0x989680 ;  /* 0x009896800000995d */ /* 0x002fea0003900000 */
[----:B------:R-:W1:Y:S02]  /*19ad0*/  @!P1 SYNCS.PHASECHK.TRANS64 P1, [R3+URZ+0x28c40], R2 ;  /* 0x028c4002030095a7 */ /* 0x000e64000802007f */
[----:B-1----:R-:W-:Y:S05]  /*19ae0*/  @!P1 BRA `(.L_x_2442) ;  /* 0xfffffffc00f09947 */ /* 0x002fea000383ffff */
[----:B------:R-:W-:Y:S05]  /*19af0*/  BRA `(.L_x_2538) ;  /* 0xffffffcc009c7947 */ /* 0x000fea000383ffff */
.L_x_2444:
[----:B-1----:R1:W0:Y:S02]  /*19b00*/  SYNCS.PHASECHK.TRANS64.TRYWAIT P1, [R5+URZ+0x28c40], R0 ;  /* 0x028c4000050075a7 */ /* 0x002224000802017f */
[----:B0-----:R-:W-:Y:S05]  /*19b10*/  @!P1 NANOSLEEP.SYNCS 0x989680 ;  /* 0x009896800000995d */ /* 0x001fea0003900000 */
[----:B------:R-:W0:Y:S02]  /*19b20*/  @!P1 SYNCS.PHASECHK.TRANS64 P1, [R5+URZ+0x28c40], R0 ;  /* 0x028c4000050095a7 */ /* 0x000e24000802007f */
[----:B0-----:R-:W-:Y:S05]  /*19b30*/  @!P1 BRA `(.L_x_2444) ;  /* 0xfffffffc00f09947 */ /* 0x001fea000383ffff */
[----:B------:R-:W-:Y:S05]  /*19b40*/  BRA `(.L_x_2539) ;  /* 0xffffffcc00a87947 */ /* 0x000fea000383ffff */
.L_x_2446:
[----:B------:R0:W0:Y:S02]  /*19b50*/  SYNCS.PHASECHK.TRANS64.TRYWAIT P1, [R3+URZ+0x28c60], R2 ;  /* 0x028c6002030075a7 */ /* 0x000024000802017f */
[----:B0-----:R-:W-:Y:S05]  /*19b60*/  @!P1 NANOSLEEP.SYNCS 0x989680 ;  /* 0x009896800000995d */ /* 0x001fea0003900000 */
[----:B------:R-:W0:Y:S02]  /*19b70*/  @!P1 SYNCS.PHASECHK.TRANS64 P1, [R3+URZ+0x28c60], R2 ;  /* 0x028c6002030095a7 */ /* 0x000e24000802007f */
[----:B0-----:R-:W-:Y:S05]  /*19b80*/  @!P1 BRA `(.L_x_2446) ;  /* 0xfffffffc00f09947 */ /* 0x001fea000383ffff */
[----:B------:R-:W-:Y:S05]  /*19b90*/  BRA `(.L_x_2540) ;  /* 0xffffffcc00a47947 */ /* 0x000fea000383ffff */
.L_x_2541:
        /* <DEDUP_REMOVED lines=14> */
.L_x_5812:


//--------------------- .text._ZN7cutlass13device_kernelIN5flash11enable_sm90INS1_16FlashAttnFwdSm90INS1_25CollectiveMainloopFwdSm90ILi2EN4cute5tupleIJNS5_1CILi1EEES8_S8_EEENS6_IJNS7_ILi64EEESA_SA_EEELi512ENS_10bfloat16_tEfNS_4arch4Sm90ELb0ELb1ELb1ELb1ELb1ELb1ELb0ELb0ELb0ELb1ELb0ELb0EEENS1_21CollectiveEpilogueFwdINS6_IJSA_NS7_ILi512EEESA_EEES9_SC_SE_Li256ELb1ELb1ELb0ELb0EEENS1_36VarlenDynamicPersistentTileSchedulerILi64ELi64ELi256ELi128ELb0ELb1ELb1ELb1ELb0ELb1EEEEEEEEEvNT_6ParamsE --------------------------
	.section	.text._ZN7cutlass13device_kernelIN5flash11enable_sm90INS1_16FlashAttnFwdSm90INS1_25CollectiveMainloopFwdSm90ILi2EN4cute5tupleIJNS5_1CILi1EEES8_S8_EEENS6_IJNS7_ILi64EEESA_SA_EEELi512ENS_10bfloat16_tEfNS_4arch4Sm90ELb0ELb1ELb1ELb1ELb1ELb1ELb0ELb0ELb0ELb1ELb0ELb0EEENS1_21CollectiveEpilogueFwdINS6_IJSA_NS7_ILi512EEESA_EEES9_SC_SE_Li256ELb1ELb1ELb0ELb0EEENS1_36VarlenDynamicPersistentTileSchedulerILi64ELi64ELi256ELi128ELb0ELb1ELb1ELb1ELb0ELb1EEEEEEEEEvNT_6ParamsE,"ax",@progbits
	.align	128
.text._ZN7cutlass13device_kernelIN5flash11enable_sm90INS1_16FlashAttnFwdSm90INS1_25CollectiveMainloopFwdSm90ILi2EN4cute5tupleIJNS5_1CILi1EEES8_S8_EEENS6_IJNS7_ILi64EEESA_SA_EEELi512ENS_10bfloat16_tEfNS_4arch4Sm90ELb0ELb1ELb1ELb1ELb1ELb1ELb0ELb0ELb0ELb1ELb0ELb0EEENS1_21CollectiveEpilogueFwdINS6_IJSA_NS7_ILi512EEESA_EEES9_SC_SE_Li256ELb1ELb1ELb0ELb0EEENS1_36VarlenDynamicPersistentTileSchedulerILi64ELi64ELi256ELi128ELb0ELb1ELb1ELb1ELb0ELb1EEEEEEEEEvNT_6ParamsE:
        .type           _ZN7cutlass13device_kernelIN5flash11enable_sm90INS1_16FlashAttnFwdSm90INS1_25CollectiveMainloopFwdSm90ILi2EN4cute5tupleIJNS5_1CILi1EEES8_S8_EEENS6_IJNS7_ILi64EEESA_SA_EEELi512ENS_10bfloat16_tEfNS_4arch4Sm90ELb0ELb1ELb1ELb1ELb1ELb1ELb0ELb0ELb0ELb1ELb0ELb0EEENS1_21CollectiveEpilogueFwdINS6_IJSA_NS7_ILi512EEESA_EEES9_SC_SE_Li256ELb1ELb1ELb0ELb0EEENS1_36VarlenDynamicPersistentTileSchedulerILi64ELi64ELi256ELi128ELb0ELb1ELb1ELb1ELb0ELb1EEEEEEEEEvNT_6ParamsE,@function
        .size           _ZN7cutlass13device_kernelIN5flash11enable_sm90INS1_16FlashAttnFwdSm90INS1_25CollectiveMainloopFwdSm90ILi2EN4cute5tupleIJNS5_1CILi1EEES8_S8_EEENS6_IJNS7_ILi64EEESA_SA_EEELi512ENS_10bfloat16_tEfNS_4arch4Sm90ELb0ELb1ELb1ELb1ELb1ELb1ELb0ELb0ELb0ELb1ELb0ELb0EEENS1_21CollectiveEpilogueFwdINS6_IJSA_NS7_ILi512EEESA_EEES9_SC_SE_Li256ELb1ELb1ELb0ELb0EEENS1_36VarlenDynamicPersistentTileSchedulerILi64ELi64ELi256ELi128ELb0ELb1ELb1ELb1ELb0ELb1EEEEEEEEEvNT_6ParamsE,(.L_x_5813 - _ZN7cutlass13device_kernelIN5flash11enable_sm90INS1_16FlashAttnFwdSm90INS1_25CollectiveMainloopFwdSm90ILi2EN4cute5tupleIJNS5_1CILi1EEES8_S8_EEENS6_IJNS7_ILi64EEESA_SA_EEELi512ENS_10bfloat16_tEfNS_4arch4Sm90ELb0ELb1ELb1ELb1ELb1ELb1ELb0ELb0ELb0ELb1ELb0ELb0EEENS1_21CollectiveEpilogueFwdINS6_IJSA_NS7_ILi512EEESA_EEES9_SC_SE_Li256ELb1ELb1ELb0ELb0EEENS1_36VarlenDynamicPersistentTileSchedulerILi64ELi64ELi256ELi128ELb0ELb1ELb1ELb1ELb0ELb1EEEEEEEEEvNT_6ParamsE)
        .other          _ZN7cutlass13device_kernelIN5flash11enable_sm90INS1_16FlashAttnFwdSm90INS1_25CollectiveMainloopFwdSm90ILi2EN4cute5tupleIJNS5_1CILi1EEES8_S8_EEENS6_IJNS7_ILi64EEESA_SA_EEELi512ENS_10bfloat16_tEfNS_4arch4Sm90ELb0ELb1ELb1ELb1ELb1ELb1ELb0ELb0ELb0ELb1ELb0ELb0EEENS1_21CollectiveEpilogueFwdINS6_IJSA_NS7_ILi512EEESA_EEES9_SC_SE_Li256ELb1ELb1ELb0ELb0EEENS1_36VarlenDynamicPersistentTileSchedulerILi64ELi64ELi256ELi128ELb0ELb1ELb1ELb1ELb0ELb1EEEEEEEEEvNT_6ParamsE,@"STO_CUDA_ENTRY STV_DEFAULT"
_ZN7cutlass13device_kernelIN5flash11enable_sm90INS1_16FlashAttnFwdSm90INS1_25CollectiveMainloopFwdSm90ILi2EN4cute5tupleIJNS5_1CILi1EEES8_S8_EEENS6_IJNS7_ILi64EEESA_SA_EEELi512ENS_10bfloat16_tEfNS_4arch4Sm90ELb0ELb1ELb1ELb1ELb1ELb1ELb0ELb0ELb0ELb1ELb0ELb0EEENS1_21CollectiveEpilogueFwdINS6_IJSA_NS7_ILi512EEESA_EEES9_SC_SE_Li256ELb1ELb1ELb0ELb0EEENS1_36VarlenDynamicPersistentTileSchedulerILi64ELi64ELi256ELi128ELb0ELb1ELb1ELb1ELb0ELb1EEEEEEEEEvNT_6ParamsE:
[----:B------:R-:W0:Y:S02]  /*0000*/  LDC R1, c[0x0][0x28] ;  /* 0x00000a00ff017b82 */ /* 0x000e240000000800 */
[----:B0-----:R-:W-:Y:S01]  /*0010*/  VIADD R1, R1, 0xffffff98 ;  /* 0xffffff9801017836 */ /* 0x001fe20000000000 */
[----:B------:R-:W0:Y:S01]  /*0020*/  S2R R0, SR_TID.X ;  /* 0x0000000000007919 */ /* 0x000e220000002100 */
[----:B------:R-:W-:Y:S01]  /*0030*/  ELECT P0, URZ, PT ;  /* 0x00000000003f782f */ /* 0x000fe20003800000 */
[----:B------:R-:W-:Y:S01]  /*0040*/  BSSY B0, `(.L_x_2542) ;  /* 0x000000e000007945 */ /* 0x000fe20003800000 */
[----:B0-----:R-:W-:-:S05]  /*0050*/  SHF.R.U32.HI R2, RZ, 0x5, R0 ;  /* 0x00000005ff027819 */ /* 0x001fca0000011600 */
[----:B------:R-:W0:Y:S02]  /*0060*/  SHFL.IDX PT, R3, R2, RZ, 0x1f ;  /* 0x00001fff02037589 */ /* 0x000e2400000e0000 */
[----:B0-----:R-:W-:Y:S02]  /*0070*/  ISETP.EQ.AND P0, PT, R3, RZ, P0 ;  /* 0x000000ff0300720c */ /* 0x001fe40000702270 */
[----:B------:R-:W-:-:S11]  /*0080*/  SHF.R.U32.HI R3, RZ, 0x7, R0 ;  /* 0x00000007ff037819 */ /* 0x000fd60000011600 */
        /* <DEDUP_REMOVED lines=9> */
.L_x_2543:
[----:B------:R-:W-:Y:S05]  /*0120*/  BSYNC B0 ;  /* 0x0000000000007941 */ /* 0x000fea0003800000 */
.L_x_2542:
[----:B------:R-:W-:Y:S01]  /*0130*/  VOTEU.ANY UP0, P0 ;  /* 0x00000000003f7886 */ /* 0x000fe20000000100 */
[----:B------:R-:W0:Y:S01]  /*0140*/  SHFL.IDX PT, R5, R3, RZ, 0x1f ;  /* 0x00001fff03057589 */ /* 0x000e2200000e0000 */
[----:B------:R-:W-:Y:S01]  /*0150*/  UMOV UR4, 0x80 ;  /* 0x0000008000047882 */ /* 0x000fe20000000000 */
[----:B------:R-:W-:Y:S01]  /*0160*/  UMOV UR7, 0x100 ;  /* 0x0000010000077882 */ /* 0x000fe20000000000 */
[----:B------:R-:W-:Y:S01]  /*0170*/  VOTEU.ANY UP1, P0 ;  /* 0x00000000003f7886 */ /* 0x000fe20000020100 */
[----:B------:R-:W1:Y:S01]  /*0180*/  @UP0 S2UR UR8, SR_CgaCtaId ;  /* 0x00000000000809c3 */ /* 0x000e620000008800 */
[----:B------:R-:W2:Y:S01]  /*0190*/  SHFL.IDX PT, R4, R2, RZ, 0x1f ;  /* 0x00001fff02047589 */ /* 0x000ea200000e0000 */
[----:B------:R-:W-:Y:S01]  /*01a0*/  @UP0 UMOV UR6, 0x400 ;  /* 0x0000040000060882 */ /* 0x000fe20000000000 */
[----:B------:R-:W-:-:S04]  /*01b0*/  @UP0 UIADD3 UR4, -UR4, 0x100000, URZ ;  /* 0x0010000004040890 */ /* 0x000fc8000fffe13f */
[----:B------:R-:W-:Y:S02]  /*01c0*/  @UP0 USHF.L.U32 UR5, UR4, 0xb, URZ ;  /* 0x0000000b04050899 */ /* 0x000fe4000800063f */
[----:B------:R-:W-:Y:S01]  /*01d0*/  @UP0 USHF.L.U32 UR4, UR4, 0x1, URZ ;  /* 0x0000000104040899 */ /* 0x000fe2000800063f */
[----:B------:R-:W-:Y:S01]  /*01e0*/  VOTEU.ANY UP2, P0 ;  /* 0x00000000003f7886 */ /* 0x000fe20000040100 */
[----:B0-----:R-:W-:Y:S01]  /*01f0*/  R2UR UR39, R5 ;  /* 0x00000000052772ca */ /* 0x001fe200000e0000 */
[----:B-1----:R-:W-:Y:S01]  /*0200*/  @UP0 ULEA UR8, UR8, UR6, 0x18 ;  /* 0x0000000608080291 */ /* 0x002fe2000f8ec03f */
[----:B--2---:R-:W-:Y:S01]  /*0210*/  ISETP.NE.AND P1, PT, R4, RZ, PT ;  /* 0x000000ff0400720c */ /* 0x004fe20003f25270 */
[----:B------:R-:W-:-:S04]  /*0220*/  @UP0 UIADD3 UR6, -UR7, 0x100000, URZ ;  /* 0x0010000007060890 */ /* 0x000fc8000fffe13f */
[----:B------:R-:W-:Y:S02]  /*0230*/  @UP0 USHF.L.U32 UR7, UR6, 0xb, URZ ;  /* 0x0000000b06070899 */ /* 0x000fe4000800063f */
[----:B------:R-:W-:-:S04]  /*0240*/  @UP0 USHF.L.U32 UR6, UR6, 0x1, URZ ;  /* 0x0000000106060899 */ /* 0x000fc8000800063f */
[----:B------:R-:W-:Y:S01]  /*0250*/  UISETP.NE.AND UP0, UPT, UR39, URZ, UPT ;  /* 0x0000003f2700728c */ /* 0x000fe2000bf05270 */
[----:B------:R-:W0:Y:S02]  /*0260*/  FENCE.VIEW.ASYNC.S ;  /* 0x00000000000073c6 */ /* 0x000e240000000000 */
[----:B0-----:R0:W1:Y:S05]  /*0270*/  @UP1 SYNCS.EXCH.64 URZ, [UR8+0x28c00], UR4 ;  /* 0x028c0004083f15b2 */ /* 0x00106a0008000100 */
[----:B------:R0:W2:Y:S01]  /*0280*/  @UP2 SYNCS.EXCH.64 URZ, [UR8+0x28c20], UR6 ;  /* 0x028c2006083f25b2 */ /* 0x0000a20008000100 */
        /* <DEDUP_REMOVED lines=13> */
[----:B------:R3:W0:Y:S02]  /*0360*/  SYNCS.EXCH.64 URZ, [UR6+0x28c48], UR4 ;  /* 0x028c4804063f75b2 */ /* 0x0006240008000100 */
[----:B---3--:R-:W-:Y:S01]  /*0370*/  NOP ;  /* 0x0000000000007918 */ /* 0x008fe20000000000 */
.L_x_2544:
[----:B------:R-:W3:Y:S01]  /*0380*/  SHFL.IDX PT, R4, R2, RZ, 0x1f ;  /* 0x00001fff02047589 */ /* 0x000ee200000e0000 */
[----:B------:R-:W-:Y:S01]  /*0390*/  NOP ;  /* 0x0000000000007918 */ /* 0x000fe20000000000 */
[----:B---3--:R-:W-:-:S13]  /*03a0*/  ISETP.NE.AND P0, PT, R4, RZ, PT ;  /* 0x000000ff0400720c */ /* 0x008fda0003f05270 */
        /* <DEDUP_REMOVED lines=17> */
[----:B------:R3:W0:Y:S02]  /*04c0*/  SYNCS.EXCH.64 URZ, [UR8+0x28c68], UR6 ;  /* 0x028c6806083f75b2 */ /* 0x0006240008000100 */
[----:B---3--:R-:W-:Y:S01]  /*04d0*/  NOP ;  /* 0x0000000000007918 */ /* 0x008fe20000000000 */
.L_x_2545:
[----:B------:R-:W3:Y:S01]  /*04e0*/  SHFL.IDX PT, R4, R2, RZ, 0x1f ;  /* 0x00001fff02047589 */ /* 0x000ee200000e0000 */
[----:B------:R-:W-:Y:S01]  /*04f0*/  NOP ;  /* 0x0000000000007918 */ /* 0x000fe20000000000 */
[----:B---3--:R-:W-:-:S13]  /*0500*/  ISETP.NE.AND P0, PT, R4, RZ, PT ;  /* 0x000000ff0400720c */ /* 0x008fda0003f05270 */
        /* <DEDUP_REMOVED lines=13> */
[----:B------:R3:W0:Y:S02]  /*05e0*/  SYNCS.EXCH.64 URZ, [UR6+0x28c88], UR4 ;  /* 0x028c8804063f75b2 */ /* 0x0006240008000100 */
[----:B---3--:R-:W-:Y:S01]  /*05f0*/  NOP ;  /* 0x0000000000007918 */ /* 0x008fe20000000000 */
.L_x_2546:
        /* <DEDUP_REMOVED lines=22> */
.L_x_2547:
        /* <DEDUP_REMOVED lines=22> */
.L_x_2548:
[----:B------:R-:W-:Y:S01]  /*08c0*/  PLOP3.LUT P0, PT, PT, PT, UP0, 0x80, 0x0 ;  /* 0x000000000000781c */ /* 0x000fe20003f0f008 */
[----:B------:R-:W-:Y:S01]  /*08d0*/  UMOV UR36, 0x1 ;  /* 0x0000000100247882 */ /* 0x000fe20000000000 */
[----:B------:R-:W-:Y:S01]  /*08e0*/  NOP ;  /* 0x0000000000007918 */ /* 0x000fe20000000000 */
[----:B------:R-:W-:Y:S01]  /*08f0*/  USEL UR36, UR36, 0x2, !UP0 ;  /* 0x0000000224247887 */ /* 0x000fe2000c000000 */
[----:B------:R-:W-:Y:S01]  /*0900*/  BSSY B9, `(.L_x_2549) ;  /* 0x0001fb6000097945 */ /* 0x000fe20003800000 */
[----:B------:R-:W-:Y:S01]  /*0910*/  ULDC.64 UR40, c[0x0][0x208] ;  /* 0x0000820000287ab9 */ /* 0x000fe20000000a00 */
[----:B012-4-:R-:W-:Y:S07]  /*0920*/  BAR.SYNC.DEFER_BLOCKING 0x0 ;  /* 0x0000000000007b1d */ /* 0x017fee0000010000 */
[----:B------:R-:W-:Y:S05]  /*0930*/  @!P0 BRA `(.L_x_2550) ;  /* 0x0000017c00c88947 */ /* 0x000fea0003800000 */
.L_x_2551:
[----:B------:R-:W-:-:S08]  /*0940*/  NOP ;  /* 0x0000000000007918 */ /* 0x000fd00000000000 */
[----:B------:R-:W0:Y:S02]  /*0950*/  USETMAXREG.TRY_ALLOC.CTAPOOL UP0, 0xe8 ;  /* 0x000000e8000079c8 */ /* 0x000e240008000600 */
[----:B0-----:R-:W-:-:S13]  /*0960*/  PLOP3.LUT P0, PT, PT, PT, UP0, 0x80, 0x0 ;  /* 0x000000000000781c */ /* 0x001fda0003f0f008 */
[----:B------:R-:W-:Y:S05]  /*0970*/  @!P0 BRA `(.L_x_2551) ;  /* 0xfffffffc00f08947 */ /* 0x000fea000383ffff */
[----:B------:R-:W-:Y:S01]  /*0980*/  ISETP.NE.AND P0, PT, R3, 0x1, PT ;  /* 0x000000010300780c */ /* 0x000fe20003f05270 */
[----:B------:R-:W0:Y:S01]  /*0990*/  S2UR UR4, SR_CgaCtaId ;  /* 0x00000000000479c3 */ /* 0x000e220000008800 */
        /* <DEDUP_REMOVED lines=13> */
[----:B------:R-:W-:Y:S01]  /*0a70*/  ULOP3.LUT UR37, UR36, 0x1, URZ, 0xfc, !UPT ;  /* 0x0000000124257892 */ /* 0x000fe2000f8efc3f */
[----:B------:R-:W-:Y:S02]  /*0a80*/  IMAD.MOV.U32 R200, RZ, RZ, 0x40 ;  /* 0x00000040ffc87424 */ /* 0x000fe400078e00ff */
[----:B------:R-:W-:Y:S01]  /*0a90*/  IMAD.MOV.U32 R188, RZ, RZ, RZ ;  /* 0x000000ffffbc7224 */ /* 0x000fe200078e00ff */
[----:B------:R-:W-:Y:S01]  /*0aa0*/  SHF.R.S32.HI R0, RZ, 0x1f, R16 ;  /* 0x0000001fff007819 */ /* 0x000fe20000011410 */
[----:B------:R-:W-:-:S03]  /*0ab0*/  IMAD.MOV.U32 R192, RZ, RZ, RZ ;  /* 0x000000ffffc07224 */ /* 0x000fc600078e00ff */
[CC--:B------:R-:W-:Y:S02]  /*0ac0*/  LEA.HI R3, R0.reuse, R16.reuse, RZ, 0x4 ;  /* 0x0000001000037211 */ /* 0x0c0fe400078f20ff */
[CC--:B------:R-:W-:Y:S02]  /*0ad0*/  LEA.HI R7, R0.reuse, R16.reuse, RZ, 0x7 ;  /* 0x0000001000077211 */ /* 0x0c0fe400078f38ff */
[----:B------:R-:W-:Y:S02]  /*0ae0*/  LOP3.LUT R4, R3, 0xfffffff0, RZ, 0xc0, !PT ;  /* 0xfffffff003047812 */ /* 0x000fe400078ec0ff */
[----:B------:R-:W-:Y:S02]  /*0af0*/  LOP3.LUT R6, R7, 0xffffff80, RZ, 0xc0, !PT ;  /* 0xffffff8007067812 */ /* 0x000fe400078ec0ff */
[----:B------:R-:W-:Y:S01]  /*0b00*/  LEA.HI R5, R0, R16, RZ, 0x5 ;  /* 0x0000001000057211 */ /* 0x000fe200078f28ff */
[C---:B------:R-:W-:Y:S01]  /*0b10*/  IMAD.IADD R4, R16.reuse, 0x1, -R4 ;  /* 0x0000000110047824 */ /* 0x040fe200078e0a04 */
[----:B------:R-:W-:Y:S01]  /*0b20*/  SHF.R.S32.HI R20, RZ, 0x7, R7 ;  /* 0x00000007ff147819 */ /* 0x000fe20000011407 */
[----:B------:R-:W-:Y:S01]  /*0b30*/  IMAD.IADD R8, R16, 0x1, -R6 ;  /* 0x0000000110087824 */ /* 0x000fe200078e0a06 */
[----:B------:R-:W-:-:S02]  /*0b40*/  SHF.R.S32.HI R18, RZ, 0x5, R5 ;  /* 0x00000005ff127819 */ /* 0x000fc40000011405 */
[--C-:B------:R-:W-:Y:S01]  /*0b50*/  SHF.R.S32.HI R11, RZ, 0x1f, R4.reuse ;  /* 0x0000001fff0b7819 */ /* 0x100fe20000011404 */
[----:B------:R-:W-:Y:S01]  /*0b60*/  IMAD R14, R20, 0x100, R4 ;  /* 0x00000100140e7824 */ /* 0x000fe200078e0204 */
[----:B------:R-:W-:Y:S02]  /*0b70*/  SHF.R.S32.HI R5, RZ, 0x1f, R5 ;  /* 0x0000001fff057819 */ /* 0x000fe40000011405 */
[----:B------:R-:W-:Y:S02]  /*0b80*/  SHF.R.S32.HI R6, RZ, 0x4, R3 ;  /* 0x00000004ff067819 */ /* 0x000fe40000011403 */
[----:B------:R-:W-:Y:S02]  /*0b90*/  LEA.HI R13, R11, R4, RZ, 0x3 ;  /* 0x000000040b0d7211 */ /* 0x000fe400078f18ff */
[----:B------:R-:W-:Y:S02]  /*0ba0*/  LEA.HI R3, R3, R6, RZ, 0x1 ;  /* 0x0000000603037211 */ /* 0x000fe400078f08ff */
[----:B------:R-:W-:-:S02]  /*0bb0*/  LEA.HI R5, R5, R18, RZ, 0x2 ;  /* 0x0000001205057211 */ /* 0x000fc400078f10ff */
[C---:B------:R-:W-:Y:S01]  /*0bc0*/  LOP3.LUT R15, R13.reuse, 0xfffffff8, RZ, 0xc0, !PT ;  /* 0xfffffff80d0f7812 */ /* 0x040fe200078ec0ff */
[----:B------:R-:W-:Y:S01]  /*0bd0*/  IMAD.SHL.U32 R13, R13, 0x40, RZ ;  /* 0x000000400d0d7824 */ /* 0x000fe200078e00ff */
[----:B------:R-:W-:Y:S02]  /*0be0*/  LOP3.LUT R3, R3, 0x1ffffffe, RZ, 0xc0, !PT ;  /* 0x1ffffffe03037812 */ /* 0x000fe400078ec0ff */
[----:B------:R-:W-:Y:S01]  /*0bf0*/  LOP3.LUT R5, R5, 0x3ffffc, RZ, 0xc0, !PT ;  /* 0x003ffffc05057812 */ /* 0x000fe200078ec0ff */
[----:B------:R-:W-:Y:S01]  /*0c00*/  IMAD.IADD R15, R4, 0x1, -R15 ;  /* 0x00000001040f7824 */ /* 0x000fe200078e0a0f */
[----:B------:R-:W-:Y:S01]  /*0c10*/  SHF.R.S32.HI R9, RZ, 0x1f, R8 ;  /* 0x0000001fff097819 */ /* 0x000fe20000011408 */
[----:B------:R-:W-:Y:S01]  /*0c20*/  IMAD.IADD R3, R6, 0x1, -R3 ;  /* 0x0000000106037824 */ /* 0x000fe200078e0a03 */
[----:B------:R-:W-:Y:S01]  /*0c30*/  LOP3.LUT R13, R13, 0x7ffffe00, RZ, 0xc0, !PT ;  /* 0x7ffffe000d0d7812 */ /* 0x000fe200078ec0ff */
[----:B------:R-:W-:Y:S01]  /*0c40*/  IMAD.IADD R5, R18, 0x1, -R5 ;  /* 0x0000000112057824 */ /* 0x000fe200078e0a05 */
[-C--:B------:R-:W-:Y:S01]  /*0c50*/  LEA.HI R10, R9, R8.reuse, RZ, 0x2 ;  /* 0x00000008090a7211 */ /* 0x080fe200078f10ff */
[----:B------:R-:W-:Y:S01]  /*0c60*/  IMAD.SHL.U32 R4, R15, 0x40, RZ ;  /* 0x000000400f047824 */ /* 0x000fe200078e00ff */
[----:B------:R-:W-:Y:S01]  /*0c70*/  LEA.HI R9, R9, R8, RZ, 0x5 ;  /* 0x0000000809097211 */ /* 0x000fe200078f28ff */
[----:B------:R-:W-:Y:S01]  /*0c80*/  IMAD R14, R5, 0x10, R14 ;  /* 0x00000010050e7824 */ /* 0x000fe200078e020e */
[--C-:B------:R-:W-:Y:S01]  /*0c90*/  SHF.R.S32.HI R11, RZ, 0x2, R10.reuse ;  /* 0x00000002ff0b7819 */ /* 0x100fe2000001140a */
[----:B------:R-:W-:Y:S01]  /*0ca0*/  IMAD.SHL.U32 R3, R3, 0x8, RZ ;  /* 0x0000000803037824 */ /* 0x000fe200078e00ff */
[----:B------:R-:W-:Y:S01]  /*0cb0*/  LOP3.LUT R4, R4, 0x1c0, RZ, 0xc0, !PT ;  /* 0x000001c004047812 */ /* 0x000fe200078ec0ff */
[----:B------:R-:W-:Y:S01]  /*0cc0*/  IMAD R13, R18, 0x400, R13 ;  /* 0x00000400120d7824 */ /* 0x000fe200078e020d */
[----:B------:R-:W-:Y:S01]  /*0cd0*/  SHF.R.S32.HI R12, RZ, 0x1f, R10 ;  /* 0x0000001fff0c7819 */ /* 0x000fe2000001140a */
[--C-:B------:R-:W-:Y:S01]  /*0ce0*/  IMAD.U32 R5, R14, 0x40, R3.reuse ;  /* 0x000000400e057824 */ /* 0x100fe200078e0003 */
[----:B------:R-:W-:-:S02]  /*0cf0*/  LOP3.LUT R3, R4, 0x8, R3, 0xf8, !PT ;  /* 0x0000000804037812 */ /* 0x000fc400078ef803 */
[----:B------:R-:W-:Y:S02]  /*0d00*/  CS2R R18, SRZ ;  /* 0x0000000000127805 */ /* 0x000fe4000001ff00 */
[----:B------:R-:W-:Y:S02]  /*0d10*/  SHF.R.U32.HI R4, RZ, 0x3, R4 ;  /* 0x00000003ff047819 */ /* 0x000fe40000011604 */
[----:B------:R-:W-:Y:S01]  /*0d20*/  LEA.HI R12, R12, R11, RZ, 0x3 ;  /* 0x0000000b0c0c7211 */ /* 0x000fe200078f18ff */
[----:B------:R0:W-:Y:S01]  /*0d30*/  STL [R1+0x60], R5 ;  /* 0x0000600501007387 */ /* 0x0001e20000100800 */
[----:B------:R-:W-:Y:S02]  /*0d40*/  LOP3.LUT R4, R3, R4, RZ, 0x3c, !PT ;  /* 0x0000000403047212 */ /* 0x000fe400078e3cff */
[CC--:B------:R-:W-:Y:S01]  /*0d50*/  LEA.HI R3, R0.reuse, R16.reuse, RZ, 0x3 ;  /* 0x0000001000037211 */ /* 0x0c0fe200078f18ff */
[----:B------:R-:W-:Y:S01]  /*0d60*/  STL [R1+0x50], RZ ;  /* 0x000050ff01007387 */ /* 0x000fe20000100800 */
[----:B------:R-:W-:Y:S01]  /*0d70*/  LEA.HI R0, R0, R16, RZ, 0x2 ;  /* 0x0000001000007211 */ /* 0x000fe200078f10ff */
[----:B------:R-:W-:Y:S01]  /*0d80*/  IMAD.IADD R13, R13, 0x1, R4 ;  /* 0x000000010d0d7824 */ /* 0x000fe200078e0204 */
[----:B------:R-:W-:-:S02]  /*0d90*/  LOP3.LUT R12, R12, 0xfffffff8, RZ, 0xc0, !PT ;  /* 0xfffffff80c0c7812 */ /* 0x000fc400078ec0ff */
[----:B------:R-:W-:Y:S01]  /*0da0*/  SHF.R.S32.HI R4, RZ, 0x3, R3 ;  /* 0x00000003ff047819 */ /* 0x000fe20000011403 */
[----:B------:R-:W-:Y:S01]  /*0db0*/  IMAD R198, R13, 0x2, R2 ;  /* 0x000000020dc67824 */ /* 0x000fe200078e0202 */
[----:B0-----:R-:W-:Y:S01]  /*0dc0*/  LOP3.LUT R5, R10, 0x7ffffffc, RZ, 0xc0, !PT ;  /* 0x7ffffffc0a057812 */ /* 0x001fe200078ec0ff */
[----:B------:R-:W-:Y:S01]  /*0dd0*/  IMAD.IADD R12, R11, 0x1, -R12 ;  /* 0x000000010b0c7824 */ /* 0x000fe200078e0a0c */
[--C-:B------:R-:W-:Y:S01]  /*0de0*/  SHF.R.S32.HI R189, RZ, 0x2, R0.reuse ;  /* 0x00000002ffbd7819 */ /* 0x100fe20000011400 */
[----:B------:R-:W-:Y:S01]  /*0df0*/  VIADD R201, R198, 0x26800 ;  /* 0x00026800c6c97836 */ /* 0x000fe20000000000 */
[----:B------:R-:W-:Y:S01]  /*0e00*/  SHF.R.S32.HI R4, RZ, 0x1f, R0 ;  /* 0x0000001fff047819 */ /* 0x000fe20000011400 */
[----:B------:R-:W-:Y:S01]  /*0e10*/  IMAD.IADD R5, R8, 0x1, -R5 ;  /* 0x0000000108057824 */ /* 0x000fe200078e0a05 */
[----:B------:R-:W-:Y:S01]  /*0e20*/  LOP3.LUT R0, R0, 0xfffffffc, RZ, 0xc0, !PT ;  /* 0xfffffffc00007812 */ /* 0x000fe200078ec0ff */
[----:B------:R-:W-:Y:S01]  /*0e30*/  VIADD R199, R198, 0x26820 ;  /* 0x00026820c6c77836 */ /* 0x000fe20000000000 */
[----:B------:R-:W-:Y:S01]  /*0e40*/  SHF.R.S32.HI R9, RZ, 0x5, R9 ;  /* 0x00000005ff097819 */ /* 0x000fe20000011409 */
[----:B------:R-:W-:Y:S01]  /*0e50*/  IMAD.SHL.U32 R185, R5, 0x2, RZ ;  /* 0x0000000205b97824 */ /* 0x000fe200078e00ff */
[----:B------:R-:W-:Y:S01]  /*0e60*/  LOP3.LUT R3, R3, 0xfffffff8, RZ, 0xc0, !PT ;  /* 0xfffffff803037812 */ /* 0x000fe200078ec0ff */
[----:B------:R-:W-:Y:S01]  /*0e70*/  IMAD.IADD R8, R16, 0x1, -R0 ;  /* 0x0000000110087824 */ /* 0x000fe200078e0a00 */
[----:B------:R-:W-:Y:S01]  /*0e80*/  LEA.HI R7, R7, R20, RZ, 0x1 ;  /* 0x0000001407077211 */ /* 0x000fe200078f08ff */
[----:B------:R-:W-:Y:S01]  /*0e90*/  IMAD R194, R9, 0x10, R12 ;  /* 0x0000001009c27824 */ /* 0x000fe200078e020c */
[----:B------:R-:W-:Y:S01]  /*0ea0*/  LEA.HI R4, R4, R189, RZ, 0x3 ;  /* 0x000000bd04047211 */ /* 0x000fe200078f18ff */
[----:B------:R-:W-:Y:S01]  /*0eb0*/  IMAD.IADD R10, R16, 0x1, -R3 ;  /* 0x00000001100a7824 */ /* 0x000fe200078e0a03 */
[----:B------:R-:W-:Y:S01]  /*0ec0*/  LEA.HI R0, R8, R8, RZ, 0x1 ;  /* 0x0000000808007211 */ /* 0x000fe200078f08ff */
[----:B------:R-:W-:Y:S01]  /*0ed0*/  VIADD R9, R189, 0x20 ;  /* 0x00000020bd097836 */ /* 0x000fe20000000000 */
[----:B------:R-:W-:Y:S01]  /*0ee0*/  LOP3.LUT R7, R7, 0xfffffe, RZ, 0xc0, !PT ;  /* 0x00fffffe07077812 */ /* 0x000fe200078ec0ff */
[----:B------:R-:W-:Y:S01]  /*0ef0*/  IMAD.SHL.U32 R204, R10, 0x8, RZ ;  /* 0x000000080acc7824 */ /* 0x000fe200078e00ff */
[----:B------:R-:W-:Y:S01]  /*0f00*/  LOP3.LUT R0, R0, 0x1ffffffe, RZ, 0xc0, !PT ;  /* 0x1ffffffe00007812 */ /* 0x000fe200078ec0ff */
[----:B------:R-:W-:Y:S01]  /*0f10*/  IMAD.SHL.U32 R3, R9, 0x40, RZ ;  /* 0x0000004009037824 */ /* 0x000fe200078e00ff */
[----:B------:R-:W-:Y:S01]  /*0f20*/  SHF.R.S32.HI R6, RZ, 0x1f, R9 ;  /* 0x0000001fff067819 */ /* 0x000fe20000011409 */
[----:B------:R-:W-:Y:S01]  /*0f30*/  IMAD.SHL.U32 R16, R8, 0x8, RZ ;  /* 0x0000000808107824 */ /* 0x000fe200078e00ff */
[----:B------:R-:W-:Y:S01]  /*0f40*/  LOP3.LUT R4, R4, 0xfffffff8, RZ, 0xc0, !PT ;  /* 0xfffffff804047812 */ /* 0x000fe200078ec0ff */
[----:B------:R-:W-:Y:S01]  /*0f50*/  IMAD.SHL.U32 R190, R8, 0x4, RZ ;  /* 0x0000000408be7824 */ /* 0x000fe200078e00ff */
[----:B------:R-:W-:Y:S01]  /*0f60*/  LEA.HI R6, R6, R9, RZ, 0x3 ;  /* 0x0000000906067211 */ /* 0x000fe200078f18ff */
[----:B------:R-:W-:Y:S01]  /*0f70*/  VIADD R36, R204, 0x40 ;  /* 0x00000040cc247836 */ /* 0x000fe20000000000 */
[----:B------:R-:W-:Y:S01]  /*0f80*/  LOP3.LUT R3, R3, 0x1c0, RZ, 0xc0, !PT ;  /* 0x000001c003037812 */ /* 0x000fe200078ec0ff */
[C---:B------:R-:W-:Y:S01]  /*0f90*/  VIADD R228, R16.reuse, 0x40 ;  /* 0x0000004010e47836 */ /* 0x040fe20000000000 */
[----:B------:R-:W-:Y:S01]  /*0fa0*/  IADD3 R210, R16, 0x120, RZ ;  /* 0x0000012010d27810 */ /* 0x000fe20007ffe0ff */
[C---:B------:R-:W-:Y:S01]  /*0fb0*/  VIADD R34, R204.reuse, 0xc0 ;  /* 0x000000c0cc227836 */ /* 0x040fe20000000000 */
[----:B------:R-:W-:Y:S01]  /*0fc0*/  SHF.R.U32.HI R24, RZ, 0x3, R3 ;  /* 0x00000003ff187819 */ /* 0x000fe20000011603 */
[C---:B------:R-:W-:Y:S01]  /*0fd0*/  VIADD R35, R204.reuse, 0x80 ;  /* 0x00000080cc237836 */ /* 0x040fe20000000000 */
[----:B------:R-:W-:Y:S01]  /*0fe0*/  SHF.R.S32.HI R38, RZ, 0x1f, R36 ;  /* 0x0000001fff267819 */ /* 0x000fe20000011424 */
[----:B------:R-:W-:Y:S01]  /*0ff0*/  VIADD R32, R204, 0x140 ;  /* 0x00000140cc207836 */ /* 0x000fe20000000000 */
[----:B------:R-:W-:Y:S01]  /*1000*/  SHF.R.S32.HI R36, RZ, 0x1f, R34 ;  /* 0x0000001fff247819 */ /* 0x000fe20000011422 */
[----:B------:R-:W-:Y:S01]  /*1010*/  IMAD.IADD R7, R20, 0x1, -R7 ;  /* 0x0000000114077824 */ /* 0x000fe200078e0a07 */
[----:B------:R-:W-:Y:S01]  /*1020*/  SHF.R.S32.HI R37, RZ, 0x1f, R35 ;  /* 0x0000001fff257819 */ /* 0x000fe20000011423 */
[----:B------:R-:W-:Y:S01]  /*1030*/  VIADD R220, R16, 0x60 ;  /* 0x0000006010dc7836 */ /* 0x000fe20000000000 */
[----:B------:R-:W-:Y:S01]  /*1040*/  SHF.R.S32.HI R34, RZ, 0x1f, R32 ;  /* 0x0000001fff227819 */ /* 0x000fe20000011420 */
[C---:B------:R-:W-:Y:S01]  /*1050*/  VIADD R33, R204.reuse, 0x100 ;  /* 0x00000100cc217836 */ /* 0x040fe20000000000 */
[----:B------:R-:W-:Y:S01]  /*1060*/  R2P PR, R15, 0x6 ;  /* 0x000000060f007804 */ /* 0x000fe20000000000 */
[----:B------:R-:W-:Y:S01]  /*1070*/  VIADD R31, R204, 0x180 ;  /* 0x00000180cc1f7836 */ /* 0x000fe20000000000 */
[----:B------:R-:W-:Y:S01]  /*1080*/  SHF.R.S32.HI R15, RZ, 0x1f, R210 ;  /* 0x0000001fff0f7819 */ /* 0x000fe200000114d2 */
[----:B------:R-:W-:Y:S01]  /*1090*/  VIADD R218, R16, 0x80 ;  /* 0x0000008010da7836 */ /* 0x000fe20000000000 */
[----:B------:R-:W-:Y:S01]  /*10a0*/  SHF.R.S32.HI R35, RZ, 0x1f, R33 ;  /* 0x0000001fff237819 */ /* 0x000fe20000011421 */
[----:B------:R-:W-:Y:S01]  /*10b0*/  VIADD R203, R190, 0x10 ;  /* 0x00000010becb7836 */ /* 0x000fe20000000000 */
[----:B------:R-:W-:Y:S01]  /*10c0*/  SHF.R.S32.HI R32, RZ, 0x1f, R31 ;  /* 0x0000001fff207819 */ /* 0x000fe2000001141f */
[----:B------:R-:W-:Y:S01]  /*10d0*/  VIADD R30, R204, 0x1c0 ;  /* 0x000001c0cc1e7836 */ /* 0x000fe20000000000 */
[----:B------:R-:W-:Y:S01]  /*10e0*/  SHF.R.S32.HI R9, RZ, 0x1f, R218 ;  /* 0x0000001fff097819 */ /* 0x000fe200000114da */
[----:B------:R-:W-:Y:S01]  /*10f0*/  IMAD.IADD R229, R8, 0x1, -R0 ;  /* 0x0000000108e57824 */ /* 0x000fe200078e0a00 */
[----:B------:R-:W-:Y:S01]  /*1100*/  LOP3.LUT R0, R3, 0x38, R16, 0xf8, !PT ;  /* 0x0000003803007812 */ /* 0x000fe200078ef810 */
[----:B------:R-:W-:Y:S01]  /*1110*/  IMAD.SHL.U32 R6, R6, 0x40, RZ ;  /* 0x0000004006067824 */ /* 0x000fe200078e00ff */
[----:B------:R-:W-:Y:S01]  /*1120*/  SHF.R.S32.HI R3, RZ, 0x1f, R228 ;  /* 0x0000001fff037819 */ /* 0x000fe200000114e4 */
[C---:B------:R-:W-:Y:S01]  /*1130*/  VIADD R29, R16.reuse, 0x1c0 ;  /* 0x000001c0101d7836 */ /* 0x040fe20000000000 */
[----:B------:R-:W-:Y:S01]  /*1140*/  SHF.R.S32.HI R33, RZ, 0x1f, R203 ;  /* 0x0000001fff217819 */ /* 0x000fe200000114cb */
[----:B------:R-:W-:Y:S01]  /*1150*/  IMAD.SHL.U32 R197, R7, 0x100, RZ ;  /* 0x0000010007c57824 */ /* 0x000fe200078e00ff */
[----:B------:R-:W-:Y:S01]  /*1160*/  SHF.R.S32.HI R7, RZ, 0x1f, R220 ;  /* 0x0000001fff077819 */ /* 0x000fe200000114dc */
[C---:B------:R-:W-:Y:S01]  /*1170*/  VIADD R28, R16.reuse, 0x1e0 ;  /* 0x000001e0101c7836 */ /* 0x040fe20000000000 */
[----:B------:R-:W-:Y:S01]  /*1180*/  SHF.R.S32.HI R31, RZ, 0x1f, R30 ;  /* 0x0000001fff1f7819 */ /* 0x000fe2000001141e */
[----:B------:R-:W-:Y:S01]  /*1190*/  VIADD R215, R16, 0xa0 ;  /* 0x000000a010d77836 */ /* 0x000fe20000000000 */
[----:B------:R-:W-:Y:S01]  /*11a0*/  SHF.L.U64.HI R30, R228, 0x1, R3 ;  /* 0x00000001e41e7819 */ /* 0x000fe20000010203 */
[----:B------:R-:W-:Y:S01]  /*11b0*/  VIADD R214, R16, 0xc0 ;  /* 0x000000c010d67836 */ /* 0x000fe20000000000 */
[----:B------:R-:W-:Y:S01]  /*11c0*/  LOP3.LUT R6, R6, 0xfffffe00, RZ, 0xc0, !PT ;  /* 0xfffffe0006067812 */ /* 0x000fe200078ec0ff */
[----:B------:R-:W-:Y:S01]  /*11d0*/  STL [R1+0x4], R29 ;  /* 0x0000041d01007387 */ /* 0x000fe20000100800 */
[----:B------:R-:W-:Y:S01]  /*11e0*/  SHF.L.U64.HI R7, R220, 0x1, R7 ;  /* 0x00000001dc077819 */ /* 0x000fe20000010207 */
[----:B------:R-:W-:Y:S01]  /*11f0*/  IMAD.IADD R196, R189, 0x1, -R4 ;  /* 0x00000001bdc47824 */ /* 0x000fe200078e0a04 */
[----:B------:R-:W-:Y:S01]  /*1200*/  SHF.L.U64.HI R3, R218, 0x1, R9 ;  /* 0x00000001da037819 */ /* 0x000fe20000010209 */
[----:B------:R-:W-:Y:S01]  /*1210*/  STL [R1], R28 ;  /* 0x0000001c01007387 */ /* 0x000fe20000100800 */
[C---:B------:R-:W-:Y:S01]  /*1220*/  VIADD R213, R16.reuse, 0xe0 ;  /* 0x000000e010d57836 */ /* 0x040fe20000000000 */
[----:B------:R-:W-:Y:S01]  /*1230*/  SHF.R.S32.HI R4, RZ, 0x1f, R215 ;  /* 0x0000001fff047819 */ /* 0x000fe200000114d7 */
[C---:B------:R-:W-:Y:S01]  /*1240*/  VIADD R211, R16.reuse, 0x100 ;  /* 0x0000010010d37836 */ /* 0x040fe20000000000 */
[----:B------:R-:W-:Y:S01]  /*1250*/  STL [R1+0x54], R33 ;  /* 0x0000542101007387 */ /* 0x000fe20000100800 */
[----:B------:R-:W-:Y:S01]  /*1260*/  SHF.R.S32.HI R11, RZ, 0x1f, R214 ;  /* 0x0000001fff0b7819 */ /* 0x000fe200000114d6 */
[C---:B------:R-:W-:Y:S01]  /*1270*/  VIADD R208, R16.reuse, 0x140 ;  /* 0x0000014010d07836 */ /* 0x040fe20000000000 */
[----:B------:R-:W-:Y:S01]  /*1280*/  SHF.L.U64.HI R4, R215, 0x1, R4 ;  /* 0x00000001d7047819 */ /* 0x000fe20000010204 */
[----:B------:R-:W-:Y:S01]  /*1290*/  STL [R1+0x10], R30 ;  /* 0x0000101e01007387 */ /* 0x000fe20000100800 */
[----:B------:R-:W-:Y:S01]  /*12a0*/  SHF.R.S32.HI R8, RZ, 0x1f, R213 ;  /* 0x0000001fff087819 */ /* 0x000fe200000114d5 */
[C---:B------:R-:W-:Y:S01]  /*12b0*/  VIADD R207, R16.reuse, 0x160 ;  /* 0x0000016010cf7836 */ /* 0x040fe20000000000 */
[----:B------:R-:W-:Y:S01]  /*12c0*/  SHF.R.S32.HI R10, RZ, 0x1f, R211 ;  /* 0x0000001fff0a7819 */ /* 0x000fe200000114d3 */
[----:B------:R-:W-:Y:S01]  /*12d0*/  STL [R1+0x5c], R6 ;  /* 0x00005c0601007387 */ /* 0x000fe20000100800 */
[C---:B------:R-:W-:Y:S01]  /*12e0*/  VIADD R206, R16.reuse, 0x180 ;  /* 0x0000018010ce7836 */ /* 0x040fe20000000000 */
[----:B------:R-:W-:Y:S01]  /*12f0*/  SHF.R.S32.HI R21, RZ, 0x1f, R208 ;  /* 0x0000001fff157819 */ /* 0x000fe200000114d0 */
[C---:B------:R-:W-:Y:S01]  /*1300*/  VIADD R205, R16.reuse, 0x1a0 ;  /* 0x000001a010cd7836 */ /* 0x040fe20000000000 */
[----:B------:R0:W-:Y:S01]  /*1310*/  STL [R1+0x14], R7 ;  /* 0x0000140701007387 */ /* 0x0001e20000100800 */
[----:B------:R-:W-:Y:S01]  /*1320*/  SHF.R.S32.HI R12, RZ, 0x1f, R207 ;  /* 0x0000001fff0c7819 */ /* 0x000fe200000114cf */
[----:B------:R-:W-:Y:S01]  /*1330*/  VIADD R186, R16, 0x20 ;  /* 0x0000002010ba7836 */ /* 0x000fe20000000000 */
[----:B------:R-:W-:Y:S01]  /*1340*/  SHF.R.S32.HI R23, RZ, 0x1f, R206 ;  /* 0x0000001fff177819 */ /* 0x000fe200000114ce */
[----:B------:R1:W-:Y:S01]  /*1350*/  STL [R1+0x18], R3 ;  /* 0x0000180301007387 */ /* 0x0003e20000100800 */
[----:B------:R-:W-:Y:S01]  /*1360*/  SHF.R.S32.HI R14, RZ, 0x1f, R205 ;  /* 0x0000001fff0e7819 */ /* 0x000fe200000114cd */
[----:B------:R-:W-:Y:S01]  /*1370*/  @P1 VIADD R199, R201, 0xffffffe0 ;  /* 0xffffffe0c9c71836 */ /* 0x000fe20000000000 */
[----:B------:R-:W-:Y:S01]  /*1380*/  SHF.R.S32.HI R20, RZ, 0x1f, R29 ;  /* 0x0000001fff147819 */ /* 0x000fe2000001141d */
[----:B------:R2:W-:Y:S01]  /*1390*/  STL [R1+0x1c], R4 ;  /* 0x00001c0401007387 */ /* 0x0005e20000100800 */
[----:B------:R-:W-:Y:S01]  /*13a0*/  SHF.R.S32.HI R22, RZ, 0x1f, R28 ;  /* 0x0000001fff167819 */ /* 0x000fe2000001141c */
[----:B------:R-:W-:Y:S01]  /*13b0*/  IMAD R229, R229, 0x8, R194 ;  /* 0x00000008e5e57824 */ /* 0x000fe200078e02c2 */
[----:B0-----:R-:W-:-:S02]  /*13c0*/  SHF.L.U64.HI R7, R213, 0x1, R8 ;  /* 0x00000001d5077819 */ /* 0x001fc40000010208 */
[----:B------:R-:W-:Y:S02]  /*13d0*/  SEL R200, R200, 0xffffffc0, !P2 ;  /* 0xffffffc0c8c87807 */ /* 0x000fe40005000000 */
[----:B-1----:R-:W-:Y:S02]  /*13e0*/  SHF.L.U64.HI R3, R214, 0x1, R11 ;  /* 0x00000001d6037819 */ /* 0x002fe4000001020b */
[----:B------:R-:W-:Y:S01]  /*13f0*/  SHF.R.S32.HI R17, RZ, 0x1f, R16 ;  /* 0x0000001fff117819 */ /* 0x000fe20000011410 */
[----:B------:R-:W-:Y:S01]  /*1400*/  IMAD.IADD R201, R201, 0x1, R200 ;  /* 0x00000001c9c97824 */ /* 0x000fe200078e02c8 */
[----:B--2---:R-:W-:Y:S01]  /*1410*/  SHF.L.U64.HI R4, R211, 0x1, R10 ;  /* 0x00000001d3047819 */ /* 0x004fe2000001020a */
[----:B------:R0:W-:Y:S01]  /*1420*/  STL [R1+0x20], R3 ;  /* 0x0000200301007387 */ /* 0x0001e20000100800 */
[----:B------:R-:W-:Y:S01]  /*1430*/  SHF.R.S32.HI R202, RZ, 0x1f, R186 ;  /* 0x0000001fffca7819 */ /* 0x000fe200000114ba */
[----:B------:R-:W-:Y:S02]  /*1440*/  IMAD.IADD R200, R200, 0x1, R199 ;  /* 0x00000001c8c87824 */ /* 0x000fe400078e02c7 */
[----:B------:R1:W-:Y:S04]  /*1450*/  STL [R1+0x24], R7 ;  /* 0x0000240701007387 */ /* 0x0003e80000100800 */
[----:B------:R2:W-:Y:S01]  /*1460*/  STL [R1+0x28], R4 ;  /* 0x0000280401007387 */ /* 0x0005e20000100800 */
[----:B0-----:R-:W-:-:S02]  /*1470*/  SHF.L.U64.HI R3, R210, 0x1, R15 ;  /* 0x00000001d2037819 */ /* 0x001fc4000001020f */
[----:B-1----:R-:W-:-:S03]  /*1480*/  SHF.L.U64.HI R7, R208, 0x1, R21 ;  /* 0x00000001d0077819 */ /* 0x002fc60000010215 */
[----:B------:R0:W-:Y:S01]  /*1490*/  STL [R1+0x2c], R3 ;  /* 0x00002c0301007387 */ /* 0x0001e20000100800 */
[----:B--2---:R-:W-:-:S03]  /*14a0*/  SHF.L.U64.HI R4, R207, 0x1, R12 ;  /* 0x00000001cf047819 */ /* 0x004fc6000001020c */
[----:B------:R1:W-:Y:S04]  /*14b0*/  STL [R1+0x30], R7 ;  /* 0x0000300701007387 */ /* 0x0003e80000100800 */
[----:B------:R2:W-:Y:S01]  /*14c0*/  STL [R1+0x34], R4 ;  /* 0x0000340401007387 */ /* 0x0005e20000100800 */
[----:B0-----:R-:W-:Y:S02]  /*14d0*/  SHF.L.U64.HI R3, R206, 0x1, R23 ;  /* 0x00000001ce037819 */ /* 0x001fe40000010217 */
[----:B-1----:R-:W-:-:S03]  /*14e0*/  SHF.L.U64.HI R7, R205, 0x1, R14 ;  /* 0x00000001cd077819 */ /* 0x002fc6000001020e */
[----:B------:R0:W-:Y:S01]  /*14f0*/  STL [R1+0x38], R3 ;  /* 0x0000380301007387 */ /* 0x0001e20000100800 */
[----:B--2---:R-:W-:-:S03]  /*1500*/  SHF.L.U64.HI R4, R29, 0x1, R20 ;  /* 0x000000011d047819 */ /* 0x004fc60000010214 */
[----:B------:R-:W-:Y:S04]  /*1510*/  STL [R1+0x3c], R7 ;  /* 0x00003c0701007387 */ /* 0x000fe80000100800 */
[----:B------:R-:W-:Y:S01]  /*1520*/  STL [R1+0x40], R4 ;  /* 0x0000400401007387 */ /* 0x000fe20000100800 */
[----:B0-----:R-:W-:-:S05]  /*1530*/  SHF.L.U64.HI R3, R28, 0x1, R22 ;  /* 0x000000011c037819 */ /* 0x001fca0000010216 */
[----:B------:R0:W-:Y:S02]  /*1540*/  STL [R1+0x44], R3 ;  /* 0x0000440301007387 */ /* 0x0001e40000100800 */
[----:B0-----:R-:W-:-:S05]  /*1550*/  LOP3.LUT R3, R6, R0, R24, 0xf6, !PT ;  /* 0x0000000006037212 */ /* 0x001fca00078ef618 */
[----:B------:R-:W-:-:S05]  /*1560*/  IMAD R0, R3, 0x2, R2 ;  /* 0x0000000203007824 */ /* 0x000fca00078e0202 */
[----:B------:R0:W-:Y:S02]  /*1570*/  STL [R1+0x58], R0 ;  /* 0x0000580001007387 */ /* 0x0001e40000100800 */
.L_x_2771:
[----:B------:R-:W-:Y:S01]  /*1580*/  ULDC.64 UR4, c[0x0][0xa28] ;  /* 0x00028a0000047ab9 */ /* 0x000fe20000000a00 */
[----:B01234-:R-:W1:Y:S01]  /*1590*/  LDC.64 R6, c[0x0][0xa08] ;  /* 0x00028200ff067b82 */ /* 0x01fe620000000a00 */
[----:B------:R-:W-:Y:S01]  /*15a0*/  ISETP.NE.U32.AND P0, PT, RZ, UR4, PT ;  /* 0x00000004ff007c0c */ /* 0x000fe2000bf05070 */
[----:B0-----:R-:W-:Y:S01]  /*15b0*/  IMAD.MOV.U32 R0, RZ, RZ, RZ ;  /* 0x000000ffff007224 */ /* 0x001fe200078e00ff */
[----:B------:R-:W-:Y:S01]  /*15c0*/  ULDC.64 UR6, c[0x0][0xa20] ;  /* 0x0002880000067ab9 */ /* 0x000fe20000000a00 */
[----:B------:R-:W-:Y:S01]  /*15d0*/  IMAD.MOV.U32 R28, RZ, RZ, RZ ;  /* 0x000000ffff1c7224 */ /* 0x000fe200078e00ff */
[----:B------:R-:W-:Y:S01]  /*15e0*/  ISETP.NE.AND.EX P0, PT, RZ, UR5, PT, P0 ;  /* 0x00000005ff007c0c */ /* 0x000fe2000bf05300 */
[----:B------:R-:W-:Y:S02]  /*15f0*/  ULDC.64 UR4, c[0x0][0xa18] ;  /* 0x0002860000047ab9 */ /* 0x000fe40000000a00 */
[----:B------:R-:W-:-:S04]  /*1600*/  ISETP.NE.U32.AND P1, PT, RZ, UR4, PT ;  /* 0x00000004ff007c0c */ /* 0x000fc8000bf25070 */
[----:B------:R-:W-:Y:S01]  /*1610*/  ISETP.NE.AND.EX P1, PT, RZ, UR5, PT, P1 ;  /* 0x00000005ff007c0c */ /* 0x000fe2000bf25310 */
[----:B------:R-:W-:Y:S02]  /*1620*/  ULDC.64 UR4, c[0x0][0xa08] ;  /* 0x0002820000047ab9 */ /* 0x000fe40000000a00 */
[----:B------:R-:W-:-:S03]  /*1630*/  ISETP.NE.U32.AND P3, PT, RZ, UR4, PT ;  /* 0x00000004ff007c0c */ /* 0x000fc6000bf65070 */
[----:B------:R-:W0:Y:S01]  /*1640*/  @P0 LDC.64 R4, c[0x0][0xa28] ;  /* 0x00028a00ff040b82 */ /* 0x000e220000000a00 */
[----:B------:R-:W-:Y:S01]  /*1650*/  ISETP.NE.AND.EX P3, PT, RZ, UR5, PT, P3 ;  /* 0x00000005ff007c0c */ /* 0x000fe2000bf65330 */
[----:B-1----:R-:W-:-:S06]  /*1660*/  IMAD.WIDE R10, R27, 0x4, R6 ;  /* 0x000000041b0a7825 */ /* 0x002fcc00078e0206 */
[----:B------:R-:W1:Y:S01]  /*1670*/  @P1 LDC.64 R8, c[0x0][0xa18] ;  /* 0x00028600ff081b82 */ /* 0x000e620000000a00 */
[----:B------:R-:W-:Y:S02]  /*1680*/  ULDC UR4, c[0x0][0x288] ;  /* 0x0000a20000047ab9 */ /* 0x000fe40000000800 */
[----:B------:R-:W-:Y:S01]  /*1690*/  IMAD.U32 R23, RZ, RZ, UR4 ;  /* 0x00000004ff177e24 */ /* 0x000fe2000f8e00ff */
[----:B------:R2:W-:Y:S01]  /*16a0*/  STL [R1+0x48], R26 ;  /* 0x0000481a01007387 */ /* 0x0005e20000100800 */
[----:B------:R-:W-:-:S03]  /*16b0*/  ULDC.64 UR4, c[0x0][0x418] ;  /* 0x0001060000047ab9 */ /* 0x000fc60000000a00 */
[----:B------:R2:W5:Y:S01]  /*16c0*/  @P3 LDG.E R28, desc[UR40][R10.64] ;  /* 0x000000280a1c3981 */ /* 0x000562000c1e1900 */
[----:B0-----:R-:W-:-:S05]  /*16d0*/  @P0 IMAD.WIDE R4, R27, 0x4, R4 ;  /* 0x000000041b040825 */ /* 0x001fca00078e0204 */
[----:B------:R2:W5:Y:S01]  /*16e0*/  @P0 LDG.E R0, desc[UR40][R4.64] ;  /* 0x0000002804000981 */ /* 0x000562000c1e1900 */
[----:B-1----:R-:W-:-:S05]  /*16f0*/  @P1 IMAD.WIDE R6, R27, 0x4, R8 ;  /* 0x000000041b061825 */ /* 0x002fca00078e0208 */
[----:B------:R2:W5:Y:S04]  /*1700*/  @P1 LDG.E R23, desc[UR40][R6.64] ;  /* 0x0000002806171981 */ /* 0x000568000c1e1900 */
[----:B------:R2:W-:Y:S01]  /*1710*/  STL [R1+0x4c], R27 ;  /* 0x00004c1b01007387 */ /* 0x0005e20000100800 */
[----:B------:R-:W-:-:S03]  /*1720*/  UISETP.NE.U32.AND UP0, UPT, UR4, URZ, UPT ;  /* 0x0000003f0400728c */ /* 0x000fc6000bf05070 */
[----:B------:R-:W-:Y:S01]  /*1730*/  ULDC UR4, c[0x0][0x424] ;  /* 0x0001090000047ab9 */ /* 0x000fe20000000800 */
[----:B------:R-:W-:Y:S01]  /*1740*/  UISETP.NE.AND.EX UP0, UPT, UR5, URZ, UPT, UP0 ;  /* 0x0000003f0500728c */ /* 0x000fe2000bf05300 */
[----:B------:R-:W-:Y:S02]  /*1750*/  ISETP.NE.U32.AND P2, PT, RZ, UR6, PT ;  /* 0x00000006ff007c0c */ /* 0x000fe4000bf45070 */
[----:B------:R-:W-:Y:S01]  /*1760*/  ULDC UR5, c[0x0][0x2f0] ;  /* 0x0000bc0000057ab9 */ /* 0x000fe20000000800 */
[----:B------:R-:W-:Y:S01]  /*1770*/  USEL UR4, UR4, 0x1, UP0 ;  /* 0x0000000104047887 */ /* 0x000fe20008000000 */
[----:B------:R-:W-:-:S03]  /*1780*/  ISETP.NE.AND.EX P2, PT, RZ, UR7, PT, P2 ;  /* 0x00000007ff007c0c */ /* 0x000fc6000bf45320 */
[----:B------:R-:W-:-:S03]  /*1790*/  UIMAD UR4, UR4, UR5, URZ ;  /* 0x00000005040472a4 */ /* 0x000fc6000f8e023f */
[----:B------:R-:W-:Y:S01]  /*17a0*/  ULDC UR5, c[0x0][0x348] ;  /* 0x0000d20000057ab9 */ /* 0x000fe20000000800 */
[----:B--2---:R-:W-:Y:S08]  /*17b0*/  @P1 BRA `(.L_x_2553) ;  /* 0x0000000000241947 */ /* 0x004ff00003800000 */
        /* <DEDUP_REMOVED lines=9> */
.L_x_2553:
[----:B------:R-:W-:Y:S02]  /*1850*/  IMAD.U32 R38, RZ, RZ, UR5 ;  /* 0x00000005ff267e24 */ /* 0x000fe4000f8e00ff */
[----:B------:R-:W-:Y:S01]  /*1860*/  IMAD.U32 R29, RZ, RZ, UR4 ;  /* 0x00000004ff1d7e24 */ /* 0x000fe2000f8e00ff */
[----:B------:R-:W-:Y:S06]  /*1870*/  @!P2 BRA `(.L_x_2554) ;  /* 0x000000000010a947 */ /* 0x000fec0003800000 */
[----:B------:R-:W0:Y:S02]  /*1880*/  LDC.64 R4, c[0x0][0xa20] ;  /* 0x00028800ff047b82 */ /* 0x000e240000000a00 */
[----:B0-----:R-:W-:-:S05]  /*1890*/  IMAD.WIDE R4, R27, 0x4, R4 ;  /* 0x000000041b047825 */ /* 0x001fca00078e0204 */
[----:B------:R0:W5:Y:S01]  /*18a0*/  LDG.E R29, desc[UR40][R4.64] ;  /* 0x00000028041d7981 */ /* 0x000162000c1e1900 */
[----:B------:R-:W-:Y:S05]  /*18b0*/  BRA `(.L_x_2555) ;  /* 0x0000000000107947 */ /* 0x000fea0003800000 */
.L_x_2554:
[----:B------:R-:W-:Y:S05]  /*18c0*/  @!P3 BRA `(.L_x_2555) ;  /* 0x00000000000cb947 */ /* 0x000fea0003800000 */
[----:B------:R-:W2:Y:S04]  /*18d0*/  LDG.E R4, desc[UR40][R10.64] ;  /* 0x000000280a047981 */ /* 0x000ea8000c1e1900 */
[----:B------:R-:W2:Y:S02]  /*18e0*/  LDG.E R29, desc[UR40][R10.64+0x4] ;  /* 0x000004280a1d7981 */ /* 0x000ea4000c1e1900 */
[----:B--2---:R-:W-:-:S07]  /*18f0*/  IMAD.IADD R29, R29, 0x1, -R4 ;  /* 0x000000011d1d7824 */ /* 0x004fce00078e0a04 */
.L_x_2555:
[----:B------:R-:W-:Y:S01]  /*1900*/  ULDC.64 UR4, c[0x0][0xa10] ;  /* 0x0002840000047ab9 */ /* 0x000fe20000000a00 */
[----:B0-----:R-:W0:Y:S01]  /*1910*/  LDC R4, c[0x0][0x448] ;  /* 0x00011200ff047b82 */ /* 0x001e220000000800 */
[----:B------:R-:W-:-:S04]  /*1920*/  ISETP.NE.U32.AND P0, PT, RZ, UR4, PT ;  /* 0x00000004ff007c0c */ /* 0x000fc8000bf05070 */
[----:B------:R-:W-:Y:S01]  /*1930*/  ISETP.NE.AND.EX P0, PT, RZ, UR5, PT, P0 ;  /* 0x00000005ff007c0c */ /* 0x000fe2000bf05300 */
[----:B------:R-:W-:Y:S02]  /*1940*/  ULDC.64 UR4, c[0x0][0xa30] ;  /* 0x00028c0000047ab9 */ /* 0x000fe40000000a00 */
[----:B------:R-:W-:-:S04]  /*1950*/  ISETP.NE.U32.AND P1, PT, RZ, UR4, PT ;  /* 0x00000004ff007c0c */ /* 0x000fc8000bf25070 */
[----:B------:R-:W-:-:S06]  /*1960*/  ISETP.NE.AND.EX P1, PT, RZ, UR5, PT, P1 ;  /* 0x00000005ff007c0c */ /* 0x000fcc000bf25310 */
[----:B------:R-:W1:Y:S08]  /*1970*/  @P0 LDC.64 R6, c[0x0][0xa10] ;  /* 0x00028400ff060b82 */ /* 0x000e700000000a00 */
[----:B------:R-:W2:Y:S01]  /*1980*/  @P1 LDC.64 R8, c[0x0][0xa30] ;  /* 0x00028c00ff081b82 */ /* 0x000ea20000000a00 */
[----:B-1----:R-:W-:-:S05]  /*1990*/  @P0 IMAD.WIDE R6, R27, 0x4, R6 ;  /* 0x000000041b060825 */ /* 0x002fca00078e0206 */
[----:B------:R-:W3:Y:S04]  /*19a0*/  @P0 LDG.E R3, desc[UR40][R6.64] ;  /* 0x0000002806030981 */ /* 0x000ee8000c1e1900 */
[----:B------:R1:W3:Y:S01]  /*19b0*/  @P0 LDG.E R10, desc[UR40][R6.64+0x4] ;  /* 0x00000428060a0981 */ /* 0x0002e2000c1e1900 */
[----:B-----5:R-:W-:Y:S02]  /*19c0*/  IMAD.MOV.U32 R24, RZ, RZ, R29 ;  /* 0x000000ffff187224 */ /* 0x020fe400078e001d */
[----:B--2---:R-:W-:-:S05]  /*19d0*/  @P1 IMAD.WIDE R8, R27, 0x4, R8 ;  /* 0x000000041b081825 */ /* 0x004fca00078e0208 */
[----:B------:R2:W5:Y:S01]  /*19e0*/  @P1 LDG.E R24, desc[UR40][R8.64] ;  /* 0x0000002808181981 */ /* 0x000562000c1e1900 */
[----:B0-----:R-:W-:Y:S01]  /*19f0*/  ISETP.NE.AND P1, PT, R4, 0x1, PT ;  /* 0x000000010400780c */ /* 0x001fe20003f25270 */
[----:B------:R-:W-:Y:S01]  /*1a00*/  IMAD.SHL.U32 R195, R25, 0x40, RZ ;  /* 0x0000004019c37824 */ /* 0x000fe200078e00ff */
[----:B------:R-:W0:Y:S01]  /*1a10*/  LDC.64 R4, c[0x0][0x9e0] ;  /* 0x00027800ff047b82 */ /* 0x000e220000000a00 */
[----:B------:R-:W-:Y:S02]  /*1a20*/  IADD3 R13, -R0, R29, RZ ;  /* 0x0000001d000d7210 */ /* 0x000fe40007ffe1ff */
[----:B------:R-:W-:-:S04]  /*1a30*/  VIADD R0, R195, 0x3f ;  /* 0x0000003fc3007836 */ /* 0x000fc80000000000 */
[----:B-1----:R-:W-:-:S04]  /*1a40*/  IMAD.MOV.U32 R6, RZ, RZ, R0 ;  /* 0x000000ffff067224 */ /* 0x002fc800078e0000 */
[----:B------:R-:W1:Y:S08]  /*1a50*/  @P1 LDC R11, c[0x0][0x44c] ;  /* 0x00011300ff0b1b82 */ /* 0x000e700000000800 */
[----:B------:R-:W4:Y:S01]  /*1a60*/  @P1 LDC R12, c[0x0][0x450] ;  /* 0x00011400ff0c1b82 */ /* 0x000f220000000800 */
[----:B0-----:R-:W-:Y:S01]  /*1a70*/  ISETP.GE.AND P2, PT, R5, 0x1, PT ;  /* 0x000000010500780c */ /* 0x001fe20003f46270 */
[----:B---3--:R-:W-:-:S02]  /*1a80*/  @P0 IMAD.IADD R38, R10, 0x1, -R3 ;  /* 0x000000010a260824 */ /* 0x008fc400078e0a03 */
[----:B-1----:R-:W-:-:S04]  /*1a90*/  @P1 IMAD.HI.U32 R3, R0, R11, RZ ;  /* 0x0000000b00031227 */ /* 0x002fc800078e00ff */
[----:B------:R-:W-:Y:S01]  /*1aa0*/  IMAD.IADD R184, R13, 0x1, R38 ;  /* 0x000000010db87824 */ /* 0x000fe200078e0226 */
[----:B----4-:R-:W-:-:S03]  /*1ab0*/  @P1 SHF.R.U32.HI R6, RZ, R12, R3 ;  /* 0x0000000cff061219 */ /* 0x010fc60000011603 */
[C---:B------:R-:W-:Y:S01]  /*1ac0*/  VIADD R0, R184.reuse, 0x3f ;  /* 0x0000003fb8007836 */ /* 0x040fe20000000000 */
[----:B------:R-:W-:-:S04]  /*1ad0*/  IADD3 R7, R184, 0x1, -R23 ;  /* 0x00000001b8077810 */ /* 0x000fc80007ffe817 */
[----:B------:R-:W-:Y:S01]  /*1ae0*/  SHF.R.S32.HI R3, RZ, 0x1f, R0 ;  /* 0x0000001fff037819 */ /* 0x000fe20000011400 */
[----:B--2---:R-:W-:-:S03]  /*1af0*/  IMAD.IADD R9, R7, 0x1, R6 ;  /* 0x0000000107097824 */ /* 0x004fc600078e0206 */
[----:B------:R-:W-:Y:S01]  /*1b00*/  LEA.HI R3, R3, R0, RZ, 0x6 ;  /* 0x0000000003037211 */ /* 0x000fe200078f30ff */
[----:B------:R-:W-:-:S03]  /*1b10*/  IMAD.IADD R4, R9, 0x1, R4 ;  /* 0x0000000109047824 */ /* 0x000fc600078e0204 */
[----:B------:R-:W-:Y:S01]  /*1b20*/  SHF.R.S32.HI R168, RZ, 0x6, R3 ;  /* 0x00000006ffa87819 */ /* 0x000fe20000011403 */
        /* <DEDUP_REMOVED lines=12> */
.L_x_2558:
[----:B------:R-:W-:-:S13]  /*1bf0*/  ISETP.NE.AND P0, PT, R5, 0x1, PT ;  /* 0x000000010500780c */ /* 0x000fda0003f05270 */
[----:B------:R-:W0:Y:S02]  /*1c00*/  @P0 LDC.64 R6, c[0x0][0x9e8] ;  /* 0x00027a00ff060b82 */ /* 0x000e240000000a00 */
[----:B0-----:R-:W-:-:S05]  /*1c10*/  @P0 IMAD.HI.U32 R6, R0, R6, RZ ;  /* 0x0000000600060227 */ /* 0x001fca00078e00ff */
[----:B------:R-:W-:-:S07]  /*1c20*/  @P0 SHF.R.U32.HI R0, RZ, R7, R6 ;  /* 0x00000007ff000219 */ /* 0x000fce0000011606 */
.L_x_2559:
[----:B------:R-:W-:Y:S05]  /*1c30*/  BSYNC B0 ;  /* 0x0000000000007941 */ /* 0x000fea0003800000 */
.L_x_2557:
[----:B------:R-:W-:-:S05]  /*1c40*/  IMAD R3, R0, R5, R5 ;  /* 0x0000000500037224 */ /* 0x000fca00078e0205 */
[----:B------:R-:W-:-:S07]  /*1c50*/  VIMNMX R4, R4, R3, PT ;  /* 0x0000000304047248 */ /* 0x000fce0003fe0100 */
.L_x_2556:
[----:B------:R-:W0:Y:S01]  /*1c60*/  @P1 LDC R0, c[0x0][0x44c] ;  /* 0x00011300ff001b82 */ /* 0x000e220000000800 */
[----:B------:R-:W-:Y:S01]  /*1c70*/  IMAD.MOV.U32 R3, RZ, RZ, R195 ;  /* 0x000000ffff037224 */ /* 0x000fe200078e00c3 */
[----:B------:R-:W-:Y:S01]  /*1c80*/  ULDC UR4, c[0x0][0x9dc] ;  /* 0x0002770000047ab9 */ /* 0x000fe20000000800 */
[----:B------:R-:W-:-:S05]  /*1c90*/  IMAD.IADD R40, R184, 0x1, -R23 ;  /* 0x00000001b8287824 */ /* 0x000fca00078e0a17 */
[----:B------:R-:W1:Y:S01]  /*1ca0*/  @P1 LDC R7, c[0x0][0x450] ;  /* 0x00011400ff071b82 */ /* 0x000e620000000800 */
[----:B0-----:R-:W-:-:S05]  /*1cb0*/  @P1 IMAD.HI.U32 R0, R195, R0, RZ ;  /* 0x00000000c3001227 */ /* 0x001fca00078e00ff */
[----:B-1----:R-:W-:-:S05]  /*1cc0*/  @P1 SHF.R.U32.HI R3, RZ, R7, R0 ;  /* 0x00000007ff031219 */ /* 0x002fca0000011600 */
[----:B------:R-:W-:-:S04]  /*1cd0*/  IMAD.IADD R0, R40, 0x1, R3 ;  /* 0x0000000128007824 */ /* 0x000fc800078e0203 */
[----:B------:R-:W-:Y:S01]  /*1ce0*/  VIADD R3, R0, -UR4 ;  /* 0x8000000400037c36 */ /* 0x000fe20008000000 */
[----:B------:R-:W-:Y:S06]  /*1cf0*/  @!P2 BRA `(.L_x_2560) ;  /* 0x000000000044a947 */ /* 0x000fec0003800000 */
[----:B------:R-:W-:Y:S01]  /*1d00*/  ISETP.GT.AND P0, PT, R0, -0x1, PT ;  /* 0xffffffff0000780c */ /* 0x000fe20003f04270 */
[----:B------:R-:W-:-:S12]  /*1d10*/  BSSY B0, `(.L_x_2561) ;  /* 0x000000d000007945 */ /* 0x000fd80003800000 */
        /* <DEDUP_REMOVED lines=8> */
.L_x_2562:
[----:B------:R-:W-:-:S13]  /*1da0*/  ISETP.NE.AND P0, PT, R5, 0x1, PT ;  /* 0x000000010500780c */ /* 0x000fda0003f05270 */
[----:B------:R-:W0:Y:S02]  /*1db0*/  @P0 LDC.64 R6, c[0x0][0x9e8] ;  /* 0x00027a00ff060b82 */ /* 0x000e240000000a00 */
[----:B0-----:R-:W-:-:S05]  /*1dc0*/  @P0 IMAD.HI.U32 R6, R0, R6, RZ ;  /* 0x0000000600060227 */ /* 0x001fca00078e00ff */
[----:B------:R-:W-:-:S07]  /*1dd0*/  @P0 SHF.R.U32.HI R0, RZ, R7, R6 ;  /* 0x00000007ff000219 */ /* 0x000fce0000011606 */
.L_x_2563:
[----:B------:R-:W-:Y:S05]  /*1de0*/  BSYNC B0 ;  /* 0x0000000000007941 */ /* 0x000fea0003800000 */
.L_x_2561:
[----:B------:R-:W-:-:S05]  /*1df0*/  IMAD R0, R0, R5, RZ ;  /* 0x0000000500007224 */ /* 0x000fca00078e02ff */
[----:B------:R-:W-:-:S07]  /*1e00*/  VIMNMX R3, R3, R0, !PT ;  /* 0x0000000003037248 */ /* 0x000fce0007fe0100 */
.L_x_2560:
[----:B------:R-:W-:Y:S01]  /*1e10*/  VIADD R4, R4, 0x3f ;  /* 0x0000003f04047836 */ /* 0x000fe20000000000 */
[----:B------:R-:W-:-:S04]  /*1e20*/  SHF.R.S32.HI R0, RZ, 0x1f, R3 ;  /* 0x0000001fff007819 */ /* 0x000fc80000011403 */
[----:B------:R-:W-:Y:S02]  /*1e30*/  SHF.R.S32.HI R5, RZ, 0x1f, R4 ;  /* 0x0000001fff057819 */ /* 0x000fe40000011404 */
[----:B------:R-:W-:Y:S02]  /*1e40*/  LEA.HI R0, R0, R3, RZ, 0x6 ;  /* 0x0000000300007211 */ /* 0x000fe400078f30ff */
[----:B------:R-:W-:Y:S02]  /*1e50*/  LEA.HI R5, R5, R4, RZ, 0x6 ;  /* 0x0000000405057211 */ /* 0x000fe400078f30ff */
[----:B------:R-:W-:Y:S02]  /*1e60*/  SHF.R.S32.HI R0, RZ, 0x6, R0 ;  /* 0x00000006ff007819 */ /* 0x000fe40000011400 */
[----:B------:R-:W-:Y:S02]  /*1e70*/  SHF.R.S32.HI R5, RZ, 0x6, R5 ;  /* 0x00000006ff057819 */ /* 0x000fe40000011405 */
[----:B------:R-:W-:-:S02]  /*1e80*/  VIMNMX R0, RZ, R0, !PT ;  /* 0x00000000ff007248 */ /* 0x000fc40007fe0100 */
[----:B------:R-:W-:-:S03]  /*1e90*/  VIMNMX R5, R168, R5, PT ;  /* 0x00000005a8057248 */ /* 0x000fc60003fe0100 */
[--C-:B------:R-:W-:Y:S02]  /*1ea0*/  IMAD R0, R0, 0x40, -R13.reuse ;  /* 0x0000004000007824 */ /* 0x100fe400078e0a0d */
[----:B------:R-:W-:-:S03]  /*1eb0*/  IMAD R5, R5, 0x40, -R13 ;  /* 0x0000004005057824 */ /* 0x000fc600078e0a0d */
[----:B------:R-:W-:Y:S02]  /*1ec0*/  VIMNMX R0, RZ, R0, !PT ;  /* 0x00000000ff007248 */ /* 0x000fe40007fe0100 */
[----:B------:R-:W-:Y:S02]  /*1ed0*/  VIMNMX R5, R5, R38, PT ;  /* 0x0000002605057248 */ /* 0x000fe40003fe0100 */
[----:B------:R-:W-:Y:S02]  /*1ee0*/  SHF.R.U32.HI R39, RZ, 0x6, R0 ;  /* 0x00000006ff277819 */ /* 0x000fe40000011600 */
[----:B------:R-:W-:-:S03]  /*1ef0*/  ISETP.GT.AND P0, PT, R5, R0, PT ;  /* 0x000000000500720c */ /* 0x000fc60003f04270 */
[----:B------:R-:W-:-:S10]  /*1f00*/  IMAD.MOV.U32 R25, RZ, RZ, R39 ;  /* 0x000000ffff197224 */ /* 0x000fd400078e0027 */
[----:B------:R-:W-:-:S05]  /*1f10*/  @P0 VIADD R3, R5, 0x3f ;  /* 0x0000003f05030836 */ /* 0x000fca0000000000 */
[----:B------:R-:W-:-:S04]  /*1f20*/  @P0 SHF.R.S32.HI R0, RZ, 0x1f, R3 ;  /* 0x0000001fff000819 */ /* 0x000fc80000011403 */
[----:B------:R-:W-:-:S04]  /*1f30*/  @P0 LEA.HI R0, R0, R3, RZ, 0x6 ;  /* 0x0000000300000211 */ /* 0x000fc800078f30ff */
[----:B------:R-:W-:Y:S02]  /*1f40*/  @P0 SHF.R.S32.HI R25, RZ, 0x6, R0 ;  /* 0x00000006ff190819 */ /* 0x000fe40000011400 */
[----:B------:R-:W-:Y:S02]  /*1f50*/  PLOP3.LUT P0, PT, PT, PT, PT, 0x80, 0x0 ;  /* 0x000000000000781c */ /* 0x000fe40003f0f070 */
[----:B------:R-:W-:-:S13]  /*1f60*/  ISETP.GT.AND P1, PT, R25, R39, PT ;  /* 0x000000271900720c */ /* 0x000fda0003f24270 */
[----:B------:R-:W-:Y:S05]  /*1f70*/  @!P1 BRA `(.L_x_2564) ;  /* 0x0000002c00f09947 */ /* 0x000fea0003800000 */
        /* <DEDUP_REMOVED lines=20> */
.L_x_2566:
[----:B------:R-:W-:Y:S05]  /*20c0*/  BSYNC B6 ;  /* 0x0000000000067941 */ /* 0x000fea0003800000 */
.L_x_2565:
        /* <DEDUP_REMOVED lines=20> */
.L_x_2568:
[----:B------:R-:W-:Y:S05]  /*2210*/  BSYNC B6 ;  /* 0x0000000000067941 */ /* 0x000fea0003800000 */
.L_x_2567:
[----:B------:R-:W-:Y:S01]  /*2220*/  ULDC.64 UR4, c[0x0][0x9f8] ;  /* 0x00027e0000047ab9 */ /* 0x000fe20000000a00 */
[----:B------:R-:W-:Y:S01]  /*2230*/  MOV R0, R27 ;  /* 0x0000001b00007202 */ /* 0x000fe20000000f00 */
[----:B------:R-:W0:Y:S01]  /*2240*/  LDC R15, c[0x0][0x3f4] ;  /* 0x0000fd00ff0f7b82 */ /* 0x000e220000000800 */
[----:B------:R-:W-:Y:S01]  /*2250*/  ISETP.NE.U32.AND P0, PT, RZ, UR4, PT ;  /* 0x00000004ff007c0c */ /* 0x000fe2000bf05070 */
[----:B------:R-:W1:Y:S06]  /*2260*/  S2R R31, SR_TID.X ;  /* 0x00000000001f7919 */ /* 0x000e6c0000002100 */
[----:B------:R-:W2:Y:S01]  /*2270*/  LDC.64 R4, c[0x0][0x408] ;  /* 0x00010200ff047b82 */ /* 0x000ea20000000a00 */
[----:B------:R-:W-:-:S07]  /*2280*/  ISETP.NE.AND.EX P0, PT, RZ, UR5, PT, P0 ;  /* 0x00000005ff007c0c */ /* 0x000fce000bf05300 */
[----:B------:R-:W3:Y:S01]  /*2290*/  LDC.64 R42, c[0x0][0x3f8] ;  /* 0x0000fe00ff2a7b82 */ /* 0x000ee20000000a00 */
[----:B------:R-:W-:Y:S01]  /*22a0*/  SHF.R.S32.HI R9, RZ, 0x1f, R189 ;  /* 0x0000001fff097819 */ /* 0x000fe200000114bd */
[----:B------:R-:W4:Y:S01]  /*22b0*/  S2R R49, SR_TID.X ;  /* 0x0000000000317919 */ /* 0x000f220000002100 */
[----:B------:R-:W-:Y:S01]  /*22c0*/  SHF.R.S32.HI R191, RZ, 0x1f, R190 ;  /* 0x0000001fffbf7819 */ /* 0x000fe200000114be */
[----:B------:R-:W-:-:S04]  /*22d0*/  ULDC UR4, c[0x0][0x2f4] ;  /* 0x0000bd0000047ab9 */ /* 0x000fc80000000800 */
[----:B------:R-:W1:Y:S02]  /*22e0*/  @P0 LDC.64 R6, c[0x0][0x9f8] ;  /* 0x00027e00ff060b82 */ /* 0x000e640000000a00 */
[----:B-1----:R-:W-:-:S05]  /*22f0*/  @P0 IMAD.WIDE R6, R27, 0x4, R6 ;  /* 0x000000041b060825 */ /* 0x002fca00078e0206 */
[----:B------:R1:W4:Y:S01]  /*2300*/  @P0 LDG.E R0, desc[UR40][R6.64] ;  /* 0x0000002806000981 */ /* 0x000322000c1e1900 */
[----:B------:R-:W-:Y:S01]  /*2310*/  VIADD R31, R31, 0xffffff80 ;  /* 0xffffff801f1f7836 */ /* 0x000fe20000000000 */
[----:B0-----:R-:W-:Y:S01]  /*2320*/  ISETP.GE.AND P3, PT, R16, R15, PT ;  /* 0x0000000f1000720c */ /* 0x001fe20003f66270 */
[-C--:B---3--:R-:W-:Y:S01]  /*2330*/  IMAD R8, R9, R42.reuse, RZ ;  /* 0x0000002a09087224 */ /* 0x088fe200078e02ff */
[----:B------:R-:W-:Y:S01]  /*2340*/  SHF.L.U64.HI R41, R42, 0x6, R43 ;  /* 0x000000062a297819 */ /* 0x000fe2000001022b */
[C---:B------:R-:W-:Y:S01]  /*2350*/  IMAD.WIDE.U32 R20, R189.reuse, R42, R190 ;  /* 0x0000002abd147225 */ /* 0x040fe200078e00be */
[----:B------:R-:W-:Y:S02]  /*2360*/  SHF.R.S32.HI R30, RZ, 0x1f, R31 ;  /* 0x0000001fff1e7819 */ /* 0x000fe4000001141f */
[----:B--2---:R-:W-:Y:S01]  /*2370*/  SHF.L.U64.HI R44, R4, 0x6, R5 ;  /* 0x00000006042c7819 */ /* 0x004fe20000010205 */
[----:B------:R-:W-:Y:S01]  /*2380*/  IMAD R11, R189, R43, R8 ;  /* 0x0000002bbd0b7224 */ /* 0x000fe200078e0208 */
[----:B------:R-:W-:Y:S01]  /*2390*/  LEA.HI R30, R30, R31, RZ, 0x2 ;  /* 0x0000001f1e1e7211 */ /* 0x000fe200078f10ff */
[----:B-1----:R-:W-:Y:S01]  /*23a0*/  IMAD R6, R9, R4, RZ ;  /* 0x0000000409067224 */ /* 0x002fe200078e02ff */
[----:B------:R-:W-:Y:S01]  /*23b0*/  SEL R7, R15, RZ, P3 ;  /* 0x000000ff0f077207 */ /* 0x000fe20001800000 */
[----:B------:R-:W-:Y:S01]  /*23c0*/  IMAD.WIDE.U32 R32, R189, R42, R16 ;  /* 0x0000002abd207225 */ /* 0x000fe200078e0010 */
[----:B------:R-:W-:-:S02]  /*23d0*/  LOP3.LUT R30, R30, 0xfffffffc, RZ, 0xc0, !PT ;  /* 0xfffffffc1e1e7812 */ /* 0x000fc400078ec0ff */
[----:B-----5:R-:W-:Y:S01]  /*23e0*/  SHF.R.S32.HI R9, RZ, 0x1f, R24 ;  /* 0x0000001fff097819 */ /* 0x020fe20000011418 */
[C---:B------:R-:W-:Y:S01]  /*23f0*/  IMAD.IADD R7, R16.reuse, 0x1, R7 ;  /* 0x0000000110077824 */ /* 0x040fe200078e0207 */
[----:B------:R-:W-:Y:S01]  /*2400*/  SHF.R.S32.HI R47, RZ, 0x1f, R26 ;  /* 0x0000001fff2f7819 */ /* 0x000fe2000001141a */
[----:B------:R-:W-:Y:S01]  /*2410*/  IMAD.IADD R30, R31, 0x1, -R30 ;  /* 0x000000011f1e7824 */ /* 0x000fe200078e0a1e */
[----:B------:R-:W-:Y:S01]  /*2420*/  ISETP.GE.AND P2, PT, R16, UR4, PT ;  /* 0x0000000410007c0c */ /* 0x000fe2000bf46270 */
[----:B------:R-:W0:Y:S01]  /*2430*/  S2R R31, SR_TID.X ;  /* 0x00000000001f7919 */ /* 0x000e220000002100 */
[----:B------:R-:W-:Y:S01]  /*2440*/  IMAD R13, R189, R5, R6 ;  /* 0x00000005bd0d7224 */ /* 0x000fe200078e0206 */
[----:B------:R-:W-:Y:S01]  /*2450*/  SHF.R.S32.HI R6, RZ, 0x1f, R7 ;  /* 0x0000001fff067819 */ /* 0x000fe20000011407 */
[C---:B------:R-:W-:Y:S01]  /*2460*/  IMAD R8, R9.reuse, R42, RZ ;  /* 0x0000002a09087224 */ /* 0x040fe200078e02ff */
[----:B------:R-:W-:Y:S01]  /*2470*/  ISETP.GE.AND P1, PT, R186, UR4, PT ;  /* 0x00000004ba007c0c */ /* 0x000fe2000bf26270 */
[-C--:B------:R-:W-:Y:S01]  /*2480*/  IMAD R9, R9, R4.reuse, RZ ;  /* 0x0000000409097224 */ /* 0x080fe200078e02ff */
[----:B------:R-:W-:Y:S01]  /*2490*/  LEA.HI R27, R6, R7, RZ, 0x3 ;  /* 0x00000007061b7211 */ /* 0x000fe200078f18ff */
[----:B------:R-:W-:Y:S01]  /*24a0*/  IMAD.SHL.U32 R6, R196, 0x40, RZ ;  /* 0x00000040c4067824 */ /* 0x000fe200078e00ff */
[----:B----4-:R-:W-:Y:S01]  /*24b0*/  LEA.HI R49, R49, 0x8, RZ, 0x19 ;  /* 0x0000000831317811 */ /* 0x010fe200078fc8ff */
[----:B------:R-:W-:Y:S01]  /*24c0*/  IMAD R7, R24, R43, R8 ;  /* 0x0000002b18077224 */ /* 0x000fe200078e0208 */
[----:B------:R-:W-:Y:S01]  /*24d0*/  LOP3.LUT R55, R27, 0xfffffff8, RZ, 0xc0, !PT ;  /* 0xfffffff81b377812 */ /* 0x000fe200078ec0ff */
[----:B------:R-:W-:Y:S01]  /*24e0*/  IMAD R48, R30, 0x40, R189 ;  /* 0x000000401e307824 */ /* 0x000fe200078e02bd */
[----:B------:R-:W-:Y:S01]  /*24f0*/  LOP3.LUT R43, R6, 0x1c0, RZ, 0xc0, !PT ;  /* 0x000001c0062b7812 */ /* 0x000fe200078ec0ff */
[----:B------:R-:W-:Y:S01]  /*2500*/  IMAD R9, R24, R5, R9 ;  /* 0x0000000518097224 */ /* 0x000fe200078e0209 */
[----:B------:R-:W-:Y:S01]  /*2510*/  SHF.R.S32.HI R60, RZ, 0x1f, R55 ;  /* 0x0000001fff3c7819 */ /* 0x000fe20000011437 */
[----:B------:R-:W-:Y:S01]  /*2520*/  IMAD.WIDE.U32 R34, R189, R4, R190 ;  /* 0x00000004bd227225 */ /* 0x000fe200078e00be */
[----:B------:R-:W-:-:S02]  /*2530*/  SHF.R.U32.HI R46, RZ, 0x3, R43 ;  /* 0x00000003ff2e7819 */ /* 0x000fc4000001162b */
[--C-:B------:R-:W-:Y:S01]  /*2540*/  LOP3.LUT R5, R43, 0x18, R16.reuse, 0xf8, !PT ;  /* 0x000000182b057812 */ /* 0x100fe200078ef810 */
[----:B------:R-:W-:-:S03]  /*2550*/  IMAD.WIDE.U32 R36, R189, R4, R16 ;  /* 0x00000004bd247225 */ /* 0x000fc600078e0010 */
[----:B------:R-:W-:Y:S01]  /*2560*/  LOP3.LUT R5, R5, R46, RZ, 0x3c, !PT ;  /* 0x0000002e05057212 */ /* 0x000fe200078e3cff */
[----:B------:R-:W-:Y:S02]  /*2570*/  IMAD.IADD R21, R21, 0x1, R11 ;  /* 0x0000000115157824 */ /* 0x000fe400078e020b */
[----:B------:R-:W-:Y:S02]  /*2580*/  IMAD.IADD R33, R11, 0x1, R33 ;  /* 0x000000010b217824 */ /* 0x000fe400078e0221 */
[----:B------:R-:W-:Y:S02]  /*2590*/  IMAD.IADD R35, R35, 0x1, R13 ;  /* 0x0000000123237824 */ /* 0x000fe400078e020d */
[----:B------:R-:W-:Y:S02]  /*25a0*/  IMAD.IADD R37, R13, 0x1, R37 ;  /* 0x000000010d257824 */ /* 0x000fe400078e0225 */
[----:B------:R-:W-:-:S04]  /*25b0*/  IMAD.WIDE.U32 R20, R24, R42, R20 ;  /* 0x0000002a18147225 */ /* 0x000fc800078e0014 */
[----:B0-----:R-:W-:Y:S02]  /*25c0*/  VIADD R31, R31, 0xffffff80 ;  /* 0xffffff801f1f7836 */ /* 0x001fe40000000000 */
[----:B------:R-:W-:-:S03]  /*25d0*/  IMAD.WIDE.U32 R32, R24, R42, R32 ;  /* 0x0000002a18207225 */ /* 0x000fc600078e0020 */
[----:B------:R-:W-:Y:S01]  /*25e0*/  SHF.R.S32.HI R30, RZ, 0x1f, R31 ;  /* 0x0000001fff1e7819 */ /* 0x000fe2000001141f */
[----:B------:R-:W-:-:S03]  /*25f0*/  IMAD.WIDE.U32 R34, R24, R4, R34 ;  /* 0x0000000418227225 */ /* 0x000fc600078e0022 */
[----:B------:R-:W-:Y:S01]  /*2600*/  LEA.HI R30, R30, R31, RZ, 0x5 ;  /* 0x0000001f1e1e7211 */ /* 0x000fe200078f28ff */
[----:B------:R-:W-:-:S03]  /*2610*/  IMAD.WIDE.U32 R36, R24, R4, R36 ;  /* 0x0000000418247225 */ /* 0x000fc600078e0024 */
[----:B------:R-:W-:Y:S01]  /*2620*/  SHF.R.S32.HI R30, RZ, 0x5, R30 ;  /* 0x00000005ff1e7819 */ /* 0x000fe2000001141e */
[----:B------:R-:W-:Y:S02]  /*2630*/  IMAD.IADD R3, R28, 0x1, R29 ;  /* 0x000000011c037824 */ /* 0x000fe400078e021d */
[----:B------:R-:W-:Y:S02]  /*2640*/  IMAD.SHL.U32 R42, R42, 0x40, RZ ;  /* 0x000000402a2a7824 */ /* 0x000fe400078e00ff */
[----:B------:R-:W-:Y:S01]  /*2650*/  IMAD R51, R30, 0x200, R5 ;  /* 0x000002001e337824 */ /* 0x000fe200078e0205 */
[----:B------:R-:W-:Y:S01]  /*2660*/  LOP3.LUT R5, R43, 0x38, R27, 0xf8, !PT ;  /* 0x000000382b057812 */ /* 0x000fe200078ef81b */
[----:B------:R-:W-:Y:S02]  /*2670*/  IMAD.SHL.U32 R45, R4, 0x40, RZ ;  /* 0x00000040042d7824 */ /* 0x000fe400078e00ff */
[----:B------:R-:W-:Y:S01]  /*2680*/  IMAD.SHL.U32 R50, R15, 0x2, RZ ;  /* 0x000000020f327824 */ /* 0x000fe200078e00ff */
[----:B------:R-:W-:Y:S01]  /*2690*/  LOP3.LUT R5, R5, R46, RZ, 0x3c, !PT ;  /* 0x0000002e05057212 */ /* 0x000fe200078e3cff */
[----:B------:R-:W-:-:S02]  /*26a0*/  IMAD.IADD R53, R21, 0x1, R7 ;  /* 0x0000000115357824 */ /* 0x000fc400078e0207 */
[----:B------:R-:W-:Y:S02]  /*26b0*/  IMAD.IADD R54, R7, 0x1, R33 ;  /* 0x0000000107367824 */ /* 0x000fe400078e0221 */
[----:B------:R-:W-:Y:S02]  /*26c0*/  IMAD.IADD R58, R35, 0x1, R9 ;  /* 0x00000001233a7824 */ /* 0x000fe400078e0209 */
[----:B------:R-:W-:Y:S02]  /*26d0*/  IMAD.IADD R59, R9, 0x1, R37 ;  /* 0x00000001093b7824 */ /* 0x000fe400078e0225 */
[----:B------:R-:W-:Y:S01]  /*26e0*/  IMAD R61, R30, 0x200, R5 ;  /* 0x000002001e3d7824 */ /* 0x000fe200078e0205 */
[----:B------:R-:W-:-:S07]  /*26f0*/  SHF.R.S32.HI R52, RZ, 0x1f, R0 ;  /* 0x0000001fff347819 */ /* 0x000fce0000011400 */
.L_x_2601:
[----:B0-----:R-:W0:Y:S01]  /*2700*/  LDC R64, c[0x0][0x430] ;  /* 0x00010c00ff407b82 */ /* 0x001e220000000800 */
[----:B------:R-:W-:Y:S02]  /*2710*/  VIADD R25, R25, 0xffffffff ;  /* 0xffffffff19197836 */ /* 0x000fe40000000000 */
[----:B------:R-:W-:Y:S02]  /*2720*/  IMAD.MOV.U32 R63, RZ, RZ, RZ ;  /* 0x000000ffff3f7224 */ /* 0x000fe400078e00ff */
[----:B------:R-:W-:-:S03]  /*2730*/  IMAD R4, R25, 0x40, R48 ;  /* 0x0000004019047824 */ /* 0x000fc600078e0230 */
[----:B------:R-:W1:Y:S01]  /*2740*/  LDC R71, c[0x0][0x3f4] ;  /* 0x0000fd00ff477b82 */ /* 0x000e620000000800 */
        /* <DEDUP_REMOVED lines=8> */
[----:B----4-:R-:W4:Y:S01]  /*27d0*/  @P4 LDC R10, c[0x0][0x438] ;  /* 0x00010e00ff0a4b82 */ /* 0x010f220000000800 */
        /* <DEDUP_REMOVED lines=11> */
[----:B------:R-:W-:Y:S01]  /*2890*/  IMAD.MOV R7, RZ, RZ, -R8 ;  /* 0x000000ffff077224 */ /* 0x000fe200078e0a08 */
[----:B------:R-:W-:Y:S05]  /*28a0*/  YIELD ;  /* 0x0000000000007946 */ /* 0x000fea0003800000 */
[----:B------:R-:W-:Y:S01]  /*28b0*/  IMAD.SHL.U32 R72, R188, 0x1000, RZ ;  /* 0x00001000bc487824 */ /* 0x000fe200078e00ff */
[----:B------:R-:W-:Y:S01]  /*28c0*/  BSSY B0, `(.L_x_2569) ;  /* 0x00001c1000007945 */ /* 0x000fe20003800000 */
[----:B------:R-:W-:Y:S01]  /*28d0*/  IMAD R64, R64, R7, R12 ;  /* 0x0000000740407224 */ /* 0x000fe200078e020c */
[----:B------:R-:W-:Y:S01]  /*28e0*/  ISETP.GT.AND P4, PT, R25, R39, PT ;  /* 0x000000271900720c */ /* 0x000fe20003f84270 */
[----:B------:R-:W-:-:S04]  /*28f0*/  IMAD.IADD R7, R51, 0x1, R72 ;  /* 0x0000000133077824 */ /* 0x000fc800078e0248 */
[----:B------:R-:W-:Y:S01]  /*2900*/  IMAD R73, R7, 0x2, R2 ;  /* 0x0000000207497824 */ /* 0x000fe200078e0202 */
[----:B0-----:R-:W-:Y:S07]  /*2910*/  @!P0 BRA `(.L_x_2570) ;  /* 0x0000001800108947 */ /* 0x001fee0003800000 */
        /* <DEDUP_REMOVED lines=10> */
[----:B------:R-:W-:Y:S01]  /*29c0*/  ULDC.64 UR4, c[0x0][0x310] ;  /* 0x0000c40000047ab9 */ /* 0x000fe20000000a00 */
[----:B------:R-:W-:-:S02]  /*29d0*/  IMAD R11, R10, R42, R11 ;  /* 0x0000002a0a0b7224 */ /* 0x000fc400078e020b */
        /* <DEDUP_REMOVED lines=14> */
[----:B------:R-:W-:Y:S01]  /*2ac0*/  IMAD.IADD R11, R5, 0x1, R11 ;  /* 0x00000001050b7824 */ /* 0x000fe200078e020b */
[----:B------:R-:W-:Y:S07]  /*2ad0*/  @!P0 BRA `(.L_x_2571) ;  /* 0x0000000800d08947 */ /* 0x000fee0003800000 */
        /* <DEDUP_REMOVED lines=9> */
[----:B------:R-:W-:Y:S01]  /*2b70*/  IMAD R8, R44, R25, RZ ;  /* 0x000000192c087224 */ /* 0x000fe200078e02ff */
[----:B------:R-:W-:Y:S01]  /*2b80*/  ULDC.64 UR4, c[0x0][0x3e8] ;  /* 0x0000fa0000047ab9 */ /* 0x000fe20000000a00 */
[----:B------:R-:W-:Y:S01]  /*2b90*/  IMAD.MOV.U32 R6, RZ, RZ, R34 ;  /* 0x000000ffff067224 */ /* 0x000fe200078e0022 */
[----:B------:R-:W-:Y:S01]  /*2ba0*/  ULDC.64 UR6, c[0x0][0x400] ;  /* 0x0001000000067ab9 */ /* 0x000fe20000000a00 */
[----:B------:R-:W-:Y:S01]  /*2bb0*/  IMAD.MOV.U32 R7, RZ, RZ, R58 ;  /* 0x000000ffff077224 */ /* 0x000fe200078e003a */
[----:B------:R-:W-:Y:S01]  /*2bc0*/  CS2R R28, SRZ ;  /* 0x00000000001c7805 */ /* 0x000fe2000001ff00 */
[-C--:B------:R-:W-:Y:S02]  /*2bd0*/  IMAD R5, R10, R45.reuse, R8 ;  /* 0x0000002d0a057224 */ /* 0x080fe400078e0208 */
[----:B------:R-:W-:Y:S01]  /*2be0*/  IMAD.WIDE.U32 R8, R25, R45, R6 ;  /* 0x0000002d19087225 */ /* 0x000fe200078e0006 */
[----:B------:R-:W-:-:S03]  /*2bf0*/  IADD3 R7, P5, R20, R4, RZ ;  /* 0x0000000414077210 */ /* 0x000fc60007fbe0ff */
[----:B------:R-:W-:Y:S01]  /*2c00*/  IMAD.IADD R5, R9, 0x1, R5 ;  /* 0x0000000109057824 */ /* 0x000fe200078e0205 */
[----:B------:R-:W-:Y:S02]  /*2c10*/  IADD3.X R10, R11, R53, RZ, P5, !PT ;  /* 0x000000350b0a7210 */ /* 0x000fe40002ffe4ff */
[C---:B------:R-:W-:Y:S02]  /*2c20*/  LEA R4, P6, R8.reuse, UR6, 0x1 ;  /* 0x0000000608047c11 */ /* 0x040fe4000f8c08ff */
[C---:B------:R-:W-:Y:S02]  /*2c30*/  LEA R6, P5, R7.reuse, UR4, 0x1 ;  /* 0x0000000407067c11 */ /* 0x040fe4000f8a08ff */
[----:B------:R-:W-:Y:S02]  /*2c40*/  LEA.HI.X R5, R8, UR7, R5, 0x1, P6 ;  /* 0x0000000708057c11 */ /* 0x000fe4000b0f0c05 */
[----:B------:R-:W-:Y:S02]  /*2c50*/  CS2R R8, SRZ ;  /* 0x0000000000087805 */ /* 0x000fe4000001ff00 */
[----:B------:R-:W-:-:S02]  /*2c60*/  LEA.HI.X R7, R7, UR5, R10, 0x1, P5 ;  /* 0x0000000507077c11 */ /* 0x000fc4000a8f0c0a */
[-C--:B------:R-:W-:Y:S02]  /*2c70*/  ISETP.GE.AND P6, PT, R190, R71.reuse, PT ;  /* 0x00000047be00720c */ /* 0x080fe40003fc6270 */
[----:B------:R-:W-:-:S11]  /*2c80*/  ISETP.GE.AND P5, PT, R203, R71, PT ;  /* 0x00000047cb00720c */ /* 0x000fd60003fa6270 */
[----:B------:R0:W5:Y:S04]  /*2c90*/  @!P6 LDG.E.64 R30, desc[UR40][R6.64] ;  /* 0x00000028061ee981 */ /* 0x000168000c1e1b00 */
[----:B------:R0:W5:Y:S04]  /*2ca0*/  @!P5 LDG.E.64 R8, desc[UR40][R6.64+0x20] ;  /* 0x000020280608d981 */ /* 0x000168000c1e1b00 */
[----:B------:R0:W5:Y:S04]  /*2cb0*/  @!P6 LDG.E.64 R56, desc[UR40][R4.64] ;  /* 0x000000280438e981 */ /* 0x000168000c1e1b00 */
[----:B------:R0:W5:Y:S02]  /*2cc0*/  @!P5 LDG.E.64 R28, desc[UR40][R4.64+0x20] ;  /* 0x00002028041cd981 */ /* 0x000164000c1e1b00 */
.L_x_2573:
[----:B------:R-:W-:Y:S05]  /*2cd0*/  BSYNC B1 ;  /* 0x0000000000017941 */ /* 0x000fea0003800000 */
.L_x_2572:
[----:B------:R-:W-:Y:S01]  /*2ce0*/  UISETP.NE.AND UP0, UPT, UR37, 0x3, UPT ;  /* 0x000000032500788c */ /* 0x000fe2000bf05270 */
[----:B0----5:R-:W-:Y:S02]  /*2cf0*/  IMAD.MOV.U32 R4, RZ, RZ, R8 ;  /* 0x000000ffff047224 */ /* 0x021fe400078e0008 */
[----:B------:R-:W-:Y:S02]  /*2d00*/  IMAD.MOV.U32 R5, RZ, RZ, R9 ;  /* 0x000000ffff057224 */ /* 0x000fe400078e0009 */
[----:B------:R-:W-:Y:S01]  /*2d10*/  IMAD.MOV.U32 R6, RZ, RZ, R30 ;  /* 0x000000ffff067224 */ /* 0x000fe200078e001e */
[----:B------:R-:W-:Y:S01]  /*2d20*/  PLOP3.LUT P5, PT, PT, PT, UP0, 0x80, 0x0 ;  /* 0x000000000000781c */ /* 0x000fe20003faf008 */
[----:B------:R-:W-:Y:S01]  /*2d30*/  IMAD.MOV.U32 R7, RZ, RZ, R57 ;  /* 0x000000ffff077224 */ /* 0x000fe200078e0039 */
[----:B------:R-:W-:Y:S01]  /*2d40*/  PRMT R78, R5, 0x5410, R4 ;  /* 0x00005410054e7816 */ /* 0x000fe20000000004 */
[----:B------:R-:W-:Y:S01]  /*2d50*/  IMAD.MOV.U32 R4, RZ, RZ, R31 ;  /* 0x000000ffff047224 */ /* 0x000fe200078e001f */
[----:B------:R-:W-:Y:S01]  /*2d60*/  PRMT R76, R76, 0x5410, R6 ;  /* 0x000054104c4c7816 */ /* 0x000fe20000000006 */
[----:B------:R-:W-:-:S02]  /*2d70*/  IMAD.MOV.U32 R5, RZ, RZ, R29 ;  /* 0x000000ffff057224 */ /* 0x000fc400078e001d */
[----:B------:R-:W-:Y:S01]  /*2d80*/  IMAD.MOV.U32 R6, RZ, RZ, R56 ;  /* 0x000000ffff067224 */ /* 0x000fe200078e0038 */
[----:B------:R-:W-:Y:S01]  /*2d90*/  PRMT R77, R77, 0x5410, R4 ;  /* 0x000054104d4d7816 */ /* 0x000fe20000000004 */
[----:B------:R-:W-:Y:S01]  /*2da0*/  IMAD.MOV.U32 R4, RZ, RZ, R28 ;  /* 0x000000ffff047224 */ /* 0x000fe200078e001c */
[----:B------:R-:W-:Y:S02]  /*2db0*/  PRMT R81, R81, 0x5410, R5 ;  /* 0x0000541051517816 */ /* 0x000fe40000000005 */
[----:B------:R-:W-:Y:S02]  /*2dc0*/  PRMT R76, R6, 0x7610, R76 ;  /* 0x00007610064c7816 */ /* 0x000fe4000000004c */
[----:B------:R-:W-:Y:S02]  /*2dd0*/  PRMT R80, R80, 0x5410, R4 ;  /* 0x0000541050507816 */ /* 0x000fe40000000004 */
[----:B------:R-:W-:Y:S01]  /*2de0*/  PRMT R77, R7, 0x7610, R77 ;  /* 0x00007610074d7816 */ /* 0x000fe2000000004d */
[----:B------:R-:W-:Y:S06]  /*2df0*/  @!P5 BRA `(.L_x_2574) ;  /* 0x000000000004d947 */ /* 0x000fec0003800000 */
[----:B------:R-:W-:Y:S01]  /*2e00*/  BPT.TRAP 0x1 ;  /* 0x000000040000795c */ /* 0x000fe20000300000 */
.L_x_2574:
[----:B------:R-:W-:Y:S01]  /*2e10*/  IMAD R62, R188, 0x8, R2 ;  /* 0x00000008bc3e7824 */ /* 0x000fe200078e0202 */
[----:B------:R-:W-:Y:S01]  /*2e20*/  SHF.L.U32 R69, R192, 0x1f, RZ ;  /* 0x0000001fc0457819 */ /* 0x000fe200000006ff */
[----:B------:R-:W-:Y:S03]  /*2e30*/  BSSY B1, `(.L_x_2575) ;  /* 0x0000003000017945 */ /* 0x000fe60003800000 */
[----:B------:R-:W0:Y:S02]  /*2e40*/  SYNCS.PHASECHK.TRANS64.TRYWAIT P6, [R62+URZ+0x28c90], R69 ;  /* 0x028c90453e0075a7 */ /* 0x000e2400080c017f */
[----:B0-----:R-:W-:Y:S05]  /*2e50*/  @!P6 BRA `(.L_x_2576) ;  /* 0x000001d40088e947 */ /* 0x001fea0003800000 */
.L_x_2916:
[----:B------:R-:W-:Y:S05]  /*2e60*/  BSYNC B1 ;  /* 0x0000000000017941 */ /* 0x000fea0003800000 */
.L_x_2575:
[----:B------:R-:W-:-:S03]  /*2e70*/  UMOV UR4, 0xffffffff ;  /* 0xffffffff00047882 */ /* 0x000fc60000000000 */
[----:B------:R-:W-:Y:S05]  /*2e80*/  BRA.DIV UR4, `(.L_x_2577) ;  /* 0x000001d604907947 */ /* 0x000fea000b800000 */
[----:B------:R-:W1:Y:S04]  /*2e90*/  SHFL.IDX PT, R67, R67, RZ, 0x1c1f ;  /* 0x001c1fff43437589 */ /* 0x000e6800000e0000 */
[----:B------:R2:W3:Y:S02]  /*2ea0*/  SHFL.IDX PT, R14, R68, RZ, 0x1c1f ;  /* 0x001c1fff440e7589 */ /* 0x0004e400000e0000 */
.L_x_2920:
[----:B------:R-:W-:Y:S05]  /*2eb0*/  @P0 BRA `(.L_x_2578) ;  /* 0x0000001400840947 */ /* 0x000fea0003800000 */
[----:B------:R-:W-:Y:S04]  /*2ec0*/  BSSY B1, `(.L_x_2579) ;  /* 0x0000038000017945 */ /* 0x000fe80003800000 */
[----:B------:R-:W-:Y:S05]  /*2ed0*/  @P2 BRA `(.L_x_2580) ;  /* 0x0000000000d82947 */ /* 0x000fea0003800000 */
[----:B------:R4:W0:Y:S01]  /*2ee0*/  LDS.128 R4, [R73+0x22400] ;  /* 0x0224000049047984 */ /* 0x0008220000000c00 */
[----:B------:R-:W-:Y:S01]  /*2ef0*/  ISETP.GE.AND P6, PT, R190, R71, PT ;  /* 0x00000047be00720c */ /* 0x000fe20003fc6270 */
[----:B------:R-:W-:Y:S01]  /*2f00*/  BSSY B2, `(.L_x_2581) ;  /* 0x0000032000027945 */ /* 0x000fe20003800000 */
[----:B---3--:R-:W-:-:S04]  /*2f10*/  LEA R10, P0, R16, R14, 0x1 ;  /* 0x0000000e100a7211 */ /* 0x008fc800078008ff */
[----:B-1----:R-:W-:-:S07]  /*2f20*/  LEA.HI.X R11, R16, R67, R17, 0x1, P0 ;  /* 0x00000043100b7211 */ /* 0x002fce00000f0c11 */
[----:B----4-:R-:W-:Y:S05]  /*2f30*/  @P6 BRA `(.L_x_2582) ;  /* 0x0000000000b86947 */ /* 0x010fea0003800000 */
[----:B------:R-:W-:Y:S01]  /*2f40*/  SHF.R.U64 R73, R56, 0x10, R57 ;  /* 0x0000001038497819 */ /* 0x000fe20000001239 */
[----:B0-----:R-:W-:Y:S01]  /*2f50*/  IMAD.U32 R15, R7, 0x10000, RZ ;  /* 0x00010000070f7824 */ /* 0x001fe200078e00ff */
[----:B------:R-:W-:Y:S01]  /*2f60*/  SHF.R.U64 R74, R30, 0x10, R31 ;  /* 0x000000101e4a7819 */ /* 0x000fe2000000121f */
[----:B------:R-:W-:Y:S01]  /*2f70*/  IMAD.U32 R12, R6, 0x10000, RZ ;  /* 0x00010000060c7824 */ /* 0x000fe200078e00ff */
[----:B------:R-:W-:Y:S02]  /*2f80*/  SHF.R.U32.HI R75, RZ, 0x10, R57 ;  /* 0x00000010ff4b7819 */ /* 0x000fe40000011639 */
[----:B--2---:R-:W-:Y:S02]  /*2f90*/  SHF.R.U32.HI R68, RZ, 0x10, R31 ;  /* 0x00000010ff447819 */ /* 0x004fe4000001161f */
[C---:B------:R-:W-:Y:S02]  /*2fa0*/  PRMT R73, R76.reuse, 0x5410, R73 ;  /* 0x000054104c497816 */ /* 0x040fe40000000049 */
[----:B------:R-:W-:-:S02]  /*2fb0*/  PRMT R31, R76, 0x5432, R74 ;  /* 0x000054324c1f7816 */ /* 0x000fc4000000004a */
[----:B------:R-:W-:Y:S02]  /*2fc0*/  PRMT R75, R77, 0x5410, R75 ;  /* 0x000054104d4b7816 */ /* 0x000fe4000000004b */
[----:B------:R-:W-:Y:S02]  /*2fd0*/  LOP3.LUT R30, R7, 0xffff0000, RZ, 0xc0, !PT ;  /* 0xffff0000071e7812 */ /* 0x000fe400078ec0ff */
[----:B------:R-:W-:Y:S01]  /*2fe0*/  PRMT R57, R77, 0x5432, R68 ;  /* 0x000054324d397816 */ /* 0x000fe20000000044 */
[----:B------:R-:W-:Y:S01]  /*2ff0*/  IMAD.U32 R76, R75, 0x10000, RZ ;  /* 0x000100004b4c7824 */ /* 0x000fe200078e00ff */
[----:B------:R-:W-:Y:S02]  /*3000*/  LOP3.LUT R7, R5, 0xffff0000, RZ, 0xc0, !PT ;  /* 0xffff000005077812 */ /* 0x000fe400078ec0ff */
[----:B------:R-:W-:Y:S01]  /*3010*/  LOP3.LUT R74, R73, 0xffff0000, RZ, 0xc0, !PT ;  /* 0xffff0000494a7812 */ /* 0x000fe200078ec0ff */
[----:B------:R-:W-:Y:S01]  /*3020*/  IMAD.U32 R68, R57, 0x10000, RZ ;  /* 0x0001000039447824 */ /* 0x000fe200078e00ff */
[----:B------:R-:W-:Y:S01]  /*3030*/  LOP3.LUT R56, R31, 0xffff0000, RZ, 0xc0, !PT ;  /* 0xffff00001f387812 */ /* 0x000fe200078ec0ff */
[----:B------:R-:W-:Y:S01]  /*3040*/  IMAD.U32 R73, R73, 0x10000, RZ ;  /* 0x0001000049497824 */ /* 0x000fe200078e00ff */
[----:B------:R-:W-:Y:S01]  /*3050*/  LOP3.LUT R13, R6, 0xffff0000, RZ, 0xc0, !PT ;  /* 0xffff0000060d7812 */ /* 0x000fe200078ec0ff */
[----:B------:R-:W-:-:S02]  /*3060*/  IMAD.U32 R6, R5, 0x10000, RZ ;  /* 0x0001000005067824 */ /* 0x000fc400078e00ff */
[C---:B------:R-:W-:Y:S01]  /*3070*/  FMUL.FTZ R77, R7.reuse, R74 ;  /* 0x0000004a074d7220 */ /* 0x040fe20000410000 */
[C---:B------:R-:W-:Y:S02]  /*3080*/  IMAD.U32 R5, R4.reuse, 0x10000, RZ ;  /* 0x0001000004057824 */ /* 0x040fe400078e00ff */
[----:B------:R-:W-:Y:S01]  /*3090*/  FMUL.FTZ R7, R7, R56 ;  /* 0x0000003807077220 */ /* 0x000fe20000410000 */
[----:B------:R-:W-:Y:S01]  /*30a0*/  LOP3.LUT R4, R4, 0xffff0000, RZ, 0xc0, !PT ;  /* 0xffff000004047812 */ /* 0x000fe200078ec0ff */
[----:B------:R-:W-:Y:S01]  /*30b0*/  FMUL.FTZ R79, R13, R76 ;  /* 0x0000004c0d4f7220 */ /* 0x000fe20000410000 */
[----:B------:R-:W-:Y:S01]  /*30c0*/  LOP3.LUT R75, R75, 0xffff0000, RZ, 0xc0, !PT ;  /* 0xffff00004b4b7812 */ /* 0x000fe200078ec0ff */
[----:B------:R-:W-:Y:S01]  /*30d0*/  FMUL.FTZ R13, R13, R68 ;  /* 0x000000440d0d7220 */ /* 0x000fe20000410000 */
[----:B------:R-:W-:Y:S01]  /*30e0*/  LOP3.LUT R57, R57, 0xffff0000, RZ, 0xc0, !PT ;  /* 0xffff000039397812 */ /* 0x000fe200078ec0ff */
[----:B------:R-:W-:Y:S02]  /*30f0*/  IMAD.U32 R31, R31, 0x10000, RZ ;  /* 0x000100001f1f7824 */ /* 0x000fe400078e00ff */
[C---:B------:R-:W-:Y:S01]  /*3100*/  FFMA.FTZ R77, R6.reuse, R56, -R77 ;  /* 0x00000038064d7223 */ /* 0x040fe2000001084d */
[----:B------:R-:W-:Y:S01]  /*3110*/  FFMA.FTZ R74, R6, R74, R7 ;  /* 0x0000004a064a7223 */ /* 0x000fe20000010007 */
[----:B------:R-:W-:Y:S01]  /*3120*/  FFMA.FTZ R79, R12, R68, -R79 ;  /* 0x000000440c4f7223 */ /* 0x000fe2000001084f */
[----:B------:R-:W-:Y:S01]  /*3130*/  FMUL.FTZ R6, R4, R73 ;  /* 0x0000004904067220 */ /* 0x000fe20000410000 */
[----:B------:R-:W-:Y:S01]  /*3140*/  FFMA.FTZ R12, R12, R76, R13 ;  /* 0x0000004c0c0c7223 */ /* 0x000fe2000001000d */
        /* <DEDUP_REMOVED lines=9> */
[----:B------:R-:W-:Y:S01]  /*31e0*/  F2FP.BF16.F32.PACK_AB R4, R5, R6 ;  /* 0x000000060504723e */ /* 0x000fe200000010ff */
[----:B------:R-:W-:Y:S01]  /*31f0*/  IMAD.MOV.U32 R5, RZ, RZ, R74 ;  /* 0x000000ffff057224 */ /* 0x000fe200078e004a */
[----:B------:R-:W-:Y:S01]  /*3200*/  F2FP.BF16.F32.PACK_AB R7, R15, R56 ;  /* 0x000000380f07723e */ /* 0x000fe200000010ff */
[----:B------:R-:W-:-:S07]  /*3210*/  IMAD.MOV.U32 R6, RZ, RZ, R12 ;  /* 0x000000ffff067224 */ /* 0x000fce00078e000c */
.L_x_2582:
[----:B------:R-:W-:Y:S05]  /*3220*/  BSYNC B2 ;  /* 0x0000000000027941 */ /* 0x000fea0003800000 */
.L_x_2581:
[----:B0-----:R4:W-:Y:S02]  /*3230*/  ST.E.128 desc[UR40][R10.64], R4 ;  /* 0x000000040a007985 */ /* 0x0019e4000c101d28 */
.L_x_2580:
[----:B------:R-:W-:Y:S05]  /*3240*/  BSYNC B1 ;  /* 0x0000000000017941 */ /* 0x000fea0003800000 */
.L_x_2579:
        /* <DEDUP_REMOVED lines=8> */
[----:B-1----:R-:W-:-:S03]  /*32d0*/  LEA.HI.X R11, R186, R67, R202, 0x1, P0 ;  /* 0x00000043ba0b7211 */ /* 0x002fc600000f0cca */
[----:B------:R-:W-:-:S06]  /*32e0*/  IMAD R4, R5, 0x2, R2 ;  /* 0x0000000205047824 */ /* 0x000fcc00078e0202 */
[----:B------:R-:W1:Y:S01]  /*32f0*/  LDS.128 R4, [R4+0x22400] ;  /* 0x0224000004047984 */ /* 0x000e620000000c00 */
[----:B------:R-:W-:Y:S05]  /*3300*/  @P6 BRA `(.L_x_2584) ;  /* 0x0000000000b86947 */ /* 0x000fea0003800000 */
[----:B------:R-:W-:Y:S01]  /*3310*/  SHF.R.U64 R14, R8, 0x10, R9 ;  /* 0x00000010080e7819 */ /* 0x000fe20000001209 */
[----:B-1----:R-:W-:Y:S01]  /*3320*/  IMAD.U32 R12, R7, 0x10000, RZ ;  /* 0x00010000070c7824 */ /* 0x002fe200078e00ff */
        /* <DEDUP_REMOVED lines=17> */
[C---:B------:R-:W-:Y:S01]  /*3440*/  FMUL.FTZ R67, R7.reuse, R31 ;  /* 0x0000001f07437220 */ /* 0x040fe20000410000 */
[----:B------:R-:W-:Y:S01]  /*3450*/  LOP3.LUT R56, R56, 0xffff0000, RZ, 0xc0, !PT ;  /* 0xffff000038387812 */ /* 0x000fe200078ec0ff */
[----:B--2---:R-:W-:Y:S01]  /*3460*/  FMUL.FTZ R68, R7, R15 ;  /* 0x0000000f07447220 */ /* 0x004fe20000410000 */
        /* <DEDUP_REMOVED lines=24> */
.L_x_2584:
[----:B------:R-:W-:Y:S05]  /*35f0*/  BSYNC B1 ;  /* 0x0000000000017941 */ /* 0x000fea0003800000 */
.L_x_2583:
[----:B-1----:R1:W-:Y:S01]  /*3600*/  ST.E.128 desc[UR40][R10.64], R4 ;  /* 0x000000040a007985 */ /* 0x0023e2000c101d28 */
[----:B------:R-:W-:Y:S05]  /*3610*/  BRA `(.L_x_2578) ;  /* 0x0000000c00ac7947 */ /* 0x000fea0003800000 */
.L_x_2571:
        /* <DEDUP_REMOVED lines=24> */
[----:B------:R-:W-:-:S06]  /*37a0*/  UISETP.NE.AND UP0, UPT, UR37, 0x3, UPT ;  /* 0x000000032500788c */ /* 0x000fcc000bf05270 */
[----:B------:R-:W-:Y:S01]  /*37b0*/  PLOP3.LUT P5, PT, PT, PT, UP0, 0x80, 0x0 ;  /* 0x000000000000781c */ /* 0x000fe20003faf008 */
[----:B--2---:R-:W-:Y:S01]  /*37c0*/  IMAD.MOV.U32 R10, RZ, RZ, R6 ;  /* 0x000000ffff0a7224 */ /* 0x004fe200078e0006 */
[----:B------:R-:W-:Y:S01]  /*37d0*/  MOV R14, R4 ;  /* 0x00000004000e7202 */ /* 0x000fe20000000f00 */
        /* <DEDUP_REMOVED lines=12> */
.L_x_2585:
[----:B------:R-:W-:Y:S01]  /*38a0*/  IMAD R62, R188, 0x8, R2 ;  /* 0x00000008bc3e7824 */ /* 0x000fe200078e0202 */
[----:B------:R-:W-:Y:S01]  /*38b0*/  SHF.L.U32 R69, R192, 0x1f, RZ ;  /* 0x0000001fc0457819 */ /* 0x000fe200000006ff */
[----:B------:R-:W-:Y:S03]  /*38c0*/  BSSY B1, `(.L_x_2586) ;  /* 0x0000003000017945 */ /* 0x000fe60003800000 */
[----:B------:R-:W0:Y:S02]  /*38d0*/  SYNCS.PHASECHK.TRANS64.TRYWAIT P6, [R62+URZ+0x28c90], R69 ;  /* 0x028c90453e0075a7 */ /* 0x000e2400080c017f */
[----:B0-----:R-:W-:Y:S05]  /*38e0*/  @!P6 BRA `(.L_x_2587) ;  /* 0x000001cc0040e947 */ /* 0x001fea0003800000 */
.L_x_2921:
[----:B------:R-:W-:Y:S05]  /*38f0*/  BSYNC B1 ;  /* 0x0000000000017941 */ /* 0x000fea0003800000 */
.L_x_2586:
[----:B------:R-:W-:-:S03]  /*3900*/  UMOV UR4, 0xffffffff ;  /* 0xffffffff00047882 */ /* 0x000fc60000000000 */
[----:B------:R-:W-:Y:S05]  /*3910*/  BRA.DIV UR4, `(.L_x_2588) ;  /* 0x000001ce04487947 */ /* 0x000fea000b800000 */
[----:B------:R-:W1:Y:S04]  /*3920*/  SHFL.IDX PT, R67, R67, RZ, 0x1c1f ;  /* 0x001c1fff43437589 */ /* 0x000e6800000e0000 */
[----:B------:R-:W2:Y:S02]  /*3930*/  SHFL.IDX PT, R68, R68, RZ, 0x1c1f ;  /* 0x001c1fff44447589 */ /* 0x000ea400000e0000 */
.L_x_2925:
[----:B------:R-:W-:-:S13]  /*3940*/  ISETP.GE.OR P6, PT, R189, R70, P2 ;  /* 0x00000046bd00720c */ /* 0x000fda00017c6670 */
[----:B------:R-:W-:Y:S05]  /*3950*/  @P6 BRA `(.L_x_2578) ;  /* 0x0000000800dc6947 */ /* 0x000fea0003800000 */
[----:B------:R-:W3:Y:S01]  /*3960*/  LDC R71, c[0x0][0x2f4] ;  /* 0x0000bd00ff477b82 */ /* 0x000ee20000000800 */
[----:B------:R-:W4:Y:S01]  /*3970*/  S2R R11, SR_TID.X ;  /* 0x00000000000b7919 */ /* 0x000f220000002100 */
[C---:B--2---:R-:W-:Y:S01]  /*3980*/  LEA R56, P6, R55.reuse, R68, 0x1 ;  /* 0x0000004437387211 */ /* 0x044fe200078c08ff */
[----:B------:R-:W-:Y:S03]  /*3990*/  BSSY B1, `(.L_x_2589) ;  /* 0x0000074000017945 */ /* 0x000fe60003800000 */
[----:B-1----:R-:W-:Y:S01]  /*39a0*/  LEA.HI.X R57, R55, R67, R60, 0x1, P6 ;  /* 0x0000004337397211 */ /* 0x002fe200030f0c3c */
[----:B---3--:R-:W-:-:S05]  /*39b0*/  IMAD.IADD R9, R71, 0x1, -R50 ;  /* 0x0000000147097824 */ /* 0x008fca00078e0a32 */
[----:B------:R-:W-:-:S04]  /*39c0*/  SEL R9, R50, R9, !P3 ;  /* 0x0000000932097207 */ /* 0x000fc80005800000 */
[----:B------:R-:W-:Y:S01]  /*39d0*/  SHF.R.S32.HI R8, RZ, 0x1f, R9 ;  /* 0x0000001fff087819 */ /* 0x000fe20000011409 */
[----:B----4-:R-:W-:-:S03]  /*39e0*/  VIADD R11, R11, 0xffffff80 ;  /* 0xffffff800b0b7836 */ /* 0x010fc60000000000 */
[----:B------:R-:W-:Y:S02]  /*39f0*/  LEA.HI R8, R8, R9, RZ, 0x4 ;  /* 0x0000000908087211 */ /* 0x000fe400078f20ff */
[----:B------:R-:W-:Y:S02]  /*3a00*/  SHF.R.S32.HI R10, RZ, 0x1f, R11 ;  /* 0x0000001fff0a7819 */ /* 0x000fe4000001140b */
[----:B------:R-:W-:Y:S02]  /*3a10*/  SHF.R.S32.HI R8, RZ, 0x4, R8 ;  /* 0x00000004ff087819 */ /* 0x000fe40000011408 */
[----:B------:R-:W-:Y:S02]  /*3a20*/  LEA.HI R10, R10, R11, RZ, 0x5 ;  /* 0x0000000b0a0a7211 */ /* 0x000fe400078f28ff */
[----:B------:R-:W-:Y:S02]  /*3a30*/  LEA.HI.SX32 R8, R27, R8, 0x1d ;  /* 0x000000081b087211 */ /* 0x000fe400078feaff */
[----:B------:R-:W-:-:S03]  /*3a40*/  SHF.R.S32.HI R10, RZ, 0x5, R10 ;  /* 0x00000005ff0a7819 */ /* 0x000fc6000001140a */
        /* <DEDUP_REMOVED lines=9> */
[----:B------:R-:W2:Y:S01]  /*3ae0*/  LDS.128 R12, [R12+0x22400] ;  /* 0x022400000c0c7984 */ /* 0x000ea20000000c00 */
[----:B------:R-:W-:Y:S05]  /*3af0*/  @P0 BRA `(.L_x_2590) ;  /* 0x0000000400740947 */ /* 0x000fea0003800000 */
[----:B------:R-:W-:Y:S02]  /*3b00*/  SHF.R.U32.HI R79, RZ, 0x10, R29 ;  /* 0x00000010ff4f7819 */ /* 0x000fe4000001161d */
[----:B------:R-:W-:Y:S02]  /*3b10*/  SHF.R.U32.HI R73, RZ, 0x10, R5 ;  /* 0x00000010ff497819 */ /* 0x000fe40000011605 */
[----:B------:R-:W-:Y:S02]  /*3b20*/  SHF.R.U64 R76, R6, 0x10, R7 ;  /* 0x00000010064c7819 */ /* 0x000fe40000001207 */
[----:B------:R-:W-:Y:S02]  /*3b30*/  PRMT R79, R75, 0x5410, R79 ;  /* 0x000054104b4f7816 */ /* 0x000fe4000000004f */
[----:B------:R-:W-:Y:S01]  /*3b40*/  SHF.R.U64 R78, R28, 0x10, R29 ;  /* 0x000000101c4e7819 */ /* 0x000fe2000000121d */
[----:B--2---:R-:W-:Y:S01]  /*3b50*/  IMAD.U32 R28, R13, 0x10000, RZ ;  /* 0x000100000d1c7824 */ /* 0x004fe200078e00ff */
[----:B------:R-:W-:-:S02]  /*3b60*/  PRMT R73, R80, 0x5410, R73 ;  /* 0x0000541050497816 */ /* 0x000fc40000000049 */
[----:B------:R-:W-:Y:S01]  /*3b70*/  SHF.R.U64 R72, R4, 0x10, R5 ;  /* 0x0000001004487819 */ /* 0x000fe20000001205 */
[----:B-1----:R-:W-:Y:S01]  /*3b80*/  IMAD.U32 R5, R9, 0x10000, RZ ;  /* 0x0001000009057824 */ /* 0x002fe200078e00ff */
[----:B------:R-:W-:Y:S01]  /*3b90*/  SHF.R.U32.HI R77, RZ, 0x10, R7 ;  /* 0x00000010ff4d7819 */ /* 0x000fe20000011607 */
[----:B------:R-:W-:Y:S01]  /*3ba0*/  IMAD.U32 R4, R8, 0x10000, RZ ;  /* 0x0001000008047824 */ /* 0x000fe200078e00ff */
[----:B------:R-:W-:Y:S01]  /*3bb0*/  PRMT R76, R80, 0x5432, R76 ;  /* 0x00005432504c7816 */ /* 0x000fe2000000004c */
[----:B------:R-:W-:Y:S01]  /*3bc0*/  IMAD.U32 R80, R79, 0x10000, RZ ;  /* 0x000100004f507824 */ /* 0x000fe200078e00ff */
[----:B------:R-:W-:Y:S01]  /*3bd0*/  PRMT R78, R75, 0x5432, R78 ;  /* 0x000054324b4e7816 */ /* 0x000fe2000000004e */
[----:B------:R-:W-:Y:S01]  /*3be0*/  IMAD.U32 R75, R73, 0x10000, RZ ;  /* 0x00010000494b7824 */ /* 0x000fe200078e00ff */
[----:B------:R-:W-:Y:S01]  /*3bf0*/  SHF.R.U32.HI R82, RZ, 0x10, R31 ;  /* 0x00000010ff527819 */ /* 0x000fe2000001161f */
[----:B------:R-:W-:Y:S01]  /*3c00*/  IMAD.U32 R7, R10, 0x10000, RZ ;  /* 0x000100000a077824 */ /* 0x000fe200078e00ff */
[----:B------:R-:W-:Y:S01]  /*3c10*/  PRMT R72, R84, 0x5432, R72 ;  /* 0x0000543254487816 */ /* 0x000fe20000000048 */
[-C--:B------:R-:W-:Y:S01]  /*3c20*/  FMUL.FTZ R86, R28, R75.reuse ;  /* 0x0000004b1c567220 */ /* 0x080fe20000410000 */
[----:B------:R-:W-:Y:S01]  /*3c30*/  PRMT R77, R84, 0x5410, R77 ;  /* 0x00005410544d7816 */ /* 0x000fe2000000004d */
[-C--:B------:R-:W-:Y:S01]  /*3c40*/  FMUL.FTZ R84, R28, R80.reuse ;  /* 0x000000501c547220 */ /* 0x080fe20000410000 */
[----:B------:R-:W-:Y:S01]  /*3c50*/  LOP3.LUT R29, R13, 0xffff0000, RZ, 0xc0, !PT ;  /* 0xffff00000d1d7812 */ /* 0x000fe200078ec0ff */
[----:B------:R-:W-:Y:S01]  /*3c60*/  FFMA.FTZ R86, R5, R80, R86 ;  /* 0x0000005005567223 */ /* 0x000fe20000010056 */
[----:B------:R-:W-:Y:S01]  /*3c70*/  LOP3.LUT R79, R79, 0xffff0000, RZ, 0xc0, !PT ;  /* 0xffff00004f4f7812 */ /* 0x000fe200078ec0ff */
[----:B------:R-:W-:Y:S01]  /*3c80*/  FFMA.FTZ R84, R5, R75, -R84 ;  /* 0x0000004b05547223 */ /* 0x000fe20000010854 */
[----:B------:R-:W-:Y:S01]  /*3c90*/  PRMT R82, R83, 0x5432, R82 ;  /* 0x0000543253527816 */ /* 0x000fe20000000052 */
[----:B------:R-:W-:Y:S01]  /*3ca0*/  IMAD.U32 R5, R77, 0x10000, RZ ;  /* 0x000100004d057824 */ /* 0x000fe200078e00ff */
[----:B------:R-:W-:Y:S01]  /*3cb0*/  LOP3.LUT R73, R73, 0xffff0000, RZ, 0xc0, !PT ;  /* 0xffff000049497812 */ /* 0x000fe200078ec0ff */
[----:B------:R-:W-:Y:S01]  /*3cc0*/  FMUL.FTZ R75, R29, R79 ;  /* 0x0000004f1d4b7220 */ /* 0x000fe20000410000 */
[----:B------:R-:W-:Y:S01]  /*3cd0*/  LOP3.LUT R6, R9, 0xffff0000, RZ, 0xc0, !PT ;  /* 0xffff000009067812 */ /* 0x000fe200078ec0ff */
[----:B------:R-:W-:Y:S01]  /*3ce0*/  IMAD.U32 R28, R82, 0x10000, RZ ;  /* 0x00010000521c7824 */ /* 0x000fe200078e00ff */
[----:B------:R-:W-:Y:S01]  /*3cf0*/  SHF.R.U64 R81, R30, 0x10, R31 ;  /* 0x000000101e517819 */ /* 0x000fe2000000121f */
[----:B------:R-:W-:-:S02]  /*3d00*/  IMAD.U32 R30, R15, 0x10000, RZ ;  /* 0x000100000f1e7824 */ /* 0x000fc400078e00ff */
[-C--:B------:R-:W-:Y:S01]  /*3d10*/  FMUL.FTZ R29, R29, R73.reuse ;  /* 0x000000491d1d7220 */ /* 0x080fe20000410000 */
[----:B------:R-:W-:Y:S01]  /*3d20*/  FFMA.FTZ R75, R6, R73, -R75 ;  /* 0x00000049064b7223 */ /* 0x000fe2000001084b */
[----:B------:R-:W-:Y:S02]  /*3d30*/  IMAD.U32 R9, R11, 0x10000, RZ ;  /* 0x000100000b097824 */ /* 0x000fe400078e00ff */
[C---:B------:R-:W-:Y:S01]  /*3d40*/  FMUL.FTZ R73, R30.reuse, R5 ;  /* 0x000000051e497220 */ /* 0x040fe20000410000 */
[-C--:B------:R-:W-:Y:S01]  /*3d50*/  FMUL.FTZ R80, R30, R28.reuse ;  /* 0x0000001c1e507220 */ /* 0x080fe20000410000 */
[----:B------:R-:W-:Y:S01]  /*3d60*/  LOP3.LUT R31, R15, 0xffff0000, RZ, 0xc0, !PT ;  /* 0xffff00000f1f7812 */ /* 0x000fe200078ec0ff */
[----:B------:R-:W-:Y:S01]  /*3d70*/  FFMA.FTZ R79, R6, R79, R29 ;  /* 0x0000004f064f7223 */ /* 0x000fe2000001001d */
[----:B------:R-:W-:Y:S01]  /*3d80*/  LOP3.LUT R82, R82, 0xffff0000, RZ, 0xc0, !PT ;  /* 0xffff000052527812 */ /* 0x000fe200078ec0ff */
[----:B------:R-:W-:Y:S01]  /*3d90*/  FFMA.FTZ R30, R9, R28, R73 ;  /* 0x0000001c091e7223 */ /* 0x000fe20000010049 */
[----:B------:R-:W-:Y:S01]  /*3da0*/  LOP3.LUT R6, R77, 0xffff0000, RZ, 0xc0, !PT ;  /* 0xffff00004d067812 */ /* 0x000fe200078ec0ff */
[----:B------:R-:W-:-:S02]  /*3db0*/  IMAD.U32 R13, R12, 0x10000, RZ ;  /* 0x000100000c0d7824 */ /* 0x000fc400078e00ff */
[----:B------:R-:W-:Y:S01]  /*3dc0*/  FFMA.FTZ R80, R9, R5, -R80 ;  /* 0x0000000509507223 */ /* 0x000fe20000010850 */
[----:B------:R-:W-:Y:S01]  /*3dd0*/  IMAD.U32 R28, R78, 0x10000, RZ ;  /* 0x000100004e1c7824 */ /* 0x000fe200078e00ff */
[----:B------:R-:W-:Y:S01]  /*3de0*/  LOP3.LUT R11, R11, 0xffff0000, RZ, 0xc0, !PT ;  /* 0xffff00000b0b7812 */ /* 0x000fe200078ec0ff */
[----:B------:R-:W-:Y:S01]  /*3df0*/  IMAD.U32 R5, R72, 0x10000, RZ ;  /* 0x0001000048057824 */ /* 0x000fe200078e00ff */
[----:B------:R-:W-:Y:S01]  /*3e00*/  PRMT R81, R83, 0x5410, R81 ;  /* 0x0000541053517816 */ /* 0x000fe20000000051 */
[C---:B------:R-:W-:Y:S01]  /*3e10*/  FMUL.FTZ R88, R31.reuse, R82 ;  /* 0x000000521f587220 */ /* 0x040fe20000410000 */
[----:B------:R-:W-:Y:S01]  /*3e20*/  LOP3.LUT R12, R12, 0xffff0000, RZ, 0xc0, !PT ;  /* 0xffff00000c0c7812 */ /* 0x000fe200078ec0ff */
[----:B------:R-:W-:Y:S01]  /*3e30*/  FMUL.FTZ R90, R31, R6 ;  /* 0x000000061f5a7220 */ /* 0x000fe20000410000 */
[----:B------:R-:W-:Y:S01]  /*3e40*/  LOP3.LUT R29, R78, 0xffff0000, RZ, 0xc0, !PT ;  /* 0xffff00004e1d7812 */ /* 0x000fe200078ec0ff */
[C---:B------:R-:W-:Y:S01]  /*3e50*/  FMUL.FTZ R31, R13.reuse, R28 ;  /* 0x0000001c0d1f7220 */ /* 0x040fe20000410000 */
[----:B------:R-:W-:Y:S01]  /*3e60*/  LOP3.LUT R9, R72, 0xffff0000, RZ, 0xc0, !PT ;  /* 0xffff000048097812 */ /* 0x000fe200078ec0ff */
[----:B------:R-:W-:Y:S01]  /*3e70*/  FMUL.FTZ R13, R13, R5 ;  /* 0x000000050d0d7220 */ /* 0x000fe20000410000 */
[----:B------:R-:W-:Y:S01]  /*3e80*/  FFMA.FTZ R77, R11, R6, -R88 ;  /* 0x000000060b4d7223 */ /* 0x000fe20000010858 */
[----:B------:R-:W-:Y:S01]  /*3e90*/  LOP3.LUT R8, R8, 0xffff0000, RZ, 0xc0, !PT ;  /* 0xffff000008087812 */ /* 0x000fe200078ec0ff */
[----:B------:R-:W-:-:S02]  /*3ea0*/  IMAD.U32 R15, R14, 0x10000, RZ ;  /* 0x000100000e0f7824 */ /* 0x000fc400078e00ff */
[----:B------:R-:W-:Y:S01]  /*3eb0*/  FFMA.FTZ R83, R11, R82, R90 ;  /* 0x000000520b537223 */ /* 0x000fe2000001005a */
[C---:B------:R-:W-:Y:S01]  /*3ec0*/  IMAD.U32 R6, R81.reuse, 0x10000, RZ ;  /* 0x0001000051067824 */ /* 0x040fe200078e00ff */
[----:B------:R-:W-:Y:S01]  /*3ed0*/  LOP3.LUT R14, R14, 0xffff0000, RZ, 0xc0, !PT ;  /* 0xffff00000e0e7812 */ /* 0x000fe200078ec0ff */
[----:B------:R-:W-:Y:S01]  /*3ee0*/  FMUL.FTZ R11, R12, R29 ;  /* 0x0000001d0c0b7220 */ /* 0x000fe20000410000 */
[C---:B------:R-:W-:Y:S01]  /*3ef0*/  FFMA.FTZ R31, R4.reuse, R5, -R31 ;  /* 0x00000005041f7223 */ /* 0x040fe2000001081f */
[----:B------:R-:W-:Y:S01]  /*3f00*/  LOP3.LUT R81, R81, 0xffff0000, RZ, 0xc0, !PT ;  /* 0xffff000051517812 */ /* 0x000fe200078ec0ff */
[----:B------:R-:W-:Y:S01]  /*3f10*/  FFMA.FTZ R13, R4, R28, R13 ;  /* 0x0000001c040d7223 */ /* 0x000fe2000001000d */
[----:B------:R-:W-:Y:S01]  /*3f20*/  LOP3.LUT R5, R76, 0xffff0000, RZ, 0xc0, !PT ;  /* 0xffff00004c057812 */ /* 0x000fe200078ec0ff */
[-C--:B------:R-:W-:Y:S01]  /*3f30*/  FMUL.FTZ R73, R12, R9.reuse ;  /* 0x000000090c497220 */ /* 0x080fe20000410000 */
[----:B------:R-:W-:Y:S02]  /*3f40*/  IMAD.U32 R4, R76, 0x10000, RZ ;  /* 0x000100004c047824 */ /* 0x000fe400078e00ff */
[----:B------:R-:W-:Y:S01]  /*3f50*/  FFMA.FTZ R12, R8, R9, -R11 ;  /* 0x00000009080c7223 */ /* 0x000fe2000001080b */
[----:B------:R-:W-:Y:S01]  /*3f60*/  LOP3.LUT R10, R10, 0xffff0000, RZ, 0xc0, !PT ;  /* 0xffff00000a0a7812 */ /* 0x000fe200078ec0ff */
[C---:B------:R-:W-:Y:S01]  /*3f70*/  FMUL.FTZ R28, R15.reuse, R6 ;  /* 0x000000060f1c7220 */ /* 0x040fe20000410000 */
[----:B------:R-:W-:Y:S01]  /*3f80*/  FMUL.FTZ R9, R14, R81 ;  /* 0x000000510e097220 */ /* 0x000fe20000410000 */
[----:B------:R-:W-:Y:S01]  /*3f90*/  FFMA.FTZ R8, R8, R29, R73 ;  /* 0x0000001d08087223 */ /* 0x000fe20000010049 */
[-C--:B------:R-:W-:Y:S01]  /*3fa0*/  FMUL.FTZ R15, R15, R4.reuse ;  /* 0x000000040f0f7220 */ /* 0x080fe20000410000 */
[-C--:B------:R-:W-:Y:S01]  /*3fb0*/  FMUL.FTZ R14, R14, R5.reuse ;  /* 0x000000050e0e7220 */ /* 0x080fe20000410000 */
[C---:B------:R-:W-:Y:S01]  /*3fc0*/  FFMA.FTZ R28, R7.reuse, R4, -R28 ;  /* 0x00000004071c7223 */ /* 0x040fe2000001081c */
[C---:B------:R-:W-:Y:S01]  /*3fd0*/  FFMA.FTZ R9, R10.reuse, R5, -R9 ;  /* 0x000000050a097223 */ /* 0x040fe20000010809 */
[----:B------:R-:W-:Y:S01]  /*3fe0*/  FFMA.FTZ R15, R7, R6, R15 ;  /* 0x00000006070f7223 */ /* 0x000fe2000001000f */
        /* <DEDUP_REMOVED lines=12> */
[----:B------:R-:W-:-:S02]  /*40b0*/  IMAD.MOV.U32 R13, RZ, RZ, R79 ;  /* 0x000000ffff0d7224 */ /* 0x000fc400078e004f */
[----:B------:R-:W-:-:S07]  /*40c0*/  IMAD.MOV.U32 R15, RZ, RZ, R30 ;  /* 0x000000ffff0f7224 */ /* 0x000fce00078e001e */
.L_x_2590:
[----:B------:R-:W-:Y:S05]  /*40d0*/  BSYNC B1 ;  /* 0x0000000000017941 */ /* 0x000fea0003800000 */
.L_x_2589:
[----:B-1----:R1:W-:Y:S01]  /*40e0*/  ST.E.128 desc[UR40][R56.64], R8 ;  /* 0x0000000838007985 */ /* 0x0023e2000c101d28 */
[----:B------:R-:W-:Y:S01]  /*40f0*/  ISETP.GE.AND P0, PT, R74, R71, PT ;  /* 0x000000474a00720c */ /* 0x000fe20003f06270 */
[----:B------:R-:W-:Y:S02]  /*4100*/  IMAD.MOV.U32 R4, RZ, RZ, R68 ;  /* 0x000000ffff047224 */ /* 0x000fe400078e0044 */
[----:B------:R-:W-:-:S10]  /*4110*/  IMAD.MOV.U32 R5, RZ, RZ, R67 ;  /* 0x000000ffff057224 */ /* 0x000fd400078e0043 */
[----:B------:R-:W-:Y:S05]  /*4120*/  @P0 BRA `(.L_x_2578) ;  /* 0x0000000000e80947 */ /* 0x000fea0003800000 */
[----:B------:R-:W-:-:S05]  /*4130*/  IMAD.WIDE R4, R74, 0x2, R4 ;  /* 0x000000024a047825 */ /* 0x000fca00078e0204 */
[----:B--2---:R2:W-:Y:S01]  /*4140*/  ST.E.128 desc[UR40][R4.64], R12 ;  /* 0x0000000c04007985 */ /* 0x0045e2000c101d28 */
[----:B------:R-:W-:Y:S05]  /*4150*/  BRA `(.L_x_2578) ;  /* 0x0000000000dc7947 */ /* 0x000fea0003800000 */
.L_x_2570:
[----:B------:R-:W-:-:S06]  /*4160*/  UISETP.NE.AND UP0, UPT, UR37, 0x3, UPT ;  /* 0x000000032500788c */ /* 0x000fcc000bf05270 */
[----:B------:R-:W-:-:S13]  /*4170*/  PLOP3.LUT P5, PT, PT, PT, UP0, 0x80, 0x0 ;  /* 0x000000000000781c */ /* 0x000fda0003faf008 */
[----:B------:R-:W-:Y:S05]  /*4180*/  @!P5 BRA `(.L_x_2591) ;  /* 0x000000000004d947 */ /* 0x000fea0003800000 */
[----:B------:R-:W-:Y:S01]  /*4190*/  BPT.TRAP 0x1 ;  /* 0x000000040000795c */ /* 0x000fe20000300000 */
.L_x_2591:
[----:B------:R-:W-:Y:S01]  /*41a0*/  LEA R62, R188, R2, 0x3 ;  /* 0x00000002bc3e7211 */ /* 0x000fe200078e18ff */
[----:B------:R-:W-:Y:S01]  /*41b0*/  BSSY B1, `(.L_x_2592) ;  /* 0x0000005000017945 */ /* 0x000fe20003800000 */
[----:B------:R-:W-:Y:S02]  /*41c0*/  SHF.L.U32 R69, R192, 0x1f, RZ ;  /* 0x0000001fc0457819 */ /* 0x000fe400000006ff */
[----:B------:R-:W-:Y:S02]  /*41d0*/  SHF.R.S32.HI R66, RZ, 0x1f, R64 ;  /* 0x0000001fff427819 */ /* 0x000fe40000011440 */
[----:B------:R-:W0:Y:S02]  /*41e0*/  SYNCS.PHASECHK.TRANS64.TRYWAIT P0, [R62+URZ+0x28c90], R69 ;  /* 0x028c90453e0075a7 */ /* 0x000e24000800017f */
[----:B0-----:R-:W-:Y:S05]  /*41f0*/  @!P0 BRA `(.L_x_2593) ;  /* 0x000001c4005c8947 */ /* 0x001fea0003800000 */
.L_x_2926:
[----:B------:R-:W-:Y:S05]  /*4200*/  BSYNC B1 ;  /* 0x0000000000017941 */ /* 0x000fea0003800000 */
.L_x_2592:
        /* <DEDUP_REMOVED lines=24> */
[----:B------:R1:W2:Y:S04]  /*4390*/  SHFL.IDX PT, R29, R13, RZ, 0x1c1f ;  /* 0x001c1fff0d1d7589 */ /* 0x0002a800000e0000 */
[----:B------:R1:W3:Y:S02]  /*43a0*/  SHFL.IDX PT, R14, R5, RZ, 0x1c1f ;  /* 0x001c1fff050e7589 */ /* 0x0002e400000e0000 */
.L_x_2930:
        /* <DEDUP_REMOVED lines=18> */
.L_x_2578:
[----:B------:R-:W-:Y:S05]  /*44d0*/  BSYNC B0 ;  /* 0x0000000000007941 */ /* 0x000fea0003800000 */
.L_x_2569:
[----:B-12-4-:R-:W1:Y:S01]  /*44e0*/  S2R R4, SR_TID.X ;  /* 0x0000000000047919 */ /* 0x016e620000002100 */
        /* <DEDUP_REMOVED lines=16> */
.L_x_2596:
[----:B------:R-:W-:Y:S05]  /*45f0*/  BSYNC B0 ;  /* 0x0000000000007941 */ /* 0x000fea0003800000 */
.L_x_2595:
[----:B------:R-:W2:Y:S01]  /*4600*/  SYNCS.PHASECHK.TRANS64.TRYWAIT P5, [R62+URZ+0x28cb0], R69 ;  /* 0x028cb0453e0075a7 */ /* 0x000ea200080a017f */
[----:B------:R-:W-:Y:S04]  /*4610*/  BSSY B0, `(.L_x_2597) ;  /* 0x0000002000007945 */ /* 0x000fe80003800000 */
[----:B--2---:R-:W-:Y:S05]  /*4620*/  @!P5 BRA `(.L_x_2598) ;  /* 0x000001c000a8d947 */ /* 0x004fea0003800000 */
.L_x_2931:
[----:B------:R-:W-:Y:S05]  /*4630*/  BSYNC B0 ;  /* 0x0000000000007941 */ /* 0x000fea0003800000 */
.L_x_2597:
        /* <DEDUP_REMOVED lines=18> */
[----:B------:R-:W-:Y:S01]  /*4760*/  LEA.HI.X R4, R4, UR5, R7, 0x1, P5 ;  /* 0x0000000504047c11 */ /* 0x000fe2000a8f0c07 */
[----:B------:R1:W4:Y:S01]  /*4770*/  SHFL.IDX PT, R15, R5, RZ, 0x1c1f ;  /* 0x001c1fff050f7589 */ /* 0x00032200000e0000 */
[----:B------:R-:W-:-:S03]  /*4780*/  ISETP.GT.AND P5, PT, R70, R189, PT ;  /* 0x000000bd4600720c */ /* 0x000fc60003fa4270 */
[----:B------:R1:W0:Y:S10]  /*4790*/  SHFL.IDX PT, R13, R4, RZ, 0x1c1f ;  /* 0x001c1fff040d7589 */ /* 0x00023400000e0000 */
[----:B-1----:R-:W-:Y:S05]  /*47a0*/  @!P5 BRA `(.L_x_2600) ;  /* 0x00000004009cd947 */ /* 0x002fea0003800000 */
[----:B------:R-:W5:Y:S01]  /*47b0*/  LDL R31, [R1+0x10] ;  /* 0x00001000011f7983 */ /* 0x000f620000100800 */
[----:B------:R-:W-:-:S03]  /*47c0*/  ULDC UR4, c[0x0][0x320] ;  /* 0x0000c80000047ab9 */ /* 0x000fc60000000800 */
[----:B------:R-:W2:Y:S04]  /*47d0*/  LDL R12, [R1+0x14] ;  /* 0x00001400010c7983 */ /* 0x000ea80000100800 */
[----:B------:R-:W2:Y:S01]  /*47e0*/  LDL R30, [R1+0x18] ;  /* 0x00001800011e7983 */ /* 0x000ea20000100800 */
[----:B------:R-:W-:Y:S01]  /*47f0*/  ISETP.GE.AND P6, PT, R16, UR4, PT ;  /* 0x0000000410007c0c */ /* 0x000fe2000bfc6270 */
[----:B------:R-:W-:Y:S01]  /*4800*/  IMAD R9, R188, 0x8000, R51 ;  /* 0x00008000bc097824 */ /* 0x000fe200078e0233 */
[----:B------:R-:W-:Y:S01]  /*4810*/  LOP3.LUT P5, RZ, R196, 0x4, RZ, 0xc0, !PT ;  /* 0x00000004c4ff7812 */ /* 0x000fe200078ac0ff */
[----:B------:R-:W2:Y:S02]  /*4820*/  LDL R29, [R1+0x1c] ;  /* 0x00001c00011d7983 */ /* 0x000ea40000100800 */
[----:B------:R-:W-:-:S02]  /*4830*/  IMAD R10, R9, 0x2, R2 ;  /* 0x00000002090a7824 */ /* 0x000fc400078e0202 */
[----:B------:R-:W2:Y:S04]  /*4840*/  LDL R28, [R1+0x20] ;  /* 0x00002000011c7983 */ /* 0x000ea80000100800 */
[----:B---3--:R-:W3:Y:S01]  /*4850*/  LDL R14, [R1+0x24] ;  /* 0x00002400010e7983 */ /* 0x008ee20000100800 */
[----:B------:R-:W-:-:S03]  /*4860*/  VIADD R11, R9, 0x20 ;  /* 0x00000020090b7836 */ /* 0x000fc60000000000 */
[----:B------:R-:W1:Y:S01]  /*4870*/  @!P6 LDS.128 R4, [R10+0x400] ;  /* 0x000400000a04e984 */ /* 0x000e620000000c00 */
[----:B------:R-:W-:Y:S01]  /*4880*/  @P5 VIADD R11, R9, 0xffffffe0 ;  /* 0xffffffe0090b5836 */ /* 0x000fe20000000000 */
[C---:B----4-:R-:W-:Y:S02]  /*4890*/  @!P6 LEA R8, P5, R16.reuse, R15, 0x1 ;  /* 0x0000000f1008e211 */ /* 0x050fe400078a08ff */
[----:B------:R-:W4:Y:S01]  /*48a0*/  LDL R63, [R1+0x2c] ;  /* 0x00002c00013f7983 */ /* 0x000f220000100800 */
[----:B------:R-:W-:Y:S01]  /*48b0*/  IMAD R11, R11, 0x2, R2 ;  /* 0x000000020b0b7824 */ /* 0x000fe200078e0202 */
[----:B0-----:R-:W-:Y:S02]  /*48c0*/  @!P6 LEA.HI.X R9, R16, R13, R17, 0x1, P5 ;  /* 0x0000000d1009e211 */ /* 0x001fe400028f0c11 */
[C---:B------:R-:W-:Y:S01]  /*48d0*/  ISETP.GE.AND P5, PT, R186.reuse, UR4, PT ;  /* 0x00000004ba007c0c */ /* 0x040fe2000bfa6270 */
[----:B------:R-:W4:Y:S04]  /*48e0*/  LDL R57, [R1+0x30] ;  /* 0x0000300001397983 */ /* 0x000f280000100800 */
[----:B------:R-:W4:Y:S04]  /*48f0*/  LDL R56, [R1+0x34] ;  /* 0x0000340001387983 */ /* 0x000f280000100800 */
[----:B-1----:R0:W-:Y:S04]  /*4900*/  @!P6 ST.E.128 desc[UR40][R8.64], R4 ;  /* 0x000000040800e985 */ /* 0x0021e8000c101d28 */
[----:B------:R-:W1:Y:S01]  /*4910*/  @!P5 LDS.128 R4, [R11+0x400] ;  /* 0x000400000b04d984 */ /* 0x000e620000000c00 */
[----:B0-----:R-:W-:-:S04]  /*4920*/  @!P5 LEA R8, P6, R186, R15, 0x1 ;  /* 0x0000000fba08d211 */ /* 0x001fc800078c08ff */
[----:B------:R-:W-:Y:S02]  /*4930*/  @!P5 LEA.HI.X R9, R186, R13, R202, 0x1, P6 ;  /* 0x0000000dba09d211 */ /* 0x000fe400030f0cca */
[----:B------:R-:W-:-:S03]  /*4940*/  ISETP.GE.AND P6, PT, R228, UR4, PT ;  /* 0x00000004e4007c0c */ /* 0x000fc6000bfc6270 */
[----:B-1----:R0:W-:Y:S10]  /*4950*/  @!P5 ST.E.128 desc[UR40][R8.64], R4 ;  /* 0x000000040800d985 */ /* 0x0021f4000c101d28 */
[----:B------:R-:W1:Y:S01]  /*4960*/  @!P6 LDS.128 R4, [R10+0x2400] ;  /* 0x002400000a04e984 */ /* 0x000e620000000c00 */
[----:B0-----:R-:W-:-:S05]  /*4970*/  @!P6 LEA R8, P5, R228, R15, 0x1 ;  /* 0x0000000fe408e211 */ /* 0x001fca00078a08ff */
[----:B-----5:R-:W-:Y:S01]  /*4980*/  @!P6 IMAD.X R9, R13, 0x1, R31, P5 ;  /* 0x000000010d09e824 */ /* 0x020fe200028e061f */
[C---:B------:R-:W-:Y:S01]  /*4990*/  ISETP.GE.AND P5, PT, R220.reuse, UR4, PT ;  /* 0x00000004dc007c0c */ /* 0x040fe2000bfa6270 */
[----:B------:R-:W5:Y:S04]  /*49a0*/  LDL R31, [R1+0x38] ;  /* 0x00003800011f7983 */ /* 0x000f680000100800 */
[----:B-1----:R0:W-:Y:S08]  /*49b0*/  @!P6 ST.E.128 desc[UR40][R8.64], R4 ;  /* 0x000000040800e985 */ /* 0x0021f0000c101d28 */
        /* <DEDUP_REMOVED lines=8> */
[----:B------:R-:W-:Y:S01]  /*4a40*/  @!P6 IMAD.X R9, R13, 0x1, R30, P5 ;  /* 0x000000010d09e824 */ /* 0x000fe200028e061e */
[C---:B------:R-:W-:Y:S01]  /*4a50*/  ISETP.GE.AND P5, PT, R215.reuse, UR4, PT ;  /* 0x00000004d7007c0c */ /* 0x040fe2000bfa6270 */
[----:B------:R-:W5:Y:S04]  /*4a60*/  LDL R30, [R1+0x3c] ;  /* 0x00003c00011e7983 */ /* 0x000f680000100800 */
[----:B-1----:R0:W-:Y:S08]  /*4a70*/  @!P6 ST.E.128 desc[UR40][R8.64], R4 ;  /* 0x000000040800e985 */ /* 0x0021f0000c101d28 */
        /* <DEDUP_REMOVED lines=14> */
[----:B---3--:R-:W-:Y:S02]  /*4b60*/  @!P5 IMAD.X R9, R13, 0x1, R14, P6 ;  /* 0x000000010d09d824 */ /* 0x008fe400030e060e */
[----:B------:R-:W3:Y:S01]  /*4b70*/  LDL R14, [R1] ;  /* 0x00000000010e7983 */ /* 0x000ee20000100800 */
        /* <DEDUP_REMOVED lines=10> */
[----:B----4-:R-:W-:Y:S01]  /*4c20*/  @!P5 IMAD.X R9, R13, 0x1, R63, P6 ;  /* 0x000000010d09d824 */ /* 0x010fe200030e063f */
        /* <DEDUP_REMOVED lines=25> */
[----:B---3--:R-:W-:-:S04]  /*4dc0*/  ISETP.GE.AND P5, PT, R14, UR4, PT ;  /* 0x000000040e007c0c */ /* 0x008fc8000bfa6270 */
[----:B-1----:R0:W-:Y:S09]  /*4dd0*/  @!P6 ST.E.128 desc[UR40][R8.64], R4 ;  /* 0x000000040800e985 */ /* 0x0021f2000c101d28 */
[----:B------:R-:W1:Y:S01]  /*4de0*/  @!P5 LDS.128 R4, [R11+0xe400] ;  /* 0x00e400000b04d984 */ /* 0x000e620000000c00 */
[----:B0-----:R-:W-:-:S05]  /*4df0*/  @!P5 LEA R8, P6, R14, R15, 0x1 ;  /* 0x0000000f0e08d211 */ /* 0x001fca00078c08ff */
[----:B--2---:R-:W-:-:S05]  /*4e00*/  @!P5 IMAD.X R9, R13, 0x1, R12, P6 ;  /* 0x000000010d09d824 */ /* 0x004fca00030e060c */
[----:B-1----:R1:W-:Y:S03]  /*4e10*/  @!P5 ST.E.128 desc[UR40][R8.64], R4 ;  /* 0x000000040800d985 */ /* 0x0023e6000c101d28 */
.L_x_2600:
[----:B------:R-:W-:Y:S05]  /*4e20*/  BSYNC B0 ;  /* 0x0000000000007941 */ /* 0x000fea0003800000 */
.L_x_2599:
        /* <DEDUP_REMOVED lines=11> */
[----:B-1----:R-:W-:Y:S02]  /*4ee0*/  SEL R5, RZ, 0x1, P5 ;  /* 0x00000001ff057807 */ /* 0x002fe40002800000 */
[----:B------:R-:W-:Y:S02]  /*4ef0*/  SEL R188, R188, RZ, P5 ;  /* 0x000000ffbcbc7207 */ /* 0x000fe40002800000 */
[----:B------:R-:W-:Y:S01]  /*4f00*/  LOP3.LUT R192, R192, R5, RZ, 0x3c, !PT ;  /* 0x00000005c0c07212 */ /* 0x000fe200078e3cff */
[----:B------:R0:W-:Y:S01]  /*4f10*/  @!P0 SYNCS.ARRIVE.TRANS64.RED.A1T0 RZ, [R62+URZ], RZ ;  /* 0x000000ff3eff89a7 */ /* 0x0001e2000810043f */
[----:B------:R-:W-:Y:S01]  /*4f20*/  PLOP3.LUT P0, PT, PT, PT, PT, 0x8, 0x0 ;  /* 0x000000000000781c */ /* 0x000fe20003f0e170 */
[----:B------:R-:W-:-:S12]  /*4f30*/  @P4 BRA `(.L_x_2601) ;  /* 0xffffffd400f04947 */ /* 0x000fd8000383ffff */
.L_x_2564:
[----:B------:R-:W-:Y:S04]  /*4f40*/  BSSY B0, `(.L_x_2602) ;  /* 0x0000004000007945 */ /* 0x000fe80003800000 */
[----:B------:R-:W-:Y:S05]  /*4f50*/  @P0 BRA `(.L_x_2603) ;  /* 0x0000000000080947 */ /* 0x000fea0003800000 */
[----:B------:R-:W1:Y:S02]  /*4f60*/  FENCE.VIEW.ASYNC.G ;  /* 0x00000000000073c6 */ /* 0x000e640000000100 */
[----:B-1----:R-:W-:Y:S06]  /*4f70*/  BAR.ARV 0xc, 0x180 ;  /* 0x0306000000007b1d */ /* 0x002fec0000002000 */
.L_x_2603:
[----:B------:R-:W-:Y:S05]  /*4f80*/  BSYNC B0 ;  /* 0x0000000000007941 */ /* 0x000fea0003800000 */
.L_x_2602:
[----:B------:R-:W-:Y:S01]  /*4f90*/  UISETP.NE.AND UP0, UPT, UR39, 0x1, UPT ;  /* 0x000000012700788c */ /* 0x000fe2000bf05270 */
[----:B------:R-:W-:Y:S05]  /*4fa0*/  BSSY B7, `(.L_x_2604) ;  /* 0x0001066000077945 */ /* 0x000fea0003800000 */
[----:B------:R-:W-:-:S13]  /*4fb0*/  PLOP3.LUT P0, PT, PT, PT, UP0, 0x80, 0x0 ;  /* 0x000000000000781c */ /* 0x000fda0003f0f008 */
[----:B------:R-:W-:Y:S05]  /*4fc0*/  @!P0 BRA `(.L_x_2605) ;  /* 0x0000002000e88947 */ /* 0x000fea0003800000 */
[----:B------:R-:W1:Y:S01]  /*4fd0*/  LDC R0, c[0x0][0x448] ;  /* 0x00011200ff007b82 */ /* 0x000e620000000800 */
[----:B------:R-:W-:-:S07]  /*4fe0*/  IADD3 R23, R184, 0x1, -R23 ;  /* 0x00000001b8177810 */ /* 0x000fce0007ffe817 */
[----:B------:R-:W2:Y:S01]  /*4ff0*/  LDC.64 R4, c[0x0][0x9e0] ;  /* 0x00027800ff047b82 */ /* 0x000ea20000000a00 */
[----:B-1----:R-:W-:Y:S01]  /*5000*/  ISETP.NE.AND P1, PT, R0, 0x1, PT ;  /* 0x000000010000780c */ /* 0x002fe20003f25270 */
[----:B------:R-:W-:Y:S01]  /*5010*/  VIADD R0, R195, 0x3f ;  /* 0x0000003fc3007836 */ /* 0x000fe20000000000 */
[----:B--2---:R-:W-:-:S11]  /*5020*/  ISETP.GE.AND P2, PT, R5, 0x1, PT ;  /* 0x000000010500780c */ /* 0x004fd60003f46270 */
[----:B------:R-:W1:Y:S08]  /*5030*/  @P1 LDC R3, c[0x0][0x44c] ;  /* 0x00011300ff031b82 */ /* 0x000e700000000800 */
[----:B------:R-:W2:Y:S01]  /*5040*/  @P1 LDC R6, c[0x0][0x450] ;  /* 0x00011400ff061b82 */ /* 0x000ea20000000800 */
[----:B-1----:R-:W-:-:S05]  /*5050*/  @P1 IMAD.HI.U32 R3, R0, R3, RZ ;  /* 0x0000000300031227 */ /* 0x002fca00078e00ff */
[----:B--2---:R-:W-:-:S05]  /*5060*/  @P1 SHF.R.U32.HI R0, RZ, R6, R3 ;  /* 0x00000006ff001219 */ /* 0x004fca0000011603 */
[----:B------:R-:W-:-:S04]  /*5070*/  IMAD.IADD R3, R23, 0x1, R0 ;  /* 0x0000000117037824 */ /* 0x000fc800078e0200 */
        /* <DEDUP_REMOVED lines=8> */
[----:B------:R-:W1:Y:S02]  /*5100*/  @P0 LDC.64 R6, c[0x0][0x9e8] ;  /* 0x00027a00ff060b82 */ /* 0x000e640000000a00 */
[----:B-1----:R-:W-:-:S05]  /*5110*/  @P0 IMAD.HI.U32 R0, R3, R6, RZ ;  /* 0x0000000603000227 */ /* 0x002fca00078e00ff */
[----:B------:R-:W-:-:S04]  /*5120*/  @P0 SHF.R.U32.HI R3, RZ, R7, R0 ;  /* 0x00000007ff030219 */ /* 0x000fc80000011600 */
[----:B------:R-:W-:Y:S01]  /*5130*/  LOP3.LUT R0, RZ, R3, RZ, 0x33, !PT ;  /* 0x00000003ff007212 */ /* 0x000fe200078e33ff */
[----:B------:R-:W-:Y:S06]  /*5140*/  BRA `(.L_x_2609) ;  /* 0x0000000000107947 */ /* 0x000fec0003800000 */
.L_x_2608:
[----:B------:R-:W-:-:S13]  /*5150*/  ISETP.NE.AND P0, PT, R5, 0x1, PT ;  /* 0x000000010500780c */ /* 0x000fda0003f05270 */
[----:B------:R-:W1:Y:S02]  /*5160*/  @P0 LDC.64 R6, c[0x0][0x9e8] ;  /* 0x00027a00ff060b82 */ /* 0x000e640000000a00 */
[----:B-1----:R-:W-:-:S05]  /*5170*/  @P0 IMAD.HI.U32 R6, R0, R6, RZ ;  /* 0x0000000600060227 */ /* 0x002fca00078e00ff */
[----:B------:R-:W-:-:S07]  /*5180*/  @P0 SHF.R.U32.HI R0, RZ, R7, R6 ;  /* 0x00000007ff000219 */ /* 0x000fce0000011606 */
.L_x_2609:
[----:B------:R-:W-:Y:S05]  /*5190*/  BSYNC B0 ;  /* 0x0000000000007941 */ /* 0x000fea0003800000 */
.L_x_2607:
[----:B------:R-:W-:-:S05]  /*51a0*/  IMAD R3, R0, R5, R5 ;  /* 0x0000000500037224 */ /* 0x000fca00078e0205 */
[----:B------:R-:W-:-:S07]  /*51b0*/  VIMNMX R4, R4, R3, PT ;  /* 0x0000000304047248 */ /* 0x000fce0003fe0100 */
.L_x_2606:
[----:B------:R-:W1:Y:S01]  /*51c0*/  @P1 LDC R0, c[0x0][0x44c] ;  /* 0x00011300ff001b82 */ /* 0x000e620000000800 */
[----:B------:R-:W-:Y:S01]  /*51d0*/  IADD3 R4, R4, 0x3f, RZ ;  /* 0x0000003f04047810 */ /* 0x000fe20007ffe0ff */
[----:B------:R-:W-:Y:S01]  /*51e0*/  IMAD.MOV.U32 R7, RZ, RZ, R195 ;  /* 0x000000ffff077224 */ /* 0x000fe200078e00c3 */
[----:B------:R-:W-:Y:S02]  /*51f0*/  ULDC UR4, c[0x0][0x9dc] ;  /* 0x0002770000047ab9 */ /* 0x000fe40000000800 */
[----:B------:R-:W-:-:S03]  /*5200*/  SHF.R.S32.HI R3, RZ, 0x1f, R4 ;  /* 0x0000001fff037819 */ /* 0x000fc60000011404 */
[----:B------:R-:W2:Y:S01]  /*5210*/  @P1 LDC R9, c[0x0][0x450] ;  /* 0x00011400ff091b82 */ /* 0x000ea20000000800 */
[----:B------:R-:W-:-:S04]  /*5220*/  LEA.HI R3, R3, R4, RZ, 0x6 ;  /* 0x0000000403037211 */ /* 0x000fc800078f30ff */
[----:B------:R-:W-:-:S04]  /*5230*/  SHF.R.S32.HI R3, RZ, 0x6, R3 ;  /* 0x00000006ff037819 */ /* 0x000fc80000011403 */
[----:B------:R-:W-:Y:S01]  /*5240*/  VIMNMX R20, R168, R3, PT ;  /* 0x00000003a8147248 */ /* 0x000fe20003fe0100 */
[----:B-1----:R-:W-:-:S05]  /*5250*/  @P1 IMAD.HI.U32 R0, R195, R0, RZ ;  /* 0x00000000c3001227 */ /* 0x002fca00078e00ff */
[----:B--2---:R-:W-:-:S05]  /*5260*/  @P1 SHF.R.U32.HI R7, RZ, R9, R0 ;  /* 0x00000009ff071219 */ /* 0x004fca0000011600 */
        /* <DEDUP_REMOVED lines=13> */
.L_x_2612:
[----:B------:R-:W-:-:S13]  /*5340*/  ISETP.NE.AND P0, PT, R5, 0x1, PT ;  /* 0x000000010500780c */ /* 0x000fda0003f05270 */
[----:B------:R-:W1:Y:S02]  /*5350*/  @P0 LDC.64 R6, c[0x0][0x9e8] ;  /* 0x00027a00ff060b82 */ /* 0x000e640000000a00 */
[----:B-1----:R-:W-:-:S05]  /*5360*/  @P0 IMAD.HI.U32 R4, R40, R6, RZ ;  /* 0x0000000628040227 */ /* 0x002fca00078e00ff */
[----:B------:R-:W-:-:S07]  /*5370*/  @P0 SHF.R.U32.HI R40, RZ, R7, R4 ;  /* 0x00000007ff280219 */ /* 0x000fce0000011604 */
.L_x_2613:
[----:B------:R-:W-:Y:S05]  /*5380*/  BSYNC B0 ;  /* 0x0000000000007941 */ /* 0x000fea0003800000 */
.L_x_2611:
[----:B------:R-:W-:-:S05]  /*5390*/  IMAD R5, R40, R5, RZ ;  /* 0x0000000528057224 */ /* 0x000fca00078e02ff */
[----:B------:R-:W-:-:S07]  /*53a0*/  VIMNMX R0, R0, R5, !PT ;  /* 0x0000000500007248 */ /* 0x000fce0007fe0100 */
.L_x_2610:
        /* <DEDUP_REMOVED lines=47> */
[----:B---34-:R-:W-:Y:S02]  /*56a0*/  CS2R R14, SRZ ;  /* 0x00000000000e7805 */ /* 0x018fe4000001ff00 */
        /* <DEDUP_REMOVED lines=9> */
[----:B0-----:R-:W-:Y:S02]  /*5740*/  CS2R R62, SRZ ;  /* 0x00000000003e7805 */ /* 0x001fe4000001ff00 */
        /* <DEDUP_REMOVED lines=21> */
[----:B------:R-:W-:Y:S06]  /*58a0*/  @!P1 BRA `(.L_x_2614) ;  /* 0x000000fc00549947 */ /* 0x000fec0003800000 */
[----:B------:R-:W0:Y:S02]  /*58b0*/  S2R R23, SR_TID.X ;  /* 0x0000000000177919 */ /* 0x000e240000002100 */
        /* <DEDUP_REMOVED lines=8> */
[----:B------:R-:W-:Y:S02]  /*5940*/  IMAD.U32 R0, RZ, RZ, UR37 ;  /* 0x00000025ff007e24 */ /* 0x000fe4000f8e00ff */
[----:B------:R-:W-:-:S03]  /*5950*/  IMAD R3, R3, 0x8000, R2 ;  /* 0x0000800003037824 */ /* 0x000fc600078e0202 */
[----:B------:R-:W-:Y:S01]  /*5960*/  ISETP.NE.AND P0, PT, R0, 0x3, PT ;  /* 0x000000030000780c */ /* 0x000fe20003f05270 */
[----:B------:R-:W-:-:S05]  /*5970*/  VIADD R3, R3, 0x400 ;  /* 0x0000040003037836 */ /* 0x000fca0000000000 */
[----:B------:R-:W-:-:S04]  /*5980*/  SHF.R.U32.HI R3, RZ, 0x4, R3 ;  /* 0x00000004ff037819 */ /* 0x000fc80000011603 */
[----:B------:R-:W-:-:S04]  /*5990*/  LOP3.LUT R0, R3, 0x3fff, RZ, 0xc0, !PT ;  /* 0x00003fff03007812 */ /* 0x000fc800078ec0ff */
[----:B------:R-:W-:Y:S01]  /*59a0*/  LOP3.LUT R0, R0, 0x2000000, RZ, 0xfc, !PT ;  /* 0x0200000000007812 */ /* 0x000fe200078efcff */
[----:B------:R-:W-:Y:S06]  /*59b0*/  @!P0 BRA `(.L_x_2615) ;  /* 0x0000000000048947 */ /* 0x000fec0003800000 */
[----:B------:R-:W-:Y:S01]  /*59c0*/  BPT.TRAP 0x1 ;  /* 0x000000040000795c */ /* 0x000fe20000300000 */
.L_x_2615:
[----:B------:R-:W-:Y:S01]  /*59d0*/  IMAD R3, R18, 0x8, R2 ;  /* 0x0000000812037824 */ /* 0x000fe200078e0202 */
[----:B------:R-:W-:Y:S01]  /*59e0*/  SHF.L.U32 R6, R19, 0x1f, RZ ;  /* 0x0000001f13067819 */ /* 0x000fe200000006ff */
[----:B------:R-:W-:Y:S01]  /*59f0*/  VIADD R5, R2, 0x26800 ;  /* 0x0002680002057836 */ /* 0x000fe20000000000 */
[----:B------:R-:W-:Y:S01]  /*5a00*/  BSSY B0, `(.L_x_2616) ;  /* 0x0000008000007945 */ /* 0x000fe20003800000 */
[----:B------:R-:W-:Y:S01]  /*5a10*/  IMAD R8, R18, 0x1000, R0 ;  /* 0x0000100012087824 */ /* 0x000fe200078e0200 */
[----:B------:R-:W0:Y:S01]  /*5a20*/  SYNCS.PHASECHK.TRANS64.TRYWAIT P1, [R3+URZ+0x28c50], R6 ;  /* 0x028c5006030075a7 */ /* 0x000e22000802017f */
[----:B------:R-:W-:Y:S01]  /*5a30*/  IMAD.MOV.U32 R9, RZ, RZ, 0x40000040 ;  /* 0x40000040ff097424 */ /* 0x000fe200078e00ff */
[----:B------:R-:W-:-:S04]  /*5a40*/  SHF.R.U32.HI R5, RZ, 0x4, R5 ;  /* 0x00000004ff057819 */ /* 0x000fc80000011605 */
[----:B------:R-:W-:-:S04]  /*5a50*/  LOP3.LUT R5, R5, 0x3fff, RZ, 0xc0, !PT ;  /* 0x00003fff05057812 */ /* 0x000fc800078ec0ff */
[----:B------:R-:W-:Y:S01]  /*5a60*/  LOP3.LUT R5, R5, 0x10000, RZ, 0xfc, !PT ;  /* 0x0001000005057812 */ /* 0x000fe200078efcff */
[----:B0-----:R-:W-:Y:S06]  /*5a70*/  @!P1 BRA `(.L_x_2617) ;  /* 0x000001ac00a89947 */ /* 0x001fec0003800000 */
.L_x_2932:
[----:B------:R-:W-:Y:S05]  /*5a80*/  BSYNC B0 ;  /* 0x0000000000007941 */ /* 0x000fea0003800000 */
.L_x_2616:
[----:B------:R-:W-:Y:S01]  /*5a90*/  BAR.SYNC.DEFER_BLOCKING 0xe, 0x100 ;  /* 0x0384000000007b1d */ /* 0x000fe20000010000 */
[----:B0-----:R-:W-:Y:S01]  /*5aa0*/  IMAD.MOV.U32 R6, RZ, RZ, R5 ;  /* 0x000000ffff067224 */ /* 0x001fe200078e0005 */
[C---:B------:R-:W-:Y:S01]  /*5ab0*/  R2UR UR6, R8.reuse ;  /* 0x00000000080672ca */ /* 0x040fe200000e0000 */
[----:B------:R-:W-:Y:S01]  /*5ac0*/  IMAD.MOV.U32 R7, RZ, RZ, 0x40000040 ;  /* 0x40000040ff077424 */ /* 0x000fe200078e00ff */
[----:B------:R-:W-:Y:S01]  /*5ad0*/  R2UR UR7, R9 ;  /* 0x00000000090772ca */ /* 0x000fe200000e0000 */
[----:B------:R-:W-:Y:S01]  /*5ae0*/  VIADD R10, R8, 0x80 ;  /* 0x00000080080a7836 */ /* 0x000fe20000000000 */
[----:B------:R-:W-:Y:S01]  /*5af0*/  R2UR UR4, R6 ;  /* 0x00000000060472ca */ /* 0x000fe200000e0000 */
[----:B------:R-:W-:Y:S01]  /*5b00*/  IMAD.MOV.U32 R11, RZ, RZ, 0x40000040 ;  /* 0x40000040ff0b7424 */ /* 0x000fe200078e00ff */
[----:B------:R-:W-:Y:S01]  /*5b10*/  R2UR UR5, R7 ;  /* 0x00000000070572ca */ /* 0x000fe200000e0000 */
[----:B------:R-:W-:Y:S02]  /*5b20*/  VIADD R12, R5, 0x2 ;  /* 0x00000002050c7836 */ /* 0x000fe40000000000 */
[----:B------:R-:W-:-:S02]  /*5b30*/  IMAD.MOV.U32 R13, RZ, RZ, 0x40000040 ;  /* 0x40000040ff0d7424 */ /* 0x000fc400078e00ff */
[----:B------:R-:W-:Y:S01]  /*5b40*/  IMAD.MOV.U32 R9, RZ, RZ, 0x40000040 ;  /* 0x40000040ff097424 */ /* 0x000fe200078e00ff */
[----:B-----5:R-:W-:-:S07]  /*5b50*/  WARPGROUP.ARRIVE ;  /* 0x00000000000079c5 */ /* 0x020fce0000000000 */
[----:B------:R-:W-:Y:S01]  /*5b60*/  HGMMA.64x256x16.F32.BF16 R24, gdesc[UR4].tnspB, RZ, !UPT, gsb0 ;  /* 0x43e00000041879f0 */ /* 0x000fe2000c0018ff */
[----:B------:R-:W-:Y:S01]  /*5b70*/  R2UR UR6, R10 ;  /* 0x000000000a0672ca */ /* 0x000fe200000e0000 */
[----:B------:R-:W-:Y:S01]  /*5b80*/  VIADD R10, R8, 0x100 ;  /* 0x00000100080a7836 */ /* 0x000fe20000000000 */
[----:B------:R-:W-:Y:S01]  /*5b90*/  R2UR UR7, R11 ;  /* 0x000000000b0772ca */ /* 0x000fe200000e0000 */
[----:B------:R-:W-:Y:S01]  /*5ba0*/  IMAD.MOV.U32 R11, RZ, RZ, 0x40000040 ;  /* 0x40000040ff0b7424 */ /* 0x000fe200078e00ff */
[----:B------:R-:W-:Y:S01]  /*5bb0*/  R2UR UR4, R12 ;  /* 0x000000000c0472ca */ /* 0x000fe200000e0000 */
[----:B------:R-:W-:Y:S01]  /*5bc0*/  VIADD R8, R8, 0x180 ;  /* 0x0000018008087836 */ /* 0x000fe20000000000 */
[----:B------:R-:W-:Y:S01]  /*5bd0*/  R2UR UR5, R13 ;  /* 0x000000000d0572ca */ /* 0x000fe200000e0000 */
[----:B------:R-:W-:Y:S02]  /*5be0*/  WARPGROUP.DEPBAR.LE gsb0, 0x0 ;  /* 0x00008000000079c5 */ /* 0x000fe40000010000 */
[----:B------:R-:W-:-:S15]  /*5bf0*/  WARPGROUP.ARRIVE ;  /* 0x00000000000079c5 */ /* 0x000fde0000000000 */
[----:B------:R-:W-:-:S03]  /*5c00*/  NOP ;  /* 0x0000000000007918 */ /* 0x000fc60000000000 */
[----:B------:R-:W-:Y:S01]  /*5c10*/  HGMMA.64x256x16.F32.BF16 R24, gdesc[UR4].tnspB, R24, gsb0 ;  /* 0x43e00000041879f0 */ /* 0x000fe20008001818 */
[----:B------:R-:W-:Y:S01]  /*5c20*/  R2UR UR6, R10 ;  /* 0x000000000a0672ca */ /* 0x000fe200000e0000 */
[----:B------:R-:W-:Y:S01]  /*5c30*/  VIADD R10, R5, 0x4 ;  /* 0x00000004050a7836 */ /* 0x000fe20000000000 */
[----:B------:R-:W-:Y:S02]  /*5c40*/  R2UR UR7, R11 ;  /* 0x000000000b0772ca */ /* 0x000fe400000e0000 */
[----:B------:R-:W-:Y:S02]  /*5c50*/  MOV R11, 0x40000040 ;  /* 0x40000040000b7802 */ /* 0x000fe40000000f00 */
[----:B------:R-:W-:Y:S02]  /*5c60*/  R2UR UR4, R10 ;  /* 0x000000000a0472ca */ /* 0x000fe400000e0000 */
[----:B------:R-:W-:Y:S01]  /*5c70*/  R2UR UR5, R11 ;  /* 0x000000000b0572ca */ /* 0x000fe200000e0000 */
[----:B------:R-:W-:-:S02]  /*5c80*/  WARPGROUP.DEPBAR.LE gsb0, 0x0 ;  /* 0x00008000000079c5 */ /* 0x000fc40000010000 */
[----:B------:R-:W-:-:S15]  /*5c90*/  WARPGROUP.ARRIVE ;  /* 0x00000000000079c5 */ /* 0x000fde0000000000 */
[----:B------:R-:W-:-:S01]  /*5ca0*/  NOP ;  /* 0x0000000000007918 */ /* 0x000fc20000000000 */
[----:B------:R-:W-:Y:S01]  /*5cb0*/  HGMMA.64x256x16.F32.BF16 R24, gdesc[UR4].tnspB, R24, gsb0 ;  /* 0x43e00000041879f0 */ /* 0x000fe20008001818 */
        /* <DEDUP_REMOVED lines=11> */
[----:B------:R-:W-:Y:S06]  /*5d70*/  BAR.ARV 0xf, 0x100 ;  /* 0x03c4000000007b1d */ /* 0x000fec0000002000 */
[----:B------:R-:W-:Y:S05]  /*5d80*/  @!P0 BRA `(.L_x_2618) ;  /* 0x0000000000048947 */ /* 0x000fea0003800000 */
[----:B------:R-:W-:Y:S01]  /*5d90*/  BPT.TRAP 0x1 ;  /* 0x000000040000795c */ /* 0x000fe20000300000 */
.L_x_2618:
[----:B------:R-:W-:Y:S01]  /*5da0*/  VIADD R14, R3, 0x28c60 ;  /* 0x00028c60030e7836 */ /* 0x000fe20000000000 */
[----:B------:R-:W-:Y:S01]  /*5db0*/  BSSY B0, `(.L_x_2619) ;  /* 0x00000cc000007945 */ /* 0x000fe20003800000 */
[----:B------:R-:W-:-:S03]  /*5dc0*/  VIADD R3, R20, 0xfffffffe ;  /* 0xfffffffe14037836 */ /* 0x000fc60000000000 */
[----:B------:R-:W-:Y:S02]  /*5dd0*/  PRMT R14, R187, 0x654, R14 ;  /* 0x00000654bb0e7816 */ /* 0x000fe4000000000e */
[----:B------:R-:W-:Y:S02]  /*5de0*/  ISETP.GE.AND P1, PT, R3, R4, PT ;  /* 0x000000040300720c */ /* 0x000fe40003f26270 */
[----:B------:R0:W-:Y:S11]  /*5df0*/  SYNCS.ARRIVE.TRANS64.RED.A1T0 RZ, [R14+URZ], RZ ;  /* 0x000000ff0eff79a7 */ /* 0x0001f6000810043f */
[----:B0-----:R-:W-:Y:S05]  /*5e00*/  @!P1 BRA `(.L_x_2620) ;  /* 0x0000000c00189947 */ /* 0x001fea0003800000 */
.L_x_2627:
[----:B------:R-:W-:Y:S01]  /*5e10*/  BAR.SYNC.DEFER_BLOCKING 0xe, 0x100 ;  /* 0x0384000000007b1d */ /* 0x000fe20000010000 */
[C---:B------:R-:W-:Y:S01]  /*5e20*/  IMAD R5, R18.reuse, 0x40, R194 ;  /* 0x0000004012057824 */ /* 0x040fe200078e02c2 */
[----:B------:R-:W-:Y:S01]  /*5e30*/  ISETP.GT.AND P2, PT, R3, R4, PT ;  /* 0x000000040300720c */ /* 0x000fe20003f44270 */
[----:B------:R-:W-:Y:S02]  /*5e40*/  VIADD R18, R18, 0x1 ;  /* 0x0000000112127836 */ /* 0x000fe40000000000 */
[----:B------:R-:W-:Y:S02]  /*5e50*/  IMAD R5, R5, 0x4, R2 ;  /* 0x0000000405057824 */ /* 0x000fe400078e0202 */
[----:B------:R-:W-:Y:S01]  /*5e60*/  VIADD R3, R3, 0xffffffff ;  /* 0xffffffff03037836 */ /* 0x000fe20000000000 */
[----:B------:R-:W-:-:S04]  /*5e70*/  ISETP.NE.AND P1, PT, R18, 0x2, PT ;  /* 0x000000021200780c */ /* 0x000fc80003f25270 */
[----:B------:R-:W-:Y:S01]  /*5e80*/  SEL R18, R18, RZ, P1 ;  /* 0x000000ff12127207 */ /* 0x000fe20000800000 */
[----:B0-----:R-:W0:Y:S04]  /*5e90*/  LDS R14, [R5+0x28800] ;  /* 0x02880000050e7984 */ /* 0x001e280000000800 */
        /* <DEDUP_REMOVED lines=133> */
.L_x_2621:
[----:B------:R-:W-:Y:S01]  /*66f0*/  IMAD R5, R18, 0x8, R2 ;  /* 0x0000000812057824 */ /* 0x000fe200078e0202 */
[----:B------:R-:W-:-:S04]  /*6700*/  SHF.L.U32 R14, R19, 0x1f, RZ ;  /* 0x0000001f130e7819 */ /* 0x000fc800000006ff */
[----:B------:R0:W1:Y:S01]  /*6710*/  SYNCS.PHASECHK.TRANS64.TRYWAIT P1, [R5+URZ+0x28c50], R14 ;  /* 0x028c500e050075a7 */ /* 0x000062000802017f */
[----:B------:R-:W-:Y:S05]  /*6720*/  @!P0 BRA `(.L_x_2622) ;  /* 0x0000000000048947 */ /* 0x000fea0003800000 */
[----:B------:R-:W-:Y:S01]  /*6730*/  BPT.TRAP 0x1 ;  /* 0x000000040000795c */ /* 0x000fe20000300000 */
.L_x_2622:
[----:B------:R-:W-:Y:S04]  /*6740*/  BSSY B1, `(.L_x_2623) ;  /* 0x0000004000017945 */ /* 0x000fe80003800000 */
[----:B-1----:R-:W-:Y:S05]  /*6750*/  @P1 BRA `(.L_x_2624) ;  /* 0x0000000000081947 */ /* 0x002fea0003800000 */
[----:B------:R-:W1:Y:S02]  /*6760*/  SYNCS.PHASECHK.TRANS64.TRYWAIT P1, [R5+URZ+0x28c50], R14 ;  /* 0x028c500e050075a7 */ /* 0x000e64000802017f */
[----:B-1----:R-:W-:Y:S05]  /*6770*/  @!P1 BRA `(.L_x_2625) ;  /* 0x000001a0007c9947 */ /* 0x002fea0003800000 */
.L_x_2624:
[----:B------:R-:W-:Y:S05]  /*6780*/  BSYNC B1 ;  /* 0x0000000000017941 */ /* 0x000fea0003800000 */
.L_x_2623:
[----:B01----:R-:W-:Y:S01]  /*6790*/  IMAD R14, R18, 0x1000, R0 ;  /* 0x00001000120e7824 */ /* 0x003fe200078e0200 */
[----:B------:R-:W-:Y:S01]  /*67a0*/  R2UR UR4, R6 ;  /* 0x00000000060472ca */ /* 0x000fe200000e0000 */
[----:B------:R-:W-:Y:S01]  /*67b0*/  IMAD.MOV.U32 R15, RZ, RZ, 0x40000040 ;  /* 0x40000040ff0f7424 */ /* 0x000fe200078e00ff */
[----:B------:R-:W-:Y:S01]  /*67c0*/  R2UR UR5, R7 ;  /* 0x00000000070572ca */ /* 0x000fe200000e0000 */
[----:B------:R-:W-:Y:S01]  /*67d0*/  WARPGROUP.ARRIVE ;  /* 0x00000000000079c5 */ /* 0x000fe20000000000 */
[C---:B------:R-:W-:Y:S01]  /*67e0*/  R2UR UR6, R14.reuse ;  /* 0x000000000e0672ca */ /* 0x040fe200000e0000 */
[----:B------:R-:W-:Y:S01]  /*67f0*/  VIADD R20, R14, 0x80 ;  /* 0x000000800e147836 */ /* 0x000fe20000000000 */
[----:B------:R-:W-:Y:S01]  /*6800*/  R2UR UR7, R15 ;  /* 0x000000000f0772ca */ /* 0x000fe200000e0000 */
[----:B------:R-:W-:Y:S02]  /*6810*/  IMAD.MOV.U32 R21, RZ, RZ, 0x40000040 ;  /* 0x40000040ff157424 */ /* 0x000fe400078e00ff */
[----:B------:R-:W-:-:S10]  /*6820*/  IMAD.MOV.U32 R15, RZ, RZ, 0x40000040 ;  /* 0x40000040ff0f7424 */ /* 0x000fd400078e00ff */
[----:B------:R-:W-:Y:S01]  /*6830*/  HGMMA.64x256x16.F32.BF16 R24, gdesc[UR4].tnspB, R24, gsb0 ;  /* 0x43e00000041879f0 */ /* 0x000fe20008001818 */
        /* <DEDUP_REMOVED lines=31> */
.L_x_2626:
[----:B------:R-:W-:-:S05]  /*6a30*/  VIADD R14, R5, 0x28c60 ;  /* 0x00028c60050e7836 */ /* 0x000fca0000000000 */
[----:B------:R-:W-:-:S04]  /*6a40*/  PRMT R14, R187, 0x654, R14 ;  /* 0x00000654bb0e7816 */ /* 0x000fc8000000000e */
[----:B------:R0:W-:Y:S01]  /*6a50*/  SYNCS.ARRIVE.TRANS64.RED.A1T0 RZ, [R14+URZ], RZ ;  /* 0x000000ff0eff79a7 */ /* 0x0001e2000810043f */
[----:B------:R-:W-:Y:S05]  /*6a60*/  @P2 BRA `(.L_x_2627) ;  /* 0xfffffff000e82947 */ /* 0x000fea000383ffff */
.L_x_2620:
[----:B------:R-:W-:Y:S05]  /*6a70*/  BSYNC B0 ;  /* 0x0000000000007941 */ /* 0x000fea0003800000 */
.L_x_2619:
[----:B------:R-:W-:Y:S01]  /*6a80*/  BAR.SYNC.DEFER_BLOCKING 0xe, 0x100 ;  /* 0x0384000000007b1d */ /* 0x000fe20000010000 */
[C---:B------:R-:W-:Y:S01]  /*6a90*/  IMAD R3, R18.reuse, 0x40, R194 ;  /* 0x0000004012037824 */ /* 0x040fe200078e02c2 */
[----:B------:R-:W-:Y:S01]  /*6aa0*/  PLOP3.LUT P0, PT, PT, PT, PT, 0x8, 0x0 ;  /* 0x000000000000781c */ /* 0x000fe20003f0e170 */
[----:B------:R-:W-:Y:S02]  /*6ab0*/  VIADD R18, R18, 0x1 ;  /* 0x0000000112127836 */ /* 0x000fe40000000000 */
[----:B------:R-:W-:-:S03]  /*6ac0*/  IMAD R3, R3, 0x4, R2 ;  /* 0x0000000403037824 */ /* 0x000fc600078e0202 */
[----:B------:R-:W-:-:S04]  /*6ad0*/  ISETP.NE.AND P1, PT, R18, 0x2, PT ;  /* 0x000000021200780c */ /* 0x000fc80003f25270 */
[----:B------:R-:W-:Y:S02]  /*6ae0*/  SEL R0, RZ, 0x1, P1 ;  /* 0x00000001ff007807 */ /* 0x000fe40000800000 */
[----:B------:R-:W-:Y:S02]  /*6af0*/  SEL R18, R18, RZ, P1 ;  /* 0x000000ff12127207 */ /* 0x000fe40000800000 */
[----:B------:R-:W-:Y:S01]  /*6b00*/  LOP3.LUT R19, R19, R0, RZ, 0x3c, !PT ;  /* 0x0000000013137212 */ /* 0x000fe200078e3cff */
[----:B------:R-:W1:Y:S04]  /*6b10*/  LDS R2, [R3+0x28800] ;  /* 0x0288000003027984 */ /* 0x000e680000000800 */
[----:B------:R2:W3:Y:S02]  /*6b20*/  LDS R0, [R3+0x28820] ;  /* 0x0288200003007984 */ /* 0x0004e40000000800 */
[----:B--2---:R-:W-:-:S02]  /*6b30*/  IMAD.MOV.U32 R3, RZ, RZ, RZ ;  /* 0x000000ffff037224 */ /* 0x004fc400078e00ff */
[-C--:B-1----:R-:W-:Y:S01]  /*6b40*/  FMUL.FTZ R153, R28, R2.reuse ;  /* 0x000000021c997220 */ /* 0x082fe20000410000 */
[-C--:B------:R-:W-:Y:S01]  /*6b50*/  FMUL.FTZ R28, R29, R2.reuse ;  /* 0x000000021d1c7220 */ /* 0x080fe20000410000 */
[-C--:B------:R-:W-:Y:S01]  /*6b60*/  FMUL.FTZ R12, R33, R2.reuse ;  /* 0x00000002210c7220 */ /* 0x080fe20000410000 */
[-C--:B0-----:R-:W-:Y:S01]  /*6b70*/  FMUL.FTZ R14, R37, R2.reuse ;  /* 0x00000002250e7220 */ /* 0x081fe20000410000 */
[-C--:B------:R-:W-:Y:S01]  /*6b80*/  FMUL.FTZ R170, R41, R2.reuse ;  /* 0x0000000229aa7220 */ /* 0x080fe20000410000 */
[-C--:B------:R-:W-:Y:S01]  /*6b90*/  FMUL.FTZ R152, R36, R2.reuse ;  /* 0x0000000224987220 */ /* 0x080fe20000410000 */
[----:B------:R-:W-:Y:S01]  /*6ba0*/  FMUL.FTZ R172, R40, R2 ;  /* 0x0000000228ac7220 */ /* 0x000fe20000410000 */
[-C--:B---3--:R-:W-:Y:S01]  /*6bb0*/  FMUL.FTZ R5, R26, R0.reuse ;  /* 0x000000001a057220 */ /* 0x088fe20000410000 */
        /* <DEDUP_REMOVED lines=123> */
.L_x_2605:
        /* <DEDUP_REMOVED lines=24> */
.L_x_2630:
[----:B------:R-:W-:-:S13]  /*74f0*/  ISETP.NE.AND P0, PT, R5, 0x1, PT ;  /* 0x000000010500780c */ /* 0x000fda0003f05270 */
[----:B------:R-:W1:Y:S02]  /*7500*/  @P0 LDC.64 R6, c[0x0][0x9e8] ;  /* 0x00027a00ff060b82 */ /* 0x000e640000000a00 */
[----:B-1----:R-:W-:-:S05]  /*7510*/  @P0 IMAD.HI.U32 R6, R0, R6, RZ ;  /* 0x0000000600060227 */ /* 0x002fca00078e00ff */
[----:B------:R-:W-:-:S07]  /*7520*/  @P0 SHF.R.U32.HI R0, RZ, R7, R6 ;  /* 0x00000007ff000219 */ /* 0x000fce0000011606 */
.L_x_2631:
[----:B------:R-:W-:Y:S05]  /*7530*/  BSYNC B0 ;  /* 0x0000000000007941 */ /* 0x000fea0003800000 */
.L_x_2629:
[----:B------:R-:W-:-:S05]  /*7540*/  IMAD R3, R0, R5, R5 ;  /* 0x0000000500037224 */ /* 0x000fca00078e0205 */
[----:B------:R-:W-:-:S07]  /*7550*/  VIMNMX R4, R4, R3, PT ;  /* 0x0000000304047248 */ /* 0x000fce0003fe0100 */
.L_x_2628:
[----:B------:R-:W1:Y:S01]  /*7560*/  @P1 LDC R0, c[0x0][0x44c] ;  /* 0x00011300ff001b82 */ /* 0x000e620000000800 */
[----:B------:R-:W-:Y:S01]  /*7570*/  VIADD R4, R4, 0x3f ;  /* 0x0000003f04047836 */ /* 0x000fe20000000000 */
[----:B------:R-:W-:Y:S01]  /*7580*/  ULDC UR4, c[0x0][0x9dc] ;  /* 0x0002770000047ab9 */ /* 0x000fe20000000800 */
[----:B------:R-:W-:-:S03]  /*7590*/  IMAD.MOV.U32 R7, RZ, RZ, R195 ;  /* 0x000000ffff077224 */ /* 0x000fc600078e00c3 */
[----:B------:R-:W-:Y:S02]  /*75a0*/  SHF.R.S32.HI R3, RZ, 0x1f, R4 ;  /* 0x0000001fff037819 */ /* 0x000fe40000011404 */
[----:B------:R-:W2:Y:S02]  /*75b0*/  @P1 LDC R9, c[0x0][0x450] ;  /* 0x00011400ff091b82 */ /* 0x000ea40000000800 */
        /* <DEDUP_REMOVED lines=18> */
.L_x_2634:
[----:B------:R-:W-:-:S13]  /*76e0*/  ISETP.NE.AND P0, PT, R5, 0x1, PT ;  /* 0x000000010500780c */ /* 0x000fda0003f05270 */
[----:B------:R-:W1:Y:S02]  /*76f0*/  @P0 LDC.64 R6, c[0x0][0x9e8] ;  /* 0x00027a00ff060b82 */ /* 0x000e640000000a00 */
[----:B-1----:R-:W-:-:S05]  /*7700*/  @P0 IMAD.HI.U32 R4, R40, R6, RZ ;  /* 0x0000000628040227 */ /* 0x002fca00078e00ff */
[----:B------:R-:W-:-:S07]  /*7710*/  @P0 SHF.R.U32.HI R40, RZ, R7, R4 ;  /* 0x00000007ff280219 */ /* 0x000fce0000011604 */
.L_x_2635:
[----:B------:R-:W-:Y:S05]  /*7720*/  BSYNC B0 ;  /* 0x0000000000007941 */ /* 0x000fea0003800000 */
.L_x_2633:
[----:B------:R-:W-:-:S05]  /*7730*/  IMAD R5, R40, R5, RZ ;  /* 0x0000000528057224 */ /* 0x000fca00078e02ff */
[----:B------:R-:W-:-:S07]  /*7740*/  VIMNMX R0, R0, R5, !PT ;  /* 0x0000000500007248 */ /* 0x000fce0007fe0100 */
.L_x_2632:
        /* <DEDUP_REMOVED lines=16> */
[----:B------:R-:W-:Y:S01]  /*7850*/  ISETP.GT.AND P1, PT, R168, R4, PT ;  /* 0x00000004a800720c */ /* 0x000fe20003f24270 */
[----:B------:R1:W-:Y:S01]  /*7860*/  STL [R1+0x8], R4 ;  /* 0x0000080401007387 */ /* 0x0003e20000100800 */
        /* <DEDUP_REMOVED lines=15> */
[----:B------:R-:W-:-:S02]  /*7960*/  MOV R104, RZ ;  /* 0x000000ff00687202 */ /* 0x000fc40000000f00 */
[----:B------:R-:W-:Y:S02]  /*7970*/  CS2R R102, SRZ ;  /* 0x0000000000667805 */ /* 0x000fe4000001ff00 */
[----:B------:R-:W-:Y:S01]  /*7980*/  CS2R R100, SRZ ;  /* 0x0000000000647805 */ /* 0x000fe2000001ff00 */
[----:B------:R-:W-:Y:S01]  /*7990*/  IMAD.MOV.U32 R99, RZ, RZ, RZ ;  /* 0x000000ffff637224 */ /* 0x000fe200078e00ff */
        /* <DEDUP_REMOVED lines=9> */
[----:B------:R-:W-:Y:S01]  /*7a30*/  CS2R R80, SRZ ;  /* 0x0000000000507805 */ /* 0x000fe2000001ff00 */
[----:B------:R-:W-:Y:S01]  /*7a40*/  IMAD.MOV.U32 R79, RZ, RZ, RZ ;  /* 0x000000ffff4f7224 */ /* 0x000fe200078e00ff */
[----:B---34-:R-:W-:-:S02]  /*7a50*/  CS2R R14, SRZ ;  /* 0x00000000000e7805 */ /* 0x018fc4000001ff00 */
[----:B------:R-:W-:Y:S01]  /*7a60*/  CS2R R76, SRZ ;  /* 0x00000000004c7805 */ /* 0x000fe2000001ff00 */
[----:B------:R-:W-:Y:S01]  /*7a70*/  IMAD.MOV.U32 R75, RZ, RZ, RZ ;  /* 0x000000ffff4b7224 */ /* 0x000fe200078e00ff */
[----:B------:R-:W-:Y:S02]  /*7a80*/  CS2R R12, SRZ ;  /* 0x00000000000c7805 */ /* 0x000fe4000001ff00 */
[----:B------:R-:W-:Y:S02]  /*7a90*/  CS2R R154, SRZ ;  /* 0x00000000009a7805 */ /* 0x000fe4000001ff00 */
[----:B------:R-:W-:Y:S02]  /*7aa0*/  CS2R R156, SRZ ;  /* 0x00000000009c7805 */ /* 0x000fe4000001ff00 */
[----:B------:R-:W-:Y:S02]  /*7ab0*/  CS2R R70, SRZ ;  /* 0x0000000000467805 */ /* 0x000fe4000001ff00 */
[----:B------:R-:W-:-:S02]  /*7ac0*/  CS2R R158, SRZ ;  /* 0x00000000009e7805 */ /* 0x000fc4000001ff00 */
[----:B------:R-:W-:Y:S02]  /*7ad0*/  CS2R R66, SRZ ;  /* 0x0000000000427805 */ /* 0x000fe4000001ff00 */
[----:B------:R-:W-:Y:S02]  /*7ae0*/  CS2R R160, SRZ ;  /* 0x0000000000a07805 */ /* 0x000fe4000001ff00 */
[----:B0-----:R-:W-:Y:S02]  /*7af0*/  CS2R R62, SRZ ;  /* 0x00000000003e7805 */ /* 0x001fe4000001ff00 */
        /* <DEDUP_REMOVED lines=21> */
[----:B-1----:R-:W-:Y:S06]  /*7c50*/  @!P1 BRA `(.L_x_2614) ;  /* 0x000000d800689947 */ /* 0x002fec0003800000 */
        /* <DEDUP_REMOVED lines=15> */
[----:B------:R-:W-:-:S04]  /*7d50*/  LOP3.LUT R3, R3, 0x3fff, RZ, 0xc0, !PT ;  /* 0x00003fff03037812 */ /* 0x000fc800078ec0ff */
[----:B------:R-:W-:Y:S01]  /*7d60*/  LOP3.LUT R193, R3, 0x2000000, RZ, 0xfc, !PT ;  /* 0x0200000003c17812 */ /* 0x000fe200078efcff */
        /* <DEDUP_REMOVED lines=17> */
.L_x_2637:
[----:B------:R-:W-:Y:S05]  /*7e80*/  BSYNC B6 ;  /* 0x0000000000067941 */ /* 0x000fea0003800000 */
.L_x_2636:
        /* <DEDUP_REMOVED lines=13> */
.L_x_2641:
[----:B-1----:R1:W2:Y:S02]  /*7f60*/  SYNCS.PHASECHK.TRANS64.TRYWAIT P0, [R2+URZ+0x28c00], R3 ;  /* 0x028c0003020075a7 */ /* 0x0022a4000800017f */
[----:B--2---:R-:W-:Y:S05]  /*7f70*/  @!P0 NANOSLEEP.SYNCS 0x989680 ;  /* 0x009896800000895d */ /* 0x004fea0003900000 */
[----:B------:R-:W2:Y:S02]  /*7f80*/  @!P0 SYNCS.PHASECHK.TRANS64 P0, [R2+URZ+0x28c00], R3 ;  /* 0x028c0003020085a7 */ /* 0x000ea4000800007f */
[----:B--2---:R-:W-:Y:S05]  /*7f90*/  @!P0 BRA `(.L_x_2641) ;  /* 0xfffffffc00f08947 */ /* 0x004fea000383ffff */
.L_x_2640:
[----:B------:R-:W-:Y:S05]  /*7fa0*/  BSYNC B0 ;  /* 0x0000000000007941 */ /* 0x000fea0003800000 */
.L_x_2639:
[----:B------:R-:W-:Y:S05]  /*7fb0*/  BRA `(.L_x_2642) ;  /* 0x0000002c00f87947 */ /* 0x000fea0003800000 */
.L_x_2638:
[----:B------:R-:W-:Y:S01]  /*7fc0*/  VIADD R4, R2, 0x20400 ;  /* 0x0002040002047836 */ /* 0x000fe20000000000 */
[----:B-----5:R-:W-:Y:S01]  /*7fd0*/  SHF.R.S32.HI R0, RZ, 0x1f, R24 ;  /* 0x0000001fff007819 */ /* 0x020fe20000011418 */
[----:B------:R-:W-:Y:S01]  /*7fe0*/  ULDC.64 UR4, c[0x0][0x3f8] ;  /* 0x0000fe0000047ab9 */ /* 0x000fe20000000a00 */
[----:B------:R-:W-:Y:S01]  /*7ff0*/  ULDC.64 UR6, c[0x0][0x408] ;  /* 0x0001020000067ab9 */ /* 0x000fe20000000a00 */
[----:B------:R-:W-:Y:S01]  /*8000*/  IMAD.WIDE.U32 R26, R24, UR4, RZ ;  /* 0x00000004181a7c25 */ /* 0x000fe2000f8e00ff */
[----:B------:R-:W-:Y:S01]  /*8010*/  LOP3.LUT P0, RZ, R4, 0x3ff, RZ, 0xc0, !PT ;  /* 0x000003ff04ff7812 */ /* 0x000fe2000780c0ff */
[----:B------:R-:W-:Y:S02]  /*8020*/  BSSY B6, `(.L_x_2643) ;  /* 0x0000019000067945 */ /* 0x000fe40003800000 */
[C---:B------:R-:W-:Y:S02]  /*8030*/  IMAD R3, R0.reuse, UR4, RZ ;  /* 0x0000000400037c24 */ /* 0x040fe4000f8e02ff */
[----:B------:R-:W-:-:S02]  /*8040*/  IMAD R5, R0, UR6, RZ ;  /* 0x0000000600057c24 */ /* 0x000fc4000f8e02ff */
[C---:B------:R-:W-:Y:S02]  /*8050*/  IMAD R3, R24.reuse, UR5, R3 ;  /* 0x0000000518037c24 */ /* 0x040fe4000f8e0203 */
[C---:B------:R-:W-:Y:S02]  /*8060*/  IMAD R5, R24.reuse, UR7, R5 ;  /* 0x0000000718057c24 */ /* 0x040fe4000f8e0205 */
[----:B------:R-:W-:-:S04]  /*8070*/  IMAD.WIDE.U32 R24, R24, UR6, RZ ;  /* 0x0000000618187c25 */ /* 0x000fc8000f8e00ff */
[----:B------:R-:W-:Y:S02]  /*8080*/  IMAD.IADD R29, R3, 0x1, R27 ;  /* 0x00000001031d7824 */ /* 0x000fe400078e021b */
[----:B------:R-:W-:Y:S01]  /*8090*/  IMAD.IADD R31, R5, 0x1, R25 ;  /* 0x00000001051f7824 */ /* 0x000fe200078e0219 */
        /* <DEDUP_REMOVED lines=17> */
.L_x_2644:
[----:B------:R-:W-:Y:S05]  /*81b0*/  BSYNC B6 ;  /* 0x0000000000067941 */ /* 0x000fea0003800000 */
.L_x_2643:
[----:B------:R-:W-:Y:S01]  /*81c0*/  ULDC.U8 UR4, c[0x0][0x410] ;  /* 0x0001040000047ab9 */ /* 0x000fe20000000000 */
[----:B------:R-:W-:Y:S01]  /*81d0*/  BSSY B0, `(.L_x_2645) ;  /* 0x00002d4000007945 */ /* 0x000fe20003800000 */
[----:B------:R-:W-:Y:S01]  /*81e0*/  ISETP.NE.AND P0, PT, RZ, UR4, PT ;  /* 0x00000004ff007c0c */ /* 0x000fe2000bf05270 */
[----:B------:R-:W-:-:S12]  /*81f0*/  IMAD.IADD R39, R189, 0x1, R195 ;  /* 0x00000001bd277824 */ /* 0x000fd800078e02c3 */
[----:B------:R-:W-:Y:S05]  /*8200*/  @!P0 BRA `(.L_x_2646) ;  /* 0x0000001400c48947 */ /* 0x000fea0003800000 */
[----:B------:R-:W0:Y:S01]  /*8210*/  LDC R34, c[0x0][0x448] ;  /* 0x00011200ff227b82 */ /* 0x000e220000000800 */
[----:B------:R-:W1:Y:S01]  /*8220*/  S2R R21, SR_TID.X ;  /* 0x0000000000157919 */ /* 0x000e620000002100 */
[----:B------:R-:W-:Y:S01]  /*8230*/  ULDC.64 UR4, c[0x0][0x3f8] ;  /* 0x0000fe0000047ab9 */ /* 0x000fe20000000a00 */
[----:B------:R-:W-:Y:S01]  /*8240*/  ULDC.64 UR6, c[0x0][0x408] ;  /* 0x0001020000067ab9 */ /* 0x000fe20000000a00 */
[----:B------:R-:W-:Y:S02]  /*8250*/  IMAD.MOV.U32 R6, RZ, RZ, R26 ;  /* 0x000000ffff067224 */ /* 0x000fe400078e001a */
[----:B------:R-:W-:Y:S02]  /*8260*/  IMAD.MOV.U32 R7, RZ, RZ, R29 ;  /* 0x000000ffff077224 */ /* 0x000fe400078e001d */
[----:B------:R-:W-:Y:S02]  /*8270*/  IMAD.MOV.U32 R8, RZ, RZ, R24 ;  /* 0x000000ffff087224 */ /* 0x000fe400078e0018 */
[----:B------:R-:W-:Y:S01]  /*8280*/  IMAD.MOV.U32 R9, RZ, RZ, R31 ;  /* 0x000000ffff097224 */ /* 0x000fe200078e001f */
[----:B0-----:R-:W-:Y:S01]  /*8290*/  ISETP.NE.AND P0, PT, R34, 0x1, PT ;  /* 0x000000012200780c */ /* 0x001fe20003f05270 */
[----:B-1----:R-:W-:-:S12]  /*82a0*/  VIADD R21, R21, 0xffffff80 ;  /* 0xffffff8015157836 */ /* 0x002fd80000000000 */
[----:B------:R-:W0:Y:S01]  /*82b0*/  @P0 LDC R0, c[0x0][0x44c] ;  /* 0x00011300ff000b82 */ /* 0x000e220000000800 */
[----:B------:R-:W-:-:S04]  /*82c0*/  SHF.R.S32.HI R20, RZ, 0x1f, R21 ;  /* 0x0000001fff147819 */ /* 0x000fc80000011415 */
[----:B------:R-:W-:-:S03]  /*82d0*/  LEA.HI R20, R20, R21, RZ, 0x2 ;  /* 0x0000001514147211 */ /* 0x000fc600078f10ff */
[----:B------:R-:W1:Y:S01]  /*82e0*/  @P0 LDC R5, c[0x0][0x450] ;  /* 0x00011400ff050b82 */ /* 0x000e620000000800 */
[----:B------:R-:W-:-:S05]  /*82f0*/  LOP3.LUT R20, R20, 0xfffffffc, RZ, 0xc0, !PT ;  /* 0xfffffffc14147812 */ /* 0x000fca00078ec0ff */
[----:B------:R-:W-:-:S04]  /*8300*/  IMAD.IADD R20, R21, 0x1, -R20 ;  /* 0x0000000115147824 */ /* 0x000fc800078e0a14 */
[----:B------:R-:W-:-:S04]  /*8310*/  IMAD R3, R20, 0x20, R39 ;  /* 0x0000002014037824 */ /* 0x000fc800078e0227 */
[----:B0-----:R-:W-:-:S05]  /*8320*/  @P0 IMAD.HI.U32 R0, R3, R0, RZ ;  /* 0x0000000003000227 */ /* 0x001fca00078e00ff */
[----:B-1----:R-:W-:-:S04]  /*8330*/  @P0 SHF.R.U32.HI R3, RZ, R5, R0 ;  /* 0x00000005ff030219 */ /* 0x002fc80000011600 */
[----:B------:R-:W-:Y:S01]  /*8340*/  SHF.R.S32.HI R0, RZ, 0x1f, R3 ;  /* 0x0000001fff007819 */ /* 0x000fe20000011403 */
[----:B------:R-:W-:-:S04]  /*8350*/  IMAD.WIDE.U32 R6, R3, UR4, R6 ;  /* 0x0000000403067c25 */ /* 0x000fc8000f8e0006 */
[C---:B------:R-:W-:Y:S02]  /*8360*/  IMAD R4, R0.reuse, UR4, RZ ;  /* 0x0000000400047c24 */ /* 0x040fe4000f8e02ff */
[----:B------:R-:W-:Y:S02]  /*8370*/  IMAD R0, R0, UR6, RZ ;  /* 0x0000000600007c24 */ /* 0x000fe4000f8e02ff */
[C---:B------:R-:W-:Y:S01]  /*8380*/  IMAD R5, R3.reuse, UR5, R4 ;  /* 0x0000000503057c24 */ /* 0x040fe2000f8e0204 */
[----:B------:R-:W-:Y:S01]  /*8390*/  ULDC.64 UR4, c[0x0][0x3e8] ;  /* 0x0000fa0000047ab9 */ /* 0x000fe20000000a00 */
[C---:B------:R-:W-:Y:S01]  /*83a0*/  IMAD.WIDE.U32 R8, R3.reuse, UR6, R8 ;  /* 0x0000000603087c25 */ /* 0x040fe2000f8e0008 */
[----:B------:R-:W-:Y:S01]  /*83b0*/  LEA R4, P0, R6, UR4, 0x1 ;  /* 0x0000000406047c11 */ /* 0x000fe2000f8008ff */
[----:B------:R-:W-:Y:S02]  /*83c0*/  UMOV UR4, 0xffffffff ;  /* 0xffffffff00047882 */ /* 0x000fe40000000000 */
[----:B------:R-:W-:Y:S01]  /*83d0*/  IMAD R3, R3, UR7, R0 ;  /* 0x0000000703037c24 */ /* 0x000fe2000f8e0200 */
[----:B------:R-:W-:Y:S01]  /*83e0*/  ULDC.64 UR6, c[0x0][0x400] ;  /* 0x0001000000067ab9 */ /* 0x000fe20000000a00 */
[----:B------:R-:W-:Y:S01]  /*83f0*/  IMAD.IADD R5, R7, 0x1, R5 ;  /* 0x0000000107057824 */ /* 0x000fe200078e0205 */
[----:B------:R-:W-:Y:S01]  /*8400*/  LEA R7, P1, R8, UR6, 0x1 ;  /* 0x0000000608077c11 */ /* 0x000fe2000f8208ff */
[----:B------:R-:W-:-:S03]  /*8410*/  IMAD.IADD R3, R9, 0x1, R3 ;  /* 0x0000000109037824 */ /* 0x000fc600078e0203 */
[----:B------:R-:W-:Y:S02]  /*8420*/  LEA.HI.X R6, R6, UR5, R5, 0x1, P0 ;  /* 0x0000000506067c11 */ /* 0x000fe400080f0c05 */
[----:B------:R-:W-:Y:S01]  /*8430*/  LEA.HI.X R8, R8, UR7, R3, 0x1, P1 ;  /* 0x0000000708087c11 */ /* 0x000fe200088f0c03 */
[----:B------:R-:W-:Y:S06]  /*8440*/  BRA.DIV UR4, `(.L_x_2647) ;  /* 0x00000186045c7947 */ /* 0x000fec000b800000 */
[----:B------:R0:W1:Y:S04]  /*8450*/  SHFL.IDX PT, R3, R6, RZ, 0x1c1f ;  /* 0x001c1fff06037589 */ /* 0x00006800000e0000 */
[----:B------:R0:W2:Y:S04]  /*8460*/  SHFL.IDX PT, R0, R4, RZ, 0x1c1f ;  /* 0x001c1fff04007589 */ /* 0x0000a800000e0000 */
[----:B------:R0:W3:Y:S04]  /*8470*/  SHFL.IDX PT, R5, R8, RZ, 0x1c1f ;  /* 0x001c1fff08057589 */ /* 0x0000e800000e0000 */
[----:B------:R0:W4:Y:S02]  /*8480*/  SHFL.IDX PT, R14, R7, RZ, 0x1c1f ;  /* 0x001c1fff070e7589 */ /* 0x00012400000e0000 */
.L_x_2938:
[----:B------:R-:W-:Y:S01]  /*8490*/  IMAD R34, R23, R34, RZ ;  /* 0x0000002217227224 */ /* 0x000fe200078e02ff */
[----:B------:R-:W-:Y:S01]  /*84a0*/  BSSY B1, `(.L_x_2648) ;  /* 0x000001e000017945 */ /* 0x000fe20003800000 */
[----:B------:R-:W-:Y:S02]  /*84b0*/  CS2R R30, SRZ ;  /* 0x00000000001e7805 */ /* 0x000fe4000001ff00 */
[----:B------:R-:W-:Y:S02]  /*84c0*/  CS2R R20, SRZ ;  /* 0x0000000000147805 */ /* 0x000fe4000001ff00 */
[----:B------:R-:W-:Y:S02]  /*84d0*/  CS2R R28, SRZ ;  /* 0x00000000001c7805 */ /* 0x000fe4000001ff00 */
[----:B------:R-:W-:Y:S02]  /*84e0*/  ISETP.GE.AND P0, PT, R39, R34, PT ;  /* 0x000000222700720c */ /* 0x000fe40003f06270 */
[----:B------:R-:W-:-:S11]  /*84f0*/  CS2R R24, SRZ ;  /* 0x0000000000187805 */ /* 0x000fd6000001ff00 */
[----:B------:R-:W-:Y:S05]  /*8500*/  @P0 BRA `(.L_x_2649) ;  /* 0x00000000005c0947 */ /* 0x000fea0003800000 */
[----:B------:R-:W4:Y:S01]  /*8510*/  LDL R9, [R1+0x54] ;  /* 0x0000540001097983 */ /* 0x000f220000100800 */
[----:B------:R-:W-:Y:S01]  /*8520*/  ULDC UR4, c[0x0][0x3f4] ;  /* 0x0000fd0000047ab9 */ /* 0x000fe20000000800 */
[----:B--2---:R-:W-:Y:S01]  /*8530*/  IMAD.MOV.U32 R10, RZ, RZ, R0 ;  /* 0x000000ffff0a7224 */ /* 0x004fe200078e0000 */
[----:B------:R-:W-:Y:S01]  /*8540*/  ISETP.GE.AND P3, PT, R203, UR4, PT ;  /* 0x00000004cb007c0c */ /* 0x000fe2000bf66270 */
[----:B-1----:R-:W-:Y:S01]  /*8550*/  IMAD.MOV.U32 R11, RZ, RZ, R3 ;  /* 0x000000ffff0b7224 */ /* 0x002fe200078e0003 */
[----:B------:R-:W-:Y:S01]  /*8560*/  ISETP.GE.AND P2, PT, R190, UR4, PT ;  /* 0x00000004be007c0c */ /* 0x000fe2000bf46270 */
[----:B---3--:R-:W-:Y:S01]  /*8570*/  IMAD.MOV.U32 R15, RZ, RZ, R5 ;  /* 0x000000ffff0f7224 */ /* 0x008fe200078e0005 */
[----:B------:R-:W-:-:S09]  /*8580*/  CS2R R28, SRZ ;  /* 0x00000000001c7805 */ /* 0x000fd2000001ff00 */
[C---:B------:R-:W-:Y:S01]  /*8590*/  @!P3 IMAD.SHL.U32 R33, R203.reuse, 0x2, RZ ;  /* 0x00000002cb21b824 */ /* 0x040fe200078e00ff */
[----:B------:R-:W-:Y:S02]  /*85a0*/  CS2R R30, SRZ ;  /* 0x00000000001e7805 */ /* 0x000fe4000001ff00 */
[----:B------:R-:W-:Y:S01]  /*85b0*/  CS2R R24, SRZ ;  /* 0x0000000000187805 */ /* 0x000fe2000001ff00 */
[----:B------:R-:W-:Y:S01]  /*85c0*/  @!P2 IMAD.WIDE R10, R190, 0x2, R10 ;  /* 0x00000002be0aa825 */ /* 0x000fe200078e020a */
[-C--:B------:R-:W-:Y:S02]  /*85d0*/  @!P3 IADD3 R26, P0, R0, R33.reuse, RZ ;  /* 0x00000021001ab210 */ /* 0x080fe40007f1e0ff */
[----:B----4-:R-:W-:Y:S01]  /*85e0*/  @!P3 IADD3 R32, P1, R14, R33, RZ ;  /* 0x000000210e20b210 */ /* 0x010fe20007f3e0ff */
[----:B------:R-:W-:Y:S01]  /*85f0*/  @!P2 IMAD.WIDE R12, R190, 0x2, R14 ;  /* 0x00000002be0ca825 */ /* 0x000fe200078e020e */
[----:B------:R1:W5:Y:S04]  /*8600*/  @!P2 LD.E.64 R28, desc[UR40][R10.64] ;  /* 0x000000280a1ca980 */ /* 0x000368000c101b00 */
[----:B------:R1:W5:Y:S01]  /*8610*/  @!P2 LD.E.64 R30, desc[UR40][R12.64] ;  /* 0x000000280c1ea980 */ /* 0x000362000c101b00 */
[----:B------:R-:W-:-:S05]  /*8620*/  @!P3 SHF.L.U64.HI R20, R203, 0x1, R9 ;  /* 0x00000001cb14b819 */ /* 0x000fca0000010209 */
[--C-:B------:R-:W-:Y:S02]  /*8630*/  @!P3 IMAD.X R27, R3, 0x1, R20.reuse, P0 ;  /* 0x00000001031bb824 */ /* 0x100fe400000e0614 */
[----:B------:R-:W-:Y:S01]  /*8640*/  @!P3 IMAD.X R33, R5, 0x1, R20, P1 ;  /* 0x000000010521b824 */ /* 0x000fe200008e0614 */
[----:B------:R-:W-:Y:S02]  /*8650*/  CS2R R20, SRZ ;  /* 0x0000000000147805 */ /* 0x000fe4000001ff00 */
[----:B------:R1:W5:Y:S04]  /*8660*/  @!P3 LD.E.64 R24, desc[UR40][R26.64] ;  /* 0x000000281a18b980 */ /* 0x000368000c101b00 */
[----:B------:R1:W5:Y:S02]  /*8670*/  @!P3 LD.E.64 R20, desc[UR40][R32.64] ;  /* 0x000000282014b980 */ /* 0x000364000c101b00 */
.L_x_2649:
[----:B------:R-:W-:Y:S05]  /*8680*/  BSYNC B1 ;  /* 0x0000000000017941 */ /* 0x000fea0003800000 */
.L_x_2648:
[----:B--2--5:R-:W-:Y:S01]  /*8690*/  IMAD.MOV.U32 R0, RZ, RZ, R30 ;  /* 0x000000ffff007224 */ /* 0x024fe200078e001e */
[----:B------:R-:W-:Y:S01]  /*86a0*/  UMOV UR4, 0xffffffff ;  /* 0xffffffff00047882 */ /* 0x000fe20000000000 */
[----:B-1----:R-:W-:Y:S01]  /*86b0*/  IMAD.MOV.U32 R3, RZ, RZ, R31 ;  /* 0x000000ffff037224 */ /* 0x002fe200078e001f */
[----:B------:R-:W-:Y:S01]  /*86c0*/  CS2R R26, SRZ ;  /* 0x00000000001a7805 */ /* 0x000fe2000001ff00 */
[----:B---3--:R-:W-:Y:S02]  /*86d0*/  IMAD.MOV.U32 R5, RZ, RZ, R20 ;  /* 0x000000ffff057224 */ /* 0x008fe400078e0014 */
[----:B------:R-:W-:Y:S01]  /*86e0*/  IMAD.MOV.U32 R9, RZ, RZ, R21 ;  /* 0x000000ffff097224 */ /* 0x000fe200078e0015 */
[----:B------:R-:W-:Y:S01]  /*86f0*/  PRMT R40, R0, 0x5410, R3 ;  /* 0x0000541000287816 */ /* 0x000fe20000000003 */
[----:B------:R-:W-:Y:S02]  /*8700*/  IMAD.MOV.U32 R0, RZ, RZ, R28 ;  /* 0x000000ffff007224 */ /* 0x000fe400078e001c */
[----:B------:R-:W-:Y:S01]  /*8710*/  IMAD.MOV.U32 R3, RZ, RZ, R29 ;  /* 0x000000ffff037224 */ /* 0x000fe200078e001d */
[----:B------:R-:W-:Y:S01]  /*8720*/  PRMT R44, R5, 0x5410, R9 ;  /* 0x00005410052c7816 */ /* 0x000fe20000000009 */
[----:B------:R-:W-:-:S02]  /*8730*/  IMAD.MOV.U32 R5, RZ, RZ, R24 ;  /* 0x000000ffff057224 */ /* 0x000fc400078e0018 */
[----:B------:R-:W-:Y:S01]  /*8740*/  IMAD.MOV.U32 R9, RZ, RZ, R25 ;  /* 0x000000ffff097224 */ /* 0x000fe200078e0019 */
[----:B------:R-:W-:-:S04]  /*8750*/  PRMT R41, R3, 0x5410, R0 ;  /* 0x0000541003297816 */ /* 0x000fc80000000000 */
[----:B------:R-:W-:Y:S01]  /*8760*/  PRMT R45, R9, 0x5410, R5 ;  /* 0x00005410092d7816 */ /* 0x000fe20000000005 */
[----:B------:R-:W-:Y:S06]  /*8770*/  BRA.DIV UR4, `(.L_x_2650) ;  /* 0x0000018604007947 */ /* 0x000fec000b800000 */
[----:B------:R1:W2:Y:S04]  /*8780*/  SHFL.IDX PT, R3, R6, 0x1, 0x1c1f ;  /* 0x003c1f0006037f89 */ /* 0x0002a800000e0000 */
[----:B------:R1:W3:Y:S04]  /*8790*/  SHFL.IDX PT, R0, R4, 0x1, 0x1c1f ;  /* 0x003c1f0004007f89 */ /* 0x0002e800000e0000 */
[----:B------:R1:W0:Y:S04]  /*87a0*/  SHFL.IDX PT, R5, R8, 0x1, 0x1c1f ;  /* 0x003c1f0008057f89 */ /* 0x00022800000e0000 */
[----:B----4-:R1:W4:Y:S02]  /*87b0*/  SHFL.IDX PT, R14, R7, 0x1, 0x1c1f ;  /* 0x003c1f00070e7f89 */ /* 0x01032400000e0000 */
.L_x_2944:
[----:B01----:R-:W5:Y:S01]  /*87c0*/  LDL R6, [R1+0x50] ;  /* 0x0000500001067983 */ /* 0x003f620000100800 */
[----:B------:R-:W-:Y:S01]  /*87d0*/  VIADD R39, R39, 0x20 ;  /* 0x0000002027277836 */ /* 0x000fe20000000000 */
[----:B------:R-:W-:Y:S01]  /*87e0*/  BSSY B1, `(.L_x_2651) ;  /* 0x0000022000017945 */ /* 0x000fe20003800000 */
[----:B------:R-:W-:Y:S01]  /*87f0*/  IMAD.SHL.U32 R36, R196, 0x40, RZ ;  /* 0x00000040c4247824 */ /* 0x000fe200078e00ff */
[----:B------:R-:W-:Y:S02]  /*8800*/  CS2R R10, SRZ ;  /* 0x00000000000a7805 */ /* 0x000fe4000001ff00 */
[----:B------:R-:W-:Y:S02]  /*8810*/  CS2R R12, SRZ ;  /* 0x00000000000c7805 */ /* 0x000fe4000001ff00 */
[----:B------:R-:W-:Y:S02]  /*8820*/  ISETP.GE.AND P0, PT, R39, R34, PT ;  /* 0x000000222700720c */ /* 0x000fe40003f06270 */
[----:B------:R-:W-:-:S02]  /*8830*/  CS2R R8, SRZ ;  /* 0x0000000000087805 */ /* 0x000fc4000001ff00 */
[----:B-----5:R-:W-:-:S04]  /*8840*/  LEA.HI R4, R6, R6, RZ, 0x1 ;  /* 0x0000000606047211 */ /* 0x020fc800078f08ff */
[----:B------:R-:W-:-:S05]  /*8850*/  LOP3.LUT R4, R4, 0xfffffffe, RZ, 0xc0, !PT ;  /* 0xfffffffe04047812 */ /* 0x000fca00078ec0ff */
[----:B------:R-:W-:-:S05]  /*8860*/  IMAD.IADD R4, R6, 0x1, -R4 ;  /* 0x0000000106047824 */ /* 0x000fca00078e0a04 */
[----:B------:R-:W-:Y:S01]  /*8870*/  SHF.L.U32 R35, R4, 0x1f, RZ ;  /* 0x0000001f04237819 */ /* 0x000fe200000006ff */
[----:B------:R-:W-:Y:S06]  /*8880*/  @P0 BRA `(.L_x_2652) ;  /* 0x00000000005c0947 */ /* 0x000fec0003800000 */
[----:B------:R-:W4:Y:S01]  /*8890*/  LDL R15, [R1+0x54] ;  /* 0x00005400010f7983 */ /* 0x000f220000100800 */
[----:B------:R-:W-:Y:S01]  /*88a0*/  ULDC UR4, c[0x0][0x3f4] ;  /* 0x0000fd0000047ab9 */ /* 0x000fe20000000800 */
[----:B---3--:R-:W-:Y:S01]  /*88b0*/  IMAD.MOV.U32 R6, RZ, RZ, R0 ;  /* 0x000000ffff067224 */ /* 0x008fe200078e0000 */
[----:B------:R-:W-:Y:S01]  /*88c0*/  ISETP.GE.AND P2, PT, R190, UR4, PT ;  /* 0x00000004be007c0c */ /* 0x000fe2000bf46270 */
[----:B--2---:R-:W-:Y:S01]  /*88d0*/  IMAD.MOV.U32 R7, RZ, RZ, R3 ;  /* 0x000000ffff077224 */ /* 0x004fe200078e0003 */
[----:B------:R-:W-:Y:S02]  /*88e0*/  ISETP.GE.AND P3, PT, R203, UR4, PT ;  /* 0x00000004cb007c0c */ /* 0x000fe4000bf66270 */
[----:B------:R-:W-:-:S09]  /*88f0*/  CS2R R12, SRZ ;  /* 0x00000000000c7805 */ /* 0x000fd2000001ff00 */
[----:B------:R-:W-:-:S04]  /*8900*/  @!P2 IMAD.WIDE R32, R190, 0x2, R6 ;  /* 0x00000002be20a825 */ /* 0x000fc800078e0206 */
[C---:B------:R-:W-:Y:S01]  /*8910*/  @!P3 IMAD.SHL.U32 R7, R203.reuse, 0x2, RZ ;  /* 0x00000002cb07b824 */ /* 0x040fe200078e00ff */
[----:B------:R-:W-:Y:S02]  /*8920*/  CS2R R26, SRZ ;  /* 0x00000000001a7805 */ /* 0x000fe4000001ff00 */
[----:B------:R-:W-:Y:S01]  /*8930*/  CS2R R8, SRZ ;  /* 0x0000000000087805 */ /* 0x000fe2000001ff00 */
[----:B------:R0:W5:Y:S01]  /*8940*/  @!P2 LD.E.64 R12, desc[UR40][R32.64] ;  /* 0x00000028200ca980 */ /* 0x000162000c101b00 */
[-C--:B------:R-:W-:Y:S02]  /*8950*/  @!P3 IADD3 R6, P0, R0, R7.reuse, RZ ;  /* 0x000000070006b210 */ /* 0x080fe40007f1e0ff */
[----:B----4-:R-:W-:Y:S02]  /*8960*/  @!P3 IADD3 R4, P1, R14, R7, RZ ;  /* 0x000000070e04b210 */ /* 0x010fe40007f3e0ff */
[----:B------:R-:W-:Y:S01]  /*8970*/  @!P3 SHF.L.U64.HI R10, R203, 0x1, R15 ;  /* 0x00000001cb0ab819 */ /* 0x000fe2000001020f */
[----:B------:R-:W-:-:S04]  /*8980*/  IMAD.MOV.U32 R15, RZ, RZ, R5 ;  /* 0x000000ffff0f7224 */ /* 0x000fc800078e0005 */
[--C-:B------:R-:W-:Y:S02]  /*8990*/  @!P3 IMAD.X R7, R3, 0x1, R10.reuse, P0 ;  /* 0x000000010307b824 */ /* 0x100fe400000e060a */
[----:B------:R-:W-:Y:S01]  /*89a0*/  @!P3 IMAD.X R5, R5, 0x1, R10, P1 ;  /* 0x000000010505b824 */ /* 0x000fe200008e060a */
[----:B------:R-:W-:Y:S01]  /*89b0*/  CS2R R10, SRZ ;  /* 0x00000000000a7805 */ /* 0x000fe2000001ff00 */
[----:B------:R-:W-:Y:S01]  /*89c0*/  @!P2 IMAD.WIDE R14, R190, 0x2, R14 ;  /* 0x00000002be0ea825 */ /* 0x000fe200078e020e */
[----:B------:R0:W5:Y:S04]  /*89d0*/  @!P3 LD.E.64 R8, desc[UR40][R6.64] ;  /* 0x000000280608b980 */ /* 0x000168000c101b00 */
[----:B------:R0:W5:Y:S04]  /*89e0*/  @!P2 LD.E.64 R26, desc[UR40][R14.64] ;  /* 0x000000280e1aa980 */ /* 0x000168000c101b00 */
[----:B------:R0:W5:Y:S02]  /*89f0*/  @!P3 LD.E.64 R10, desc[UR40][R4.64] ;  /* 0x00000028040ab980 */ /* 0x000164000c101b00 */
.L_x_2652:
[----:B------:R-:W-:Y:S05]  /*8a00*/  BSYNC B1 ;  /* 0x0000000000017941 */ /* 0x000fea0003800000 */
.L_x_2651:
[----:B0-----:R-:W0:Y:S01]  /*8a10*/  S2R R33, SR_TID.X ;  /* 0x0000000000217919 */ /* 0x001e220000002100 */
[----:B------:R-:W1:Y:S01]  /*8a20*/  SYNCS.PHASECHK.TRANS64.TRYWAIT P0, [R2+URZ+0x28c00], R35 ;  /* 0x028c0023020075a7 */ /* 0x000e62000800017f */
[----:B--2---:R-:W-:Y:S01]  /*8a30*/  LOP3.LUT R3, R36, 0x1c0, RZ, 0xc0, !PT ;  /* 0x000001c024037812 */ /* 0x004fe200078ec0ff */
[----:B-----5:R-:W-:Y:S01]  /*8a40*/  IMAD.MOV.U32 R4, RZ, RZ, R26 ;  /* 0x000000ffff047224 */ /* 0x020fe200078e001a */
[----:B------:R-:W-:Y:S01]  /*8a50*/  MOV R5, R11 ;  /* 0x0000000b00057202 */ /* 0x000fe20000000f00 */
[----:B------:R-:W-:Y:S01]  /*8a60*/  IMAD.MOV.U32 R6, RZ, RZ, R12 ;  /* 0x000000ffff067224 */ /* 0x000fe200078e000c */
[----:B---3--:R-:W-:Y:S01]  /*8a70*/  LOP3.LUT R0, R3, 0x18, R16, 0xf8, !PT ;  /* 0x0000001803007812 */ /* 0x008fe200078ef810 */
[----:B------:R-:W-:Y:S01]  /*8a80*/  BSSY B1, `(.L_x_2653) ;  /* 0x000001a000017945 */ /* 0x000fe20003800000 */
[----:B------:R-:W-:Y:S02]  /*8a90*/  SHF.R.U32.HI R3, RZ, 0x3, R3 ;  /* 0x00000003ff037819 */ /* 0x000fe40000011603 */
[----:B----4-:R-:W-:Y:S01]  /*8aa0*/  PRMT R14, R14, 0x5410, R4 ;  /* 0x000054100e0e7816 */ /* 0x010fe20000000004 */
[----:B------:R-:W-:Y:S01]  /*8ab0*/  IMAD.MOV.U32 R4, RZ, RZ, R10 ;  /* 0x000000ffff047224 */ /* 0x000fe200078e000a */
[----:B------:R-:W-:Y:S01]  /*8ac0*/  LOP3.LUT R0, R0, R3, RZ, 0x3c, !PT ;  /* 0x0000000300007212 */ /* 0x000fe200078e3cff */
[----:B------:R-:W-:Y:S01]  /*8ad0*/  IMAD.MOV.U32 R3, RZ, RZ, R27 ;  /* 0x000000ffff037224 */ /* 0x000fe200078e001b */
[----:B------:R-:W-:-:S02]  /*8ae0*/  PRMT R32, R32, 0x5410, R6 ;  /* 0x0000541020207816 */ /* 0x000fc40000000006 */
[----:B------:R-:W-:Y:S02]  /*8af0*/  VIADDMNMX R42, R34, -R195, 0x40, PT ;  /* 0x00000040222a7446 */ /* 0x000fe400038009c3 */
[----:B------:R-:W-:Y:S01]  /*8b00*/  PRMT R15, R4, 0x5410, R3 ;  /* 0x00005410040f7816 */ /* 0x000fe20000000003 */
[----:B------:R-:W-:Y:S01]  /*8b10*/  IMAD.MOV.U32 R4, RZ, RZ, R8 ;  /* 0x000000ffff047224 */ /* 0x000fe200078e0008 */
[----:B------:R-:W-:Y:S01]  /*8b20*/  PRMT R14, R5, 0x7610, R14 ;  /* 0x00007610050e7816 */ /* 0x000fe2000000000e */
[----:B------:R-:W-:Y:S01]  /*8b30*/  IMAD.MOV.U32 R5, RZ, RZ, R9 ;  /* 0x000000ffff057224 */ /* 0x000fe200078e0009 */
[----:B------:R-:W-:Y:S02]  /*8b40*/  LOP3.LUT P2, RZ, R196, 0x4, RZ, 0xc0, !PT ;  /* 0x00000004c4ff7812 */ /* 0x000fe4000784c0ff */
[----:B------:R-:W-:Y:S02]  /*8b50*/  PRMT R32, R4, 0x7610, R32 ;  /* 0x0000761004207816 */ /* 0x000fe40000000020 */
[----:B------:R-:W-:Y:S01]  /*8b60*/  ISETP.GE.AND P1, PT, R189, R42, PT ;  /* 0x0000002abd00720c */ /* 0x000fe20003f26270 */
[----:B0-----:R-:W-:-:S05]  /*8b70*/  VIADD R33, R33, 0xffffff80 ;  /* 0xffffff8021217836 */ /* 0x001fca0000000000 */
[----:B------:R-:W-:-:S04]  /*8b80*/  SHF.R.S32.HI R7, RZ, 0x1f, R33 ;  /* 0x0000001fff077819 */ /* 0x000fc80000011421 */
[----:B------:R-:W-:-:S04]  /*8b90*/  LEA.HI R7, R7, R33, RZ, 0x5 ;  /* 0x0000002107077211 */ /* 0x000fc800078f28ff */
[----:B------:R-:W-:-:S05]  /*8ba0*/  SHF.R.S32.HI R7, RZ, 0x5, R7 ;  /* 0x00000005ff077819 */ /* 0x000fca0000011407 */
[----:B------:R-:W-:Y:S02]  /*8bb0*/  IMAD R3, R7, 0x200, R0 ;  /* 0x0000020007037824 */ /* 0x000fe400078e0200 */
[----:B------:R-:W-:Y:S02]  /*8bc0*/  IMAD.MOV.U32 R0, RZ, RZ, R13 ;  /* 0x000000ffff007224 */ /* 0x000fe400078e000d */
[----:B------:R-:W-:-:S03]  /*8bd0*/  IMAD R3, R3, 0x2, R2 ;  /* 0x0000000203037824 */ /* 0x000fc600078e0202 */
[----:B------:R-:W-:Y:S01]  /*8be0*/  PRMT R46, R0, 0x7610, R46 ;  /* 0x00007610002e7816 */ /* 0x000fe2000000002e */
[C---:B------:R-:W-:Y:S02]  /*8bf0*/  VIADD R4, R3.reuse, 0x20400 ;  /* 0x0002040003047836 */ /* 0x040fe40000000000 */
[----:B------:R-:W-:Y:S01]  /*8c00*/  VIADD R0, R3, 0x20440 ;  /* 0x0002044003007836 */ /* 0x000fe20000000000 */
[----:B-1----:R-:W-:Y:S06]  /*8c10*/  @!P0 BRA `(.L_x_2654) ;  /* 0x0000018000488947 */ /* 0x002fec0003800000 */
.L_x_2945:
[----:B------:R-:W-:Y:S05]  /*8c20*/  BSYNC B1 ;  /* 0x0000000000017941 */ /* 0x000fea0003800000 */
.L_x_2653:
[----:B------:R-:W-:Y:S01]  /*8c30*/  BSSY B1, `(.L_x_2655) ;  /* 0x0000067000017945 */ /* 0x000fe20003800000 */
[----:B------:R-:W-:Y:S01]  /*8c40*/  PRMT R33, R5, 0x7610, R33 ;  /* 0x0000761005217816 */ /* 0x000fe20000000021 */
[----:B------:R-:W-:Y:S02]  /*8c50*/  @P2 VIADD R0, R4, 0xffffffc0 ;  /* 0xffffffc004002836 */ /* 0x000fe40000000000 */
[----:B------:R-:W-:Y:S05]  /*8c60*/  @P1 BRA `(.L_x_2656) ;  /* 0x00000004008c1947 */ /* 0x000fea0003800000 */
[----:B------:R-:W1:Y:S01]  /*8c70*/  LDC R4, c[0x0][0x3f4] ;  /* 0x0000fd00ff047b82 */ /* 0x000e620000000800 */
[----:B------:R-:W-:Y:S01]  /*8c80*/  BSSY B2, `(.L_x_2657) ;  /* 0x0000032000027945 */ /* 0x000fe20003800000 */
[-C--:B-1----:R-:W-:Y:S02]  /*8c90*/  ISETP.GE.AND P0, PT, R190, R4.reuse, PT ;  /* 0x00000004be00720c */ /* 0x082fe40003f06270 */
[----:B------:R-:W-:-:S11]  /*8ca0*/  ISETP.GE.AND P1, PT, R203, R4, PT ;  /* 0x00000004cb00720c */ /* 0x000fd60003f26270 */
[----:B------:R-:W-:Y:S05]  /*8cb0*/  @P0 BRA `(.L_x_2658) ;  /* 0x0000000000b80947 */ /* 0x000fea0003800000 */
[----:B------:R-:W1:Y:S01]  /*8cc0*/  LDS.128 R4, [R3+0x20400] ;  /* 0x0204000003047984 */ /* 0x000e620000000c00 */
[----:B------:R-:W-:Y:S02]  /*8cd0*/  SHF.R.U32.HI R38, RZ, 0x10, R31 ;  /* 0x00000010ff267819 */ /* 0x000fe4000001161f */
[----:B0-----:R-:W-:Y:S02]  /*8ce0*/  SHF.R.U32.HI R35, RZ, 0x10, R29 ;  /* 0x00000010ff237819 */ /* 0x001fe4000001161d */
[----:B------:R-:W-:Y:S02]  /*8cf0*/  PRMT R38, R40, 0x5432, R38 ;  /* 0x0000543228267816 */ /* 0x000fe40000000026 */
[----:B------:R-:W-:Y:S02]  /*8d00*/  PRMT R35, R41, 0x5410, R35 ;  /* 0x0000541029237816 */ /* 0x000fe40000000023 */
[----:B------:R-:W-:Y:S01]  /*8d10*/  SHF.R.U64 R34, R28, 0x10, R29 ;  /* 0x000000101c227819 */ /* 0x000fe2000000121d */
[----:B------:R-:W-:Y:S01]  /*8d20*/  IMAD.U32 R39, R38, 0x10000, RZ ;  /* 0x0001000026277824 */ /* 0x000fe200078e00ff */
[----:B------:R-:W-:Y:S01]  /*8d30*/  SHF.R.U64 R37, R30, 0x10, R31 ;  /* 0x000000101e257819 */ /* 0x000fe2000000121f */
[----:B------:R-:W-:Y:S01]  /*8d40*/  IMAD.U32 R36, R35, 0x10000, RZ ;  /* 0x0001000023247824 */ /* 0x000fe200078e00ff */
[----:B------:R-:W-:-:S02]  /*8d50*/  LOP3.LUT R38, R38, 0xffff0000, RZ, 0xc0, !PT ;  /* 0xffff000026267812 */ /* 0x000fc400078ec0ff */
[----:B------:R-:W-:Y:S02]  /*8d60*/  PRMT R34, R41, 0x5432, R34 ;  /* 0x0000543229227816 */ /* 0x000fe40000000022 */
[----:B------:R-:W-:Y:S02]  /*8d70*/  PRMT R37, R40, 0x5410, R37 ;  /* 0x0000541028257816 */ /* 0x000fe40000000025 */
[----:B------:R-:W-:Y:S02]  /*8d80*/  LOP3.LUT R35, R35, 0xffff0000, RZ, 0xc0, !PT ;  /* 0xffff000023237812 */ /* 0x000fe400078ec0ff */
[C---:B-1----:R-:W-:Y:S01]  /*8d90*/  LOP3.LUT R29, R6.reuse, 0xffff0000, RZ, 0xc0, !PT ;  /* 0xffff0000061d7812 */ /* 0x042fe200078ec0ff */
[----:B------:R-:W-:Y:S01]  /*8da0*/  IMAD.U32 R28, R6, 0x10000, RZ ;  /* 0x00010000061c7824 */ /* 0x000fe200078e00ff */
[C---:B------:R-:W-:Y:S01]  /*8db0*/  LOP3.LUT R31, R7.reuse, 0xffff0000, RZ, 0xc0, !PT ;  /* 0xffff0000071f7812 */ /* 0x040fe200078ec0ff */
[----:B------:R-:W-:Y:S02]  /*8dc0*/  IMAD.U32 R30, R7, 0x10000, RZ ;  /* 0x00010000071e7824 */ /* 0x000fe400078e00ff */
[C---:B------:R-:W-:Y:S01]  /*8dd0*/  FMUL.FTZ R41, R29.reuse, R39 ;  /* 0x000000271d297220 */ /* 0x040fe20000410000 */
[----:B------:R-:W-:Y:S01]  /*8de0*/  FMUL.FTZ R40, R29, R36 ;  /* 0x000000241d287220 */ /* 0x000fe20000410000 */
[----:B------:R-:W-:Y:S01]  /*8df0*/  FMUL.FTZ R29, R31, R38 ;  /* 0x000000261f1d7220 */ /* 0x000fe20000410000 */
[----:B------:R-:W-:-:S02]  /*8e00*/  IMAD.U32 R6, R4, 0x10000, RZ ;  /* 0x0001000004067824 */ /* 0x000fc400078e00ff */
[C---:B------:R-:W-:Y:S01]  /*8e10*/  FFMA.FTZ R41, R28.reuse, R36, -R41 ;  /* 0x000000241c297223 */ /* 0x040fe20000010829 */
[----:B------:R-:W-:Y:S01]  /*8e20*/  FFMA.FTZ R40, R28, R39, R40 ;  /* 0x000000271c287223 */ /* 0x000fe20000010028 */
[-C--:B------:R-:W-:Y:S01]  /*8e30*/  FFMA.FTZ R39, R30, R35.reuse, -R29 ;  /* 0x000000231e277223 */ /* 0x080fe2000001081d */
[C---:B------:R-:W-:Y:S01]  /*8e40*/  IMAD.U32 R7, R5.reuse, 0x10000, RZ ;  /* 0x0001000005077824 */ /* 0x040fe200078e00ff */
[----:B------:R-:W-:Y:S01]  /*8e50*/  LOP3.LUT R4, R4, 0xffff0000, RZ, 0xc0, !PT ;  /* 0xffff000004047812 */ /* 0x000fe200078ec0ff */
[C---:B------:R-:W-:Y:S01]  /*8e60*/  IMAD.U32 R29, R34.reuse, 0x10000, RZ ;  /* 0x00010000221d7824 */ /* 0x040fe200078e00ff */
[----:B------:R-:W-:Y:S01]  /*8e70*/  LOP3.LUT R5, R5, 0xffff0000, RZ, 0xc0, !PT ;  /* 0xffff000005057812 */ /* 0x000fe200078ec0ff */
[----:B------:R-:W-:Y:S01]  /*8e80*/  FMUL.FTZ R43, R31, R35 ;  /* 0x000000231f2b7220 */ /* 0x000fe20000410000 */
[C---:B------:R-:W-:Y:S01]  /*8e90*/  LOP3.LUT R28, R37.reuse, 0xffff0000, RZ, 0xc0, !PT ;  /* 0xffff0000251c7812 */ /* 0x040fe200078ec0ff */
[----:B------:R-:W-:Y:S01]  /*8ea0*/  IMAD.U32 R31, R37, 0x10000, RZ ;  /* 0x00010000251f7824 */ /* 0x000fe200078e00ff */
[----:B------:R-:W-:Y:S01]  /*8eb0*/  LOP3.LUT R34, R34, 0xffff0000, RZ, 0xc0, !PT ;  /* 0xffff000022227812 */ /* 0x000fe200078ec0ff */
[----:B------:R-:W-:Y:S01]  /*8ec0*/  FFMA.FTZ R38, R30, R38, R43 ;  /* 0x000000261e267223 */ /* 0x000fe2000001002b */
[C---:B------:R-:W-:Y:S01]  /*8ed0*/  FMUL.FTZ R30, R4.reuse, R29 ;  /* 0x0000001d041e7220 */ /* 0x040fe20000410000 */
[-C--:B------:R-:W-:Y:S01]  /*8ee0*/  FMUL.FTZ R35, R4, R31.reuse ;  /* 0x0000001f04237220 */ /* 0x080fe20000410000 */
[C---:B------:R-:W-:Y:S01]  /*8ef0*/  FMUL.FTZ R36, R5.reuse, R28 ;  /* 0x0000001c05247220 */ /* 0x040fe20000410000 */
[-C--:B------:R-:W-:Y:S01]  /*8f00*/  FMUL.FTZ R37, R5, R34.reuse ;  /* 0x0000002205257220 */ /* 0x080fe20000410000 */
[C---:B------:R-:W-:Y:S01]  /*8f10*/  FFMA.FTZ R31, R6.reuse, R31, R30 ;  /* 0x0000001f061f7223 */ /* 0x040fe2000001001e */
[----:B------:R-:W-:Y:S01]  /*8f20*/  FFMA.FTZ R4, R6, R29, -R35 ;  /* 0x0000001d06047223 */ /* 0x000fe20000010823 */
[C---:B------:R-:W-:Y:S01]  /*8f30*/  FFMA.FTZ R5, R7.reuse, R34, -R36 ;  /* 0x0000002207057223 */ /* 0x040fe20000010824 */
[----:B------:R-:W-:Y:S01]  /*8f40*/  FFMA.FTZ R28, R7, R28, R37 ;  /* 0x0000001c071c7223 */ /* 0x000fe20000010025 */
[----:B------:R-:W-:-:S02]  /*8f50*/  F2FP.BF16.F32.PACK_AB R6, R40, R41 ;  /* 0x000000292806723e */ /* 0x000fc400000010ff */
[----:B------:R-:W-:Y:S02]  /*8f60*/  F2FP.BF16.F32.PACK_AB R7, R38, R39 ;  /* 0x000000272607723e */ /* 0x000fe400000010ff */
[----:B------:R-:W-:Y:S02]  /*8f70*/  F2FP.BF16.F32.PACK_AB R4, R31, R4 ;  /* 0x000000041f04723e */ /* 0x000fe400000010ff */
[----:B------:R-:W-:-:S05]  /*8f80*/  F2FP.BF16.F32.PACK_AB R5, R28, R5 ;  /* 0x000000051c05723e */ /* 0x000fca00000010ff */
[----:B------:R1:W-:Y:S02]  /*8f90*/  STS.128 [R3+0x20400], R4 ;  /* 0x0204000403007388 */ /* 0x0003e40000000c00 */
.L_x_2658:
[----:B------:R-:W-:Y:S05]  /*8fa0*/  BSYNC B2 ;  /* 0x0000000000027941 */ /* 0x000fea0003800000 */
.L_x_2657:
[----:B------:R-:W-:Y:S05]  /*8fb0*/  @P1 BRA `(.L_x_2656) ;  /* 0x0000000000b81947 */ /* 0x000fea0003800000 */
[----:B-1----:R-:W1:Y:S01]  /*8fc0*/  LDS.128 R4, [R0] ;  /* 0x0000000000047984 */ /* 0x002e620000000c00 */
[----:B------:R-:W-:Y:S02]  /*8fd0*/  SHF.R.U32.HI R34, RZ, 0x10, R21 ;  /* 0x00000010ff227819 */ /* 0x000fe40000011615 */
[----:B------:R-:W-:Y:S02]  /*8fe0*/  SHF.R.U32.HI R29, RZ, 0x10, R25 ;  /* 0x00000010ff1d7819 */ /* 0x000fe40000011619 */
[----:B------:R-:W-:Y:S02]  /*8ff0*/  PRMT R34, R44, 0x5432, R34 ;  /* 0x000054322c227816 */ /* 0x000fe40000000022 */
[----:B------:R-:W-:Y:S02]  /*9000*/  PRMT R29, R45, 0x5410, R29 ;  /* 0x000054102d1d7816 */ /* 0x000fe4000000001d */
[----:B------:R-:W-:Y:S01]  /*9010*/  SHF.R.U64 R31, R20, 0x10, R21 ;  /* 0x00000010141f7819 */ /* 0x000fe20000001215 */
[----:B0-----:R-:W-:Y:S01]  /*9020*/  IMAD.U32 R35, R34, 0x10000, RZ ;  /* 0x0001000022237824 */ /* 0x001fe200078e00ff */
[----:B------:R-:W-:Y:S01]  /*9030*/  SHF.R.U64 R28, R24, 0x10, R25 ;  /* 0x00000010181c7819 */ /* 0x000fe20000001219 */
[----:B------:R-:W-:Y:S01]  /*9040*/  IMAD.U32 R30, R29, 0x10000, RZ ;  /* 0x000100001d1e7824 */ /* 0x000fe200078e00ff */
[----:B------:R-:W-:-:S02]  /*9050*/  LOP3.LUT R34, R34, 0xffff0000, RZ, 0xc0, !PT ;  /* 0xffff000022227812 */ /* 0x000fc400078ec0ff */
[----:B------:R-:W-:Y:S02]  /*9060*/  LOP3.LUT R29, R29, 0xffff0000, RZ, 0xc0, !PT ;  /* 0xffff00001d1d7812 */ /* 0x000fe400078ec0ff */
[----:B------:R-:W-:Y:S02]  /*9070*/  PRMT R28, R45, 0x5432, R28 ;  /* 0x000054322d1c7816 */ /* 0x000fe4000000001c */
[----:B------:R-:W-:Y:S02]  /*9080*/  PRMT R31, R44, 0x5410, R31 ;  /* 0x000054102c1f7816 */ /* 0x000fe4000000001f */
        /* <DEDUP_REMOVED lines=32> */
[----:B------:R2:W-:Y:S02]  /*9290*/  STS.128 [R0], R4 ;  /* 0x0000000400007388 */ /* 0x0005e40000000c00 */
.L_x_2656:
[----:B------:R-:W-:Y:S05]  /*92a0*/  BSYNC B1 ;  /* 0x0000000000017941 */ /* 0x000fea0003800000 */
.L_x_2655:
        /* <DEDUP_REMOVED lines=10> */
[----:B------:R-:W-:Y:S02]  /*9350*/  SHF.R.U32.HI R25, RZ, 0x10, R13 ;  /* 0x00000010ff197819 */ /* 0x000fe4000001160d */
        /* <DEDUP_REMOVED lines=8> */
[----:B------:R-:W-:Y:S02]  /*93e0*/  LOP3.LUT R25, R25, 0xffff0000, RZ, 0xc0, !PT ;  /* 0xffff000019197812 */ /* 0x000fe400078ec0ff */
        /* <DEDUP_REMOVED lines=16> */
[----:B0-----:R-:W-:Y:S01]  /*94f0*/  FMUL.FTZ R35, R21, R25 ;  /* 0x0000001915237220 */ /* 0x001fe20000410000 */
        /* <DEDUP_REMOVED lines=17> */
.L_x_2661:
[----:B------:R-:W-:Y:S05]  /*9610*/  BSYNC B1 ;  /* 0x0000000000017941 */ /* 0x000fea0003800000 */
.L_x_2660:
[----:B------:R-:W-:Y:S05]  /*9620*/  @P1 BRA `(.L_x_2659) ;  /* 0x0000001800381947 */ /* 0x000fea0003800000 */
[----:B-1----:R-:W1:Y:S01]  /*9630*/  LDS.128 R4, [R0+0x1000] ;  /* 0x0010000000047984 */ /* 0x002e620000000c00 */
[----:B------:R-:W-:Y:S02]  /*9640*/  SHF.R.U64 R3, R8, 0x10, R9 ;  /* 0x0000001008037819 */ /* 0x000fe40000001209 */
[--C-:B------:R-:W-:Y:S02]  /*9650*/  SHF.R.U64 R8, R10, 0x10, R11.reuse ;  /* 0x000000100a087819 */ /* 0x100fe4000000120b */
[----:B------:R-:W-:Y:S02]  /*9660*/  SHF.R.U32.HI R11, RZ, 0x10, R11 ;  /* 0x00000010ff0b7819 */ /* 0x000fe4000001160b */
[----:B------:R-:W-:Y:S02]  /*9670*/  SHF.R.U32.HI R12, RZ, 0x10, R9 ;  /* 0x00000010ff0c7819 */ /* 0x000fe40000011609 */
[----:B------:R-:W-:Y:S02]  /*9680*/  PRMT R14, R14, 0x5410, R11 ;  /* 0x000054100e0e7816 */ /* 0x000fe4000000000b */
[----:B------:R-:W-:-:S02]  /*9690*/  PRMT R33, R33, 0x5410, R12 ;  /* 0x0000541021217816 */ /* 0x000fc4000000000c */
[----:B------:R-:W-:Y:S01]  /*96a0*/  PRMT R15, R15, 0x5410, R8 ;  /* 0x000054100f0f7816 */ /* 0x000fe20000000008 */
[C---:B------:R-:W-:Y:S01]  /*96b0*/  IMAD.U32 R12, R14.reuse, 0x10000, RZ ;  /* 0x000100000e0c7824 */ /* 0x040fe200078e00ff */
[----:B------:R-:W-:Y:S01]  /*96c0*/  LOP3.LUT R14, R14, 0xffff0000, RZ, 0xc0, !PT ;  /* 0xffff00000e0e7812 */ /* 0x000fe200078ec0ff */
[C---:B------:R-:W-:Y:S01]  /*96d0*/  IMAD.U32 R11, R33.reuse, 0x10000, RZ ;  /* 0x00010000210b7824 */ /* 0x040fe200078e00ff */
[----:B------:R-:W-:Y:S02]  /*96e0*/  LOP3.LUT R33, R33, 0xffff0000, RZ, 0xc0, !PT ;  /* 0xffff000021217812 */ /* 0x000fe400078ec0ff */
[----:B------:R-:W-:Y:S02]  /*96f0*/  PRMT R32, R32, 0x5410, R3 ;  /* 0x0000541020207816 */ /* 0x000fe40000000003 */
[C---:B-1----:R-:W-:Y:S01]  /*9700*/  LOP3.LUT R9, R6.reuse, 0xffff0000, RZ, 0xc0, !PT ;  /* 0xffff000006097812 */ /* 0x042fe200078ec0ff */
[C---:B------:R-:W-:Y:S01]  /*9710*/  IMAD.U32 R10, R7.reuse, 0x10000, RZ ;  /* 0x00010000070a7824 */ /* 0x040fe200078e00ff */
[----:B------:R-:W-:Y:S01]  /*9720*/  LOP3.LUT R7, R7, 0xffff0000, RZ, 0xc0, !PT ;  /* 0xffff000007077812 */ /* 0x000fe200078ec0ff */
[----:B------:R-:W-:Y:S01]  /*9730*/  IMAD.U32 R8, R6, 0x10000, RZ ;  /* 0x0001000006087824 */ /* 0x000fe200078e00ff */
[----:B------:R-:W-:Y:S01]  /*9740*/  SHF.L.U32 R3, R4, 0x10, RZ ;  /* 0x0000001004037819 */ /* 0x000fe200000006ff */
[C---:B------:R-:W-:Y:S01]  /*9750*/  FMUL.FTZ R13, R9.reuse, R12 ;  /* 0x0000000c090d7220 */ /* 0x040fe20000410000 */
[----:B------:R-:W-:Y:S01]  /*9760*/  FMUL.FTZ R9, R9, R11 ;  /* 0x0000000b09097220 */ /* 0x000fe20000410000 */
[----:B------:R-:W-:Y:S01]  /*9770*/  FMUL.FTZ R21, R7, R14 ;  /* 0x0000000e07157220 */ /* 0x000fe20000410000 */
[----:B------:R-:W-:-:S02]  /*9780*/  IMAD.U32 R6, R5, 0x10000, RZ ;  /* 0x0001000005067824 */ /* 0x000fc400078e00ff */
[C---:B------:R-:W-:Y:S01]  /*9790*/  FFMA.FTZ R13, R8.reuse, R11, -R13 ;  /* 0x0000000b080d7223 */ /* 0x040fe2000001080d */
[----:B------:R-:W-:Y:S01]  /*97a0*/  FFMA.FTZ R20, R8, R12, R9 ;  /* 0x0000000c08147223 */ /* 0x000fe20000010009 */
[-C--:B------:R-:W-:Y:S01]  /*97b0*/  FMUL.FTZ R9, R7, R33.reuse ;  /* 0x0000002107097220 */ /* 0x080fe20000410000 */
[----:B------:R-:W-:Y:S01]  /*97c0*/  IMAD.U32 R8, R15, 0x10000, RZ ;  /* 0x000100000f087824 */ /* 0x000fe200078e00ff */
[----:B------:R-:W-:Y:S01]  /*97d0*/  LOP3.LUT R4, R4, 0xffff0000, RZ, 0xc0, !PT ;  /* 0xffff000004047812 */ /* 0x000fe200078ec0ff */
[----:B------:R-:W-:Y:S01]  /*97e0*/  IMAD.U32 R7, R32, 0x10000, RZ ;  /* 0x0001000020077824 */ /* 0x000fe200078e00ff */
[----:B------:R-:W-:Y:S01]  /*97f0*/  LOP3.LUT R5, R5, 0xffff0000, RZ, 0xc0, !PT ;  /* 0xffff000005057812 */ /* 0x000fe200078ec0ff */
[C---:B------:R-:W-:Y:S01]  /*9800*/  FFMA.FTZ R21, R10.reuse, R33, -R21 ;  /* 0x000000210a157223 */ /* 0x040fe20000010815 */
[----:B------:R-:W-:Y:S01]  /*9810*/  LOP3.LUT R15, R15, 0xffff0000, RZ, 0xc0, !PT ;  /* 0xffff00000f0f7812 */ /* 0x000fe200078ec0ff */
[----:B------:R-:W-:Y:S01]  /*9820*/  FFMA.FTZ R14, R10, R14, R9 ;  /* 0x0000000e0a0e7223 */ /* 0x000fe20000010009 */
[----:B------:R-:W-:Y:S01]  /*9830*/  LOP3.LUT R32, R32, 0xffff0000, RZ, 0xc0, !PT ;  /* 0xffff000020207812 */ /* 0x000fe200078ec0ff */
[C---:B------:R-:W-:Y:S01]  /*9840*/  FMUL.FTZ R10, R4.reuse, R8 ;  /* 0x00000008040a7220 */ /* 0x040fe20000410000 */
[----:B------:R-:W-:Y:S01]  /*9850*/  FMUL.FTZ R9, R4, R7 ;  /* 0x0000000704097220 */ /* 0x000fe20000410000 */
[----:B------:R-:W-:-:S02]  /*9860*/  FMUL.FTZ R11, R5, R15 ;  /* 0x0000000f050b7220 */ /* 0x000fc40000410000 */
[----:B------:R-:W-:Y:S01]  /*9870*/  FMUL.FTZ R12, R5, R32 ;  /* 0x00000020050c7220 */ /* 0x000fe20000410000 */
[C---:B------:R-:W-:Y:S01]  /*9880*/  FFMA.FTZ R4, R3.reuse, R7, -R10 ;  /* 0x0000000703047223 */ /* 0x040fe2000001080a */
[----:B------:R-:W-:Y:S01]  /*9890*/  FFMA.FTZ R9, R3, R8, R9 ;  /* 0x0000000803097223 */ /* 0x000fe20000010009 */
[C---:B------:R-:W-:Y:S01]  /*98a0*/  FFMA.FTZ R5, R6.reuse, R32, -R11 ;  /* 0x0000002006057223 */ /* 0x040fe2000001080b */
[----:B------:R-:W-:Y:S01]  /*98b0*/  FFMA.FTZ R12, R6, R15, R12 ;  /* 0x0000000f060c7223 */ /* 0x000fe2000001000c */
[----:B------:R-:W-:Y:S02]  /*98c0*/  F2FP.BF16.F32.PACK_AB R6, R20, R13 ;  /* 0x0000000d1406723e */ /* 0x000fe400000010ff */
[----:B------:R-:W-:Y:S02]  /*98d0*/  F2FP.BF16.F32.PACK_AB R7, R14, R21 ;  /* 0x000000150e07723e */ /* 0x000fe400000010ff */
[----:B------:R-:W-:Y:S02]  /*98e0*/  F2FP.BF16.F32.PACK_AB R4, R9, R4 ;  /* 0x000000040904723e */ /* 0x000fe400000010ff */
[----:B------:R-:W-:-:S05]  /*98f0*/  F2FP.BF16.F32.PACK_AB R5, R12, R5 ;  /* 0x000000050c05723e */ /* 0x000fca00000010ff */
[----:B------:R3:W-:Y:S01]  /*9900*/  STS.128 [R0+0x1000], R4 ;  /* 0x0010000400007388 */ /* 0x0007e20000000c00 */
[----:B------:R-:W-:Y:S05]  /*9910*/  BRA `(.L_x_2659) ;  /* 0x00000014007c7947 */ /* 0x000fea0003800000 */
.L_x_2646:
[----:B------:R-:W0:Y:S01]  /*9920*/  S2R R0, SR_TID.X ;  /* 0x0000000000007919 */ /* 0x000e220000002100 */
[----:B------:R-:W1:Y:S01]  /*9930*/  LDC R34, c[0x0][0x448] ;  /* 0x00011200ff227b82 */ /* 0x000e620000000800 */
[----:B------:R-:W-:Y:S01]  /*9940*/  ULDC.64 UR4, c[0x0][0x3f8] ;  /* 0x0000fe0000047ab9 */ /* 0x000fe20000000a00 */
[----:B------:R-:W-:Y:S01]  /*9950*/  ULDC.64 UR6, c[0x0][0x408] ;  /* 0x0001020000067ab9 */ /* 0x000fe20000000a00 */
[----:B------:R-:W-:Y:S02]  /*9960*/  IMAD.MOV.U32 R27, RZ, RZ, R29 ;  /* 0x000000ffff1b7224 */ /* 0x000fe400078e001d */
[----:B------:R-:W-:Y:S01]  /*9970*/  IMAD.MOV.U32 R4, RZ, RZ, R24 ;  /* 0x000000ffff047224 */ /* 0x000fe200078e0018 */
[----:B-1----:R-:W-:Y:S01]  /*9980*/  ISETP.NE.AND P0, PT, R34, 0x1, PT ;  /* 0x000000012200780c */ /* 0x002fe20003f05270 */
[----:B0-----:R-:W-:-:S05]  /*9990*/  VIADD R0, R0, 0xffffff80 ;  /* 0xffffff8000007836 */ /* 0x001fca0000000000 */
[----:B------:R-:W-:-:S07]  /*99a0*/  SHF.R.S32.HI R3, RZ, 0x1f, R0 ;  /* 0x0000001fff037819 */ /* 0x000fce0000011400 */
[----:B------:R-:W0:Y:S01]  /*99b0*/  @P0 LDC R5, c[0x0][0x450] ;  /* 0x00011400ff050b82 */ /* 0x000e220000000800 */
[----:B------:R-:W-:-:S04]  /*99c0*/  LEA.HI R3, R3, R0, RZ, 0x2 ;  /* 0x0000000003037211 */ /* 0x000fc800078f10ff */
[----:B------:R-:W-:-:S05]  /*99d0*/  LOP3.LUT R3, R3, 0xfffffffc, RZ, 0xc0, !PT ;  /* 0xfffffffc03037812 */ /* 0x000fca00078ec0ff */
[----:B------:R-:W-:Y:S02]  /*99e0*/  IMAD.IADD R3, R0, 0x1, -R3 ;  /* 0x0000000100037824 */ /* 0x000fe400078e0a03 */
[----:B------:R-:W1:Y:S02]  /*99f0*/  @P0 LDC R0, c[0x0][0x44c] ;  /* 0x00011300ff000b82 */ /* 0x000e640000000800 */
[----:B------:R-:W-:-:S04]  /*9a00*/  IMAD R3, R3, 0x20, R39 ;  /* 0x0000002003037824 */ /* 0x000fc800078e0227 */
[----:B-1----:R-:W-:-:S05]  /*9a10*/  @P0 IMAD.HI.U32 R0, R3, R0, RZ ;  /* 0x0000000003000227 */ /* 0x002fca00078e00ff */
[----:B0-----:R-:W-:Y:S01]  /*9a20*/  @P0 SHF.R.U32.HI R3, RZ, R5, R0 ;  /* 0x00000005ff030219 */ /* 0x001fe20000011600 */
[----:B------:R-:W-:-:S03]  /*9a30*/  IMAD.MOV.U32 R5, RZ, RZ, R31 ;  /* 0x000000ffff057224 */ /* 0x000fc600078e001f */
        /* <DEDUP_REMOVED lines=17> */
[----:B------:R-:W0:Y:S01]  /*9b50*/  LDC R37, c[0x0][0x3f4] ;  /* 0x0000fd00ff257b82 */ /* 0x000e220000000800 */
[----:B------:R-:W1:Y:S01]  /*9b60*/  SHFL.IDX PT, R3, R25, RZ, 0x1c1f ;  /* 0x001c1fff19037589 */ /* 0x000e6200000e0000 */
[----:B------:R-:W-:-:S03]  /*9b70*/  IMAD R34, R23, R34, RZ ;  /* 0x0000002217227224 */ /* 0x000fc600078e02ff */
[----:B------:R-:W2:Y:S04]  /*9b80*/  SHFL.IDX PT, R0, R26, RZ, 0x1c1f ;  /* 0x001c1fff1a007589 */ /* 0x000ea800000e0000 */
[----:B------:R-:W3:Y:S04]  /*9b90*/  SHFL.IDX PT, R14, R27, RZ, 0x1c1f ;  /* 0x001c1fff1b0e7589 */ /* 0x000ee800000e0000 */
[----:B------:R-:W4:Y:S01]  /*9ba0*/  SHFL.IDX PT, R4, R24, RZ, 0x1c1f ;  /* 0x001c1fff18047589 */ /* 0x000f2200000e0000 */
[----:B0-----:R-:W-:-:S04]  /*9bb0*/  ISETP.GE.AND P0, PT, R16, R37, PT ;  /* 0x000000251000720c */ /* 0x001fc80003f06270 */
[----:B------:R-:W-:-:S13]  /*9bc0*/  ISETP.GE.OR P1, PT, R39, R34, P0 ;  /* 0x000000222700720c */ /* 0x000fda0000726670 */
[C---:B------:R-:W-:Y:S01]  /*9bd0*/  @!P1 IMAD.SHL.U32 R5, R16.reuse, 0x2, RZ ;  /* 0x0000000210059824 */ /* 0x040fe200078e00ff */
[----:B------:R-:W-:-:S04]  /*9be0*/  @!P1 SHF.L.U64.HI R21, R16, 0x1, R17 ;  /* 0x0000000110159819 */ /* 0x000fc80000010211 */
[----:B-1----:R-:W-:-:S05]  /*9bf0*/  @!P1 IADD3 R6, P2, R3, R5, RZ ;  /* 0x0000000503069210 */ /* 0x002fca0007f5e0ff */
[----:B--2---:R-:W-:-:S05]  /*9c00*/  @!P1 IMAD.X R7, R0, 0x1, R21, P2 ;  /* 0x0000000100079824 */ /* 0x004fca00010e0615 */
[----:B------:R-:W2:Y:S01]  /*9c10*/  @!P1 LD.E.128 R8, desc[UR40][R6.64] ;  /* 0x0000002806089980 */ /* 0x000ea2000c101d00 */
[----:B---3--:R-:W-:-:S05]  /*9c20*/  @!P1 IADD3 R14, P2, R14, R5, RZ ;  /* 0x000000050e0e9210 */ /* 0x008fca0007f5e0ff */
[----:B----4-:R-:W-:-:S04]  /*9c30*/  @!P1 IMAD.X R3, R4, 0x1, R21, P2 ;  /* 0x0000000104039824 */ /* 0x010fc800010e0615 */
[----:B------:R-:W-:-:S05]  /*9c40*/  @!P1 IMAD.MOV.U32 R15, RZ, RZ, R3 ;  /* 0x000000ffff0f9224 */ /* 0x000fca00078e0003 */
[----:B------:R0:W3:Y:S01]  /*9c50*/  @!P1 LD.E.128 R4, desc[UR40][R14.64] ;  /* 0x000000280e049980 */ /* 0x0000e2000c101d00 */
[----:B------:R-:W-:Y:S02]  /*9c60*/  CS2R R30, SRZ ;  /* 0x00000000001e7805 */ /* 0x000fe4000001ff00 */
[----:B------:R-:W-:Y:S02]  /*9c70*/  CS2R R32, SRZ ;  /* 0x0000000000207805 */ /* 0x000fe4000001ff00 */
[----:B------:R-:W-:Y:S01]  /*9c80*/  CS2R R28, SRZ ;  /* 0x00000000001c7805 */ /* 0x000fe2000001ff00 */
[----:B------:R-:W1:Y:S01]  /*9c90*/  SHFL.IDX PT, R24, R24, 0x1, 0x1c1f ;  /* 0x003c1f0018187f89 */ /* 0x000e6200000e0000 */
[----:B------:R-:W-:-:S03]  /*9ca0*/  CS2R R20, SRZ ;  /* 0x0000000000147805 */ /* 0x000fc6000001ff00 */
[----:B0-----:R0:W4:Y:S01]  /*9cb0*/  SHFL.IDX PT, R14, R27, 0x1, 0x1c1f ;  /* 0x003c1f001b0e7f89 */ /* 0x00112200000e0000 */
[----:B--2---:R-:W-:Y:S02]  /*9cc0*/  @!P1 IMAD.MOV.U32 R30, RZ, RZ, R8 ;  /* 0x000000ffff1e9224 */ /* 0x004fe400078e0008 */
[----:B------:R-:W-:Y:S02]  /*9cd0*/  @!P1 IMAD.MOV.U32 R31, RZ, RZ, R9 ;  /* 0x000000ffff1f9224 */ /* 0x000fe400078e0009 */
[----:B------:R-:W-:Y:S02]  /*9ce0*/  IMAD.MOV.U32 R0, RZ, RZ, R30 ;  /* 0x000000ffff007224 */ /* 0x000fe400078e001e */
[----:B------:R-:W-:Y:S02]  /*9cf0*/  IMAD.MOV.U32 R3, RZ, RZ, R31 ;  /* 0x000000ffff037224 */ /* 0x000fe400078e001f */
[----:B------:R-:W-:Y:S01]  /*9d00*/  @!P1 IMAD.MOV.U32 R32, RZ, RZ, R10 ;  /* 0x000000ffff209224 */ /* 0x000fe200078e000a */
[----:B------:R-:W-:Y:S01]  /*9d10*/  PRMT R36, R36, 0x5410, R0 ;  /* 0x0000541024247816 */ /* 0x000fe20000000000 */
[----:B------:R-:W-:Y:S01]  /*9d20*/  @!P1 IMAD.MOV.U32 R33, RZ, RZ, R11 ;  /* 0x000000ffff219224 */ /* 0x000fe200078e000b */
[----:B------:R-:W-:Y:S01]  /*9d30*/  PRMT R46, R46, 0x5410, R3 ;  /* 0x000054102e2e7816 */ /* 0x000fe20000000003 */
[----:B------:R0:W2:Y:S01]  /*9d40*/  SHFL.IDX PT, R0, R26, 0x1, 0x1c1f ;  /* 0x003c1f001a007f89 */ /* 0x0000a200000e0000 */
[----:B------:R-:W-:-:S02]  /*9d50*/  IMAD.MOV.U32 R8, RZ, RZ, R32 ;  /* 0x000000ffff087224 */ /* 0x000fc400078e0020 */
[----:B---3--:R-:W-:Y:S01]  /*9d60*/  @!P1 IMAD.MOV.U32 R28, RZ, RZ, R4 ;  /* 0x000000ffff1c9224 */ /* 0x008fe200078e0004 */
[----:B------:R0:W3:Y:S01]  /*9d70*/  SHFL.IDX PT, R3, R25, 0x1, 0x1c1f ;  /* 0x003c1f0019037f89 */ /* 0x0000e200000e0000 */
[----:B------:R-:W-:Y:S01]  /*9d80*/  @!P1 IMAD.MOV.U32 R29, RZ, RZ, R5 ;  /* 0x000000ffff1d9224 */ /* 0x000fe200078e0005 */
[----:B------:R-:W-:Y:S01]  /*9d90*/  PRMT R35, R8, 0x7610, R35 ;  /* 0x0000761008237816 */ /* 0x000fe20000000023 */
[----:B------:R-:W-:Y:S02]  /*9da0*/  @!P1 IMAD.MOV.U32 R21, RZ, RZ, R7 ;  /* 0x000000ffff159224 */ /* 0x000fe400078e0007 */
[----:B------:R-:W-:Y:S02]  /*9db0*/  @!P1 IMAD.MOV.U32 R20, RZ, RZ, R6 ;  /* 0x000000ffff149224 */ /* 0x000fe400078e0006 */
[----:B------:R-:W-:Y:S02]  /*9dc0*/  IMAD.MOV.U32 R4, RZ, RZ, R28 ;  /* 0x000000ffff047224 */ /* 0x000fe400078e001c */
[----:B------:R-:W-:-:S02]  /*9dd0*/  IMAD.MOV.U32 R5, RZ, RZ, R29 ;  /* 0x000000ffff057224 */ /* 0x000fc400078e001d */
[----:B------:R-:W-:Y:S01]  /*9de0*/  IMAD.MOV.U32 R7, RZ, RZ, R21 ;  /* 0x000000ffff077224 */ /* 0x000fe200078e0015 */
[----:B------:R-:W-:Y:S01]  /*9df0*/  PRMT R35, R35, 0x5410, R4 ;  /* 0x0000541023237816 */ /* 0x000fe20000000004 */
[----:B------:R-:W-:Y:S02]  /*9e00*/  IMAD.MOV.U32 R9, RZ, RZ, R33 ;  /* 0x000000ffff097224 */ /* 0x000fe400078e0021 */
[----:B------:R-:W-:Y:S01]  /*9e10*/  IMAD.MOV.U32 R6, RZ, RZ, R20 ;  /* 0x000000ffff067224 */ /* 0x000fe200078e0014 */
[----:B------:R-:W-:Y:S02]  /*9e20*/  PRMT R41, R7, 0x5410, R5 ;  /* 0x0000541007297816 */ /* 0x000fe40000000005 */
[----:B------:R-:W-:Y:S02]  /*9e30*/  CS2R R4, SRZ ;  /* 0x0000000000047805 */ /* 0x000fe4000001ff00 */
[----:B------:R-:W-:Y:S02]  /*9e40*/  PRMT R36, R9, 0x7610, R36 ;  /* 0x0000761009247816 */ /* 0x000fe40000000024 */
[----:B012-4-:R-:W-:-:S07]  /*9e50*/  PRMT R43, R43, 0x5410, R6 ;  /* 0x000054102b2b7816 */ /* 0x017fce0000000006 */
.L_x_2955:
[----:B------:R-:W2:Y:S01]  /*9e60*/  LDL R7, [R1+0x50] ;  /* 0x0000500001077983 */ /* 0x000ea20000100800 */
[----:B------:R-:W-:Y:S01]  /*9e70*/  VIADD R39, R39, 0x20 ;  /* 0x0000002027277836 */ /* 0x000fe20000000000 */
[----:B------:R-:W-:Y:S01]  /*9e80*/  BSSY B1, `(.L_x_2663) ;  /* 0x0000016000017945 */ /* 0x000fe20003800000 */
[----:B------:R-:W-:Y:S02]  /*9e90*/  CS2R R8, SRZ ;  /* 0x0000000000087805 */ /* 0x000fe4000001ff00 */
[----:B------:R-:W-:Y:S02]  /*9ea0*/  CS2R R10, SRZ ;  /* 0x00000000000a7805 */ /* 0x000fe4000001ff00 */
[----:B------:R-:W-:Y:S02]  /*9eb0*/  ISETP.GE.AND P1, PT, R39, R34, PT ;  /* 0x000000222700720c */ /* 0x000fe40003f26270 */
[----:B--2---:R-:W-:-:S04]  /*9ec0*/  LEA.HI R6, R7, R7, RZ, 0x1 ;  /* 0x0000000707067211 */ /* 0x004fc800078f08ff */
[----:B------:R-:W-:-:S05]  /*9ed0*/  LOP3.LUT R6, R6, 0xfffffffe, RZ, 0xc0, !PT ;  /* 0xfffffffe06067812 */ /* 0x000fca00078ec0ff */
[----:B------:R-:W-:Y:S01]  /*9ee0*/  IMAD.IADD R13, R7, 0x1, -R6 ;  /* 0x00000001070d7824 */ /* 0x000fe200078e0a06 */
[----:B------:R-:W-:-:S04]  /*9ef0*/  CS2R R6, SRZ ;  /* 0x0000000000067805 */ /* 0x000fc8000001ff00 */
[----:B------:R-:W-:Y:S01]  /*9f00*/  SHF.L.U32 R13, R13, 0x1f, RZ ;  /* 0x0000001f0d0d7819 */ /* 0x000fe200000006ff */
[----:B------:R-:W-:Y:S06]  /*9f10*/  @P1 BRA `(.L_x_2664) ;  /* 0x0000000000301947 */ /* 0x000fec0003800000 */
[----:B------:R-:W-:Y:S02]  /*9f20*/  CS2R R6, SRZ ;  /* 0x0000000000067805 */ /* 0x000fe4000001ff00 */
[----:B------:R-:W-:Y:S02]  /*9f30*/  CS2R R8, SRZ ;  /* 0x0000000000087805 */ /* 0x000fe4000001ff00 */
[----:B------:R-:W-:Y:S01]  /*9f40*/  CS2R R10, SRZ ;  /* 0x00000000000a7805 */ /* 0x000fe2000001ff00 */
[----:B------:R-:W-:Y:S06]  /*9f50*/  @P0 BRA `(.L_x_2664) ;  /* 0x0000000000200947 */ /* 0x000fec0003800000 */
[C---:B------:R-:W-:Y:S01]  /*9f60*/  IMAD.SHL.U32 R4, R16.reuse, 0x2, RZ ;  /* 0x0000000210047824 */ /* 0x040fe200078e00ff */
[----:B------:R-:W-:-:S04]  /*9f70*/  SHF.L.U64.HI R5, R16, 0x1, R17 ;  /* 0x0000000110057819 */ /* 0x000fc80000010211 */
[-C--:B---3--:R-:W-:Y:S02]  /*9f80*/  IADD3 R8, P1, R3, R4.reuse, RZ ;  /* 0x0000000403087210 */ /* 0x088fe40007f3e0ff */
[----:B------:R-:W-:-:S03]  /*9f90*/  IADD3 R4, P2, R14, R4, RZ ;  /* 0x000000040e047210 */ /* 0x000fc60007f5e0ff */
[----:B------:R-:W-:Y:S01]  /*9fa0*/  IMAD.X R9, R0, 0x1, R5, P1 ;  /* 0x0000000100097824 */ /* 0x000fe200008e0605 */
[----:B------:R-:W-:-:S05]  /*9fb0*/  IADD3.X R5, R24, R5, RZ, P2, !PT ;  /* 0x0000000518057210 */ /* 0x000fca00017fe4ff */
[----:B------:R-:W5:Y:S04]  /*9fc0*/  LD.E.128 R8, desc[UR40][R8.64] ;  /* 0x0000002808087980 */ /* 0x000f68000c101d00 */
[----:B------:R-:W5:Y:S02]  /*9fd0*/  LD.E.128 R4, desc[UR40][R4.64] ;  /* 0x0000002804047980 */ /* 0x000f64000c101d00 */
.L_x_2664:
[----:B------:R-:W-:Y:S05]  /*9fe0*/  BSYNC B1 ;  /* 0x0000000000017941 */ /* 0x000fea0003800000 */
.L_x_2663:
[----:B------:R-:W0:Y:S01]  /*9ff0*/  SYNCS.PHASECHK.TRANS64.TRYWAIT P1, [R2+URZ+0x28c00], R13 ;  /* 0x028c000d020075a7 */ /* 0x000e22000802017f */
[----:B-----5:R-:W-:Y:S01]  /*a000*/  IMAD.MOV.U32 R0, RZ, RZ, R4 ;  /* 0x000000ffff007224 */ /* 0x020fe200078e0004 */
[----:B------:R-:W-:Y:S01]  /*a010*/  VIADDMNMX R34, R34, -R195, 0x40, PT ;  /* 0x0000004022227446 */ /* 0x000fe200038009c3 */
[----:B---3--:R-:W-:Y:S01]  /*a020*/  IMAD.MOV.U32 R3, RZ, RZ, R5 ;  /* 0x000000ffff037224 */ /* 0x008fe200078e0005 */
[----:B------:R-:W-:Y:S01]  /*a030*/  BSSY B1, `(.L_x_2665) ;  /* 0x0000010000017945 */ /* 0x000fe20003800000 */
[C---:B------:R-:W-:Y:S01]  /*a040*/  VIADD R12, R189.reuse, 0x20 ;  /* 0x00000020bd0c7836 */ /* 0x040fe20000000000 */
[-C--:B------:R-:W-:Y:S01]  /*a050*/  ISETP.GE.OR P2, PT, R189, R34.reuse, P0 ;  /* 0x00000022bd00720c */ /* 0x080fe20000746670 */
[----:B------:R-:W-:Y:S01]  /*a060*/  IMAD.MOV.U32 R14, RZ, RZ, R9 ;  /* 0x000000ffff0e7224 */ /* 0x000fe200078e0009 */
[----:B------:R-:W-:Y:S01]  /*a070*/  PRMT R52, R52, 0x5410, R0 ;  /* 0x0000541034347816 */ /* 0x000fe20000000000 */
[----:B------:R-:W-:Y:S01]  /*a080*/  IMAD.MOV.U32 R0, RZ, RZ, R6 ;  /* 0x000000ffff007224 */ /* 0x000fe200078e0006 */
[----:B------:R-:W-:Y:S01]  /*a090*/  PRMT R53, R53, 0x5410, R3 ;  /* 0x0000541035357816 */ /* 0x000fe20000000003 */
[----:B------:R-:W-:Y:S01]  /*a0a0*/  IMAD.MOV.U32 R3, RZ, RZ, R7 ;  /* 0x000000ffff037224 */ /* 0x000fe200078e0007 */
[----:B------:R-:W-:Y:S01]  /*a0b0*/  ISETP.GE.OR P0, PT, R12, R34, P0 ;  /* 0x000000220c00720c */ /* 0x000fe20000706670 */
[----:B------:R-:W-:Y:S01]  /*a0c0*/  IMAD.MOV.U32 R12, RZ, RZ, R8 ;  /* 0x000000ffff0c7224 */ /* 0x000fe200078e0008 */
[----:B------:R-:W-:Y:S01]  /*a0d0*/  PRMT R52, R0, 0x7610, R52 ;  /* 0x0000761000347816 */ /* 0x000fe20000000034 */
[----:B------:R-:W-:Y:S01]  /*a0e0*/  IMAD.MOV.U32 R0, RZ, RZ, R10 ;  /* 0x000000ffff007224 */ /* 0x000fe200078e000a */
[----:B------:R-:W-:Y:S01]  /*a0f0*/  PRMT R53, R3, 0x7610, R53 ;  /* 0x0000761003357816 */ /* 0x000fe20000000035 */
[----:B------:R-:W-:Y:S01]  /*a100*/  IMAD.MOV.U32 R3, RZ, RZ, R11 ;  /* 0x000000ffff037224 */ /* 0x000fe200078e000b */
[----:B------:R-:W-:Y:S01]  /*a110*/  PRMT R54, R12, 0x5410, R14 ;  /* 0x000054100c367816 */ /* 0x000fe2000000000e */
[----:B0-----:R-:W-:Y:S06]  /*a120*/  @!P1 BRA `(.L_x_2666) ;  /* 0x0000017000849947 */ /* 0x001fec0003800000 */
.L_x_2956:
[----:B------:R-:W-:Y:S05]  /*a130*/  BSYNC B1 ;  /* 0x0000000000017941 */ /* 0x000fea0003800000 */
.L_x_2665:
[----:B------:R-:W-:Y:S04]  /*a140*/  BSSY B1, `(.L_x_2667) ;  /* 0x000006f000017945 */ /* 0x000fe80003800000 */
[----:B------:R-:W-:Y:S05]  /*a150*/  @P2 BRA `(.L_x_2668) ;  /* 0x0000000400b42947 */ /* 0x000fea0003800000 */
[----:B------:R-:W1:Y:S01]  /*a160*/  S2R R25, SR_TID.X ;  /* 0x0000000000197919 */ /* 0x000e620000002100 */
[----:B------:R-:W-:Y:S01]  /*a170*/  IMAD.SHL.U32 R12, R196, 0x40, RZ ;  /* 0x00000040c40c7824 */ /* 0x000fe200078e00ff */
[----:B------:R-:W-:Y:S01]  /*a180*/  SHF.R.U64 R34, R30, 0x10, R31 ;  /* 0x000000101e227819 */ /* 0x000fe2000000121f */
[----:B0-----:R-:W-:Y:S01]  /*a190*/  IMAD.IADD R13, R16, 0x1, R37 ;  /* 0x00000001100d7824 */ /* 0x001fe200078e0225 */
[----:B------:R-:W-:Y:S02]  /*a1a0*/  SHF.R.U64 R40, R28, 0x10, R29 ;  /* 0x000000101c287819 */ /* 0x000fe4000000121d */
[----:B------:R-:W-:Y:S02]  /*a1b0*/  LOP3.LUT R14, R12, 0x1c0, RZ, 0xc0, !PT ;  /* 0x000001c00c0e7812 */ /* 0x000fe400078ec0ff */
[----:B------:R-:W-:Y:S02]  /*a1c0*/  SHF.R.U64 R30, R32, 0x10, R33 ;  /* 0x00000010201e7819 */ /* 0x000fe40000001221 */
[----:B------:R-:W-:-:S02]  /*a1d0*/  LOP3.LUT R12, R14, 0x38, R16, 0xf8, !PT ;  /* 0x000000380e0c7812 */ /* 0x000fc400078ef810 */
[----:B------:R-:W-:Y:S02]  /*a1e0*/  SHF.R.U32.HI R15, RZ, 0x3, R14 ;  /* 0x00000003ff0f7819 */ /* 0x000fe4000001160e */
[----:B------:R-:W-:Y:S02]  /*a1f0*/  LOP3.LUT R14, R14, 0x38, R13, 0xf8, !PT ;  /* 0x000000380e0e7812 */ /* 0x000fe400078ef80d */
[-C--:B------:R-:W-:Y:S02]  /*a200*/  LOP3.LUT R12, R12, R15.reuse, RZ, 0x3c, !PT ;  /* 0x0000000f0c0c7212 */ /* 0x080fe400078e3cff */
[----:B------:R-:W-:Y:S02]  /*a210*/  LOP3.LUT R14, R14, R15, RZ, 0x3c, !PT ;  /* 0x0000000f0e0e7212 */ /* 0x000fe400078e3cff */
[----:B------:R-:W-:Y:S02]  /*a220*/  SHF.R.U32.HI R42, RZ, 0x10, R29 ;  /* 0x00000010ff2a7819 */ /* 0x000fe4000001161d */
[----:B------:R-:W-:-:S02]  /*a230*/  SHF.R.U32.HI R45, RZ, 0x10, R21 ;  /* 0x00000010ff2d7819 */ /* 0x000fc40000011615 */
[----:B------:R-:W-:Y:S02]  /*a240*/  PRMT R34, R36, 0x5432, R34 ;  /* 0x0000543224227816 */ /* 0x000fe40000000022 */
[C---:B------:R-:W-:Y:S02]  /*a250*/  PRMT R40, R35.reuse, 0x5432, R40 ;  /* 0x0000543223287816 */ /* 0x040fe40000000028 */
[----:B------:R-:W-:Y:S01]  /*a260*/  PRMT R39, R35, 0x5410, R30 ;  /* 0x0000541023277816 */ /* 0x000fe2000000001e */
[----:B------:R-:W-:Y:S01]  /*a270*/  IMAD.U32 R35, R34, 0x10000, RZ ;  /* 0x0001000022237824 */ /* 0x000fe200078e00ff */
[----:B------:R-:W-:Y:S01]  /*a280*/  PRMT R42, R41, 0x5432, R42 ;  /* 0x00005432292a7816 */ /* 0x000fe2000000002a */
[----:B-1----:R-:W-:Y:S01]  /*a290*/  VIADD R25, R25, 0xffffff80 ;  /* 0xffffff8019197836 */ /* 0x002fe20000000000 */
[----:B------:R-:W-:Y:S01]  /*a2a0*/  PRMT R45, R41, 0x5410, R45 ;  /* 0x00005410292d7816 */ /* 0x000fe2000000002d */
[----:B------:R-:W-:Y:S01]  /*a2b0*/  IMAD.U32 R41, R40, 0x10000, RZ ;  /* 0x0001000028297824 */ /* 0x000fe200078e00ff */
[----:B------:R-:W-:-:S02]  /*a2c0*/  SHF.R.U32.HI R38, RZ, 0x10, R31 ;  /* 0x00000010ff267819 */ /* 0x000fc4000001161f */
[----:B------:R-:W-:Y:S02]  /*a2d0*/  SHF.R.S32.HI R24, RZ, 0x1f, R25 ;  /* 0x0000001fff187819 */ /* 0x000fe40000011419 */
[----:B------:R-:W-:Y:S02]  /*a2e0*/  SHF.R.U64 R44, R20, 0x10, R21 ;  /* 0x00000010142c7819 */ /* 0x000fe40000001215 */
[----:B------:R-:W-:Y:S02]  /*a2f0*/  LEA.HI R24, R24, R25, RZ, 0x5 ;  /* 0x0000001918187211 */ /* 0x000fe400078f28ff */
[----:B------:R-:W-:Y:S02]  /*a300*/  PRMT R38, R46, 0x5432, R38 ;  /* 0x000054322e267816 */ /* 0x000fe40000000026 */
[----:B------:R-:W-:Y:S02]  /*a310*/  SHF.R.S32.HI R24, RZ, 0x5, R24 ;  /* 0x00000005ff187819 */ /* 0x000fe40000011418 */
[----:B------:R-:W-:-:S02]  /*a320*/  PRMT R44, R43, 0x5432, R44 ;  /* 0x000054322b2c7816 */ /* 0x000fc4000000002c */
[----:B------:R-:W-:Y:S01]  /*a330*/  LOP3.LUT R43, R40, 0xffff0000, RZ, 0xc0, !PT ;  /* 0xffff0000282b7812 */ /* 0x000fe200078ec0ff */
[C---:B------:R-:W-:Y:S01]  /*a340*/  IMAD R25, R24.reuse, 0x200, R14 ;  /* 0x0000020018197824 */ /* 0x040fe200078e020e */
[----:B------:R-:W-:Y:S01]  /*a350*/  SHF.R.U32.HI R33, RZ, 0x10, R33 ;  /* 0x00000010ff217819 */ /* 0x000fe20000011621 */
[----:B------:R-:W-:Y:S02]  /*a360*/  IMAD R13, R24, 0x200, R12 ;  /* 0x00000200180d7824 */ /* 0x000fe400078e020c */
[--C-:B------:R-:W-:Y:S01]  /*a370*/  IMAD R50, R25, 0x2, R2.reuse ;  /* 0x0000000219327824 */ /* 0x100fe200078e0202 */
[----:B------:R-:W-:Y:S01]  /*a380*/  PRMT R36, R36, 0x5410, R33 ;  /* 0x0000541024247816 */ /* 0x000fe20000000021 */
[----:B------:R-:W-:-:S03]  /*a390*/  IMAD R48, R13, 0x2, R2 ;  /* 0x000000020d307824 */ /* 0x000fc600078e0202 */
[----:B------:R-:W0:Y:S04]  /*a3a0*/  LDS.128 R24, [R50+0x20400] ;  /* 0x0204000032187984 */ /* 0x000e280000000c00 */
[----:B------:R-:W1:Y:S01]  /*a3b0*/  LDS.128 R12, [R48+0x20400] ;  /* 0x02040000300c7984 */ /* 0x000e620000000c00 */
[C---:B0-----:R-:W-:Y:S01]  /*a3c0*/  IMAD.U32 R30, R24.reuse, 0x10000, RZ ;  /* 0x00010000181e7824 */ /* 0x041fe200078e00ff */
[----:B------:R-:W-:Y:S01]  /*a3d0*/  LOP3.LUT R24, R24, 0xffff0000, RZ, 0xc0, !PT ;  /* 0xffff000018187812 */ /* 0x000fe200078ec0ff */
[C---:B------:R-:W-:Y:S01]  /*a3e0*/  IMAD.U32 R31, R25.reuse, 0x10000, RZ ;  /* 0x00010000191f7824 */ /* 0x040fe200078e00ff */
[----:B------:R-:W-:Y:S01]  /*a3f0*/  LOP3.LUT R25, R25, 0xffff0000, RZ, 0xc0, !PT ;  /* 0xffff000019197812 */ /* 0x000fe200078ec0ff */
[----:B-1----:R-:W-:Y:S02]  /*a400*/  IMAD.U32 R20, R12, 0x10000, RZ ;  /* 0x000100000c147824 */ /* 0x002fe400078e00ff */
[C---:B------:R-:W-:Y:S01]  /*a410*/  FMUL.FTZ R47, R30.reuse, R41 ;  /* 0x000000291e2f7220 */ /* 0x040fe20000410000 */
[-C--:B------:R-:W-:Y:S01]  /*a420*/  FMUL.FTZ R49, R30, R35.reuse ;  /* 0x000000231e317220 */ /* 0x080fe20000410000 */
[----:B------:R-:W-:Y:S01]  /*a430*/  IMAD.U32 R30, R42, 0x10000, RZ ;  /* 0x000100002a1e7824 */ /* 0x000fe200078e00ff */
[----:B------:R-:W-:Y:S01]  /*a440*/  LOP3.LUT R12, R12, 0xffff0000, RZ, 0xc0, !PT ;  /* 0xffff00000c0c7812 */ /* 0x000fe200078ec0ff */
[C---:B------:R-:W-:Y:S01]  /*a450*/  FFMA.FTZ R47, R20.reuse, R35, -R47 ;  /* 0x00000023142f7223 */ /* 0x040fe2000001082f */
[----:B------:R-:W-:Y:S01]  /*a460*/  FFMA.FTZ R49, R20, R41, R49 ;  /* 0x0000002914317223 */ /* 0x000fe20000010031 */
[----:B------:R-:W-:Y:S01]  /*a470*/  LOP3.LUT R35, R34, 0xffff0000, RZ, 0xc0, !PT ;  /* 0xffff000022237812 */ /* 0x000fe200078ec0ff */
[----:B------:R-:W-:-:S02]  /*a480*/  IMAD.U32 R20, R38, 0x10000, RZ ;  /* 0x0001000026147824 */ /* 0x000fc400078e00ff */
[----:B------:R-:W-:Y:S01]  /*a490*/  FMUL.FTZ R40, R31, R30 ;  /* 0x0000001e1f287220 */ /* 0x000fe20000410000 */
[----:B------:R-:W-:Y:S02]  /*a4a0*/  IMAD.U32 R21, R13, 0x10000, RZ ;  /* 0x000100000d157824 */ /* 0x000fe400078e00ff */
[C---:B------:R-:W-:Y:S01]  /*a4b0*/  FMUL.FTZ R51, R24.reuse, R43 ;  /* 0x0000002b18337220 */ /* 0x040fe20000410000 */
[----:B------:R-:W-:Y:S01]  /*a4c0*/  FMUL.FTZ R31, R31, R20 ;  /* 0x000000141f1f7220 */ /* 0x000fe20000410000 */
[-C--:B------:R-:W-:Y:S01]  /*a4d0*/  FMUL.FTZ R41, R24, R35.reuse ;  /* 0x0000002318297220 */ /* 0x080fe20000410000 */
[----:B------:R-:W-:Y:S01]  /*a4e0*/  LOP3.LUT R42, R42, 0xffff0000, RZ, 0xc0, !PT ;  /* 0xffff00002a2a7812 */ /* 0x000fe200078ec0ff */
[----:B------:R-:W-:Y:S01]  /*a4f0*/  IMAD.U32 R32, R26, 0x10000, RZ ;  /* 0x000100001a207824 */ /* 0x000fe200078e00ff */
[----:B------:R-:W-:Y:S01]  /*a500*/  LOP3.LUT R38, R38, 0xffff0000, RZ, 0xc0, !PT ;  /* 0xffff000026267812 */ /* 0x000fe200078ec0ff */
[----:B------:R-:W-:Y:S01]  /*a510*/  FFMA.FTZ R30, R21, R30, R31 ;  /* 0x0000001e151e7223 */ /* 0x000fe2000001001f */
[----:B------:R-:W-:Y:S01]  /*a520*/  LOP3.LUT R13, R13, 0xffff0000, RZ, 0xc0, !PT ;  /* 0xffff00000d0d7812 */ /* 0x000fe200078ec0ff */
[C---:B------:R-:W-:Y:S01]  /*a530*/  FFMA.FTZ R24, R12.reuse, R35, -R51 ;  /* 0x000000230c187223 */ /* 0x040fe20000010833 */
[----:B------:R-:W-:Y:S01]  /*a540*/  FFMA.FTZ R34, R12, R43, R41 ;  /* 0x0000002b0c227223 */ /* 0x000fe20000010029 */
[----:B------:R-:W-:Y:S01]  /*a550*/  FFMA.FTZ R40, R21, R20, -R40 ;  /* 0x0000001415287223 */ /* 0x000fe20000010828 */
[----:B------:R-:W-:-:S02]  /*a560*/  IMAD.U32 R31, R44, 0x10000, RZ ;  /* 0x000100002c1f7824 */ /* 0x000fc400078e00ff */
[----:B------:R-:W-:Y:S01]  /*a570*/  FMUL.FTZ R12, R25, R42 ;  /* 0x0000002a190c7220 */ /* 0x000fe20000410000 */
[----:B------:R-:W-:Y:S02]  /*a580*/  IMAD.U32 R21, R39, 0x10000, RZ ;  /* 0x0001000027157824 */ /* 0x000fe400078e00ff */
[-C--:B------:R-:W-:Y:S01]  /*a590*/  FMUL.FTZ R46, R25, R38.reuse ;  /* 0x00000026192e7220 */ /* 0x080fe20000410000 */
[----:B------:R-:W-:Y:S02]  /*a5a0*/  IMAD.U32 R33, R27, 0x10000, RZ ;  /* 0x000100001b217824 */ /* 0x000fe400078e00ff */
[----:B------:R-:W-:Y:S01]  /*a5b0*/  FMUL.FTZ R41, R32, R31 ;  /* 0x0000001f20297220 */ /* 0x000fe20000410000 */
[----:B------:R-:W-:Y:S02]  /*a5c0*/  IMAD.U32 R20, R45, 0x10000, RZ ;  /* 0x000100002d147824 */ /* 0x000fe400078e00ff */
[----:B------:R-:W-:Y:S01]  /*a5d0*/  FFMA.FTZ R25, R13, R38, -R12 ;  /* 0x000000260d197223 */ /* 0x000fe2000001080c */
[----:B------:R-:W-:-:S02]  /*a5e0*/  IMAD.U32 R28, R14, 0x10000, RZ ;  /* 0x000100000e1c7824 */ /* 0x000fc400078e00ff */
[-C--:B------:R-:W-:Y:S01]  /*a5f0*/  FMUL.FTZ R32, R32, R21.reuse ;  /* 0x0000001520207220 */ /* 0x080fe20000410000 */
[----:B------:R-:W-:Y:S02]  /*a600*/  IMAD.U32 R29, R15, 0x10000, RZ ;  /* 0x000100000f1d7824 */ /* 0x000fe400078e00ff */
[----:B------:R-:W-:Y:S01]  /*a610*/  FMUL.FTZ R38, R33, R20 ;  /* 0x0000001421267220 */ /* 0x000fe20000410000 */
[----:B------:R-:W-:Y:S02]  /*a620*/  IMAD.U32 R12, R36, 0x10000, RZ ;  /* 0x00010000240c7824 */ /* 0x000fe400078e00ff */
[C---:B------:R-:W-:Y:S01]  /*a630*/  FFMA.FTZ R41, R28.reuse, R21, -R41 ;  /* 0x000000151c297223 */ /* 0x040fe20000010829 */
[----:B------:R-:W-:Y:S01]  /*a640*/  FFMA.FTZ R32, R28, R31, R32 ;  /* 0x0000001f1c207223 */ /* 0x000fe20000010020 */
[----:B------:R-:W-:Y:S01]  /*a650*/  FFMA.FTZ R35, R13, R42, R46 ;  /* 0x0000002a0d237223 */ /* 0x000fe2000001002e */
[-C--:B------:R-:W-:Y:S01]  /*a660*/  FMUL.FTZ R28, R33, R12.reuse ;  /* 0x0000000c211c7220 */ /* 0x080fe20000410000 */
[----:B------:R-:W-:Y:S01]  /*a670*/  FFMA.FTZ R38, R29, R12, -R38 ;  /* 0x0000000c1d267223 */ /* 0x000fe20000010826 */
[----:B------:R-:W-:-:S02]  /*a680*/  LOP3.LUT R26, R26, 0xffff0000, RZ, 0xc0, !PT ;  /* 0xffff00001a1a7812 */ /* 0x000fc400078ec0ff */
[----:B------:R-:W-:Y:S01]  /*a690*/  LOP3.LUT R27, R27, 0xffff0000, RZ, 0xc0, !PT ;  /* 0xffff00001b1b7812 */ /* 0x000fe200078ec0ff */
[----:B------:R-:W-:Y:S01]  /*a6a0*/  FFMA.FTZ R28, R29, R20, R28 ;  /* 0x000000141d1c7223 */ /* 0x000fe2000001001c */
[----:B------:R-:W-:Y:S02]  /*a6b0*/  LOP3.LUT R13, R44, 0xffff0000, RZ, 0xc0, !PT ;  /* 0xffff00002c0d7812 */ /* 0x000fe400078ec0ff */
        /* <DEDUP_REMOVED lines=8> */
[----:B------:R-:W-:-:S02]  /*a740*/  FMUL.FTZ R29, R27, R36 ;  /* 0x000000241b1d7220 */ /* 0x000fc40000410000 */
[C---:B------:R-:W-:Y:S01]  /*a750*/  FFMA.FTZ R20, R14.reuse, R39, -R21 ;  /* 0x000000270e147223 */ /* 0x040fe20000010815 */
[----:B------:R-:W-:Y:S01]  /*a760*/  FFMA.FTZ R21, R14, R13, R26 ;  /* 0x0000000d0e157223 */ /* 0x000fe2000001001a */
[C---:B------:R-:W-:Y:S01]  /*a770*/  FFMA.FTZ R27, R15.reuse, R36, -R42 ;  /* 0x000000240f1b7223 */ /* 0x040fe2000001082a */
[----:B------:R-:W-:Y:S01]  /*a780*/  FFMA.FTZ R29, R15, R12, R29 ;  /* 0x0000000c0f1d7223 */ /* 0x000fe2000001001d */
[----:B------:R-:W-:Y:S02]  /*a790*/  F2FP.BF16.F32.PACK_AB R12, R24, R47 ;  /* 0x0000002f180c723e */ /* 0x000fe400000010ff */
[----:B------:R-:W-:Y:S02]  /*a7a0*/  F2FP.BF16.F32.PACK_AB R13, R25, R40 ;  /* 0x00000028190d723e */ /* 0x000fe400000010ff */
[----:B------:R-:W-:Y:S02]  /*a7b0*/  F2FP.BF16.F32.PACK_AB R14, R20, R41 ;  /* 0x00000029140e723e */ /* 0x000fe400000010ff */
[----:B------:R-:W-:-:S02]  /*a7c0*/  F2FP.BF16.F32.PACK_AB R15, R27, R38 ;  /* 0x000000261b0f723e */ /* 0x000fc400000010ff */
[----:B------:R-:W-:Y:S02]  /*a7d0*/  F2FP.BF16.F32.PACK_AB R24, R34, R49 ;  /* 0x000000312218723e */ /* 0x000fe400000010ff */
[----:B------:R-:W-:Y:S01]  /*a7e0*/  F2FP.BF16.F32.PACK_AB R25, R35, R30 ;  /* 0x0000001e2319723e */ /* 0x000fe200000010ff */
[----:B------:R1:W-:Y:S01]  /*a7f0*/  STS.128 [R48+0x20400], R12 ;  /* 0x0204000c30007388 */ /* 0x0003e20000000c00 */
[----:B------:R-:W-:Y:S02]  /*a800*/  F2FP.BF16.F32.PACK_AB R26, R21, R32 ;  /* 0x00000020151a723e */ /* 0x000fe400000010ff */
[----:B------:R-:W-:-:S05]  /*a810*/  F2FP.BF16.F32.PACK_AB R27, R29, R28 ;  /* 0x0000001c1d1b723e */ /* 0x000fca00000010ff */
[----:B------:R1:W-:Y:S02]  /*a820*/  STS.128 [R50+0x20400], R24 ;  /* 0x0204001832007388 */ /* 0x0003e40000000c00 */
.L_x_2668:
[----:B------:R-:W-:Y:S05]  /*a830*/  BSYNC B1 ;  /* 0x0000000000017941 */ /* 0x000fea0003800000 */
.L_x_2667:
[----:B------:R-:W-:Y:S02]  /*a840*/  PRMT R20, R0, 0x7610, R20 ;  /* 0x0000761000147816 */ /* 0x000fe40000000014 */
[----:B------:R-:W-:Y:S01]  /*a850*/  PRMT R30, R3, 0x7610, R30 ;  /* 0x00007610031e7816 */ /* 0x000fe2000000001e */
[----:B------:R-:W-:Y:S06]  /*a860*/  @P0 BRA `(.L_x_2659) ;  /* 0x0000000400a80947 */ /* 0x000fec0003800000 */
[----:B-1----:R-:W2:Y:S01]  /*a870*/  LDL R12, [R1+0x5c] ;  /* 0x00005c00010c7983 */ /* 0x002ea20000100800 */
[C---:B0-----:R-:W-:Y:S02]  /*a880*/  VIADD R13, R189.reuse, 0x20 ;  /* 0x00000020bd0d7836 */ /* 0x041fe40000000000 */
        /* <DEDUP_REMOVED lines=9> */
[----:B------:R-:W-:Y:S02]  /*a920*/  LOP3.LUT R0, R0, R13, RZ, 0x3c, !PT ;  /* 0x0000000d00007212 */ /* 0x000fe400078e3cff */
[----:B------:R-:W-:Y:S02]  /*a930*/  SHF.R.U64 R32, R4, 0x10, R5 ;  /* 0x0000001004207819 */ /* 0x000fe40000001205 */
[----:B------:R-:W-:Y:S02]  /*a940*/  SHF.R.U64 R21, R8, 0x10, R9 ;  /* 0x0000001008157819 */ /* 0x000fe40000001209 */
[----:B------:R-:W-:Y:S02]  /*a950*/  PRMT R32, R52, 0x5432, R32 ;  /* 0x0000543234207816 */ /* 0x000fe40000000020 */
[----:B------:R-:W-:Y:S02]  /*a960*/  PRMT R21, R54, 0x5410, R21 ;  /* 0x0000541036157816 */ /* 0x000fe40000000015 */
[----:B------:R-:W-:-:S02]  /*a970*/  SHF.R.U32.HI R28, RZ, 0x10, R9 ;  /* 0x00000010ff1c7819 */ /* 0x000fc40000011609 */
[--C-:B------:R-:W-:Y:S01]  /*a980*/  SHF.R.U64 R29, R10, 0x10, R11.reuse ;  /* 0x000000100a1d7819 */ /* 0x100fe2000000120b */
[----:B------:R-:W-:Y:S01]  /*a990*/  IMAD.U32 R33, R32, 0x10000, RZ ;  /* 0x0001000020217824 */ /* 0x000fe200078e00ff */
[----:B------:R-:W-:Y:S02]  /*a9a0*/  SHF.R.U32.HI R31, RZ, 0x10, R11 ;  /* 0x00000010ff1f7819 */ /* 0x000fe4000001160b */
[----:B------:R-:W-:Y:S02]  /*a9b0*/  SHF.R.U32.HI R34, RZ, 0x10, R5 ;  /* 0x00000010ff227819 */ /* 0x000fe40000011605 */
[----:B------:R-:W-:Y:S02]  /*a9c0*/  SHF.R.U32.HI R37, RZ, 0x10, R7 ;  /* 0x00000010ff257819 */ /* 0x000fe40000011607 */
[C---:B------:R-:W-:Y:S02]  /*a9d0*/  PRMT R34, R53.reuse, 0x5432, R34 ;  /* 0x0000543235227816 */ /* 0x040fe40000000022 */
[----:B------:R-:W-:-:S02]  /*a9e0*/  PRMT R37, R53, 0x5410, R37 ;  /* 0x0000541035257816 */ /* 0x000fc40000000025 */
[----:B------:R-:W-:Y:S01]  /*a9f0*/  PRMT R31, R30, 0x5410, R31 ;  /* 0x000054101e1f7816 */ /* 0x000fe2000000001f */
[----:B------:R-:W-:Y:S01]  /*aa00*/  IMAD.U32 R36, R34, 0x10000, RZ ;  /* 0x0001000022247824 */ /* 0x000fe200078e00ff */
[----:B------:R-:W-:Y:S02]  /*aa10*/  PRMT R28, R54, 0x5432, R28 ;  /* 0x00005432361c7816 */ /* 0x000fe4000000001c */
[----:B------:R-:W-:Y:S02]  /*aa20*/  SHF.R.U64 R35, R6, 0x10, R7 ;  /* 0x0000001006237819 */ /* 0x000fe40000001207 */
[----:B------:R-:W-:Y:S01]  /*aa30*/  PRMT R29, R20, 0x5410, R29 ;  /* 0x00005410141d7816 */ /* 0x000fe2000000001d */
[----:B------:R-:W-:Y:S01]  /*aa40*/  IMAD.U32 R30, R28, 0x10000, RZ ;  /* 0x000100001c1e7824 */ /* 0x000fe200078e00ff */
[----:B------:R-:W-:Y:S02]  /*aa50*/  PRMT R35, R52, 0x5410, R35 ;  /* 0x0000541034237816 */ /* 0x000fe40000000023 */
[----:B--2---:R-:W-:-:S02]  /*aa60*/  IADD3 R3, R12, R0, RZ ;  /* 0x000000000c037210 */ /* 0x004fc40007ffe0ff */
[----:B---3--:R-:W0:Y:S03]  /*aa70*/  LDS.128 R12, [R40+0x20400] ;  /* 0x02040000280c7984 */ /* 0x008e260000000c00 */
[----:B------:R-:W-:-:S05]  /*aa80*/  IMAD R3, R3, 0x2, R2 ;  /* 0x0000000203037824 */ /* 0x000fca00078e0202 */
[----:B------:R-:W1:Y:S01]  /*aa90*/  LDS.128 R24, [R3+0x20400] ;  /* 0x0204000003187984 */ /* 0x000e620000000c00 */
[----:B0-----:R-:W-:Y:S02]  /*aaa0*/  IMAD.U32 R0, R12, 0x10000, RZ ;  /* 0x000100000c007824 */ /* 0x001fe400078e00ff */
[C---:B-1----:R-:W-:Y:S01]  /*aab0*/  IMAD.U32 R9, R24.reuse, 0x10000, RZ ;  /* 0x0001000018097824 */ /* 0x042fe200078e00ff */
[----:B------:R-:W-:Y:S01]  /*aac0*/  LOP3.LUT R10, R24, 0xffff0000, RZ, 0xc0, !PT ;  /* 0xffff0000180a7812 */ /* 0x000fe200078ec0ff */
[C---:B------:R-:W-:Y:S01]  /*aad0*/  IMAD.U32 R11, R25.reuse, 0x10000, RZ ;  /* 0x00010000190b7824 */ /* 0x040fe200078e00ff */
[----:B------:R-:W-:Y:S01]  /*aae0*/  LOP3.LUT R24, R25, 0xffff0000, RZ, 0xc0, !PT ;  /* 0xffff000019187812 */ /* 0x000fe200078ec0ff */
[----:B------:R-:W-:Y:S02]  /*aaf0*/  IMAD.U32 R25, R21, 0x10000, RZ ;  /* 0x0001000015197824 */ /* 0x000fe400078e00ff */
[C---:B------:R-:W-:Y:S02]  /*ab00*/  FMUL.FTZ R39, R9.reuse, R33 ;  /* 0x0000002109277220 */ /* 0x040fe40000410000 */
[----:B------:R-:W-:-:S02]  /*ab10*/  FMUL.FTZ R9, R9, R25 ;  /* 0x0000001909097220 */ /* 0x000fc40000410000 */
[----:B------:R-:W-:Y:S01]  /*ab20*/  FFMA.FTZ R39, R0, R25, -R39 ;  /* 0x0000001900277223 */ /* 0x000fe20000010827 */
[----:B------:R-:W-:Y:S01]  /*ab30*/  LOP3.LUT R4, R12, 0xffff0000, RZ, 0xc0, !PT ;  /* 0xffff00000c047812 */ /* 0x000fe200078ec0ff */
[C---:B------:R-:W-:Y:S01]  /*ab40*/  IMAD.U32 R6, R14.reuse, 0x10000, RZ ;  /* 0x000100000e067824 */ /* 0x040fe200078e00ff */
[----:B------:R-:W-:Y:S01]  /*ab50*/  LOP3.LUT R7, R14, 0xffff0000, RZ, 0xc0, !PT ;  /* 0xffff00000e077812 */ /* 0x000fe200078ec0ff */
[----:B------:R-:W-:Y:S02]  /*ab60*/  IMAD.U32 R20, R27, 0x10000, RZ ;  /* 0x000100001b147824 */ /* 0x000fe400078e00ff */
[----:B------:R-:W-:Y:S01]  /*ab70*/  FFMA.FTZ R33, R0, R33, R9 ;  /* 0x0000002100217223 */ /* 0x000fe20000010009 */
[----:B------:R-:W-:Y:S01]  /*ab80*/  IMAD.U32 R25, R37, 0x10000, RZ ;  /* 0x0001000025197824 */ /* 0x000fe200078e00ff */
[C---:B------:R-:W-:Y:S01]  /*ab90*/  LOP3.LUT R12, R13.reuse, 0xffff0000, RZ, 0xc0, !PT ;  /* 0xffff00000d0c7812 */ /* 0x040fe200078ec0ff */
[----:B------:R-:W-:Y:S01]  /*aba0*/  IMAD.U32 R5, R13, 0x10000, RZ ;  /* 0x000100000d057824 */ /* 0x000fe200078e00ff */
[C---:B------:R-:W-:Y:S01]  /*abb0*/  LOP3.LUT R14, R15.reuse, 0xffff0000, RZ, 0xc0, !PT ;  /* 0xffff00000f0e7812 */ /* 0x040fe200078ec0ff */
[----:B------:R-:W-:Y:S01]  /*abc0*/  IMAD.U32 R8, R15, 0x10000, RZ ;  /* 0x000100000f087824 */ /* 0x000fe200078e00ff */
[----:B------:R-:W-:Y:S01]  /*abd0*/  LOP3.LUT R15, R26, 0xffff0000, RZ, 0xc0, !PT ;  /* 0xffff00001a0f7812 */ /* 0x000fe200078ec0ff */
[----:B------:R-:W-:-:S02]  /*abe0*/  IMAD.U32 R9, R31, 0x10000, RZ ;  /* 0x000100001f097824 */ /* 0x000fc400078e00ff */
[----:B------:R-:W-:Y:S01]  /*abf0*/  FMUL.FTZ R38, R11, R36 ;  /* 0x000000240b267220 */ /* 0x000fe20000410000 */
[----:B------:R-:W-:Y:S01]  /*ac00*/  IMAD.U32 R13, R26, 0x10000, RZ ;  /* 0x000100001a0d7824 */ /* 0x000fe200078e00ff */
[----:B------:R-:W-:Y:S01]  /*ac10*/  LOP3.LUT R26, R27, 0xffff0000, RZ, 0xc0, !PT ;  /* 0xffff00001b1a7812 */ /* 0x000fe200078ec0ff */
[C---:B------:R-:W-:Y:S01]  /*ac20*/  FMUL.FTZ R27, R20.reuse, R25 ;  /* 0x00000019141b7220 */ /* 0x040fe20000410000 */
[----:B------:R-:W-:Y:S01]  /*ac30*/  LOP3.LUT R21, R21, 0xffff0000, RZ, 0xc0, !PT ;  /* 0xffff000015157812 */ /* 0x000fe200078ec0ff */
[-C--:B------:R-:W-:Y:S01]  /*ac40*/  FMUL.FTZ R20, R20, R9.reuse ;  /* 0x0000000914147220 */ /* 0x080fe20000410000 */
[-C--:B------:R-:W-:Y:S01]  /*ac50*/  FMUL.FTZ R0, R11, R30.reuse ;  /* 0x0000001e0b007220 */ /* 0x080fe20000410000 */
[----:B------:R-:W-:Y:S01]  /*ac60*/  FFMA.FTZ R38, R5, R30, -R38 ;  /* 0x0000001e05267223 */ /* 0x000fe20000010826 */
[----:B------:R-:W-:Y:S01]  /*ac70*/  LOP3.LUT R11, R32, 0xffff0000, RZ, 0xc0, !PT ;  /* 0xffff0000200b7812 */ /* 0x000fe200078ec0ff */
[C---:B------:R-:W-:Y:S01]  /*ac80*/  FFMA.FTZ R30, R8.reuse, R9, -R27 ;  /* 0x00000009081e7223 */ /* 0x040fe2000001081b */
[----:B------:R-:W-:Y:S01]  /*ac90*/  FFMA.FTZ R32, R8, R25, R20 ;  /* 0x0000001908207223 */ /* 0x000fe20000010014 */
[----:B------:R-:W-:Y:S01]  /*aca0*/  FMUL.FTZ R27, R10, R21 ;  /* 0x000000150a1b7220 */ /* 0x000fe20000410000 */
[----:B------:R-:W-:-:S02]  /*acb0*/  IMAD.U32 R8, R35, 0x10000, RZ ;  /* 0x0001000023087824 */ /* 0x000fc400078e00ff */
[----:B------:R-:W-:Y:S01]  /*acc0*/  FFMA.FTZ R36, R5, R36, R0 ;  /* 0x0000002405247223 */ /* 0x000fe20000010000 */
[-C--:B------:R-:W-:Y:S01]  /*acd0*/  FMUL.FTZ R25, R10, R11.reuse ;  /* 0x0000000b0a197220 */ /* 0x080fe20000410000 */
[----:B------:R-:W-:Y:S01]  /*ace0*/  FFMA.FTZ R20, R4, R11, R27 ;  /* 0x0000000b04147223 */ /* 0x000fe2000001001b */
[----:B------:R-:W-:Y:S02]  /*acf0*/  IMAD.U32 R0, R29, 0x10000, RZ ;  /* 0x000100001d007824 */ /* 0x000fe400078e00ff */
[C---:B------:R-:W-:Y:S01]  /*ad00*/  FMUL.FTZ R11, R13.reuse, R8 ;  /* 0x000000080d0b7220 */ /* 0x040fe20000410000 */
[----:B------:R-:W-:Y:S01]  /*ad10*/  LOP3.LUT R9, R34, 0xffff0000, RZ, 0xc0, !PT ;  /* 0xffff000022097812 */ /* 0x000fe200078ec0ff */
[----:B------:R-:W-:Y:S01]  /*ad20*/  FFMA.FTZ R10, R4, R21, -R25 ;  /* 0x00000015040a7223 */ /* 0x000fe20000010819 */
[----:B------:R-:W-:Y:S01]  /*ad30*/  LOP3.LUT R5, R28, 0xffff0000, RZ, 0xc0, !PT ;  /* 0xffff00001c057812 */ /* 0x000fe200078ec0ff */
[-C--:B------:R-:W-:Y:S01]  /*ad40*/  FMUL.FTZ R13, R13, R0.reuse ;  /* 0x000000000d0d7220 */ /* 0x080fe20000410000 */
[----:B------:R-:W-:Y:S01]  /*ad50*/  FFMA.FTZ R11, R6, R0, -R11 ;  /* 0x00000000060b7223 */ /* 0x000fe2000001080b */
[----:B------:R-:W-:Y:S01]  /*ad60*/  LOP3.LUT R4, R35, 0xffff0000, RZ, 0xc0, !PT ;  /* 0xffff000023047812 */ /* 0x000fe200078ec0ff */
[----:B------:R-:W-:Y:S01]  /*ad70*/  FMUL.FTZ R21, R24, R9 ;  /* 0x0000000918157220 */ /* 0x000fe20000410000 */
[----:B------:R-:W-:-:S02]  /*ad80*/  LOP3.LUT R0, R29, 0xffff0000, RZ, 0xc0, !PT ;  /* 0xffff00001d007812 */ /* 0x000fc400078ec0ff */
[----:B------:R-:W-:Y:S01]  /*ad90*/  LOP3.LUT R37, R37, 0xffff0000, RZ, 0xc0, !PT ;  /* 0xffff000025257812 */ /* 0x000fe200078ec0ff */
[----:B------:R-:W-:Y:S01]  /*ada0*/  FFMA.FTZ R13, R6, R8, R13 ;  /* 0x00000008060d7223 */ /* 0x000fe2000001000d */
[----:B------:R-:W-:Y:S01]  /*adb0*/  LOP3.LUT R31, R31, 0xffff0000, RZ, 0xc0, !PT ;  /* 0xffff00001f1f7812 */ /* 0x000fe200078ec0ff */
[-C--:B------:R-:W-:Y:S01]  /*adc0*/  FMUL.FTZ R24, R24, R5.reuse ;  /* 0x0000000518187220 */ /* 0x080fe20000410000 */
[C---:B------:R-:W-:Y:S01]  /*add0*/  FMUL.FTZ R6, R15.reuse, R4 ;  /* 0x000000040f067220 */ /* 0x040fe20000410000 */
[----:B------:R-:W-:Y:S01]  /*ade0*/  FFMA.FTZ R5, R12, R5, -R21 ;  /* 0x000000050c057223 */ /* 0x000fe20000010815 */
[-C--:B------:R-:W-:Y:S01]  /*adf0*/  FMUL.FTZ R15, R15, R0.reuse ;  /* 0x000000000f0f7220 */ /* 0x080fe20000410000 */
[C---:B------:R-:W-:Y:S01]  /*ae00*/  FMUL.FTZ R21, R26.reuse, R37 ;  /* 0x000000251a157220 */ /* 0x040fe20000410000 */
[-C--:B------:R-:W-:Y:S01]  /*ae10*/  FMUL.FTZ R26, R26, R31.reuse ;  /* 0x0000001f1a1a7220 */ /* 0x080fe20000410000 */
[C---:B------:R-:W-:Y:S01]  /*ae20*/  FFMA.FTZ R6, R7.reuse, R0, -R6 ;  /* 0x0000000007067223 */ /* 0x040fe20000010806 */
[----:B------:R-:W-:Y:S01]  /*ae30*/  FFMA.FTZ R0, R7, R4, R15 ;  /* 0x0000000407007223 */ /* 0x000fe2000001000f */
        /* <DEDUP_REMOVED lines=13> */
.L_x_2659:
[----:B------:R-:W-:Y:S05]  /*af10*/  BSYNC B0 ;  /* 0x0000000000007941 */ /* 0x000fea0003800000 */
.L_x_2645:
        /* <DEDUP_REMOVED lines=8> */
.L_x_2642:
[----:B---3--:R-:W-:-:S05]  /*afa0*/  IMAD.U32 R0, RZ, RZ, UR37 ;  /* 0x00000025ff007e24 */ /* 0x008fca000f8e00ff */
[----:B------:R-:W-:-:S13]  /*afb0*/  ISETP.NE.AND P0, PT, R0, 0x3, PT ;  /* 0x000000030000780c */ /* 0x000fda0003f05270 */
[----:B------:R-:W-:Y:S05]  /*afc0*/  @!P0 BRA `(.L_x_2669) ;  /* 0x0000000000048947 */ /* 0x000fea0003800000 */
[----:B------:R-:W-:Y:S01]  /*afd0*/  BPT.TRAP 0x1 ;  /* 0x000000040000795c */ /* 0x000fe20000300000 */
.L_x_2669:
[----:B-1----:R-:W-:Y:S01]  /*afe0*/  IMAD R12, R18, 0x8, R2 ;  /* 0x00000008120c7824 */ /* 0x002fe200078e0202 */
[----:B------:R-:W-:-:S04]  /*aff0*/  SHF.L.U32 R21, R19, 0x1f, RZ ;  /* 0x0000001f13157819 */ /* 0x000fc800000006ff */
[----:B------:R1:W3:Y:S01]  /*b000*/  SYNCS.PHASECHK.TRANS64.TRYWAIT P1, [R12+URZ+0x28c30], R21 ;  /* 0x028c30150c0075a7 */ /* 0x0002e2000802017f */
[----:B------:R-:W-:Y:S05]  /*b010*/  @!P0 BRA `(.L_x_2670) ;  /* 0x0000000000048947 */ /* 0x000fea0003800000 */
[----:B------:R-:W-:Y:S01]  /*b020*/  BPT.TRAP 0x1 ;  /* 0x000000040000795c */ /* 0x000fe20000300000 */
.L_x_2670:
[C---:B------:R-:W-:Y:S02]  /*b030*/  VIADD R0, R2.reuse, 0x22400 ;  /* 0x0002240002007836 */ /* 0x040fe40000000000 */
[----:B0-2---:R-:W-:-:S03]  /*b040*/  VIADD R3, R2, 0x20400 ;  /* 0x0002040002037836 */ /* 0x005fc60000000000 */
        /* <DEDUP_REMOVED lines=8> */
.L_x_2671:
        /* <DEDUP_REMOVED lines=10> */
[----:B------:R-:W-:Y:S01]  /*b170*/  VIADD R6, R56, 0x2 ;  /* 0x0000000238067836 */ /* 0x000fe20000000000 */
[----:B------:R-:W-:Y:S01]  /*b180*/  R2UR UR7, R57 ;  /* 0x00000000390772ca */ /* 0x000fe200000e0000 */
[----:B------:R-:W-:-:S02]  /*b190*/  IMAD.MOV.U32 R11, RZ, RZ, 0x40000040 ;  /* 0x40000040ff0b7424 */ /* 0x000fc400078e00ff */
[----:B------:R-:W-:Y:S02]  /*b1a0*/  IMAD.MOV.U32 R7, RZ, RZ, 0x40000040 ;  /* 0x40000040ff077424 */ /* 0x000fe400078e00ff */
[----:B------:R-:W-:Y:S02]  /*b1b0*/  VIADD R8, R4, 0x4 ;  /* 0x0000000404087836 */ /* 0x000fe40000000000 */
[----:B------:R-:W-:Y:S02]  /*b1c0*/  IMAD.MOV.U32 R9, RZ, RZ, 0x40000040 ;  /* 0x40000040ff097424 */ /* 0x000fe400078e00ff */
[----:B------:R-:W-:-:S04]  /*b1d0*/  IMAD.MOV.U32 R57, RZ, RZ, 0x40000040 ;  /* 0x40000040ff397424 */ /* 0x000fc800078e00ff */
[----:B------:R-:W-:Y:S01]  /*b1e0*/  HGMMA.64x64x16.F32.BF16 R24, gdesc[UR4], RZ, !UPT, gsb0 ;  /* 0x00e00000041879f0 */ /* 0x000fe2000c0018ff */
[----:B------:R-:W-:Y:S02]  /*b1f0*/  R2UR UR4, R10 ;  /* 0x000000000a0472ca */ /* 0x000fe400000e0000 */
[----:B------:R-:W-:Y:S02]  /*b200*/  R2UR UR5, R11 ;  /* 0x000000000b0572ca */ /* 0x000fe400000e0000 */
[----:B------:R-:W-:Y:S01]  /*b210*/  R2UR UR6, R6 ;  /* 0x00000000060672ca */ /* 0x000fe200000e0000 */
[C---:B------:R-:W-:Y:S01]  /*b220*/  VIADD R6, R56.reuse, 0x4 ;  /* 0x0000000438067836 */ /* 0x040fe20000000000 */
[----:B------:R-:W-:Y:S01]  /*b230*/  R2UR UR7, R7 ;  /* 0x00000000070772ca */ /* 0x000fe200000e0000 */
[----:B------:R-:W-:Y:S02]  /*b240*/  IMAD.MOV.U32 R7, RZ, RZ, 0x40000040 ;  /* 0x40000040ff077424 */ /* 0x000fe400078e00ff */
[----:B------:R-:W-:Y:S01]  /*b250*/  VIADD R56, R56, 0x6 ;  /* 0x0000000638387836 */ /* 0x000fe20000000000 */
[----:B------:R-:W-:-:S02]  /*b260*/  WARPGROUP.DEPBAR.LE gsb0, 0x0 ;  /* 0x00008000000079c5 */ /* 0x000fc40000010000 */
[----:B------:R-:W-:-:S07]  /*b270*/  WARPGROUP.ARRIVE ;  /* 0x00000000000079c5 */ /* 0x000fce0000000000 */
[----:B------:R-:W-:Y:S01]  /*b280*/  HGMMA.64x64x16.F32.BF16 R24, gdesc[UR4], R24, gsb0 ;  /* 0x00e00000041879f0 */ /* 0x000fe20008001818 */
[----:B------:R-:W-:Y:S02]  /*b290*/  R2UR UR4, R8 ;  /* 0x00000000080472ca */ /* 0x000fe400000e0000 */
[----:B------:R-:W-:Y:S02]  /*b2a0*/  R2UR UR5, R9 ;  /* 0x00000000090572ca */ /* 0x000fe400000e0000 */
[----:B------:R-:W-:Y:S01]  /*b2b0*/  R2UR UR6, R6 ;  /* 0x00000000060672ca */ /* 0x000fe200000e0000 */
[----:B------:R-:W-:Y:S01]  /*b2c0*/  VIADD R6, R4, 0x6 ;  /* 0x0000000604067836 */ /* 0x000fe20000000000 */
[----:B------:R-:W-:Y:S01]  /*b2d0*/  R2UR UR7, R7 ;  /* 0x00000000070772ca */ /* 0x000fe200000e0000 */
[----:B------:R-:W-:Y:S01]  /*b2e0*/  IMAD.MOV.U32 R7, RZ, RZ, 0x40000040 ;  /* 0x40000040ff077424 */ /* 0x000fe200078e00ff */
[----:B------:R-:W-:Y:S02]  /*b2f0*/  WARPGROUP.DEPBAR.LE gsb0, 0x0 ;  /* 0x00008000000079c5 */ /* 0x000fe40000010000 */
[----:B------:R-:W-:-:S09]  /*b300*/  WARPGROUP.ARRIVE ;  /* 0x00000000000079c5 */ /* 0x000fd20000000000 */
        /* <DEDUP_REMOVED lines=11> */
.L_x_2673:
[----:B------:R-:W2:Y:S01]  /*b3c0*/  LDC R60, c[0x0][0x448] ;  /* 0x00011200ff3c7b82 */ /* 0x000ea20000000800 */
[----:B------:R-:W-:Y:S01]  /*b3d0*/  ULDC UR4, c[0x0][0x9d8] ;  /* 0x0002760000047ab9 */ /* 0x000fe20000000800 */
[----:B------:R-:W-:Y:S01]  /*b3e0*/  ULDC.64 UR46, c[0x0][0x9e0] ;  /* 0x00027800002e7ab9 */ /* 0x000fe20000000a00 */
        /* <DEDUP_REMOVED lines=12> */
[----:B------:R-:W-:Y:S01]  /*b4b0*/  UISETP.GE.AND UP0, UPT, UR47, 0x1, UPT ;  /* 0x000000012f00788c */ /* 0x000fe2000bf06270 */
[----:B------:R4:W0:Y:S01]  /*b4c0*/  MUFU.TANH R61, R15 ;  /* 0x0000000f003d7308 */ /* 0x0008220000002400 */
[----:B------:R-:W-:Y:S01]  /*b4d0*/  LOP3.LUT R22, R22, 0xffffff7f, RZ, 0xc0, !PT ;  /* 0xffffff7f16167812 */ /* 0x000fe200078ec0ff */
[----:B------:R-:W-:Y:S01]  /*b4e0*/  FMUL.FTZ R13, R24, UR4 ;  /* 0x00000004180d7c20 */ /* 0x000fe20008410000 */
[----:B------:R-:W-:Y:S01]  /*b4f0*/  FMUL.FTZ R0, R26, UR4 ;  /* 0x000000041a007c20 */ /* 0x000fe20008410000 */
[----:B------:R-:W-:Y:S01]  /*b500*/  FMUL.FTZ R36, R36, UR4 ;  /* 0x0000000424247c20 */ /* 0x000fe20008410000 */
[----:B------:R-:W-:Y:S01]  /*b510*/  FMUL.FTZ R40, R40, UR4 ;  /* 0x0000000428287c20 */ /* 0x000fe20008410000 */
[----:B------:R-:W-:Y:S01]  /*b520*/  FMUL.FTZ R41, R41, UR4 ;  /* 0x0000000429297c20 */ /* 0x000fe20008410000 */
[----:B------:R-:W-:Y:S01]  /*b530*/  FMUL.FTZ R42, R42, UR4 ;  /* 0x000000042a2a7c20 */ /* 0x000fe20008410000 */
[----:B--2---:R-:W-:Y:S01]  /*b540*/  ISETP.NE.AND P1, PT, R60, 0x1, PT ;  /* 0x000000013c00780c */ /* 0x004fe20003f25270 */
[----:B----4-:R-:W-:Y:S01]  /*b550*/  IMAD.IADD R15, R229, 0x1, R195 ;  /* 0x00000001e50f7824 */ /* 0x010fe200078e02c3 */
[----:B------:R-:W2:Y:S01]  /*b560*/  MUFU.TANH R35, R45 ;  /* 0x0000002d00237308 */ /* 0x000ea20000002400 */
[----:B------:R-:W-:Y:S01]  /*b570*/  FMUL.FTZ R43, R43, UR4 ;  /* 0x000000042b2b7c20 */ /* 0x000fe20008410000 */
[----:B------:R-:W-:Y:S01]  /*b580*/  FMUL.FTZ R44, R44, UR4 ;  /* 0x000000042c2c7c20 */ /* 0x000fe20008410000 */
[----:B------:R-:W-:Y:S01]  /*b590*/  FMUL.FTZ R46, R46, UR4 ;  /* 0x000000042e2e7c20 */ /* 0x000fe20008410000 */
[----:B------:R-:W-:Y:S01]  /*b5a0*/  MOV R34, R15 ;  /* 0x0000000f00227202 */ /* 0x000fe20000000f00 */
[----:B------:R-:W-:Y:S01]  /*b5b0*/  FMUL.FTZ R26, R50, UR4 ;  /* 0x00000004321a7c20 */ /* 0x000fe20008410000 */
[----:B------:R-:W-:Y:S01]  /*b5c0*/  FMUL.FTZ R24, R51, UR4 ;  /* 0x0000000433187c20 */ /* 0x000fe20008410000 */
[----:B------:R-:W-:Y:S01]  /*b5d0*/  FMUL.FTZ R52, R52, UR4 ;  /* 0x0000000434347c20 */ /* 0x000fe20008410000 */
[----:B------:R4:W0:Y:S01]  /*b5e0*/  MUFU.TANH R56, R25 ;  /* 0x0000001900387308 */ /* 0x0008220000002400 */
[----:B------:R-:W-:Y:S01]  /*b5f0*/  FMUL.FTZ R53, R53, UR4 ;  /* 0x0000000435357c20 */ /* 0x000fe20008410000 */
[----:B------:R-:W-:Y:S01]  /*b600*/  FMUL.FTZ R49, R49, UR4 ;  /* 0x0000000431317c20 */ /* 0x000fe20008410000 */
[----:B------:R-:W5:Y:S01]  /*b610*/  @P1 LDC R30, c[0x0][0x44c] ;  /* 0x00011300ff1e1b82 */ /* 0x000f620000000800 */
[----:B------:R-:W-:Y:S01]  /*b620*/  @P1 LOP3.LUT R22, R22, 0x80, RZ, 0xfc, !PT ;  /* 0x0000008016161812 */ /* 0x000fe200078efcff */
[----:B------:R-:W-:Y:S01]  /*b630*/  FMUL.FTZ R48, R48, UR4 ;  /* 0x0000000430307c20 */ /* 0x000fe20008410000 */
[----:B------:R-:W-:Y:S01]  /*b640*/  ULDC UR45, c[0x0][0x9dc] ;  /* 0x00027700002d7ab9 */ /* 0x000fe20000000800 */
[----:B------:R-:W-:Y:S01]  /*b650*/  UP2UR UR48, UPR, URZ, 0x1 ;  /* 0x000000013f307883 */ /* 0x000fe20008000000 */
[----:B------:R1:W0:Y:S01]  /*b660*/  MUFU.TANH R67, R28 ;  /* 0x0000001c00437308 */ /* 0x0002220000002400 */
[----:B----4-:R-:W-:Y:S01]  /*b670*/  FMUL.FTZ R25, R31, UR4 ;  /* 0x000000041f197c20 */ /* 0x010fe20008410000 */
[----:B------:R-:W-:Y:S01]  /*b680*/  FMUL.FTZ R31, R38, UR4 ;  /* 0x00000004261f7c20 */ /* 0x000fe20008410000 */
[----:B------:R-:W4:Y:S01]  /*b690*/  @P1 LDC R37, c[0x0][0x450] ;  /* 0x00011400ff251b82 */ /* 0x000f220000000800 */
[----:B------:R-:W-:-:S04]  /*b6a0*/  ULOP3.LUT UR45, URZ, UR45, URZ, 0x33, !UPT ;  /* 0x0000002d3f2d7292 */ /* 0x000fc8000f8e333f */
[----:B------:R3:W0:Y:S01]  /*b6b0*/  MUFU.TANH R65, R29 ;  /* 0x0000001d00417308 */ /* 0x0006220000002400 */
[----:B-1----:R-:W-:-:S07]  /*b6c0*/  FMUL.FTZ R28, R47, UR4 ;  /* 0x000000042f1c7c20 */ /* 0x002fce0008410000 */
[----:B------:R1:W0:Y:S01]  /*b6d0*/  MUFU.TANH R63, R32 ;  /* 0x00000020003f7308 */ /* 0x0002220000002400 */
[----:B---3--:R-:W-:Y:S01]  /*b6e0*/  FMUL.FTZ R29, R39, UR4 ;  /* 0x00000004271d7c20 */ /* 0x008fe20008410000 */
[----:B-----5:R-:W-:-:S04]  /*b6f0*/  @P1 IMAD.HI.U32 R30, R15, R30, RZ ;  /* 0x0000001e0f1e1227 */ /* 0x020fc800078e00ff */
[----:B------:R-:W-:Y:S02]  /*b700*/  IMAD.MOV.U32 R15, RZ, RZ, -0x40 ;  /* 0xffffffc0ff0f7424 */ /* 0x000fe400078e00ff */
[----:B------:R3:W0:Y:S01]  /*b710*/  MUFU.TANH R59, R36 ;  /* 0x00000024003b7308 */ /* 0x0006220000002400 */
[----:B-1----:R-:W-:Y:S01]  /*b720*/  FMUL.FTZ R32, R54, UR4 ;  /* 0x0000000436207c20 */ /* 0x002fe20008410000 */
[----:B----4-:R-:W-:Y:S01]  /*b730*/  @P1 SHF.R.U32.HI R34, RZ, R37, R30 ;  /* 0x00000025ff221219 */ /* 0x010fe2000001161e */
[----:B------:R-:W-:Y:S01]  /*b740*/  VIADD R30, R12, 0x28c40 ;  /* 0x00028c400c1e7836 */ /* 0x000fe20000000000 */
[----:B------:R-:W-:Y:S01]  /*b750*/  PLOP3.LUT P1, PT, PT, PT, UP0, 0x40, 0x0 ;  /* 0x000000000000781c */ /* 0x000fe20003f2e808 */
[----:B------:R-:W-:Y:S02]  /*b760*/  IMAD R15, R168, R15, 0x41 ;  /* 0x00000041a80f7424 */ /* 0x000fe400078e020f */
[----:B------:R-:W1:Y:S01]  /*b770*/  SHFL.IDX PT, R45, R34, RZ, 0x1c1f ;  /* 0x001c1fff222d7589 */ /* 0x000e6200000e0000 */
[----:B------:R-:W-:Y:S01]  /*b780*/  PRMT R30, R187, 0x654, R30 ;  /* 0x00000654bb1e7816 */ /* 0x000fe2000000001e */
[----:B------:R-:W4:Y:S01]  /*b790*/  MUFU.TANH R58, R43 ;  /* 0x0000002b003a7308 */ /* 0x000f220000002400 */
[----:B---3--:R-:W-:-:S02]  /*b7a0*/  IADD3 R36, -R185, R15, R184 ;  /* 0x0000000fb9247210 */ /* 0x008fc40007ffe1b8 */
[----:B------:R3:W-:Y:S03]  /*b7b0*/  SYNCS.ARRIVE.TRANS64.RED.A1T0 RZ, [R30+URZ], RZ ;  /* 0x000000ff1eff79a7 */ /* 0x0007e6000810043f */
[----:B------:R-:W-:Y:S02]  /*b7c0*/  IMAD.IADD R36, R36, 0x1, -R23 ;  /* 0x0000000124247824 */ /* 0x000fe400078e0a17 */
[----:B------:R-:W0:Y:S02]  /*b7d0*/  MUFU.TANH R13, R13 ;  /* 0x0000000d000d7308 */ /* 0x000e240000002400 */
[C---:B------:R-:W-:Y:S02]  /*b7e0*/  VIADD R50, R36.reuse, UR46 ;  /* 0x0000002e24327c36 */ /* 0x040fe40008000000 */
[----:B---3--:R-:W-:Y:S01]  /*b7f0*/  FMUL.FTZ R30, R55, UR4 ;  /* 0x00000004371e7c20 */ /* 0x008fe20008410000 */
[----:B------:R-:W-:-:S02]  /*b800*/  VIADD R54, R36, UR45 ;  /* 0x0000002d24367c36 */ /* 0x000fc40008000000 */
[----:B------:R-:W-:Y:S01]  /*b810*/  VIADD R55, R15, 0xffffffff ;  /* 0xffffffff0f377836 */ /* 0x000fe20000000000 */
[----:B------:R-:W3:Y:S01]  /*b820*/  MUFU.TANH R0, R0 ;  /* 0x0000000000007308 */ /* 0x000ee20000002400 */
[----:B-1----:R-:W-:-:S07]  /*b830*/  IMAD.IADD R37, R54, 0x1, R45 ;  /* 0x0000000136257824 */ /* 0x002fce00078e022d */
[----:B------:R-:W1:Y:S08]  /*b840*/  MUFU.TANH R3, R3 ;  /* 0x0000000300037308 */ /* 0x000e700000002400 */
        /* <DEDUP_REMOVED lines=19> */
[----:B------:R5:W0:Y:S02]  /*b980*/  MUFU.TANH R39, R48 ;  /* 0x0000003000277308 */ /* 0x000a240000002400 */
[----:B-----5:R-:W-:-:S04]  /*b990*/  LEA R48, R168, 0xffffffc0, 0x6 ;  /* 0xffffffc0a8307811 */ /* 0x020fc800078e30ff */
[----:B------:R-:W-:-:S04]  /*b9a0*/  IADD3 R47, -R185, R184, -R48 ;  /* 0x000000b8b92f7210 */ /* 0x000fc80007ffe930 */
[----:B------:R-:W-:Y:S01]  /*b9b0*/  VIADDMNMX R36, R45, R50, R47, PT ;  /* 0x000000322d247246 */ /* 0x000fe2000380012f */
[----:B01234-:R-:W-:Y:S06]  /*b9c0*/  @P1 BRA `(.L_x_2674) ;  /* 0x0000000000581947 */ /* 0x01ffec0003800000 */
[----:B------:R-:W-:Y:S01]  /*b9d0*/  IADD3 R15, -R23, R184, R45 ;  /* 0x000000b8170f7210 */ /* 0x000fe20007ffe12d */
[----:B------:R-:W-:Y:S03]  /*b9e0*/  BSSY B0, `(.L_x_2675) ;  /* 0x0000010000007945 */ /* 0x000fe60003800000 */
[----:B------:R-:W-:-:S13]  /*b9f0*/  ISETP.GT.AND P1, PT, R15, -0x1, PT ;  /* 0xffffffff0f00780c */ /* 0x000fda0003f24270 */
[----:B------:R-:W-:Y:S05]  /*ba00*/  @P1 BRA `(.L_x_2676) ;  /* 0x0000000000201947 */ /* 0x000fea0003800000 */
[----:B------:R-:W-:Y:S01]  /*ba10*/  UISETP.NE.AND UP0, UPT, UR47, 0x1, UPT ;  /* 0x000000012f00788c */ /* 0x000fe2000bf05270 */
[----:B------:R-:W-:-:S05]  /*ba20*/  LOP3.LUT R15, RZ, R15, RZ, 0x33, !PT ;  /* 0x0000000fff0f7212 */ /* 0x000fca00078e33ff */
[----:B------:R-:W-:-:S05]  /*ba30*/  PLOP3.LUT P1, PT, PT, PT, UP0, 0x80, 0x0 ;  /* 0x000000000000781c */ /* 0x000fca0003f2f008 */
[----:B------:R-:W-:-:S08]  /*ba40*/  @UP0 ULDC.64 UR4, c[0x0][0x9e8] ;  /* 0x00027a0000040ab9 */ /* 0x000fd00000000a00 */
[----:B------:R-:W-:-:S05]  /*ba50*/  @P1 IMAD.HI.U32 R38, R15, UR4, RZ ;  /* 0x000000040f261c27 */ /* 0x000fca000f8e00ff */
[----:B------:R-:W-:-:S04]  /*ba60*/  @P1 SHF.R.U32.HI R15, RZ, UR5, R38 ;  /* 0x00000005ff0f1c19 */ /* 0x000fc80008011626 */
[----:B------:R-:W-:Y:S01]  /*ba70*/  LOP3.LUT R15, RZ, R15, RZ, 0x33, !PT ;  /* 0x0000000fff0f7212 */ /* 0x000fe200078e33ff */
[----:B------:R-:W-:Y:S06]  /*ba80*/  BRA `(.L_x_2677) ;  /* 0x0000000000147947 */ /* 0x000fec0003800000 */
.L_x_2676:
[----:B------:R-:W-:-:S06]  /*ba90*/  UISETP.NE.AND UP0, UPT, UR47, 0x1, UPT ;  /* 0x000000012f00788c */ /* 0x000fcc000bf05270 */
[----:B------:R-:W-:-:S05]  /*baa0*/  PLOP3.LUT P1, PT, PT, PT, UP0, 0x80, 0x0 ;  /* 0x000000000000781c */ /* 0x000fca0003f2f008 */
[----:B------:R-:W-:-:S08]  /*bab0*/  @UP0 ULDC.64 UR4, c[0x0][0x9e8] ;  /* 0x00027a0000040ab9 */ /* 0x000fd00000000a00 */
[----:B------:R-:W-:-:S05]  /*bac0*/  @P1 IMAD.HI.U32 R38, R15, UR4, RZ ;  /* 0x000000040f261c27 */ /* 0x000fca000f8e00ff */
[----:B------:R-:W-:-:S07]  /*bad0*/  @P1 SHF.R.U32.HI R15, RZ, UR5, R38 ;  /* 0x00000005ff0f1c19 */ /* 0x000fce0008011626 */
.L_x_2677:
[----:B------:R-:W-:Y:S05]  /*bae0*/  BSYNC B0 ;  /* 0x0000000000007941 */ /* 0x000fea0003800000 */
.L_x_2675:
[----:B------:R-:W-:-:S04]  /*baf0*/  IMAD R38, R15, UR47, -R48 ;  /* 0x0000002f0f267c24 */ /* 0x000fc8000f8e0a30 */
[----:B------:R-:W-:-:S05]  /*bb00*/  IMAD.IADD R38, R38, 0x1, -R185 ;  /* 0x0000000126267824 */ /* 0x000fca00078e0ab9 */
[----:B------:R-:W-:Y:S02]  /*bb10*/  VIMNMX R37, R37, R38, !PT ;  /* 0x0000002625257248 */ /* 0x000fe40007fe0100 */
[----:B------:R-:W-:-:S07]  /*bb20*/  VIADDMNMX R36, R38, UR47, R36, PT ;  /* 0x0000002f26247c46 */ /* 0x000fce000b800124 */
.L_x_2674:
[C---:B------:R-:W-:Y:S01]  /*bb30*/  ISETP.GE.AND P1, PT, R55.reuse, 0x2, PT ;  /* 0x000000023700780c */ /* 0x040fe20003f26270 */
[----:B------:R-:W-:Y:S01]  /*bb40*/  UISETP.NE.AND UP0, UPT, UR48, URZ, UPT ;  /* 0x0000003f3000728c */ /* 0x000fe2000bf05270 */
[----:B------:R-:W-:Y:S02]  /*bb50*/  ISETP.GE.AND P5, PT, R55, 0xa, PT ;  /* 0x0000000a3700780c */ /* 0x000fe40003fa6270 */
[----:B------:R-:W-:Y:S02]  /*bb60*/  ISETP.GT.AND P3, PT, R37, 0x1, !P1 ;  /* 0x000000012500780c */ /* 0x000fe40004f64270 */
[----:B------:R-:W-:Y:S02]  /*bb70*/  ISETP.GE.AND P2, PT, R55, 0x9, PT ;  /* 0x000000093700780c */ /* 0x000fe40003f46270 */
[----:B------:R-:W-:Y:S02]  /*bb80*/  ISETP.LT.OR P3, PT, R36, 0x2, P3 ;  /* 0x000000022400780c */ /* 0x000fe40001f61670 */
[----:B------:R-:W-:-:S02]  /*bb90*/  ISETP.GT.AND P4, PT, R37, 0x8, !P2 ;  /* 0x000000082500780c */ /* 0x000fc40005784270 */
[----:B------:R-:W-:Y:S02]  /*bba0*/  FSEL R75, R56, -INF , !P3 ;  /* 0xff800000384b7808 */ /* 0x000fe40005800000 */
[----:B------:R-:W-:Y:S02]  /*bbb0*/  ISETP.GT.AND P3, PT, R37, 0x9, !P5 ;  /* 0x000000092500780c */ /* 0x000fe40006f64270 */
[----:B------:R-:W-:Y:S02]  /*bbc0*/  P2R R56, PR, RZ, 0x20 ;  /* 0x00000020ff387803 */ /* 0x000fe40000000000 */
[----:B------:R-:W-:Y:S02]  /*bbd0*/  ISETP.LT.OR P3, PT, R36, 0xa, P3 ;  /* 0x0000000a2400780c */ /* 0x000fe40001f61670 */
[----:B------:R-:W-:Y:S02]  /*bbe0*/  ISETP.GE.AND P5, PT, R55, 0x11, PT ;  /* 0x000000113700780c */ /* 0x000fe40003fa6270 */
[----:B------:R-:W-:-:S02]  /*bbf0*/  FSEL R65, R65, -INF , !P3 ;  /* 0xff80000041417808 */ /* 0x000fc40005800000 */
[C---:B------:R-:W-:Y:S02]  /*bc00*/  ISETP.LT.OR P4, PT, R36.reuse, 0x9, P4 ;  /* 0x000000092400780c */ /* 0x040fe40002781670 */
[----:B------:R-:W-:Y:S02]  /*bc10*/  ISETP.GT.AND P3, PT, R37, 0x10, !P5 ;  /* 0x000000102500780c */ /* 0x000fe40006f64270 */
[----:B------:R-:W-:Y:S02]  /*bc20*/  FSEL R67, R67, -INF , !P4 ;  /* 0xff80000043437808 */ /* 0x000fe40006000000 */
        /* <DEDUP_REMOVED lines=11> */
[----:B------:R-:W-:Y:S02]  /*bce0*/  ISETP.GE.AND P4, PT, R55, 0x1a, PT ;  /* 0x0000001a3700780c */ /* 0x000fe40003f86270 */
[----:B------:R-:W-:Y:S02]  /*bcf0*/  FSEL R59, R59, -INF , !P3 ;  /* 0xff8000003b3b7808 */ /* 0x000fe40005800000 */
[----:B------:R-:W-:Y:S02]  /*bd00*/  ISETP.GT.AND P3, PT, R37, 0x19, !P4 ;  /* 0x000000192500780c */ /* 0x000fe40006764270 */
[----:B------:R-:W-:-:S02]  /*bd10*/  P2R R66, PR, RZ, 0x10 ;  /* 0x00000010ff427803 */ /* 0x000fc40000000000 */
[C---:B------:R-:W-:Y:S02]  /*bd20*/  ISETP.LT.OR P3, PT, R36.reuse, 0x1a, P3 ;  /* 0x0000001a2400780c */ /* 0x040fe40001f61670 */
        /* <DEDUP_REMOVED lines=27> */
[C---:B------:R-:W-:Y:S02]  /*bee0*/  ISETP.GE.AND P3, PT, R55.reuse, 0x32, PT ;  /* 0x000000323700780c */ /* 0x040fe40003f66270 */
[----:B------:R-:W-:-:S02]  /*bef0*/  ISETP.GE.AND P6, PT, R55, 0x1, PT ;  /* 0x000000013700780c */ /* 0x000fc40003fc6270 */
[----:B------:R-:W-:Y:S02]  /*bf00*/  ISETP.GT.AND P4, PT, R37, 0x31, !P3 ;  /* 0x000000312500780c */ /* 0x000fe40005f84270 */
[----:B------:R-:W-:Y:S02]  /*bf10*/  P2R R40, PR, RZ, 0x40 ;  /* 0x00000040ff287803 */ /* 0x000fe40000000000 */
[----:B------:R-:W-:-:S04]  /*bf20*/  ISETP.LT.OR P4, PT, R36, 0x32, P4 ;  /* 0x000000322400780c */ /* 0x000fc80002781670 */
[----:B------:R-:W-:Y:S02]  /*bf30*/  FSEL R15, R43, -INF , !P4 ;  /* 0xff8000002b0f7808 */ /* 0x000fe40006000000 */
[----:B------:R-:W-:-:S04]  /*bf40*/  ISETP.GE.AND P4, PT, R55, 0x39, PT ;  /* 0x000000393700780c */ /* 0x000fc80003f86270 */
[----:B------:R-:W-:-:S04]  /*bf50*/  ISETP.GT.AND P5, PT, R37, 0x38, !P4 ;  /* 0x000000382500780c */ /* 0x000fc800067a4270 */
[----:B------:R-:W-:-:S04]  /*bf60*/  ISETP.LT.OR P5, PT, R36, 0x39, P5 ;  /* 0x000000392400780c */ /* 0x000fc80002fa1670 */
[----:B------:R-:W-:Y:S02]  /*bf70*/  FSEL R35, R52, -INF , !P5 ;  /* 0xff80000034237808 */ /* 0x000fe40006800000 */
[----:B------:R-:W-:Y:S02]  /*bf80*/  ISETP.GT.AND P5, PT, R37, RZ, !P6 ;  /* 0x000000ff2500720c */ /* 0x000fe400077a4270 */
[----:B------:R-:W-:Y:S02]  /*bf90*/  ISETP.GE.AND P6, PT, R55, 0x3a, PT ;  /* 0x0000003a3700780c */ /* 0x000fe40003fc6270 */
[----:B------:R-:W-:-:S04]  /*bfa0*/  ISETP.LT.OR P5, PT, R36, 0x1, P5 ;  /* 0x000000012400780c */ /* 0x000fc80002fa1670 */
[----:B------:R-:W-:Y:S02]  /*bfb0*/  FSEL R71, R13, -INF , !P5 ;  /* 0xff8000000d477808 */ /* 0x000fe40006800000 */
[----:B------:R-:W-:Y:S01]  /*bfc0*/  ISETP.GT.AND P5, PT, R37, 0x39, !P6 ;  /* 0x000000392500780c */ /* 0x000fe200077a4270 */
[----:B------:R-:W0:Y:S03]  /*bfd0*/  SHFL.IDX PT, R13, R34, 0x1, 0x1c1f ;  /* 0x003c1f00220d7f89 */ /* 0x000e2600000e0000 */
[----:B------:R-:W-:-:S04]  /*bfe0*/  ISETP.LT.OR P5, PT, R36, 0x3a, P5 ;  /* 0x0000003a2400780c */ /* 0x000fc80002fa1670 */
[----:B------:R-:W-:Y:S02]  /*bff0*/  FSEL R37, R53, -INF , !P5 ;  /* 0xff80000035257808 */ /* 0x000fe40006800000 */
[----:B------:R-:W-:Y:S02]  /*c000*/  PLOP3.LUT P5, PT, PT, PT, UP0, 0x40, 0x0 ;  /* 0x000000000000781c */ /* 0x000fe40003fae808 */
[----:B0-----:R-:W-:Y:S01]  /*c010*/  VIADDMNMX R36, R13, R50, R47, PT ;  /* 0x000000320d247246 */ /* 0x001fe2000380012f */
[----:B------:R-:W-:-:S10]  /*c020*/  IMAD.IADD R38, R54, 0x1, R13 ;  /* 0x0000000136267824 */ /* 0x000fd400078e020d */
[----:B------:R-:W-:Y:S05]  /*c030*/  @P5 BRA `(.L_x_2678) ;  /* 0x0000000000605947 */ /* 0x000fea0003800000 */
        /* <DEDUP_REMOVED lines=8> */
[----:B------:R-:W-:Y:S01]  /*c0c0*/  @P5 IMAD.HI.U32 R34, R13, UR4, RZ ;  /* 0x000000040d225c27 */ /* 0x000fe2000f8e00ff */
[----:B------:R-:W-:-:S13]  /*c0d0*/  PLOP3.LUT P5, PT, PT, PT, UP0, 0x80, 0x0 ;  /* 0x000000000000781c */ /* 0x000fda0003faf008 */
[----:B------:R-:W-:-:S04]  /*c0e0*/  @P5 SHF.R.U32.HI R13, RZ, UR5, R34 ;  /* 0x00000005ff0d5c19 */ /* 0x000fc80008011622 */
[----:B------:R-:W-:Y:S01]  /*c0f0*/  LOP3.LUT R13, RZ, R13, RZ, 0x33, !PT ;  /* 0x0000000dff0d7212 */ /* 0x000fe200078e33ff */
[----:B------:R-:W-:Y:S06]  /*c100*/  BRA `(.L_x_2681) ;  /* 0x0000000000187947 */ /* 0x000fec0003800000 */
.L_x_2680:
[----:B------:R-:W-:-:S06]  /*c110*/  UISETP.NE.AND UP0, UPT, UR47, 0x1, UPT ;  /* 0x000000012f00788c */ /* 0x000fcc000bf05270 */
[----:B------:R-:W-:-:S05]  /*c120*/  PLOP3.LUT P5, PT, PT, PT, UP0, 0x80, 0x0 ;  /* 0x000000000000781c */ /* 0x000fca0003faf008 */
[----:B------:R-:W-:-:S08]  /*c130*/  @UP0 ULDC.64 UR4, c[0x0][0x9e8] ;  /* 0x00027a0000040ab9 */ /* 0x000fd00000000a00 */
[----:B------:R-:W-:Y:S01]  /*c140*/  @P5 IMAD.HI.U32 R34, R13, UR4, RZ ;  /* 0x000000040d225c27 */ /* 0x000fe2000f8e00ff */
[----:B------:R-:W-:-:S13]  /*c150*/  PLOP3.LUT P5, PT, PT, PT, UP0, 0x80, 0x0 ;  /* 0x000000000000781c */ /* 0x000fda0003faf008 */
[----:B------:R-:W-:-:S07]  /*c160*/  @P5 SHF.R.U32.HI R13, RZ, UR5, R34 ;  /* 0x00000005ff0d5c19 */ /* 0x000fce0008011622 */
.L_x_2681:
[----:B------:R-:W-:Y:S05]  /*c170*/  BSYNC B0 ;  /* 0x0000000000007941 */ /* 0x000fea0003800000 */
.L_x_2679:
[----:B------:R-:W-:-:S04]  /*c180*/  IMAD R34, R13, UR47, -R48 ;  /* 0x0000002f0d227c24 */ /* 0x000fc8000f8e0a30 */
[----:B------:R-:W-:-:S05]  /*c190*/  IMAD.IADD R13, R34, 0x1, -R185 ;  /* 0x00000001220d7824 */ /* 0x000fca00078e0ab9 */
[----:B------:R-:W-:Y:S02]  /*c1a0*/  VIMNMX R38, R38, R13, !PT ;  /* 0x0000000d26267248 */ /* 0x000fe40007fe0100 */
[----:B------:R-:W-:-:S07]  /*c1b0*/  VIADDMNMX R36, R13, UR47, R36, PT ;  /* 0x0000002f0d247c46 */ /* 0x000fce000b800124 */
.L_x_2678:
[----:B------:R-:W-:Y:S01]  /*c1c0*/  BAR.SYNC.DEFER_BLOCKING 0xf, 0x100 ;  /* 0x03c4000000007b1d */ /* 0x000fe20000010000 */
[C---:B------:R-:W-:Y:S02]  /*c1d0*/  ISETP.GT.AND P1, PT, R38.reuse, 0x1, !P1 ;  /* 0x000000012600780c */ /* 0x040fe40004f24270 */
[----:B------:R-:W-:Y:S02]  /*c1e0*/  ISETP.GT.AND P2, PT, R38, 0x8, !P2 ;  /* 0x000000082600780c */ /* 0x000fe40005744270 */
[C---:B------:R-:W-:Y:S01]  /*c1f0*/  ISETP.LT.OR P1, PT, R36.reuse, 0x2, P1 ;  /* 0x000000022400780c */ /* 0x040fe20000f21670 */
[----:B------:R-:W-:Y:S01]  /*c200*/  ULDC UR4, c[0x0][0x988] ;  /* 0x0002620000047ab9 */ /* 0x000fe20000000800 */
[----:B------:R-:W-:Y:S02]  /*c210*/  ISETP.LT.OR P2, PT, R36, 0x9, P2 ;  /* 0x000000092400780c */ /* 0x000fe40001741670 */
[----:B------:R-:W-:Y:S02]  /*c220*/  FSEL R53, R3, -INF , !P1 ;  /* 0xff80000003357808 */ /* 0x000fe40004800000 */
[----:B------:R-:W-:-:S02]  /*c230*/  ISETP.NE.AND P1, PT, R56, RZ, PT ;  /* 0x000000ff3800720c */ /* 0x000fc40003f25270 */
[----:B------:R-:W-:Y:S02]  /*c240*/  FSEL R55, R20, -INF , !P2 ;  /* 0xff80000014377808 */ /* 0x000fe40005000000 */
        /* <DEDUP_REMOVED lines=25> */
[----:B------:R-:W-:Y:S02]  /*c3e0*/  FSEL R31, R31, -INF , !P1 ;  /* 0xff8000001f1f7808 */ /* 0x000fe40004800000 */
[----:B------:R-:W-:Y:S02]  /*c3f0*/  ISETP.NE.AND P1, PT, R66, RZ, PT ;  /* 0x000000ff4200720c */ /* 0x000fe40003f25270 */
[----:B------:R-:W-:Y:S02]  /*c400*/  FMNMX.FTZ R20, R39, R20, !PT ;  /* 0x0000001427147209 */ /* 0x000fe40007810000 */
[----:B------:R-:W-:-:S02]  /*c410*/  ISETP.GT.AND P1, PT, R38, 0x19, !P1 ;  /* 0x000000192600780c */ /* 0x000fc40004f24270 */
[----:B------:R-:W-:Y:S02]  /*c420*/  FMNMX.FTZ R20, R15, R20, !PT ;  /* 0x000000140f147209 */ /* 0x000fe40007810000 */
[----:B------:R-:W-:Y:S02]  /*c430*/  ISETP.LT.OR P1, PT, R36, 0x1a, P1 ;  /* 0x0000001a2400780c */ /* 0x000fe40000f21670 */
[----:B------:R-:W-:Y:S02]  /*c440*/  ISETP.NE.AND P2, PT, R69, RZ, PT ;  /* 0x000000ff4500720c */ /* 0x000fe40003f45270 */
[----:B------:R-:W-:Y:S02]  /*c450*/  FSEL R29, R29, -INF , !P1 ;  /* 0xff8000001d1d7808 */ /* 0x000fe40004800000 */
[----:B------:R-:W-:Y:S02]  /*c460*/  ISETP.NE.AND P1, PT, R68, RZ, PT ;  /* 0x000000ff4400720c */ /* 0x000fe40003f25270 */
[----:B------:R-:W-:-:S02]  /*c470*/  FMNMX.FTZ R20, R35, R20, !PT ;  /* 0x0000001423147209 */ /* 0x000fc40007810000 */
[----:B------:R-:W-:Y:S02]  /*c480*/  ISETP.GT.AND P1, PT, R38, 0x20, !P1 ;  /* 0x000000202600780c */ /* 0x000fe40004f24270 */
[----:B------:R-:W-:Y:S02]  /*c490*/  ISETP.NE.AND P5, PT, R40, RZ, PT ;  /* 0x000000ff2800720c */ /* 0x000fe40003fa5270 */
[----:B------:R-:W-:Y:S02]  /*c4a0*/  ISETP.LT.OR P1, PT, R36, 0x21, P1 ;  /* 0x000000212400780c */ /* 0x000fe40000f21670 */
[----:B------:R-:W-:Y:S02]  /*c4b0*/  FMNMX.FTZ R40, R37, R20, !PT ;  /* 0x0000001425287209 */ /* 0x000fe40007810000 */
[----:B------:R-:W-:Y:S02]  /*c4c0*/  FSEL R3, R42, -INF , !P1 ;  /* 0xff8000002a037808 */ /* 0x000fe40004800000 */
[----:B------:R-:W-:Y:S01]  /*c4d0*/  ISETP.GT.AND P1, PT, R38, 0x21, !P2 ;  /* 0x000000212600780c */ /* 0x000fe20005724270 */
[----:B------:R-:W0:Y:S01]  /*c4e0*/  SHFL.BFLY PT, R13, R40, 0x2, 0x1f ;  /* 0x0c401f00280d7f89 */ /* 0x000e2200000e0000 */
[----:B------:R-:W-:-:S02]  /*c4f0*/  ISETP.NE.AND P2, PT, R44, RZ, PT ;  /* 0x000000ff2c00720c */ /* 0x000fc40003f45270 */
[----:B------:R-:W-:Y:S02]  /*c500*/  ISETP.LT.OR P1, PT, R36, 0x22, P1 ;  /* 0x000000222400780c */ /* 0x000fe40000f21670 */
[----:B------:R-:W-:Y:S02]  /*c510*/  ISETP.GT.AND P3, PT, R38, 0x31, !P3 ;  /* 0x000000312600780c */ /* 0x000fe40005f64270 */
[----:B------:R-:W-:Y:S02]  /*c520*/  FSEL R27, R58, -INF , !P1 ;  /* 0xff8000003a1b7808 */ /* 0x000fe40004800000 */
[----:B------:R-:W-:Y:S02]  /*c530*/  ISETP.NE.AND P1, PT, R70, RZ, PT ;  /* 0x000000ff4600720c */ /* 0x000fe40003f25270 */
[C---:B------:R-:W-:Y:S02]  /*c540*/  ISETP.GT.AND P4, PT, R38.reuse, 0x38, !P4 ;  /* 0x000000382600780c */ /* 0x040fe40006784270 */
[----:B------:R-:W-:-:S02]  /*c550*/  ISETP.GT.AND P1, PT, R38, 0x28, !P1 ;  /* 0x000000282600780c */ /* 0x000fc40004f24270 */
[----:B------:R-:W-:Y:S02]  /*c560*/  ISETP.GT.AND P6, PT, R38, 0x39, !P6 ;  /* 0x000000392600780c */ /* 0x000fe400077c4270 */
[C---:B------:R-:W-:Y:S02]  /*c570*/  ISETP.LT.OR P1, PT, R36.reuse, 0x29, P1 ;  /* 0x000000292400780c */ /* 0x040fe40000f21670 */
[----:B------:R-:W-:Y:S02]  /*c580*/  ISETP.LT.OR P3, PT, R36, 0x32, P3 ;  /* 0x000000322400780c */ /* 0x000fe40001f61670 */
[----:B------:R-:W-:Y:S02]  /*c590*/  FSEL R25, R46, -INF , !P1 ;  /* 0xff8000002e197808 */ /* 0x000fe40004800000 */
[----:B------:R-:W-:Y:S02]  /*c5a0*/  ISETP.GT.AND P1, PT, R38, RZ, !P5 ;  /* 0x000000ff2600720c */ /* 0x000fe40006f24270 */
[----:B0-----:R-:W-:-:S02]  /*c5b0*/  FMNMX.FTZ R42, R40, R13, !PT ;  /* 0x0000000d282a7209 */ /* 0x001fc40007810000 */
[----:B------:R-:W-:Y:S02]  /*c5c0*/  ISETP.LT.OR P1, PT, R36, 0x1, P1 ;  /* 0x000000012400780c */ /* 0x000fe40000f21670 */
[----:B------:R-:W-:Y:S01]  /*c5d0*/  ISETP.NE.AND P5, PT, R72, RZ, PT ;  /* 0x000000ff4800720c */ /* 0x000fe20003fa5270 */
[----:B------:R-:W0:Y:S01]  /*c5e0*/  SHFL.BFLY PT, R13, R42, 0x1, 0x1f ;  /* 0x0c201f002a0d7f89 */ /* 0x000e2200000e0000 */
[----:B------:R-:W-:Y:S02]  /*c5f0*/  FSEL R0, R0, -INF , !P1 ;  /* 0xff80000000007808 */ /* 0x000fe40004800000 */
[----:B------:R-:W-:Y:S02]  /*c600*/  ISETP.GT.AND P1, PT, R38, 0x29, !P2 ;  /* 0x000000292600780c */ /* 0x000fe40005724270 */
[----:B------:R-:W-:Y:S02]  /*c610*/  FMNMX.FTZ R20, R0, R53, !PT ;  /* 0x0000003500147209 */ /* 0x000fe40007810000 */
[----:B------:R-:W-:-:S02]  /*c620*/  ISETP.LT.OR P1, PT, R36, 0x2a, P1 ;  /* 0x0000002a2400780c */ /* 0x000fc40000f21670 */
[----:B------:R-:W-:Y:S02]  /*c630*/  FMNMX.FTZ R20, R55, R20, !PT ;  /* 0x0000001437147209 */ /* 0x000fe40007810000 */
[----:B------:R-:W-:Y:S02]  /*c640*/  FSEL R69, R28, -INF , !P1 ;  /* 0xff8000001c457808 */ /* 0x000fe40004800000 */
[----:B------:R-:W-:Y:S02]  /*c650*/  FMNMX.FTZ R20, R47, R20, !PT ;  /* 0x000000142f147209 */ /* 0x000fe40007810000 */
[----:B------:R-:W-:Y:S02]  /*c660*/  ISETP.GT.AND P2, PT, R38, 0x30, !P5 ;  /* 0x000000302600780c */ /* 0x000fe40006f44270 */
[----:B------:R-:W-:Y:S02]  /*c670*/  FMNMX.FTZ R20, R43, R20, !PT ;  /* 0x000000142b147209 */ /* 0x000fe40007810000 */
[----:B------:R-:W-:-:S02]  /*c680*/  ISETP.LT.OR P2, PT, R36, 0x31, P2 ;  /* 0x000000312400780c */ /* 0x000fc40001741670 */
[----:B------:R-:W-:Y:S01]  /*c690*/  FMNMX.FTZ R34, R33, R20, !PT ;  /* 0x0000001421227209 */ /* 0x000fe20007810000 */
[----:B------:R-:W-:Y:S01]  /*c6a0*/  IMAD.U32 R20, RZ, RZ, UR4 ;  /* 0x00000004ff147e24 */ /* 0x000fe2000f8e00ff */
[----:B------:R-:W-:Y:S02]  /*c6b0*/  ISETP.LT.OR P4, PT, R36, 0x39, P4 ;  /* 0x000000392400780c */ /* 0x000fe40002781670 */
[----:B------:R-:W-:Y:S02]  /*c6c0*/  FMNMX.FTZ R34, R31, R34, !PT ;  /* 0x000000221f227209 */ /* 0x000fe40007810000 */
[----:B0-----:R-:W-:Y:S02]  /*c6d0*/  FMNMX.FTZ R13, R42, R13, !PT ;  /* 0x0000000d2a0d7209 */ /* 0x001fe40007810000 */
[----:B------:R-:W-:Y:S02]  /*c6e0*/  FMNMX.FTZ R34, R29, R34, !PT ;  /* 0x000000221d227209 */ /* 0x000fe40007810000 */
[C---:B------:R-:W-:Y:S01]  /*c6f0*/  FSETP.NEU.FTZ.AND P1, PT, R13.reuse, -INF , PT ;  /* 0xff8000000d00780b */ /* 0x040fe20003f3d000 */
[----:B------:R-:W-:Y:S01]  /*c700*/  FMUL.FTZ R28, R13, R20 ;  /* 0x000000140d1c7220 */ /* 0x000fe20000410000 */
[----:B------:R-:W-:-:S02]  /*c710*/  FMNMX.FTZ R34, R3, R34, !PT ;  /* 0x0000002203227209 */ /* 0x000fc40007810000 */
[----:B------:R-:W-:Y:S02]  /*c720*/  FSEL R73, R24, -INF , !P3 ;  /* 0xff80000018497808 */ /* 0x000fe40005800000 */
[----:B------:R-:W-:Y:S02]  /*c730*/  FMNMX.FTZ R34, R27, R34, !PT ;  /* 0x000000221b227209 */ /* 0x000fe40007810000 */
[----:B------:R-:W-:Y:S02]  /*c740*/  FSEL R28, R28, RZ, P1 ;  /* 0x000000ff1c1c7208 */ /* 0x000fe40000800000 */
[----:B------:R-:W-:Y:S02]  /*c750*/  FMNMX.FTZ R34, R25, R34, !PT ;  /* 0x0000002219227209 */ /* 0x000fe40007810000 */
[----:B------:R-:W-:Y:S01]  /*c760*/  ISETP.LT.OR P6, PT, R36, 0x3a, P6 ;  /* 0x0000003a2400780c */ /* 0x000fe200037c1670 */
[-CC-:B------:R-:W-:Y:S01]  /*c770*/  FFMA.FTZ R38, R71, R20.reuse, -R28.reuse ;  /* 0x0000001447267223 */ /* 0x180fe2000001081c */
[----:B------:R-:W-:Y:S01]  /*c780*/  FSEL R71, R26, -INF , !P2 ;  /* 0xff8000001a477808 */ /* 0x000fe20005000000 */
[--C-:B------:R-:W-:Y:S01]  /*c790*/  FFMA.FTZ R24, R75, R20, -R28.reuse ;  /* 0x000000144b187223 */ /* 0x100fe2000001081c */
[----:B------:R-:W-:Y:S01]  /*c7a0*/  FMNMX.FTZ R34, R69, R34, !PT ;  /* 0x0000002245227209 */ /* 0x000fe20007810000 */
[--C-:B------:R-:W-:Y:S01]  /*c7b0*/  FFMA.FTZ R26, R65, R20, -R28.reuse ;  /* 0x00000014411a7223 */ /* 0x100fe2000001081c */
[----:B------:R-:W-:Y:S01]  /*c7c0*/  FSEL R75, R32, -INF , !P4 ;  /* 0xff800000204b7808 */ /* 0x000fe20006000000 */
[----:B------:R-:W-:Y:S01]  /*c7d0*/  MUFU.EX2 R79, R24 ;  /* 0x00000018004f7308 */ /* 0x000fe20000000800 */
[----:B------:R-:W-:Y:S01]  /*c7e0*/  FMNMX.FTZ R34, R71, R34, !PT ;  /* 0x0000002247227209 */ /* 0x000fe20007810000 */
[-CC-:B------:R-:W-:Y:S01]  /*c7f0*/  FFMA.FTZ R32, R15, R20.reuse, -R28.reuse ;  /* 0x000000140f207223 */ /* 0x180fe2000001081c */
[----:B------:R-:W-:Y:S01]  /*c800*/  FSEL R77, R30, -INF , !P6 ;  /* 0xff8000001e4d7808 */ /* 0x000fe20007000000 */
[--C-:B------:R-:W-:Y:S01]  /*c810*/  FFMA.FTZ R67, R67, R20, -R28.reuse ;  /* 0x0000001443437223 */ /* 0x100fe2000001081c */
[----:B------:R-:W-:Y:S01]  /*c820*/  FMNMX.FTZ R34, R73, R34, !PT ;  /* 0x0000002249227209 */ /* 0x000fe20007810000 */
[-CC-:B------:R-:W-:Y:S01]  /*c830*/  FFMA.FTZ R63, R63, R20.reuse, -R28.reuse ;  /* 0x000000143f3f7223 */ /* 0x180fe2000001081c */
[--C-:B------:R-:W-:Y:S01]  /*c840*/  FFMA.FTZ R61, R61, R20, -R28.reuse ;  /* 0x000000143d3d7223 */ /* 0x100fe2000001081c */
[----:B------:R-:W0:Y:S01]  /*c850*/  MUFU.EX2 R38, R38 ;  /* 0x0000002600267308 */ /* 0x000e220000000800 */
[----:B------:R-:W-:Y:S01]  /*c860*/  FMNMX.FTZ R34, R75, R34, !PT ;  /* 0x000000224b227209 */ /* 0x000fe20007810000 */
[-CC-:B------:R-:W-:Y:S01]  /*c870*/  FFMA.FTZ R59, R59, R20.reuse, -R28.reuse ;  /* 0x000000143b3b7223 */ /* 0x180fe2000001081c */
[-CC-:B------:R-:W-:Y:S01]  /*c880*/  FFMA.FTZ R57, R57, R20.reuse, -R28.reuse ;  /* 0x0000001439397223 */ /* 0x180fe2000001081c */
[--C-:B------:R-:W-:Y:S01]  /*c890*/  FFMA.FTZ R51, R51, R20, -R28.reuse ;  /* 0x0000001433337223 */ /* 0x100fe2000001081c */
[----:B------:R-:W-:Y:S01]  /*c8a0*/  FMNMX.FTZ R34, R77, R34, !PT ;  /* 0x000000224d227209 */ /* 0x000fe20007810000 */
[-CC-:B------:R-:W-:Y:S01]  /*c8b0*/  FFMA.FTZ R49, R49, R20.reuse, -R28.reuse ;  /* 0x0000001431317223 */ /* 0x180fe2000001081c */
[-CC-:B------:R-:W-:Y:S01]  /*c8c0*/  FFMA.FTZ R45, R45, R20.reuse, -R28.reuse ;  /* 0x000000142d2d7223 */ /* 0x180fe2000001081c */
[----:B------:R-:W-:Y:S01]  /*c8d0*/  MUFU.EX2 R67, R67 ;  /* 0x0000004300437308 */ /* 0x000fe20000000800 */
[-CC-:B------:R-:W-:Y:S01]  /*c8e0*/  FFMA.FTZ R41, R41, R20.reuse, -R28.reuse ;  /* 0x0000001429297223 */ /* 0x180fe2000001081c */
[----:B------:R-:W1:Y:S01]  /*c8f0*/  SHFL.BFLY PT, R65, R34, 0x2, 0x1f ;  /* 0x0c401f0022417f89 */ /* 0x000e6200000e0000 */
[-CC-:B------:R-:W-:Y:S01]  /*c900*/  FFMA.FTZ R39, R39, R20.reuse, -R28.reuse ;  /* 0x0000001427277223 */ /* 0x180fe2000001081c */
[-CC-:B------:R-:W-:Y:S01]  /*c910*/  FFMA.FTZ R35, R35, R20.reuse, -R28.reuse ;  /* 0x0000001423237223 */ /* 0x180fe2000001081c */
[----:B------:R-:W-:-:S03]  /*c920*/  FFMA.FTZ R28, R37, R20, -R28 ;  /* 0x00000014251c7223 */ /* 0x000fc6000001081c */
[----:B------:R-:W2:Y:S01]  /*c930*/  MUFU.EX2 R26, R26 ;  /* 0x0000001a001a7308 */ /* 0x000ea20000000800 */
[----:B0-----:R-:W-:Y:S01]  /*c940*/  FADD.FTZ R46, R38, R79 ;  /* 0x0000004f262e7221 */ /* 0x001fe20000010000 */
[----:B------:R-:W-:-:S06]  /*c950*/  F2FP.BF16.F32.PACK_AB R164, R79, R38 ;  /* 0x000000264fa4723e */ /* 0x000fcc00000010ff */
[----:B------:R-:W-:Y:S08]  /*c960*/  MUFU.EX2 R63, R63 ;  /* 0x0000003f003f7308 */ /* 0x000ff00000000800 */
[----:B------:R-:W-:Y:S01]  /*c970*/  MUFU.EX2 R160, R61 ;  /* 0x0000003d00a07308 */ /* 0x000fe20000000800 */
[----:B--2---:R-:W-:Y:S02]  /*c980*/  F2FP.BF16.F32.PACK_AB R166, R26, R67 ;  /* 0x000000431aa6723e */ /* 0x004fe400000010ff */
[----:B-1----:R-:W-:-:S05]  /*c990*/  FMNMX.FTZ R65, R34, R65, !PT ;  /* 0x0000004122417209 */ /* 0x002fca0007810000 */
[----:B------:R-:W0:Y:S01]  /*c9a0*/  SHFL.BFLY PT, R24, R65, 0x1, 0x1f ;  /* 0x0c201f0041187f89 */ /* 0x000e2200000e0000 */
[----:B------:R-:W-:Y:S08]  /*c9b0*/  MUFU.EX2 R59, R59 ;  /* 0x0000003b003b7308 */ /* 0x000ff00000000800 */
[----:B------:R-:W-:Y:S08]  /*c9c0*/  MUFU.EX2 R162, R57 ;  /* 0x0000003900a27308 */ /* 0x000ff00000000800 */
[----:B------:R-:W-:Y:S01]  /*c9d0*/  MUFU.EX2 R51, R51 ;  /* 0x0000003300337308 */ /* 0x000fe20000000800 */
[----:B0-----:R-:W-:-:S07]  /*c9e0*/  FMNMX.FTZ R15, R65, R24, !PT ;  /* 0x00000018410f7209 */ /* 0x001fce0007810000 */
[----:B------:R-:W-:Y:S01]  /*c9f0*/  MUFU.EX2 R156, R49 ;  /* 0x00000031009c7308 */ /* 0x000fe20000000800 */
[C---:B------:R-:W-:Y:S01]  /*ca00*/  FSETP.NEU.FTZ.AND P1, PT, R15.reuse, -INF , PT ;  /* 0xff8000000f00780b */ /* 0x040fe20003f3d000 */
[----:B------:R-:W-:-:S06]  /*ca10*/  FMUL.FTZ R24, R15, R20 ;  /* 0x000000140f187220 */ /* 0x000fcc0000410000 */
[----:B------:R-:W-:Y:S01]  /*ca20*/  MUFU.EX2 R45, R45 ;  /* 0x0000002d002d7308 */ /* 0x000fe20000000800 */
[----:B------:R-:W-:-:S05]  /*ca30*/  FSEL R24, R24, RZ, P1 ;  /* 0x000000ff18187208 */ /* 0x000fca0000800000 */
        /* <DEDUP_REMOVED lines=17> */
[----:B------:R-:W-:-:S05]  /*cb50*/  FFMA.FTZ R24, R77, R20, -R24 ;  /* 0x000000144d187223 */ /* 0x000fca0000010818 */
[----:B------:R-:W-:Y:S08]  /*cb60*/  MUFU.EX2 R55, R55 ;  /* 0x0000003700377308 */ /* 0x000ff00000000800 */
[----:B------:R-:W1:Y:S01]  /*cb70*/  MUFU.EX2 R34, R47 ;  /* 0x0000002f00227308 */ /* 0x000e620000000800 */
[----:B0-----:R-:W-:-:S07]  /*cb80*/  F2FP.BF16.F32.PACK_AB R165, R53, R0 ;  /* 0x0000000035a5723e */ /* 0x001fce00000010ff */
[----:B------:R-:W-:Y:S08]  /*cb90*/  MUFU.EX2 R43, R43 ;  /* 0x0000002b002b7308 */ /* 0x000ff00000000800 */
[----:B------:R0:W-:Y:S01]  /*cba0*/  MUFU.EX2 R40, R29 ;  /* 0x0000001d00287308 */ /* 0x0001e20000000800 */
[----:B-1----:R-:W-:-:S05]  /*cbb0*/  F2FP.BF16.F32.PACK_AB R167, R34, R55 ;  /* 0x0000003722a7723e */ /* 0x002fca00000010ff */
[----:B------:R1:W-:Y:S02]  /*cbc0*/  STSM.16.M88.4 [R198+0x26800], R164 ;  /* 0x026800a4c6007844 */ /* 0x0003e40000000200 */
[----:B------:R-:W2:Y:S01]  /*cbd0*/  MUFU.EX2 R36, R33 ;  /* 0x0000002100247308 */ /* 0x000ea20000000800 */
[----:B0-----:R-:W-:Y:S01]  /*cbe0*/  FADD.FTZ R29, R67, R46 ;  /* 0x0000002e431d7221 */ /* 0x001fe20000010000 */
[----:B------:R-:W-:-:S03]  /*cbf0*/  FADD.FTZ R46, R0, R53 ;  /* 0x00000035002e7221 */ /* 0x000fc60000010000 */
[----:B------:R-:W-:-:S03]  /*cc00*/  FADD.FTZ R48, R26, R29 ;  /* 0x0000001d1a307221 */ /* 0x000fc60000010000 */
[----:B------:R-:W0:Y:S01]  /*cc10*/  MUFU.EX2 R31, R31 ;  /* 0x0000001f001f7308 */ /* 0x000e220000000800 */
[----:B------:R-:W-:-:S04]  /*cc20*/  FADD.FTZ R29, R63, R48 ;  /* 0x000000303f1d7221 */ /* 0x000fc80000010000 */
[C---:B------:R-:W-:Y:S01]  /*cc30*/  FADD.FTZ R50, R160.reuse, R29 ;  /* 0x0000001da0327221 */ /* 0x040fe20000010000 */
[----:B------:R-:W-:Y:S02]  /*cc40*/  F2FP.BF16.F32.PACK_AB R160, R160, R63 ;  /* 0x0000003fa0a0723e */ /* 0x000fe400000010ff */
[----:B------:R3:W-:Y:S01]  /*cc50*/  MUFU.EX2 R42, R27 ;  /* 0x0000001b002a7308 */ /* 0x0007e20000000800 */
[----:B------:R-:W-:Y:S01]  /*cc60*/  FADD.FTZ R29, R59, R50 ;  /* 0x000000323b1d7221 */ /* 0x000fe20000010000 */
[----:B--2---:R-:W-:-:S06]  /*cc70*/  F2FP.BF16.F32.PACK_AB R161, R36, R43 ;  /* 0x0000002b24a1723e */ /* 0x004fcc00000010ff */
[----:B------:R-:W2:Y:S01]  /*cc80*/  MUFU.EX2 R3, R3 ;  /* 0x0000000300037308 */ /* 0x000ea20000000800 */
[----:B---3--:R-:W-:Y:S01]  /*cc90*/  FADD.FTZ R27, R55, R46 ;  /* 0x0000002e371b7221 */ /* 0x008fe20000010000 */
[----:B0-----:R-:W-:-:S03]  /*cca0*/  F2FP.BF16.F32.PACK_AB R163, R40, R31 ;  /* 0x0000001f28a3723e */ /* 0x001fc600000010ff */
[----:B------:R-:W-:-:S03]  /*ccb0*/  FADD.FTZ R48, R34, R27 ;  /* 0x0000001b22307221 */ /* 0x000fc60000010000 */
[----:B------:R-:W0:Y:S01]  /*ccc0*/  MUFU.EX2 R25, R25 ;  /* 0x0000001900197308 */ /* 0x000e220000000800 */
[----:B------:R-:W-:Y:S01]  /*ccd0*/  FADD.FTZ R27, R43, R48 ;  /* 0x000000302b1b7221 */ /* 0x000fe20000010000 */
[C---:B------:R-:W-:Y:S01]  /*cce0*/  FADD.FTZ R48, R162.reuse, R29 ;  /* 0x0000001da2307221 */ /* 0x040fe20000010000 */
[----:B------:R-:W-:Y:S02]  /*ccf0*/  F2FP.BF16.F32.PACK_AB R162, R162, R59 ;  /* 0x0000003ba2a2723e */ /* 0x000fe400000010ff */
[----:B------:R-:W-:Y:S01]  /*cd00*/  FADD.FTZ R38, R36, R27 ;  /* 0x0000001b24267221 */ /* 0x000fe20000010000 */
[----:B------:R-:W-:Y:S02]  /*cd10*/  FADD.FTZ R29, R51, R48 ;  /* 0x00000030331d7221 */ /* 0x000fe40000010000 */
[----:B------:R-:W3:Y:S01]  /*cd20*/  MUFU.EX2 R30, R41 ;  /* 0x00000029001e7308 */ /* 0x000ee20000000800 */
[----:B------:R-:W-:Y:S01]  /*cd30*/  FADD.FTZ R27, R31, R38 ;  /* 0x000000261f1b7221 */ /* 0x000fe20000010000 */
[----:B------:R-:W-:Y:S01]  /*cd40*/  FADD.FTZ R38, R156, R29 ;  /* 0x0000001d9c267221 */ /* 0x000fe20000010000 */
[----:B--2---:R-:W-:Y:S01]  /*cd50*/  F2FP.BF16.F32.PACK_AB R157, R42, R3 ;  /* 0x000000032a9d723e */ /* 0x004fe200000010ff */
[----:B------:R1:W-:Y:S01]  /*cd60*/  STSM.16.M88.4 [R199], R160 ;  /* 0x000000a0c7007844 */ /* 0x0003e20000000200 */
[----:B------:R-:W-:Y:S01]  /*cd70*/  FADD.FTZ R26, R40, R27 ;  /* 0x0000001b281a7221 */ /* 0x000fe20000010000 */
[----:B------:R-:W-:-:S02]  /*cd80*/  F2FP.BF16.F32.PACK_AB R156, R156, R51 ;  /* 0x000000339c9c723e */ /* 0x000fc400000010ff */
[----:B------:R-:W2:Y:S01]  /*cd90*/  MUFU.EX2 R44, R69 ;  /* 0x00000045002c7308 */ /* 0x000ea20000000800 */
[----:B------:R-:W-:Y:S01]  /*cda0*/  FADD.FTZ R27, R3, R26 ;  /* 0x0000001a031b7221 */ /* 0x000fe20000010000 */
[----:B------:R-:W-:-:S03]  /*cdb0*/  FADD.FTZ R3, R45, R38 ;  /* 0x000000262d037221 */ /* 0x000fc60000010000 */
[----:B------:R-:W-:-:S03]  /*cdc0*/  FADD.FTZ R0, R42, R27 ;  /* 0x0000001b2a007221 */ /* 0x000fc60000010000 */
[----:B------:R-:W-:Y:S01]  /*cdd0*/  MUFU.EX2 R39, R39 ;  /* 0x0000002700277308 */ /* 0x000fe20000000800 */
[----:B0-----:R-:W-:Y:S01]  /*cde0*/  FADD.FTZ R27, R25, R0 ;  /* 0x00000000191b7221 */ /* 0x001fe20000010000 */
[C---:B---3--:R-:W-:Y:S01]  /*cdf0*/  F2FP.BF16.F32.PACK_AB R158, R30.reuse, R45 ;  /* 0x0000002d1e9e723e */ /* 0x048fe200000010ff */
[----:B------:R-:W-:-:S05]  /*ce00*/  FADD.FTZ R30, R30, R3 ;  /* 0x000000031e1e7221 */ /* 0x000fca0000010000 */
        /* <DEDUP_REMOVED lines=25> */
.L_x_2682:
[----:B------:R0:W2:Y:S01]  /*cfa0*/  SYNCS.PHASECHK.TRANS64.TRYWAIT P1, [R12+URZ+0x28c50], R21 ;  /* 0x028c50150c0075a7 */ /* 0x0000a2000802017f */
[----:B------:R-:W-:Y:S05]  /*cfb0*/  @!P0 BRA `(.L_x_2683) ;  /* 0x0000000000048947 */ /* 0x000fea0003800000 */
[----:B------:R-:W-:Y:S01]  /*cfc0*/  BPT.TRAP 0x1 ;  /* 0x000000040000795c */ /* 0x000fe20000300000 */
.L_x_2683:
[----:B------:R-:W-:Y:S01]  /*cfd0*/  ULDC UR42, c[0x0][0x9e4] ;  /* 0x00027900002a7ab9 */ /* 0x000fe20000000800 */
[----:B------:R-:W-:Y:S01]  /*cfe0*/  ULDC UR44, c[0x0][0x9d8] ;  /* 0x00027600002c7ab9 */ /* 0x000fe20000000800 */
[----:B------:R-:W-:Y:S01]  /*cff0*/  ULDC UR38, c[0x0][0x988] ;  /* 0x0002620000267ab9 */ /* 0x000fe20000000800 */
[----:B------:R-:W-:Y:S01]  /*d000*/  ULDC UR43, c[0x0][0x9e0] ;  /* 0x00027800002b7ab9 */ /* 0x000fe20000000800 */
[----:B------:R-:W-:Y:S01]  /*d010*/  BSSY B0, `(.L_x_2684) ;  /* 0x0000006000007945 */ /* 0x000fe20003800000 */
[----:B------:R-:W-:Y:S02]  /*d020*/  IMAD R24, R18, 0x1000, R193 ;  /* 0x0000100012187824 */ /* 0x000fe400078e02c1 */
[----:B------:R-:W-:Y:S01]  /*d030*/  IMAD.MOV.U32 R25, RZ, RZ, 0x40000040 ;  /* 0x40000040ff197424 */ /* 0x000fe200078e00ff */
[----:B--2---:R-:W-:Y:S06]  /*d040*/  @P1 BRA `(.L_x_2685) ;  /* 0x0000000000081947 */ /* 0x004fec0003800000 */
[----:B------:R-:W2:Y:S02]  /*d050*/  SYNCS.PHASECHK.TRANS64.TRYWAIT P1, [R12+URZ+0x28c50], R21 ;  /* 0x028c50150c0075a7 */ /* 0x000ea4000802017f */
[----:B--2---:R-:W-:Y:S05]  /*d060*/  @!P1 BRA `(.L_x_2686) ;  /* 0x0000014000dc9947 */ /* 0x004fea0003800000 */
.L_x_2685:
[----:B------:R-:W-:Y:S05]  /*d070*/  BSYNC B0 ;  /* 0x0000000000007941 */ /* 0x000fea0003800000 */
.L_x_2684:
[C---:B------:R-:W-:Y:S01]  /*d080*/  R2UR UR6, R24.reuse ;  /* 0x00000000180672ca */ /* 0x040fe200000e0000 */
[C---:B------:R-:W-:Y:S01]  /*d090*/  VIADD R26, R24.reuse, 0x80 ;  /* 0x00000080181a7836 */ /* 0x040fe20000000000 */
[----:B------:R-:W-:Y:S01]  /*d0a0*/  R2UR UR7, R25 ;  /* 0x00000000190772ca */ /* 0x000fe200000e0000 */
[C---:B------:R-:W-:Y:S02]  /*d0b0*/  VIADD R28, R24.reuse, 0x100 ;  /* 0x00000100181c7836 */ /* 0x040fe40000000000 */
[----:B------:R-:W-:Y:S01]  /*d0c0*/  VIADD R24, R24, 0x180 ;  /* 0x0000018018187836 */ /* 0x000fe20000000000 */
[----:B------:R-:W-:Y:S01]  /*d0d0*/  R2UR UR10, R26 ;  /* 0x000000001a0a72ca */ /* 0x000fe200000e0000 */
[----:B------:R-:W-:Y:S01]  /*d0e0*/  IMAD.MOV.U32 R27, RZ, RZ, 0x40000040 ;  /* 0x40000040ff1b7424 */ /* 0x000fe200078e00ff */
[----:B------:R-:W-:Y:S01]  /*d0f0*/  R2UR UR14, R28 ;  /* 0x000000001c0e72ca */ /* 0x000fe200000e0000 */
[----:B------:R-:W-:Y:S01]  /*d100*/  IMAD.MOV.U32 R29, RZ, RZ, 0x40000040 ;  /* 0x40000040ff1d7424 */ /* 0x000fe200078e00ff */
[----:B------:R-:W-:Y:S01]  /*d110*/  R2UR UR18, R24 ;  /* 0x00000000181272ca */ /* 0x000fe200000e0000 */
[----:B------:R-:W-:Y:S01]  /*d120*/  IMAD.MOV.U32 R25, RZ, RZ, 0x40000040 ;  /* 0x40000040ff197424 */ /* 0x000fe200078e00ff */
[----:B------:R-:W-:-:S02]  /*d130*/  R2UR UR11, R27 ;  /* 0x000000001b0b72ca */ /* 0x000fc400000e0000 */
[----:B------:R-:W-:Y:S02]  /*d140*/  R2UR UR15, R29 ;  /* 0x000000001d0f72ca */ /* 0x000fe400000e0000 */
[----:B------:R-:W-:Y:S02]  /*d150*/  R2UR UR19, R25 ;  /* 0x00000000191372ca */ /* 0x000fe400000e0000 */
        /* <DEDUP_REMOVED lines=25> */
.L_x_2687:
[----:B0-2---:R-:W0:Y:S01]  /*d2f0*/  LDC R21, c[0x0][0x448] ;  /* 0x00011200ff157b82 */ /* 0x005e220000000800 */
[----:B------:R-:W-:Y:S01]  /*d300*/  VIADD R12, R12, 0x28c60 ;  /* 0x00028c600c0c7836 */ /* 0x000fe20000000000 */
[----:B------:R-:W-:Y:S01]  /*d310*/  UISETP.NE.AND UP0, UPT, UR48, URZ, UPT ;  /* 0x0000003f3000728c */ /* 0x000fe2000bf05270 */
[----:B-1----:R-:W-:-:S03]  /*d320*/  IMAD.MOV.U32 R152, RZ, RZ, R195 ;  /* 0x000000ffff987224 */ /* 0x002fc600078e00c3 */
[----:B------:R-:W-:-:S04]  /*d330*/  PRMT R12, R187, 0x654, R12 ;  /* 0x00000654bb0c7816 */ /* 0x000fc8000000000c */
[----:B------:R1:W-:Y:S01]  /*d340*/  SYNCS.ARRIVE.TRANS64.RED.A1T0 RZ, [R12+URZ], RZ ;  /* 0x000000ff0cff79a7 */ /* 0x0003e2000810043f */
[----:B0-----:R-:W-:-:S13]  /*d350*/  ISETP.NE.AND P1, PT, R21, 0x1, PT ;  /* 0x000000011500780c */ /* 0x001fda0003f25270 */
[----:B------:R-:W0:Y:S08]  /*d360*/  @P1 LDC R21, c[0x0][0x44c] ;  /* 0x00011300ff151b82 */ /* 0x000e300000000800 */
[----:B-1----:R-:W1:Y:S01]  /*d370*/  @P1 LDC R12, c[0x0][0x450] ;  /* 0x00011400ff0c1b82 */ /* 0x002e620000000800 */
[----:B0-----:R-:W-:-:S05]  /*d380*/  @P1 IMAD.HI.U32 R21, R195, R21, RZ ;  /* 0x00000015c3151227 */ /* 0x001fca00078e00ff */
[----:B-1----:R-:W-:Y:S01]  /*d390*/  @P1 SHF.R.U32.HI R152, RZ, R12, R21 ;  /* 0x0000000cff981219 */ /* 0x002fe20000011615 */
[----:B------:R-:W-:Y:S01]  /*d3a0*/  VIADD R12, R168, 0xfffffffe ;  /* 0xfffffffea80c7836 */ /* 0x000fe20000000000 */
[----:B------:R-:W-:Y:S02]  /*d3b0*/  PLOP3.LUT P1, PT, PT, PT, UP0, 0x40, 0x0 ;  /* 0x000000000000781c */ /* 0x000fe40003f2e808 */
[----:B------:R-:W-:-:S05]  /*d3c0*/  IADD3 R21, R152, R184, -R23 ;  /* 0x000000b898157210 */ /* 0x000fca0007ffe817 */
[----:B------:R-:W-:-:S06]  /*d3d0*/  VIADD R152, R21, UR46 ;  /* 0x0000002e15987c36 */ /* 0x000fcc0008000000 */
[----:B------:R-:W-:Y:S05]  /*d3e0*/  @P1 BRA `(.L_x_2688) ;  /* 0x0000000000541947 */ /* 0x000fea0003800000 */
[C---:B------:R-:W-:Y:S01]  /*d3f0*/  ISETP.GT.AND P1, PT, R21.reuse, RZ, PT ;  /* 0x000000ff1500720c */ /* 0x040fe20003f24270 */
[----:B------:R-:W-:Y:S01]  /*d400*/  BSSY B0, `(.L_x_2689) ;  /* 0x0000010000007945 */ /* 0x000fe20003800000 */
[----:B------:R-:W-:-:S11]  /*d410*/  VIADD R153, R21, 0xffffffff ;  /* 0xffffffff15997836 */ /* 0x000fd60000000000 */
[----:B------:R-:W-:Y:S05]  /*d420*/  @P1 BRA `(.L_x_2690) ;  /* 0x0000000000201947 */ /* 0x000fea0003800000 */
[----:B------:R-:W-:Y:S01]  /*d430*/  UISETP.NE.AND UP0, UPT, UR47, 0x1, UPT ;  /* 0x000000012f00788c */ /* 0x000fe2000bf05270 */
[----:B------:R-:W-:-:S05]  /*d440*/  IMAD.MOV R21, RZ, RZ, -R21 ;  /* 0x000000ffff157224 */ /* 0x000fca00078e0a15 */
[----:B------:R-:W-:-:S05]  /*d450*/  PLOP3.LUT P1, PT, PT, PT, UP0, 0x80, 0x0 ;  /* 0x000000000000781c */ /* 0x000fca0003f2f008 */
[----:B------:R-:W-:-:S08]  /*d460*/  @UP0 ULDC.64 UR4, c[0x0][0x9e8] ;  /* 0x00027a0000040ab9 */ /* 0x000fd00000000a00 */
[----:B------:R-:W-:-:S05]  /*d470*/  @P1 IMAD.HI.U32 R153, R21, UR4, RZ ;  /* 0x0000000415991c27 */ /* 0x000fca000f8e00ff */
[----:B------:R-:W-:-:S04]  /*d480*/  @P1 SHF.R.U32.HI R21, RZ, UR5, R153 ;  /* 0x00000005ff151c19 */ /* 0x000fc80008011699 */
[----:B------:R-:W-:Y:S01]  /*d490*/  LOP3.LUT R153, RZ, R21, RZ, 0x33, !PT ;  /* 0x00000015ff997212 */ /* 0x000fe200078e33ff */
[----:B------:R-:W-:Y:S06]  /*d4a0*/  BRA `(.L_x_2691) ;  /* 0x0000000000147947 */ /* 0x000fec0003800000 */
.L_x_2690:
[----:B------:R-:W-:-:S06]  /*d4b0*/  UISETP.NE.AND UP0, UPT, UR47, 0x1, UPT ;  /* 0x000000012f00788c */ /* 0x000fcc000bf05270 */
[----:B------:R-:W-:-:S05]  /*d4c0*/  PLOP3.LUT P1, PT, PT, PT, UP0, 0x80, 0x0 ;  /* 0x000000000000781c */ /* 0x000fca0003f2f008 */
[----:B------:R-:W-:-:S08]  /*d4d0*/  @UP0 ULDC.64 UR4, c[0x0][0x9e8] ;  /* 0x00027a0000040ab9 */ /* 0x000fd00000000a00 */
[----:B------:R-:W-:-:S05]  /*d4e0*/  @P1 IMAD.HI.U32 R21, R153, UR4, RZ ;  /* 0x0000000499151c27 */ /* 0x000fca000f8e00ff */
[----:B------:R-:W-:-:S07]  /*d4f0*/  @P1 SHF.R.U32.HI R153, RZ, UR5, R21 ;  /* 0x00000005ff991c19 */ /* 0x000fce0008011615 */
.L_x_2691:
[----:B------:R-:W-:Y:S05]  /*d500*/  BSYNC B0 ;  /* 0x0000000000007941 */ /* 0x000fea0003800000 */
.L_x_2689:
[----:B------:R-:W-:-:S04]  /*d510*/  IMAD.U32 R21, RZ, RZ, UR47 ;  /* 0x0000002fff157e24 */ /* 0x000fc8000f8e00ff */
[----:B------:R-:W-:-:S05]  /*d520*/  IMAD R21, R153, R21, UR47 ;  /* 0x0000002f99157e24 */ /* 0x000fca000f8e0215 */
[----:B------:R-:W-:-:S07]  /*d530*/  VIMNMX R152, R152, R21, PT ;  /* 0x0000001598987248 */ /* 0x000fce0003fe0100 */
.L_x_2688:
[----:B------:R-:W2:Y:S01]  /*d540*/  LDL R153, [R1+0x8] ;  /* 0x0000080001997983 */ /* 0x000ea20000100800 */
[----:B------:R-:W-:Y:S01]  /*d550*/  SHF.R.S32.HI R21, RZ, 0x1f, R152 ;  /* 0x0000001fff157819 */ /* 0x000fe20000011498 */
[----:B------:R-:W-:Y:S03]  /*d560*/  BSSY B1, `(.L_x_2692) ;  /* 0x00002b5000017945 */ /* 0x000fe60003800000 */
[----:B------:R-:W-:-:S04]  /*d570*/  LEA.HI R21, R21, R152, RZ, 0x6 ;  /* 0x0000009815157211 */ /* 0x000fc800078f30ff */
[----:B------:R-:W-:-:S04]  /*d580*/  SHF.R.S32.HI R21, RZ, 0x6, R21 ;  /* 0x00000006ff157819 */ /* 0x000fc80000011415 */
[----:B--2---:R-:W-:-:S04]  /*d590*/  VIMNMX R226, R153, R21, !PT ;  /* 0x0000001599e27248 */ /* 0x004fc80007fe0100 */
[----:B------:R-:W-:-:S13]  /*d5a0*/  ISETP.GE.AND P1, PT, R12, R226, PT ;  /* 0x000000e20c00720c */ /* 0x000fda0003f26270 */
[----:B------:R-:W-:Y:S05]  /*d5b0*/  @!P1 BRA `(.L_x_2693) ;  /* 0x0000002800bc9947 */ /* 0x000fea0003800000 */
[----:B------:R-:W-:Y:S01]  /*d5c0*/  BSSY B0, `(.L_x_2694) ;  /* 0x00002ab000007945 */ /* 0x000fe20003800000 */
.L_x_2715:
[----:B------:R-:W-:-:S05]  /*d5d0*/  VIADD R209, R18, 0x1 ;  /* 0x0000000112d17836 */ /* 0x000fca0000000000 */
[----:B------:R-:W-:-:S04]  /*d5e0*/  ISETP.NE.AND P1, PT, R209, 0x2, PT ;  /* 0x00000002d100780c */ /* 0x000fc80003f25270 */
[----:B------:R-:W-:Y:S02]  /*d5f0*/  SEL R20, RZ, 0x1, P1 ;  /* 0x00000001ff147807 */ /* 0x000fe40000800000 */
[----:B------:R-:W-:Y:S02]  /*d600*/  SEL R209, R209, RZ, P1 ;  /* 0x000000ffd1d17207 */ /* 0x000fe40000800000 */
[----:B------:R-:W-:Y:S01]  /*d610*/  LOP3.LUT R19, R19, R20, RZ, 0x3c, !PT ;  /* 0x0000001413137212 */ /* 0x000fe200078e3cff */
[----:B0-----:R-:W-:Y:S06]  /*d620*/  @!P0 BRA `(.L_x_2695) ;  /* 0x0000000000048947 */ /* 0x001fec0003800000 */
[----:B------:R-:W-:Y:S01]  /*d630*/  BPT.TRAP 0x1 ;  /* 0x000000040000795c */ /* 0x000fe20000300000 */
.L_x_2695:
[----:B------:R-:W-:Y:S01]  /*d640*/  IMAD R21, R209, 0x8, R2 ;  /* 0x00000008d1157824 */ /* 0x000fe200078e0202 */
[----:B------:R-:W-:-:S04]  /*d650*/  SHF.L.U32 R212, R19, 0x1f, RZ ;  /* 0x0000001f13d47819 */ /* 0x000fc800000006ff */
[----:B------:R0:W1:Y:S01]  /*d660*/  SYNCS.PHASECHK.TRANS64.TRYWAIT P1, [R21+URZ+0x28c30], R212 ;  /* 0x028c30d4150075a7 */ /* 0x000062000802017f */
[----:B------:R-:W-:Y:S05]  /*d670*/  @!P0 BRA `(.L_x_2696) ;  /* 0x0000000000048947 */ /* 0x000fea0003800000 */
[----:B------:R-:W-:Y:S01]  /*d680*/  BPT.TRAP 0x1 ;  /* 0x000000040000795c */ /* 0x000fe20000300000 */
.L_x_2696:
[----:B------:R-:W-:Y:S01]  /*d690*/  BSSY B2, `(.L_x_2697) ;  /* 0x0000006000027945 */ /* 0x000fe20003800000 */
[----:B------:R-:W-:Y:S02]  /*d6a0*/  IMAD R156, R209, 0x200, R14 ;  /* 0x00000200d19c7824 */ /* 0x000fe400078e020e */
[----:B------:R-:W-:Y:S01]  /*d6b0*/  IMAD.MOV.U32 R157, RZ, RZ, 0x40000040 ;  /* 0x40000040ff9d7424 */ /* 0x000fe200078e00ff */
[----:B-1----:R-:W-:Y:S06]  /*d6c0*/  @P1 BRA `(.L_x_2698) ;  /* 0x0000000000081947 */ /* 0x002fec0003800000 */
[----:B------:R-:W1:Y:S02]  /*d6d0*/  SYNCS.PHASECHK.TRANS64.TRYWAIT P1, [R21+URZ+0x28c30], R212 ;  /* 0x028c30d4150075a7 */ /* 0x000e64000802017f */
[----:B-1----:R-:W-:Y:S05]  /*d6e0*/  @!P1 BRA `(.L_x_2699) ;  /* 0x0000013c00509947 */ /* 0x002fea0003800000 */
.L_x_2698:
[----:B------:R-:W-:Y:S05]  /*d6f0*/  BSYNC B2 ;  /* 0x0000000000027941 */ /* 0x000fea0003800000 */
.L_x_2697:
[C---:B------:R-:W-:Y:S01]  /*d700*/  R2UR UR6, R156.reuse ;  /* 0x000000009c0672ca */ /* 0x040fe200000e0000 */
[C---:B------:R-:W-:Y:S01]  /*d710*/  VIADD R154, R156.reuse, 0x2 ;  /* 0x000000029c9a7836 */ /* 0x040fe20000000000 */
[----:B------:R-:W-:Y:S01]  /*d720*/  R2UR UR7, R157 ;  /* 0x000000009d0772ca */ /* 0x000fe200000e0000 */
[----:B------:R-:W-:Y:S01]  /*d730*/  VIADD R152, R156, 0x4 ;  /* 0x000000049c987836 */ /* 0x000fe20000000000 */
[----:B------:R-:W-:Y:S01]  /*d740*/  R2UR UR4, R4 ;  /* 0x00000000040472ca */ /* 0x000fe200000e0000 */
        /* <DEDUP_REMOVED lines=31> */
.L_x_2700:
[----:B------:R-:W2:Y:S01]  /*d940*/  LDC R20, c[0x0][0x448] ;  /* 0x00011200ff147b82 */ /* 0x000ea20000000800 */
[----:B------:R-:W-:Y:S02]  /*d950*/  IMAD.IADD R216, R229, 0x1, R195 ;  /* 0x00000001e5d87824 */ /* 0x000fe400078e02c3 */
[----:B------:R-:W-:Y:S01]  /*d960*/  FMUL.FTZ R221, R156, UR44 ;  /* 0x0000002c9cdd7c20 */ /* 0x000fe20008410000 */
[----:B------:R-:W-:Y:S01]  /*d970*/  FMUL.FTZ R156, R159, UR44 ;  /* 0x0000002c9f9c7c20 */ /* 0x000fe20008410000 */
[----:B------:R-:W-:Y:S01]  /*d980*/  FMUL.FTZ R159, R163, UR44 ;  /* 0x0000002ca39f7c20 */ /* 0x000fe20008410000 */
[----:B------:R-:W-:Y:S01]  /*d990*/  FMUL.FTZ R163, R167, UR44 ;  /* 0x0000002ca7a37c20 */ /* 0x000fe20008410000 */
[----:B------:R-:W-:Y:S01]  /*d9a0*/  FMUL.FTZ R222, R165, UR44 ;  /* 0x0000002ca5de7c20 */ /* 0x000fe20008410000 */
[----:B------:R-:W-:Y:S01]  /*d9b0*/  FMUL.FTZ R167, R168, UR44 ;  /* 0x0000002ca8a77c20 */ /* 0x000fe20008410000 */
[----:B------:R-:W-:Y:S01]  /*d9c0*/  UISETP.NE.AND UP0, UPT, UR48, URZ, UPT ;  /* 0x0000003f3000728c */ /* 0x000fe2000bf05270 */
[----:B------:R-:W-:Y:S01]  /*d9d0*/  FMUL.FTZ R165, R170, UR44 ;  /* 0x0000002caaa57c20 */ /* 0x000fe20008410000 */
[----:B------:R-:W-:Y:S01]  /*d9e0*/  FMUL.FTZ R168, R174, UR44 ;  /* 0x0000002caea87c20 */ /* 0x000fe20008410000 */
[----:B------:R-:W-:Y:S01]  /*d9f0*/  FMUL.FTZ R170, R175, UR44 ;  /* 0x0000002cafaa7c20 */ /* 0x000fe20008410000 */
[----:B------:R-:W-:Y:S01]  /*da00*/  FMUL.FTZ R174, R179, UR44 ;  /* 0x0000002cb3ae7c20 */ /* 0x000fe20008410000 */
[----:B------:R-:W-:Y:S01]  /*da10*/  FMUL.FTZ R175, R176, UR44 ;  /* 0x0000002cb0af7c20 */ /* 0x000fe20008410000 */
[----:B------:R-:W-:-:S02]  /*da20*/  IMAD.SHL.U32 R179, R12, 0x40, RZ ;  /* 0x000000400cb37824 */ /* 0x000fc400078e00ff */
        /* <DEDUP_REMOVED lines=9> */
[----:B--2---:R-:W-:Y:S01]  /*dac0*/  ISETP.NE.AND P1, PT, R20, 0x1, PT ;  /* 0x000000011400780c */ /* 0x004fe20003f25270 */
[----:B------:R-:W-:Y:S01]  /*dad0*/  FMUL.FTZ R180, R180, UR44 ;  /* 0x0000002cb4b47c20 */ /* 0x000fe20008410000 */
[----:B------:R-:W-:Y:S01]  /*dae0*/  FMUL.FTZ R181, R181, UR44 ;  /* 0x0000002cb5b57c20 */ /* 0x000fe20008410000 */
[----:B------:R-:W-:Y:S01]  /*daf0*/  FMUL.FTZ R176, R182, UR44 ;  /* 0x0000002cb6b07c20 */ /* 0x000fe20008410000 */
[----:B------:R-:W-:Y:S01]  /*db00*/  IADD3 R223, -R185, 0x1, -R179 ;  /* 0x00000001b9df7810 */ /* 0x000fe20007ffe9b3 */
[----:B------:R-:W2:Y:S03]  /*db10*/  MUFU.TANH R219, R219 ;  /* 0x000000db00db7308 */ /* 0x000ea60000002400 */
[----:B------:R-:W-:-:S05]  /*db20*/  IADD3 R223, -R23, R223, R184 ;  /* 0x000000df17df7210 */ /* 0x000fca0007ffe1b8 */
[----:B------:R-:W3:Y:S01]  /*db30*/  @P1 LDC R217, c[0x0][0x44c] ;  /* 0x00011300ffd91b82 */ /* 0x000ee20000000800 */
[----:B------:R-:W4:Y:S01]  /*db40*/  MUFU.TANH R154, R154 ;  /* 0x0000009a009a7308 */ /* 0x000f220000002400 */
[C---:B------:R-:W-:Y:S02]  /*db50*/  VIADD R224, R223.reuse, UR43 ;  /* 0x0000002bdfe07c36 */ /* 0x040fe40008000000 */
[----:B------:R-:W-:-:S04]  /*db60*/  VIADD R223, R223, UR45 ;  /* 0x0000002ddfdf7c36 */ /* 0x000fc80008000000 */
[----:B------:R-:W5:Y:S01]  /*db70*/  @P1 LDC R20, c[0x0][0x450] ;  /* 0x00011400ff141b82 */ /* 0x000f620000000800 */
[----:B------:R-:W0:Y:S08]  /*db80*/  MUFU.TANH R221, R221 ;  /* 0x000000dd00dd7308 */ /* 0x000e300000002400 */
[----:B------:R-:W0:Y:S01]  /*db90*/  MUFU.TANH R157, R157 ;  /* 0x0000009d009d7308 */ /* 0x000e220000002400 */
[----:B---3--:R-:W-:-:S07]  /*dba0*/  @P1 IMAD.HI.U32 R217, R216, R217, RZ ;  /* 0x000000d9d8d91227 */ /* 0x008fce00078e00ff */
[----:B------:R-:W3:Y:S01]  /*dbb0*/  MUFU.TANH R156, R156 ;  /* 0x0000009c009c7308 */ /* 0x000ee20000002400 */
[----:B-----5:R-:W-:Y:S01]  /*dbc0*/  @P1 SHF.R.U32.HI R216, RZ, R20, R217 ;  /* 0x00000014ffd81219 */ /* 0x020fe200000116d9 */
[----:B------:R-:W-:Y:S01]  /*dbd0*/  FMUL.FTZ R20, R155, UR44 ;  /* 0x0000002c9b147c20 */ /* 0x000fe20008410000 */
[----:B------:R-:W-:Y:S01]  /*dbe0*/  FMUL.FTZ R155, R158, UR44 ;  /* 0x0000002c9e9b7c20 */ /* 0x000fe20008410000 */
[----:B------:R-:W-:Y:S01]  /*dbf0*/  FMUL.FTZ R158, R162, UR44 ;  /* 0x0000002ca29e7c20 */ /* 0x000fe20008410000 */
[----:B------:R-:W-:Y:S01]  /*dc00*/  FMUL.FTZ R162, R166, UR44 ;  /* 0x0000002ca6a27c20 */ /* 0x000fe20008410000 */
[----:B------:R-:W5:Y:S01]  /*dc10*/  SHFL.IDX PT, R225, R216, RZ, 0x1c1f ;  /* 0x001c1fffd8e17589 */ /* 0x000f6200000e0000 */
[----:B------:R-:W-:Y:S01]  /*dc20*/  FMUL.FTZ R166, R171, UR44 ;  /* 0x0000002caba67c20 */ /* 0x000fe20008410000 */
[----:B------:R-:W-:Y:S01]  /*dc30*/  FMUL.FTZ R171, R172, UR44 ;  /* 0x0000002cacab7c20 */ /* 0x000fe20008410000 */
[----:B------:R-:W-:Y:S01]  /*dc40*/  FMUL.FTZ R172, R178, UR44 ;  /* 0x0000002cb2ac7c20 */ /* 0x000fe20008410000 */
[----:B------:R-:W-:Y:S01]  /*dc50*/  FMUL.FTZ R217, R152, UR44 ;  /* 0x0000002c98d97c20 */ /* 0x000fe20008410000 */
[----:B------:R-:W-:Y:S01]  /*dc60*/  FMUL.FTZ R178, R183, UR44 ;  /* 0x0000002cb7b27c20 */ /* 0x000fe20008410000 */
[----:B------:R-:W-:Y:S01]  /*dc70*/  PLOP3.LUT P1, PT, PT, PT, UP0, 0x40, 0x0 ;  /* 0x000000000000781c */ /* 0x000fe20003f2e808 */
[----:B------:R-:W0:Y:S01]  /*dc80*/  MUFU.TANH R20, R20 ;  /* 0x0000001400147308 */ /* 0x000e220000002400 */
[----:B------:R-:W-:-:S04]  /*dc90*/  IADD3 R152, R21, 0x28c40, RZ ;  /* 0x00028c4015987810 */ /* 0x000fc80007ffe0ff */
[----:B------:R-:W-:-:S03]  /*dca0*/  PRMT R152, R187, 0x654, R152 ;  /* 0x00000654bb987816 */ /* 0x000fc60000000098 */
[----:B------:R-:W0:Y:S01]  /*dcb0*/  MUFU.TANH R217, R217 ;  /* 0x000000d900d97308 */ /* 0x000e220000002400 */
[----:B------:R0:W-:Y:S07]  /*dcc0*/  SYNCS.ARRIVE.TRANS64.RED.A1T0 RZ, [R152+URZ], RZ ;  /* 0x000000ff98ff79a7 */ /* 0x0001ee000810043f */
[----:B------:R-:W0:Y:S01]  /*dcd0*/  MUFU.TANH R155, R155 ;  /* 0x0000009b009b7308 */ /* 0x000e220000002400 */
[C---:B-----5:R-:W-:Y:S02]  /*dce0*/  IMAD.IADD R183, R225.reuse, 0x1, R224 ;  /* 0x00000001e1b77824 */ /* 0x060fe400078e02e0 */
[----:B------:R-:W-:-:S05]  /*dcf0*/  IMAD.IADD R182, R225, 0x1, R223 ;  /* 0x00000001e1b67824 */ /* 0x000fca00078e02df */
        /* <DEDUP_REMOVED lines=25> */
[----:B------:R-:W-:Y:S01]  /*de90*/  IADD3 R225, -R23, R184, R225 ;  /* 0x000000b817e17210 */ /* 0x000fe20007ffe1e1 */
[----:B------:R-:W-:Y:S03]  /*dea0*/  BSSY B2, `(.L_x_2702) ;  /* 0x0000010000027945 */ /* 0x000fe60003800000 */
[----:B------:R-:W-:-:S13]  /*deb0*/  ISETP.GT.AND P1, PT, R225, -0x1, PT ;  /* 0xffffffffe100780c */ /* 0x000fda0003f24270 */
[----:B------:R-:W-:Y:S05]  /*dec0*/  @P1 BRA `(.L_x_2703) ;  /* 0x0000000000201947 */ /* 0x000fea0003800000 */
[----:B------:R-:W-:Y:S01]  /*ded0*/  IMAD.U32 R227, RZ, RZ, UR42 ;  /* 0x0000002affe37e24 */ /* 0x000fe2000f8e00ff */
[----:B------:R-:W-:-:S04]  /*dee0*/  LOP3.LUT R225, RZ, R225, RZ, 0x33, !PT ;  /* 0x000000e1ffe17212 */ /* 0x000fc800078e33ff */
[----:B------:R-:W-:-:S13]  /*def0*/  ISETP.NE.AND P1, PT, R227, 0x1, PT ;  /* 0x00000001e300780c */ /* 0x000fda0003f25270 */
[----:B0-----:R-:W0:Y:S02]  /*df00*/  @P1 LDC.64 R152, c[0x0][0x9e8] ;  /* 0x00027a00ff981b82 */ /* 0x001e240000000a00 */
[----:B0-----:R-:W-:-:S05]  /*df10*/  @P1 IMAD.HI.U32 R152, R225, R152, RZ ;  /* 0x00000098e1981227 */ /* 0x001fca00078e00ff */
[----:B------:R-:W-:-:S04]  /*df20*/  @P1 SHF.R.U32.HI R225, RZ, R153, R152 ;  /* 0x00000099ffe11219 */ /* 0x000fc80000011698 */
[----:B------:R-:W-:Y:S01]  /*df30*/  LOP3.LUT R225, RZ, R225, RZ, 0x33, !PT ;  /* 0x000000e1ffe17212 */ /* 0x000fe200078e33ff */
[----:B------:R-:W-:Y:S06]  /*df40*/  BRA `(.L_x_2704) ;  /* 0x0000000000147947 */ /* 0x000fec0003800000 */
.L_x_2703:
[----:B------:R-:W-:-:S05]  /*df50*/  IMAD.U32 R227, RZ, RZ, UR42 ;  /* 0x0000002affe37e24 */ /* 0x000fca000f8e00ff */
[----:B------:R-:W-:-:S13]  /*df60*/  ISETP.NE.AND P1, PT, R227, 0x1, PT ;  /* 0x00000001e300780c */ /* 0x000fda0003f25270 */
[----:B0-----:R-:W0:Y:S02]  /*df70*/  @P1 LDC.64 R152, c[0x0][0x9e8] ;  /* 0x00027a00ff981b82 */ /* 0x001e240000000a00 */
[----:B0-----:R-:W-:-:S05]  /*df80*/  @P1 IMAD.HI.U32 R152, R225, R152, RZ ;  /* 0x00000098e1981227 */ /* 0x001fca00078e00ff */
[----:B------:R-:W-:-:S07]  /*df90*/  @P1 SHF.R.U32.HI R225, RZ, R153, R152 ;  /* 0x00000099ffe11219 */ /* 0x000fce0000011698 */
.L_x_2704:
[----:B------:R-:W-:Y:S05]  /*dfa0*/  BSYNC B2 ;  /* 0x0000000000027941 */ /* 0x000fea0003800000 */
.L_x_2702:
[----:B------:R-:W-:-:S04]  /*dfb0*/  IMAD R225, R225, R227, -R179 ;  /* 0x000000e3e1e17224 */ /* 0x000fc800078e0ab3 */
[----:B------:R-:W-:-:S05]  /*dfc0*/  IMAD.IADD R225, R225, 0x1, -R185 ;  /* 0x00000001e1e17824 */ /* 0x000fca00078e0ab9 */
[----:B------:R-:W-:Y:S02]  /*dfd0*/  VIMNMX R182, R182, R225, !PT ;  /* 0x000000e1b6b67248 */ /* 0x000fe40007fe0100 */
[----:B------:R-:W-:-:S07]  /*dfe0*/  VIADDMNMX R183, R225, R227, R183, PT ;  /* 0x000000e3e1b77246 */ /* 0x000fce00038001b7 */
.L_x_2701:
[----:B------:R-:W-:Y:S01]  /*dff0*/  ISETP.GT.AND P1, PT, R12, -0x1, PT ;  /* 0xffffffff0c00780c */ /* 0x000fe20003f24270 */
[----:B------:R-:W2:Y:S01]  /*e000*/  SHFL.IDX PT, R216, R216, 0x1, 0x1c1f ;  /* 0x003c1f00d8d87f89 */ /* 0x000ea200000e0000 */
[----:B------:R-:W-:Y:S02]  /*e010*/  UISETP.NE.AND UP0, UPT, UR48, URZ, UPT ;  /* 0x0000003f3000728c */ /* 0x000fe4000bf05270 */
[C---:B------:R-:W-:Y:S02]  /*e020*/  ISETP.GT.AND P4, PT, R182.reuse, RZ, P1 ;  /* 0x000000ffb600720c */ /* 0x040fe40000f84270 */
[C---:B------:R-:W-:Y:S02]  /*e030*/  ISETP.GT.AND P3, PT, R182.reuse, 0x1, P1 ;  /* 0x00000001b600780c */ /* 0x040fe40000f64270 */
[----:B------:R-:W-:Y:S02]  /*e040*/  ISETP.LT.OR P4, PT, R183, 0x1, P4 ;  /* 0x00000001b700780c */ /* 0x000fe40002781670 */
[----:B------:R-:W-:-:S02]  /*e050*/  ISETP.GT.AND P5, PT, R182, 0x8, P1 ;  /* 0x00000008b600780c */ /* 0x000fc40000fa4270 */
[----:B0-----:R-:W-:Y:S02]  /*e060*/  FSEL R217, R217, -INF , !P4 ;  /* 0xff800000d9d97808 */ /* 0x001fe40006000000 */
[C---:B------:R-:W-:Y:S02]  /*e070*/  ISETP.GT.AND P4, PT, R182.reuse, 0x10, P1 ;  /* 0x00000010b600780c */ /* 0x040fe40000f84270 */
[----:B------:R-:W-:Y:S02]  /*e080*/  ISETP.GT.AND P2, PT, R182, 0x9, P1 ;  /* 0x00000009b600780c */ /* 0x000fe40000f44270 */
[C---:B------:R-:W-:Y:S02]  /*e090*/  ISETP.LT.OR P4, PT, R183.reuse, 0x11, P4 ;  /* 0x00000011b700780c */ /* 0x040fe40002781670 */
[----:B------:R-:W-:Y:S02]  /*e0a0*/  ISETP.LT.OR P3, PT, R183, 0x2, P3 ;  /* 0x00000002b700780c */ /* 0x000fe40001f61670 */
[----:B------:R-:W-:-:S02]  /*e0b0*/  FSEL R160, R160, -INF , !P4 ;  /* 0xff800000a0a07808 */ /* 0x000fc40006000000 */
[----:B------:R-:W-:Y:S01]  /*e0c0*/  ISETP.GT.AND P4, PT, R182, 0x20, P1 ;  /* 0x00000020b600780c */ /* 0x000fe20000f84270 */
[--C-:B--2---:R-:W-:Y:S01]  /*e0d0*/  IMAD.IADD R224, R224, 0x1, R216.reuse ;  /* 0x00000001e0e07824 */ /* 0x104fe200078e02d8 */
[----:B------:R-:W-:Y:S01]  /*e0e0*/  ISETP.LT.OR P5, PT, R183, 0x9, P5 ;  /* 0x00000009b700780c */ /* 0x000fe20002fa1670 */
[----:B------:R-:W-:Y:S01]  /*e0f0*/  IMAD.IADD R223, R223, 0x1, R216 ;  /* 0x00000001dfdf7824 */ /* 0x000fe200078e02d8 */
[C---:B------:R-:W-:Y:S02]  /*e100*/  ISETP.LT.OR P2, PT, R183.reuse, 0xa, P2 ;  /* 0x0000000ab700780c */ /* 0x040fe40001741670 */
[----:B------:R-:W-:Y:S02]  /*e110*/  ISETP.LT.OR P4, PT, R183, 0x21, P4 ;  /* 0x00000021b700780c */ /* 0x000fe40002781670 */
[----:B------:R-:W-:Y:S02]  /*e120*/  FSEL R219, R219, -INF , !P3 ;  /* 0xff800000dbdb7808 */ /* 0x000fe40005800000 */
[----:B------:R-:W-:-:S02]  /*e130*/  FSEL R221, R221, -INF , !P5 ;  /* 0xff800000dddd7808 */ /* 0x000fc40006800000 */
[----:B------:R-:W-:Y:S02]  /*e140*/  FSEL R157, R157, -INF , !P2 ;  /* 0xff8000009d9d7808 */ /* 0x000fe40005000000 */
[C---:B------:R-:W-:Y:S02]  /*e150*/  ISETP.GT.AND P3, PT, R182.reuse, 0x11, P1 ;  /* 0x00000011b600780c */ /* 0x040fe40000f64270 */
[C---:B------:R-:W-:Y:S02]  /*e160*/  ISETP.GT.AND P5, PT, R182.reuse, 0x18, P1 ;  /* 0x00000018b600780c */ /* 0x040fe40000fa4270 */
[C---:B------:R-:W-:Y:S02]  /*e170*/  ISETP.GT.AND P2, PT, R182.reuse, 0x19, P1 ;  /* 0x00000019b600780c */ /* 0x040fe40000f44270 */
[----:B------:R-:W-:Y:S02]  /*e180*/  FSEL R167, R167, -INF , !P4 ;  /* 0xff800000a7a77808 */ /* 0x000fe40006000000 */
[----:B------:R-:W-:-:S02]  /*e190*/  ISETP.GT.AND P4, PT, R182, 0x30, P1 ;  /* 0x00000030b600780c */ /* 0x000fc40000f84270 */
[C---:B------:R-:W-:Y:S02]  /*e1a0*/  ISETP.LT.OR P3, PT, R183.reuse, 0x12, P3 ;  /* 0x00000012b700780c */ /* 0x040fe40001f61670 */
[C---:B------:R-:W-:Y:S02]  /*e1b0*/  ISETP.LT.OR P5, PT, R183.reuse, 0x19, P5 ;  /* 0x00000019b700780c */ /* 0x040fe40002fa1670 */
[C---:B------:R-:W-:Y:S02]  /*e1c0*/  ISETP.LT.OR P2, PT, R183.reuse, 0x1a, P2 ;  /* 0x0000001ab700780c */ /* 0x040fe40001741670 */
[----:B------:R-:W-:Y:S02]  /*e1d0*/  ISETP.LT.OR P4, PT, R183, 0x31, P4 ;  /* 0x00000031b700780c */ /* 0x000fe40002781670 */
[----:B------:R-:W-:Y:S02]  /*e1e0*/  FSEL R161, R161, -INF , !P3 ;  /* 0xff800000a1a17808 */ /* 0x000fe40005800000 */
[----:B------:R-:W-:-:S02]  /*e1f0*/  FSEL R164, R164, -INF , !P5 ;  /* 0xff800000a4a47808 */ /* 0x000fc40006800000 */
[----:B------:R-:W-:Y:S02]  /*e200*/  FSEL R222, R222, -INF , !P2 ;  /* 0xff800000dede7808 */ /* 0x000fe40005000000 */
[C---:B------:R-:W-:Y:S02]  /*e210*/  ISETP.GT.AND P3, PT, R182.reuse, 0x21, P1 ;  /* 0x00000021b600780c */ /* 0x040fe40000f64270 */
[C---:B------:R-:W-:Y:S02]  /*e220*/  ISETP.GT.AND P5, PT, R182.reuse, 0x28, P1 ;  /* 0x00000028b600780c */ /* 0x040fe40000fa4270 */
[----:B------:R-:W-:Y:S02]  /*e230*/  ISETP.GT.AND P2, PT, R182, 0x29, P1 ;  /* 0x00000029b600780c */ /* 0x000fe40000f44270 */
[----:B------:R-:W-:Y:S02]  /*e240*/  FSEL R175, R175, -INF , !P4 ;  /* 0xff800000afaf7808 */ /* 0x000fe40006000000 */
[----:B------:R-:W-:-:S02]  /*e250*/  PLOP3.LUT P4, PT, PT, PT, UP0, 0x40, 0x0 ;  /* 0x000000000000781c */ /* 0x000fc40003f8e808 */
[C---:B------:R-:W-:Y:S02]  /*e260*/  ISETP.LT.OR P3, PT, R183.reuse, 0x22, P3 ;  /* 0x00000022b700780c */ /* 0x040fe40001f61670 */
[C---:B------:R-:W-:Y:S02]  /*e270*/  ISETP.LT.OR P5, PT, R183.reuse, 0x29, P5 ;  /* 0x00000029b700780c */ /* 0x040fe40002fa1670 */
[----:B------:R-:W-:Y:S02]  /*e280*/  ISETP.LT.OR P2, PT, R183, 0x2a, P2 ;  /* 0x0000002ab700780c */ /* 0x000fe40001741670 */
[----:B------:R-:W-:Y:S02]  /*e290*/  FSEL R169, R169, -INF , !P3 ;  /* 0xff800000a9a97808 */ /* 0x000fe40005800000 */
[----:B------:R-:W-:Y:S02]  /*e2a0*/  FSEL R225, R171, -INF , !P5 ;  /* 0xff800000abe17808 */ /* 0x000fe40006800000 */
[----:B------:R-:W-:-:S02]  /*e2b0*/  FSEL R173, R173, -INF , !P2 ;  /* 0xff800000adad7808 */ /* 0x000fc40005000000 */
[C---:B------:R-:W-:Y:S02]  /*e2c0*/  ISETP.GT.AND P3, PT, R182.reuse, 0x31, P1 ;  /* 0x00000031b600780c */ /* 0x040fe40000f64270 */
[C---:B------:R-:W-:Y:S02]  /*e2d0*/  ISETP.GT.AND P5, PT, R182.reuse, 0x38, P1 ;  /* 0x00000038b600780c */ /* 0x040fe40000fa4270 */
[----:B------:R-:W-:Y:S02]  /*e2e0*/  ISETP.GT.AND P2, PT, R182, 0x39, P1 ;  /* 0x00000039b600780c */ /* 0x000fe40000f44270 */
[C---:B------:R-:W-:Y:S02]  /*e2f0*/  ISETP.LT.OR P3, PT, R183.reuse, 0x32, P3 ;  /* 0x00000032b700780c */ /* 0x040fe40001f61670 */
[C---:B------:R-:W-:Y:S02]  /*e300*/  ISETP.LT.OR P5, PT, R183.reuse, 0x39, P5 ;  /* 0x00000039b700780c */ /* 0x040fe40002fa1670 */
[----:B------:R-:W-:-:S02]  /*e310*/  ISETP.LT.OR P2, PT, R183, 0x3a, P2 ;  /* 0x0000003ab700780c */ /* 0x000fc40001741670 */
[----:B------:R-:W-:Y:S02]  /*e320*/  FSEL R177, R177, -INF , !P3 ;  /* 0xff800000b1b17808 */ /* 0x000fe40005800000 */
[----:B------:R-:W-:Y:S02]  /*e330*/  FSEL R180, R180, -INF , !P5 ;  /* 0xff800000b4b47808 */ /* 0x000fe40006800000 */
[----:B------:R-:W-:Y:S01]  /*e340*/  FSEL R181, R181, -INF , !P2 ;  /* 0xff800000b5b57808 */ /* 0x000fe20005000000 */
[----:B------:R-:W-:Y:S06]  /*e350*/  @P4 BRA `(.L_x_2705) ;  /* 0x0000000000584947 */ /* 0x000fec0003800000 */
[----:B------:R-:W-:Y:S01]  /*e360*/  IADD3 R216, -R23, R184, R216 ;  /* 0x000000b817d87210 */ /* 0x000fe20007ffe1d8 */
[----:B------:R-:W-:Y:S03]  /*e370*/  BSSY B2, `(.L_x_2706) ;  /* 0x0000010000027945 */ /* 0x000fe60003800000 */
        /* <DEDUP_REMOVED lines=10> */
.L_x_2707:
[----:B------:R-:W-:-:S05]  /*e420*/  IMAD.U32 R171, RZ, RZ, UR42 ;  /* 0x0000002affab7e24 */ /* 0x000fca000f8e00ff */
[----:B------:R-:W-:-:S13]  /*e430*/  ISETP.NE.AND P2, PT, R171, 0x1, PT ;  /* 0x00000001ab00780c */ /* 0x000fda0003f45270 */
[----:B------:R-:W0:Y:S02]  /*e440*/  @P2 LDC.64 R152, c[0x0][0x9e8] ;  /* 0x00027a00ff982b82 */ /* 0x000e240000000a00 */
[----:B0-----:R-:W-:-:S05]  /*e450*/  @P2 IMAD.HI.U32 R152, R216, R152, RZ ;  /* 0x00000098d8982227 */ /* 0x001fca00078e00ff */
[----:B------:R-:W-:-:S07]  /*e460*/  @P2 SHF.R.U32.HI R216, RZ, R153, R152 ;  /* 0x00000099ffd82219 */ /* 0x000fce0000011698 */
.L_x_2708:
[----:B------:R-:W-:Y:S05]  /*e470*/  BSYNC B2 ;  /* 0x0000000000027941 */ /* 0x000fea0003800000 */
.L_x_2706:
[----:B------:R-:W-:-:S04]  /*e480*/  IMAD R179, R216, R171, -R179 ;  /* 0x000000abd8b37224 */ /* 0x000fc800078e0ab3 */
[----:B------:R-:W-:-:S05]  /*e490*/  IMAD.IADD R179, R179, 0x1, -R185 ;  /* 0x00000001b3b37824 */ /* 0x000fca00078e0ab9 */
[----:B------:R-:W-:Y:S02]  /*e4a0*/  VIMNMX R223, R223, R179, !PT ;  /* 0x000000b3dfdf7248 */ /* 0x000fe40007fe0100 */
[----:B------:R-:W-:-:S07]  /*e4b0*/  VIADDMNMX R224, R179, R171, R224, PT ;  /* 0x000000abb3e07246 */ /* 0x000fce00038001e0 */
.L_x_2705:
[----:B------:R-:W-:Y:S02]  /*e4c0*/  ISETP.GT.AND P2, PT, R223, 0x1, P1 ;  /* 0x00000001df00780c */ /* 0x000fe40000f44270 */
[----:B------:R-:W-:Y:S02]  /*e4d0*/  LOP3.LUT R22, R22, 0xffffdfff, RZ, 0xc0, !PT ;  /* 0xffffdfff16167812 */ /* 0x000fe400078ec0ff */
[----:B------:R-:W-:Y:S02]  /*e4e0*/  ISETP.LT.OR P2, PT, R224, 0x2, P2 ;  /* 0x00000002e000780c */ /* 0x000fe40001741670 */
[----:B------:R-:W-:Y:S02]  /*e4f0*/  @P0 LOP3.LUT R22, R22, 0x2000, RZ, 0xfc, !PT ;  /* 0x0000200016160812 */ /* 0x000fe400078efcff */
[----:B------:R-:W-:Y:S02]  /*e500*/  FSEL R152, R20, -INF , !P2 ;  /* 0xff80000014987808 */ /* 0x000fe40005000000 */
[----:B------:R-:W-:-:S02]  /*e510*/  FMNMX.FTZ R20, R217, R13, !PT ;  /* 0x0000000dd9147209 */ /* 0x000fc40007810000 */
[----:B------:R-:W-:Y:S02]  /*e520*/  ISETP.GT.AND P0, PT, R223, 0x20, P1 ;  /* 0x00000020df00780c */ /* 0x000fe40000f04270 */
[----:B------:R-:W-:Y:S02]  /*e530*/  FMNMX.FTZ R20, R219, R20, !PT ;  /* 0x00000014db147209 */ /* 0x000fe40007810000 */
[----:B------:R-:W-:Y:S02]  /*e540*/  LOP3.LUT R22, R22, 0xfffeffff, RZ, 0xc0, !PT ;  /* 0xfffeffff16167812 */ /* 0x000fe400078ec0ff */
[----:B------:R-:W-:Y:S02]  /*e550*/  FMNMX.FTZ R20, R221, R20, !PT ;  /* 0x00000014dd147209 */ /* 0x000fe40007810000 */
[----:B------:R-:W-:Y:S02]  /*e560*/  ISETP.GT.AND P3, PT, R223, 0x8, P1 ;  /* 0x00000008df00780c */ /* 0x000fe40000f64270 */
[----:B------:R-:W-:-:S02]  /*e570*/  FMNMX.FTZ R20, R157, R20, !PT ;  /* 0x000000149d147209 */ /* 0x000fc40007810000 */
[----:B------:R-:W-:Y:S02]  /*e580*/  ISETP.GT.AND P4, PT, R223, 0x9, P1 ;  /* 0x00000009df00780c */ /* 0x000fe40000f84270 */
[----:B------:R-:W-:Y:S02]  /*e590*/  FMNMX.FTZ R20, R160, R20, !PT ;  /* 0x00000014a0147209 */ /* 0x000fe40007810000 */
[----:B------:R-:W-:Y:S02]  /*e5a0*/  @P0 LOP3.LUT R22, R22, 0x10000, RZ, 0xfc, !PT ;  /* 0x0001000016160812 */ /* 0x000fe400078efcff */
[----:B------:R-:W-:Y:S02]  /*e5b0*/  FMNMX.FTZ R20, R161, R20, !PT ;  /* 0x00000014a1147209 */ /* 0x000fe40007810000 */
[----:B------:R-:W-:Y:S02]  /*e5c0*/  ISETP.GT.AND P0, PT, R223, 0x38, P1 ;  /* 0x00000038df00780c */ /* 0x000fe40000f04270 */
[----:B------:R-:W-:-:S02]  /*e5d0*/  FMNMX.FTZ R20, R164, R20, !PT ;  /* 0x00000014a4147209 */ /* 0x000fc40007810000 */
[----:B------:R-:W-:Y:S02]  /*e5e0*/  LOP3.LUT R22, R22, 0xfffffffd, RZ, 0xc0, !PT ;  /* 0xfffffffd16167812 */ /* 0x000fe400078ec0ff */
[----:B------:R-:W-:Y:S02]  /*e5f0*/  FMNMX.FTZ R20, R222, R20, !PT ;  /* 0x00000014de147209 */ /* 0x000fe40007810000 */
[C---:B------:R-:W-:Y:S02]  /*e600*/  ISETP.LT.OR P3, PT, R224.reuse, 0x9, P3 ;  /* 0x00000009e000780c */ /* 0x040fe40001f61670 */
[----:B------:R-:W-:Y:S02]  /*e610*/  FMNMX.FTZ R20, R167, R20, !PT ;  /* 0x00000014a7147209 */ /* 0x000fe40007810000 */
[----:B------:R-:W-:Y:S02]  /*e620*/  ISETP.LT.OR P4, PT, R224, 0xa, P4 ;  /* 0x0000000ae000780c */ /* 0x000fe40002781670 */
[----:B------:R-:W-:-:S02]  /*e630*/  FMNMX.FTZ R20, R169, R20, !PT ;  /* 0x00000014a9147209 */ /* 0x000fc40007810000 */
[----:B------:R-:W-:Y:S02]  /*e640*/  @P0 LOP3.LUT R22, R22, 0x2, RZ, 0xfc, !PT ;  /* 0x0000000216160812 */ /* 0x000fe400078efcff */
[----:B------:R-:W-:Y:S02]  /*e650*/  FMNMX.FTZ R20, R225, R20, !PT ;  /* 0x00000014e1147209 */ /* 0x000fe40007810000 */
[----:B------:R-:W-:Y:S02]  /*e660*/  ISETP.GT.AND P0, PT, R223, RZ, P1 ;  /* 0x000000ffdf00720c */ /* 0x000fe40000f04270 */
[----:B------:R-:W-:Y:S02]  /*e670*/  FMNMX.FTZ R20, R173, R20, !PT ;  /* 0x00000014ad147209 */ /* 0x000fe40007810000 */
[----:B------:R-:W-:Y:S02]  /*e680*/  FSEL R155, R155, -INF , !P3 ;  /* 0xff8000009b9b7808 */ /* 0x000fe40005800000 */
[----:B------:R-:W-:-:S02]  /*e690*/  FMNMX.FTZ R20, R175, R20, !PT ;  /* 0x00000014af147209 */ /* 0x000fc40007810000 */
[----:B------:R-:W-:Y:S02]  /*e6a0*/  FSEL R156, R156, -INF , !P4 ;  /* 0xff8000009c9c7808 */ /* 0x000fe40006000000 */
[C---:B------:R-:W-:Y:S02]  /*e6b0*/  ISETP.GT.AND P5, PT, R223.reuse, 0x10, P1 ;  /* 0x00000010df00780c */ /* 0x040fe40000fa4270 */
[C---:B------:R-:W-:Y:S02]  /*e6c0*/  ISETP.GT.AND P2, PT, R223.reuse, 0x11, P1 ;  /* 0x00000011df00780c */ /* 0x040fe40000f44270 */
[C---:B------:R-:W-:Y:S02]  /*e6d0*/  ISETP.GT.AND P3, PT, R223.reuse, 0x18, P1 ;  /* 0x00000018df00780c */ /* 0x040fe40000f64270 */
[----:B------:R-:W-:Y:S02]  /*e6e0*/  ISETP.GT.AND P4, PT, R223, 0x19, P1 ;  /* 0x00000019df00780c */ /* 0x000fe40000f84270 */
[----:B------:R-:W-:-:S02]  /*e6f0*/  FMNMX.FTZ R20, R177, R20, !PT ;  /* 0x00000014b1147209 */ /* 0x000fc40007810000 */
[C---:B------:R-:W-:Y:S02]  /*e700*/  ISETP.LT.OR P5, PT, R224.reuse, 0x11, P5 ;  /* 0x00000011e000780c */ /* 0x040fe40002fa1670 */
[C---:B------:R-:W-:Y:S02]  /*e710*/  ISETP.LT.OR P2, PT, R224.reuse, 0x12, P2 ;  /* 0x00000012e000780c */ /* 0x040fe40001741670 */
[C---:B------:R-:W-:Y:S02]  /*e720*/  ISETP.LT.OR P3, PT, R224.reuse, 0x19, P3 ;  /* 0x00000019e000780c */ /* 0x040fe40001f61670 */
[----:B------:R-:W-:Y:S02]  /*e730*/  ISETP.LT.OR P4, PT, R224, 0x1a, P4 ;  /* 0x0000001ae000780c */ /* 0x000fe40002781670 */
[----:B------:R-:W-:Y:S02]  /*e740*/  FMNMX.FTZ R20, R180, R20, !PT ;  /* 0x00000014b4147209 */ /* 0x000fe40007810000 */
[----:B------:R-:W-:-:S02]  /*e750*/  LOP3.LUT R22, R22, 0xffffffdf, RZ, 0xc0, !PT ;  /* 0xffffffdf16167812 */ /* 0x000fc400078ec0ff */
[----:B------:R-:W-:Y:S02]  /*e760*/  FSEL R158, R158, -INF , !P5 ;  /* 0xff8000009e9e7808 */ /* 0x000fe40006800000 */
[----:B------:R-:W-:Y:S02]  /*e770*/  FSEL R159, R159, -INF , !P2 ;  /* 0xff8000009f9f7808 */ /* 0x000fe40005000000 */
[----:B------:R-:W-:Y:S02]  /*e780*/  FSEL R162, R162, -INF , !P3 ;  /* 0xff800000a2a27808 */ /* 0x000fe40005800000 */
[----:B------:R-:W-:Y:S02]  /*e790*/  FSEL R163, R163, -INF , !P4 ;  /* 0xff800000a3a37808 */ /* 0x000fe40006000000 */
[C---:B------:R-:W-:Y:S02]  /*e7a0*/  ISETP.GT.AND P2, PT, R223.reuse, 0x21, P1 ;  /* 0x00000021df00780c */ /* 0x040fe40000f44270 */
[----:B------:R-:W-:-:S02]  /*e7b0*/  ISETP.GT.AND P3, PT, R223, 0x28, P1 ;  /* 0x00000028df00780c */ /* 0x000fc40000f64270 */
[C---:B------:R-:W-:Y:S02]  /*e7c0*/  ISETP.GT.AND P4, PT, R223.reuse, 0x29, P1 ;  /* 0x00000029df00780c */ /* 0x040fe40000f84270 */
[C---:B------:R-:W-:Y:S02]  /*e7d0*/  ISETP.GT.AND P5, PT, R223.reuse, 0x30, P1 ;  /* 0x00000030df00780c */ /* 0x040fe40000fa4270 */
[C---:B------:R-:W-:Y:S02]  /*e7e0*/  ISETP.GT.AND P6, PT, R223.reuse, 0x31, P1 ;  /* 0x00000031df00780c */ /* 0x040fe40000fc4270 */
[----:B------:R-:W-:Y:S02]  /*e7f0*/  ISETP.GT.AND P1, PT, R223, 0x39, P1 ;  /* 0x00000039df00780c */ /* 0x000fe40000f24270 */
[----:B------:R-:W-:Y:S02]  /*e800*/  FMNMX.FTZ R20, R181, R20, !PT ;  /* 0x00000014b5147209 */ /* 0x000fe40007810000 */
[----:B------:R-:W-:-:S02]  /*e810*/  @P0 LOP3.LUT R22, R22, 0x20, RZ, 0xfc, !PT ;  /* 0x0000002016160812 */ /* 0x000fc400078efcff */
[----:B------:R-:W-:Y:S01]  /*e820*/  ISETP.LT.OR P5, PT, R224, 0x31, P5 ;  /* 0x00000031e000780c */ /* 0x000fe20002fa1670 */
[----:B------:R-:W0:Y:S01]  /*e830*/  SHFL.BFLY PT, R153, R20, 0x2, 0x1f ;  /* 0x0c401f0014997f89 */ /* 0x000e2200000e0000 */
[C---:B------:R-:W-:Y:S02]  /*e840*/  LOP3.LUT P0, RZ, R22.reuse, 0x10000, RZ, 0xc0, !PT ;  /* 0x0001000016ff7812 */ /* 0x040fe4000780c0ff */
[----:B------:R-:W-:Y:S02]  /*e850*/  LOP3.LUT R22, R22, 0xfffffff7, RZ, 0xc0, !PT ;  /* 0xfffffff716167812 */ /* 0x000fe400078ec0ff */
[----:B------:R-:W-:Y:S02]  /*e860*/  ISETP.LT.OR P0, PT, R224, 0x21, P0 ;  /* 0x00000021e000780c */ /* 0x000fe40000701670 */
[----:B------:R-:W-:Y:S02]  /*e870*/  @P1 LOP3.LUT R22, R22, 0x8, RZ, 0xfc, !PT ;  /* 0x0000000816161812 */ /* 0x000fe400078efcff */
[----:B------:R-:W-:-:S02]  /*e880*/  ISETP.LT.OR P6, PT, R224, 0x32, P6 ;  /* 0x00000032e000780c */ /* 0x000fc400037c1670 */
[C---:B------:R-:W-:Y:S02]  /*e890*/  LOP3.LUT P1, RZ, R22.reuse, 0x2, RZ, 0xc0, !PT ;  /* 0x0000000216ff7812 */ /* 0x040fe4000782c0ff */
[----:B------:R-:W-:Y:S02]  /*e8a0*/  LOP3.LUT R22, R22, 0xffffffbf, RZ, 0xc0, !PT ;  /* 0xffffffbf16167812 */ /* 0x000fe400078ec0ff */
[----:B------:R-:W-:Y:S02]  /*e8b0*/  ISETP.LT.OR P1, PT, R224, 0x39, P1 ;  /* 0x00000039e000780c */ /* 0x000fe40000f21670 */
[----:B------:R-:W-:Y:S02]  /*e8c0*/  FSEL R174, R174, -INF , !P6 ;  /* 0xff800000aeae7808 */ /* 0x000fe40007000000 */
[----:B------:R-:W-:Y:S02]  /*e8d0*/  @P0 LOP3.LUT R22, R22, 0x40, RZ, 0xfc, !PT ;  /* 0x0000004016160812 */ /* 0x000fe400078efcff */
[----:B------:R-:W-:-:S02]  /*e8e0*/  ISETP.LT.OR P0, PT, R224, 0x22, P2 ;  /* 0x00000022e000780c */ /* 0x000fc40001701670 */
[----:B------:R-:W-:Y:S02]  /*e8f0*/  LOP3.LUT P2, RZ, R22, 0x20, RZ, 0xc0, !PT ;  /* 0x0000002016ff7812 */ /* 0x000fe4000784c0ff */
[----:B0-----:R-:W-:Y:S02]  /*e900*/  FMNMX.FTZ R153, R20, R153, !PT ;  /* 0x0000009914997209 */ /* 0x001fe40007810000 */
[----:B------:R-:W-:Y:S02]  /*e910*/  LOP3.LUT R22, R22, 0xffffffef, RZ, 0xc0, !PT ;  /* 0xffffffef16167812 */ /* 0x000fe400078ec0ff */
[----:B------:R-:W-:Y:S01]  /*e920*/  ISETP.LT.OR P2, PT, R224, 0x1, P2 ;  /* 0x00000001e000780c */ /* 0x000fe20001741670 */
[----:B------:R-:W0:Y:S01]  /*e930*/  SHFL.BFLY PT, R171, R153, 0x1, 0x1f ;  /* 0x0c201f0099ab7f89 */ /* 0x000e2200000e0000 */
[----:B------:R-:W-:Y:S02]  /*e940*/  FSEL R176, R176, -INF , !P1 ;  /* 0xff800000b0b07808 */ /* 0x000fe40004800000 */
[----:B------:R-:W-:-:S02]  /*e950*/  FSEL R154, R154, -INF , !P2 ;  /* 0xff8000009a9a7808 */ /* 0x000fc40005000000 */
[----:B------:R-:W-:Y:S02]  /*e960*/  @P0 LOP3.LUT R22, R22, 0x10, RZ, 0xfc, !PT ;  /* 0x0000001016160812 */ /* 0x000fe400078efcff */
[----:B------:R-:W-:Y:S02]  /*e970*/  ISETP.LT.OR P0, PT, R224, 0x29, P3 ;  /* 0x00000029e000780c */ /* 0x000fe40001f01670 */
[C---:B------:R-:W-:Y:S02]  /*e980*/  LOP3.LUT P3, RZ, R22.reuse, 0x8, RZ, 0xc0, !PT ;  /* 0x0000000816ff7812 */ /* 0x040fe4000786c0ff */
[----:B------:R-:W-:Y:S02]  /*e990*/  LOP3.LUT R22, R22, 0xfffffffb, RZ, 0xc0, !PT ;  /* 0xfffffffb16167812 */ /* 0x000fe400078ec0ff */
[----:B------:R-:W-:Y:S02]  /*e9a0*/  FMNMX.FTZ R179, R154, R15, !PT ;  /* 0x0000000f9ab37209 */ /* 0x000fe40007810000 */
[----:B------:R-:W-:-:S02]  /*e9b0*/  ISETP.LT.OR P3, PT, R224, 0x3a, P3 ;  /* 0x0000003ae000780c */ /* 0x000fc40001f61670 */
[----:B------:R-:W-:Y:S02]  /*e9c0*/  FMNMX.FTZ R179, R152, R179, !PT ;  /* 0x000000b398b37209 */ /* 0x000fe40007810000 */
[----:B------:R-:W-:Y:S02]  /*e9d0*/  FSEL R178, R178, -INF , !P3 ;  /* 0xff800000b2b27808 */ /* 0x000fe40005800000 */
[----:B------:R-:W-:Y:S02]  /*e9e0*/  @P0 LOP3.LUT R22, R22, 0x4, RZ, 0xfc, !PT ;  /* 0x0000000416160812 */ /* 0x000fe400078efcff */
[----:B------:R-:W-:Y:S02]  /*e9f0*/  ISETP.LT.OR P0, PT, R224, 0x2a, P4 ;  /* 0x0000002ae000780c */ /* 0x000fe40002701670 */
[----:B0-----:R-:W-:Y:S02]  /*ea00*/  FMNMX.FTZ R171, R153, R171, !PT ;  /* 0x000000ab99ab7209 */ /* 0x001fe40007810000 */
[----:B------:R-:W-:-:S02]  /*ea10*/  LOP3.LUT R22, R22, 0xffffbfff, RZ, 0xc0, !PT ;  /* 0xffffbfff16167812 */ /* 0x000fc400078ec0ff */
[----:B------:R-:W-:Y:S02]  /*ea20*/  FMNMX.FTZ R179, R155, R179, !PT ;  /* 0x000000b39bb37209 */ /* 0x000fe40007810000 */
[C---:B------:R-:W-:Y:S02]  /*ea30*/  FSETP.NEU.FTZ.AND P4, PT, R171.reuse, -INF , PT ;  /* 0xff800000ab00780b */ /* 0x040fe40003f9d000 */
[----:B------:R-:W-:Y:S02]  /*ea40*/  FMNMX.FTZ R179, R156, R179, !PT ;  /* 0x000000b39cb37209 */ /* 0x000fe40007810000 */
[----:B------:R-:W-:Y:S02]  /*ea50*/  FSEL R20, R171, RZ, P4 ;  /* 0x000000ffab147208 */ /* 0x000fe40002000000 */
[----:B------:R-:W-:Y:S02]  /*ea60*/  @P0 LOP3.LUT R22, R22, 0x4000, RZ, 0xfc, !PT ;  /* 0x0000400016160812 */ /* 0x000fe400078efcff */
[----:B------:R-:W-:Y:S01]  /*ea70*/  FMNMX.FTZ R179, R158, R179, !PT ;  /* 0x000000b39eb37209 */ /* 0x000fe20007810000 */
[----:B------:R-:W-:Y:S01]  /*ea80*/  FADD.FTZ R13, -R20, R13 ;  /* 0x0000000d140d7221 */ /* 0x000fe20000010100 */
[----:B------:R-:W-:Y:S01]  /*ea90*/  LOP3.LUT R22, R22, 0xffff7fff, RZ, 0xc0, !PT ;  /* 0xffff7fff16167812 */ /* 0x000fe200078ec0ff */
[----:B------:R-:W-:Y:S01]  /*eaa0*/  IMAD.U32 R20, RZ, RZ, UR38 ;  /* 0x00000026ff147e24 */ /* 0x000fe2000f8e00ff */
[----:B------:R-:W-:-:S02]  /*eab0*/  FMNMX.FTZ R179, R159, R179, !PT ;  /* 0x000000b39fb37209 */ /* 0x000fc40007810000 */
[----:B------:R-:W-:Y:S01]  /*eac0*/  @P5 LOP3.LUT R22, R22, 0x8000, RZ, 0xfc, !PT ;  /* 0x0000800016165812 */ /* 0x000fe200078efcff */
[-C--:B------:R-:W-:Y:S01]  /*ead0*/  FMUL.FTZ R153, R171, R20.reuse ;  /* 0x00000014ab997220 */ /* 0x080fe20000410000 */
[----:B------:R-:W-:Y:S01]  /*eae0*/  FMNMX.FTZ R179, R162, R179, !PT ;  /* 0x000000b3a2b37209 */ /* 0x000fe20007810000 */
[----:B------:R-:W-:Y:S01]  /*eaf0*/  FMUL.FTZ R13, R13, R20 ;  /* 0x000000140d0d7220 */ /* 0x000fe20000410000 */
[C---:B------:R-:W-:Y:S02]  /*eb00*/  LOP3.LUT P5, RZ, R22.reuse, 0x40, RZ, 0xc0, !PT ;  /* 0x0000004016ff7812 */ /* 0x040fe400078ac0ff */
[----:B------:R-:W-:Y:S02]  /*eb10*/  LOP3.LUT P0, RZ, R22, 0x10, RZ, 0xc0, !PT ;  /* 0x0000001016ff7812 */ /* 0x000fe4000780c0ff */
[----:B------:R-:W-:Y:S02]  /*eb20*/  FSEL R165, R165, -INF , !P5 ;  /* 0xff800000a5a57808 */ /* 0x000fe40006800000 */
[----:B------:R-:W-:-:S02]  /*eb30*/  FMNMX.FTZ R179, R163, R179, !PT ;  /* 0x000000b3a3b37209 */ /* 0x000fc40007810000 */
[----:B------:R-:W-:Y:S02]  /*eb40*/  FSEL R153, R153, RZ, P4 ;  /* 0x000000ff99997208 */ /* 0x000fe40002000000 */
[----:B------:R-:W-:Y:S02]  /*eb50*/  LOP3.LUT P4, RZ, R22, 0x4, RZ, 0xc0, !PT ;  /* 0x0000000416ff7812 */ /* 0x000fe4000788c0ff */
[----:B------:R-:W-:Y:S01]  /*eb60*/  FSEL R166, R166, -INF , !P0 ;  /* 0xff800000a6a67808 */ /* 0x000fe20004000000 */
[-CC-:B------:R-:W-:Y:S01]  /*eb70*/  FFMA.FTZ R217, R217, R20.reuse, -R153.reuse ;  /* 0x00000014d9d97223 */ /* 0x180fe20000010899 */
[----:B------:R-:W-:Y:S01]  /*eb80*/  FMNMX.FTZ R179, R165, R179, !PT ;  /* 0x000000b3a5b37209 */ /* 0x000fe20007810000 */
        /* <DEDUP_REMOVED lines=15> */
[----:B------:R-:W-:Y:S01]  /*ec80*/  LOP3.LUT P0, RZ, R22, 0x4000, RZ, 0xc0, !PT ;  /* 0x0000400016ff7812 */ /* 0x000fe2000780c0ff */
[----:B------:R-:W-:Y:S01]  /*ec90*/  MUFU.EX2 R217, R217 ;  /* 0x000000d900d97308 */ /* 0x000fe20000000800 */
[----:B------:R-:W-:-:S02]  /*eca0*/  FSEL R168, R168, -INF , !P4 ;  /* 0xff800000a8a87808 */ /* 0x000fc40006000000 */
[----:B------:R-:W-:Y:S02]  /*ecb0*/  FMNMX.FTZ R181, R166, R179, !PT ;  /* 0x000000b3a6b57209 */ /* 0x000fe40007810000 */
[----:B------:R-:W-:Y:S02]  /*ecc0*/  LOP3.LUT P5, RZ, R22, 0x8000, RZ, 0xc0, !PT ;  /* 0x0000800016ff7812 */ /* 0x000fe400078ac0ff */
[----:B------:R-:W-:Y:S01]  /*ecd0*/  FSEL R179, R170, -INF , !P0 ;  /* 0xff800000aab37808 */ /* 0x000fe20004000000 */
[----:B------:R-:W-:Y:S01]  /*ece0*/  MUFU.EX2 R219, R219 ;  /* 0x000000db00db7308 */ /* 0x000fe20000000800 */
[----:B------:R-:W-:Y:S02]  /*ecf0*/  FMNMX.FTZ R181, R168, R181, !PT ;  /* 0x000000b5a8b57209 */ /* 0x000fe40007810000 */
[----:B------:R-:W-:Y:S02]  /*ed00*/  FSEL R172, R172, -INF , !P5 ;  /* 0xff800000acac7808 */ /* 0x000fe40006800000 */
[----:B------:R-:W-:-:S02]  /*ed10*/  FMNMX.FTZ R181, R179, R181, !PT ;  /* 0x000000b5b3b57209 */ /* 0x000fc40007810000 */
[----:B------:R-:W-:Y:S01]  /*ed20*/  LOP3.LUT P0, RZ, R22, 0x2000, RZ, 0xc0, !PT ;  /* 0x0000200016ff7812 */ /* 0x000fe2000780c0ff */
[----:B------:R-:W-:Y:S01]  /*ed30*/  MUFU.EX2 R221, R221 ;  /* 0x000000dd00dd7308 */ /* 0x000fe20000000800 */
[----:B------:R-:W-:-:S04]  /*ed40*/  FMNMX.FTZ R181, R172, R181, !PT ;  /* 0x000000b5acb57209 */ /* 0x000fc80007810000 */
[----:B------:R-:W-:-:S03]  /*ed50*/  FMNMX.FTZ R181, R174, R181, !PT ;  /* 0x000000b5aeb57209 */ /* 0x000fc60007810000 */
[----:B------:R-:W-:Y:S01]  /*ed60*/  MUFU.EX2 R157, R157 ;  /* 0x0000009d009d7308 */ /* 0x000fe20000000800 */
[----:B------:R-:W-:-:S04]  /*ed70*/  FMNMX.FTZ R170, R176, R181, !PT ;  /* 0x000000b5b0aa7209 */ /* 0x000fc80007810000 */
[----:B------:R-:W-:-:S03]  /*ed80*/  FMNMX.FTZ R170, R178, R170, !PT ;  /* 0x000000aab2aa7209 */ /* 0x000fc60007810000 */
[----:B------:R-:W-:Y:S02]  /*ed90*/  MUFU.EX2 R160, R160 ;  /* 0x000000a000a07308 */ /* 0x000fe40000000800 */
[----:B------:R-:W0:Y:S06]  /*eda0*/  SHFL.BFLY PT, R181, R170, 0x2, 0x1f ;  /* 0x0c401f00aab57f89 */ /* 0x000e2c00000e0000 */
[----:B------:R-:W2:Y:S08]  /*edb0*/  MUFU.EX2 R161, R161 ;  /* 0x000000a100a17308 */ /* 0x000eb00000000800 */
[----:B------:R-:W-:Y:S08]  /*edc0*/  MUFU.EX2 R164, R164 ;  /* 0x000000a400a47308 */ /* 0x000ff00000000800 */
[----:B------:R-:W-:Y:S01]  /*edd0*/  MUFU.EX2 R222, R222 ;  /* 0x000000de00de7308 */ /* 0x000fe20000000800 */
[----:B0-----:R-:W-:-:S05]  /*ede0*/  FMNMX.FTZ R170, R170, R181, !PT ;  /* 0x000000b5aaaa7209 */ /* 0x001fca0007810000 */
[----:B------:R-:W0:Y:S02]  /*edf0*/  SHFL.BFLY PT, R181, R170, 0x1, 0x1f ;  /* 0x0c201f00aab57f89 */ /* 0x000e2400000e0000 */
[----:B------:R-:W-:Y:S08]  /*ee00*/  MUFU.EX2 R167, R167 ;  /* 0x000000a700a77308 */ /* 0x000ff00000000800 */
[----:B------:R-:W-:Y:S08]  /*ee10*/  MUFU.EX2 R169, R169 ;  /* 0x000000a900a97308 */ /* 0x000ff00000000800 */
[----:B------:R-:W-:Y:S01]  /*ee20*/  MUFU.EX2 R173, R173 ;  /* 0x000000ad00ad7308 */ /* 0x000fe20000000800 */
[----:B0-----:R-:W-:Y:S01]  /*ee30*/  FMNMX.FTZ R170, R170, R181, !PT ;  /* 0x000000b5aaaa7209 */ /* 0x001fe20007810000 */
[----:B------:R-:W-:-:S06]  /*ee40*/  IMAD.MOV R181, RZ, RZ, -R197 ;  /* 0x000000ffffb57224 */ /* 0x000fcc00078e0ac5 */
[----:B------:R-:W-:Y:S01]  /*ee50*/  MUFU.EX2 R175, R175 ;  /* 0x000000af00af7308 */ /* 0x000fe20000000800 */
[C---:B------:R-:W-:Y:S01]  /*ee60*/  FSETP.NEU.FTZ.AND P2, PT, R170.reuse, -INF , PT ;  /* 0xff800000aa00780b */ /* 0x040fe20003f5d000 */
[C---:B------:R-:W-:Y:S01]  /*ee70*/  FMUL.FTZ R223, R170.reuse, R20 ;  /* 0x00000014aadf7220 */ /* 0x040fe20000410000 */
[----:B------:R-:W-:Y:S02]  /*ee80*/  ISETP.NE.AND P1, PT, R185, R181, PT ;  /* 0x000000b5b900720c */ /* 0x000fe40003f25270 */
[----:B------:R-:W-:Y:S02]  /*ee90*/  FSEL R181, R170, RZ, P2 ;  /* 0x000000ffaab57208 */ /* 0x000fe40001000000 */
[----:B------:R-:W-:Y:S01]  /*eea0*/  FSEL R223, R223, RZ, P2 ;  /* 0x000000ffdfdf7208 */ /* 0x000fe20001000000 */
[----:B------:R-:W-:Y:S02]  /*eeb0*/  MUFU.EX2 R177, R177 ;  /* 0x000000b100b17308 */ /* 0x000fe40000000800 */
[----:B------:R-:W-:-:S02]  /*eec0*/  FADD.FTZ R181, -R181, R15 ;  /* 0x0000000fb5b57221 */ /* 0x000fc40000010100 */
[-CC-:B------:R-:W-:Y:S01]  /*eed0*/  FFMA.FTZ R155, R155, R20.reuse, -R223.reuse ;  /* 0x000000149b9b7223 */ /* 0x180fe200000108df */
[-CC-:B------:R-:W-:Y:S01]  /*eee0*/  FFMA.FTZ R182, R156, R20.reuse, -R223.reuse ;  /* 0x000000149cb67223 */ /* 0x180fe200000108df */
[-CC-:B------:R-:W-:Y:S01]  /*eef0*/  FFMA.FTZ R183, R158, R20.reuse, -R223.reuse ;  /* 0x000000149eb77223 */ /* 0x180fe200000108df */
[-CC-:B------:R-:W-:Y:S01]  /*ef00*/  FFMA.FTZ R159, R159, R20.reuse, -R223.reuse ;  /* 0x000000149f9f7223 */ /* 0x180fe200000108df */
[----:B------:R0:W3:Y:S01]  /*ef10*/  MUFU.EX2 R15, R13 ;  /* 0x0000000d000f7308 */ /* 0x0000e20000000800 */
[----:B------:R-:W-:Y:S02]  /*ef20*/  @!P1 IMAD R18, R18, 0x40, R194 ;  /* 0x0000004012129824 */ /* 0x000fe400078e02c2 */
[-CC-:B------:R-:W-:Y:S01]  /*ef30*/  FFMA.FTZ R216, R162, R20.reuse, -R223.reuse ;  /* 0x00000014a2d87223 */ /* 0x180fe200000108df */
[-CC-:B------:R-:W-:Y:S01]  /*ef40*/  FFMA.FTZ R163, R163, R20.reuse, -R223.reuse ;  /* 0x00000014a3a37223 */ /* 0x180fe200000108df */
[----:B------:R-:W-:Y:S01]  /*ef50*/  FFMA.FTZ R165, R165, R20, -R223 ;  /* 0x00000014a5a57223 */ /* 0x000fe200000108df */
[----:B------:R-:W-:-:S02]  /*ef60*/  @!P1 IMAD R18, R18, 0x4, R2 ;  /* 0x0000000412129824 */ /* 0x000fc400078e0202 */
[--C-:B------:R-:W-:Y:S01]  /*ef70*/  FFMA.FTZ R224, R166, R20, -R223.reuse ;  /* 0x00000014a6e07223 */ /* 0x100fe200000108df */
[----:B--2---:R-:W-:Y:S01]  /*ef80*/  F2FP.BF16.F32.PACK_AB R156, R161, R160 ;  /* 0x000000a0a19c723e */ /* 0x004fe200000010ff */
[----:B------:R-:W-:Y:S01]  /*ef90*/  MUFU.EX2 R155, R155 ;  /* 0x0000009b009b7308 */ /* 0x000fe20000000800 */
[-C--:B0-----:R-:W-:Y:S01]  /*efa0*/  FMUL.FTZ R13, R181, R20.reuse ;  /* 0x00000014b50d7220 */ /* 0x081fe20000410000 */
[-CC-:B------:R-:W-:Y:S01]  /*efb0*/  FFMA.FTZ R181, R152, R20.reuse, -R223.reuse ;  /* 0x0000001498b57223 */ /* 0x180fe200000108df */
[-CC-:B------:R-:W-:Y:S01]  /*efc0*/  FFMA.FTZ R168, R168, R20.reuse, -R223.reuse ;  /* 0x00000014a8a87223 */ /* 0x180fe200000108df */
[-CC-:B------:R-:W-:Y:S01]  /*efd0*/  FFMA.FTZ R179, R179, R20.reuse, -R223.reuse ;  /* 0x00000014b3b37223 */ /* 0x180fe200000108df */
[-CC-:B------:R-:W-:Y:S01]  /*efe0*/  FFMA.FTZ R172, R172, R20.reuse, -R223.reuse ;  /* 0x00000014acac7223 */ /* 0x180fe200000108df */
[-CC-:B------:R-:W-:Y:S01]  /*eff0*/  FFMA.FTZ R174, R174, R20.reuse, -R223.reuse ;  /* 0x00000014aeae7223 */ /* 0x180fe200000108df */
[-C--:B------:R-:W-:Y:S01]  /*f000*/  FFMA.FTZ R178, R178, R20.reuse, -R223 ;  /* 0x00000014b2b27223 */ /* 0x080fe200000108df */
[----:B------:R-:W0:Y:S01]  /*f010*/  MUFU.EX2 R13, R13 ;  /* 0x0000000d000d7308 */ /* 0x000e220000000800 */
[----:B---3--:R-:W-:Y:S01]  /*f020*/  @!P1 STS [R18+0x28800], R15 ;  /* 0x0288000f12009388 */ /* 0x008fe20000000800 */
[----:B------:R-:W-:Y:S01]  /*f030*/  FFMA.FTZ R3, R15, R3, R217 ;  /* 0x000000030f037223 */ /* 0x000fe200000100d9 */
[----:B------:R-:W-:Y:S01]  /*f040*/  FFMA.FTZ R176, R176, R20, -R223 ;  /* 0x00000014b0b07223 */ /* 0x000fe200000108df */
[C---:B------:R-:W-:Y:S01]  /*f050*/  F2FP.BF16.F32.PACK_AB R152, R219.reuse, R217 ;  /* 0x000000d9db98723e */ /* 0x040fe200000010ff */
[-C--:B------:R-:W-:Y:S01]  /*f060*/  FMUL.FTZ R24, R24, R15.reuse ;  /* 0x0000000f18187220 */ /* 0x080fe20000410000 */
[----:B------:R-:W-:Y:S01]  /*f070*/  FADD.FTZ R3, R219, R3 ;  /* 0x00000003db037221 */ /* 0x000fe20000010000 */
[----:B------:R-:W-:Y:S01]  /*f080*/  F2FP.BF16.F32.PACK_AB R158, R222, R164 ;  /* 0x000000a4de9e723e */ /* 0x000fe200000010ff */
[----:B------:R-:W-:Y:S01]  /*f090*/  MUFU.EX2 R181, R181 ;  /* 0x000000b500b57308 */ /* 0x000fe20000000800 */
[-C--:B------:R-:W-:Y:S01]  /*f0a0*/  FMUL.FTZ R25, R25, R15.reuse ;  /* 0x0000000f19197220 */ /* 0x080fe20000410000 */
[----:B------:R-:W-:Y:S01]  /*f0b0*/  FADD.FTZ R3, R221, R3 ;  /* 0x00000003dd037221 */ /* 0x000fe20000010000 */
[-C--:B------:R-:W-:Y:S01]  /*f0c0*/  FMUL.FTZ R28, R28, R15.reuse ;  /* 0x0000000f1c1c7220 */ /* 0x080fe20000410000 */
[-C--:B------:R-:W-:Y:S01]  /*f0d0*/  FMUL.FTZ R29, R29, R15.reuse ;  /* 0x0000000f1d1d7220 */ /* 0x080fe20000410000 */
[-C--:B------:R-:W-:Y:S01]  /*f0e0*/  FMUL.FTZ R32, R32, R15.reuse ;  /* 0x0000000f20207220 */ /* 0x080fe20000410000 */
[----:B------:R-:W-:Y:S01]  /*f0f0*/  FADD.FTZ R3, R157, R3 ;  /* 0x000000039d037221 */ /* 0x000fe20000010000 */
[----:B------:R-:W-:Y:S01]  /*f100*/  FMUL.FTZ R33, R33, R15 ;  /* 0x0000000f21217220 */ /* 0x000fe20000410000 */
[----:B------:R-:W-:Y:S01]  /*f110*/  MUFU.EX2 R182, R182 ;  /* 0x000000b600b67308 */ /* 0x000fe20000000800 */
[----:B0-----:R0:W-:Y:S01]  /*f120*/  @!P1 STS [R18+0x28820], R13 ;  /* 0x0288200d12009388 */ /* 0x0011e20000000800 */
[----:B------:R-:W-:Y:S01]  /*f130*/  FADD.FTZ R3, R160, R3 ;  /* 0x00000003a0037221 */ /* 0x000fe20000010000 */
[----:B------:R-:W-:Y:S01]  /*f140*/  F2FP.BF16.F32.PACK_AB R160, R169, R167 ;  /* 0x000000a7a9a0723e */ /* 0x000fe200000010ff */
[-C--:B------:R-:W-:Y:S01]  /*f150*/  FMUL.FTZ R36, R36, R15.reuse ;  /* 0x0000000f24247220 */ /* 0x080fe20000410000 */
[-C--:B------:R-:W-:Y:S01]  /*f160*/  FMUL.FTZ R37, R37, R15.reuse ;  /* 0x0000000f25257220 */ /* 0x080fe20000410000 */
[----:B------:R-:W-:Y:S01]  /*f170*/  FADD.FTZ R3, R161, R3 ;  /* 0x00000003a1037221 */ /* 0x000fe20000010000 */
[-C--:B------:R-:W-:Y:S01]  /*f180*/  FMUL.FTZ R40, R40, R15.reuse ;  /* 0x0000000f28287220 */ /* 0x080fe20000410000 */
[----:B------:R-:W-:Y:S01]  /*f190*/  MUFU.EX2 R159, R159 ;  /* 0x0000009f009f7308 */ /* 0x000fe20000000800 */
[----:B------:R-:W-:Y:S01]  /*f1a0*/  FMUL.FTZ R41, R41, R15 ;  /* 0x0000000f29297220 */ /* 0x000fe20000410000 */
[----:B------:R-:W-:Y:S01]  /*f1b0*/  FADD.FTZ R3, R164, R3 ;  /* 0x00000003a4037221 */ /* 0x000fe20000010000 */
[----:B0-----:R-:W-:Y:S01]  /*f1c0*/  FFMA.FTZ R18, R154, R20, -R223 ;  /* 0x000000149a127223 */ /* 0x001fe200000108df */
[----:B------:R-:W-:Y:S01]  /*f1d0*/  F2FP.BF16.F32.PACK_AB R154, R157, R221 ;  /* 0x000000dd9d9a723e */ /* 0x000fe200000010ff */
[----:B------:R-:W-:Y:S01]  /*f1e0*/  FMUL.FTZ R44, R44, R15 ;  /* 0x0000000f2c2c7220 */ /* 0x000fe20000410000 */
        /* <DEDUP_REMOVED lines=26> */
[----:B------:R-:W2:Y:S01]  /*f390*/  MUFU.EX2 R163, R163 ;  /* 0x000000a300a37308 */ /* 0x000ea20000000800 */
[----:B0-----:R-:W-:Y:S01]  /*f3a0*/  FFMA.FTZ R0, R13, R0, R18 ;  /* 0x000000000d007223 */ /* 0x001fe20000010012 */
[-C--:B------:R-:W-:Y:S01]  /*f3b0*/  FMUL.FTZ R84, R84, R15.reuse ;  /* 0x0000000f54547220 */ /* 0x080fe20000410000 */
[-C--:B------:R-:W-:Y:S01]  /*f3c0*/  FMUL.FTZ R85, R85, R15.reuse ;  /* 0x0000000f55557220 */ /* 0x080fe20000410000 */
[-C--:B------:R-:W-:Y:S01]  /*f3d0*/  FMUL.FTZ R88, R88, R15.reuse ;  /* 0x0000000f58587220 */ /* 0x080fe20000410000 */
[----:B------:R-:W-:Y:S01]  /*f3e0*/  FADD.FTZ R0, R181, R0 ;  /* 0x00000000b5007221 */ /* 0x000fe20000010000 */
[-C--:B------:R-:W-:Y:S01]  /*f3f0*/  FMUL.FTZ R89, R89, R15.reuse ;  /* 0x0000000f59597220 */ /* 0x080fe20000410000 */
[----:B------:R-:W-:Y:S01]  /*f400*/  FMUL.FTZ R92, R92, R15 ;  /* 0x0000000f5c5c7220 */ /* 0x000fe20000410000 */
[----:B------:R-:W0:Y:S01]  /*f410*/  MUFU.EX2 R161, R165 ;  /* 0x000000a500a17308 */ /* 0x000e220000000800 */
[----:B------:R-:W-:Y:S01]  /*f420*/  FADD.FTZ R0, R155, R0 ;  /* 0x000000009b007221 */ /* 0x000fe20000010000 */
[----:B------:R-:W-:Y:S01]  /*f430*/  F2FP.BF16.F32.PACK_AB R155, R182, R155 ;  /* 0x0000009bb69b723e */ /* 0x000fe200000010ff */
[-C--:B------:R-:W-:Y:S01]  /*f440*/  FMUL.FTZ R93, R93, R15.reuse ;  /* 0x0000000f5d5d7220 */ /* 0x080fe20000410000 */
[-C--:B------:R-:W-:Y:S01]  /*f450*/  FMUL.FTZ R96, R96, R15.reuse ;  /* 0x0000000f60607220 */ /* 0x080fe20000410000 */
[----:B------:R-:W-:Y:S01]  /*f460*/  FADD.FTZ R0, R182, R0 ;  /* 0x00000000b6007221 */ /* 0x000fe20000010000 */
[-C--:B------:R-:W-:Y:S01]  /*f470*/  FMUL.FTZ R97, R97, R15.reuse ;  /* 0x0000000f61617220 */ /* 0x080fe20000410000 */
[----:B------:R-:W-:Y:S01]  /*f480*/  FMUL.FTZ R100, R100, R15 ;  /* 0x0000000f64647220 */ /* 0x000fe20000410000 */
[----:B------:R-:W3:Y:S01]  /*f490*/  MUFU.EX2 R162, R225 ;  /* 0x000000e100a27308 */ /* 0x000ee20000000800 */
[----:B------:R-:W-:Y:S01]  /*f4a0*/  FADD.FTZ R0, R157, R0 ;  /* 0x000000009d007221 */ /* 0x000fe20000010000 */
[----:B------:R-:W-:Y:S01]  /*f4b0*/  F2FP.BF16.F32.PACK_AB R157, R159, R157 ;  /* 0x0000009d9f9d723e */ /* 0x000fe200000010ff */
[-C--:B------:R-:W-:Y:S01]  /*f4c0*/  FMUL.FTZ R101, R101, R15.reuse ;  /* 0x0000000f65657220 */ /* 0x080fe20000410000 */
[-C--:B------:R-:W-:Y:S01]  /*f4d0*/  FMUL.FTZ R104, R104, R15.reuse ;  /* 0x0000000f68687220 */ /* 0x080fe20000410000 */
[----:B------:R-:W-:Y:S01]  /*f4e0*/  FADD.FTZ R0, R159, R0 ;  /* 0x000000009f007221 */ /* 0x000fe20000010000 */
[----:B--2---:R-:W-:Y:S01]  /*f4f0*/  F2FP.BF16.F32.PACK_AB R159, R163, R216 ;  /* 0x000000d8a39f723e */ /* 0x004fe200000010ff */
[-C--:B------:R-:W-:Y:S01]  /*f500*/  FMUL.FTZ R105, R105, R15.reuse ;  /* 0x0000000f69697220 */ /* 0x080fe20000410000 */
[----:B------:R-:W2:Y:S01]  /*f510*/  MUFU.EX2 R224, R224 ;  /* 0x000000e000e07308 */ /* 0x000ea20000000800 */
        /* <DEDUP_REMOVED lines=9> */
[----:B---3--:R-:W-:Y:S01]  /*f5b0*/  FADD.FTZ R3, R162, R3 ;  /* 0x00000003a2037221 */ /* 0x008fe20000010000 */
[----:B------:R-:W-:Y:S01]  /*f5c0*/  F2FP.BF16.F32.PACK_AB R162, R173, R162 ;  /* 0x000000a2ada2723e */ /* 0x000fe200000010ff */
[-C--:B------:R-:W-:Y:S01]  /*f5d0*/  FMUL.FTZ R117, R117, R15.reuse ;  /* 0x0000000f75757220 */ /* 0x080fe20000410000 */
[-C--:B------:R-:W-:Y:S01]  /*f5e0*/  FMUL.FTZ R120, R120, R15.reuse ;  /* 0x0000000f78787220 */ /* 0x080fe20000410000 */
[----:B------:R-:W-:Y:S01]  /*f5f0*/  FADD.FTZ R3, R173, R3 ;  /* 0x00000003ad037221 */ /* 0x000fe20000010000 */
[----:B------:R-:W-:Y:S01]  /*f600*/  FMUL.FTZ R121, R121, R15 ;  /* 0x0000000f79797220 */ /* 0x000fe20000410000 */
[----:B------:R-:W0:Y:S01]  /*f610*/  MUFU.EX2 R179, R179 ;  /* 0x000000b300b37308 */ /* 0x000e220000000800 */
[C---:B--2---:R-:W-:Y:S01]  /*f620*/  FADD.FTZ R0, R224.reuse, R0 ;  /* 0x00000000e0007221 */ /* 0x044fe20000010000 */
[----:B------:R-:W-:Y:S01]  /*f630*/  FADD.FTZ R3, R175, R3 ;  /* 0x00000003af037221 */ /* 0x000fe20000010000 */
[----:B------:R-:W-:Y:S01]  /*f640*/  F2FP.BF16.F32.PACK_AB R161, R224, R161 ;  /* 0x000000a1e0a1723e */ /* 0x000fe200000010ff */
[-C--:B------:R-:W-:Y:S01]  /*f650*/  FMUL.FTZ R124, R124, R15.reuse ;  /* 0x0000000f7c7c7220 */ /* 0x080fe20000410000 */
[-C--:B------:R-:W-:Y:S01]  /*f660*/  FMUL.FTZ R125, R125, R15.reuse ;  /* 0x0000000f7d7d7220 */ /* 0x080fe20000410000 */
[----:B------:R-:W-:Y:S01]  /*f670*/  FADD.FTZ R3, R177, R3 ;  /* 0x00000003b1037221 */ /* 0x000fe20000010000 */
        /* <DEDUP_REMOVED lines=32> */
[----:B------:R-:W-:Y:S01]  /*f880*/  FMUL.FTZ R47, R47, R13 ;  /* 0x0000000d2f2f7220 */ /* 0x000fe20000410000 */
[----:B------:R-:W3:Y:S01]  /*f890*/  MUFU.EX2 R167, R176 ;  /* 0x000000b000a77308 */ /* 0x000ee20000000800 */
        /* <DEDUP_REMOVED lines=8> */
[C---:B--2---:R-:W-:Y:S01]  /*f920*/  FADD.FTZ R3, R153.reuse, R3 ;  /* 0x0000000399037221 */ /* 0x044fe20000010000 */
[----:B------:R-:W-:Y:S01]  /*f930*/  F2FP.BF16.F32.PACK_AB R166, R153, R166 ;  /* 0x000000a699a6723e */ /* 0x000fe200000010ff */
[-C--:B------:R-:W-:Y:S01]  /*f940*/  FMUL.FTZ R59, R59, R13.reuse ;  /* 0x0000000d3b3b7220 */ /* 0x080fe20000410000 */
[----:B------:R-:W-:Y:S01]  /*f950*/  F2FP.BF16.F32.PACK_AB R153, R181, R18 ;  /* 0x00000012b599723e */ /* 0x000fe200000010ff */
[----:B------:R-:W-:Y:S01]  /*f960*/  BAR.SYNC.DEFER_BLOCKING 0xf, 0x100 ;  /* 0x03c4000000007b1d */ /* 0x000fe20000010000 */
[-C--:B------:R-:W-:Y:S01]  /*f970*/  FMUL.FTZ R62, R62, R13.reuse ;  /* 0x0000000d3e3e7220 */ /* 0x080fe20000410000 */
[-C--:B------:R-:W-:Y:S01]  /*f980*/  FMUL.FTZ R63, R63, R13.reuse ;  /* 0x0000000d3f3f7220 */ /* 0x080fe20000410000 */
[-C--:B------:R-:W-:Y:S01]  /*f990*/  FMUL.FTZ R66, R66, R13.reuse ;  /* 0x0000000d42427220 */ /* 0x080fe20000410000 */
[----:B---3--:R-:W-:Y:S01]  /*f9a0*/  FADD.FTZ R0, R167, R0 ;  /* 0x00000000a7007221 */ /* 0x008fe20000010000 */
[-C--:B------:R-:W-:Y:S01]  /*f9b0*/  FMUL.FTZ R67, R67, R13.reuse ;  /* 0x0000000d43437220 */ /* 0x080fe20000410000 */
[-C--:B------:R-:W-:Y:S01]  /*f9c0*/  FMUL.FTZ R70, R70, R13.reuse ;  /* 0x0000000d46467220 */ /* 0x080fe20000410000 */
[-C--:B------:R-:W-:Y:S01]  /*f9d0*/  FMUL.FTZ R71, R71, R13.reuse ;  /* 0x0000000d47477220 */ /* 0x080fe20000410000 */
[-C--:B------:R-:W-:Y:S01]  /*f9e0*/  FMUL.FTZ R74, R74, R13.reuse ;  /* 0x0000000d4a4a7220 */ /* 0x080fe20000410000 */
[-C--:B------:R-:W-:Y:S01]  /*f9f0*/  FMUL.FTZ R75, R75, R13.reuse ;  /* 0x0000000d4b4b7220 */ /* 0x080fe20000410000 */
[-C--:B------:R-:W-:Y:S01]  /*fa00*/  FMUL.FTZ R78, R78, R13.reuse ;  /* 0x0000000d4e4e7220 */ /* 0x080fe20000410000 */
[----:B------:R-:W-:Y:S01]  /*fa10*/  FMUL.FTZ R79, R79, R13 ;  /* 0x0000000d4f4f7220 */ /* 0x000fe20000410000 */
[C---:B0-----:R-:W-:Y:S01]  /*fa20*/  F2FP.BF16.F32.PACK_AB R167, R178.reuse, R167 ;  /* 0x000000a7b2a7723e */ /* 0x041fe200000010ff */
[----:B------:R-:W-:Y:S01]  /*fa30*/  FADD.FTZ R0, R178, R0 ;  /* 0x00000000b2007221 */ /* 0x000fe20000010000 */
        /* <DEDUP_REMOVED lines=10> */
[----:B------:R0:W-:Y:S01]  /*fae0*/  STSM.16.M88.4 [R198+0x26800], R152 ;  /* 0x02680098c6007844 */ /* 0x0001e20000000200 */
[-C--:B------:R-:W-:Y:S01]  /*faf0*/  FMUL.FTZ R102, R102, R13.reuse ;  /* 0x0000000d66667220 */ /* 0x080fe20000410000 */
[-C--:B------:R-:W-:Y:S01]  /*fb00*/  FMUL.FTZ R103, R103, R13.reuse ;  /* 0x0000000d67677220 */ /* 0x080fe20000410000 */
[-C--:B------:R-:W-:Y:S01]  /*fb10*/  FMUL.FTZ R106, R106, R13.reuse ;  /* 0x0000000d6a6a7220 */ /* 0x080fe20000410000 */
[----:B------:R0:W-:Y:S01]  /*fb20*/  STSM.16.M88.4 [R199], R156 ;  /* 0x0000009cc7007844 */ /* 0x0001e20000000200 */
        /* <DEDUP_REMOVED lines=25> */
[----:B0-----:R-:W-:Y:S06]  /*fcc0*/  @!P0 BRA `(.L_x_2709) ;  /* 0x0000000000048947 */ /* 0x001fec0003800000 */
[----:B------:R-:W-:Y:S01]  /*fcd0*/  BPT.TRAP 0x1 ;  /* 0x000000040000795c */ /* 0x000fe20000300000 */
.L_x_2709:
[----:B------:R0:W2:Y:S01]  /*fce0*/  SYNCS.PHASECHK.TRANS64.TRYWAIT P1, [R21+URZ+0x28c50], R212 ;  /* 0x028c50d4150075a7 */ /* 0x0000a2000802017f */
[----:B------:R-:W-:Y:S05]  /*fcf0*/  @!P0 BRA `(.L_x_2710) ;  /* 0x0000000000048947 */ /* 0x000fea0003800000 */
[----:B------:R-:W-:Y:S01]  /*fd00*/  BPT.TRAP 0x1 ;  /* 0x000000040000795c */ /* 0x000fe20000300000 */
.L_x_2710:
[----:B------:R-:W-:Y:S04]  /*fd10*/  BSSY B2, `(.L_x_2711) ;  /* 0x0000004000027945 */ /* 0x000fe80003800000 */
[----:B--2---:R-:W-:Y:S05]  /*fd20*/  @P1 BRA `(.L_x_2712) ;  /* 0x0000000000081947 */ /* 0x004fea0003800000 */
[----:B------:R-:W2:Y:S02]  /*fd30*/  SYNCS.PHASECHK.TRANS64.TRYWAIT P1, [R21+URZ+0x28c50], R212 ;  /* 0x028c50d4150075a7 */ /* 0x000ea4000802017f */
[----:B--2---:R-:W-:Y:S05]  /*fd40*/  @!P1 BRA `(.L_x_2713) ;  /* 0x0000011400cc9947 */ /* 0x004fea0003800000 */
.L_x_2712:
[----:B------:R-:W-:Y:S05]  /*fd50*/  BSYNC B2 ;  /* 0x0000000000027941 */ /* 0x000fea0003800000 */
.L_x_2711:
[----:B------:R-:W-:Y:S01]  /*fd60*/  IMAD R168, R209, 0x1000, R193 ;  /* 0x00001000d1a87824 */ /* 0x000fe200078e02c1 */
[----:B------:R-:W-:Y:S01]  /*fd70*/  WARPGROUP.ARRIVE ;  /* 0x00000000000079c5 */ /* 0x000fe20000000000 */
[----:B------:R-:W-:-:S03]  /*fd80*/  IMAD.MOV.U32 R169, RZ, RZ, 0x40000040 ;  /* 0x40000040ffa97424 */ /* 0x000fc600078e00ff */
[----:B------:R-:W-:Y:S02]  /*fd90*/  R2UR UR6, R168 ;  /* 0x00000000a80672ca */ /* 0x000fe400000e0000 */
[----:B------:R-:W-:Y:S01]  /*fda0*/  R2UR UR7, R169 ;  /* 0x00000000a90772ca */ /* 0x000fe200000e0000 */
[----:B------:R-:W-:-:S12]  /*fdb0*/  IMAD.MOV.U32 R169, RZ, RZ, 0x40000040 ;  /* 0x40000040ffa97424 */ /* 0x000fd800078e00ff */
[----:B------:R-:W-:Y:S03]  /*fdc0*/  HGMMA.64x256x16.F32.BF16 R24, R152, gdesc[UR4].tnspB, R24, gsb0 ;  /* 0x43e0000498187df0 */ /* 0x000fe60008001818 */
[----:B------:R-:W-:Y:S02]  /*fdd0*/  WARPGROUP.DEPBAR.LE gsb0, 0x0 ;  /* 0x00008000000079c5 */ /* 0x000fe40000010000 */
[----:B------:R-:W-:Y:S01]  /*fde0*/  VIADD R152, R168, 0x80 ;  /* 0x00000080a8987836 */ /* 0x000fe20000000000 */
        /* <DEDUP_REMOVED lines=31> */
.L_x_2714:
[C---:B------:R-:W-:Y:S01]  /*ffe0*/  ISETP.GT.AND P1, PT, R12.reuse, R226, PT ;  /* 0x000000e20c00720c */ /* 0x040fe20003f24270 */
[----:B012---:R-:W-:Y:S02]  /*fff0*/  VIADD R21, R21, 0x28c60 ;  /* 0x00028c6015157836 */ /* 0x007fe40000000000 */
[----:B------:R-:W-:Y:S02]  /*10000*/  VIADD R12, R12, 0xffffffff ;  /* 0xffffffff0c0c7836 */ /* 0x000fe40000000000 */
[----:B------:R-:W-:Y:S01]  /*10010*/  IMAD.MOV.U32 R15, RZ, RZ, R170 ;  /* 0x000000ffff0f7224 */ /* 0x000fe200078e00aa */
[----:B------:R-:W-:Y:S01]  /*10020*/  PRMT R21, R187, 0x654, R21 ;  /* 0x00000654bb157816 */ /* 0x000fe20000000015 */
[----:B------:R-:W-:Y:S02]  /*10030*/  IMAD.MOV.U32 R13, RZ, RZ, R171 ;  /* 0x000000ffff0d7224 */ /* 0x000fe400078e00ab */
[----:B------:R-:W-:Y:S01]  /*10040*/  IMAD.MOV.U32 R18, RZ, RZ, R209 ;  /* 0x000000ffff127224 */ /* 0x000fe200078e00d1 */
[----:B------:R0:W-:Y:S03]  /*10050*/  SYNCS.ARRIVE.TRANS64.RED.A1T0 RZ, [R21+URZ], RZ ;  /* 0x000000ff15ff79a7 */ /* 0x0001e6000810043f */
[----:B------:R-:W-:Y:S05]  /*10060*/  @P1 BRA `(.L_x_2715) ;  /* 0xffffffd400581947 */ /* 0x000fea000383ffff */
[----:B------:R-:W-:Y:S05]  /*10070*/  BSYNC B0 ;  /* 0x0000000000007941 */ /* 0x000fea0003800000 */
.L_x_2694:
[----:B------:R-:W-:Y:S02]  /*10080*/  IMAD.MOV.U32 R15, RZ, RZ, R170 ;  /* 0x000000ffff0f7224 */ /* 0x000fe400078e00aa */
[----:B------:R-:W-:Y:S02]  /*10090*/  IMAD.MOV.U32 R13, RZ, RZ, R171 ;  /* 0x000000ffff0d7224 */ /* 0x000fe400078e00ab */
[----:B------:R-:W-:-:S07]  /*100a0*/  IMAD.MOV.U32 R18, RZ, RZ, R209 ;  /* 0x000000ffff127224 */ /* 0x000fce00078e00d1 */
.L_x_2693:
[----:B------:R-:W-:Y:S05]  /*100b0*/  BSYNC B1 ;  /* 0x0000000000017941 */ /* 0x000fea0003800000 */
.L_x_2692:
[----:B0-----:R-:W0:Y:S01]  /*100c0*/  LDC R21, c[0x0][0x448] ;  /* 0x00011200ff157b82 */ /* 0x001e220000000800 */
[----:B------:R-:W-:Y:S01]  /*100d0*/  VIADD R152, R195, 0x3f ;  /* 0x0000003fc3987836 */ /* 0x000fe20000000000 */
[----:B------:R-:W-:-:S03]  /*100e0*/  ULDC UR4, c[0x0][0x9dc] ;  /* 0x0002770000047ab9 */ /* 0x000fc60000000800 */
[----:B------:R-:W-:Y:S01]  /*100f0*/  IMAD.MOV.U32 R155, RZ, RZ, R152 ;  /* 0x000000ffff9b7224 */ /* 0x000fe200078e0098 */
[----:B0-----:R-:W-:-:S13]  /*10100*/  ISETP.NE.AND P4, PT, R21, 0x1, PT ;  /* 0x000000011500780c */ /* 0x001fda0003f85270 */
[----:B------:R-:W0:Y:S08]  /*10110*/  @P4 LDC R153, c[0x0][0x44c] ;  /* 0x00011300ff994b82 */ /* 0x000e300000000800 */
[----:B------:R-:W1:Y:S01]  /*10120*/  @P4 LDC R21, c[0x0][0x450] ;  /* 0x00011400ff154b82 */ /* 0x000e620000000800 */
[----:B0-----:R-:W-:-:S05]  /*10130*/  @P4 IMAD.HI.U32 R153, R152, R153, RZ ;  /* 0x0000009998994227 */ /* 0x001fca00078e00ff */
[----:B-1----:R-:W-:Y:S02]  /*10140*/  @P4 SHF.R.U32.HI R155, RZ, R21, R153 ;  /* 0x00000015ff9b4219 */ /* 0x002fe40000011699 */
[----:B------:R-:W-:-:S05]  /*10150*/  IADD3 R21, R184, 0x1, -R23 ;  /* 0x00000001b8157810 */ /* 0x000fca0007ffe817 */
[----:B------:R-:W-:Y:S02]  /*10160*/  IMAD.IADD R155, R21, 0x1, R155 ;  /* 0x00000001159b7824 */ /* 0x000fe400078e029b */
[----:B------:R-:W0:Y:S02]  /*10170*/  LDC R21, c[0x0][0x9e4] ;  /* 0x00027900ff157b82 */ /* 0x000e240000000800 */
[----:B------:R-:W-:Y:S01]  /*10180*/  VIADD R154, R155, -UR4 ;  /* 0x800000049b9a7c36 */ /* 0x000fe20008000000 */
[----:B0-----:R-:W-:-:S13]  /*10190*/  ISETP.GE.AND P5, PT, R21, 0x1, PT ;  /* 0x000000011500780c */ /* 0x001fda0003fa6270 */
[----:B------:R-:W-:Y:S05]  /*101a0*/  @!P5 BRA `(.L_x_2716) ;  /* 0x000000000044d947 */ /* 0x000fea0003800000 */
        /* <DEDUP_REMOVED lines=10> */
.L_x_2718:
[----:B------:R-:W-:-:S13]  /*10250*/  ISETP.NE.AND P1, PT, R21, 0x1, PT ;  /* 0x000000011500780c */ /* 0x000fda0003f25270 */
[----:B------:R-:W0:Y:S02]  /*10260*/  @P1 LDC.64 R152, c[0x0][0x9e8] ;  /* 0x00027a00ff981b82 */ /* 0x000e240000000a00 */
[----:B0-----:R-:W-:-:S05]  /*10270*/  @P1 IMAD.HI.U32 R152, R155, R152, RZ ;  /* 0x000000989b981227 */ /* 0x001fca00078e00ff */
[----:B------:R-:W-:-:S07]  /*10280*/  @P1 SHF.R.U32.HI R155, RZ, R153, R152 ;  /* 0x00000099ff9b1219 */ /* 0x000fce0000011698 */
.L_x_2719:
[----:B------:R-:W-:Y:S05]  /*10290*/  BSYNC B0 ;  /* 0x0000000000007941 */ /* 0x000fea0003800000 */
.L_x_2717:
[----:B------:R-:W-:-:S05]  /*102a0*/  IMAD R21, R155, R21, RZ ;  /* 0x000000159b157224 */ /* 0x000fca00078e02ff */
[----:B------:R-:W-:-:S07]  /*102b0*/  VIMNMX R154, R154, R21, !PT ;  /* 0x000000159a9a7248 */ /* 0x000fce0007fe0100 */
.L_x_2716:
[----:B------:R-:W2:Y:S01]  /*102c0*/  LDL R152, [R1+0x8] ;  /* 0x0000080001987983 */ /* 0x000ea20000100800 */
[----:B------:R-:W-:Y:S01]  /*102d0*/  IADD3 R154, R154, 0x3f, RZ ;  /* 0x0000003f9a9a7810 */ /* 0x000fe20007ffe0ff */
[----:B------:R-:W-:Y:S03]  /*102e0*/  BSSY B1, `(.L_x_2720) ;  /* 0x00001f2000017945 */ /* 0x000fe60003800000 */
[----:B------:R-:W-:-:S04]  /*102f0*/  SHF.R.S32.HI R21, RZ, 0x1f, R154 ;  /* 0x0000001fff157819 */ /* 0x000fc8000001149a */
[----:B------:R-:W-:-:S04]  /*10300*/  LEA.HI R21, R21, R154, RZ, 0x6 ;  /* 0x0000009a15157211 */ /* 0x000fc800078f30ff */
[----:B------:R-:W-:-:S04]  /*10310*/  SHF.R.S32.HI R21, RZ, 0x6, R21 ;  /* 0x00000006ff157819 */ /* 0x000fc80000011415 */
[----:B--2---:R-:W-:-:S04]  /*10320*/  VIMNMX R21, R152, R21, !PT ;  /* 0x0000001598157248 */ /* 0x004fc80007fe0100 */
[----:B------:R-:W-:-:S13]  /*10330*/  ISETP.GE.AND P1, PT, R12, R21, PT ;  /* 0x000000150c00720c */ /* 0x000fda0003f26270 */
[----:B------:R-:W-:Y:S05]  /*10340*/  @!P1 BRA `(.L_x_2721) ;  /* 0x0000001c00ac9947 */ /* 0x000fea0003800000 */
[----:B------:R-:W-:Y:S01]  /*10350*/  BSSY B0, `(.L_x_2722) ;  /* 0x00001e9000007945 */ /* 0x000fe20003800000 */
[----:B------:R-:W-:Y:S02]  /*10360*/  IMAD.MOV.U32 R216, RZ, RZ, R15 ;  /* 0x000000ffffd87224 */ /* 0x000fe400078e000f */
[----:B------:R-:W-:Y:S02]  /*10370*/  IMAD.MOV.U32 R219, RZ, RZ, R13 ;  /* 0x000000ffffdb7224 */ /* 0x000fe400078e000d */
[----:B------:R-:W-:Y:S02]  /*10380*/  IMAD.MOV.U32 R209, RZ, RZ, R12 ;  /* 0x000000ffffd17224 */ /* 0x000fe400078e000c */
[----:B------:R-:W-:-:S07]  /*10390*/  IMAD.MOV.U32 R217, RZ, RZ, R18 ;  /* 0x000000ffffd97224 */ /* 0x000fce00078e0012 */
.L_x_2735:
[----:B------:R-:W-:Y:S02]  /*103a0*/  VIADD R18, R217, 0x1 ;  /* 0x00000001d9127836 */ /* 0x000fe40000000000 */
[----:B0-----:R-:W-:Y:S02]  /*103b0*/  IMAD.MOV.U32 R12, RZ, RZ, R209 ;  /* 0x000000ffff0c7224 */ /* 0x001fe400078e00d1 */
[----:B------:R-:W-:Y:S01]  /*103c0*/  VIADD R209, R209, 0xffffffff ;  /* 0xffffffffd1d17836 */ /* 0x000fe20000000000 */
[----:B------:R-:W-:Y:S02]  /*103d0*/  ISETP.NE.AND P2, PT, R18, 0x2, PT ;  /* 0x000000021200780c */ /* 0x000fe40003f45270 */
[----:B------:R-:W-:Y:S02]  /*103e0*/  ISETP.GT.AND P1, PT, R12, R21, PT ;  /* 0x000000150c00720c */ /* 0x000fe40003f24270 */
[----:B------:R-:W-:Y:S02]  /*103f0*/  SEL R12, RZ, 0x1, P2 ;  /* 0x00000001ff0c7807 */ /* 0x000fe40001000000 */
[----:B------:R-:W-:-:S02]  /*10400*/  SEL R18, R18, RZ, P2 ;  /* 0x000000ff12127207 */ /* 0x000fc40001000000 */
[----:B------:R-:W-:Y:S01]  /*10410*/  LOP3.LUT R19, R19, R12, RZ, 0x3c, !PT ;  /* 0x0000000c13137212 */ /* 0x000fe200078e3cff */
[----:B------:R-:W-:Y:S06]  /*10420*/  @!P0 BRA `(.L_x_2723) ;  /* 0x0000000000048947 */ /* 0x000fec0003800000 */
[----:B------:R-:W-:Y:S01]  /*10430*/  BPT.TRAP 0x1 ;  /* 0x000000040000795c */ /* 0x000fe20000300000 */
.L_x_2723:
[----:B------:R-:W-:Y:S01]  /*10440*/  IMAD R12, R18, 0x8, R2 ;  /* 0x00000008120c7824 */ /* 0x000fe200078e0202 */
[----:B------:R-:W-:-:S04]  /*10450*/  SHF.L.U32 R212, R19, 0x1f, RZ ;  /* 0x0000001f13d47819 */ /* 0x000fc800000006ff */
[----:B------:R0:W1:Y:S01]  /*10460*/  SYNCS.PHASECHK.TRANS64.TRYWAIT P2, [R12+URZ+0x28c30], R212 ;  /* 0x028c30d40c0075a7 */ /* 0x000062000804017f */
[----:B------:R-:W-:Y:S05]  /*10470*/  @!P0 BRA `(.L_x_2724) ;  /* 0x0000000000048947 */ /* 0x000fea0003800000 */
[----:B------:R-:W-:Y:S01]  /*10480*/  BPT.TRAP 0x1 ;  /* 0x000000040000795c */ /* 0x000fe20000300000 */
.L_x_2724:
[----:B------:R-:W-:Y:S01]  /*10490*/  BSSY B2, `(.L_x_2725) ;  /* 0x0000006000027945 */ /* 0x000fe20003800000 */
[----:B------:R-:W-:Y:S02]  /*104a0*/  IMAD R156, R18, 0x200, R14 ;  /* 0x00000200129c7824 */ /* 0x000fe400078e020e */
[----:B------:R-:W-:Y:S01]  /*104b0*/  IMAD.MOV.U32 R157, RZ, RZ, 0x40000040 ;  /* 0x40000040ff9d7424 */ /* 0x000fe200078e00ff */
[----:B-1----:R-:W-:Y:S06]  /*104c0*/  @P2 BRA `(.L_x_2726) ;  /* 0x0000000000082947 */ /* 0x002fec0003800000 */
[----:B------:R-:W1:Y:S02]  /*104d0*/  SYNCS.PHASECHK.TRANS64.TRYWAIT P2, [R12+URZ+0x28c30], R212 ;  /* 0x028c30d40c0075a7 */ /* 0x000e64000804017f */
[----:B-1----:R-:W-:Y:S05]  /*104e0*/  @!P2 BRA `(.L_x_2727) ;  /* 0x0000010c00f8a947 */ /* 0x002fea0003800000 */
.L_x_2726:
[----:B------:R-:W-:Y:S05]  /*104f0*/  BSYNC B2 ;  /* 0x0000000000027941 */ /* 0x000fea0003800000 */
.L_x_2725:
        /* <DEDUP_REMOVED lines=36> */
.L_x_2728:
        /* <DEDUP_REMOVED lines=26> */
[----:B------:R-:W-:-:S06]  /*108e0*/  FMUL.FTZ R162, R162, UR4 ;  /* 0x00000004a2a27c20 */ /* 0x000fcc0008410000 */
        /* <DEDUP_REMOVED lines=58> */
[----:B------:R-:W-:-:S04]  /*10c90*/  FFMA.FTZ R181, R181, R20, -R154 ;  /* 0x00000014b5b57223 */ /* 0x000fc8000001089a */
        /* <DEDUP_REMOVED lines=8> */
[----:B------:R-:W-:Y:S01]  /*10d20*/  MUFU.EX2 R219, R156 ;  /* 0x0000009c00db7308 */ /* 0x000fe20000000800 */
[----:B---3--:R-:W-:Y:S01]  /*10d30*/  FFMA.FTZ R154, R173, R3, R15 ;  /* 0x00000003ad9a7223 */ /* 0x008fe2000001000f */
[----:B------:R-:W-:Y:S01]  /*10d40*/  FMUL.FTZ R3, R163, UR4 ;  /* 0x00000004a3037c20 */ /* 0x000fe20008410000 */
[----:B------:R-:W-:Y:S01]  /*10d50*/  FMUL.FTZ R163, R170, UR4 ;  /* 0x00000004aaa37c20 */ /* 0x000fe20008410000 */
[----:B------:R-:W-:Y:S01]  /*10d60*/  FMUL.FTZ R170, R175, UR4 ;  /* 0x00000004afaa7c20 */ /* 0x000fe20008410000 */
[----:B------:R-:W-:Y:S01]  /*10d70*/  FMUL.FTZ R175, R182, UR4 ;  /* 0x00000004b6af7c20 */ /* 0x000fe20008410000 */
[-C--:B------:R-:W-:Y:S01]  /*10d80*/  FMUL.FTZ R37, R37, R173.reuse ;  /* 0x000000ad25257220 */ /* 0x080fe20000410000 */
[----:B------:R-:W-:Y:S01]  /*10d90*/  FMUL.FTZ R40, R40, R173 ;  /* 0x000000ad28287220 */ /* 0x000fe20000410000 */
[----:B------:R-:W-:Y:S01]  /*10da0*/  MUFU.TANH R3, R3 ;  /* 0x0000000300037308 */ /* 0x000fe20000002400 */
[C---:B----4-:R-:W-:Y:S01]  /*10db0*/  FADD.FTZ R154, R152.reuse, R154 ;  /* 0x0000009a989a7221 */ /* 0x050fe20000010000 */
[----:B------:R-:W-:Y:S01]  /*10dc0*/  F2FP.BF16.F32.PACK_AB R152, R152, R15 ;  /* 0x0000000f9898723e */ /* 0x000fe200000010ff */
        /* <DEDUP_REMOVED lines=12> */
[-C--:B------:R-:W-:Y:S01]  /*10e90*/  FMUL.FTZ R64, R64, R173.reuse ;  /* 0x000000ad40407220 */ /* 0x080fe20000410000 */
[----:B------:R-:W-:Y:S01]  /*10ea0*/  MUFU.TANH R163, R163 ;  /* 0x000000a300a37308 */ /* 0x000fe20000002400 */
[----:B--2---:R-:W-:Y:S01]  /*10eb0*/  FMUL.FTZ R153, R166, UR4 ;  /* 0x00000004a6997c20 */ /* 0x004fe20008410000 */
[----:B------:R-:W-:Y:S01]  /*10ec0*/  FMUL.FTZ R166, R171, UR4 ;  /* 0x00000004aba67c20 */ /* 0x000fe20008410000 */
[----:B------:R-:W-:Y:S01]  /*10ed0*/  FMUL.FTZ R171, R178, UR4 ;  /* 0x00000004b2ab7c20 */ /* 0x000fe20008410000 */
[-C--:B------:R-:W-:Y:S01]  /*10ee0*/  FMUL.FTZ R65, R65, R173.reuse ;  /* 0x000000ad41417220 */ /* 0x080fe20000410000 */
[-C--:B------:R-:W-:Y:S01]  /*10ef0*/  FMUL.FTZ R68, R68, R173.reuse ;  /* 0x000000ad44447220 */ /* 0x080fe20000410000 */
[-C--:B------:R-:W-:Y:S01]  /*10f00*/  FMUL.FTZ R69, R69, R173.reuse ;  /* 0x000000ad45457220 */ /* 0x080fe20000410000 */
[-C--:B------:R-:W-:Y:S01]  /*10f10*/  FMUL.FTZ R72, R72, R173.reuse ;  /* 0x000000ad48487220 */ /* 0x080fe20000410000 */
[----:B------:R-:W-:Y:S01]  /*10f20*/  MUFU.TANH R153, R153 ;  /* 0x0000009900997308 */ /* 0x000fe20000002400 */
[----:B---3--:R-:W-:Y:S01]  /*10f30*/  FADD.FTZ R154, R15, R154 ;  /* 0x0000009a0f9a7221 */ /* 0x008fe20000010000 */
[-C--:B------:R-:W-:Y:S01]  /*10f40*/  FMUL.FTZ R73, R73, R173.reuse ;  /* 0x000000ad49497220 */ /* 0x080fe20000410000 */
[-C--:B------:R-:W-:Y:S01]  /*10f50*/  FMUL.FTZ R76, R76, R173.reuse ;  /* 0x000000ad4c4c7220 */ /* 0x080fe20000410000 */
[----:B------:R-:W-:Y:S01]  /*10f60*/  FMUL.FTZ R77, R77, R173 ;  /* 0x000000ad4d4d7220 */ /* 0x000fe20000410000 */
[C---:B------:R-:W-:Y:S01]  /*10f70*/  FADD.FTZ R156, R219.reuse, R154 ;  /* 0x0000009adb9c7221 */ /* 0x040fe20000010000 */
[----:B------:R-:W-:Y:S01]  /*10f80*/  F2FP.BF16.F32.PACK_AB R154, R219, R15 ;  /* 0x0000000fdb9a723e */ /* 0x000fe200000010ff */
        /* <DEDUP_REMOVED lines=9> */
[----:B------:R4:W5:Y:S01]  /*11020*/  MUFU.EX2 R219, R160 ;  /* 0x000000a000db7308 */ /* 0x0009620000000800 */
[----:B--2---:R-:W-:Y:S01]  /*11030*/  FMUL.FTZ R157, R167, UR4 ;  /* 0x00000004a79d7c20 */ /* 0x004fe20008410000 */
[----:B------:R-:W-:Y:S01]  /*11040*/  FMUL.FTZ R167, R174, UR4 ;  /* 0x00000004aea77c20 */ /* 0x000fe20008410000 */
[----:B------:R-:W-:Y:S01]  /*11050*/  FMUL.FTZ R174, R179, UR4 ;  /* 0x00000004b3ae7c20 */ /* 0x000fe20008410000 */
[----:B------:R-:W-:Y:S01]  /*11060*/  FMUL.FTZ R179, R183, UR4 ;  /* 0x00000004b7b37c20 */ /* 0x000fe20008410000 */
[-C--:B------:R-:W-:Y:S01]  /*11070*/  FMUL.FTZ R96, R96, R173.reuse ;  /* 0x000000ad60607220 */ /* 0x080fe20000410000 */
[-C--:B------:R-:W-:Y:S01]  /*11080*/  FMUL.FTZ R97, R97, R173.reuse ;  /* 0x000000ad61617220 */ /* 0x080fe20000410000 */
[----:B------:R-:W-:Y:S01]  /*11090*/  FMUL.FTZ R100, R100, R173 ;  /* 0x000000ad64647220 */ /* 0x000fe20000410000 */
[----:B------:R-:W2:Y:S01]  /*110a0*/  MUFU.TANH R157, R157 ;  /* 0x0000009d009d7308 */ /* 0x000ea20000002400 */
[----:B----4-:R-:W-:-:S02]  /*110b0*/  IMAD.MOV R160, RZ, RZ, -R197 ;  /* 0x000000ffffa07224 */ /* 0x010fc400078e0ac5 */
[----:B---3--:R-:W-:Y:S01]  /*110c0*/  FADD.FTZ R156, R15, R156 ;  /* 0x0000009c0f9c7221 */ /* 0x008fe20000010000 */
[-C--:B------:R-:W-:Y:S01]  /*110d0*/  FMUL.FTZ R101, R101, R173.reuse ;  /* 0x000000ad65657220 */ /* 0x080fe20000410000 */
[-C--:B------:R-:W-:Y:S01]  /*110e0*/  FMUL.FTZ R104, R104, R173.reuse ;  /* 0x000000ad68687220 */ /* 0x080fe20000410000 */
[-C--:B------:R-:W-:Y:S01]  /*110f0*/  FMUL.FTZ R105, R105, R173.reuse ;  /* 0x000000ad69697220 */ /* 0x080fe20000410000 */
[----:B------:R-:W-:Y:S01]  /*11100*/  ISETP.NE.AND P2, PT, R185, R160, PT ;  /* 0x000000a0b900720c */ /* 0x000fe20003f45270 */
[----:B------:R-:W-:Y:S01]  /*11110*/  VIADD R160, R12, 0x28c40 ;  /* 0x00028c400ca07836 */ /* 0x000fe20000000000 */
[----:B------:R-:W3:Y:S01]  /*11120*/  MUFU.TANH R166, R166 ;  /* 0x000000a600a67308 */ /* 0x000ee20000002400 */
[-C--:B------:R-:W-:Y:S01]  /*11130*/  FMUL.FTZ R108, R108, R173.reuse ;  /* 0x000000ad6c6c7220 */ /* 0x080fe20000410000 */
[-C--:B------:R-:W-:Y:S01]  /*11140*/  FMUL.FTZ R109, R109, R173.reuse ;  /* 0x000000ad6d6d7220 */ /* 0x080fe20000410000 */
[-C--:B------:R-:W-:Y:S01]  /*11150*/  FMUL.FTZ R112, R112, R173.reuse ;  /* 0x000000ad70707220 */ /* 0x080fe20000410000 */
[----:B------:R-:W-:Y:S01]  /*11160*/  PRMT R160, R187, 0x654, R160 ;  /* 0x00000654bba07816 */ /* 0x000fe200000000a0 */
[-C--:B------:R-:W-:Y:S01]  /*11170*/  FMUL.FTZ R113, R113, R173.reuse ;  /* 0x000000ad71717220 */ /* 0x080fe20000410000 */
[-C--:B------:R-:W-:Y:S01]  /*11180*/  FMUL.FTZ R116, R116, R173.reuse ;  /* 0x000000ad74747220 */ /* 0x080fe20000410000 */
[-C--:B------:R-:W-:Y:S01]  /*11190*/  FMUL.FTZ R117, R117, R173.reuse ;  /* 0x000000ad75757220 */ /* 0x080fe20000410000 */
[----:B------:R5:W-:Y:S01]  /*111a0*/  SYNCS.ARRIVE.TRANS64.RED.A1T0 RZ, [R160+URZ], RZ ;  /* 0x000000ffa0ff79a7 */ /* 0x000be2000810043f */
[----:B------:R-:W4:Y:S01]  /*111b0*/  MUFU.TANH R167, R167 ;  /* 0x000000a700a77308 */ /* 0x000f220000002400 */
[-C--:B------:R-:W-:Y:S01]  /*111c0*/  FMUL.FTZ R120, R120, R173.reuse ;  /* 0x000000ad78787220 */ /* 0x080fe20000410000 */
[-C--:B------:R-:W-:Y:S01]  /*111d0*/  FMUL.FTZ R121, R121, R173.reuse ;  /* 0x000000ad79797220 */ /* 0x080fe20000410000 */
[-C--:B------:R-:W-:Y:S01]  /*111e0*/  FMUL.FTZ R124, R124, R173.reuse ;  /* 0x000000ad7c7c7220 */ /* 0x080fe20000410000 */
[-C--:B------:R-:W-:Y:S01]  /*111f0*/  FMUL.FTZ R125, R125, R173.reuse ;  /* 0x000000ad7d7d7220 */ /* 0x080fe20000410000 */
[-C--:B------:R-:W-:Y:S01]  /*11200*/  FMUL.FTZ R128, R128, R173.reuse ;  /* 0x000000ad80807220 */ /* 0x080fe20000410000 */
[----:B------:R-:W-:Y:S01]  /*11210*/  FMUL.FTZ R129, R129, R173 ;  /* 0x000000ad81817220 */ /* 0x000fe20000410000 */
[C---:B-----5:R-:W-:Y:S01]  /*11220*/  FADD.FTZ R160, R219.reuse, R156 ;  /* 0x0000009cdba07221 */ /* 0x060fe20000010000 */
[----:B------:R-:W-:Y:S01]  /*11230*/  F2FP.BF16.F32.PACK_AB R156, R219, R15 ;  /* 0x0000000fdb9c723e */ /* 0x000fe200000010ff */
[----:B------:R-:W5:Y:S01]  /*11240*/  MUFU.TANH R170, R170 ;  /* 0x000000aa00aa7308 */ /* 0x000f620000002400 */
[----:B------:R-:W-:Y:S01]  /*11250*/  FMNMX.FTZ R15, R177, R216, !PT ;  /* 0x000000d8b10f7209 */ /* 0x000fe20007810000 */
[-C--:B------:R-:W-:Y:S01]  /*11260*/  FMUL.FTZ R132, R132, R173.reuse ;  /* 0x000000ad84847220 */ /* 0x080fe20000410000 */
[-C--:B------:R-:W-:Y:S01]  /*11270*/  FMUL.FTZ R133, R133, R173.reuse ;  /* 0x000000ad85857220 */ /* 0x080fe20000410000 */
[----:B------:R-:W-:Y:S01]  /*11280*/  FMUL.FTZ R136, R136, R173 ;  /* 0x000000ad88887220 */ /* 0x000fe20000410000 */
[----:B------:R-:W-:Y:S01]  /*11290*/  FMNMX.FTZ R15, R155, R15, !PT ;  /* 0x0000000f9b0f7209 */ /* 0x000fe20007810000 */
[-C--:B------:R-:W-:Y:S01]  /*112a0*/  FMUL.FTZ R137, R137, R173.reuse ;  /* 0x000000ad89897220 */ /* 0x080fe20000410000 */
[----:B------:R-:W-:Y:S01]  /*112b0*/  FMUL.FTZ R140, R140, R173 ;  /* 0x000000ad8c8c7220 */ /* 0x000fe20000410000 */
[----:B------:R-:W0:Y:S01]  /*112c0*/  MUFU.TANH R171, R171 ;  /* 0x000000ab00ab7308 */ /* 0x000e220000002400 */
[----:B------:R-:W-:Y:S01]  /*112d0*/  FMNMX.FTZ R15, R158, R15, !PT ;  /* 0x0000000f9e0f7209 */ /* 0x000fe20007810000 */
[-C--:B------:R-:W-:Y:S01]  /*112e0*/  FMUL.FTZ R141, R141, R173.reuse ;  /* 0x000000ad8d8d7220 */ /* 0x080fe20000410000 */
[-C--:B------:R-:W-:Y:S01]  /*112f0*/  FMUL.FTZ R144, R144, R173.reuse ;  /* 0x000000ad90907220 */ /* 0x080fe20000410000 */
[----:B------:R-:W-:Y:S01]  /*11300*/  FMUL.FTZ R145, R145, R173 ;  /* 0x000000ad91917220 */ /* 0x000fe20000410000 */
[----:B------:R-:W-:Y:S01]  /*11310*/  FMNMX.FTZ R15, R159, R15, !PT ;  /* 0x0000000f9f0f7209 */ /* 0x000fe20007810000 */
[-C--:B------:R-:W-:Y:S01]  /*11320*/  FMUL.FTZ R148, R148, R173.reuse ;  /* 0x000000ad94947220 */ /* 0x080fe20000410000 */
[----:B------:R-:W-:Y:S01]  /*11330*/  FMUL.FTZ R149, R149, R173 ;  /* 0x000000ad95957220 */ /* 0x000fe20000410000 */
[----:B------:R-:W1:Y:S01]  /*11340*/  MUFU.TANH R174, R174 ;  /* 0x000000ae00ae7308 */ /* 0x000e620000002400 */
[----:B------:R-:W-:-:S04]  /*11350*/  FMNMX.FTZ R15, R162, R15, !PT ;  /* 0x0000000fa20f7209 */ /* 0x000fc80007810000 */
[----:B------:R-:W-:-:S03]  /*11360*/  FMNMX.FTZ R15, R3, R15, !PT ;  /* 0x0000000f030f7209 */ /* 0x000fc60007810000 */
[----:B------:R-:W1:Y:S01]  /*11370*/  MUFU.TANH R175, R175 ;  /* 0x000000af00af7308 */ /* 0x000e620000002400 */
[----:B------:R-:W-:-:S04]  /*11380*/  FMNMX.FTZ R15, R153, R15, !PT ;  /* 0x0000000f990f7209 */ /* 0x000fc80007810000 */
[----:B--2---:R-:W-:-:S03]  /*11390*/  FMNMX.FTZ R15, R157, R15, !PT ;  /* 0x0000000f9d0f7209 */ /* 0x004fc60007810000 */
[----:B------:R-:W-:Y:S01]  /*113a0*/  MUFU.TANH R179, R179 ;  /* 0x000000b300b37308 */ /* 0x000fe20000002400 */
[----:B------:R-:W-:-:S04]  /*113b0*/  FMNMX.FTZ R15, R163, R15, !PT ;  /* 0x0000000fa30f7209 */ /* 0x000fc80007810000 */
[----:B---3--:R-:W-:-:S03]  /*113c0*/  FMNMX.FTZ R15, R166, R15, !PT ;  /* 0x0000000fa60f7209 */ /* 0x008fc60007810000 */
[----:B------:R-:W2:Y:S01]  /*113d0*/  MUFU.EX2 R161, R161 ;  /* 0x000000a100a17308 */ /* 0x000ea20000000800 */
[----:B----4-:R-:W-:-:S04]  /*113e0*/  FMNMX.FTZ R15, R167, R15, !PT ;  /* 0x0000000fa70f7209 */ /* 0x010fc80007810000 */
[----:B-----5:R-:W-:-:S03]  /*113f0*/  FMNMX.FTZ R15, R170, R15, !PT ;  /* 0x0000000faa0f7209 */ /* 0x020fc60007810000 */
[----:B------:R-:W3:Y:S01]  /*11400*/  MUFU.EX2 R164, R164 ;  /* 0x000000a400a47308 */ /* 0x000ee20000000800 */
[----:B0-----:R-:W-:-:S04]  /*11410*/  FMNMX.FTZ R15, R171, R15, !PT ;  /* 0x0000000fab0f7209 */ /* 0x001fc80007810000 */
[----:B-1----:R-:W-:-:S03]  /*11420*/  FMNMX.FTZ R15, R174, R15, !PT ;  /* 0x0000000fae0f7209 */ /* 0x002fc60007810000 */
[----:B------:R-:W-:Y:S01]  /*11430*/  MUFU.EX2 R165, R165 ;  /* 0x000000a500a57308 */ /* 0x000fe20000000800 */
[----:B------:R-:W-:Y:S01]  /*11440*/  FMNMX.FTZ R15, R175, R15, !PT ;  /* 0x0000000faf0f7209 */ /* 0x000fe20007810000 */
[----:B--2---:R-:W-:-:S03]  /*11450*/  FADD.FTZ R160, R161, R160 ;  /* 0x000000a0a1a07221 */ /* 0x004fc60000010000 */
[----:B------:R-:W-:-:S03]  /*11460*/  FMNMX.FTZ R15, R179, R15, !PT ;  /* 0x0000000fb30f7209 */ /* 0x000fc60007810000 */
[----:B------:R-:W-:Y:S01]  /*11470*/  MUFU.EX2 R169, R169 ;  /* 0x000000a900a97308 */ /* 0x000fe20000000800 */
[----:B---3--:R-:W-:Y:S01]  /*11480*/  FADD.FTZ R160, R164, R160 ;  /* 0x000000a0a4a07221 */ /* 0x008fe20000010000 */
[----:B------:R-:W0:Y:S06]  /*11490*/  SHFL.BFLY PT, R178, R15, 0x2, 0x1f ;  /* 0x0c401f000fb27f89 */ /* 0x000e2c00000e0000 */
[----:B------:R-:W-:Y:S08]  /*114a0*/  MUFU.EX2 R172, R172 ;  /* 0x000000ac00ac7308 */ /* 0x000ff00000000800 */
[----:B------:R-:W-:Y:S08]  /*114b0*/  MUFU.EX2 R176, R176 ;  /* 0x000000b000b07308 */ /* 0x000ff00000000800 */
[----:B------:R-:W-:Y:S01]  /*114c0*/  MUFU.EX2 R221, R221 ;  /* 0x000000dd00dd7308 */ /* 0x000fe20000000800 */
[----:B0-----:R-:W-:-:S05]  /*114d0*/  FMNMX.FTZ R15, R15, R178, !PT ;  /* 0x000000b20f0f7209 */ /* 0x001fca0007810000 */
[----:B------:R-:W0:Y:S02]  /*114e0*/  SHFL.BFLY PT, R182, R15, 0x1, 0x1f ;  /* 0x0c201f000fb67f89 */ /* 0x000e2400000e0000 */
[----:B------:R1:W-:Y:S08]  /*114f0*/  MUFU.EX2 R178, R168 ;  /* 0x000000a800b27308 */ /* 0x0003f00000000800 */
[----:B------:R-:W-:Y:S08]  /*11500*/  MUFU.EX2 R180, R180 ;  /* 0x000000b400b47308 */ /* 0x000ff00000000800 */
[----:B------:R-:W-:Y:S01]  /*11510*/  MUFU.EX2 R181, R181 ;  /* 0x000000b500b57308 */ /* 0x000fe20000000800 */
[----:B0-----:R-:W-:Y:S01]  /*11520*/  FMNMX.FTZ R15, R15, R182, !PT ;  /* 0x000000b60f0f7209 */ /* 0x001fe20007810000 */
[----:B------:R-:W-:-:S04]  /*11530*/  @!P2 IMAD R182, R217, 0x40, R194 ;  /* 0x00000040d9b6a824 */ /* 0x000fc800078e02c2 */
[----:B-1----:R-:W-:Y:S01]  /*11540*/  FADD.FTZ R168, -R15, R216 ;  /* 0x000000d80fa87221 */ /* 0x002fe20000010100 */
[----:B------:R-:W-:-:S03]  /*11550*/  @!P2 IMAD R182, R182, 0x4, R2 ;  /* 0x00000004b6b6a824 */ /* 0x000fc600078e0202 */
[----:B------:R-:W-:Y:S02]  /*11560*/  FMUL.FTZ R168, R168, R20 ;  /* 0x00000014a8a87220 */ /* 0x000fe40000410000 */
[----:B------:R-:W-:Y:S04]  /*11570*/  @!P2 STS [R182+0x28800], R173 ;  /* 0x028800adb600a388 */ /* 0x000fe80000000800 */
        /* <DEDUP_REMOVED lines=108> */
[-C--:B------:R-:W-:Y:S01]  /*11c40*/  FMUL.FTZ R139, R139, R168.reuse ;  /* 0x000000a88b8b7220 */ /* 0x080fe20000410000 */
[----:B------:R-:W-:Y:S01]  /*11c50*/  FADD.FTZ R3, R172, R3 ;  /* 0x00000003ac037221 */ /* 0x000fe20000010000 */
[----:B------:R-:W2:Y:S01]  /*11c60*/  MUFU.EX2 R170, R170 ;  /* 0x000000aa00aa7308 */ /* 0x000ea20000000800 */
        /* <DEDUP_REMOVED lines=8> */
[----:B-1----:R-:W-:Y:S01]  /*11cf0*/  FADD.FTZ R163, R0, R162 ;  /* 0x000000a200a37221 */ /* 0x002fe20000010000 */
[----:B------:R-:W-:Y:S01]  /*11d00*/  F2FP.BF16.F32.PACK_AB R162, R172, R169 ;  /* 0x000000a9aca2723e */ /* 0x000fe200000010ff */
[----:B------:R-:W-:-:S05]  /*11d10*/  FMUL.FTZ R151, R151, R168 ;  /* 0x000000a897977220 */ /* 0x000fca0000410000 */
[----:B------:R-:W1:Y:S01]  /*11d20*/  MUFU.EX2 R174, R174 ;  /* 0x000000ae00ae7308 */ /* 0x000e620000000800 */
[C---:B--2---:R-:W-:Y:S01]  /*11d30*/  FADD.FTZ R164, R170.reuse, R163 ;  /* 0x000000a3aaa47221 */ /* 0x044fe20000010000 */
[----:B------:R-:W-:Y:S01]  /*11d40*/  F2FP.BF16.F32.PACK_AB R163, R170, R0 ;  /* 0x00000000aaa3723e */ /* 0x000fe200000010ff */
[----:B------:R-:W-:-:S04]  /*11d50*/  FADD.FTZ R0, R176, R3 ;  /* 0x00000003b0007221 */ /* 0x000fc80000010000 */
[----:B------:R-:W-:Y:S01]  /*11d60*/  FADD.FTZ R0, R221, R0 ;  /* 0x00000000dd007221 */ /* 0x000fe20000010000 */
[----:B------:R-:W2:Y:S01]  /*11d70*/  MUFU.EX2 R167, R175 ;  /* 0x000000af00a77308 */ /* 0x000ea20000000800 */
[----:B---3--:R-:W-:Y:S01]  /*11d80*/  FADD.FTZ R3, R171, R164 ;  /* 0x000000a4ab037221 */ /* 0x008fe20000010000 */
[----:B------:R-:W-:Y:S01]  /*11d90*/  F2FP.BF16.F32.PACK_AB R164, R221, R176 ;  /* 0x000000b0dda4723e */ /* 0x000fe200000010ff */
[----:B------:R-:W-:Y:S01]  /*11da0*/  FADD.FTZ R166, R180, R0 ;  /* 0x00000000b4a67221 */ /* 0x000fe20000010000 */
[----:B------:R0:W-:Y:S04]  /*11db0*/  STSM.16.M88.4 [R201], R160 ;  /* 0x000000a0c9007844 */ /* 0x0001e80000000200 */
[----:B------:R-:W3:Y:S01]  /*11dc0*/  MUFU.EX2 R179, R179 ;  /* 0x000000b300b37308 */ /* 0x000ee20000000800 */
[C---:B-1----:R-:W-:Y:S01]  /*11dd0*/  FADD.FTZ R3, R174.reuse, R3 ;  /* 0x00000003ae037221 */ /* 0x042fe20000010000 */
[----:B------:R-:W-:-:S03]  /*11de0*/  F2FP.BF16.F32.PACK_AB R165, R174, R171 ;  /* 0x000000abaea5723e */ /* 0x000fc600000010ff */
[----:B--2---:R-:W-:Y:S01]  /*11df0*/  FADD.FTZ R0, R167, R3 ;  /* 0x00000003a7007221 */ /* 0x004fe20000010000 */
[C---:B------:R-:W-:Y:S01]  /*11e00*/  FADD.FTZ R3, R181.reuse, R166 ;  /* 0x000000a6b5037221 */ /* 0x040fe20000010000 */
[----:B------:R-:W-:Y:S02]  /*11e10*/  F2FP.BF16.F32.PACK_AB R166, R181, R180 ;  /* 0x000000b4b5a6723e */ /* 0x000fe400000010ff */
[C---:B---3--:R-:W-:Y:S01]  /*11e20*/  F2FP.BF16.F32.PACK_AB R167, R179.reuse, R167 ;  /* 0x000000a7b3a7723e */ /* 0x048fe200000010ff */
[----:B------:R-:W-:-:S04]  /*11e30*/  FADD.FTZ R0, R179, R0 ;  /* 0x00000000b3007221 */ /* 0x000fc80000010000 */
[----:B------:R0:W-:Y:S01]  /*11e40*/  STSM.16.M88.4 [R200], R164 ;  /* 0x000000a4c8007844 */ /* 0x0001e20000000200 */
[----:B------:R-:W-:Y:S05]  /*11e50*/  @!P0 BRA `(.L_x_2729) ;  /* 0x0000000000048947 */ /* 0x000fea0003800000 */
[----:B------:R-:W-:Y:S01]  /*11e60*/  BPT.TRAP 0x1 ;  /* 0x000000040000795c */ /* 0x000fe20000300000 */
.L_x_2729:
[----:B------:R1:W2:Y:S01]  /*11e70*/  SYNCS.PHASECHK.TRANS64.TRYWAIT P2, [R12+URZ+0x28c50], R212 ;  /* 0x028c50d40c0075a7 */ /* 0x0002a2000804017f */
[----:B------:R-:W-:Y:S05]  /*11e80*/  @!P0 BRA `(.L_x_2730) ;  /* 0x0000000000048947 */ /* 0x000fea0003800000 */
[----:B------:R-:W-:Y:S01]  /*11e90*/  BPT.TRAP 0x1 ;  /* 0x000000040000795c */ /* 0x000fe20000300000 */
.L_x_2730:
[----:B------:R-:W-:Y:S04]  /*11ea0*/  BSSY B2, `(.L_x_2731) ;  /* 0x0000004000027945 */ /* 0x000fe80003800000 */
[----:B--2---:R-:W-:Y:S05]  /*11eb0*/  @P2 BRA `(.L_x_2732) ;  /* 0x0000000000082947 */ /* 0x004fea0003800000 */
[----:B------:R-:W2:Y:S02]  /*11ec0*/  SYNCS.PHASECHK.TRANS64.TRYWAIT P2, [R12+URZ+0x28c50], R212 ;  /* 0x028c50d40c0075a7 */ /* 0x000ea4000804017f */
[----:B--2---:R-:W-:Y:S05]  /*11ed0*/  @!P2 BRA `(.L_x_2733) ;  /* 0x000000f40090a947 */ /* 0x004fea0003800000 */
.L_x_2732:
[----:B------:R-:W-:Y:S05]  /*11ee0*/  BSYNC B2 ;  /* 0x0000000000027941 */ /* 0x000fea0003800000 */
.L_x_2731:
        /* <DEDUP_REMOVED lines=38> */
[----:B------:R-:W-:Y:S05]  /*12150*/  @!P0 BRA `(.L_x_2734) ;  /* 0x0000000000048947 */ /* 0x000fea0003800000 */
[----:B------:R-:W-:Y:S01]  /*12160*/  BPT.TRAP 0x1 ;  /* 0x000000040000795c */ /* 0x000fe20000300000 */
.L_x_2734:
[----:B-12---:R-:W-:Y:S02]  /*12170*/  VIADD R12, R12, 0x28c60 ;  /* 0x00028c600c0c7836 */ /* 0x006fe40000000000 */
[----:B------:R-:W-:Y:S02]  /*12180*/  IMAD.MOV.U32 R216, RZ, RZ, R15 ;  /* 0x000000ffffd87224 */ /* 0x000fe400078e000f */
[----:B------:R-:W-:Y:S01]  /*12190*/  IMAD.MOV.U32 R219, RZ, RZ, R13 ;  /* 0x000000ffffdb7224 */ /* 0x000fe200078e000d */
[----:B------:R-:W-:Y:S01]  /*121a0*/  PRMT R12, R187, 0x654, R12 ;  /* 0x00000654bb0c7816 */ /* 0x000fe2000000000c */
[----:B------:R-:W-:-:S03]  /*121b0*/  IMAD.MOV.U32 R217, RZ, RZ, R18 ;  /* 0x000000ffffd97224 */ /* 0x000fc600078e0012 */
[----:B------:R0:W-:Y:S01]  /*121c0*/  SYNCS.ARRIVE.TRANS64.RED.A1T0 RZ, [R12+URZ], RZ ;  /* 0x000000ff0cff79a7 */ /* 0x0001e2000810043f */
[----:B------:R-:W-:Y:S05]  /*121d0*/  @P1 BRA `(.L_x_2735) ;  /* 0xffffffe000701947 */ /* 0x000fea000383ffff */
[----:B------:R-:W-:Y:S05]  /*121e0*/  BSYNC B0 ;  /* 0x0000000000007941 */ /* 0x000fea0003800000 */
.L_x_2722:
[----:B0-----:R-:W-:-:S07]  /*121f0*/  IMAD.MOV.U32 R12, RZ, RZ, R209 ;  /* 0x000000ffff0c7224 */ /* 0x001fce00078e00d1 */
.L_x_2721:
[----:B------:R-:W-:Y:S05]  /*12200*/  BSYNC B1 ;  /* 0x0000000000017941 */ /* 0x000fea0003800000 */
.L_x_2720:
[----:B------:R-:W2:Y:S01]  /*12210*/  LDL R21, [R1+0x8] ;  /* 0x0000080001157983 */ /* 0x000ea20000100800 */
[----:B------:R-:W-:Y:S01]  /*12220*/  BSSY B0, `(.L_x_2736) ;  /* 0x0000294000007945 */ /* 0x000fe20003800000 */
[----:B--2---:R-:W-:-:S13]  /*12230*/  ISETP.GE.AND P1, PT, R12, R21, PT ;  /* 0x000000150c00720c */ /* 0x004fda0003f26270 */
[----:B------:R-:W-:Y:S05]  /*12240*/  @!P1 BRA `(.L_x_2737) ;  /* 0x0000002800449947 */ /* 0x000fea0003800000 */
[----:B------:R-:W-:Y:S02]  /*12250*/  IMAD.MOV.U32 R212, RZ, RZ, R15 ;  /* 0x000000ffffd47224 */ /* 0x000fe400078e000f */
[----:B------:R-:W-:Y:S02]  /*12260*/  IMAD.MOV.U32 R217, RZ, RZ, R13 ;  /* 0x000000ffffd97224 */ /* 0x000fe400078e000d */
[----:B------:R-:W-:-:S07]  /*12270*/  IMAD.MOV.U32 R216, RZ, RZ, R18 ;  /* 0x000000ffffd87224 */ /* 0x000fce00078e0012 */
.L_x_2758:
[----:B------:R-:W-:-:S04]  /*12280*/  IADD3 R18, R216, 0x1, RZ ;  /* 0x00000001d8127810 */ /* 0x000fc80007ffe0ff */
[----:B------:R-:W-:-:S04]  /*12290*/  ISETP.NE.AND P1, PT, R18, 0x2, PT ;  /* 0x000000021200780c */ /* 0x000fc80003f25270 */
[----:B------:R-:W-:Y:S02]  /*122a0*/  SEL R13, RZ, 0x1, P1 ;  /* 0x00000001ff0d7807 */ /* 0x000fe40000800000 */
[----:B------:R-:W-:Y:S02]  /*122b0*/  SEL R18, R18, RZ, P1 ;  /* 0x000000ff12127207 */ /* 0x000fe40000800000 */
[----:B------:R-:W-:Y:S01]  /*122c0*/  LOP3.LUT R19, R19, R13, RZ, 0x3c, !PT ;  /* 0x0000000d13137212 */ /* 0x000fe200078e3cff */
[----:B------:R-:W-:Y:S06]  /*122d0*/  @!P0 BRA `(.L_x_2738) ;  /* 0x0000000000048947 */ /* 0x000fec0003800000 */
[----:B------:R-:W-:Y:S01]  /*122e0*/  BPT.TRAP 0x1 ;  /* 0x000000040000795c */ /* 0x000fe20000300000 */
.L_x_2738:
[----:B------:R-:W-:Y:S01]  /*122f0*/  IMAD R21, R18, 0x8, R2 ;  /* 0x0000000812157824 */ /* 0x000fe200078e0202 */
[----:B------:R-:W-:-:S04]  /*12300*/  SHF.L.U32 R209, R19, 0x1f, RZ ;  /* 0x0000001f13d17819 */ /* 0x000fc800000006ff */
[----:B------:R0:W1:Y:S01]  /*12310*/  SYNCS.PHASECHK.TRANS64.TRYWAIT P1, [R21+URZ+0x28c30], R209 ;  /* 0x028c30d1150075a7 */ /* 0x000062000802017f */
[----:B------:R-:W-:Y:S05]  /*12320*/  @!P0 BRA `(.L_x_2739) ;  /* 0x0000000000048947 */ /* 0x000fea0003800000 */
[----:B------:R-:W-:Y:S01]  /*12330*/  BPT.TRAP 0x1 ;  /* 0x000000040000795c */ /* 0x000fe20000300000 */
.L_x_2739:
[----:B------:R-:W-:Y:S01]  /*12340*/  BSSY B1, `(.L_x_2740) ;  /* 0x0000006000017945 */ /* 0x000fe20003800000 */
[----:B------:R-:W-:Y:S02]  /*12350*/  IMAD R156, R18, 0x200, R14 ;  /* 0x00000200129c7824 */ /* 0x000fe400078e020e */
[----:B------:R-:W-:Y:S01]  /*12360*/  IMAD.MOV.U32 R157, RZ, RZ, 0x40000040 ;  /* 0x40000040ff9d7424 */ /* 0x000fe200078e00ff */
[----:B-1----:R-:W-:Y:S06]  /*12370*/  @P1 BRA `(.L_x_2741) ;  /* 0x0000000000081947 */ /* 0x002fec0003800000 */
[----:B------:R-:W1:Y:S02]  /*12380*/  SYNCS.PHASECHK.TRANS64.TRYWAIT P1, [R21+URZ+0x28c30], R209 ;  /* 0x028c30d1150075a7 */ /* 0x000e64000802017f */
[----:B-1----:R-:W-:Y:S05]  /*12390*/  @!P1 BRA `(.L_x_2742) ;  /* 0x000000f000749947 */ /* 0x002fea0003800000 */
.L_x_2741:
[----:B------:R-:W-:Y:S05]  /*123a0*/  BSYNC B1 ;  /* 0x0000000000017941 */ /* 0x000fea0003800000 */
.L_x_2740:
        /* <DEDUP_REMOVED lines=36> */
.L_x_2743:
[----:B------:R-:W2:Y:S01]  /*125f0*/  @P4 LDC R20, c[0x0][0x44c] ;  /* 0x00011300ff144b82 */ /* 0x000ea20000000800 */
[----:B------:R-:W-:Y:S01]  /*12600*/  IMAD.IADD R13, R229, 0x1, R195 ;  /* 0x00000001e50d7824 */ /* 0x000fe200078e02c3 */
[----:B------:R-:W-:Y:S02]  /*12610*/  ULDC UR4, c[0x0][0x9d8] ;  /* 0x0002760000047ab9 */ /* 0x000fe40000000800 */
[----:B------:R-:W-:Y:S01]  /*12620*/  FMUL.FTZ R222, R157, UR4 ;  /* 0x000000049dde7c20 */ /* 0x000fe20008410000 */
[----:B------:R-:W-:Y:S01]  /*12630*/  FMUL.FTZ R223, R161, UR4 ;  /* 0x00000004a1df7c20 */ /* 0x000fe20008410000 */
[----:B------:R-:W-:Y:S01]  /*12640*/  FMUL.FTZ R221, R156, UR4 ;  /* 0x000000049cdd7c20 */ /* 0x000fe20008410000 */
[----:B------:R-:W-:Y:S01]  /*12650*/  FMUL.FTZ R157, R162, UR4 ;  /* 0x00000004a29d7c20 */ /* 0x000fe20008410000 */
[----:B------:R-:W3:Y:S01]  /*12660*/  @P4 LDC R15, c[0x0][0x450] ;  /* 0x00011400ff0f4b82 */ /* 0x000ee20000000800 */
        /* <DEDUP_REMOVED lines=15> */
[----:B--2---:R-:W-:-:S04]  /*12760*/  @P4 IMAD.HI.U32 R20, R13, R20, RZ ;  /* 0x000000140d144227 */ /* 0x004fc800078e00ff */
[----:B------:R-:W-:Y:S01]  /*12770*/  FMUL.FTZ R172, R172, UR4 ;  /* 0x00000004acac7c20 */ /* 0x000fe20008410000 */
[----:B------:R-:W-:Y:S01]  /*12780*/  FMUL.FTZ R173, R173, UR4 ;  /* 0x00000004adad7c20 */ /* 0x000fe20008410000 */
[----:B------:R-:W-:Y:S01]  /*12790*/  FMUL.FTZ R177, R177, UR4 ;  /* 0x00000004b1b17c20 */ /* 0x000fe20008410000 */
[----:B------:R-:W-:Y:S01]  /*127a0*/  FMUL.FTZ R174, R182, UR4 ;  /* 0x00000004b6ae7c20 */ /* 0x000fe20008410000 */
[----:B------:R-:W-:Y:S01]  /*127b0*/  FMUL.FTZ R176, R183, UR4 ;  /* 0x00000004b7b07c20 */ /* 0x000fe20008410000 */
[----:B------:R-:W-:Y:S01]  /*127c0*/  IADD3 R224, -R185, 0x1, -R178 ;  /* 0x00000001b9e07810 */ /* 0x000fe20007ffe9b2 */
[----:B------:R-:W2:Y:S01]  /*127d0*/  MUFU.TANH R219, R219 ;  /* 0x000000db00db7308 */ /* 0x000ea20000002400 */
[----:B---3--:R-:W-:Y:S01]  /*127e0*/  @P4 SHF.R.U32.HI R13, RZ, R15, R20 ;  /* 0x0000000fff0d4219 */ /* 0x008fe20000011614 */
        /* <DEDUP_REMOVED lines=9> */
[----:B------:R-:W3:Y:S01]  /*12880*/  SHFL.IDX PT, R181, R13, RZ, 0x1c1f ;  /* 0x001c1fff0db57589 */ /* 0x000ee200000e0000 */
[----:B------:R-:W4:Y:S01]  /*12890*/  MUFU.TANH R15, R15 ;  /* 0x0000000f000f7308 */ /* 0x000f220000002400 */
[----:B------:R-:W-:Y:S01]  /*128a0*/  VIADD R152, R21, 0x28c40 ;  /* 0x00028c4015987836 */ /* 0x000fe20000000000 */
[----:B------:R-:W-:Y:S01]  /*128b0*/  IADD3 R224, -R23, R224, R184 ;  /* 0x000000e017e07210 */ /* 0x000fe20007ffe1b8 */
[----:B------:R-:W-:-:S03]  /*128c0*/  ULDC UR4, c[0x0][0x9e0] ;  /* 0x0002780000047ab9 */ /* 0x000fc60000000800 */
[----:B------:R-:W-:Y:S01]  /*128d0*/  PRMT R152, R187, 0x654, R152 ;  /* 0x00000654bb987816 */ /* 0x000fe20000000098 */
[C---:B------:R-:W-:Y:S01]  /*128e0*/  VIADD R225, R224.reuse, UR4 ;  /* 0x00000004e0e17c36 */ /* 0x040fe20008000000 */
[----:B------:R-:W0:Y:S01]  /*128f0*/  MUFU.TANH R20, R20 ;  /* 0x0000001400147308 */ /* 0x000e220000002400 */
[----:B------:R-:W-:Y:S01]  /*12900*/  VIADD R224, R224, UR45 ;  /* 0x0000002de0e07c36 */ /* 0x000fe20008000000 */
[----:B------:R0:W-:Y:S06]  /*12910*/  SYNCS.ARRIVE.TRANS64.RED.A1T0 RZ, [R152+URZ], RZ ;  /* 0x000000ff98ff79a7 */ /* 0x0001ec000810043f */
[----:B------:R-:W0:Y:S01]  /*12920*/  MUFU.TANH R154, R154 ;  /* 0x0000009a009a7308 */ /* 0x000e220000002400 */
[----:B---3--:R-:W-:-:S07]  /*12930*/  IMAD.IADD R183, R225, 0x1, R181 ;  /* 0x00000001e1b77824 */ /* 0x008fce00078e02b5 */
[----:B------:R-:W3:Y:S01]  /*12940*/  MUFU.TANH R221, R221 ;  /* 0x000000dd00dd7308 */ /* 0x000ee20000002400 */
        /* <DEDUP_REMOVED lines=28> */
[----:B--234-:R-:W-:Y:S05]  /*12b10*/  @!P5 BRA `(.L_x_2744) ;  /* 0x000000000060d947 */ /* 0x01cfea0003800000 */
[----:B------:R-:W-:Y:S01]  /*12b20*/  IADD3 R181, -R23, R184, R181 ;  /* 0x000000b817b57210 */ /* 0x000fe20007ffe1b5 */
[----:B------:R-:W-:Y:S03]  /*12b30*/  BSSY B1, `(.L_x_2745) ;  /* 0x0000012000017945 */ /* 0x000fe60003800000 */
[----:B------:R-:W-:-:S13]  /*12b40*/  ISETP.GT.AND P1, PT, R181, -0x1, PT ;  /* 0xffffffffb500780c */ /* 0x000fda0003f24270 */
[----:B------:R-:W-:Y:S05]  /*12b50*/  @P1 BRA `(.L_x_2746) ;  /* 0x0000000000241947 */ /* 0x000fea0003800000 */
[----:B------:R-:W-:Y:S01]  /*12b60*/  ULDC UR4, c[0x0][0x9e4] ;  /* 0x0002790000047ab9 */ /* 0x000fe20000000800 */
[----:B------:R-:W-:Y:S01]  /*12b70*/  LOP3.LUT R181, RZ, R181, RZ, 0x33, !PT ;  /* 0x000000b5ffb57212 */ /* 0x000fe200078e33ff */
[----:B------:R-:W-:-:S05]  /*12b80*/  IMAD.U32 R226, RZ, RZ, UR4 ;  /* 0x00000004ffe27e24 */ /* 0x000fca000f8e00ff */
[----:B------:R-:W-:-:S13]  /*12b90*/  ISETP.NE.AND P1, PT, R226, 0x1, PT ;  /* 0x00000001e200780c */ /* 0x000fda0003f25270 */
[----:B0-----:R-:W0:Y:S02]  /*12ba0*/  @P1 LDC.64 R152, c[0x0][0x9e8] ;  /* 0x00027a00ff981b82 */ /* 0x001e240000000a00 */
[----:B0-----:R-:W-:-:S05]  /*12bb0*/  @P1 IMAD.HI.U32 R152, R181, R152, RZ ;  /* 0x00000098b5981227 */ /* 0x001fca00078e00ff */
[----:B------:R-:W-:-:S04]  /*12bc0*/  @P1 SHF.R.U32.HI R181, RZ, R153, R152 ;  /* 0x00000099ffb51219 */ /* 0x000fc80000011698 */
[----:B------:R-:W-:Y:S01]  /*12bd0*/  LOP3.LUT R181, RZ, R181, RZ, 0x33, !PT ;  /* 0x000000b5ffb57212 */ /* 0x000fe200078e33ff */
[----:B------:R-:W-:Y:S06]  /*12be0*/  BRA `(.L_x_2747) ;  /* 0x0000000000187947 */ /* 0x000fec0003800000 */
.L_x_2746:
[----:B------:R-:W-:Y:S02]  /*12bf0*/  ULDC UR4, c[0x0][0x9e4] ;  /* 0x0002790000047ab9 */ /* 0x000fe40000000800 */
[----:B------:R-:W-:-:S05]  /*12c00*/  IMAD.U32 R226, RZ, RZ, UR4 ;  /* 0x00000004ffe27e24 */ /* 0x000fca000f8e00ff */
[----:B------:R-:W-:-:S13]  /*12c10*/  ISETP.NE.AND P1, PT, R226, 0x1, PT ;  /* 0x00000001e200780c */ /* 0x000fda0003f25270 */
[----:B0-----:R-:W0:Y:S02]  /*12c20*/  @P1 LDC.64 R152, c[0x0][0x9e8] ;  /* 0x00027a00ff981b82 */ /* 0x001e240000000a00 */
[----:B0-----:R-:W-:-:S05]  /*12c30*/  @P1 IMAD.HI.U32 R152, R181, R152, RZ ;  /* 0x00000098b5981227 */ /* 0x001fca00078e00ff */
[----:B------:R-:W-:-:S07]  /*12c40*/  @P1 SHF.R.U32.HI R181, RZ, R153, R152 ;  /* 0x00000099ffb51219 */ /* 0x000fce0000011698 */
.L_x_2747:
[----:B------:R-:W-:Y:S05]  /*12c50*/  BSYNC B1 ;  /* 0x0000000000017941 */ /* 0x000fea0003800000 */
.L_x_2745:
[----:B------:R-:W-:-:S04]  /*12c60*/  IMAD R181, R181, R226, -R178 ;  /* 0x000000e2b5b57224 */ /* 0x000fc800078e0ab2 */
[----:B------:R-:W-:-:S05]  /*12c70*/  IMAD.IADD R181, R181, 0x1, -R185 ;  /* 0x00000001b5b57824 */ /* 0x000fca00078e0ab9 */
[----:B------:R-:W-:Y:S02]  /*12c80*/  VIMNMX R182, R182, R181, !PT ;  /* 0x000000b5b6b67248 */ /* 0x000fe40007fe0100 */
[----:B------:R-:W-:-:S07]  /*12c90*/  VIADDMNMX R183, R181, R226, R183, PT ;  /* 0x000000e2b5b77246 */ /* 0x000fce00038001b7 */
.L_x_2744:
[----:B------:R-:W-:Y:S01]  /*12ca0*/  ISETP.GT.AND P1, PT, R12, -0x1, PT ;  /* 0xffffffff0c00780c */ /* 0x000fe20003f24270 */
[----:B------:R-:W2:Y:S03]  /*12cb0*/  SHFL.IDX PT, R13, R13, 0x1, 0x1c1f ;  /* 0x003c1f000d0d7f89 */ /* 0x000ea600000e0000 */
[C---:B------:R-:W-:Y:S02]  /*12cc0*/  ISETP.GT.AND P2, PT, R182.reuse, RZ, P1 ;  /* 0x000000ffb600720c */ /* 0x040fe40000f44270 */
[C---:B------:R-:W-:Y:S02]  /*12cd0*/  ISETP.GT.AND P6, PT, R182.reuse, 0x1, P1 ;  /* 0x00000001b600780c */ /* 0x040fe40000fc4270 */
[----:B------:R-:W-:Y:S02]  /*12ce0*/  ISETP.LT.OR P3, PT, R183, 0x1, P2 ;  /* 0x00000001b700780c */ /* 0x000fe40001761670 */
[----:B------:R-:W-:-:S02]  /*12cf0*/  ISETP.GT.AND P2, PT, R182, 0x8, P1 ;  /* 0x00000008b600780c */ /* 0x000fc40000f44270 */
[----:B0-----:R-:W-:Y:S02]  /*12d00*/  FSEL R181, R20, -INF , !P3 ;  /* 0xff80000014b57808 */ /* 0x001fe40005800000 */
[----:B------:R-:W-:Y:S02]  /*12d10*/  ISETP.GT.AND P3, PT, R182, 0x9, P1 ;  /* 0x00000009b600780c */ /* 0x000fe40000f64270 */
[C---:B------:R-:W-:Y:S02]  /*12d20*/  ISETP.LT.OR P6, PT, R183.reuse, 0x2, P6 ;  /* 0x00000002b700780c */ /* 0x040fe400037c1670 */
[C---:B------:R-:W-:Y:S02]  /*12d30*/  ISETP.LT.OR P2, PT, R183.reuse, 0x9, P2 ;  /* 0x00000009b700780c */ /* 0x040fe40001741670 */
[----:B------:R-:W-:Y:S02]  /*12d40*/  ISETP.LT.OR P3, PT, R183, 0xa, P3 ;  /* 0x0000000ab700780c */ /* 0x000fe40001f61670 */
[----:B------:R-:W-:-:S02]  /*12d50*/  FSEL R219, R219, -INF , !P6 ;  /* 0xff800000dbdb7808 */ /* 0x000fc40007000000 */
[----:B------:R-:W-:Y:S01]  /*12d60*/  FSEL R221, R221, -INF , !P2 ;  /* 0xff800000dddd7808 */ /* 0x000fe20005000000 */
[--C-:B--2---:R-:W-:Y:S01]  /*12d70*/  IMAD.IADD R225, R225, 0x1, R13.reuse ;  /* 0x00000001e1e17824 */ /* 0x104fe200078e020d */
[----:B------:R-:W-:Y:S01]  /*12d80*/  FSEL R222, R222, -INF , !P3 ;  /* 0xff800000dede7808 */ /* 0x000fe20005800000 */
[----:B------:R-:W-:Y:S01]  /*12d90*/  IMAD.IADD R224, R224, 0x1, R13 ;  /* 0x00000001e0e07824 */ /* 0x000fe200078e020d */
[C---:B------:R-:W-:Y:S02]  /*12da0*/  ISETP.GT.AND P6, PT, R182.reuse, 0x10, P1 ;  /* 0x00000010b600780c */ /* 0x040fe40000fc4270 */
[C---:B------:R-:W-:Y:S02]  /*12db0*/  ISETP.GT.AND P2, PT, R182.reuse, 0x11, P1 ;  /* 0x00000011b600780c */ /* 0x040fe40000f44270 */
[----:B------:R-:W-:Y:S02]  /*12dc0*/  ISETP.GT.AND P3, PT, R182, 0x18, P1 ;  /* 0x00000018b600780c */ /* 0x000fe40000f64270 */
[----:B------:R-:W-:-:S02]  /*12dd0*/  ISETP.LT.OR P6, PT, R183, 0x11, P6 ;  /* 0x00000011b700780c */ /* 0x000fc400037c1670 */
[C---:B------:R-:W-:Y:S02]  /*12de0*/  ISETP.LT.OR P2, PT, R183.reuse, 0x12, P2 ;  /* 0x00000012b700780c */ /* 0x040fe40001741670 */
[----:B------:R-:W-:Y:S02]  /*12df0*/  ISETP.LT.OR P3, PT, R183, 0x19, P3 ;  /* 0x00000019b700780c */ /* 0x000fe40001f61670 */
[----:B------:R-:W-:Y:S02]  /*12e00*/  FSEL R160, R160, -INF , !P6 ;  /* 0xff800000a0a07808 */ /* 0x000fe40007000000 */
[----:B------:R-:W-:Y:S02]  /*12e10*/  FSEL R223, R223, -INF , !P2 ;  /* 0xff800000dfdf7808 */ /* 0x000fe40005000000 */
[----:B------:R-:W-:Y:S02]  /*12e20*/  FSEL R164, R164, -INF , !P3 ;  /* 0xff800000a4a47808 */ /* 0x000fe40005800000 */
[----:B------:R-:W-:-:S02]  /*12e30*/  ISETP.GT.AND P6, PT, R182, 0x19, P1 ;  /* 0x00000019b600780c */ /* 0x000fc40000fc4270 */
[C---:B------:R-:W-:Y:S02]  /*12e40*/  ISETP.GT.AND P2, PT, R182.reuse, 0x20, P1 ;  /* 0x00000020b600780c */ /* 0x040fe40000f44270 */
[----:B------:R-:W-:Y:S02]  /*12e50*/  ISETP.GT.AND P3, PT, R182, 0x21, P1 ;  /* 0x00000021b600780c */ /* 0x000fe40000f64270 */
[C---:B------:R-:W-:Y:S02]  /*12e60*/  ISETP.LT.OR P6, PT, R183.reuse, 0x1a, P6 ;  /* 0x0000001ab700780c */ /* 0x040fe400037c1670 */
[C---:B------:R-:W-:Y:S02]  /*12e70*/  ISETP.LT.OR P2, PT, R183.reuse, 0x21, P2 ;  /* 0x00000021b700780c */ /* 0x040fe40001741670 */
[----:B------:R-:W-:Y:S02]  /*12e80*/  ISETP.LT.OR P3, PT, R183, 0x22, P3 ;  /* 0x00000022b700780c */ /* 0x000fe40001f61670 */
[----:B------:R-:W-:-:S02]  /*12e90*/  FSEL R165, R165, -INF , !P6 ;  /* 0xff800000a5a57808 */ /* 0x000fc40007000000 */
[----:B------:R-:W-:Y:S02]  /*12ea0*/  FSEL R167, R167, -INF , !P2 ;  /* 0xff800000a7a77808 */ /* 0x000fe40005000000 */
[----:B------:R-:W-:Y:S02]  /*12eb0*/  FSEL R169, R169, -INF , !P3 ;  /* 0xff800000a9a97808 */ /* 0x000fe40005800000 */
        /* <DEDUP_REMOVED lines=17> */
[----:B------:R-:W-:Y:S01]  /*12fd0*/  FSEL R180, R180, -INF , !P3 ;  /* 0xff800000b4b47808 */ /* 0x000fe20005800000 */
[----:B------:R-:W-:Y:S06]  /*12fe0*/  @!P5 BRA `(.L_x_2748) ;  /* 0x000000000060d947 */ /* 0x000fec0003800000 */
        /* <DEDUP_REMOVED lines=13> */
.L_x_2750:
[----:B------:R-:W-:Y:S02]  /*130c0*/  ULDC UR4, c[0x0][0x9e4] ;  /* 0x0002790000047ab9 */ /* 0x000fe40000000800 */
[----:B------:R-:W-:-:S05]  /*130d0*/  IMAD.U32 R20, RZ, RZ, UR4 ;  /* 0x00000004ff147e24 */ /* 0x000fca000f8e00ff */
[----:B------:R-:W-:-:S13]  /*130e0*/  ISETP.NE.AND P2, PT, R20, 0x1, PT ;  /* 0x000000011400780c */ /* 0x000fda0003f45270 */
[----:B------:R-:W0:Y:S02]  /*130f0*/  @P2 LDC.64 R152, c[0x0][0x9e8] ;  /* 0x00027a00ff982b82 */ /* 0x000e240000000a00 */
[----:B0-----:R-:W-:-:S05]  /*13100*/  @P2 IMAD.HI.U32 R152, R13, R152, RZ ;  /* 0x000000980d982227 */ /* 0x001fca00078e00ff */
[----:B------:R-:W-:-:S07]  /*13110*/  @P2 SHF.R.U32.HI R13, RZ, R153, R152 ;  /* 0x00000099ff0d2219 */ /* 0x000fce0000011698 */
.L_x_2751:
[----:B------:R-:W-:Y:S05]  /*13120*/  BSYNC B1 ;  /* 0x0000000000017941 */ /* 0x000fea0003800000 */
.L_x_2749:
[----:B------:R-:W-:-:S04]  /*13130*/  IMAD R13, R13, R20, -R178 ;  /* 0x000000140d0d7224 */ /* 0x000fc800078e0ab2 */
[----:B------:R-:W-:-:S05]  /*13140*/  IMAD.IADD R13, R13, 0x1, -R185 ;  /* 0x000000010d0d7824 */ /* 0x000fca00078e0ab9 */
[----:B------:R-:W-:Y:S02]  /*13150*/  VIMNMX R224, R224, R13, !PT ;  /* 0x0000000de0e07248 */ /* 0x000fe40007fe0100 */
[----:B------:R-:W-:-:S07]  /*13160*/  VIADDMNMX R225, R13, R20, R225, PT ;  /* 0x000000140de17246 */ /* 0x000fce00038001e1 */
.L_x_2748:
[----:B------:R-:W-:Y:S01]  /*13170*/  FMNMX.FTZ R13, R181, R217, !PT ;  /* 0x000000d9b50d7209 */ /* 0x000fe20007810000 */
[----:B------:R-:W-:Y:S01]  /*13180*/  ULDC UR4, c[0x0][0x988] ;  /* 0x0002620000047ab9 */ /* 0x000fe20000000800 */
[----:B------:R-:W-:Y:S02]  /*13190*/  ISETP.GT.AND P6, PT, R224, 0x9, P1 ;  /* 0x00000009e000780c */ /* 0x000fe40000fc4270 */
[----:B------:R-:W-:Y:S02]  /*131a0*/  FMNMX.FTZ R13, R219, R13, !PT ;  /* 0x0000000ddb0d7209 */ /* 0x000fe40007810000 */
[----:B------:R-:W-:Y:S02]  /*131b0*/  ISETP.LT.OR P6, PT, R225, 0xa, P6 ;  /* 0x0000000ae100780c */ /* 0x000fe400037c1670 */
[----:B------:R-:W-:Y:S02]  /*131c0*/  FMNMX.FTZ R13, R221, R13, !PT ;  /* 0x0000000ddd0d7209 */ /* 0x000fe40007810000 */
[----:B------:R-:W-:-:S02]  /*131d0*/  FSEL R156, R156, -INF , !P6 ;  /* 0xff8000009c9c7808 */ /* 0x000fc40007000000 */
[----:B------:R-:W-:Y:S02]  /*131e0*/  FMNMX.FTZ R13, R222, R13, !PT ;  /* 0x0000000dde0d7209 */ /* 0x000fe40007810000 */
        /* <DEDUP_REMOVED lines=12> */
[----:B------:R-:W-:Y:S02]  /*132b0*/  ISETP.GT.AND P6, PT, R224, RZ, P1 ;  /* 0x000000ffe000720c */ /* 0x000fe40000fc4270 */
[----:B------:R-:W-:Y:S02]  /*132c0*/  FMNMX.FTZ R13, R172, R13, !PT ;  /* 0x0000000dac0d7209 */ /* 0x000fe40007810000 */
[----:B------:R-:W-:Y:S02]  /*132d0*/  ISETP.GT.AND P3, PT, R224, 0x1, P1 ;  /* 0x00000001e000780c */ /* 0x000fe40000f64270 */
[----:B------:R-:W-:Y:S02]  /*132e0*/  FMNMX.FTZ R13, R173, R13, !PT ;  /* 0x0000000dad0d7209 */ /* 0x000fe40007810000 */
[----:B------:R-:W-:-:S02]  /*132f0*/  ISETP.LT.OR P6, PT, R225, 0x1, P6 ;  /* 0x00000001e100780c */ /* 0x000fc400037c1670 */
[----:B------:R-:W-:Y:S02]  /*13300*/  FMNMX.FTZ R13, R175, R13, !PT ;  /* 0x0000000daf0d7209 */ /* 0x000fe40007810000 */
[----:B------:R-:W-:Y:S02]  /*13310*/  ISETP.LT.OR P3, PT, R225, 0x2, P3 ;  /* 0x00000002e100780c */ /* 0x000fe40001f61670 */
[----:B------:R-:W-:Y:S02]  /*13320*/  FMNMX.FTZ R13, R177, R13, !PT ;  /* 0x0000000db10d7209 */ /* 0x000fe40007810000 */
[----:B------:R-:W-:Y:S02]  /*13330*/  FSEL R154, R154, -INF , !P3 ;  /* 0xff8000009a9a7808 */ /* 0x000fe40005800000 */
[----:B------:R-:W-:Y:S02]  /*13340*/  FMNMX.FTZ R13, R179, R13, !PT ;  /* 0x0000000db30d7209 */ /* 0x000fe40007810000 */
[----:B------:R-:W-:-:S02]  /*13350*/  ISETP.GT.AND P3, PT, R224, 0x10, P1 ;  /* 0x00000010e000780c */ /* 0x000fc40000f64270 */
[----:B------:R-:W-:Y:S02]  /*13360*/  FMNMX.FTZ R13, R180, R13, !PT ;  /* 0x0000000db40d7209 */ /* 0x000fe40007810000 */
[----:B------:R-:W-:-:S03]  /*13370*/  ISETP.LT.OR P3, PT, R225, 0x11, P3 ;  /* 0x00000011e100780c */ /* 0x000fc60001f61670 */
[----:B------:R-:W0:Y:S01]  /*13380*/  SHFL.BFLY PT, R20, R13, 0x2, 0x1f ;  /* 0x0c401f000d147f89 */ /* 0x000e2200000e0000 */
[----:B------:R-:W-:Y:S02]  /*13390*/  FSEL R157, R157, -INF , !P3 ;  /* 0xff8000009d9d7808 */ /* 0x000fe40005800000 */
[----:B------:R-:W-:-:S04]  /*133a0*/  ISETP.GT.AND P3, PT, R224, 0x19, P1 ;  /* 0x00000019e000780c */ /* 0x000fc80000f64270 */
[----:B------:R-:W-:-:S04]  /*133b0*/  ISETP.LT.OR P3, PT, R225, 0x1a, P3 ;  /* 0x0000001ae100780c */ /* 0x000fc80001f61670 */
[----:B------:R-:W-:Y:S02]  /*133c0*/  FSEL R161, R161, -INF , !P3 ;  /* 0xff800000a1a17808 */ /* 0x000fe40005800000 */
[----:B------:R-:W-:-:S04]  /*133d0*/  ISETP.GT.AND P3, PT, R224, 0x28, P1 ;  /* 0x00000028e000780c */ /* 0x000fc80000f64270 */
[----:B------:R-:W-:-:S04]  /*133e0*/  ISETP.LT.OR P3, PT, R225, 0x29, P3 ;  /* 0x00000029e100780c */ /* 0x000fc80001f61670 */
[----:B------:R-:W-:Y:S02]  /*133f0*/  FSEL R166, R166, -INF , !P3 ;  /* 0xff800000a6a67808 */ /* 0x000fe40005800000 */
[----:B------:R-:W-:Y:S02]  /*13400*/  ISETP.GT.AND P3, PT, R224, 0x30, P1 ;  /* 0x00000030e000780c */ /* 0x000fe40000f64270 */
[----:B0-----:R-:W-:Y:S02]  /*13410*/  FMNMX.FTZ R13, R13, R20, !PT ;  /* 0x000000140d0d7209 */ /* 0x001fe40007810000 */
[----:B------:R-:W-:-:S03]  /*13420*/  ISETP.LT.OR P3, PT, R225, 0x31, P3 ;  /* 0x00000031e100780c */ /* 0x000fc60001f61670 */
[----:B------:R-:W0:Y:S01]  /*13430*/  SHFL.BFLY PT, R20, R13, 0x1, 0x1f ;  /* 0x0c201f000d147f89 */ /* 0x000e2200000e0000 */
[----:B------:R-:W-:Y:S02]  /*13440*/  FSEL R170, R170, -INF , !P3 ;  /* 0xff800000aaaa7808 */ /* 0x000fe40005800000 */
[----:B0-----:R-:W-:Y:S01]  /*13450*/  FMNMX.FTZ R13, R13, R20, !PT ;  /* 0x000000140d0d7209 */ /* 0x001fe20007810000 */
[----:B------:R-:W-:-:S03]  /*13460*/  IMAD.U32 R20, RZ, RZ, UR4 ;  /* 0x00000004ff147e24 */ /* 0x000fc6000f8e00ff */
[C---:B------:R-:W-:Y:S01]  /*13470*/  FSETP.NEU.FTZ.AND P2, PT, R13.reuse, -INF , PT ;  /* 0xff8000000d00780b */ /* 0x040fe20003f5d000 */
[----:B------:R-:W-:-:S03]  /*13480*/  FMUL.FTZ R152, R13, R20 ;  /* 0x000000140d987220 */ /* 0x000fc60000410000 */
[----:B------:R-:W-:Y:S02]  /*13490*/  FSEL R153, R13, RZ, P2 ;  /* 0x000000ff0d997208 */ /* 0x000fe40001000000 */
[----:B------:R-:W-:Y:S02]  /*134a0*/  FSEL R152, R152, RZ, P2 ;  /* 0x000000ff98987208 */ /* 0x000fe40001000000 */
[----:B------:R-:W-:Y:S01]  /*134b0*/  ISETP.GT.AND P2, PT, R224, 0x8, P1 ;  /* 0x00000008e000780c */ /* 0x000fe20000f44270 */
[----:B------:R-:W-:Y:S02]  /*134c0*/  FADD.FTZ R153, -R153, R217 ;  /* 0x000000d999997221 */ /* 0x000fe40000010100 */
        /* <DEDUP_REMOVED lines=16> */
[----:B------:R-:W-:Y:S01]  /*135d0*/  ISETP.LT.OR P2, PT, R225, 0x9, P2 ;  /* 0x00000009e100780c */ /* 0x000fe20001741670 */
[----:B------:R0:W-:Y:S01]  /*135e0*/  MUFU.EX2 R152, R181 ;  /* 0x000000b500987308 */ /* 0x0001e20000000800 */
[----:B------:R-:W-:-:S02]  /*135f0*/  FMUL.FTZ R153, R153, R20 ;  /* 0x0000001499997220 */ /* 0x000fc40000410000 */
[----:B------:R-:W-:Y:S02]  /*13600*/  FSEL R155, R155, -INF , !P2 ;  /* 0xff8000009b9b7808 */ /* 0x000fe40005000000 */
[----:B------:R-:W-:-:S03]  /*13610*/  ISETP.GT.AND P2, PT, R224, 0x11, P1 ;  /* 0x00000011e000780c */ /* 0x000fc60000f44270 */
[----:B------:R-:W2:Y:S01]  /*13620*/  MUFU.EX2 R153, R153 ;  /* 0x0000009900997308 */ /* 0x000ea20000000800 */
[----:B0-----:R-:W-:Y:S02]  /*13630*/  FSEL R181, R15, -INF , !P6 ;  /* 0xff8000000fb57808 */ /* 0x001fe40007000000 */
[----:B------:R-:W-:Y:S02]  /*13640*/  ISETP.LT.OR P2, PT, R225, 0x12, P2 ;  /* 0x00000012e100780c */ /* 0x000fe40001741670 */
[----:B------:R-:W-:Y:S02]  /*13650*/  FMNMX.FTZ R15, R181, R212, !PT ;  /* 0x000000d4b50f7209 */ /* 0x000fe40007810000 */
[----:B------:R-:W-:Y:S01]  /*13660*/  FSEL R158, R158, -INF , !P2 ;  /* 0xff8000009e9e7808 */ /* 0x000fe20005000000 */
[----:B------:R-:W0:Y:S01]  /*13670*/  MUFU.EX2 R219, R219 ;  /* 0x000000db00db7308 */ /* 0x000e220000000800 */
[----:B------:R-:W-:Y:S02]  /*13680*/  FMNMX.FTZ R15, R154, R15, !PT ;  /* 0x0000000f9a0f7209 */ /* 0x000fe40007810000 */
[----:B------:R-:W-:-:S02]  /*13690*/  ISETP.GT.AND P2, PT, R224, 0x20, P1 ;  /* 0x00000020e000780c */ /* 0x000fc40000f44270 */
[----:B------:R-:W-:Y:S02]  /*136a0*/  FMNMX.FTZ R15, R155, R15, !PT ;  /* 0x0000000f9b0f7209 */ /* 0x000fe40007810000 */
[----:B------:R-:W-:Y:S01]  /*136b0*/  ISETP.LT.OR P2, PT, R225, 0x21, P2 ;  /* 0x00000021e100780c */ /* 0x000fe20001741670 */
[----:B------:R-:W3:Y:S01]  /*136c0*/  MUFU.EX2 R221, R221 ;  /* 0x000000dd00dd7308 */ /* 0x000ee20000000800 */
[----:B------:R-:W-:Y:S01]  /*136d0*/  FMNMX.FTZ R15, R156, R15, !PT ;  /* 0x0000000f9c0f7209 */ /* 0x000fe20007810000 */
[----:B--2---:R-:W-:Y:S01]  /*136e0*/  FFMA.FTZ R3, R153, R3, R152 ;  /* 0x0000000399037223 */ /* 0x004fe20000010098 */
[----:B------:R-:W-:Y:S01]  /*136f0*/  FSEL R162, R162, -INF , !P2 ;  /* 0xff800000a2a27808 */ /* 0x000fe20005000000 */
[----:B------:R-:W-:Y:S01]  /*13700*/  FMUL.FTZ R24, R24, R153 ;  /* 0x0000009918187220 */ /* 0x000fe20000410000 */
[----:B------:R-:W-:Y:S01]  /*13710*/  FMNMX.FTZ R15, R157, R15, !PT ;  /* 0x0000000f9d0f7209 */ /* 0x000fe20007810000 */
[----:B------:R-:W-:Y:S01]  /*13720*/  FMUL.FTZ R25, R25, R153 ;  /* 0x0000009919197220 */ /* 0x000fe20000410000 */
[----:B------:R-:W-:Y:S01]  /*13730*/  ISETP.GT.AND P2, PT, R224, 0x29, P1 ;  /* 0x00000029e000780c */ /* 0x000fe20000f44270 */
[----:B------:R-:W2:Y:S01]  /*13740*/  MUFU.EX2 R222, R222 ;  /* 0x000000de00de7308 */ /* 0x000ea20000000800 */
[----:B------:R-:W-:Y:S01]  /*13750*/  FMNMX.FTZ R15, R158, R15, !PT ;  /* 0x0000000f9e0f7209 */ /* 0x000fe20007810000 */
[----:B0-----:R-:W-:Y:S01]  /*13760*/  FADD.FTZ R3, R219, R3 ;  /* 0x00000003db037221 */ /* 0x001fe20000010000 */
[----:B------:R-:W-:Y:S01]  /*13770*/  ISETP.LT.OR P2, PT, R225, 0x2a, P2 ;  /* 0x0000002ae100780c */ /* 0x000fe20001741670 */
[----:B------:R-:W-:Y:S01]  /*13780*/  FMUL.FTZ R28, R28, R153 ;  /* 0x000000991c1c7220 */ /* 0x000fe20000410000 */
[----:B------:R-:W-:Y:S01]  /*13790*/  FMNMX.FTZ R15, R159, R15, !PT ;  /* 0x0000000f9f0f7209 */ /* 0x000fe20007810000 */
[----:B------:R-:W-:Y:S01]  /*137a0*/  FMUL.FTZ R29, R29, R153 ;  /* 0x000000991d1d7220 */ /* 0x000fe20000410000 */
[----:B------:R-:W-:Y:S01]  /*137b0*/  FSEL R178, R168, -INF , !P2 ;  /* 0xff800000a8b27808 */ /* 0x000fe20005000000 */
[----:B------:R-:W0:Y:S01]  /*137c0*/  MUFU.EX2 R160, R160 ;  /* 0x000000a000a07308 */ /* 0x000e220000000800 */
[----:B------:R-:W-:Y:S01]  /*137d0*/  FMNMX.FTZ R15, R161, R15, !PT ;  /* 0x0000000fa10f7209 */ /* 0x000fe20007810000 */
[----:B---3--:R-:W-:Y:S01]  /*137e0*/  FADD.FTZ R3, R221, R3 ;  /* 0x00000003dd037221 */ /* 0x008fe20000010000 */
[----:B------:R-:W-:Y:S01]  /*137f0*/  ISETP.GT.AND P2, PT, R224, 0x31, P1 ;  /* 0x00000031e000780c */ /* 0x000fe20000f44270 */
[----:B------:R-:W-:Y:S01]  /*13800*/  FMUL.FTZ R32, R32, R153 ;  /* 0x0000009920207220 */ /* 0x000fe20000410000 */
[----:B------:R-:W-:Y:S01]  /*13810*/  FMNMX.FTZ R15, R162, R15, !PT ;  /* 0x0000000fa20f7209 */ /* 0x000fe20007810000 */
[----:B------:R-:W-:Y:S01]  /*13820*/  FMUL.FTZ R33, R33, R153 ;  /* 0x0000009921217220 */ /* 0x000fe20000410000 */
[----:B------:R-:W-:Y:S01]  /*13830*/  ISETP.GT.AND P6, PT, R224, 0x38, P1 ;  /* 0x00000038e000780c */ /* 0x000fe20000fc4270 */
[----:B------:R-:W3:Y:S01]  /*13840*/  MUFU.EX2 R223, R223 ;  /* 0x000000df00df7308 */ /* 0x000ee20000000800 */
[----:B------:R-:W-:Y:S01]  /*13850*/  FMNMX.FTZ R15, R163, R15, !PT ;  /* 0x0000000fa30f7209 */ /* 0x000fe20007810000 */
[----:B--2---:R-:W-:Y:S01]  /*13860*/  FADD.FTZ R3, R222, R3 ;  /* 0x00000003de037221 */ /* 0x004fe20000010000 */
[----:B------:R-:W-:Y:S01]  /*13870*/  ISETP.LT.OR P2, PT, R225, 0x32, P2 ;  /* 0x00000032e100780c */ /* 0x000fe20001741670 */
        /* <DEDUP_REMOVED lines=8> */
[-C--:B------:R-:W-:Y:S01]  /*13900*/  FMUL.FTZ R40, R40, R153.reuse ;  /* 0x0000009928287220 */ /* 0x080fe20000410000 */
[----:B------:R-:W-:Y:S01]  /*13910*/  FSEL R171, R171, -INF , !P2 ;  /* 0xff800000abab7808 */ /* 0x000fe20005000000 */
[----:B------:R-:W-:Y:S01]  /*13920*/  FMUL.FTZ R41, R41, R153 ;  /* 0x0000009929297220 */ /* 0x000fe20000410000 */
[----:B------:R-:W-:Y:S01]  /*13930*/  FMNMX.FTZ R15, R170, R15, !PT ;  /* 0x0000000faa0f7209 */ /* 0x000fe20007810000 */
[----:B------:R-:W0:Y:S01]  /*13940*/  MUFU.EX2 R165, R165 ;  /* 0x000000a500a57308 */ /* 0x000e220000000800 */
[----:B------:R-:W-:Y:S01]  /*13950*/  ISETP.LT.OR P1, PT, R225, 0x3a, P1 ;  /* 0x0000003ae100780c */ /* 0x000fe20000f21670 */
[----:B---3--:R-:W-:Y:S01]  /*13960*/  FADD.FTZ R3, R223, R3 ;  /* 0x00000003df037221 */ /* 0x008fe20000010000 */
[----:B------:R-:W-:Y:S01]  /*13970*/  FSEL R174, R174, -INF , !P6 ;  /* 0xff800000aeae7808 */ /* 0x000fe20007000000 */
[----:B------:R-:W-:Y:S01]  /*13980*/  FMUL.FTZ R44, R44, R153 ;  /* 0x000000992c2c7220 */ /* 0x000fe20000410000 */
[----:B------:R-:W-:Y:S01]  /*13990*/  FMNMX.FTZ R15, R171, R15, !PT ;  /* 0x0000000fab0f7209 */ /* 0x000fe20007810000 */
[----:B------:R-:W-:Y:S01]  /*139a0*/  FMUL.FTZ R45, R45, R153 ;  /* 0x000000992d2d7220 */ /* 0x000fe20000410000 */
[----:B------:R-:W-:Y:S01]  /*139b0*/  FSEL R176, R176, -INF , !P1 ;  /* 0xff800000b0b07808 */ /* 0x000fe20004800000 */
[----:B------:R-:W3:Y:S01]  /*139c0*/  MUFU.EX2 R167, R167 ;  /* 0x000000a700a77308 */ /* 0x000ee20000000800 */
[----:B------:R-:W-:Y:S01]  /*139d0*/  FMNMX.FTZ R15, R174, R15, !PT ;  /* 0x0000000fae0f7209 */ /* 0x000fe20007810000 */
[----:B--2---:R-:W-:Y:S01]  /*139e0*/  FADD.FTZ R3, R164, R3 ;  /* 0x00000003a4037221 */ /* 0x004fe20000010000 */
[----:B------:R-:W-:Y:S01]  /*139f0*/  F2FP.BF16.F32.PACK_AB R152, R219, R152 ;  /* 0x00000098db98723e */ /* 0x000fe200000010ff */
[----:B------:R-:W-:Y:S01]  /*13a00*/  FMUL.FTZ R48, R48, R153 ;  /* 0x0000009930307220 */ /* 0x000fe20000410000 */
[----:B------:R-:W-:Y:S01]  /*13a10*/  FMNMX.FTZ R15, R176, R15, !PT ;  /* 0x0000000fb00f7209 */ /* 0x000fe20007810000 */
[-C--:B------:R-:W-:Y:S01]  /*13a20*/  FMUL.FTZ R49, R49, R153.reuse ;  /* 0x0000009931317220 */ /* 0x080fe20000410000 */
[-C--:B------:R-:W-:Y:S01]  /*13a30*/  FMUL.FTZ R52, R52, R153.reuse ;  /* 0x0000009934347220 */ /* 0x080fe20000410000 */
[----:B------:R-:W2:Y:S01]  /*13a40*/  MUFU.EX2 R169, R169 ;  /* 0x000000a900a97308 */ /* 0x000ea20000000800 */
[----:B0-----:R-:W-:Y:S01]  /*13a50*/  FADD.FTZ R3, R165, R3 ;  /* 0x00000003a5037221 */ /* 0x001fe20000010000 */
[----:B------:R-:W0:Y:S01]  /*13a60*/  SHFL.BFLY PT, R168, R15, 0x2, 0x1f ;  /* 0x0c401f000fa87f89 */ /* 0x000e2200000e0000 */
[-C--:B------:R-:W-:Y:S01]  /*13a70*/  FMUL.FTZ R53, R53, R153.reuse ;  /* 0x0000009935357220 */ /* 0x080fe20000410000 */
[-C--:B------:R-:W-:Y:S01]  /*13a80*/  FMUL.FTZ R56, R56, R153.reuse ;  /* 0x0000009938387220 */ /* 0x080fe20000410000 */
[-C--:B------:R-:W-:Y:S01]  /*13a90*/  FMUL.FTZ R57, R57, R153.reuse ;  /* 0x0000009939397220 */ /* 0x080fe20000410000 */
[-C--:B------:R-:W-:Y:S01]  /*13aa0*/  FMUL.FTZ R60, R60, R153.reuse ;  /* 0x000000993c3c7220 */ /* 0x080fe20000410000 */
[-C--:B------:R-:W-:Y:S01]  /*13ab0*/  FMUL.FTZ R61, R61, R153.reuse ;  /* 0x000000993d3d7220 */ /* 0x080fe20000410000 */
[----:B------:R-:W4:Y:S01]  /*13ac0*/  MUFU.EX2 R172, R172 ;  /* 0x000000ac00ac7308 */ /* 0x000f220000000800 */
[----:B---3--:R-:W-:Y:S01]  /*13ad0*/  FADD.FTZ R3, R167, R3 ;  /* 0x00000003a7037221 */ /* 0x008fe20000010000 */
[-C--:B------:R-:W-:Y:S01]  /*13ae0*/  FMUL.FTZ R64, R64, R153.reuse ;  /* 0x0000009940407220 */ /* 0x080fe20000410000 */
[-C--:B------:R-:W-:Y:S01]  /*13af0*/  FMUL.FTZ R65, R65, R153.reuse ;  /* 0x0000009941417220 */ /* 0x080fe20000410000 */
[-C--:B------:R-:W-:Y:S01]  /*13b00*/  FMUL.FTZ R68, R68, R153.reuse ;  /* 0x0000009944447220 */ /* 0x080fe20000410000 */
[-C--:B------:R-:W-:Y:S01]  /*13b10*/  FMUL.FTZ R69, R69, R153.reuse ;  /* 0x0000009945457220 */ /* 0x080fe20000410000 */
[-C--:B------:R-:W-:Y:S01]  /*13b20*/  FMUL.FTZ R72, R72, R153.reuse ;  /* 0x0000009948487220 */ /* 0x080fe20000410000 */
[-C--:B------:R-:W-:Y:S01]  /*13b30*/  FMUL.FTZ R73, R73, R153.reuse ;  /* 0x0000009949497220 */ /* 0x080fe20000410000 */
[----:B------:R-:W-:Y:S01]  /*13b40*/  MUFU.EX2 R175, R175 ;  /* 0x000000af00af7308 */ /* 0x000fe20000000800 */
[----:B--2---:R-:W-:Y:S01]  /*13b50*/  FADD.FTZ R3, R169, R3 ;  /* 0x00000003a9037221 */ /* 0x004fe20000010000 */
        /* <DEDUP_REMOVED lines=8> */
[----:B0-----:R-:W-:Y:S01]  /*13be0*/  FMNMX.FTZ R15, R15, R168, !PT ;  /* 0x000000a80f0f7209 */ /* 0x001fe20007810000 */
[-C--:B------:R-:W-:Y:S01]  /*13bf0*/  FMUL.FTZ R88, R88, R153.reuse ;  /* 0x0000009958587220 */ /* 0x080fe20000410000 */
[-C--:B------:R-:W-:Y:S01]  /*13c00*/  FMUL.FTZ R89, R89, R153.reuse ;  /* 0x0000009959597220 */ /* 0x080fe20000410000 */
[-C--:B------:R-:W-:Y:S01]  /*13c10*/  FMUL.FTZ R92, R92, R153.reuse ;  /* 0x000000995c5c7220 */ /* 0x080fe20000410000 */
[-C--:B------:R-:W-:Y:S01]  /*13c20*/  FMUL.FTZ R93, R93, R153.reuse ;  /* 0x000000995d5d7220 */ /* 0x080fe20000410000 */
        /* <DEDUP_REMOVED lines=24> */
[----:B0-----:R-:W-:Y:S01]  /*13db0*/  FMNMX.FTZ R15, R15, R168, !PT ;  /* 0x000000a80f0f7209 */ /* 0x001fe20007810000 */
[----:B------:R-:W-:-:S02]  /*13dc0*/  IMAD.MOV R168, RZ, RZ, -R197 ;  /* 0x000000ffffa87224 */ /* 0x000fc400078e0ac5 */
[-C--:B------:R-:W-:Y:S01]  /*13dd0*/  FMUL.FTZ R140, R140, R153.reuse ;  /* 0x000000998c8c7220 */ /* 0x080fe20000410000 */
[-C--:B------:R-:W-:Y:S01]  /*13de0*/  FMUL.FTZ R141, R141, R153.reuse ;  /* 0x000000998d8d7220 */ /* 0x080fe20000410000 */
[----:B------:R-:W-:Y:S01]  /*13df0*/  FSETP.NEU.FTZ.AND P1, PT, R15, -INF , PT ;  /* 0xff8000000f00780b */ /* 0x000fe20003f3d000 */
[-C--:B------:R-:W-:Y:S01]  /*13e00*/  FMUL.FTZ R144, R144, R153.reuse ;  /* 0x0000009990907220 */ /* 0x080fe20000410000 */
[----:B------:R-:W-:Y:S01]  /*13e10*/  ISETP.NE.AND P2, PT, R185, R168, PT ;  /* 0x000000a8b900720c */ /* 0x000fe20003f45270 */
[-C--:B------:R-:W-:Y:S01]  /*13e20*/  FMUL.FTZ R145, R145, R153.reuse ;  /* 0x0000009991917220 */ /* 0x080fe20000410000 */
[----:B------:R-:W-:Y:S01]  /*13e30*/  FSEL R168, R15, RZ, P1 ;  /* 0x000000ff0fa87208 */ /* 0x000fe20000800000 */
[-C--:B------:R-:W-:Y:S01]  /*13e40*/  FMUL.FTZ R148, R148, R153.reuse ;  /* 0x0000009994947220 */ /* 0x080fe20000410000 */
[----:B------:R-:W-:-:S03]  /*13e50*/  FMUL.FTZ R149, R149, R153 ;  /* 0x0000009995957220 */ /* 0x000fc60000410000 */
[----:B------:R-:W-:-:S04]  /*13e60*/  FADD.FTZ R168, -R168, R212 ;  /* 0x000000d4a8a87221 */ /* 0x000fc80000010100 */
[-C--:B------:R-:W-:Y:S02]  /*13e70*/  FMUL.FTZ R168, R168, R20.reuse ;  /* 0x00000014a8a87220 */ /* 0x080fe40000410000 */
[----:B------:R-:W-:Y:S02]  /*13e80*/  @!P2 IMAD R182, R216, 0x40, R194 ;  /* 0x00000040d8b6a824 */ /* 0x000fe400078e02c2 */
[----:B------:R-:W-:Y:S02]  /*13e90*/  FMUL.FTZ R216, R15, R20 ;  /* 0x000000140fd87220 */ /* 0x000fe40000410000 */
[----:B------:R-:W0:Y:S01]  /*13ea0*/  MUFU.EX2 R168, R168 ;  /* 0x000000a800a87308 */ /* 0x000e220000000800 */
[----:B------:R-:W-:Y:S02]  /*13eb0*/  @!P2 IMAD R182, R182, 0x4, R2 ;  /* 0x00000004b6b6a824 */ /* 0x000fe400078e0202 */
[----:B------:R-:W-:-:S03]  /*13ec0*/  FSEL R216, R216, RZ, P1 ;  /* 0x000000ffd8d87208 */ /* 0x000fc60000800000 */
[----:B------:R-:W-:Y:S02]  /*13ed0*/  @!P2 STS [R182+0x28800], R153 ;  /* 0x02880099b600a388 */ /* 0x000fe40000000800 */
[-CC-:B------:R-:W-:Y:S01]  /*13ee0*/  FFMA.FTZ R181, R181, R20.reuse, -R216.reuse ;  /* 0x00000014b5b57223 */ /* 0x180fe200000108d8 */
        /* <DEDUP_REMOVED lines=9> */
[----:B0-----:R0:W-:Y:S01]  /*13f80*/  @!P2 STS [R182+0x28820], R168 ;  /* 0x028820a8b600a388 */ /* 0x0011e20000000800 */
[-CC-:B------:R-:W-:Y:S01]  /*13f90*/  FFMA.FTZ R219, R166, R20.reuse, -R216.reuse ;  /* 0x00000014a6db7223 */ /* 0x180fe200000108d8 */
[-CC-:B------:R-:W-:Y:S01]  /*13fa0*/  FFMA.FTZ R178, R178, R20.reuse, -R216.reuse ;  /* 0x00000014b2b27223 */ /* 0x180fe200000108d8 */
[-CC-:B------:R-:W-:Y:S01]  /*13fb0*/  FFMA.FTZ R170, R170, R20.reuse, -R216.reuse ;  /* 0x00000014aaaa7223 */ /* 0x180fe200000108d8 */
[----:B------:R-:W3:Y:S01]  /*13fc0*/  MUFU.EX2 R183, R183 ;  /* 0x000000b700b77308 */ /* 0x000ee20000000800 */
[--C-:B------:R-:W-:Y:S01]  /*13fd0*/  FFMA.FTZ R171, R171, R20, -R216.reuse ;  /* 0x00000014abab7223 */ /* 0x100fe200000108d8 */
[----:B------:R-:W-:Y:S01]  /*13fe0*/  F2FP.BF16.F32.PACK_AB R158, R165, R164 ;  /* 0x000000a4a59e723e */ /* 0x000fe200000010ff */
[-CC-:B------:R-:W-:Y:S01]  /*13ff0*/  FFMA.FTZ R176, R176, R20.reuse, -R216.reuse ;  /* 0x00000014b0b07223 */ /* 0x180fe200000108d8 */
[--C-:B------:R-:W-:Y:S01]  /*14000*/  FFMA.FTZ R174, R174, R20, -R216.reuse ;  /* 0x00000014aeae7223 */ /* 0x100fe200000108d8 */
[----:B------:R-:W-:Y:S01]  /*14010*/  F2FP.BF16.F32.PACK_AB R154, R222, R221 ;  /* 0x000000ddde9a723e */ /* 0x000fe200000010ff */
[----:B------:R-:W-:Y:S01]  /*14020*/  FMUL.FTZ R26, R26, R168 ;  /* 0x000000a81a1a7220 */ /* 0x000fe20000410000 */
[----:B------:R-:W-:Y:S01]  /*14030*/  F2FP.BF16.F32.PACK_AB R164, R177, R175 ;  /* 0x000000afb1a4723e */ /* 0x000fe200000010ff */
[----:B0-----:R0:W4:Y:S01]  /*14040*/  MUFU.EX2 R182, R173 ;  /* 0x000000ad00b67308 */ /* 0x0011220000000800 */
[----:B--2---:R-:W-:Y:S01]  /*14050*/  FFMA.FTZ R0, R168, R0, R181 ;  /* 0x00000000a8007223 */ /* 0x004fe200000100b5 */
[-C--:B------:R-:W-:Y:S01]  /*14060*/  FMUL.FTZ R27, R27, R168.reuse ;  /* 0x000000a81b1b7220 */ /* 0x080fe20000410000 */
[-C--:B------:R-:W-:Y:S01]  /*14070*/  FMUL.FTZ R30, R30, R168.reuse ;  /* 0x000000a81e1e7220 */ /* 0x080fe20000410000 */
[-C--:B------:R-:W-:Y:S01]  /*14080*/  FMUL.FTZ R31, R31, R168.reuse ;  /* 0x000000a81f1f7220 */ /* 0x080fe20000410000 */
[-C--:B------:R-:W-:Y:S01]  /*14090*/  FMUL.FTZ R34, R34, R168.reuse ;  /* 0x000000a822227220 */ /* 0x080fe20000410000 */
[-C--:B------:R-:W-:Y:S01]  /*140a0*/  FMUL.FTZ R35, R35, R168.reuse ;  /* 0x000000a823237220 */ /* 0x080fe20000410000 */
[----:B------:R-:W-:Y:S01]  /*140b0*/  FMUL.FTZ R38, R38, R168 ;  /* 0x000000a826267220 */ /* 0x000fe20000410000 */
[----:B------:R-:W2:Y:S01]  /*140c0*/  MUFU.EX2 R155, R155 ;  /* 0x0000009b009b7308 */ /* 0x000ea20000000800 */
[----:B0-----:R-:W-:Y:S01]  /*140d0*/  FFMA.FTZ R173, R156, R20, -R216 ;  /* 0x000000149cad7223 */ /* 0x001fe200000108d8 */
[----:B---3--:R-:W-:Y:S01]  /*140e0*/  FADD.FTZ R0, R183, R0 ;  /* 0x00000000b7007221 */ /* 0x008fe20000010000 */
[----:B------:R-:W-:Y:S01]  /*140f0*/  F2FP.BF16.F32.PACK_AB R156, R223, R160 ;  /* 0x000000a0df9c723e */ /* 0x000fe200000010ff */
[-C--:B------:R-:W-:Y:S01]  /*14100*/  FMUL.FTZ R39, R39, R168.reuse ;  /* 0x000000a827277220 */ /* 0x080fe20000410000 */
[----:B------:R-:W-:Y:S01]  /*14110*/  F2FP.BF16.F32.PACK_AB R160, R169, R167 ;  /* 0x000000a7a9a0723e */ /* 0x000fe200000010ff */
[----:B------:R-:W-:Y:S01]  /*14120*/  FMUL.FTZ R42, R42, R168 ;  /* 0x000000a82a2a7220 */ /* 0x000fe20000410000 */
[----:B------:R-:W-:Y:S01]  /*14130*/  F2FP.BF16.F32.PACK_AB R153, R183, R181 ;  /* 0x000000b5b799723e */ /* 0x000fe200000010ff */
[----:B------:R-:W0:Y:S01]  /*14140*/  MUFU.EX2 R173, R173 ;  /* 0x000000ad00ad7308 */ /* 0x000e220000000800 */
[C---:B----4-:R-:W-:Y:S01]  /*14150*/  FADD.FTZ R3, R182.reuse, R3 ;  /* 0x00000003b6037221 */ /* 0x050fe20000010000 */
[----:B------:R-:W-:Y:S01]  /*14160*/  F2FP.BF16.F32.PACK_AB R162, R182, R172 ;  /* 0x000000acb6a2723e */ /* 0x000fe200000010ff */
[-C--:B------:R-:W-:Y:S01]  /*14170*/  FMUL.FTZ R43, R43, R168.reuse ;  /* 0x000000a82b2b7220 */ /* 0x080fe20000410000 */
[-C--:B------:R-:W-:Y:S01]  /*14180*/  FMUL.FTZ R46, R46, R168.reuse ;  /* 0x000000a82e2e7220 */ /* 0x080fe20000410000 */
[----:B------:R-:W-:Y:S01]  /*14190*/  FADD.FTZ R3, R175, R3 ;  /* 0x00000003af037221 */ /* 0x000fe20000010000 */
[-C--:B------:R-:W-:Y:S01]  /*141a0*/  FMUL.FTZ R47, R47, R168.reuse ;  /* 0x000000a82f2f7220 */ /* 0x080fe20000410000 */
[-C--:B------:R-:W-:Y:S01]  /*141b0*/  FMUL.FTZ R50, R50, R168.reuse ;  /* 0x000000a832327220 */ /* 0x080fe20000410000 */
[----:B------:R-:W3:Y:S01]  /*141c0*/  MUFU.EX2 R157, R157 ;  /* 0x0000009d009d7308 */ /* 0x000ee20000000800 */
[----:B--2---:R-:W-:Y:S01]  /*141d0*/  FADD.FTZ R0, R155, R0 ;  /* 0x000000009b007221 */ /* 0x004fe20000010000 */
[----:B------:R-:W-:Y:S01]  /*141e0*/  FADD.FTZ R3, R177, R3 ;  /* 0x00000003b1037221 */ /* 0x000fe20000010000 */
        /* <DEDUP_REMOVED lines=32> */
[----:B------:R0:W-:Y:S01]  /*143f0*/  STSM.16.M88.4 [R198+0x26800], R152 ;  /* 0x02680098c6007844 */ /* 0x0001e20000000200 */
[-C--:B------:R-:W-:Y:S01]  /*14400*/  FMUL.FTZ R94, R94, R168.reuse ;  /* 0x000000a85e5e7220 */ /* 0x080fe20000410000 */
[-C--:B------:R-:W-:Y:S01]  /*14410*/  FMUL.FTZ R95, R95, R168.reuse ;  /* 0x000000a85f5f7220 */ /* 0x080fe20000410000 */
[-C--:B------:R-:W-:Y:S01]  /*14420*/  FMUL.FTZ R98, R98, R168.reuse ;  /* 0x000000a862627220 */ /* 0x080fe20000410000 */
[-C--:B------:R-:W-:Y:S01]  /*14430*/  FMUL.FTZ R99, R99, R168.reuse ;  /* 0x000000a863637220 */ /* 0x080fe20000410000 */
[-C--:B------:R-:W-:Y:S01]  /*14440*/  FMUL.FTZ R102, R102, R168.reuse ;  /* 0x000000a866667220 */ /* 0x080fe20000410000 */
[----:B------:R-:W4:Y:S01]  /*14450*/  MUFU.EX2 R163, R163 ;  /* 0x000000a300a37308 */ /* 0x000f220000000800 */
[C---:B---3--:R-:W-:Y:S01]  /*14460*/  FADD.FTZ R0, R161.reuse, R0 ;  /* 0x00000000a1007221 */ /* 0x048fe20000010000 */
[----:B------:R-:W-:Y:S01]  /*14470*/  F2FP.BF16.F32.PACK_AB R159, R161, R159 ;  /* 0x0000009fa19f723e */ /* 0x000fe200000010ff */
[-C--:B------:R-:W-:Y:S01]  /*14480*/  FMUL.FTZ R103, R103, R168.reuse ;  /* 0x000000a867677220 */ /* 0x080fe20000410000 */
[-C--:B------:R-:W-:Y:S01]  /*14490*/  FMUL.FTZ R106, R106, R168.reuse ;  /* 0x000000a86a6a7220 */ /* 0x080fe20000410000 */
[-C--:B------:R-:W-:Y:S01]  /*144a0*/  FMUL.FTZ R107, R107, R168.reuse ;  /* 0x000000a86b6b7220 */ /* 0x080fe20000410000 */
[-C--:B------:R-:W-:Y:S01]  /*144b0*/  FMUL.FTZ R110, R110, R168.reuse ;  /* 0x000000a86e6e7220 */ /* 0x080fe20000410000 */
[----:B------:R0:W-:Y:S01]  /*144c0*/  STSM.16.M88.4 [R199], R156 ;  /* 0x0000009cc7007844 */ /* 0x0001e20000000200 */
        /* <DEDUP_REMOVED lines=9> */
[C---:B----4-:R-:W-:Y:S01]  /*14560*/  FADD.FTZ R0, R163.reuse, R0 ;  /* 0x00000000a3007221 */ /* 0x050fe20000010000 */
[----:B------:R-:W-:Y:S01]  /*14570*/  F2FP.BF16.F32.PACK_AB R161, R163, R217 ;  /* 0x000000d9a3a1723e */ /* 0x000fe200000010ff */
        /* <DEDUP_REMOVED lines=22> */
[----:B----4-:R-:W-:-:S07]  /*146e0*/  FADD.FTZ R0, R165, R0 ;  /* 0x00000000a5007221 */ /* 0x010fce0000010000 */
[----:B------:R-:W4:Y:S01]  /*146f0*/  MUFU.EX2 R167, R174 ;  /* 0x000000ae00a77308 */ /* 0x000f220000000800 */
[C---:B---3--:R-:W-:Y:S01]  /*14700*/  FADD.FTZ R0, R171.reuse, R0 ;  /* 0x00000000ab007221 */ /* 0x048fe20000010000 */
[----:B------:R-:W-:-:S06]  /*14710*/  F2FP.BF16.F32.PACK_AB R165, R171, R165 ;  /* 0x000000a5aba5723e */ /* 0x000fcc00000010ff */
[----:B------:R-:W3:Y:S01]  /*14720*/  MUFU.EX2 R176, R176 ;  /* 0x000000b000b07308 */ /* 0x000ee20000000800 */
[----:B--2---:R-:W-:Y:S01]  /*14730*/  FADD.FTZ R3, R166, R3 ;  /* 0x00000003a6037221 */ /* 0x004fe20000010000 */
[----:B------:R-:W-:-:S03]  /*14740*/  F2FP.BF16.F32.PACK_AB R166, R180, R166 ;  /* 0x000000a6b4a6723e */ /* 0x000fc600000010ff */
[----:B------:R-:W-:Y:S01]  /*14750*/  FADD.FTZ R3, R180, R3 ;  /* 0x00000003b4037221 */ /* 0x000fe20000010000 */
[----:B----4-:R-:W-:Y:S01]  /*14760*/  FADD.FTZ R0, R167, R0 ;  /* 0x00000000a7007221 */ /* 0x010fe20000010000 */
[----:B---3--:R-:W-:-:S03]  /*14770*/  F2FP.BF16.F32.PACK_AB R167, R176, R167 ;  /* 0x000000a7b0a7723e */ /* 0x008fc600000010ff */
[----:B------:R-:W-:Y:S02]  /*14780*/  FADD.FTZ R0, R176, R0 ;  /* 0x00000000b0007221 */ /* 0x000fe40000010000 */
[----:B------:R0:W-:Y:S01]  /*14790*/  STSM.16.M88.4 [R200], R164 ;  /* 0x000000a4c8007844 */ /* 0x0001e20000000200 */
[----:B------:R-:W-:Y:S05]  /*147a0*/  @!P0 BRA `(.L_x_2752) ;  /* 0x0000000000048947 */ /* 0x000fea0003800000 */
[----:B------:R-:W-:Y:S01]  /*147b0*/  BPT.TRAP 0x1 ;  /* 0x000000040000795c */ /* 0x000fe20000300000 */
.L_x_2752:
[----:B------:R2:W3:Y:S01]  /*147c0*/  SYNCS.PHASECHK.TRANS64.TRYWAIT P1, [R21+URZ+0x28c50], R209 ;  /* 0x028c50d1150075a7 */ /* 0x0004e2000802017f */
[----:B------:R-:W-:Y:S05]  /*147d0*/  @!P0 BRA `(.L_x_2753) ;  /* 0x0000000000048947 */ /* 0x000fea0003800000 */
[----:B------:R-:W-:Y:S01]  /*147e0*/  BPT.TRAP 0x1 ;  /* 0x000000040000795c */ /* 0x000fe20000300000 */
.L_x_2753:
[----:B------:R-:W-:Y:S04]  /*147f0*/  BSSY B1, `(.L_x_2754) ;  /* 0x0000004000017945 */ /* 0x000fe80003800000 */
[----:B---3--:R-:W-:Y:S05]  /*14800*/  @P1 BRA `(.L_x_2755) ;  /* 0x0000000000081947 */ /* 0x008fea0003800000 */
[----:B------:R-:W3:Y:S02]  /*14810*/  SYNCS.PHASECHK.TRANS64.TRYWAIT P1, [R21+URZ+0x28c50], R209 ;  /* 0x028c50d1150075a7 */ /* 0x000ee4000802017f */
[----:B---3--:R-:W-:Y:S05]  /*14820*/  @!P1 BRA `(.L_x_2756) ;  /* 0x000000cc00649947 */ /* 0x008fea0003800000 */
.L_x_2755:
[----:B------:R-:W-:Y:S05]  /*14830*/  BSYNC B1 ;  /* 0x0000000000017941 */ /* 0x000fea0003800000 */
.L_x_2754:
        /* <DEDUP_REMOVED lines=40> */
.L_x_2757:
[----:B------:R-:W4:Y:S01]  /*14ac0*/  LDL R152, [R1+0x8] ;  /* 0x0000080001987983 */ /* 0x000f220000100800 */
[----:B-123--:R-:W-:Y:S02]  /*14ad0*/  VIADD R21, R21, 0x28c60 ;  /* 0x00028c6015157836 */ /* 0x00efe40000000000 */
[----:B------:R-:W-:Y:S02]  /*14ae0*/  IMAD.MOV.U32 R212, RZ, RZ, R15 ;  /* 0x000000ffffd47224 */ /* 0x000fe400078e000f */
[----:B------:R-:W-:Y:S01]  /*14af0*/  IMAD.MOV.U32 R217, RZ, RZ, R13 ;  /* 0x000000ffffd97224 */ /* 0x000fe200078e000d */
[----:B------:R-:W-:Y:S01]  /*14b00*/  PRMT R21, R187, 0x654, R21 ;  /* 0x00000654bb157816 */ /* 0x000fe20000000015 */
[----:B------:R-:W-:-:S03]  /*14b10*/  IMAD.MOV.U32 R216, RZ, RZ, R18 ;  /* 0x000000ffffd87224 */ /* 0x000fc600078e0012 */
[----:B------:R0:W-:Y:S01]  /*14b20*/  SYNCS.ARRIVE.TRANS64.RED.A1T0 RZ, [R21+URZ], RZ ;  /* 0x000000ff15ff79a7 */ /* 0x0001e2000810043f */
[C---:B----4-:R-:W-:Y:S02]  /*14b30*/  ISETP.GT.AND P1, PT, R12.reuse, R152, PT ;  /* 0x000000980c00720c */ /* 0x050fe40003f24270 */
[----:B------:R-:W-:-:S11]  /*14b40*/  IADD3 R12, R12, -0x1, RZ ;  /* 0xffffffff0c0c7810 */ /* 0x000fd60007ffe0ff */
[----:B0-----:R-:W-:Y:S05]  /*14b50*/  @P1 BRA `(.L_x_2758) ;  /* 0xffffffd400c81947 */ /* 0x001fea000383ffff */
.L_x_2737:
[----:B------:R-:W-:Y:S05]  /*14b60*/  BSYNC B0 ;  /* 0x0000000000007941 */ /* 0x000fea0003800000 */
.L_x_2736:
[----:B------:R-:W2:Y:S04]  /*14b70*/  LDL.LU R21, [R1+0x50] ;  /* 0x0000500001157983 */ /* 0x000ea80000300800 */
[----:B------:R-:W0:Y:S04]  /*14b80*/  SHFL.BFLY PT, R4, R3, 0x2, 0x1f ;  /* 0x0c401f0003047f89 */ /* 0x000e2800000e0000 */
[----:B------:R-:W1:Y:S01]  /*14b90*/  SHFL.BFLY PT, R5, R0, 0x2, 0x1f ;  /* 0x0c401f0000057f89 */ /* 0x000e6200000e0000 */
[----:B0-----:R-:W-:Y:S01]  /*14ba0*/  FADD.FTZ R4, R4, R3 ;  /* 0x0000000304047221 */ /* 0x001fe20000010000 */
[----:B-1----:R-:W-:Y:S01]  /*14bb0*/  FADD.FTZ R6, R5, R0 ;  /* 0x0000000005067221 */ /* 0x002fe20000010000 */
[----:B------:R-:W-:-:S03]  /*14bc0*/  IMAD.MOV.U32 R0, RZ, RZ, -0x800000 ;  /* 0xff800000ff007424 */ /* 0x000fc600078e00ff */
[----:B------:R-:W0:Y:S04]  /*14bd0*/  SHFL.BFLY PT, R5, R4, 0x1, 0x1f ;  /* 0x0c201f0004057f89 */ /* 0x000e2800000e0000 */
[----:B------:R-:W1:Y:S01]  /*14be0*/  SHFL.BFLY PT, R7, R6, 0x1, 0x1f ;  /* 0x0c201f0006077f89 */ /* 0x000e6200000e0000 */
[----:B0-----:R-:W-:Y:S01]  /*14bf0*/  FADD.FTZ R9, R4, R5 ;  /* 0x0000000504097221 */ /* 0x001fe20000010000 */
[----:B-1----:R-:W-:Y:S01]  /*14c00*/  FADD.FTZ R11, R6, R7 ;  /* 0x00000007060b7221 */ /* 0x002fe20000010000 */
[----:B------:R-:W-:Y:S08]  /*14c10*/  BAR.ARV 0x8, 0x100 ;  /* 0x0204000000007b1d */ /* 0x000ff00000002000 */
[----:B------:R-:W-:Y:S01]  /*14c20*/  BAR.SYNC.DEFER_BLOCKING 0xf, 0x100 ;  /* 0x03c4000000007b1d */ /* 0x000fe20000010000 */
[----:B------:R-:W-:-:S02]  /*14c30*/  FSETP.NE.FTZ.AND P0, PT, R9, RZ, PT ;  /* 0x000000ff0900720b */ /* 0x000fc40003f15000 */
[----:B------:R-:W-:-:S11]  /*14c40*/  FSETP.NE.FTZ.AND P1, PT, R11, RZ, PT ;  /* 0x000000ff0b00720b */ /* 0x000fd60003f35000 */
[----:B------:R-:W0:Y:S01]  /*14c50*/  @P0 MUFU.LG2 R5, R9 ;  /* 0x0000000900050308 */ /* 0x000e220000000c00 */
[----:B------:R-:W-:-:S07]  /*14c60*/  @P0 FMUL.FTZ R8, R20, 0.69314718246459960938 ;  /* 0x3f31721814080820 */ /* 0x000fce0000410000 */
[----:B------:R-:W1:Y:S01]  /*14c70*/  @P1 MUFU.LG2 R3, R11 ;  /* 0x0000000b00031308 */ /* 0x000e620000000c00 */
[----:B0-----:R-:W-:-:S04]  /*14c80*/  @P0 FMUL.FTZ R5, R5, 0.69314718246459960938 ;  /* 0x3f31721805050820 */ /* 0x001fc80000410000 */
[----:B------:R-:W-:Y:S01]  /*14c90*/  @P0 FFMA.FTZ R0, R8, R13, R5 ;  /* 0x0000000d08000223 */ /* 0x000fe20000010005 */
[----:B------:R-:W-:Y:S01]  /*14ca0*/  @P1 FMUL.FTZ R5, R20, 0.69314718246459960938 ;  /* 0x3f31721814051820 */ /* 0x000fe20000410000 */
[----:B-1----:R-:W-:Y:S01]  /*14cb0*/  @P1 FMUL.FTZ R4, R3, 0.69314718246459960938 ;  /* 0x3f31721803041820 */ /* 0x002fe20000410000 */
[----:B------:R-:W-:-:S03]  /*14cc0*/  IMAD.MOV.U32 R3, RZ, RZ, -0x800000 ;  /* 0xff800000ff037424 */ /* 0x000fc600078e00ff */
[----:B------:R-:W-:Y:S01]  /*14cd0*/  @P1 FFMA.FTZ R3, R5, R15, R4 ;  /* 0x0000000f05031223 */ /* 0x000fe20000010004 */
[----:B------:R-:W-:-:S05]  /*14ce0*/  IMAD.MOV R4, RZ, RZ, -R197 ;  /* 0x000000ffff047224 */ /* 0x000fca00078e0ac5 */
[----:B------:R-:W-:Y:S02]  /*14cf0*/  ISETP.NE.AND P2, PT, R185, R4, PT ;  /* 0x00000004b900720c */ /* 0x000fe40003f45270 */
[----:B------:R-:W-:-:S06]  /*14d00*/  CS2R R4, SRZ ;  /* 0x0000000000047805 */ /* 0x000fcc000001ff00 */
[----:B------:R-:W0:Y:S01]  /*14d10*/  @P0 MUFU.RCP R5, R9 ;  /* 0x0000000900050308 */ /* 0x000e220000001000 */
[----:B------:R-:W-:-:S04]  /*14d20*/  PLOP3.LUT P0, PT, PT, PT, PT, 0x8, 0x0 ;  /* 0x000000000000781c */ /* 0x000fc80003f0e170 */
[----:B------:R-:W-:-:S03]  /*14d30*/  @!P2 IMAD R7, R18, 0x40, R194 ;  /* 0x000000401207a824 */ /* 0x000fc600078e02c2 */
[----:B------:R-:W1:Y:S01]  /*14d40*/  @P1 MUFU.RCP R4, R11 ;  /* 0x0000000b00041308 */ /* 0x000e620000001000 */
[----:B------:R-:W-:Y:S02]  /*14d50*/  VIADD R18, R18, 0x1 ;  /* 0x0000000112127836 */ /* 0x000fe40000000000 */
[----:B------:R-:W-:-:S03]  /*14d60*/  @!P2 IMAD R7, R7, 0x4, R2 ;  /* 0x000000040707a824 */ /* 0x000fc600078e0202 */
[----:B------:R-:W-:Y:S02]  /*14d70*/  ISETP.NE.AND P1, PT, R18, 0x2, PT ;  /* 0x000000021200780c */ /* 0x000fe40003f25270 */
[----:B0-----:R0:W-:Y:S02]  /*14d80*/  @!P2 STS [R7+0x28800], R5 ;  /* 0x028800050700a388 */ /* 0x0011e40000000800 */
[----:B------:R-:W-:Y:S01]  /*14d90*/  SEL R2, RZ, 0x1, P1 ;  /* 0x00000001ff027807 */ /* 0x000fe20000800000 */
[-C--:B------:R-:W-:Y:S01]  /*14da0*/  FMUL.FTZ R153, R28, R5.reuse ;  /* 0x000000051c997220 */ /* 0x080fe20000410000 */
[-C--:B------:R-:W-:Y:S01]  /*14db0*/  FMUL.FTZ R152, R36, R5.reuse ;  /* 0x0000000524987220 */ /* 0x080fe20000410000 */
[-C--:B------:R-:W-:Y:S01]  /*14dc0*/  FMUL.FTZ R172, R40, R5.reuse ;  /* 0x0000000528ac7220 */ /* 0x080fe20000410000 */
[-C--:B------:R-:W-:Y:S01]  /*14dd0*/  FMUL.FTZ R10, R24, R5.reuse ;  /* 0x00000005180a7220 */ /* 0x080fe20000410000 */
[-C--:B------:R-:W-:Y:S01]  /*14de0*/  FMUL.FTZ R8, R25, R5.reuse ;  /* 0x0000000519087220 */ /* 0x080fe20000410000 */
[-C--:B------:R-:W-:Y:S01]  /*14df0*/  FMUL.FTZ R28, R29, R5.reuse ;  /* 0x000000051d1c7220 */ /* 0x080fe20000410000 */
        /* <DEDUP_REMOVED lines=125> */
[----:B--2---:R-:W-:-:S05]  /*155d0*/  VIADD R21, R21, 0x1 ;  /* 0x0000000115157836 */ /* 0x004fca0000000000 */
[----:B------:R0:W-:Y:S01]  /*155e0*/  STL [R1+0x50], R21 ;  /* 0x0000501501007387 */ /* 0x0001e20000100800 */
[----:B------:R-:W-:Y:S06]  /*155f0*/  BAR.ARV 0xe, 0x100 ;  /* 0x0384000000007b1d */ /* 0x000fec0000002000 */
.L_x_2614:
[----:B------:R-:W-:Y:S05]  /*15600*/  BSYNC B7 ;  /* 0x0000000000077941 */ /* 0x000fea0003800000 */
.L_x_2604:
        /* <DEDUP_REMOVED lines=10> */
[----:B------:R-:W-:Y:S01]  /*156b0*/  F2FP.BF16.F32.PACK_AB R4, R8, R10 ;  /* 0x0000000a0804723e */ /* 0x000fe200000010ff */
[----:B------:R-:W-:Y:S02]  /*156c0*/  ULDC.64 UR4, c[0x0][0xc00] ;  /* 0x0003000000047ab9 */ /* 0x000fe40000000a00 */
[----:B------:R-:W4:Y:S01]  /*156d0*/  LDL R50, [R1+0x4c] ;  /* 0x00004c0001327983 */ /* 0x000f220000100800 */
[----:B------:R-:W0:Y:S01]  /*156e0*/  S2R R23, SR_SWINHI ;  /* 0x0000000000177919 */ /* 0x000e220000002f00 */
[----:B------:R-:W-:Y:S02]  /*156f0*/  F2FP.BF16.F32.PACK_AB R7, R31, R7 ;  /* 0x000000071f07723e */ /* 0x000fe400000010ff */
[----:B------:R-:W-:Y:S02]  /*15700*/  F2FP.BF16.F32.PACK_AB R5, R6, R5 ;  /* 0x000000050605723e */ /* 0x000fe400000010ff */
[----:B------:R-:W-:-:S02]  /*15710*/  F2FP.BF16.F32.PACK_AB R6, R28, R153 ;  /* 0x000000991c06723e */ /* 0x000fc400000010ff */
[----:B------:R-:W-:Y:S02]  /*15720*/  MOV R20, R2 ;  /* 0x0000000200147202 */ /* 0x000fe40000000f00 */
[----:B0-----:R-:W-:Y:S02]  /*15730*/  MOV R21, R23 ;  /* 0x0000001700157202 */ /* 0x001fe40000000f00 */
        /* <DEDUP_REMOVED lines=27> */
[----:B------:R-:W-:Y:S01]  /*158f0*/  BAR.SYNC.DEFER_BLOCKING 0x1, 0x100 ;  /* 0x0044000000007b1d */ /* 0x000fe20000010000 */
[----:B---3--:R-:W-:-:S03]  /*15900*/  IMAD.WIDE R44, R30, 0x2, R20 ;  /* 0x000000021e2c7825 */ /* 0x008fc600078e0214 */
[----:B------:R-:W-:-:S04]  /*15910*/  LOP3.LUT R23, R44, 0x380, RZ, 0xc0, !PT ;  /* 0x000003802c177812 */ /* 0x000fc800078ec0ff */
[----:B------:R-:W-:Y:S01]  /*15920*/  SHF.R.U64 R23, R23, 0x3, RZ ;  /* 0x0000000317177819 */ /* 0x000fe200000012ff */
[----:B------:R-:W-:-:S03]  /*15930*/  IMAD.MOV.U32 R31, RZ, RZ, R45 ;  /* 0x000000ffff1f7224 */ /* 0x000fc600078e002d */
[----:B------:R-:W-:Y:S02]  /*15940*/  LOP3.LUT R30, R23, R44, RZ, 0x3c, !PT ;  /* 0x0000002c171e7212 */ /* 0x000fe400078e3cff */
[----:B------:R-:W-:Y:S02]  /*15950*/  IADD3 R23, P0, R44, 0x20, RZ ;  /* 0x000000202c177810 */ /* 0x000fe40007f1e0ff */
[----:B------:R-:W-:Y:S02]  /*15960*/  MOV R30, R30 ;  /* 0x0000001e001e7202 */ /* 0x000fe40000000f00 */
[----:B------:R-:W-:-:S04]  /*15970*/  LOP3.LUT R10, R23, 0x380, RZ, 0xc0, !PT ;  /* 0x00000380170a7812 */ /* 0x000fc800078ec0ff */
[----:B------:R-:W-:Y:S01]  /*15980*/  SHF.R.U64 R10, R10, 0x3, RZ ;  /* 0x000000030a0a7819 */ /* 0x000fe200000012ff */
[----:B------:R0:W-:Y:S01]  /*15990*/  STSM.16.M88.4 [R30], R4 ;  /* 0x000000041e007844 */ /* 0x0001e20000000200 */
[----:B------:R-:W-:-:S04]  /*159a0*/  IADD3 R49, P1, R44, 0x2060, RZ ;  /* 0x000020602c317810 */ /* 0x000fc80007f3e0ff */
[----:B------:R-:W-:Y:S01]  /*159b0*/  LOP3.LUT R48, R49, 0x380, RZ, 0xc0, !PT ;  /* 0x0000038031307812 */ /* 0x000fe200078ec0ff */
[----:B0-----:R-:W-:Y:S01]  /*159c0*/  IMAD.X R5, RZ, RZ, R45, P0 ;  /* 0x000000ffff057224 */ /* 0x001fe200000e062d */
[----:B------:R-:W-:-:S04]  /*159d0*/  LOP3.LUT R4, R10, R23, RZ, 0x3c, !PT ;  /* 0x000000170a047212 */ /* 0x000fc800078e3cff */
[----:B------:R-:W-:Y:S02]  /*159e0*/  MOV R12, R4 ;  /* 0x00000004000c7202 */ /* 0x000fe40000000f00 */
[----:B------:R-:W-:Y:S02]  /*159f0*/  IADD3 R5, P3, R44, 0x40, RZ ;  /* 0x000000402c057810 */ /* 0x000fe40007f7e0ff */
[----:B------:R-:W-:Y:S02]  /*15a00*/  F2FP.BF16.F32.PACK_AB R10, R14, R152 ;  /* 0x000000980e0a723e */ /* 0x000fe400000010ff */
[----:B------:R-:W-:Y:S02]  /*15a10*/  LOP3.LUT R4, R5, 0x380, RZ, 0xc0, !PT ;  /* 0x0000038005047812 */ /* 0x000fe400078ec0ff */
[----:B------:R-:W-:Y:S02]  /*15a20*/  IADD3 R39, P0, R44, 0x2040, RZ ;  /* 0x000020402c277810 */ /* 0x000fe40007f1e0ff */
[----:B------:R-:W-:-:S02]  /*15a30*/  SHF.R.U64 R48, R48, 0x3, RZ ;  /* 0x0000000330307819 */ /* 0x000fc400000012ff */
[----:B------:R-:W-:Y:S02]  /*15a40*/  SHF.R.U64 R4, R4, 0x3, RZ ;  /* 0x0000000304047819 */ /* 0x000fe400000012ff */
[C---:B------:R-:W-:Y:S02]  /*15a50*/  IADD3 R53, P2, R44.reuse, 0x4000, RZ ;  /* 0x000040002c357810 */ /* 0x040fe40007f5e0ff */
[----:B------:R-:W-:Y:S01]  /*15a60*/  IADD3 R7, P4, R44, 0x60, RZ ;  /* 0x000000602c077810 */ /* 0x000fe20007f9e0ff */
[----:B------:R0:W-:Y:S01]  /*15a70*/  STSM.16.M88.4 [R12], R8 ;  /* 0x000000080c007844 */ /* 0x0001e20000000200 */
[----:B------:R-:W-:Y:S02]  /*15a80*/  LOP3.LUT R38, R39, 0x380, RZ, 0xc0, !PT ;  /* 0x0000038027267812 */ /* 0x000fe400078ec0ff */
[----:B------:R-:W-:Y:S01]  /*15a90*/  LOP3.LUT R48, R48, R49, RZ, 0x3c, !PT ;  /* 0x0000003130307212 */ /* 0x000fe200078e3cff */
[----:B------:R-:W-:Y:S01]  /*15aa0*/  IMAD.X R49, RZ, RZ, R45, P1 ;  /* 0x000000ffff317224 */ /* 0x000fe200008e062d */
[----:B------:R-:W-:-:S02]  /*15ab0*/  IADD3 R31, P5, R44, 0x2000, RZ ;  /* 0x000020002c1f7810 */ /* 0x000fc40007fbe0ff */
[----:B------:R-:W-:Y:S02]  /*15ac0*/  IADD3 R35, P6, R44, 0x2020, RZ ;  /* 0x000020202c237810 */ /* 0x000fe40007fde0ff */
[----:B------:R-:W-:Y:S02]  /*15ad0*/  LOP3.LUT R52, R53, 0x380, RZ, 0xc0, !PT ;  /* 0x0000038035347812 */ /* 0x000fe400078ec0ff */
[----:B------:R-:W-:Y:S02]  /*15ae0*/  LOP3.LUT R6, R7, 0x380, RZ, 0xc0, !PT ;  /* 0x0000038007067812 */ /* 0x000fe400078ec0ff */
[----:B------:R-:W-:Y:S02]  /*15af0*/  SHF.R.U64 R38, R38, 0x3, RZ ;  /* 0x0000000326267819 */ /* 0x000fe400000012ff */
[----:B0-----:R-:W-:Y:S02]  /*15b00*/  LOP3.LUT R8, R4, R5, RZ, 0x3c, !PT ;  /* 0x0000000504087212 */ /* 0x001fe400078e3cff */
[----:B------:R-:W-:-:S02]  /*15b10*/  IADD3 R4, P1, R44, 0x6040, RZ ;  /* 0x000060402c047810 */ /* 0x000fc40007f3e0ff */
[----:B------:R-:W-:Y:S02]  /*15b20*/  LOP3.LUT R30, R31, 0x380, RZ, 0xc0, !PT ;  /* 0x000003801f1e7812 */ /* 0x000fe400078ec0ff */
[----:B------:R-:W-:Y:S02]  /*15b30*/  LOP3.LUT R34, R35, 0x380, RZ, 0xc0, !PT ;  /* 0x0000038023227812 */ /* 0x000fe400078ec0ff */
[----:B------:R-:W-:Y:S02]  /*15b40*/  SHF.R.U64 R52, R52, 0x3, RZ ;  /* 0x0000000334347819 */ /* 0x000fe400000012ff */
[----:B------:R-:W-:Y:S02]  /*15b50*/  SHF.R.U64 R6, R6, 0x3, RZ ;  /* 0x0000000306067819 */ /* 0x000fe400000012ff */
[----:B------:R-:W-:Y:S02]  /*15b60*/  LOP3.LUT R5, R4, 0x380, RZ, 0xc0, !PT ;  /* 0x0000038004057812 */ /* 0x000fe400078ec0ff */
[----:B------:R-:W-:Y:S01]  /*15b70*/  LOP3.LUT R38, R38, R39, RZ, 0x3c, !PT ;  /* 0x0000002726267212 */ /* 0x000fe200078e3cff */
[----:B------:R-:W-:Y:S01]  /*15b80*/  IMAD.X R39, RZ, RZ, R45, P0 ;  /* 0x000000ffff277224 */ /* 0x000fe200000e062d */
[----:B------:R-:W-:-:S02]  /*15b90*/  SHF.R.U64 R30, R30, 0x3, RZ ;  /* 0x000000031e1e7819 */ /* 0x000fc400000012ff */
[----:B------:R-:W-:Y:S02]  /*15ba0*/  SHF.R.U64 R34, R34, 0x3, RZ ;  /* 0x0000000322227819 */ /* 0x000fe400000012ff */
[----:B------:R-:W-:Y:S01]  /*15bb0*/  LOP3.LUT R52, R52, R53, RZ, 0x3c, !PT ;  /* 0x0000003534347212 */ /* 0x000fe200078e3cff */
[--C-:B------:R-:W-:Y:S01]  /*15bc0*/  IMAD.X R53, RZ, RZ, R45.reuse, P2 ;  /* 0x000000ffff357224 */ /* 0x100fe200010e062d */
[----:B------:R-:W-:Y:S02]  /*15bd0*/  IADD3 R72, P0, R44, 0x6020, RZ ;  /* 0x000060202c487810 */ /* 0x000fe40007f1e0ff */
[----:B------:R-:W-:Y:S02]  /*15be0*/  LOP3.LUT R10, R6, R7, RZ, 0x3c, !PT ;  /* 0x00000007060a7212 */ /* 0x000fe400078e3cff */
[----:B------:R-:W-:Y:S02]  /*15bf0*/  SHF.R.U64 R5, R5, 0x3, RZ ;  /* 0x0000000305057819 */ /* 0x000fe400000012ff */
[----:B------:R-:W-:Y:S01]  /*15c00*/  IADD3 R6, P2, R44, 0x6060, RZ ;  /* 0x000060602c067810 */ /* 0x000fe20007f5e0ff */
[--C-:B------:R-:W-:Y:S01]  /*15c10*/  IMAD.X R9, RZ, RZ, R45.reuse, P3 ;  /* 0x000000ffff097224 */ /* 0x100fe200018e062d */
[----:B------:R-:W-:Y:S01]  /*15c20*/  LOP3.LUT R30, R30, R31, RZ, 0x3c, !PT ;  /* 0x0000001f1e1e7212 */ /* 0x000fe200078e3cff */
[--C-:B------:R-:W-:Y:S01]  /*15c30*/  IMAD.X R11, RZ, RZ, R45.reuse, P4 ;  /* 0x000000ffff0b7224 */ /* 0x100fe200020e062d */
[----:B------:R-:W-:Y:S01]  /*15c40*/  LOP3.LUT R34, R34, R35, RZ, 0x3c, !PT ;  /* 0x0000002322227212 */ /* 0x000fe200078e3cff */
[--C-:B------:R-:W-:Y:S01]  /*15c50*/  IMAD.X R31, RZ, RZ, R45.reuse, P5 ;  /* 0x000000ffff1f7224 */ /* 0x100fe200028e062d */
[----:B------:R-:W-:Y:S01]  /*15c60*/  LOP3.LUT R73, R72, 0x380, RZ, 0xc0, !PT ;  /* 0x0000038048497812 */ /* 0x000fe200078ec0ff */
[----:B------:R-:W-:Y:S01]  /*15c70*/  IMAD.X R35, RZ, RZ, R45, P6 ;  /* 0x000000ffff237224 */ /* 0x000fe200030e062d */
[----:B------:R-:W-:-:S02]  /*15c80*/  LOP3.LUT R4, R5, R4, RZ, 0x3c, !PT ;  /* 0x0000000405047212 */ /* 0x000fc400078e3cff */
[C---:B------:R-:W-:Y:S02]  /*15c90*/  IADD3 R57, P3, R44.reuse, 0x4020, RZ ;  /* 0x000040202c397810 */ /* 0x040fe40007f7e0ff */
[C---:B------:R-:W-:Y:S02]  /*15ca0*/  IADD3 R61, P4, R44.reuse, 0x4040, RZ ;  /* 0x000040402c3d7810 */ /* 0x040fe40007f9e0ff */
[C---:B------:R-:W-:Y:S02]  /*15cb0*/  IADD3 R64, P5, R44.reuse, 0x4060, RZ ;  /* 0x000040602c407810 */ /* 0x040fe40007fbe0ff */
[----:B------:R-:W-:Y:S02]  /*15cc0*/  IADD3 R68, P6, R44, 0x6000, RZ ;  /* 0x000060002c447810 */ /* 0x000fe40007fde0ff */
[----:B------:R-:W-:Y:S02]  /*15cd0*/  LOP3.LUT R5, R6, 0x380, RZ, 0xc0, !PT ;  /* 0x0000038006057812 */ /* 0x000fe400078ec0ff */
[----:B------:R-:W-:-:S02]  /*15ce0*/  SHF.R.U64 R73, R73, 0x3, RZ ;  /* 0x0000000349497819 */ /* 0x000fc400000012ff */
[----:B------:R-:W-:Y:S02]  /*15cf0*/  LOP3.LUT R56, R57, 0x380, RZ, 0xc0, !PT ;  /* 0x0000038039387812 */ /* 0x000fe400078ec0ff */
[----:B------:R-:W-:Y:S02]  /*15d00*/  LOP3.LUT R60, R61, 0x380, RZ, 0xc0, !PT ;  /* 0x000003803d3c7812 */ /* 0x000fe400078ec0ff */
[----:B------:R-:W-:Y:S02]  /*15d10*/  LOP3.LUT R65, R64, 0x380, RZ, 0xc0, !PT ;  /* 0x0000038040417812 */ /* 0x000fe400078ec0ff */
[----:B------:R-:W-:Y:S02]  /*15d20*/  LOP3.LUT R69, R68, 0x380, RZ, 0xc0, !PT ;  /* 0x0000038044457812 */ /* 0x000fe400078ec0ff */
[----:B------:R-:W-:Y:S02]  /*15d30*/  SHF.R.U64 R5, R5, 0x3, RZ ;  /* 0x0000000305057819 */ /* 0x000fe400000012ff */
[----:B------:R-:W-:Y:S01]  /*15d40*/  LOP3.LUT R72, R73, R72, RZ, 0x3c, !PT ;  /* 0x0000004849487212 */ /* 0x000fe200078e3cff */
[--C-:B------:R-:W-:Y:S01]  /*15d50*/  IMAD.X R73, RZ, RZ, R45.reuse, P0 ;  /* 0x000000ffff497224 */ /* 0x100fe200000e062d */
[----:B------:R-:W-:Y:S01]  /*15d60*/  SHF.R.U64 R56, R56, 0x3, RZ ;  /* 0x0000000338387819 */ /* 0x000fe200000012ff */
[----:B------:R-:W-:Y:S01]  /*15d70*/  IMAD.X R7, RZ, RZ, R45, P2 ;  /* 0x000000ffff077224 */ /* 0x000fe200010e062d */
[----:B------:R-:W-:-:S02]  /*15d80*/  SHF.R.U64 R60, R60, 0x3, RZ ;  /* 0x000000033c3c7819 */ /* 0x000fc400000012ff */
[----:B------:R-:W-:Y:S02]  /*15d90*/  SHF.R.U64 R65, R65, 0x3, RZ ;  /* 0x0000000341417819 */ /* 0x000fe400000012ff */
[----:B------:R-:W-:Y:S02]  /*15da0*/  SHF.R.U64 R69, R69, 0x3, RZ ;  /* 0x0000000345457819 */ /* 0x000fe400000012ff */
[----:B------:R-:W-:Y:S01]  /*15db0*/  LOP3.LUT R6, R5, R6, RZ, 0x3c, !PT ;  /* 0x0000000605067212 */ /* 0x000fe200078e3cff */
[----:B------:R-:W-:Y:S01]  /*15dc0*/  IMAD.X R5, RZ, RZ, R45, P1 ;  /* 0x000000ffff057224 */ /* 0x000fe200008e062d */
[----:B------:R-:W-:Y:S02]  /*15dd0*/  MOV R23, R30 ;  /* 0x0000001e00177202 */ /* 0x000fe40000000f00 */
[----:B------:R-:W-:Y:S02]  /*15de0*/  ISETP.NE.U32.AND P0, PT, RZ, UR4, PT ;  /* 0x00000004ff007c0c */ /* 0x000fe4000bf05070 */
[----:B------:R-:W-:-:S02]  /*15df0*/  MOV R8, R8 ;  /* 0x0000000800087202 */ /* 0x000fc40000000f00 */
[----:B--2---:R-:W-:Y:S02]  /*15e00*/  MOV R24, R34 ;  /* 0x0000002200187202 */ /* 0x004fe40000000f00 */
[----:B------:R-:W-:Y:S02]  /*15e10*/  F2FP.BF16.F32.PACK_AB R30, R167, R171 ;  /* 0x000000aba71e723e */ /* 0x000fe400000010ff */
[----:B------:R-:W-:Y:S02]  /*15e20*/  F2FP.BF16.F32.PACK_AB R31, R47, R46 ;  /* 0x0000002e2f1f723e */ /* 0x000fe400000010ff */
[----:B------:R-:W-:Y:S02]  /*15e30*/  MOV R10, R10 ;  /* 0x0000000a000a7202 */ /* 0x000fe40000000f00 */
[----:B------:R-:W-:Y:S02]  /*15e40*/  F2FP.BF16.F32.PACK_AB R34, R163, R166 ;  /* 0x000000a6a322723e */ /* 0x000fe400000010ff */
[----:B------:R-:W-:-:S02]  /*15e50*/  F2FP.BF16.F32.PACK_AB R35, R55, R54 ;  /* 0x000000363723723e */ /* 0x000fc400000010ff */
        /* <DEDUP_REMOVED lines=8> */
[----:B------:R-:W-:Y:S01]  /*15ee0*/  ISETP.NE.AND.EX P0, PT, RZ, UR5, PT, P0 ;  /* 0x00000005ff007c0c */ /* 0x000fe2000bf05300 */
[----:B------:R-:W-:Y:S01]  /*15ef0*/  ULDC.64 UR4, c[0x0][0xc08] ;  /* 0x0003020000047ab9 */ /* 0x000fe20000000a00 */
[----:B------:R-:W-:Y:S01]  /*15f00*/  MOV R44, R4 ;  /* 0x00000004002c7202 */ /* 0x000fe20000000f00 */
[----:B------:R0:W-:Y:S01]  /*15f10*/  STSM.16.M88.4 [R8], R28 ;  /* 0x0000001c08007844 */ /* 0x0001e20000000200 */
[----:B------:R-:W-:-:S02]  /*15f20*/  MOV R45, R6 ;  /* 0x00000006002d7202 */ /* 0x000fc40000000f00 */
[----:B------:R-:W-:Y:S01]  /*15f30*/  F2FP.BF16.F32.PACK_AB R4, R161, R164 ;  /* 0x000000a4a104723e */ /* 0x000fe200000010ff */
[----:B------:R2:W-:Y:S01]  /*15f40*/  STSM.16.M88.4 [R10], R32 ;  /* 0x000000200a007844 */ /* 0x0005e20000000200 */
[----:B------:R-:W-:Y:S02]  /*15f50*/  F2FP.BF16.F32.PACK_AB R5, R59, R58 ;  /* 0x0000003a3b05723e */ /* 0x000fe400000010ff */
[----:B------:R-:W-:Y:S02]  /*15f60*/  F2FP.BF16.F32.PACK_AB R6, R159, R162 ;  /* 0x000000a29f06723e */ /* 0x000fe400000010ff */
[----:B------:R-:W-:Y:S02]  /*15f70*/  F2FP.BF16.F32.PACK_AB R7, R63, R62 ;  /* 0x0000003e3f07723e */ /* 0x000fe400000010ff */
[----:B------:R-:W-:Y:S02]  /*15f80*/  ISETP.NE.U32.AND P6, PT, RZ, UR4, PT ;  /* 0x00000004ff007c0c */ /* 0x000fe4000bfc5070 */
[----:B------:R-:W-:-:S02]  /*15f90*/  F2FP.BF16.F32.PACK_AB R9, R67, R66 ;  /* 0x000000424309723e */ /* 0x000fc400000010ff */
[----:B------:R-:W-:Y:S02]  /*15fa0*/  F2FP.BF16.F32.PACK_AB R11, R71, R70 ;  /* 0x00000046470b723e */ /* 0x000fe400000010ff */
[----:B0-----:R-:W-:Y:S02]  /*15fb0*/  F2FP.BF16.F32.PACK_AB R8, R157, R160 ;  /* 0x000000a09d08723e */ /* 0x001fe400000010ff */
[----:B------:R-:W-:Y:S02]  /*15fc0*/  MOV R38, R38 ;  /* 0x0000002600267202 */ /* 0x000fe40000000f00 */
[----:B--2---:R-:W-:Y:S02]  /*15fd0*/  F2FP.BF16.F32.PACK_AB R10, R155, R158 ;  /* 0x0000009e9b0a723e */ /* 0x004fe400000010ff */
[----:B------:R-:W-:Y:S02]  /*15fe0*/  F2FP.BF16.F32.PACK_AB R12, R154, R156 ;  /* 0x0000009c9a0c723e */ /* 0x000fe400000010ff */
[----:B------:R-:W-:Y:S01]  /*15ff0*/  F2FP.BF16.F32.PACK_AB R14, R77, R76 ;  /* 0x0000004c4d0e723e */ /* 0x000fe200000010ff */
[----:B------:R-:W-:Y:S01]  /*16000*/  STSM.16.M88.4 [R23], R4 ;  /* 0x0000000417007844 */ /* 0x000fe20000000200 */
[----:B------:R-:W-:-:S02]  /*16010*/  ISETP.NE.AND.EX P6, PT, RZ, UR5, PT, P6 ;  /* 0x00000005ff007c0c */ /* 0x000fc4000bfc5360 */
[----:B------:R-:W-:Y:S01]  /*16020*/  MOV R48, R48 ;  /* 0x0000003000307202 */ /* 0x000fe20000000f00 */
[----:B------:R-:W-:Y:S01]  /*16030*/  STSM.16.M88.4 [R24], R8 ;  /* 0x0000000818007844 */ /* 0x000fe20000000200 */
[----:B------:R-:W-:Y:S02]  /*16040*/  F2FP.BF16.F32.PACK_AB R28, R81, R80 ;  /* 0x00000050511c723e */ /* 0x000fe400000010ff */
[----:B------:R-:W-:Y:S01]  /*16050*/  F2FP.BF16.F32.PACK_AB R29, R83, R82 ;  /* 0x00000052531d723e */ /* 0x000fe200000010ff */
[----:B------:R0:W-:Y:S01]  /*16060*/  STSM.16.M88.4 [R38], R12 ;  /* 0x0000000c26007844 */ /* 0x0001e20000000200 */
[----:B------:R-:W-:Y:S02]  /*16070*/  F2FP.BF16.F32.PACK_AB R30, R85, R84 ;  /* 0x00000054551e723e */ /* 0x000fe400000010ff */
[----:B------:R-:W-:Y:S02]  /*16080*/  F2FP.BF16.F32.PACK_AB R31, R87, R86 ;  /* 0x00000056571f723e */ /* 0x000fe400000010ff */
[----:B------:R-:W-:-:S02]  /*16090*/  MOV R52, R52 ;  /* 0x0000003400347202 */ /* 0x000fc40000000f00 */
[----:B------:R-:W-:Y:S02]  /*160a0*/  F2FP.BF16.F32.PACK_AB R32, R89, R88 ;  /* 0x000000585920723e */ /* 0x000fe400000010ff */
[----:B------:R-:W-:Y:S02]  /*160b0*/  F2FP.BF16.F32.PACK_AB R33, R91, R90 ;  /* 0x0000005a5b21723e */ /* 0x000fe400000010ff */
[----:B------:R-:W-:Y:S02]  /*160c0*/  F2FP.BF16.F32.PACK_AB R34, R93, R92 ;  /* 0x0000005c5d22723e */ /* 0x000fe400000010ff */
[----:B------:R-:W-:Y:S02]  /*160d0*/  F2FP.BF16.F32.PACK_AB R35, R95, R94 ;  /* 0x0000005e5f23723e */ /* 0x000fe400000010ff */
[----:B------:R-:W-:Y:S01]  /*160e0*/  MOV R56, R56 ;  /* 0x0000003800387202 */ /* 0x000fe20000000f00 */
[----:B0-----:R-:W4:Y:S01]  /*160f0*/  LDC.64 R12, c[0x0][0xc00] ;  /* 0x00030000ff0c7b82 */ /* 0x001f220000000a00 */
        /* <DEDUP_REMOVED lines=14> */
[----:B------:R-:W-:Y:S01]  /*161e0*/  F2FP.BF16.F32.PACK_AB R11, R127, R126 ;  /* 0x0000007e7f0b723e */ /* 0x000fe200000010ff */
[----:B------:R-:W-:Y:S01]  /*161f0*/  STSM.16.M88.4 [R56], R36 ;  /* 0x0000002438007844 */ /* 0x000fe20000000200 */
[----:B------:R-:W-:-:S03]  /*16200*/  MOV R72, R72 ;  /* 0x0000004800487202 */ /* 0x000fc60000000f00 */
[----:B------:R-:W-:Y:S04]  /*16210*/  STSM.16.M88.4 [R60], R40 ;  /* 0x000000283c007844 */ /* 0x000fe80000000200 */
[----:B------:R-:W-:Y:S04]  /*16220*/  STSM.16.M88.4 [R64], R4 ;  /* 0x0000000440007844 */ /* 0x000fe80000000200 */
[----:B------:R0:W-:Y:S04]  /*16230*/  STSM.16.M88.4 [R68], R8 ;  /* 0x0000000844007844 */ /* 0x0001e80000000200 */
[----:B------:R-:W-:Y:S04]  /*16240*/  STSM.16.M88.4 [R72], R128 ;  /* 0x0000008048007844 */ /* 0x000fe80000000200 */
[----:B------:R-:W-:Y:S04]  /*16250*/  STSM.16.M88.4 [R44], R136 ;  /* 0x000000882c007844 */ /* 0x000fe80000000200 */
[----:B------:R2:W-:Y:S01]  /*16260*/  STSM.16.M88.4 [R45], R144 ;  /* 0x000000902d007844 */ /* 0x0005e20000000200 */
[----:B0-----:R-:W0:Y:S01]  /*16270*/  @P6 LDC.64 R10, c[0x0][0xc08] ;  /* 0x00030200ff0a6b82 */ /* 0x001e220000000a00 */
[----:B------:R-:W-:Y:S01]  /*16280*/  ULDC UR4, c[0x0][0xa88] ;  /* 0x0002a20000047ab9 */ /* 0x000fe20000000800 */
[----:B------:R-:W-:-:S02]  /*16290*/  IMAD.MOV.U32 R24, RZ, RZ, RZ ;  /* 0x000000ffff187224 */ /* 0x000fc400078e00ff */
[----:B------:R-:W-:Y:S02]  /*162a0*/  IMAD.U32 R23, RZ, RZ, UR4 ;  /* 0x00000004ff177e24 */ /* 0x000fe4000f8e00ff */
[C---:B----4-:R-:W-:Y:S02]  /*162b0*/  IMAD.WIDE R6, R50.reuse, 0x4, R12 ;  /* 0x0000000432067825 */ /* 0x050fe400078e020c */
[----:B------:R-:W-:Y:S02]  /*162c0*/  BAR.SYNC.DEFER_BLOCKING 0x1, 0x100 ;  /* 0x0044000000007b1d */ /* 0x000fe40000010000 */
[----:B0-----:R-:W-:-:S04]  /*162d0*/  @P6 IMAD.WIDE R10, R50, 0x4, R10 ;  /* 0x00000004320a6825 */ /* 0x001fc800078e020a */
        /* <DEDUP_REMOVED lines=29> */
[C---:B------:R-:W-:Y:S02]  /*164b0*/  IADD3 R37, P5, R4.reuse, 0x5000, RZ ;  /* 0x0000500004257810 */ /* 0x040fe40007fbe0ff */
[----:B------:R-:W-:-:S02]  /*164c0*/  IADD3 R41, P1, R4, 0x6000, RZ ;  /* 0x0000600004297810 */ /* 0x000fc40007f3e0ff */
[C---:B--2---:R-:W-:Y:S02]  /*164d0*/  IADD3 R45, P2, R4.reuse, 0x7000, RZ ;  /* 0x00007000042d7810 */ /* 0x044fe40007f5e0ff */
[C---:B------:R-:W-:Y:S02]  /*164e0*/  IADD3 R49, P3, R4.reuse, 0x8000, RZ ;  /* 0x0000800004317810 */ /* 0x040fe40007f7e0ff */
[----:B------:R-:W-:Y:S02]  /*164f0*/  IADD3 R53, P4, R4, 0x9000, RZ ;  /* 0x0000900004357810 */ /* 0x000fe40007f9e0ff */
[----:B------:R-:W-:Y:S02]  /*16500*/  P2R R14, PR, RZ, 0x20 ;  /* 0x00000020ff0e7803 */ /* 0x000fe40000000000 */
[----:B------:R-:W-:Y:S02]  /*16510*/  LOP3.LUT R36, R37, 0x380, RZ, 0xc0, !PT ;  /* 0x0000038025247812 */ /* 0x000fe400078ec0ff */
[----:B------:R-:W-:-:S02]  /*16520*/  LOP3.LUT R40, R41, 0x380, RZ, 0xc0, !PT ;  /* 0x0000038029287812 */ /* 0x000fc400078ec0ff */
[----:B------:R-:W-:Y:S02]  /*16530*/  LOP3.LUT R44, R45, 0x380, RZ, 0xc0, !PT ;  /* 0x000003802d2c7812 */ /* 0x000fe400078ec0ff */
[----:B------:R-:W-:Y:S02]  /*16540*/  LOP3.LUT R48, R49, 0x380, RZ, 0xc0, !PT ;  /* 0x0000038031307812 */ /* 0x000fe400078ec0ff */
[----:B------:R-:W-:Y:S02]  /*16550*/  LOP3.LUT R52, R53, 0x380, RZ, 0xc0, !PT ;  /* 0x0000038035347812 */ /* 0x000fe400078ec0ff */
[----:B------:R-:W-:Y:S02]  /*16560*/  IADD3 R57, P5, R4, 0xa000, RZ ;  /* 0x0000a00004397810 */ /* 0x000fe40007fbe0ff */
[----:B------:R-:W-:Y:S02]  /*16570*/  SHF.R.U64 R36, R36, 0x3, RZ ;  /* 0x0000000324247819 */ /* 0x000fe400000012ff */
[----:B------:R-:W-:-:S02]  /*16580*/  SHF.R.U64 R40, R40, 0x3, RZ ;  /* 0x0000000328287819 */ /* 0x000fc400000012ff */
[----:B------:R-:W-:Y:S02]  /*16590*/  LOP3.LUT R56, R57, 0x380, RZ, 0xc0, !PT ;  /* 0x0000038039387812 */ /* 0x000fe400078ec0ff */
[----:B------:R-:W-:Y:S02]  /*165a0*/  SHF.R.U64 R44, R44, 0x3, RZ ;  /* 0x000000032c2c7819 */ /* 0x000fe400000012ff */
[----:B------:R-:W-:Y:S02]  /*165b0*/  SHF.R.U64 R48, R48, 0x3, RZ ;  /* 0x0000000330307819 */ /* 0x000fe400000012ff */
[----:B------:R-:W-:Y:S02]  /*165c0*/  SHF.R.U64 R52, R52, 0x3, RZ ;  /* 0x0000000334347819 */ /* 0x000fe400000012ff */
[----:B------:R-:W-:Y:S02]  /*165d0*/  LOP3.LUT R36, R36, R37, RZ, 0x3c, !PT ;  /* 0x0000002524247212 */ /* 0x000fe400078e3cff */
[----:B------:R-:W-:-:S02]  /*165e0*/  LOP3.LUT R40, R40, R41, RZ, 0x3c, !PT ;  /* 0x0000002928287212 */ /* 0x000fc400078e3cff */
[----:B------:R-:W-:Y:S02]  /*165f0*/  LOP3.LUT R44, R44, R45, RZ, 0x3c, !PT ;  /* 0x0000002d2c2c7212 */ /* 0x000fe400078e3cff */
[----:B------:R-:W-:Y:S02]  /*16600*/  LOP3.LUT R48, R48, R49, RZ, 0x3c, !PT ;  /* 0x0000003130307212 */ /* 0x000fe400078e3cff */
[----:B------:R-:W-:Y:S02]  /*16610*/  LOP3.LUT R52, R52, R53, RZ, 0x3c, !PT ;  /* 0x0000003534347212 */ /* 0x000fe400078e3cff */
[----:B------:R-:W-:Y:S01]  /*16620*/  SHF.R.U64 R56, R56, 0x3, RZ ;  /* 0x0000000338387819 */ /* 0x000fe200000012ff */
[----:B0-----:R-:W-:Y:S06]  /*16630*/  @P6 BRA `(.L_x_2761) ;  /* 0x0000000000106947 */ /* 0x001fec0003800000 */
[----:B------:R-:W-:Y:S05]  /*16640*/  @!P0 BRA `(.L_x_2761) ;  /* 0x00000000000c8947 */ /* 0x000fea0003800000 */
[----:B------:R-:W2:Y:S04]  /*16650*/  LDG.E R10, desc[UR40][R6.64] ;  /* 0x00000028060a7981 */ /* 0x000ea8000c1e1900 */
[----:B-----5:R-:W2:Y:S02]  /*16660*/  LDG.E R23, desc[UR40][R6.64+0x4] ;  /* 0x0000042806177981 */ /* 0x020ea4000c1e1900 */
[----:B--2---:R-:W-:-:S07]  /*16670*/  IMAD.IADD R23, R23, 0x1, -R10 ;  /* 0x0000000117177824 */ /* 0x004fce00078e0a0a */
.L_x_2761:
[----:B------:R-:W2:Y:S01]  /*16680*/  LDL R86, [R1+0x48] ;  /* 0x0000480001567983 */ /* 0x000ea20000100800 */
[----:B------:R-:W-:Y:S01]  /*16690*/  ISETP.NE.AND P6, PT, R14, RZ, PT ;  /* 0x000000ff0e00720c */ /* 0x000fe20003fc5270 */
[----:B------:R-:W0:Y:S02]  /*166a0*/  S2R R7, SR_TID.X ;  /* 0x0000000000077919 */ /* 0x000e240000002100 */
[----:B0-----:R-:W-:-:S05]  /*166b0*/  VIADD R7, R7, 0xffffff80 ;  /* 0xffffff8007077836 */ /* 0x001fca0000000000 */
[----:B------:R-:W-:-:S04]  /*166c0*/  SHF.R.S32.HI R6, RZ, 0x1f, R7 ;  /* 0x0000001fff067819 */ /* 0x000fc80000011407 */
[----:B------:R-:W-:-:S04]  /*166d0*/  LEA.HI R6, R6, R7, RZ, 0x7 ;  /* 0x0000000706067211 */ /* 0x000fc800078f38ff */
[----:B------:R-:W-:-:S06]  /*166e0*/  SHF.R.S32.HI R6, RZ, 0x7, R6 ;  /* 0x00000007ff067819 */ /* 0x000fcc0000011406 */
[----:B------:R-:W0:Y:S01]  /*166f0*/  SHFL.IDX PT, R6, R6, RZ, 0x1f ;  /* 0x00001fff06067589 */ /* 0x000e2200000e0000 */
[--C-:B------:R-:W-:Y:S01]  /*16700*/  IMAD.X R53, RZ, RZ, R5.reuse, P4 ;  /* 0x000000ffff357224 */ /* 0x100fe200020e0605 */
[----:B------:R-:W-:Y:S01]  /*16710*/  LOP3.LUT R56, R56, R57, RZ, 0x3c, !PT ;  /* 0x0000003938387212 */ /* 0x000fe200078e3cff */
[--C-:B------:R-:W-:Y:S01]  /*16720*/  IMAD.X R41, RZ, RZ, R5.reuse, P1 ;  /* 0x000000ffff297224 */ /* 0x100fe200008e0605 */
[----:B------:R-:W-:Y:S01]  /*16730*/  IADD3.X R37, RZ, R5, RZ, P6, !PT ;  /* 0x00000005ff257210 */ /* 0x000fe200037fe4ff */
[--C-:B------:R-:W-:Y:S01]  /*16740*/  IMAD.X R45, RZ, RZ, R5.reuse, P2 ;  /* 0x000000ffff2d7224 */ /* 0x100fe200010e0605 */
[C---:B------:R-:W-:Y:S01]  /*16750*/  IADD3 R61, P6, R4.reuse, 0xb000, RZ ;  /* 0x0000b000043d7810 */ /* 0x040fe20007fde0ff */
[--C-:B------:R-:W-:Y:S01]  /*16760*/  IMAD.X R49, RZ, RZ, R5.reuse, P3 ;  /* 0x000000ffff317224 */ /* 0x100fe200018e0605 */
[C---:B------:R-:W-:Y:S01]  /*16770*/  IADD3 R65, P1, R4.reuse, 0xc000, RZ ;  /* 0x0000c00004417810 */ /* 0x040fe20007f3e0ff */
[----:B------:R-:W-:Y:S01]  /*16780*/  IMAD.X R57, RZ, RZ, R5, P5 ;  /* 0x000000ffff397224 */ /* 0x000fe200028e0605 */
[----:B------:R-:W-:-:S02]  /*16790*/  IADD3 R69, P2, R4, 0xd000, RZ ;  /* 0x0000d00004457810 */ /* 0x000fc40007f5e0ff */
[C---:B------:R-:W-:Y:S02]  /*167a0*/  IADD3 R73, P3, R4.reuse, 0xe000, RZ ;  /* 0x0000e00004497810 */ /* 0x040fe40007f7e0ff */
[----:B------:R-:W-:Y:S02]  /*167b0*/  IADD3 R7, P5, R4, 0xf000, RZ ;  /* 0x0000f00004077810 */ /* 0x000fe40007fbe0ff */
[----:B------:R-:W-:Y:S02]  /*167c0*/  LOP3.LUT R60, R61, 0x380, RZ, 0xc0, !PT ;  /* 0x000003803d3c7812 */ /* 0x000fe400078ec0ff */
[----:B------:R-:W-:Y:S02]  /*167d0*/  LOP3.LUT R64, R65, 0x380, RZ, 0xc0, !PT ;  /* 0x0000038041407812 */ /* 0x000fe400078ec0ff */
[----:B0-----:R-:W-:Y:S02]  /*167e0*/  ISETP.NE.AND P4, PT, R6, RZ, PT ;  /* 0x000000ff0600720c */ /* 0x001fe40003f85270 */
        /* <DEDUP_REMOVED lines=10> */
[----:B------:R-:W-:Y:S01]  /*16890*/  SHF.R.S32.HI R80, RZ, 0x1f, R50 ;  /* 0x0000001fff507819 */ /* 0x000fe20000011432 */
        /* <DEDUP_REMOVED lines=11> */
[----:B------:R-:W-:Y:S02]  /*16950*/  SEL R81, R50, RZ, !P0 ;  /* 0x000000ff32517207 */ /* 0x000fe40004000000 */
[----:B------:R-:W-:Y:S02]  /*16960*/  SEL R80, R80, RZ, !P0 ;  /* 0x000000ff50507207 */ /* 0x000fe40004000000 */
[----:B-----5:R-:W-:Y:S02]  /*16970*/  SHF.R.S32.HI R21, RZ, 0x1f, R24 ;  /* 0x0000001fff157819 */ /* 0x020fe40000011418 */
[----:B--2---:R-:W-:Y:S01]  /*16980*/  SHF.R.S32.HI R82, RZ, 0x1f, R86 ;  /* 0x0000001fff527819 */ /* 0x004fe20000011456 */
[----:B------:R-:W-:Y:S06]  /*16990*/  @P4 BRA `(.L_x_2762) ;  /* 0x0000000000b44947 */ /* 0x000fec0003800000 */
[----:B------:R-:W0:Y:S01]  /*169a0*/  LDC R30, c[0x0][0xbe8] ;  /* 0x0002fa00ff1e7b82 */ /* 0x000e220000000800 */
[----:B------:R-:W-:Y:S01]  /*169b0*/  ULDC.64 UR4, c[0x0][0xb90] ;  /* 0x0002e40000047ab9 */ /* 0x000fe20000000a00 */
[----:B------:R-:W-:Y:S02]  /*169c0*/  IMAD.IADD R14, R229, 0x1, R195 ;  /* 0x00000001e50e7824 */ /* 0x000fe400078e02c3 */
[----:B------:R-:W-:Y:S02]  /*169d0*/  IMAD R10, R82, UR4, RZ ;  /* 0x00000004520a7c24 */ /* 0x000fe4000f8e02ff */
[----:B------:R-:W-:Y:S02]  /*169e0*/  IMAD.MOV.U32 R20, RZ, RZ, R24 ;  /* 0x000000ffff147224 */ /* 0x000fe400078e0018 */
[C---:B------:R-:W-:Y:S02]  /*169f0*/  IMAD R15, R86.reuse, UR5, R10 ;  /* 0x00000005560f7c24 */ /* 0x040fe4000f8e020a */
[----:B------:R-:W-:Y:S01]  /*16a00*/  IMAD.WIDE.U32 R6, R86, UR4, R20 ;  /* 0x0000000456067c25 */ /* 0x000fe2000f8e0014 */
[----:B------:R-:W-:-:S03]  /*16a10*/  ULDC.64 UR4, c[0x0][0xb98] ;  /* 0x0002e60000047ab9 */ /* 0x000fc60000000a00 */
[----:B------:R-:W-:Y:S02]  /*16a20*/  IMAD.IADD R7, R7, 0x1, R15 ;  /* 0x0000000107077824 */ /* 0x000fe400078e020f */
[----:B------:R-:W-:Y:S02]  /*16a30*/  IMAD.IADD R34, R194, 0x1, R195 ;  /* 0x00000001c2227824 */ /* 0x000fe400078e02c3 */
[----:B------:R-:W-:Y:S01]  /*16a40*/  IMAD.WIDE.U32 R6, R81, UR4, R6 ;  /* 0x0000000451067c25 */ /* 0x000fe2000f8e0006 */
[----:B0-----:R-:W-:-:S13]  /*16a50*/  ISETP.NE.AND P0, PT, R30, 0x1, PT ;  /* 0x000000011e00780c */ /* 0x001fda0003f05270 */
[----:B------:R-:W0:Y:S08]  /*16a60*/  @P0 LDC R11, c[0x0][0xbec] ;  /* 0x0002fb00ff0b0b82 */ /* 0x000e300000000800 */
[----:B------:R-:W2:Y:S01]  /*16a70*/  @P0 LDC R31, c[0x0][0xbf0] ;  /* 0x0002fc00ff1f0b82 */ /* 0x000ea20000000800 */
[----:B0-----:R-:W-:-:S04]  /*16a80*/  @P0 IMAD.HI.U32 R10, R14, R11, RZ ;  /* 0x0000000b0e0a0227 */ /* 0x001fc800078e00ff */
[----:B------:R-:W-:Y:S01]  /*16a90*/  IMAD.MOV.U32 R11, RZ, RZ, R14 ;  /* 0x000000ffff0b7224 */ /* 0x000fe200078e000e */
[----:B--2---:R-:W-:Y:S01]  /*16aa0*/  @P0 SHF.R.U32.HI R11, RZ, R31, R10 ;  /* 0x0000001fff0b0219 */ /* 0x004fe2000001160a */
        /* <DEDUP_REMOVED lines=9> */
[----:B------:R-:W-:Y:S02]  /*16b40*/  IMAD.MOV R14, RZ, RZ, -R197 ;  /* 0x000000ffff0e7224 */ /* 0x000fe400078e0ac5 */
[----:B------:R-:W-:-:S02]  /*16b50*/  IMAD R10, R10, UR4, RZ ;  /* 0x000000040a0a7c24 */ /* 0x000fc4000f8e02ff */
[----:B------:R-:W-:-:S04]  /*16b60*/  IMAD.WIDE.U32 R6, R15, UR4, R6 ;  /* 0x000000040f067c25 */ /* 0x000fc8000f8e0006 */
[----:B------:R-:W-:Y:S01]  /*16b70*/  IMAD R15, R15, UR5, R10 ;  /* 0x000000050f0f7c24 */ /* 0x000fe2000f8e020a */
[----:B------:R-:W-:Y:S01]  /*16b80*/  ULDC.64 UR4, c[0x0][0xb50] ;  /* 0x0002d40000047ab9 */ /* 0x000fe20000000a00 */
[----:B------:R-:W-:Y:S02]  /*16b90*/  IMAD R31, R23, R30, RZ ;  /* 0x0000001e171f7224 */ /* 0x000fe400078e02ff */
        /* <DEDUP_REMOVED lines=13> */
.L_x_2762:
        /* <DEDUP_REMOVED lines=39> */
[----:B------:R-:W-:-:S02]  /*16ee0*/  IMAD.IADD R80, R195, 0x1, R0 ;  /* 0x00000001c3507824 */ /* 0x000fc400078e0200 */
        /* <DEDUP_REMOVED lines=21> */
[----:B------:R-:W-:Y:S01]  /*17040*/  IMAD.IADD R21, R21, 0x1, R83 ;  /* 0x0000000115157824 */ /* 0x000fe200078e0253 */
[----:B------:R-:W-:Y:S01]  /*17050*/  SEL R0, RZ, 0x1, P1 ;  /* 0x00000001ff007807 */ /* 0x000fe20000800000 */
[--C-:B------:R-:W-:Y:S01]  /*17060*/  IMAD.MOV R83, RZ, RZ, -R81.reuse ;  /* 0x000000ffff537224 */ /* 0x100fe200078e0a51 */
[----:B------:R-:W-:Y:S01]  /*17070*/  ISETP.GE.AND P0, PT, R99, R3, PT ;  /* 0x000000036300720c */ /* 0x000fe20003f06270 */
[----:B------:R-:W-:Y:S01]  /*17080*/  VIADD R97, R204, 0x100 ;  /* 0x00000100cc617836 */ /* 0x000fe20000000000 */
[----:B------:R-:W-:Y:S01]  /*17090*/  LOP3.LUT R0, R85, 0x2, R0, 0xe2, !PT ;  /* 0x0000000255007812 */ /* 0x000fe200078ee200 */
[----:B------:R-:W-:Y:S01]  /*170a0*/  IMAD.SHL.U32 R85, R24, 0x4, RZ ;  /* 0x0000000418557824 */ /* 0x000fe200078e00ff */
[----:B------:R-:W-:Y:S01]  /*170b0*/  SEL R24, RZ, 0xffffffff, P0 ;  /* 0xffffffffff187807 */ /* 0x000fe20000000000 */
[----:B------:R-:W-:Y:S01]  /*170c0*/  IMAD R83, R84, R83, R80 ;  /* 0x0000005354537224 */ /* 0x000fe200078e0250 */
[-C--:B------:R-:W-:Y:S01]  /*170d0*/  ISETP.GE.AND P0, PT, R97, R3.reuse, PT ;  /* 0x000000036100720c */ /* 0x080fe20003f06270 */
[C---:B------:R-:W-:Y:S01]  /*170e0*/  VIADD R95, R204.reuse, 0x140 ;  /* 0x00000140cc5f7836 */ /* 0x040fe20000000000 */
[----:B------:R-:W-:Y:S01]  /*170f0*/  SHF.R.S32.HI R80, RZ, 0x1f, R81 ;  /* 0x0000001fff507819 */ /* 0x000fe20000011451 */
[----:B------:R-:W-:Y:S01]  /*17100*/  VIADD R93, R204, 0x180 ;  /* 0x00000180cc5d7836 */ /* 0x000fe20000000000 */
[----:B------:R-:W-:Y:S01]  /*17110*/  LOP3.LUT R0, R85, 0x4, R0, 0xe2, !PT ;  /* 0x0000000455007812 */ /* 0x000fe200078ee200 */
[----:B------:R-:W-:Y:S01]  /*17120*/  IMAD.SHL.U32 R85, R24, 0x8, RZ ;  /* 0x0000000818557824 */ /* 0x000fe200078e00ff */
[----:B------:R-:W-:Y:S01]  /*17130*/  SEL R24, RZ, 0xffffffff, P0 ;  /* 0xffffffffff187807 */ /* 0x000fe20000000000 */
[----:B------:R-:W-:Y:S01]  /*17140*/  IMAD R80, R80, UR4, RZ ;  /* 0x0000000450507c24 */ /* 0x000fe2000f8e02ff */
[----:B------:R-:W-:Y:S01]  /*17150*/  ISETP.GE.AND P0, PT, R95, R3, PT ;  /* 0x000000035f00720c */ /* 0x000fe20003f06270 */
[----:B------:R-:W-:Y:S01]  /*17160*/  IMAD.WIDE.U32 R20, R81, UR4, R20 ;  /* 0x0000000451147c25 */ /* 0x000fe2000f8e0014 */
[----:B------:R-:W-:-:S03]  /*17170*/  LOP3.LUT R0, R85, 0x8, R0, 0xe2, !PT ;  /* 0x0000000855007812 */ /* 0x000fc600078ee200 */
[----:B------:R-:W-:Y:S01]  /*17180*/  IMAD.SHL.U32 R87, R24, 0x10, RZ ;  /* 0x0000001018577824 */ /* 0x000fe200078e00ff */
[----:B------:R-:W-:Y:S01]  /*17190*/  SEL R24, RZ, 0xffffffff, P0 ;  /* 0xffffffffff187807 */ /* 0x000fe20000000000 */
[----:B------:R-:W-:Y:S01]  /*171a0*/  IMAD R85, R81, UR5, R80 ;  /* 0x0000000551557c24 */ /* 0x000fe2000f8e0250 */
[----:B------:R-:W-:Y:S01]  /*171b0*/  SHF.R.S32.HI R80, RZ, 0x1f, R83 ;  /* 0x0000001fff507819 */ /* 0x000fe20000011453 */
[----:B------:R-:W-:Y:S01]  /*171c0*/  ULDC.64 UR4, c[0x0][0xad8] ;  /* 0x0002b60000047ab9 */ /* 0x000fe20000000a00 */
[----:B------:R-:W-:Y:S01]  /*171d0*/  LOP3.LUT R0, R87, 0x10, R0, 0xe2, !PT ;  /* 0x0000001057007812 */ /* 0x000fe200078ee200 */
[----:B------:R-:W-:Y:S01]  /*171e0*/  IMAD.IADD R21, R21, 0x1, R85 ;  /* 0x0000000115157824 */ /* 0x000fe200078e0255 */
[----:B------:R-:W-:Y:S01]  /*171f0*/  SHF.L.U32 R81, R24, 0x5, RZ ;  /* 0x0000000518517819 */ /* 0x000fe200000006ff */
[----:B------:R-:W-:Y:S01]  /*17200*/  IMAD R80, R80, UR4, RZ ;  /* 0x0000000450507c24 */ /* 0x000fe2000f8e02ff */
[----:B------:R-:W-:Y:S01]  /*17210*/  ISETP.GE.AND P0, PT, R93, R3, PT ;  /* 0x000000035d00720c */ /* 0x000fe20003f06270 */
[----:B------:R-:W-:Y:S01]  /*17220*/  IMAD R90, R23, R84, RZ ;  /* 0x00000054175a7224 */ /* 0x000fe200078e02ff */
[----:B------:R-:W-:Y:S01]  /*17230*/  LOP3.LUT R0, R81, 0x20, R0, 0xe2, !PT ;  /* 0x0000002051007812 */ /* 0x000fe200078ee200 */
[----:B------:R-:W-:Y:S01]  /*17240*/  IMAD.IADD R195, R98, 0x1, R195 ;  /* 0x0000000162c37824 */ /* 0x000fe200078e02c3 */
[----:B------:R-:W-:Y:S01]  /*17250*/  SEL R23, RZ, 0x40, P0 ;  /* 0x00000040ff177807 */ /* 0x000fe20000000000 */
[----:B------:R-:W-:-:S02]  /*17260*/  IMAD R81, R83, UR5, R80 ;  /* 0x0000000553517c24 */ /* 0x000fc4000f8e0250 */
[----:B------:R-:W-:Y:S01]  /*17270*/  IMAD.WIDE.U32 R20, R83, UR4, R20 ;  /* 0x0000000453147c25 */ /* 0x000fe2000f8e0014 */
[----:B------:R-:W-:Y:S01]  /*17280*/  ISETP.GE.AND P1, PT, R195, R90, PT ;  /* 0x0000005ac300720c */ /* 0x000fe20003f26270 */
[----:B------:R-:W-:Y:S01]  /*17290*/  ULDC.64 UR4, c[0x0][0xa80] ;  /* 0x0002a00000047ab9 */ /* 0x000fe20000000a00 */
[----:B------:R-:W-:Y:S01]  /*172a0*/  LOP3.LUT R23, R0, R23, RZ, 0xfc, !PT ;  /* 0x0000001700177212 */ /* 0x000fe200078efcff */
[----:B------:R-:W-:Y:S01]  /*172b0*/  VIADD R91, R204, 0x1c0 ;  /* 0x000001c0cc5b7836 */ /* 0x000fe20000000000 */
[----:B------:R-:W-:Y:S01]  /*172c0*/  LEA R88, P2, R20, UR4, 0x1 ;  /* 0x0000000414587c11 */ /* 0x000fe2000f8408ff */
[----:B------:R-:W-:Y:S02]  /*172d0*/  IMAD.IADD R21, R21, 0x1, R81 ;  /* 0x0000000115157824 */ /* 0x000fe400078e0251 */
[----:B------:R-:W-:Y:S01]  /*172e0*/  VIADD R0, R2, 0x28c20 ;  /* 0x00028c2002007836 */ /* 0x000fe20000000000 */
[----:B------:R-:W-:Y:S01]  /*172f0*/  ISETP.GE.AND P0, PT, R91, R3, PT ;  /* 0x000000035b00720c */ /* 0x000fe20003f06270 */
[----:B------:R-:W-:Y:S01]  /*17300*/  VIADD R92, R204, 0x1c0 ;  /* 0x000001c0cc5c7836 */ /* 0x000fe20000000000 */
[----:B------:R-:W-:Y:S01]  /*17310*/  LEA.HI.X R89, R20, UR5, R21, 0x1, P2 ;  /* 0x0000000514597c11 */ /* 0x000fe200090f0c15 */
[C---:B------:R-:W-:Y:S01]  /*17320*/  VIADD R94, R204.reuse, 0x180 ;  /* 0x00000180cc5e7836 */ /* 0x040fe20000000000 */
[----:B------:R-:W-:Y:S01]  /*17330*/  PRMT R0, RZ, 0x654, R0 ;  /* 0x00000654ff007816 */ /* 0x000fe20000000000 */
[C---:B------:R-:W-:Y:S01]  /*17340*/  VIADD R96, R204.reuse, 0x140 ;  /* 0x00000140cc607836 */ /* 0x040fe20000000000 */
[----:B------:R-:W-:Y:S01]  /*17350*/  SEL R24, RZ, 0x80, P0 ;  /* 0x00000080ff187807 */ /* 0x000fe20000000000 */
[C---:B------:R-:W-:Y:S01]  /*17360*/  VIADD R98, R204.reuse, 0x100 ;  /* 0x00000100cc627836 */ /* 0x040fe20000000000 */
[----:B0-----:R0:W-:Y:S01]  /*17370*/  SYNCS.ARRIVE.TRANS64.RED.A1T0 RZ, [R0+URZ], RZ ;  /* 0x000000ff00ff79a7 */ /* 0x0011e2000810043f */
[C---:B------:R-:W-:Y:S01]  /*17380*/  VIADD R100, R204.reuse, 0xc0 ;  /* 0x000000c0cc647836 */ /* 0x040fe20000000000 */
[----:B------:R0:W2:Y:S01]  /*17390*/  SHFL.IDX PT, R20, R88, RZ, 0x181f ;  /* 0x00181fff58147589 */ /* 0x0000a200000e0000 */
[C---:B------:R-:W-:Y:S01]  /*173a0*/  VIADD R102, R204.reuse, 0x80 ;  /* 0x00000080cc667836 */ /* 0x040fe20000000000 */
        /* <DEDUP_REMOVED lines=18> */
[-C--:B------:R-:W-:Y:S01]  /*174d0*/  ISETP.GE.AND P2, PT, R97, R3.reuse, PT ;  /* 0x000000036100720c */ /* 0x080fe20003f46270 */
[----:B-----5:R0:W-:Y:S01]  /*174e0*/  @!P0 ST.E.128 desc[UR40][R82.64], R4 ;  /* 0x0000000452008985 */ /* 0x0201e2000c101d28 */
[----:B------:R-:W-:Y:S02]  /*174f0*/  @!P5 LEA R86, P4, R101, R20, 0x1 ;  /* 0x000000146556d211 */ /* 0x000fe400078808ff */
[----:B------:R-:W-:Y:S01]  /*17500*/  LOP3.LUT P0, RZ, R23, 0x40, RZ, 0xc0, !PT ;  /* 0x0000004017ff7812 */ /* 0x000fe2000780c0ff */
[----:B------:R2:W-:Y:S01]  /*17510*/  @!P1 ST.E.128 desc[UR40][R80.64], R12 ;  /* 0x0000000c50009985 */ /* 0x0005e2000c101d28 */
[----:B------:R-:W-:-:S02]  /*17520*/  ISETP.GE.AND P1, PT, R95, R3, PT ;  /* 0x000000035f00720c */ /* 0x000fc40003f26270 */
[-C--:B------:R-:W-:Y:S02]  /*17530*/  @!P5 LEA.HI.X R87, R101, R21.reuse, R102, 0x1, P4 ;  /* 0x000000156557d211 */ /* 0x080fe400020f0c66 */
[----:B------:R-:W-:Y:S02]  /*17540*/  LOP3.LUT P4, RZ, R24, 0x80, RZ, 0xc0, !PT ;  /* 0x0000008018ff7812 */ /* 0x000fe4000788c0ff */
[CC--:B------:R-:W-:Y:S01]  /*17550*/  @!P3 LEA R84, P6, R99.reuse, R20.reuse, 0x1 ;  /* 0x000000146354b211 */ /* 0x0c0fe200078c08ff */
[----:B------:R4:W-:Y:S03]  /*17560*/  @!P5 ST.E.128 desc[UR40][R86.64], R32 ;  /* 0x000000205600d985 */ /* 0x0009e6000c101d28 */
[----:B------:R-:W-:Y:S02]  /*17570*/  @!P3 LEA.HI.X R85, R99, R21, R100, 0x1, P6 ;  /* 0x000000156355b211 */ /* 0x000fe400030f0c64 */
[----:B0-----:R-:W-:-:S03]  /*17580*/  @!P2 LEA R4, P5, R97, R20, 0x1 ;  /* 0x000000146104a211 */ /* 0x001fc600078a08ff */
        /* <DEDUP_REMOVED lines=12> */
.L_x_2764:
[----:B------:R-:W-:Y:S05]  /*17650*/  BSYNC B1 ;  /* 0x0000000000017941 */ /* 0x000fea0003800000 */
.L_x_2763:
[----:B------:R-:W-:Y:S01]  /*17660*/  VIADD R0, R195, 0x20 ;  /* 0x00000020c3007836 */ /* 0x000fe20000000000 */
[----:B----45:R0:W4:Y:S04]  /*17670*/  SHFL.IDX PT, R7, R89, 0x1, 0x181f ;  /* 0x00381f0059077f89 */ /* 0x03012800000e0000 */
        /* <DEDUP_REMOVED lines=36> */
.L_x_2760:
[----:B------:R-:W3:Y:S01]  /*178c0*/  LDL R9, [R1+0x4c] ;  /* 0x00004c0001097983 */ /* 0x000ee20000100800 */
[----:B------:R-:W-:Y:S01]  /*178d0*/  ULDC.64 UR4, c[0x0][0xc00] ;  /* 0x0003000000047ab9 */ /* 0x000fe20000000a00 */
[----:B------:R-:W3:Y:S01]  /*178e0*/  LDC.64 R4, c[0x0][0xc00] ;  /* 0x00030000ff047b82 */ /* 0x000ee20000000a00 */
[----:B------:R-:W-:Y:S01]  /*178f0*/  ISETP.NE.U32.AND P0, PT, RZ, UR4, PT ;  /* 0x00000004ff007c0c */ /* 0x000fe2000bf05070 */
[----:B------:R-:W-:-:S03]  /*17900*/  IMAD.MOV.U32 R3, RZ, RZ, RZ ;  /* 0x000000ffff037224 */ /* 0x000fc600078e00ff */
[----:B------:R-:W-:Y:S01]  /*17910*/  ISETP.NE.AND.EX P0, PT, RZ, UR5, PT, P0 ;  /* 0x00000005ff007c0c */ /* 0x000fe2000bf05300 */
[----:B------:R-:W-:Y:S02]  /*17920*/  ULDC.64 UR4, c[0x0][0xc08] ;  /* 0x0003020000047ab9 */ /* 0x000fe40000000a00 */
[----:B------:R-:W-:Y:S01]  /*17930*/  ISETP.NE.U32.AND P1, PT, RZ, UR4, PT ;  /* 0x00000004ff007c0c */ /* 0x000fe2000bf25070 */
[----:B--2---:R-:W2:Y:S01]  /*17940*/  S2R R24, SR_TID.X ;  /* 0x0000000000187919 */ /* 0x004ea20000002100 */
[----:B0-----:R-:W0:Y:S02]  /*17950*/  LDC R21, c[0x0][0xbe8] ;  /* 0x0002fa00ff157b82 */ /* 0x001e240000000800 */
[----:B------:R-:W-:-:S13]  /*17960*/  ISETP.NE.AND.EX P1, PT, RZ, UR5, PT, P1 ;  /* 0x00000005ff007c0c */ /* 0x000fda000bf25310 */
[----:B------:R-:W4:Y:S01]  /*17970*/  @P1 LDC.64 R6, c[0x0][0xc08] ;  /* 0x00030200ff061b82 */ /* 0x000f220000000a00 */
[----:B------:R-:W-:Y:S02]  /*17980*/  ULDC UR4, c[0x0][0xa88] ;  /* 0x0002a20000047ab9 */ /* 0x000fe40000000800 */
[----:B------:R-:W-:Y:S02]  /*17990*/  IMAD.U32 R0, RZ, RZ, UR4 ;  /* 0x00000004ff007e24 */ /* 0x000fe4000f8e00ff */
[----:B---3--:R-:W-:-:S04]  /*179a0*/  IMAD.WIDE R4, R9, 0x4, R4 ;  /* 0x0000000409047825 */ /* 0x008fc800078e0204 */
[----:B----4-:R-:W-:Y:S01]  /*179b0*/  @P1 IMAD.WIDE R6, R9, 0x4, R6 ;  /* 0x0000000409061825 */ /* 0x010fe200078e0206 */
[----:B------:R3:W5:Y:S03]  /*179c0*/  @P0 LDG.E R3, desc[UR40][R4.64] ;  /* 0x0000002804030981 */ /* 0x000766000c1e1900 */
[----:B--2---:R-:W-:Y:S01]  /*179d0*/  VIADD R24, R24, 0xffffff80 ;  /* 0xffffff8018187836 */ /* 0x004fe20000000000 */
[----:B------:R3:W5:Y:S01]  /*179e0*/  @P1 LDG.E R0, desc[UR40][R6.64] ;  /* 0x0000002806001981 */ /* 0x000762000c1e1900 */
[----:B------:R-:W-:-:S03]  /*179f0*/  SHF.R.S32.HI R8, RZ, 0x1f, R9 ;  /* 0x0000001fff087819 */ /* 0x000fc60000011409 */
[----:B------:R-:W-:Y:S01]  /*17a00*/  ISETP.GE.AND P2, PT, R24, 0x40, PT ;  /* 0x000000401800780c */ /* 0x000fe20003f46270 */
[----:B0-----:R-:W-:-:S12]  /*17a10*/  @P1 BRA `(.L_x_2766) ;  /* 0x0000000000101947 */ /* 0x001fd80003800000 */
[----:B------:R-:W-:Y:S05]  /*17a20*/  @!P0 BRA `(.L_x_2766) ;  /* 0x00000000000c8947 */ /* 0x000fea0003800000 */
[----:B---3--:R-:W2:Y:S04]  /*17a30*/  LDG.E R7, desc[UR40][R4.64] ;  /* 0x0000002804077981 */ /* 0x008ea8000c1e1900 */
[----:B-----5:R-:W2:Y:S02]  /*17a40*/  LDG.E R0, desc[UR40][R4.64+0x4] ;  /* 0x0000042804007981 */ /* 0x020ea4000c1e1900 */
[----:B--2---:R-:W-:-:S07]  /*17a50*/  IMAD.IADD R0, R0, 0x1, -R7 ;  /* 0x0000000100007824 */ /* 0x004fce00078e0a07 */
.L_x_2766:
[----:B------:R-:W2:Y:S01]  /*17a60*/  LDL R28, [R1+0x48] ;  /* 0x00004800011c7983 */ /* 0x000ea20000100800 */
[----:B------:R-:W-:Y:S01]  /*17a70*/  BSSY B1, `(.L_x_2767) ;  /* 0x000002d000017945 */ /* 0x000fe20003800000 */
[----:B------:R-:W-:Y:S02]  /*17a80*/  SEL R13, R9, RZ, !P0 ;  /* 0x000000ff090d7207 */ /* 0x000fe40004000000 */
[----:B------:R-:W-:Y:S02]  /*17a90*/  SEL R14, R8, RZ, !P0 ;  /* 0x000000ff080e7207 */ /* 0x000fe40004000000 */
[----:B-----5:R-:W-:Y:S02]  /*17aa0*/  SHF.R.S32.HI R10, RZ, 0x1f, R3 ;  /* 0x0000001fff0a7819 */ /* 0x020fe40000011403 */
[----:B--2---:R-:W-:Y:S01]  /*17ab0*/  SHF.R.S32.HI R12, RZ, 0x1f, R28 ;  /* 0x0000001fff0c7819 */ /* 0x004fe2000001141c */
[----:B------:R-:W-:Y:S06]  /*17ac0*/  @P2 BRA `(.L_x_2768) ;  /* 0x00000000009c2947 */ /* 0x000fec0003800000 */
[----:B---3--:R-:W0:Y:S01]  /*17ad0*/  S2R R6, SR_TID.X ;  /* 0x0000000000067919 */ /* 0x008e220000002100 */
[----:B------:R-:W2:Y:S02]  /*17ae0*/  LDC R20, c[0x0][0xbe8] ;  /* 0x0002fa00ff147b82 */ /* 0x000ea40000000800 */
[----:B--2---:R-:W-:Y:S01]  /*17af0*/  IMAD R4, R0, R20, RZ ;  /* 0x0000001400047224 */ /* 0x004fe200078e02ff */
[----:B0-----:R-:W-:-:S04]  /*17b00*/  IADD3 R11, R195, -0x80, R6 ;  /* 0xffffff80c30b7810 */ /* 0x001fc80007ffe006 */
        /* <DEDUP_REMOVED lines=9> */
[----:B------:R-:W0:Y:S01]  /*17ba0*/  @P0 LDC R6, c[0x0][0xbec] ;  /* 0x0002fb00ff060b82 */ /* 0x000e220000000800 */
[----:B------:R-:W-:Y:S01]  /*17bb0*/  IMAD R9, R28, UR5, R8 ;  /* 0x000000051c097c24 */ /* 0x000fe2000f8e0208 */
[----:B------:R-:W-:-:S03]  /*17bc0*/  ULDC.64 UR4, c[0x0][0xb98] ;  /* 0x0002e60000047ab9 */ /* 0x000fc60000000a00 */
[----:B------:R-:W-:-:S03]  /*17bd0*/  IMAD.IADD R5, R5, 0x1, R9 ;  /* 0x0000000105057824 */ /* 0x000fc600078e0209 */
[----:B------:R-:W2:Y:S01]  /*17be0*/  @P0 LDC R15, c[0x0][0xbf0] ;  /* 0x0002fc00ff0f0b82 */ /* 0x000ea20000000800 */
[----:B------:R-:W-:-:S04]  /*17bf0*/  IMAD.WIDE.U32 R4, R13, UR4, R4 ;  /* 0x000000040d047c25 */ /* 0x000fc8000f8e0004 */
[----:B0-----:R-:W-:-:S05]  /*17c00*/  @P0 IMAD.HI.U32 R6, R11, R6, RZ ;  /* 0x000000060b060227 */ /* 0x001fca00078e00ff */
[----:B--2---:R-:W-:Y:S01]  /*17c10*/  @P0 SHF.R.U32.HI R7, RZ, R15, R6 ;  /* 0x0000000fff070219 */ /* 0x004fe20000011606 */
[----:B------:R-:W-:-:S03]  /*17c20*/  IMAD R6, R14, UR4, RZ ;  /* 0x000000040e067c24 */ /* 0x000fc6000f8e02ff */
[----:B------:R-:W-:Y:S01]  /*17c30*/  IADD3 R4, P0, R7, R4, RZ ;  /* 0x0000000407047210 */ /* 0x000fe20007f1e0ff */
[----:B------:R-:W-:Y:S02]  /*17c40*/  IMAD.MOV R9, RZ, RZ, -R7 ;  /* 0x000000ffff097224 */ /* 0x000fe400078e0a07 */
[----:B------:R-:W-:Y:S01]  /*17c50*/  IMAD R8, R13, UR5, R6 ;  /* 0x000000050d087c24 */ /* 0x000fe2000f8e0206 */
[----:B------:R-:W-:Y:S01]  /*17c60*/  ULDC.64 UR4, c[0x0][0xb88] ;  /* 0x0002e20000047ab9 */ /* 0x000fe20000000a00 */
[----:B------:R-:W-:Y:S01]  /*17c70*/  IMAD R9, R20, R9, R11 ;  /* 0x0000000914097224 */ /* 0x000fe200078e020b */
[----:B------:R-:W-:-:S04]  /*17c80*/  SHF.R.S32.HI R11, RZ, 0x1f, R7 ;  /* 0x0000001fff0b7819 */ /* 0x000fc80000011407 */
        /* <DEDUP_REMOVED lines=11> */
.L_x_2768:
[----:B------:R-:W-:Y:S05]  /*17d40*/  BSYNC B1 ;  /* 0x0000000000017941 */ /* 0x000fea0003800000 */
.L_x_2767:
[----:B------:R-:W-:Y:S01]  /*17d50*/  ISETP.NE.AND P0, PT, R21, 0x1, PT ;  /* 0x000000011500780c */ /* 0x000fe20003f05270 */
[----:B------:R-:W2:Y:S01]  /*17d60*/  LDC R23, c[0x0][0xac8] ;  /* 0x0002b200ff177b82 */ /* 0x000ea20000000800 */
[----:B------:R-:W-:Y:S01]  /*17d70*/  ULDC.64 UR4, c[0x0][0xaa0] ;  /* 0x0002a80000047ab9 */ /* 0x000fe20000000a00 */
[--C-:B------:R-:W-:Y:S01]  /*17d80*/  SHF.R.S32.HI R8, RZ, 0x1f, R24.reuse ;  /* 0x0000001fff087819 */ /* 0x100fe20000011418 */
[----:B0--3--:R-:W-:Y:S01]  /*17d90*/  IMAD R6, R10, UR4, RZ ;  /* 0x000000040a067c24 */ /* 0x009fe2000f8e02ff */
[----:B------:R-:W-:Y:S01]  /*17da0*/  SHF.R.S32.HI R15, RZ, 0x1f, R24 ;  /* 0x0000001fff0f7819 */ /* 0x000fe20000011418 */
[----:B------:R-:W-:Y:S01]  /*17db0*/  IMAD.WIDE.U32 R4, R3, UR4, RZ ;  /* 0x0000000403047c25 */ /* 0x000fe2000f8e00ff */
        /* <DEDUP_REMOVED lines=9> */
[----:B------:R-:W-:Y:S01]  /*17e50*/  IMAD R3, R12, UR4, RZ ;  /* 0x000000040c037c24 */ /* 0x000fe2000f8e02ff */
[C---:B------:R-:W-:Y:S01]  /*17e60*/  IADD3 R36, R204.reuse, 0x100, RZ ;  /* 0x00000100cc247810 */ /* 0x040fe20007ffe0ff */
[----:B------:R-:W-:-:S02]  /*17e70*/  VIADD R42, R204, 0x40 ;  /* 0x00000040cc2a7836 */ /* 0x000fc40000000000 */
        /* <DEDUP_REMOVED lines=11> */
[----:B------:R-:W-:Y:S02]  /*17f30*/  IMAD.IADD R8, R195, 0x1, R6 ;  /* 0x00000001c3087824 */ /* 0x000fe400078e0206 */
        /* <DEDUP_REMOVED lines=8> */
[----:B------:R-:W-:Y:S02]  /*17fc0*/  VIADD R38, R204, 0xc0 ;  /* 0x000000c0cc267836 */ /* 0x000fe40000000000 */
[----:B------:R-:W-:Y:S02]  /*17fd0*/  IMAD.IADD R5, R5, 0x1, R3 ;  /* 0x0000000105057824 */ /* 0x000fe400078e0203 */
[----:B------:R-:W-:Y:S01]  /*17fe0*/  IMAD.MOV.U32 R3, RZ, RZ, R8 ;  /* 0x000000ffff037224 */ /* 0x000fe200078e0008 */
[----:B---3--:R-:W-:Y:S01]  /*17ff0*/  @P0 SHF.R.U32.HI R3, RZ, R9, R6 ;  /* 0x00000009ff030219 */ /* 0x008fe20000011606 */
[----:B------:R-:W-:Y:S01]  /*18000*/  IMAD R29, R0, R21, RZ ;  /* 0x00000015001d7224 */ /* 0x000fe200078e02ff */
[----:B------:R-:W-:Y:S01]  /*18010*/  LOP3.LUT R9, R10, 0x2, R7, 0xe2, !PT ;  /* 0x000000020a097812 */ /* 0x000fe200078ee207 */
[----:B------:R-:W-:Y:S01]  /*18020*/  VIADD R34, R204, 0x140 ;  /* 0x00000140cc227836 */ /* 0x000fe20000000000 */
        /* <DEDUP_REMOVED lines=20> */
[----:B------:R-:W-:-:S02]  /*18170*/  IMAD.IADD R5, R5, 0x1, R9 ;  /* 0x0000000105057824 */ /* 0x000fc400078e0209 */
[----:B------:R-:W-:Y:S01]  /*18180*/  IMAD R0, R0, UR4, RZ ;  /* 0x0000000400007c24 */ /* 0x000fe2000f8e02ff */
[----:B------:R-:W-:Y:S01]  /*18190*/  SEL R8, RZ, 0xffffffff, P0 ;  /* 0xffffffffff087807 */ /* 0x000fe20000000000 */
[----:B------:R-:W-:Y:S01]  /*181a0*/  IMAD.IADD R28, R15, 0x1, R195 ;  /* 0x000000010f1c7824 */ /* 0x000fe200078e02c3 */
[----:B------:R-:W-:Y:S01]  /*181b0*/  ISETP.GE.AND P0, PT, R32, R23, PT ;  /* 0x000000172000720c */ /* 0x000fe20003f06270 */
[----:B------:R-:W-:Y:S01]  /*181c0*/  IMAD.WIDE.U32 R4, R7, UR4, R4 ;  /* 0x0000000407047c25 */ /* 0x000fe2000f8e0004 */
[----:B------:R-:W-:-:S03]  /*181d0*/  LOP3.LUT R6, R6, 0x10, R3, 0xe2, !PT ;  /* 0x0000001006067812 */ /* 0x000fc600078ee203 */
[----:B------:R-:W-:Y:S01]  /*181e0*/  IMAD R3, R7, UR5, R0 ;  /* 0x0000000507037c24 */ /* 0x000fe2000f8e0200 */
[----:B------:R-:W-:Y:S01]  /*181f0*/  SEL R7, RZ, 0x40, P0 ;  /* 0x00000040ff077807 */ /* 0x000fe20000000000 */
[----:B------:R-:W-:Y:S01]  /*18200*/  IMAD.SHL.U32 R9, R8, 0x20, RZ ;  /* 0x0000002008097824 */ /* 0x000fe200078e00ff */
[----:B------:R-:W-:Y:S01]  /*18210*/  ISETP.GE.AND P0, PT, R28, R29, PT ;  /* 0x0000001d1c00720c */ /* 0x000fe20003f06270 */
[----:B------:R-:W-:Y:S01]  /*18220*/  ULDC.64 UR4, c[0x0][0xa80] ;  /* 0x0002a00000047ab9 */ /* 0x000fe20000000a00 */
        /* <DEDUP_REMOVED lines=30> */
[-C--:B--2---:R-:W-:Y:S02]  /*18410*/  @!P2 LEA R8, P0, R42, R6.reuse, 0x1 ;  /* 0x000000062a08a211 */ /* 0x084fe400078008ff */
        /* <DEDUP_REMOVED lines=26> */
.L_x_2770:
[----:B------:R-:W-:Y:S05]  /*185c0*/  BSYNC B1 ;  /* 0x0000000000017941 */ /* 0x000fea0003800000 */
.L_x_2769:
        /* <DEDUP_REMOVED lines=36> */
.L_x_2765:
[----:B------:R-:W-:Y:S05]  /*18810*/  BSYNC B0 ;  /* 0x0000000000007941 */ /* 0x000fea0003800000 */
.L_x_2759:
[----:B------:R-:W-:Y:S02]  /*18820*/  ULDC UR4, c[0x0][0xc3c] ;  /* 0x00030f0000047ab9 */ /* 0x000fe40000000800 */
[----:B------:R-:W-:-:S13]  /*18830*/  ISETP.GE.AND P0, PT, R27, UR4, PT ;  /* 0x000000041b007c0c */ /* 0x000fda000bf06270 */
[----:B------:R-:W-:Y:S05]  /*18840*/  @!P0 BRA `(.L_x_2771) ;  /* 0xfffffe8c004c8947 */ /* 0x000fea000383ffff */
[----:B------:R-:W-:Y:S05]  /*18850*/  BRA `(.L_x_2552) ;  /* 0x0000007c00007947 */ /* 0x000fea0003800000 */
.L_x_2550:
        /* <DEDUP_REMOVED lines=16> */
.L_x_2772:
        /* <DEDUP_REMOVED lines=41> */
.L_x_2778:
        /* <DEDUP_REMOVED lines=12> */
.L_x_2777:
[----:B------:R-:W-:Y:S05]  /*18cb0*/  BSYNC B0 ;  /* 0x0000000000007941 */ /* 0x000fea0003800000 */
.L_x_2776:
        /* <DEDUP_REMOVED lines=20> */
.L_x_2774:
        /* <DEDUP_REMOVED lines=15> */
[----:B0-----:R-:W-:-:S06]  /*18ef0*/  IADD3 R11, R10, 0xffffffe, RZ ;  /* 0x0ffffffe0a0b7810 */ /* 0x001fcc0007ffe0ff */
[----:B------:R0:W1:Y:S01]  /*18f00*/  F2I.FTZ.U32.TRUNC.NTZ R3, R11 ;  /* 0x0000000b00037305 */ /* 0x000062000021f000 */
[----:B------:R-:W-:Y:S05]  /*18f10*/  @!P0 BRA `(.L_x_2779) ;  /* 0x0000000000088947 */ /* 0x000fea0003800000 */
[----:B------:R-:W-:-:S05]  /*18f20*/  VIADD R9, R15, 0xffffffff ;  /* 0xffffffff0f097836 */ /* 0x000fca0000000000 */
[----:B------:R2:W3:Y:S02]  /*18f30*/  SHFL.IDX PT, R16, R8, R9, 0x1f ;  /* 0x00001f0908107589 */ /* 0x0004e400000e0000 */
.L_x_2779:
[----:B---3--:R-:W-:Y:S01]  /*18f40*/  IMAD R16, R16, UR5, R13 ;  /* 0x0000000510107c24 */ /* 0x008fe2000f8e020d */
[----:B------:R-:W-:Y:S01]  /*18f50*/  IABS R2, R6 ;  /* 0x0000000600027213 */ /* 0x000fe20000000000 */
[----:B01----:R-:W-:-:S03]  /*18f60*/  IMAD.MOV R11, RZ, RZ, -R3 ;  /* 0x000000ffff0b7224 */ /* 0x003fc600078e0a03 */
[----:B--2---:R-:W-:Y:S01]  /*18f70*/  IADD3 R9, -R16, UR6, RZ ;  /* 0x0000000610097c10 */ /* 0x004fe2000fffe1ff */
        /* <DEDUP_REMOVED lines=19> */
[----:B------:R-:W-:Y:S02]  /*190b0*/  IMAD R13, R7, R2, RZ ;  /* 0x00000002070d7224 */ /* 0x000fe400078e02ff */
[----:B------:R-:W-:Y:S02]  /*190c0*/  IMAD.MOV R2, RZ, RZ, -R2 ;  /* 0x000000ffff027224 */ /* 0x000fe400078e0a02 */
[----:B------:R-:W-:Y:S02]  /*190d0*/  IMAD.MOV R8, RZ, RZ, -R13 ;  /* 0x000000ffff087224 */ /* 0x000fe400078e0a0d */
[----:B------:R-:W-:Y:S02]  /*190e0*/  IMAD R6, R6, R2, R9 ;  /* 0x0000000206067224 */ /* 0x000fe400078e0209 */
[----:B------:R-:W-:Y:S01]  /*190f0*/  IMAD.MOV.U32 R2, RZ, RZ, RZ ;  /* 0x000000ffff027224 */ /* 0x000fe200078e00ff */
[----:B------:R-:W-:Y:S02]  /*19100*/  VIADDMNMX R15, R8, UR5, R7, PT ;  /* 0x00000005080f7c46 */ /* 0x000fe4000b800107 */
[----:B------:R-:W-:-:S02]  /*19110*/  IABS R11, R6 ;  /* 0x00000006000b7213 */ /* 0x000fc40000000000 */
[----:B------:R-:W-:Y:S01]  /*19120*/  IABS R8, R15 ;  /* 0x0000000f00087213 */ /* 0x000fe20000000000 */
[----:B------:R-:W-:-:S03]  /*19130*/  IMAD.MOV R18, RZ, RZ, -R15 ;  /* 0x000000ffff127224 */ /* 0x000fc600078e0a0f */
[----:B------:R-:W0:Y:S08]  /*19140*/  I2F.RP R7, R8 ;  /* 0x0000000800077306 */ /* 0x000e300000209400 */
[----:B0-----:R-:W0:Y:S02]  /*19150*/  MUFU.RCP R7, R7 ;  /* 0x0000000700077308 */ /* 0x001e240000001000 */
[----:B0-----:R-:W-:-:S06]  /*19160*/  VIADD R3, R7, 0xffffffe ;  /* 0x0ffffffe07037836 */ /* 0x001fcc0000000000 */
[----:B------:R-:W0:Y:S02]  /*19170*/  F2I.FTZ.U32.TRUNC.NTZ R3, R3 ;  /* 0x0000000300037305 */ /* 0x000e24000021f000 */
[----:B0-----:R-:W-:-:S04]  /*19180*/  IMAD.MOV R10, RZ, RZ, -R3 ;  /* 0x000000ffff0a7224 */ /* 0x001fc800078e0a03 */
[----:B------:R-:W-:Y:S01]  /*19190*/  IMAD.MOV.U32 R9, RZ, RZ, R10 ;  /* 0x000000ffff097224 */ /* 0x000fe200078e000a */
[----:B------:R-:W-:-:S03]  /*191a0*/  IABS R10, R15 ;  /* 0x0000000f000a7213 */ /* 0x000fc60000000000 */
[----:B------:R-:W-:-:S04]  /*191b0*/  IMAD R9, R9, R8, RZ ;  /* 0x0000000809097224 */ /* 0x000fc800078e02ff */
[----:B------:R-:W-:-:S04]  /*191c0*/  IMAD.HI.U32 R2, R3, R9, R2 ;  /* 0x0000000903027227 */ /* 0x000fc800078e0002 */
[----:B------:R-:W-:Y:S02]  /*191d0*/  IMAD.MOV R3, RZ, RZ, -R10 ;  /* 0x000000ffff037224 */ /* 0x000fe400078e0a0a */
        /* <DEDUP_REMOVED lines=17> */
.L_x_2775:
[----:B------:R-:W-:Y:S02]  /*192f0*/  IMAD.MOV.U32 R17, RZ, RZ, RZ ;  /* 0x000000ffff117224 */ /* 0x000fe400078e00ff */
[----:B------:R-:W-:Y:S02]  /*19300*/  IMAD.U32 R16, RZ, RZ, UR6 ;  /* 0x00000006ff107e24 */ /* 0x000fe4000f8e00ff */
[----:B------:R-:W-:-:S07]  /*19310*/  IMAD.MOV.U32 R18, RZ, RZ, RZ ;  /* 0x000000ffff127224 */ /* 0x000fce00078e00ff */
.L_x_2780:
[----:B------:R-:W-:-:S13]  /*19320*/  ISETP.NE.AND P0, PT, R5, RZ, PT ;  /* 0x000000ff0500720c */ /* 0x000fda0003f05270 */
[----:B------:R-:W0:Y:S01]  /*19330*/  @!P0 S2R R3, SR_CgaCtaId ;  /* 0x0000000000038919 */ /* 0x000e220000008800 */
[----:B------:R-:W-:-:S04]  /*19340*/  @!P0 MOV R2, 0x400 ;  /* 0x0000040000028802 */ /* 0x000fc80000000f00 */
[----:B0-----:R-:W-:-:S05]  /*19350*/  @!P0 LEA R2, R3, R2, 0x18 ;  /* 0x0000000203028211 */ /* 0x001fca00078ec0ff */
[----:B------:R0:W-:Y:S01]  /*19360*/  @!P0 STS.128 [R2+0x28cd0], R16 ;  /* 0x028cd01002008388 */ /* 0x0001e20000000c00 */
[----:B------:R-:W-:Y:S06]  /*19370*/  BAR.ARV 0x5, 0x180 ;  /* 0x0146000000007b1d */ /* 0x000fec0000002000 */
.L_x_2773:
        /* <DEDUP_REMOVED lines=8> */
[----:B------:R-:W-:Y:S01]  /*19400*/  LOP3.LUT R4, R0, 0x7f, RZ, 0xc0, !PT ;  /* 0x0000007f00047812 */ /* 0x000fe200078ec0ff */
[----:B------:R-:W-:Y:S01]  /*19410*/  UMOV UR4, 0x400 ;  /* 0x0000040000047882 */ /* 0x000fe20000000000 */
[----:B------:R0:W-:Y:S01]  /*19420*/  STL [R1+0x1c], RZ ;  /* 0x00001cff01007387 */ /* 0x0001e20000100800 */
[----:B------:R-:W-:Y:S01]  /*19430*/  BSSY B8, `(.L_x_2781) ;  /* 0x00006cb000087945 */ /* 0x000fe20003800000 */
[----:B------:R-:W-:Y:S01]  /*19440*/  LOP3.LUT R3, R2, 0x1f8, RZ, 0xc0, !PT ;  /* 0x000001f802037812 */ /* 0x000fe200078ec0ff */
[----:B------:R-:W-:Y:S01]  /*19450*/  IMAD.SHL.U32 R36, R4, 0x8, RZ ;  /* 0x0000000804247824 */ /* 0x000fe200078e00ff */
[----:B------:R-:W-:Y:S01]  /*19460*/  LOP3.LUT R2, R2, 0x38, RZ, 0xc0, !PT ;  /* 0x0000003802027812 */ /* 0x000fe200078ec0ff */
[----:B------:R-:W-:Y:S01]  /*19470*/  IMAD.MOV.U32 R28, RZ, RZ, 0x1 ;  /* 0x00000001ff1c7424 */ /* 0x000fe200078e00ff */
[----:B------:R-:W-:Y:S01]  /*19480*/  LOP3.LUT R3, R3, 0x38, R0, 0x78, !PT ;  /* 0x0000003803037812 */ /* 0x000fe200078e7800 */
[----:B------:R-:W-:Y:S01]  /*19490*/  IMAD.SHL.U32 R0, R0, 0x10, RZ ;  /* 0x0000001000007824 */ /* 0x000fe200078e00ff */
[----:B------:R-:W-:Y:S01]  /*194a0*/  CS2R R24, SRZ ;  /* 0x0000000000187805 */ /* 0x000fe2000001ff00 */
[----:B------:R-:W-:Y:S01]  /*194b0*/  IMAD.MOV.U32 R26, RZ, RZ, 0x1 ;  /* 0x00000001ff1a7424 */ /* 0x000fe200078e00ff */
[----:B------:R-:W-:Y:S01]  /*194c0*/  LOP3.LUT R36, R3, 0x200, R36, 0xf8, !PT ;  /* 0x0000020003247812 */ /* 0x000fe200078ef824 */
[----:B------:R-:W-:Y:S01]  /*194d0*/  ULDC.64 UR42, c[0x0][0x198] ;  /* 0x00006600002a7ab9 */ /* 0x000fe20000000a00 */
[----:B------:R-:W-:Y:S01]  /*194e0*/  SHF.R.U32.HI R3, RZ, 0x3, R4 ;  /* 0x00000003ff037819 */ /* 0x000fe20000011604 */
[----:B------:R-:W-:Y:S01]  /*194f0*/  ULOP3.LUT UR38, UR36, 0x2, URZ, 0xfc, !UPT ;  /* 0x0000000224267892 */ /* 0x000fe2000f8efc3f */
[----:B------:R-:W-:Y:S01]  /*19500*/  LOP3.LUT R4, R2, 0x80, RZ, 0xfc, !PT ;  /* 0x0000008002047812 */ /* 0x000fe200078efcff */
[----:B------:R-:W-:Y:S01]  /*19510*/  ULDC UR37, c[0x0][0xc] ;  /* 0x0000030000257ab9 */ /* 0x000fe20000000800 */
[----:B------:R-:W-:-:S02]  /*19520*/  LOP3.LUT R0, R3, 0x70, R0, 0xf8, !PT ;  /* 0x0000007003007812 */ /* 0x000fc400078ef800 */
[C---:B------:R-:W-:Y:S01]  /*19530*/  LOP3.LUT R0, R2.reuse, 0xc0, RZ, 0xfc, !PT ;  /* 0x000000c002007812 */ /* 0x040fe200078efcff */
[----:B-1----:R-:W-:Y:S01]  /*19540*/  ULEA UR4, UR5, UR4, 0x18 ;  /* 0x0000000405047291 */ /* 0x002fe2000f8ec03f */
[C---:B------:R-:W-:Y:S02]  /*19550*/  LOP3.LUT R0, R2.reuse, 0x140, RZ, 0xfc, !PT ;  /* 0x0000014002007812 */ /* 0x040fe400078efcff */
[C---:B------:R-:W-:Y:S02]  /*19560*/  LOP3.LUT R3, R2.reuse, 0x40, RZ, 0xfc, !PT ;  /* 0x0000004002037812 */ /* 0x040fe400078efcff */
[C---:B------:R-:W-:Y:S01]  /*19570*/  LOP3.LUT R3, R2.reuse, 0x100, RZ, 0xfc, !PT ;  /* 0x0000010002037812 */ /* 0x040fe200078efcff */
[----:B------:R-:W-:Y:S01]  /*19580*/  IMAD.U32 R23, RZ, RZ, UR4 ;  /* 0x00000004ff177e24 */ /* 0x000fe2000f8e00ff */
[C---:B------:R-:W-:Y:S02]  /*19590*/  LOP3.LUT R3, R2.reuse, 0x180, RZ, 0xfc, !PT ;  /* 0x0000018002037812 */ /* 0x040fe400078efcff */
[----:B------:R-:W-:Y:S01]  /*195a0*/  LOP3.LUT R2, R2, 0x1c0, RZ, 0xfc, !PT ;  /* 0x000001c002027812 */ /* 0x000fe200078efcff */
[----:B------:R-:W-:-:S05]  /*195b0*/  IMAD R0, R36, 0x2, R23 ;  /* 0x0000000224007824 */ /* 0x000fca00078e0217 */
[----:B------:R0:W-:Y:S02]  /*195c0*/  STL [R1+0x34], R0 ;  /* 0x0000340001007387 */ /* 0x0001e40000100800 */
.L_x_2904:
[----:B------:R-:W-:Y:S05]  /*195d0*/  YIELD ;  /* 0x0000000000007946 */ /* 0x000fea0003800000 */
[----:B------:R-:W-:Y:S01]  /*195e0*/  ULDC.64 UR4, c[0x0][0xa28] ;  /* 0x00028a0000047ab9 */ /* 0x000fe20000000a00 */
[----:B------:R-:W-:Y:S01]  /*195f0*/  IMAD.MOV.U32 R33, RZ, RZ, RZ ;  /* 0x000000ffff217224 */ /* 0x000fe200078e00ff */
[----:B------:R-:W-:Y:S01]  /*19600*/  ISETP.NE.U32.AND P0, PT, RZ, UR4, PT ;  /* 0x00000004ff007c0c */ /* 0x000fe2000bf05070 */
[----:B-1----:R-:W1:Y:S01]  /*19610*/  LDC.64 R4, c[0x0][0xa00] ;  /* 0x00028000ff047b82 */ /* 0x002e620000000a00 */
[----:B------:R-:W-:Y:S02]  /*19620*/  ULDC.64 UR6, c[0x0][0xa10] ;  /* 0x0002840000067ab9 */ /* 0x000fe40000000a00 */
[----:B------:R-:W-:Y:S01]  /*19630*/  ISETP.NE.AND.EX P0, PT, RZ, UR5, PT, P0 ;  /* 0x00000005ff007c0c */ /* 0x000fe2000bf05300 */
[----:B------:R-:W-:-:S12]  /*19640*/  ULDC.64 UR4, c[0x0][0xa18] ;  /* 0x0002860000047ab9 */ /* 0x000fd80000000a00 */
[----:B--2---:R-:W2:Y:S02]  /*19650*/  @P0 LDC.64 R2, c[0x0][0xa28] ;  /* 0x00028a00ff020b82 */ /* 0x004ea40000000a00 */
[----:B--2---:R-:W-:-:S05]  /*19660*/  @P0 IMAD.WIDE R2, R19, 0x4, R2 ;  /* 0x0000000413020825 */ /* 0x004fca00078e0202 */
[----:B------:R2:W5:Y:S01]  /*19670*/  @P0 LDG.E R33, desc[UR40][R2.64] ;  /* 0x0000002802210981 */ /* 0x000562000c1e1900 */
[----:B------:R-:W-:Y:S01]  /*19680*/  ISETP.NE.U32.AND P0, PT, RZ, UR4, PT ;  /* 0x00000004ff007c0c */ /* 0x000fe2000bf05070 */
[----:B0-----:R-:W-:Y:S01]  /*19690*/  IMAD.MOV.U32 R0, RZ, RZ, RZ ;  /* 0x000000ffff007224 */ /* 0x001fe200078e00ff */
[----:B------:R-:W-:Y:S01]  /*196a0*/  ISETP.NE.U32.AND P1, PT, RZ, UR6, PT ;  /* 0x00000006ff007c0c */ /* 0x000fe2000bf25070 */
[----:B-1----:R-:W-:Y:S01]  /*196b0*/  IMAD.WIDE R4, R19, 0x4, R4 ;  /* 0x0000000413047825 */ /* 0x002fe200078e0204 */
[----:B------:R-:W-:Y:S01]  /*196c0*/  ISETP.NE.AND.EX P2, PT, RZ, UR5, PT, P0 ;  /* 0x00000005ff007c0c */ /* 0x000fe2000bf45300 */
[----:B------:R-:W-:Y:S01]  /*196d0*/  ULDC.64 UR4, c[0x0][0xa00] ;  /* 0x0002800000047ab9 */ /* 0x000fe20000000a00 */
[----:B------:R-:W-:Y:S02]  /*196e0*/  ISETP.NE.AND.EX P1, PT, RZ, UR7, PT, P1 ;  /* 0x00000007ff007c0c */ /* 0x000fe4000bf25310 */
[----:B------:R-:W-:Y:S01]  /*196f0*/  ISETP.NE.U32.AND P0, PT, RZ, UR4, PT ;  /* 0x00000004ff007c0c */ /* 0x000fe2000bf05070 */
[----:B--2---:R-:W0:Y:S01]  /*19700*/  LDC.64 R2, c[0x0][0xa10] ;  /* 0x00028400ff027b82 */ /* 0x004e220000000a00 */
[----:B------:R-:W-:-:S07]  /*19710*/  MOV R31, RZ ;  /* 0x000000ff001f7202 */ /* 0x000fce0000000f00 */
[----:B---3--:R-:W1:Y:S01]  /*19720*/  @P2 LDC.64 R6, c[0x0][0xa18] ;  /* 0x00028600ff062b82 */ /* 0x008e620000000a00 */
[----:B------:R-:W-:Y:S01]  /*19730*/  ULDC UR4, c[0x0][0x288] ;  /* 0x0000a20000047ab9 */ /* 0x000fe20000000800 */
[----:B------:R-:W-:Y:S01]  /*19740*/  ISETP.NE.AND.EX P0, PT, RZ, UR5, PT, P0 ;  /* 0x00000005ff007c0c */ /* 0x000fe2000bf05300 */
[----:B------:R-:W-:Y:S01]  /*19750*/  IMAD.U32 R8, RZ, RZ, UR4 ;  /* 0x00000004ff087e24 */ /* 0x000fe2000f8e00ff */
[----:B------:R-:W-:-:S11]  /*19760*/  ULDC.64 UR4, c[0x0][0x418] ;  /* 0x0001060000047ab9 */ /* 0x000fd60000000a00 */
[----:B------:R-:W5:Y:S01]  /*19770*/  @P0 LDG.E R31, desc[UR40][R4.64] ;  /* 0x00000028041f0981 */ /* 0x000f62000c1e1900 */
[----:B0-----:R-:W-:-:S05]  /*19780*/  IMAD.WIDE R2, R19, 0x4, R2 ;  /* 0x0000000413027825 */ /* 0x001fca00078e0202 */
[----:B------:R-:W5:Y:S01]  /*19790*/  @P1 LDG.E R0, desc[UR40][R2.64] ;  /* 0x0000002802001981 */ /* 0x000f62000c1e1900 */
[----:B-1----:R-:W-:-:S05]  /*197a0*/  @P2 IMAD.WIDE R6, R19, 0x4, R6 ;  /* 0x0000000413062825 */ /* 0x002fca00078e0206 */
        /* <DEDUP_REMOVED lines=11> */
[----:B------:R-:W-:Y:S01]  /*19860*/  IMAD.MOV.U32 R12, RZ, RZ, R8 ;  /* 0x000000ffff0c7224 */ /* 0x000fe200078e0008 */
[----:B----4-:R-:W-:Y:S06]  /*19870*/  @P2 BRA `(.L_x_2782) ;  /* 0x0000000000142947 */ /* 0x010fec0003800000 */
[----:B------:R-:W-:Y:S05]  /*19880*/  @!P0 BRA `(.L_x_2782) ;  /* 0x0000000000108947 */ /* 0x000fea0003800000 */
[----:B------:R-:W2:Y:S04]  /*19890*/  LDG.E R9, desc[UR40][R4.64] ;  /* 0x0000002804097981 */ /* 0x000ea8000c1e1900 */
[----:B------:R-:W2:Y:S02]  /*198a0*/  LDG.E R6, desc[UR40][R4.64+0x4] ;  /* 0x0000042804067981 */ /* 0x000ea4000c1e1900 */
[----:B--2---:R-:W-:-:S05]  /*198b0*/  IMAD.IADD R12, R6, 0x1, -R9 ;  /* 0x00000001060c7824 */ /* 0x004fca00078e0a09 */
[----:B------:R1:W-:Y:S02]  /*198c0*/  STL [R1+0x4], R12 ;  /* 0x0000040c01007387 */ /* 0x0003e40000100800 */
.L_x_2782:
[----:B------:R-:W-:Y:S02]  /*198d0*/  ULDC.64 UR4, c[0x0][0xa20] ;  /* 0x0002880000047ab9 */ /* 0x000fe40000000a00 */
[----:B------:R-:W-:-:S04]  /*198e0*/  ISETP.NE.U32.AND P0, PT, RZ, UR4, PT ;  /* 0x00000004ff007c0c */ /* 0x000fc8000bf05070 */
[----:B------:R-:W-:-:S13]  /*198f0*/  ISETP.NE.AND.EX P0, PT, RZ, UR5, PT, P0 ;  /* 0x00000005ff007c0c */ /* 0x000fda000bf05300 */
[----:B------:R-:W-:Y:S05]  /*19900*/  @!P0 BRA `(.L_x_2783) ;  /* 0x0000000000108947 */ /* 0x000fea0003800000 */
[----:B------:R-:W2:Y:S02]  /*19910*/  LDC.64 R4, c[0x0][0xa20] ;  /* 0x00028800ff047b82 */ /* 0x000ea40000000a00 */
[----:B--2---:R-:W-:-:S05]  /*19920*/  IMAD.WIDE R4, R19, 0x4, R4 ;  /* 0x0000000413047825 */ /* 0x004fca00078e0204 */
[----:B------:R2:W5:Y:S01]  /*19930*/  LDG.E R10, desc[UR40][R4.64] ;  /* 0x00000028040a7981 */ /* 0x000562000c1e1900 */
[----:B------:R-:W-:Y:S05]  /*19940*/  BRA `(.L_x_2784) ;  /* 0x0000000000247947 */ /* 0x000fea0003800000 */
.L_x_2783:
[----:B------:R-:W-:Y:S02]  /*19950*/  ULDC.64 UR4, c[0x0][0xa08] ;  /* 0x0002820000047ab9 */ /* 0x000fe40000000a00 */
[----:B------:R-:W-:-:S04]  /*19960*/  ISETP.NE.U32.AND P0, PT, RZ, UR4, PT ;  /* 0x00000004ff007c0c */ /* 0x000fc8000bf05070 */
[----:B------:R-:W-:-:S13]  /*19970*/  ISETP.NE.AND.EX P0, PT, RZ, UR5, PT, P0 ;  /* 0x00000005ff007c0c */ /* 0x000fda000bf05300 */
[----:B------:R-:W-:Y:S05]  /*19980*/  @!P0 BRA `(.L_x_2784) ;  /* 0x0000000000148947 */ /* 0x000fea0003800000 */
[----:B------:R-:W2:Y:S02]  /*19990*/  LDC.64 R4, c[0x0][0xa08] ;  /* 0x00028200ff047b82 */ /* 0x000ea40000000a00 */
[----:B--2---:R-:W-:-:S05]  /*199a0*/  IMAD.WIDE R4, R19, 0x4, R4 ;  /* 0x0000000413047825 */ /* 0x004fca00078e0204 */
[----:B------:R-:W2:Y:S04]  /*199b0*/  LDG.E R10, desc[UR40][R4.64] ;  /* 0x00000028040a7981 */ /* 0x000ea8000c1e1900 */
[----:B------:R-:W2:Y:S02]  /*199c0*/  LDG.E R9, desc[UR40][R4.64+0x4] ;  /* 0x0000042804097981 */ /* 0x000ea4000c1e1900 */
[----:B--2---:R-:W-:-:S07]  /*199d0*/  IMAD.IADD R10, R9, 0x1, -R10 ;  /* 0x00000001090a7824 */ /* 0x004fce00078e0a0a */
.L_x_2784:
[----:B--2---:R-:W2:Y:S01]  /*199e0*/  @P1 LDG.E R4, desc[UR40][R2.64] ;  /* 0x0000002802041981 */ /* 0x004ea2000c1e1900 */
[----:B------:R-:W3:Y:S03]  /*199f0*/  LDC R5, c[0x0][0x448] ;  /* 0x00011200ff057b82 */ /* 0x000ee60000000800 */
[----:B------:R-:W2:Y:S01]  /*19a00*/  @P1 LDG.E R9, desc[UR40][R2.64+0x4] ;  /* 0x0000042802091981 */ /* 0x000ea2000c1e1900 */
[----:B-----5:R-:W-:Y:S02]  /*19a10*/  IMAD.IADD R10, R10, 0x1, -R33 ;  /* 0x000000010a0a7824 */ /* 0x020fe400078e0a21 */
[----:B------:R-:W-:-:S04]  /*19a20*/  IMAD.SHL.U32 R32, R17, 0x40, RZ ;  /* 0x0000004011207824 */ /* 0x000fc800078e00ff */
[----:B0-----:R-:W-:Y:S01]  /*19a30*/  VIADD R8, R32, 0x3f ;  /* 0x0000003f20087836 */ /* 0x001fe20000000000 */
[----:B---3--:R-:W-:-:S13]  /*19a40*/  ISETP.NE.AND P2, PT, R5, 0x1, PT ;  /* 0x000000010500780c */ /* 0x008fda0003f45270 */
[----:B------:R-:W0:Y:S08]  /*19a50*/  @P2 LDC R6, c[0x0][0x44c] ;  /* 0x00011300ff062b82 */ /* 0x000e300000000800 */
[----:B------:R-:W3:Y:S01]  /*19a60*/  @P2 LDC R5, c[0x0][0x450] ;  /* 0x00011400ff052b82 */ /* 0x000ee20000000800 */
[----:B0-----:R-:W-:-:S05]  /*19a70*/  @P2 IMAD.HI.U32 R6, R8, R6, RZ ;  /* 0x0000000608062227 */ /* 0x001fca00078e00ff */
[----:B---3--:R-:W-:Y:S01]  /*19a80*/  @P2 SHF.R.U32.HI R8, RZ, R5, R6 ;  /* 0x00000005ff082219 */ /* 0x008fe20000011606 */
[----:B--2---:R-:W-:-:S04]  /*19a90*/  @P1 IMAD.IADD R7, R9, 0x1, -R4 ;  /* 0x0000000109071824 */ /* 0x004fc800078e0a04 */
[----:B------:R-:W-:-:S04]  /*19aa0*/  IMAD.IADD R17, R10, 0x1, R7 ;  /* 0x000000010a117824 */ /* 0x000fc800078e0207 */
[C---:B------:R-:W-:Y:S01]  /*19ab0*/  VIADD R9, R17.reuse, 0x3f ;  /* 0x0000003f11097836 */ /* 0x040fe20000000000 */
[----:B------:R-:W-:-:S04]  /*19ac0*/  IADD3 R6, R17, 0x1, -R12 ;  /* 0x0000000111067810 */ /* 0x000fc80007ffe80c */
[----:B------:R-:W-:Y:S01]  /*19ad0*/  SHF.R.S32.HI R2, RZ, 0x1f, R9 ;  /* 0x0000001fff027819 */ /* 0x000fe20000011409 */
[----:B------:R-:W-:-:S03]  /*19ae0*/  IMAD.IADD R8, R6, 0x1, R8 ;  /* 0x0000000106087824 */ /* 0x000fc600078e0208 */
[----:B------:R-:W-:Y:S02]  /*19af0*/  LEA.HI R9, R2, R9, RZ, 0x6 ;  /* 0x0000000902097211 */ /* 0x000fe400078f30ff */
[----:B------:R-:W0:Y:S02]  /*19b00*/  LDC.64 R2, c[0x0][0x9e0] ;  /* 0x00027800ff027b82 */ /* 0x000e240000000a00 */
[----:B------:R-:W-:Y:S02]  /*19b10*/  SHF.R.S32.HI R9, RZ, 0x6, R9 ;  /* 0x00000006ff097819 */ /* 0x000fe40000011409 */
[----:B0-----:R-:W-:Y:S01]  /*19b20*/  ISETP.GE.AND P3, PT, R3, 0x1, PT ;  /* 0x000000010300780c */ /* 0x001fe20003f66270 */
[----:B------:R-:W-:-:S12]  /*19b30*/  IMAD.IADD R2, R8, 0x1, R2 ;  /* 0x0000000108027824 */ /* 0x000fd800078e0202 */
[----:B------:R-:W-:Y:S05]  /*19b40*/  @!P3 BRA `(.L_x_2785) ;  /* 0x000000000048b947 */ /* 0x000fea0003800000 */
        /* <DEDUP_REMOVED lines=11> */
.L_x_2787:
[----:B------:R-:W-:-:S13]  /*19c00*/  ISETP.NE.AND P0, PT, R3, 0x1, PT ;  /* 0x000000010300780c */ /* 0x000fda0003f05270 */
[----:B------:R-:W0:Y:S02]  /*19c10*/  @P0 LDC.64 R4, c[0x0][0x9e8] ;  /* 0x00027a00ff040b82 */ /* 0x000e240000000a00 */
[----:B0-----:R-:W-:-:S05]  /*19c20*/  @P0 IMAD.HI.U32 R4, R11, R4, RZ ;  /* 0x000000040b040227 */ /* 0x001fca00078e00ff */
[----:B------:R-:W-:-:S07]  /*19c30*/  @P0 SHF.R.U32.HI R11, RZ, R5, R4 ;  /* 0x00000005ff0b0219 */ /* 0x000fce0000011604 */
.L_x_2788:
[----:B------:R-:W-:Y:S05]  /*19c40*/  BSYNC B0 ;  /* 0x0000000000007941 */ /* 0x000fea0003800000 */
.L_x_2786:
[----:B------:R-:W-:-:S05]  /*19c50*/  IMAD R11, R11, R3, R3 ;  /* 0x000000030b0b7224 */ /* 0x000fca00078e0203 */
[----:B------:R-:W-:-:S07]  /*19c60*/  VIMNMX R2, R2, R11, PT ;  /* 0x0000000b02027248 */ /* 0x000fce0003fe0100 */
.L_x_2785:
[----:B------:R-:W0:Y:S01]  /*19c70*/  @P2 LDC R8, c[0x0][0x44c] ;  /* 0x00011300ff082b82 */ /* 0x000e220000000800 */
[----:B------:R-:W-:Y:S01]  /*19c80*/  IMAD.MOV.U32 R4, RZ, RZ, R32 ;  /* 0x000000ffff047224 */ /* 0x000fe200078e0020 */
[----:B------:R-:W-:-:S06]  /*19c90*/  ULDC UR4, c[0x0][0x9dc] ;  /* 0x0002770000047ab9 */ /* 0x000fcc0000000800 */
[----:B------:R-:W2:Y:S01]  /*19ca0*/  @P2 LDC R5, c[0x0][0x450] ;  /* 0x00011400ff052b82 */ /* 0x000ea20000000800 */
[----:B0-----:R-:W-:-:S05]  /*19cb0*/  @P2 IMAD.HI.U32 R8, R32, R8, RZ ;  /* 0x0000000820082227 */ /* 0x001fca00078e00ff */
[----:B--2---:R-:W-:Y:S01]  /*19cc0*/  @P2 SHF.R.U32.HI R4, RZ, R5, R8 ;  /* 0x00000005ff042219 */ /* 0x004fe20000011608 */
[----:B------:R-:W-:-:S04]  /*19cd0*/  IMAD.IADD R8, R17, 0x1, -R12 ;  /* 0x0000000111087824 */ /* 0x000fc800078e0a0c */
[----:B-1----:R-:W-:-:S04]  /*19ce0*/  IMAD.IADD R12, R8, 0x1, R4 ;  /* 0x00000001080c7824 */ /* 0x002fc800078e0204 */
        /* <DEDUP_REMOVED lines=12> */
.L_x_2791:
[----:B------:R-:W-:-:S13]  /*19db0*/  ISETP.NE.AND P0, PT, R3, 0x1, PT ;  /* 0x000000010300780c */ /* 0x000fda0003f05270 */
[----:B------:R-:W0:Y:S02]  /*19dc0*/  @P0 LDC.64 R4, c[0x0][0x9e8] ;  /* 0x00027a00ff040b82 */ /* 0x000e240000000a00 */
[----:B0-----:R-:W-:-:S05]  /*19dd0*/  @P0 IMAD.HI.U32 R4, R12, R4, RZ ;  /* 0x000000040c040227 */ /* 0x001fca00078e00ff */
[----:B------:R-:W-:-:S07]  /*19de0*/  @P0 SHF.R.U32.HI R12, RZ, R5, R4 ;  /* 0x00000005ff0c0219 */ /* 0x000fce0000011604 */
.L_x_2792:
[----:B------:R-:W-:Y:S05]  /*19df0*/  BSYNC B0 ;  /* 0x0000000000007941 */ /* 0x000fea0003800000 */
.L_x_2790:
[----:B------:R-:W-:-:S05]  /*19e00*/  IMAD R3, R12, R3, RZ ;  /* 0x000000030c037224 */ /* 0x000fca00078e02ff */
[----:B------:R-:W-:-:S07]  /*19e10*/  VIMNMX R11, R11, R3, !PT ;  /* 0x000000030b0b7248 */ /* 0x000fce0007fe0100 */
.L_x_2789:
[----:B------:R-:W-:Y:S01]  /*19e20*/  VIADD R2, R2, 0x3f ;  /* 0x0000003f02027836 */ /* 0x000fe20000000000 */
[----:B------:R-:W-:Y:S04]  /*19e30*/  BSSY B0, `(.L_x_2793) ;  /* 0x00001af000007945 */ /* 0x000fe80003800000 */
[----:B------:R-:W-:-:S04]  /*19e40*/  SHF.R.S32.HI R3, RZ, 0x1f, R2 ;  /* 0x0000001fff037819 */ /* 0x000fc80000011402 */
[----:B------:R-:W-:Y:S02]  /*19e50*/  LEA.HI R3, R3, R2, RZ, 0x6 ;  /* 0x0000000203037211 */ /* 0x000fe400078f30ff */
[----:B------:R-:W-:Y:S02]  /*19e60*/  SHF.R.S32.HI R2, RZ, 0x1f, R11 ;  /* 0x0000001fff027819 */ /* 0x000fe4000001140b */
[----:B------:R-:W-:Y:S02]  /*19e70*/  SHF.R.S32.HI R3, RZ, 0x6, R3 ;  /* 0x00000006ff037819 */ /* 0x000fe40000011403 */
[----:B------:R-:W-:Y:S02]  /*19e80*/  LEA.HI R2, R2, R11, RZ, 0x6 ;  /* 0x0000000b02027211 */ /* 0x000fe400078f30ff */
[----:B------:R-:W-:Y:S02]  /*19e90*/  VIMNMX R3, R9, R3, PT ;  /* 0x0000000309037248 */ /* 0x000fe40003fe0100 */
[----:B------:R-:W-:-:S04]  /*19ea0*/  SHF.R.S32.HI R2, RZ, 0x6, R2 ;  /* 0x00000006ff027819 */ /* 0x000fc80000011402 */
[----:B------:R-:W-:-:S05]  /*19eb0*/  VIMNMX R2, RZ, R2, !PT ;  /* 0x00000002ff027248 */ /* 0x000fca0007fe0100 */
[--C-:B------:R-:W-:Y:S02]  /*19ec0*/  IMAD R2, R2, 0x40, -R10.reuse ;  /* 0x0000004002027824 */ /* 0x100fe400078e0a0a */
[----:B------:R-:W-:-:S03]  /*19ed0*/  IMAD R10, R3, 0x40, -R10 ;  /* 0x00000040030a7824 */ /* 0x000fc600078e0a0a */
[----:B------:R-:W-:Y:S02]  /*19ee0*/  VIMNMX R4, RZ, R2, !PT ;  /* 0x00000002ff047248 */ /* 0x000fe40007fe0100 */
[----:B------:R-:W-:-:S04]  /*19ef0*/  VIMNMX R7, R10, R7, PT ;  /* 0x000000070a077248 */ /* 0x000fc80003fe0100 */
[----:B------:R-:W-:Y:S02]  /*19f00*/  ISETP.GT.AND P0, PT, R7, R4, PT ;  /* 0x000000040700720c */ /* 0x000fe40003f04270 */
[----:B------:R-:W-:-:S11]  /*19f10*/  SHF.R.U32.HI R4, RZ, 0x6, R4 ;  /* 0x00000006ff047819 */ /* 0x000fd60000011604 */
[----:B------:R-:W-:Y:S02]  /*19f20*/  @P0 VIADD R2, R7, 0x3f ;  /* 0x0000003f07020836 */ /* 0x000fe40000000000 */
[----:B------:R-:W-:-:S03]  /*19f30*/  IMAD.MOV.U32 R7, RZ, RZ, R4 ;  /* 0x000000ffff077224 */ /* 0x000fc600078e0004 */
[----:B------:R-:W-:-:S04]  /*19f40*/  @P0 SHF.R.S32.HI R3, RZ, 0x1f, R2 ;  /* 0x0000001fff030819 */ /* 0x000fc80000011402 */
[----:B------:R-:W-:-:S04]  /*19f50*/  @P0 LEA.HI R3, R3, R2, RZ, 0x6 ;  /* 0x0000000203030211 */ /* 0x000fc800078f30ff */
[----:B------:R-:W-:Y:S02]  /*19f60*/  @P0 SHF.R.S32.HI R7, RZ, 0x6, R3 ;  /* 0x00000006ff070819 */ /* 0x000fe40000011403 */
[----:B------:R-:W-:Y:S02]  /*19f70*/  PLOP3.LUT P0, PT, PT, PT, PT, 0x80, 0x0 ;  /* 0x000000000000781c */ /* 0x000fe40003f0f070 */
[----:B------:R-:W-:-:S13]  /*19f80*/  ISETP.GT.AND P2, PT, R7, R4, PT ;  /* 0x000000040700720c */ /* 0x000fda0003f44270 */
[----:B------:R-:W-:Y:S05]  /*19f90*/  @!P2 BRA `(.L_x_2794) ;  /* 0x000000180060a947 */ /* 0x000fea0003800000 */
[----:B------:R-:W-:Y:S01]  /*19fa0*/  UMOV UR4, 0xffffffff ;  /* 0xffffffff00047882 */ /* 0x000fe20000000000 */
[----:B------:R-:W-:Y:S02]  /*19fb0*/  SEL R5, R19, RZ, !P1 ;  /* 0x000000ff13057207 */ /* 0x000fe40004800000 */
[----:B------:R-:W-:Y:S05]  /*19fc0*/  BRA.DIV UR4, `(.L_x_2795) ;  /* 0x0000007604907947 */ /* 0x000fea000b800000 */
[----:B------:R-:W0:Y:S02]  /*19fd0*/  S2R R2, SR_TID.X ;  /* 0x0000000000027919 */ /* 0x000e240000002100 */
[----:B0-----:R-:W-:-:S04]  /*19fe0*/  SHF.R.U32.HI R2, RZ, 0x5, R2 ;  /* 0x00000005ff027819 */ /* 0x001fc80000011602 */
[----:B------:R-:W-:-:S05]  /*19ff0*/  LOP3.LUT R2, R2, 0x3, RZ, 0xc0, !PT ;  /* 0x0000000302027812 */ /* 0x000fca00078ec0ff */
[----:B------:R0:W1:Y:S02]  /*1a000*/  SHFL.IDX PT, R14, R2, RZ, 0x1f ;  /* 0x00001fff020e7589 */ /* 0x00006400000e0000 */
.L_x_2959:
[----:B-1----:R-:W-:Y:S02]  /*1a010*/  ISETP.NE.AND P0, PT, R14, RZ, PT ;  /* 0x000000ff0e00720c */ /* 0x002fe40003f05270 */
[----:B------:R-:W-:-:S11]  /*1a020*/  PLOP3.LUT P6, PT, PT, PT, PT, 0x8, 0x0 ;  /* 0x000000000000781c */ /* 0x000fd60003fce170 */
[----:B------:R-:W-:Y:S05]  /*1a030*/  @P0 BRA `(.L_x_2796) ;  /* 0x00000000000c0947 */ /* 0x000fea0003800000 */
[----:B------:R-:W-:-:S03]  /*1a040*/  UMOV UR4, 0xffffffff ;  /* 0xffffffff00047882 */ /* 0x000fc60000000000 */
[----:B------:R-:W-:Y:S05]  /*1a050*/  BRA.DIV UR4, `(.L_x_2797) ;  /* 0x0000007604a07947 */ /* 0x000fea000b800000 */
[----:B------:R-:W-:-:S13]  /*1a060*/  ELECT P6, URZ, PT ;  /* 0x00000000003f782f */ /* 0x000fda00038c0000 */
.L_x_2796:
[----:B0-----:R-:W2:Y:S01]  /*1a070*/  LDL R2, [R1+0x1c] ;  /* 0x00001c0001027983 */ /* 0x001ea20000100800 */
[----:B------:R-:W-:Y:S01]  /*1a080*/  BSSY B1, `(.L_x_2798) ;  /* 0x0000008000017945 */ /* 0x000fe20003800000 */
[----:B--2---:R-:W-:-:S05]  /*1a090*/  VIADD R2, R2, 0x1 ;  /* 0x0000000102027836 */ /* 0x004fca0000000000 */
[----:B------:R-:W-:-:S04]  /*1a0a0*/  LEA.HI R3, R2, R2, RZ, 0x1 ;  /* 0x0000000202037211 */ /* 0x000fc800078f08ff */
[----:B------:R-:W-:-:S05]  /*1a0b0*/  LOP3.LUT R3, R3, 0xfffffffe, RZ, 0xc0, !PT ;  /* 0xfffffffe03037812 */ /* 0x000fca00078ec0ff */
[----:B------:R-:W-:-:S05]  /*1a0c0*/  IMAD.IADD R2, R2, 0x1, -R3 ;  /* 0x0000000102027824 */ /* 0x000fca00078e0a03 */
[----:B------:R-:W-:-:S04]  /*1a0d0*/  SHF.L.U32 R2, R2, 0x1f, RZ ;  /* 0x0000001f02027819 */ /* 0x000fc800000006ff */
[----:B------:R-:W0:Y:S02]  /*1a0e0*/  SYNCS.PHASECHK.TRANS64.TRYWAIT P0, [R23+URZ+0x28c20], R2 ;  /* 0x028c2002170075a7 */ /* 0x000e24000800017f */
[----:B0-----:R-:W-:Y:S05]  /*1a0f0*/  @!P0 BRA `(.L_x_2799) ;  /* 0x0000007400988947 */ /* 0x001fea0003800000 */
.L_x_2962:
[----:B------:R-:W-:Y:S05]  /*1a100*/  BSYNC B1 ;  /* 0x0000000000017941 */ /* 0x000fea0003800000 */
.L_x_2798:
[----:B------:R-:W-:Y:S04]  /*1a110*/  BSSY B1, `(.L_x_2800) ;  /* 0x00000b7000017945 */ /* 0x000fe80003800000 */
[----:B------:R-:W-:Y:S05]  /*1a120*/  @!P6 BRA `(.L_x_2801) ;  /* 0x0000000800d4e947 */ /* 0x000fea0003800000 */
[----:B------:R-:W-:Y:S01]  /*1a130*/  IMAD R12, R24, 0x8, R23 ;  /* 0x00000008180c7824 */ /* 0x000fe200078e0217 */
[----:B0-----:R-:W-:Y:S01]  /*1a140*/  SHF.L.U32 R2, R28, 0x1f, RZ ;  /* 0x0000001f1c027819 */ /* 0x001fe200000006ff */
[----:B------:R-:W0:Y:S01]  /*1a150*/  S2R R3, SR_TID.X ;  /* 0x0000000000037919 */ /* 0x000e220000002100 */
[----:B------:R-:W-:Y:S02]  /*1a160*/  BSSY B2, `(.L_x_2802) ;  /* 0x0000005000027945 */ /* 0x000fe40003800000 */
[----:B------:R-:W1:Y:S01]  /*1a170*/  SYNCS.PHASECHK.TRANS64.TRYWAIT P0, [R12+URZ+0x28ca0], R2 ;  /* 0x028ca0020c0075a7 */ /* 0x000e62000800017f */
[----:B0-----:R-:W-:-:S04]  /*1a180*/  LOP3.LUT R3, R3, 0x7f, RZ, 0xc0, !PT ;  /* 0x0000007f03037812 */ /* 0x001fc800078ec0ff */
[----:B------:R-:W-:Y:S01]  /*1a190*/  ISETP.NE.AND P1, PT, R3, RZ, PT ;  /* 0x000000ff0300720c */ /* 0x000fe20003f25270 */
[----:B-1----:R-:W-:-:S12]  /*1a1a0*/  @!P0 BRA `(.L_x_2803) ;  /* 0x0000007400808947 */ /* 0x002fd80003800000 */
.L_x_2963:
[----:B------:R-:W-:Y:S05]  /*1a1b0*/  BSYNC B2 ;  /* 0x0000000000027941 */ /* 0x000fea0003800000 */
.L_x_2802:
[----:B------:R-:W-:Y:S04]  /*1a1c0*/  BSSY B2, `(.L_x_2804) ;  /* 0x0000009000027945 */ /* 0x000fe80003800000 */
[----:B------:R-:W-:Y:S05]  /*1a1d0*/  @P1 BRA `(.L_x_2805) ;  /* 0x00000000001c1947 */ /* 0x000fea0003800000 */
[----:B------:R-:W1:Y:S01]  /*1a1e0*/  S2R R10, SR_TID.X ;  /* 0x00000000000a7919 */ /* 0x000e620000002100 */
[----:B------:R-:W-:-:S04]  /*1a1f0*/  IMAD.MOV.U32 R3, RZ, RZ, 0x2000 ;  /* 0x00002000ff037424 */ /* 0x000fc800078e00ff */
[----:B------:R2:W-:Y:S01]  /*1a200*/  SYNCS.ARRIVE.TRANS64 RZ, [R12+URZ+0x28c90], R3 ;  /* 0x028c90030cff79a7 */ /* 0x0005e2000800003f */
[----:B-1----:R-:W-:-:S04]  /*1a210*/  LOP3.LUT R10, R10, 0x1f, RZ, 0xc0, !PT ;  /* 0x0000001f0a0a7812 */ /* 0x002fc800078ec0ff */
[----:B------:R-:W-:-:S13]  /*1a220*/  ISETP.NE.AND P0, PT, R10, RZ, PT ;  /* 0x000000ff0a00720c */ /* 0x000fda0003f05270 */
[----:B--2---:R-:W-:Y:S05]  /*1a230*/  @!P0 BRA `(.L_x_2805) ;  /* 0x0000000000048947 */ /* 0x004fea0003800000 */
[----:B------:R-:W-:Y:S01]  /*1a240*/  BPT.TRAP 0x1 ;  /* 0x000000040000795c */ /* 0x000fe20000300000 */
.L_x_2805:
[----:B------:R-:W-:Y:S05]  /*1a250*/  BSYNC B2 ;  /* 0x0000000000027941 */ /* 0x000fea0003800000 */
.L_x_2804:
[----:B------:R-:W-:Y:S01]  /*1a260*/  IMAD.MOV.U32 R11, RZ, RZ, RZ ;  /* 0x000000ffff0b7224 */ /* 0x000fe200078e00ff */
[----:B------:R-:W-:Y:S01]  /*1a270*/  UIADD3 UR4, UP0, UR42, 0x570, URZ ;  /* 0x000005702a047890 */ /* 0x000fe2000ff1e03f */
[----:B------:R-:W-:Y:S01]  /*1a280*/  IMAD R10, R7, 0x40, R0 ;  /* 0x00000040070a7824 */ /* 0x000fe200078e0200 */
[----:B------:R-:W-:Y:S01]  /*1a290*/  PLOP3.LUT P0, PT, PT, PT, PT, 0x80, 0x0 ;  /* 0x000000000000781c */ /* 0x000fe20003f0f070 */
[----:B------:R-:W-:Y:S01]  /*1a2a0*/  IMAD R3, R24, 0x2000, R23 ;  /* 0x0000200018037824 */ /* 0x000fe200078e0217 */
[----:B------:R-:W-:Y:S01]  /*1a2b0*/  R2UR UR10, R11 ;  /* 0x000000000b0a72ca */ /* 0x000fe200000e0000 */
[----:B------:R-:W-:Y:S01]  /*1a2c0*/  VIADD R10, R10, 0xffffffc0 ;  /* 0xffffffc00a0a7836 */ /* 0x000fe20000000000 */
[----:B------:R-:W-:Y:S01]  /*1a2d0*/  UIADD3.X UR5, URZ, UR43, URZ, UP0, !UPT ;  /* 0x0000002b3f057290 */ /* 0x000fe200087fe43f */
[----:B------:R-:W-:Y:S01]  /*1a2e0*/  VIADD R3, R3, 0x22400 ;  /* 0x0002240003037836 */ /* 0x000fe20000000000 */
[----:B------:R-:W-:Y:S01]  /*1a2f0*/  UMOV UR6, 0x0 ;  /* 0x0000000000067882 */ /* 0x000fe20000000000 */
[----:B------:R-:W-:Y:S01]  /*1a300*/  VIADD R13, R12, 0x28c90 ;  /* 0x00028c900c0d7836 */ /* 0x000fe20000000000 */
[----:B------:R-:W-:-:S09]  /*1a310*/  UMOV UR7, 0x12f00000 ;  /* 0x12f0000000077882 */ /* 0x000fd20000000000 */
.L_x_2806:
        /* <DEDUP_REMOVED lines=9> */
[----:B-1----:R-:W-:Y:S05]  /*1a3b0*/  @P0 BRA.U.ANY `(.L_x_2806) ;  /* 0xfffffffd00d80947 */ /* 0x002fea000393ffff */
[----:B------:R-:W1:Y:S01]  /*1a3c0*/  SYNCS.PHASECHK.TRANS64.TRYWAIT P0, [R12+URZ+0x28cc0], R2 ;  /* 0x028cc0020c0075a7 */ /* 0x000e62000800017f */
[----:B------:R-:W-:Y:S04]  /*1a3d0*/  BSSY B2, `(.L_x_2807) ;  /* 0x0000002000027945 */ /* 0x000fe80003800000 */
[----:B-1----:R-:W-:Y:S05]  /*1a3e0*/  @!P0 BRA `(.L_x_2808) ;  /* 0x0000007400048947 */ /* 0x002fea0003800000 */
.L_x_2964:
[----:B------:R-:W-:Y:S05]  /*1a3f0*/  BSYNC B2 ;  /* 0x0000000000027941 */ /* 0x000fea0003800000 */
.L_x_2807:
[----:B------:R-:W-:Y:S01]  /*1a400*/  BSSY B2, `(.L_x_2809) ;  /* 0x000000b000027945 */ /* 0x000fe20003800000 */
[----:B01----:R-:W-:Y:S01]  /*1a410*/  IMAD.MOV.U32 R2, RZ, RZ, 0x0 ;  /* 0x00000000ff027424 */ /* 0x003fe200078e00ff */
[----:B------:R-:W-:Y:S02]  /*1a420*/  MOV R3, 0x12f00000 ;  /* 0x12f0000000037802 */ /* 0x000fe40000000f00 */
[----:B------:R-:W-:Y:S05]  /*1a430*/  @P1 BRA `(.L_x_2810) ;  /* 0x00000000001c1947 */ /* 0x000fea0003800000 */
[----:B------:R-:W0:Y:S01]  /*1a440*/  S2R R14, SR_TID.X ;  /* 0x00000000000e7919 */ /* 0x000e220000002100 */
[----:B------:R-:W-:-:S04]  /*1a450*/  IMAD.MOV.U32 R13, RZ, RZ, 0x10000 ;  /* 0x00010000ff0d7424 */ /* 0x000fc800078e00ff */
[----:B------:R1:W-:Y:S01]  /*1a460*/  SYNCS.ARRIVE.TRANS64 RZ, [R12+URZ+0x28cb0], R13 ;  /* 0x028cb00d0cff79a7 */ /* 0x0003e2000800003f */
[----:B0-----:R-:W-:-:S04]  /*1a470*/  LOP3.LUT R14, R14, 0x1f, RZ, 0xc0, !PT ;  /* 0x0000001f0e0e7812 */ /* 0x001fc800078ec0ff */
[----:B------:R-:W-:-:S13]  /*1a480*/  ISETP.NE.AND P0, PT, R14, RZ, PT ;  /* 0x000000ff0e00720c */ /* 0x000fda0003f05270 */
[----:B-1----:R-:W-:Y:S05]  /*1a490*/  @!P0 BRA `(.L_x_2810) ;  /* 0x0000000000048947 */ /* 0x002fea0003800000 */
[----:B------:R-:W-:Y:S01]  /*1a4a0*/  BPT.TRAP 0x1 ;  /* 0x000000040000795c */ /* 0x000fe20000300000 */
.L_x_2810:
[----:B------:R-:W-:Y:S05]  /*1a4b0*/  BSYNC B2 ;  /* 0x0000000000027941 */ /* 0x000fea0003800000 */
.L_x_2809:
[----:B------:R-:W-:Y:S01]  /*1a4c0*/  R2UR UR6, R2 ;  /* 0x00000000020672ca */ /* 0x000fe200000e0000 */
[----:B------:R-:W-:Y:S01]  /*1a4d0*/  UIADD3 UR4, UP0, UR42, 0x670, URZ ;  /* 0x000006702a047890 */ /* 0x000fe2000ff1e03f */
[----:B------:R-:W-:Y:S01]  /*1a4e0*/  R2UR UR7, R3 ;  /* 0x00000000030772ca */ /* 0x000fe200000e0000 */
[----:B------:R-:W-:Y:S01]  /*1a4f0*/  VIADD R12, R12, 0x28cb0 ;  /* 0x00028cb00c0c7836 */ /* 0x000fe20000000000 */
[----:B------:R-:W-:Y:S01]  /*1a500*/  R2UR UR10, R11 ;  /* 0x000000000b0a72ca */ /* 0x000fe200000e0000 */
[----:B------:R-:W-:Y:S01]  /*1a510*/  IMAD R11, R24, 0x10000, R23 ;  /* 0x00010000180b7824 */ /* 0x000fe200078e0217 */
[----:B------:R-:W-:Y:S01]  /*1a520*/  PLOP3.LUT P0, PT, PT, PT, PT, 0x80, 0x0 ;  /* 0x000000000000781c */ /* 0x000fe20003f0f070 */
[----:B------:R-:W-:Y:S02]  /*1a530*/  UIADD3.X UR5, URZ, UR43, URZ, UP0, !UPT ;  /* 0x0000002b3f057290 */ /* 0x000fe400087fe43f */
[----:B------:R-:W-:-:S10]  /*1a540*/  VIADD R13, R11, 0x400 ;  /* 0x000004000b0d7836 */ /* 0x000fd40000000000 */
.L_x_2811:
        /* <DEDUP_REMOVED lines=15> */
.L_x_2812:
        /* <DEDUP_REMOVED lines=15> */
.L_x_2813:
        /* <DEDUP_REMOVED lines=15> */
.L_x_2814:
        /* <DEDUP_REMOVED lines=15> */
.L_x_2815:
        /* <DEDUP_REMOVED lines=15> */
.L_x_2816:
        /* <DEDUP_REMOVED lines=15> */
.L_x_2817:
        /* <DEDUP_REMOVED lines=15> */
.L_x_2818:
        /* <DEDUP_REMOVED lines=10> */
.L_x_2801:
[----:B------:R-:W-:Y:S05]  /*1ac80*/  BSYNC B1 ;  /* 0x0000000000017941 */ /* 0x000fea0003800000 */
.L_x_2800:
[----:B------:R-:W-:Y:S01]  /*1ac90*/  VIADD R11, R7, 0xfffffffe ;  /* 0xfffffffe070b7836 */ /* 0x000fe20000000000 */
[----:B------:R-:W-:Y:S01]  /*1aca0*/  PLOP3.LUT P0, PT, PT, PT, PT, 0x8, 0x0 ;  /* 0x000000000000781c */ /* 0x000fe20003f0e170 */
[----:B------:R-:W-:-:S03]  /*1acb0*/  VIADD R24, R24, 0x1 ;  /* 0x0000000118187836 */ /* 0x000fc60000000000 */
[----:B------:R-:W-:Y:S02]  /*1acc0*/  ISETP.GE.AND P2, PT, R11, R4, PT ;  /* 0x000000040b00720c */ /* 0x000fe40003f46270 */
[----:B------:R-:W-:-:S04]  /*1acd0*/  ISETP.NE.AND P1, PT, R24, 0x2, PT ;  /* 0x000000021800780c */ /* 0x000fc80003f25270 */
[----:B0-----:R-:W-:Y:S02]  /*1ace0*/  SEL R2, RZ, 0x1, P1 ;  /* 0x00000001ff027807 */ /* 0x001fe40000800000 */
[----:B------:R-:W-:Y:S02]  /*1acf0*/  SEL R24, R24, RZ, P1 ;  /* 0x000000ff18187207 */ /* 0x000fe40000800000 */
[----:B------:R-:W-:-:S03]  /*1ad00*/  LOP3.LUT R28, R28, R2, RZ, 0x3c, !PT ;  /* 0x000000021c1c7212 */ /* 0x000fc600078e3cff */
[----:B------:R-:W-:Y:S05]  /*1ad10*/  @!P2 BRA `(.L_x_2794) ;  /* 0x0000000c0000a947 */ /* 0x000fea0003800000 */
.L_x_2838:
[----:B------:R-:W-:Y:S05]  /*1ad20*/  YIELD ;  /* 0x0000000000007946 */ /* 0x000fea0003800000 */
[----:B------:R-:W-:Y:S04]  /*1ad30*/  BSSY B1, `(.L_x_2819) ;  /* 0x00000b6000017945 */ /* 0x000fe80003800000 */
[----:B------:R-:W-:Y:S05]  /*1ad40*/  @!P6 BRA `(.L_x_2820) ;  /* 0x0000000800d0e947 */ /* 0x000fea0003800000 */
[----:B------:R-:W-:Y:S01]  /*1ad50*/  IMAD R10, R24, 0x8, R23 ;  /* 0x00000008180a7824 */ /* 0x000fe200078e0217 */
[----:B------:R-:W-:Y:S01]  /*1ad60*/  SHF.L.U32 R2, R28, 0x1f, RZ ;  /* 0x0000001f1c027819 */ /* 0x000fe200000006ff */
[----:B------:R-:W0:Y:S01]  /*1ad70*/  S2R R3, SR_TID.X ;  /* 0x0000000000037919 */ /* 0x000e220000002100 */
[----:B------:R-:W-:Y:S02]  /*1ad80*/  BSSY B2, `(.L_x_2821) ;  /* 0x0000005000027945 */ /* 0x000fe40003800000 */
[----:B------:R-:W1:Y:S01]  /*1ad90*/  SYNCS.PHASECHK.TRANS64.TRYWAIT P1, [R10+URZ+0x28ca0], R2 ;  /* 0x028ca0020a0075a7 */ /* 0x000e62000802017f */
[----:B0-----:R-:W-:-:S04]  /*1ada0*/  LOP3.LUT R3, R3, 0x7f, RZ, 0xc0, !PT ;  /* 0x0000007f03037812 */ /* 0x001fc800078ec0ff */
[----:B------:R-:W-:Y:S01]  /*1adb0*/  ISETP.NE.AND P2, PT, R3, RZ, PT ;  /* 0x000000ff0300720c */ /* 0x000fe20003f45270 */
[----:B-1----:R-:W-:-:S12]  /*1adc0*/  @!P1 BRA `(.L_x_2822) ;  /* 0x0000006800a09947 */ /* 0x002fd80003800000 */
.L_x_2965:
[----:B------:R-:W-:Y:S05]  /*1add0*/  BSYNC B2 ;  /* 0x0000000000027941 */ /* 0x000fea0003800000 */
.L_x_2821:
        /* <DEDUP_REMOVED lines=9> */
.L_x_2824:
[----:B------:R-:W-:Y:S05]  /*1ae70*/  BSYNC B2 ;  /* 0x0000000000027941 */ /* 0x000fea0003800000 */
.L_x_2823:
        /* <DEDUP_REMOVED lines=10> */
[----:B------:R-:W-:-:S10]  /*1af20*/  UMOV UR7, 0x12f00000 ;  /* 0x12f0000000077882 */ /* 0x000fd40000000000 */
.L_x_2825:
        /* <DEDUP_REMOVED lines=13> */
.L_x_2966:
[----:B------:R-:W-:Y:S05]  /*1b000*/  BSYNC B2 ;  /* 0x0000000000027941 */ /* 0x000fea0003800000 */
.L_x_2826:
        /* <DEDUP_REMOVED lines=11> */
.L_x_2829:
[----:B------:R-:W-:Y:S05]  /*1b0c0*/  BSYNC B2 ;  /* 0x0000000000027941 */ /* 0x000fea0003800000 */
.L_x_2828:
        /* <DEDUP_REMOVED lines=9> */
.L_x_2830:
        /* <DEDUP_REMOVED lines=15> */
.L_x_2831:
        /* <DEDUP_REMOVED lines=15> */
.L_x_2832:
        /* <DEDUP_REMOVED lines=15> */
.L_x_2833:
        /* <DEDUP_REMOVED lines=15> */
.L_x_2834:
        /* <DEDUP_REMOVED lines=15> */
.L_x_2835:
        /* <DEDUP_REMOVED lines=15> */
.L_x_2836:
        /* <DEDUP_REMOVED lines=15> */
.L_x_2837:
        /* <DEDUP_REMOVED lines=10> */
.L_x_2820:
[----:B------:R-:W-:Y:S05]  /*1b890*/  BSYNC B1 ;  /* 0x0000000000017941 */ /* 0x000fea0003800000 */
.L_x_2819:
        /* <DEDUP_REMOVED lines=8> */
.L_x_2794:
[----:B------:R-:W-:Y:S05]  /*1b920*/  BSYNC B0 ;  /* 0x0000000000007941 */ /* 0x000fea0003800000 */
.L_x_2793:
[----:B------:R-:W0:Y:S01]  /*1b930*/  LDC R0, c[0x0][0x448] ;  /* 0x00011200ff007b82 */ /* 0x000e220000000800 */
[----:B------:R-:W-:Y:S01]  /*1b940*/  VIADD R3, R32, 0x3f ;  /* 0x0000003f20037836 */ /* 0x000fe20000000000 */
[----:B------:R-:W-:Y:S06]  /*1b950*/  @!P0 WARPSYNC.ALL ;  /* 0x0000000000008948 */ /* 0x000fec0003800000 */
[----:B------:R-:W-:Y:S01]  /*1b960*/  @!P0 BAR.SYNC.DEFER_BLOCKING 0xc, 0x180 ;  /* 0x0306000000008b1d */ /* 0x000fe20000010000 */
[----:B0-----:R-:W-:-:S13]  /*1b970*/  ISETP.NE.AND P1, PT, R0, 0x1, PT ;  /* 0x000000010000780c */ /* 0x001fda0003f25270 */
[----:B------:R-:W0:Y:S08]  /*1b980*/  @P1 LDC R2, c[0x0][0x44c] ;  /* 0x00011300ff021b82 */ /* 0x000e300000000800 */
[----:B------:R-:W1:Y:S01]  /*1b990*/  @P1 LDC R0, c[0x0][0x450] ;  /* 0x00011400ff001b82 */ /* 0x000e620000000800 */
[----:B0-----:R-:W-:-:S05]  /*1b9a0*/  @P1 IMAD.HI.U32 R5, R3, R2, RZ ;  /* 0x0000000203051227 */ /* 0x001fca00078e00ff */
[----:B-1----:R-:W-:-:S05]  /*1b9b0*/  @P1 SHF.R.U32.HI R3, RZ, R0, R5 ;  /* 0x00000000ff031219 */ /* 0x002fca0000011605 */
[----:B------:R-:W-:Y:S02]  /*1b9c0*/  IMAD.IADD R6, R6, 0x1, R3 ;  /* 0x0000000106067824 */ /* 0x000fe400078e0203 */
[----:B------:R-:W0:Y:S02]  /*1b9d0*/  LDC.64 R2, c[0x0][0x9e0] ;  /* 0x00027800ff027b82 */ /* 0x000e240000000a00 */
[----:B0-----:R-:W-:Y:S02]  /*1b9e0*/  ISETP.GE.AND P2, PT, R3, 0x1, PT ;  /* 0x000000010300780c */ /* 0x001fe40003f46270 */
[----:B------:R-:W-:-:S11]  /*1b9f0*/  IADD3 R2, R6, R2, RZ ;  /* 0x0000000206027210 */ /* 0x000fd60007ffe0ff */
        /* <DEDUP_REMOVED lines=12> */
.L_x_2841:
[----:B------:R-:W-:-:S13]  /*1bac0*/  ISETP.NE.AND P0, PT, R3, 0x1, PT ;  /* 0x000000010300780c */ /* 0x000fda0003f05270 */
[----:B------:R-:W0:Y:S02]  /*1bad0*/  @P0 LDC.64 R4, c[0x0][0x9e8] ;  /* 0x00027a00ff040b82 */ /* 0x000e240000000a00 */
[----:B0-----:R-:W-:-:S05]  /*1bae0*/  @P0 IMAD.HI.U32 R4, R0, R4, RZ ;  /* 0x0000000400040227 */ /* 0x001fca00078e00ff */
[----:B------:R-:W-:-:S07]  /*1baf0*/  @P0 SHF.R.U32.HI R0, RZ, R5, R4 ;  /* 0x00000005ff000219 */ /* 0x000fce0000011604 */
.L_x_2842:
[----:B------:R-:W-:Y:S05]  /*1bb00*/  BSYNC B0 ;  /* 0x0000000000007941 */ /* 0x000fea0003800000 */
.L_x_2840:
[----:B------:R-:W-:-:S05]  /*1bb10*/  IMAD R5, R0, R3, R3 ;  /* 0x0000000300057224 */ /* 0x000fca00078e0203 */
[----:B------:R-:W-:-:S07]  /*1bb20*/  VIMNMX R2, R2, R5, PT ;  /* 0x0000000502027248 */ /* 0x000fce0003fe0100 */
.L_x_2839:
[----:B------:R-:W-:Y:S01]  /*1bb30*/  VIADD R2, R2, 0x3f ;  /* 0x0000003f02027836 */ /* 0x000fe20000000000 */
[----:B------:R-:W0:Y:S01]  /*1bb40*/  @P1 LDC R7, c[0x0][0x450] ;  /* 0x00011400ff071b82 */ /* 0x000e220000000800 */
[----:B------:R-:W-:-:S03]  /*1bb50*/  ULDC UR4, c[0x0][0x9dc] ;  /* 0x0002770000047ab9 */ /* 0x000fc60000000800 */
[----:B------:R-:W-:-:S04]  /*1bb60*/  SHF.R.S32.HI R5, RZ, 0x1f, R2 ;  /* 0x0000001fff057819 */ /* 0x000fc80000011402 */
[----:B------:R-:W-:-:S04]  /*1bb70*/  LEA.HI R5, R5, R2, RZ, 0x6 ;  /* 0x0000000205057211 */ /* 0x000fc800078f30ff */
[----:B------:R-:W-:Y:S02]  /*1bb80*/  SHF.R.S32.HI R0, RZ, 0x6, R5 ;  /* 0x00000006ff007819 */ /* 0x000fe40000011405 */
[----:B------:R-:W1:Y:S02]  /*1bb90*/  @P1 LDC R5, c[0x0][0x44c] ;  /* 0x00011300ff051b82 */ /* 0x000e640000000800 */
[----:B------:R-:W-:-:S05]  /*1bba0*/  VIMNMX R29, R9, R0, PT ;  /* 0x00000000091d7248 */ /* 0x000fca0003fe0100 */
[----:B------:R2:W-:Y:S01]  /*1bbb0*/  STL [R1+0x18], R29 ;  /* 0x0000181d01007387 */ /* 0x0005e20000100800 */
[----:B-1----:R-:W-:-:S04]  /*1bbc0*/  @P1 IMAD.HI.U32 R0, R32, R5, RZ ;  /* 0x0000000520001227 */ /* 0x002fc800078e00ff */
[----:B------:R-:W-:Y:S01]  /*1bbd0*/  IMAD.MOV.U32 R5, RZ, RZ, R32 ;  /* 0x000000ffff057224 */ /* 0x000fe200078e0020 */
[----:B0-----:R-:W-:-:S05]  /*1bbe0*/  @P1 SHF.R.U32.HI R5, RZ, R7, R0 ;  /* 0x00000007ff051219 */ /* 0x001fca0000011600 */
[----:B------:R-:W-:-:S04]  /*1bbf0*/  IMAD.IADD R2, R8, 0x1, R5 ;  /* 0x0000000108027824 */ /* 0x000fc800078e0205 */
[----:B------:R-:W-:Y:S01]  /*1bc00*/  VIADD R0, R2, -UR4 ;  /* 0x8000000402007c36 */ /* 0x000fe20008000000 */
[----:B--2---:R-:W-:Y:S06]  /*1bc10*/  @!P2 BRA `(.L_x_2843) ;  /* 0x000000000044a947 */ /* 0x004fec0003800000 */
        /* <DEDUP_REMOVED lines=10> */
.L_x_2845:
[----:B------:R-:W-:-:S13]  /*1bcc0*/  ISETP.NE.AND P0, PT, R3, 0x1, PT ;  /* 0x000000010300780c */ /* 0x000fda0003f05270 */
[----:B------:R-:W0:Y:S02]  /*1bcd0*/  @P0 LDC.64 R4, c[0x0][0x9e8] ;  /* 0x00027a00ff040b82 */ /* 0x000e240000000a00 */
[----:B0-----:R-:W-:-:S05]  /*1bce0*/  @P0 IMAD.HI.U32 R4, R2, R4, RZ ;  /* 0x0000000402040227 */ /* 0x001fca00078e00ff */
[----:B------:R-:W-:-:S07]  /*1bcf0*/  @P0 SHF.R.U32.HI R2, RZ, R5, R4 ;  /* 0x00000005ff020219 */ /* 0x000fce0000011604 */
.L_x_2846:
[----:B------:R-:W-:Y:S05]  /*1bd00*/  BSYNC B0 ;  /* 0x0000000000007941 */ /* 0x000fea0003800000 */
.L_x_2844:
[----:B------:R-:W-:-:S05]  /*1bd10*/  IMAD R3, R2, R3, RZ ;  /* 0x0000000302037224 */ /* 0x000fca00078e02ff */
[----:B------:R-:W-:-:S07]  /*1bd20*/  VIMNMX R0, R0, R3, !PT ;  /* 0x0000000300007248 */ /* 0x000fce0007fe0100 */
.L_x_2843:
[----:B------:R-:W-:Y:S01]  /*1bd30*/  SHF.R.S32.HI R3, RZ, 0x1f, R0 ;  /* 0x0000001fff037819 */ /* 0x000fe20000011400 */
[----:B------:R-:W-:Y:S03]  /*1bd40*/  BSSY B7, `(.L_x_2847) ;  /* 0x0000378000077945 */ /* 0x000fe60003800000 */
[----:B------:R-:W-:-:S04]  /*1bd50*/  LEA.HI R3, R3, R0, RZ, 0x6 ;  /* 0x0000000003037211 */ /* 0x000fc800078f30ff */
[----:B------:R-:W-:-:S04]  /*1bd60*/  SHF.R.S32.HI R3, RZ, 0x6, R3 ;  /* 0x00000006ff037819 */ /* 0x000fc80000011403 */
[----:B------:R-:W-:-:S04]  /*1bd70*/  VIMNMX R34, RZ, R3, !PT ;  /* 0x00000003ff227248 */ /* 0x000fc80007fe0100 */
[----:B------:R-:W-:-:S13]  /*1bd80*/  ISETP.GT.AND P0, PT, R29, R34, PT ;  /* 0x000000221d00720c */ /* 0x000fda0003f04270 */
        /* <DEDUP_REMOVED lines=8> */
[----:B------:R-:W0:Y:S02]  /*1be10*/  FLO.U32 R0, UR4 ;  /* 0x0000000400007d00 */ /* 0x000e2400080e0000 */
[----:B0-----:R-:W-:-:S06]  /*1be20*/  ISETP.EQ.U32.AND P0, PT, R0, R5, PT ;  /* 0x000000050000720c */ /* 0x001fcc0003f02070 */
[----:B------:R-:W1:Y:S07]  /*1be30*/  POPC R5, UR4 ;  /* 0x0000000400057d09 */ /* 0x000e6e0008000000 */
[----:B-1----:R-:W2:Y:S01]  /*1be40*/  @P0 ATOMG.E.ADD.STRONG.GPU PT, R3, desc[UR40][R2.64], R5 ;  /* 0x00000005020309a8 */ /* 0x002ea200081ee1e8 */
[----:B------:R-:W0:Y:S02]  /*1be50*/  S2R R4, SR_LTMASK ;  /* 0x0000000000047919 */ /* 0x000e240000003900 */
[----:B0-----:R-:W-:-:S04]  /*1be60*/  LOP3.LUT R4, R4, UR4, RZ, 0xc0, !PT ;  /* 0x0000000404047c12 */ /* 0x001fc8000f8ec0ff */
[----:B------:R-:W0:Y:S01]  /*1be70*/  POPC R7, R4 ;  /* 0x0000000400077309 */ /* 0x000e220000000000 */
[----:B--2---:R-:W0:Y:S02]  /*1be80*/  SHFL.IDX PT, R0, R3, R0, 0x1f ;  /* 0x00001f0003007589 */ /* 0x004e2400000e0000 */
[----:B0-----:R-:W-:Y:S01]  /*1be90*/  IADD3 R16, R0, UR37, R7 ;  /* 0x0000002500107c10 */ /* 0x001fe2000fffe007 */
[----:B------:R-:W-:Y:S06]  /*1bea0*/  BRA `(.L_x_2849) ;  /* 0x0000003400847947 */ /* 0x000fec0003800000 */
.L_x_2848:
        /* <DEDUP_REMOVED lines=20> */
.L_x_2851:
[----:B------:R-:W-:Y:S05]  /*1bff0*/  BSYNC B6 ;  /* 0x0000000000067941 */ /* 0x000fea0003800000 */
.L_x_2850:
        /* <DEDUP_REMOVED lines=20> */
.L_x_2854:
        /* <DEDUP_REMOVED lines=15> */
.L_x_2853:
[----:B------:R-:W-:Y:S05]  /*1c230*/  BSYNC B6 ;  /* 0x0000000000067941 */ /* 0x000fea0003800000 */
.L_x_2852:
[----:B------:R-:W-:Y:S01]  /*1c240*/  ULDC.64 UR4, c[0x0][0x9f8] ;  /* 0x00027e0000047ab9 */ /* 0x000fe20000000a00 */
[----:B------:R-:W-:Y:S01]  /*1c250*/  IMAD.MOV.U32 R30, RZ, RZ, R19 ;  /* 0x000000ffff1e7224 */ /* 0x000fe200078e0013 */
[----:B------:R-:W-:Y:S01]  /*1c260*/  ISETP.NE.U32.AND P0, PT, RZ, UR4, PT ;  /* 0x00000004ff007c0c */ /* 0x000fe2000bf05070 */
[----:B------:R-:W0:Y:S01]  /*1c270*/  S2R R20, SR_TID.X ;  /* 0x0000000000147919 */ /* 0x000e220000002100 */
[----:B------:R-:W1:Y:S01]  /*1c280*/  LDC R11, c[0x0][0x430] ;  /* 0x00010c00ff0b7b82 */ /* 0x000e620000000800 */
[----:B------:R-:W-:Y:S01]  /*1c290*/  ULDC UR4, c[0x0][0x320] ;  /* 0x0000c80000047ab9 */ /* 0x000fe20000000800 */
[----:B------:R-:W-:-:S13]  /*1c2a0*/  ISETP.NE.AND.EX P0, PT, RZ, UR5, PT, P0 ;  /* 0x00000005ff007c0c */ /* 0x000fda000bf05300 */
[----:B------:R-:W2:Y:S01]  /*1c2b0*/  @P0 LDC.64 R2, c[0x0][0x9f8] ;  /* 0x00027e00ff020b82 */ /* 0x000ea20000000a00 */
[----:B0-----:R-:W-:Y:S01]  /*1c2c0*/  LOP3.LUT R20, R20, 0x7f, RZ, 0xc0, !PT ;  /* 0x0000007f14147812 */ /* 0x001fe200078ec0ff */
[----:B--2---:R-:W-:-:S05]  /*1c2d0*/  @P0 IMAD.WIDE R2, R19, 0x4, R2 ;  /* 0x0000000413020825 */ /* 0x004fca00078e0202 */
[----:B------:R0:W2:Y:S01]  /*1c2e0*/  @P0 LDG.E R30, desc[UR40][R2.64] ;  /* 0x00000028021e0981 */ /* 0x0000a2000c1e1900 */
[----:B------:R-:W-:Y:S01]  /*1c2f0*/  SHF.R.U32.HI R21, RZ, 0x3, R20 ;  /* 0x00000003ff157819 */ /* 0x000fe20000011614 */
[----:B------:R-:W-:Y:S01]  /*1c300*/  IMAD.MOV.U32 R37, RZ, RZ, RZ ;  /* 0x000000ffff257224 */ /* 0x000fe200078e00ff */
[----:B-1----:R-:W-:Y:S01]  /*1c310*/  ISETP.NE.AND P1, PT, R11, 0x1, PT ;  /* 0x000000010b00780c */ /* 0x002fe20003f25270 */
[----:B------:R-:W1:Y:S01]  /*1c320*/  S2R R20, SR_TID.X ;  /* 0x0000000000147919 */ /* 0x000e620000002100 */
[----:B------:R-:W-:Y:S02]  /*1c330*/  LEA R0, R29, 0xffffffc0, 0x6 ;  /* 0xffffffc01d007811 */ /* 0x000fe400078e30ff */
[----:B------:R-:W-:Y:S01]  /*1c340*/  LOP3.LUT R22, R22, 0xffffffbf, RZ, 0xc0, !PT ;  /* 0xffffffbf16167812 */ /* 0x000fe200078ec0ff */
[----:B------:R-:W3:Y:S08]  /*1c350*/  S2R R12, SR_TID.X ;  /* 0x00000000000c7919 */ /* 0x000ef00000002100 */
[----:B0-----:R-:W0:Y:S08]  /*1c360*/  @P1 LDC R3, c[0x0][0x434] ;  /* 0x00010d00ff031b82 */ /* 0x001e300000000800 */
[----:B------:R-:W4:Y:S01]  /*1c370*/  @P1 LDC R2, c[0x0][0x438] ;  /* 0x00010e00ff021b82 */ /* 0x000f220000000800 */
[----:B-1----:R-:W-:-:S02]  /*1c380*/  IMAD.SHL.U32 R20, R20, 0x10, RZ ;  /* 0x0000001014147824 */ /* 0x002fc400078e00ff */
[----:B---3--:R-:W-:-:S03]  /*1c390*/  IMAD.SHL.U32 R12, R12, 0x8, RZ ;  /* 0x000000080c0c7824 */ /* 0x008fc600078e00ff */
[----:B------:R-:W-:Y:S02]  /*1c3a0*/  LOP3.LUT R20, R21, 0x70, R20, 0xf8, !PT ;  /* 0x0000007015147812 */ /* 0x000fe400078ef814 */
[----:B------:R-:W1:Y:S02]  /*1c3b0*/  S2R R21, SR_TID.X ;  /* 0x0000000000157919 */ /* 0x000e640000002100 */
[----:B------:R-:W-:Y:S02]  /*1c3c0*/  IADD3 R4, R20, R0, RZ ;  /* 0x0000000014047210 */ /* 0x000fe40007ffe0ff */
[----:B------:R-:W-:Y:S02]  /*1c3d0*/  LOP3.LUT R12, R12, 0x38, RZ, 0xc0, !PT ;  /* 0x000000380c0c7812 */ /* 0x000fe400078ec0ff */
[C---:B------:R-:W-:Y:S01]  /*1c3e0*/  ISETP.GE.AND P0, PT, R4.reuse, R17, PT ;  /* 0x000000110400720c */ /* 0x040fe20003f06270 */
[----:B------:R-:W-:-:S03]  /*1c3f0*/  IMAD.IADD R9, R4, 0x1, R33 ;  /* 0x0000000104097824 */ /* 0x000fc600078e0221 */
[----:B------:R-:W-:Y:S01]  /*1c400*/  ISETP.GT.U32.OR P0, PT, R20, 0x3f, P0 ;  /* 0x0000003f1400780c */ /* 0x000fe20000704470 */
[----:B0-----:R-:W-:-:S04]  /*1c410*/  @P1 IMAD.HI.U32 R3, R9, R3, RZ ;  /* 0x0000000309031227 */ /* 0x001fc800078e00ff */
[----:B------:R-:W-:Y:S01]  /*1c420*/  IMAD.MOV.U32 R8, RZ, RZ, R9 ;  /* 0x000000ffff087224 */ /* 0x000fe200078e0009 */
[----:B----4-:R-:W-:Y:S02]  /*1c430*/  @P1 SHF.R.U32.HI R8, RZ, R2, R3 ;  /* 0x00000002ff081219 */ /* 0x010fe40000011603 */
[----:B------:R-:W-:-:S04]  /*1c440*/  ISETP.GE.AND P1, PT, R12, UR4, PT ;  /* 0x000000040c007c0c */ /* 0x000fc8000bf26270 */
[----:B------:R-:W-:Y:S01]  /*1c450*/  SEL R4, RZ, 0x1, P1 ;  /* 0x00000001ff047807 */ /* 0x000fe20000800000 */
[----:B------:R-:W0:Y:S01]  /*1c460*/  @!P0 LDC.64 R2, c[0x0][0x428] ;  /* 0x00010a00ff028b82 */ /* 0x000e220000000a00 */
[----:B-1----:R-:W-:-:S05]  /*1c470*/  IMAD.SHL.U32 R21, R21, 0x8, RZ ;  /* 0x0000000815157824 */ /* 0x002fca00078e00ff */
[----:B------:R-:W-:-:S04]  /*1c480*/  LOP3.LUT R21, R21, 0x38, RZ, 0xc0, !PT ;  /* 0x0000003815157812 */ /* 0x000fc800078ec0ff */
[----:B------:R-:W-:-:S04]  /*1c490*/  LOP3.LUT R21, R21, 0x40, RZ, 0xfc, !PT ;  /* 0x0000004015157812 */ /* 0x000fc800078efcff */
[----:B------:R-:W-:Y:S02]  /*1c4a0*/  ISETP.GE.AND P2, PT, R21, UR4, PT ;  /* 0x0000000415007c0c */ /* 0x000fe4000bf46270 */
[----:B------:R-:W1:Y:S02]  /*1c4b0*/  S2R R21, SR_TID.X ;  /* 0x0000000000157919 */ /* 0x000e640000002100 */
[----:B------:R-:W-:-:S05]  /*1c4c0*/  SEL R10, RZ, 0xffffffff, P2 ;  /* 0xffffffffff0a7807 */ /* 0x000fca0001000000 */
[----:B------:R-:W-:-:S04]  /*1c4d0*/  IMAD.SHL.U32 R10, R10, 0x2, RZ ;  /* 0x000000020a0a7824 */ /* 0x000fc800078e00ff */
[----:B------:R-:W-:Y:S02]  /*1c4e0*/  @P2 LOP3.LUT R22, R22, 0x40, RZ, 0xfc, !PT ;  /* 0x0000004016162812 */ /* 0x000fe400078efcff */
[----:B------:R-:W-:Y:S02]  /*1c4f0*/  LOP3.LUT R10, R10, 0x2, R4, 0xe2, !PT ;  /* 0x000000020a0a7812 */ /* 0x000fe400078ee204 */
[----:B------:R-:W-:Y:S01]  /*1c500*/  LOP3.LUT R22, R22, 0xffffff7f, RZ, 0xc0, !PT ;  /* 0xffffff7f16167812 */ /* 0x000fe200078ec0ff */
[----:B------:R-:W3:Y:S03]  /*1c510*/  @!P0 LDC.64 R4, c[0x0][0x418] ;  /* 0x00010600ff048b82 */ /* 0x000ee60000000a00 */
[----:B------:R-:W-:-:S04]  /*1c520*/  @P1 LOP3.LUT R22, R22, 0x80, RZ, 0xfc, !PT ;  /* 0x0000008016161812 */ /* 0x000fc800078efcff */
[----:B------:R-:W-:Y:S01]  /*1c530*/  LOP3.LUT R22, R22, 0xffffffdf, RZ, 0xc0, !PT ;  /* 0xffffffdf16167812 */ /* 0x000fe200078ec0ff */
[----:B-1----:R-:W-:-:S05]  /*1c540*/  IMAD.SHL.U32 R21, R21, 0x8, RZ ;  /* 0x0000000815157824 */ /* 0x002fca00078e00ff */
[----:B------:R-:W-:-:S04]  /*1c550*/  LOP3.LUT R21, R21, 0x38, RZ, 0xc0, !PT ;  /* 0x0000003815157812 */ /* 0x000fc800078ec0ff */
[C---:B------:R-:W-:Y:S02]  /*1c560*/  LOP3.LUT R27, R21.reuse, 0x80, RZ, 0xfc, !PT ;  /* 0x00000080151b7812 */ /* 0x040fe400078efcff */
[----:B------:R-:W-:Y:S02]  /*1c570*/  LOP3.LUT R21, R21, 0xc0, RZ, 0xfc, !PT ;  /* 0x000000c015157812 */ /* 0x000fe400078efcff */
[----:B------:R-:W-:Y:S02]  /*1c580*/  ISETP.GE.AND P2, PT, R27, UR4, PT ;  /* 0x000000041b007c0c */ /* 0x000fe4000bf46270 */
[----:B------:R-:W-:Y:S02]  /*1c590*/  ISETP.GE.AND P1, PT, R21, UR4, PT ;  /* 0x0000000415007c0c */ /* 0x000fe4000bf26270 */
[----:B------:R-:W1:Y:S01]  /*1c5a0*/  S2R R21, SR_TID.X ;  /* 0x0000000000157919 */ /* 0x000e620000002100 */
[----:B------:R-:W-:Y:S02]  /*1c5b0*/  SEL R6, RZ, 0x4, P2 ;  /* 0x00000004ff067807 */ /* 0x000fe40001000000 */
[----:B------:R-:W-:-:S04]  /*1c5c0*/  SEL R7, RZ, 0x8, P1 ;  /* 0x00000008ff077807 */ /* 0x000fc80000800000 */
[----:B------:R-:W-:Y:S01]  /*1c5d0*/  LOP3.LUT R10, R7, R10, R6, 0xfe, !PT ;  /* 0x0000000a070a7212 */ /* 0x000fe200078efe06 */
[--C-:B------:R-:W-:Y:S01]  /*1c5e0*/  @!P0 IMAD.MOV.U32 R6, RZ, RZ, R8.reuse ;  /* 0x000000ffff068224 */ /* 0x100fe200078e0008 */
[----:B------:R-:W-:Y:S02]  /*1c5f0*/  @!P0 SHF.R.S32.HI R7, RZ, 0x1f, R8 ;  /* 0x0000001fff078819 */ /* 0x000fe40000011408 */
[----:B------:R-:W-:-:S04]  /*1c600*/  @P2 LOP3.LUT R22, R22, 0x20, RZ, 0xfc, !PT ;  /* 0x0000002016162812 */ /* 0x000fc800078efcff */
[----:B------:R-:W-:-:S04]  /*1c610*/  LOP3.LUT R22, R22, 0xffffffef, RZ, 0xc0, !PT ;  /* 0xffffffef16167812 */ /* 0x000fc800078ec0ff */
[----:B------:R-:W-:Y:S01]  /*1c620*/  @P1 LOP3.LUT R22, R22, 0x10, RZ, 0xfc, !PT ;  /* 0x0000001016161812 */ /* 0x000fe200078efcff */
[----:B-1----:R-:W-:-:S05]  /*1c630*/  IMAD.SHL.U32 R21, R21, 0x8, RZ ;  /* 0x0000000815157824 */ /* 0x002fca00078e00ff */
[----:B------:R-:W-:-:S04]  /*1c640*/  LOP3.LUT R21, R21, 0x38, RZ, 0xc0, !PT ;  /* 0x0000003815157812 */ /* 0x000fc800078ec0ff */
[----:B------:R-:W-:Y:S02]  /*1c650*/  LOP3.LUT R13, R21, 0x180, RZ, 0xfc, !PT ;  /* 0x00000180150d7812 */ /* 0x000fe400078efcff */
[----:B------:R-:W-:Y:S02]  /*1c660*/  LOP3.LUT R14, R12, 0x1c0, RZ, 0xfc, !PT ;  /* 0x000001c00c0e7812 */ /* 0x000fe400078efcff */
[----:B------:R-:W-:Y:S02]  /*1c670*/  LOP3.LUT R22, R22, 0xfffffff7, RZ, 0xc0, !PT ;  /* 0xfffffff716167812 */ /* 0x000fe400078ec0ff */
[----:B--2---:R-:W-:Y:S01]  /*1c680*/  SHF.R.S32.HI R35, RZ, 0x1f, R30 ;  /* 0x0000001fff237819 */ /* 0x004fe2000001141e */
[----:B0-----:R-:W-:-:S04]  /*1c690*/  @!P0 IMAD.WIDE.U32 R6, R30, R2, R6 ;  /* 0x000000021e068225 */ /* 0x001fc800078e0006 */
[----:B------:R-:W-:Y:S01]  /*1c6a0*/  @!P0 IMAD R2, R35, R2, RZ ;  /* 0x0000000223028224 */ /* 0x000fe200078e02ff */
[----:B---3--:R-:W-:-:S03]  /*1c6b0*/  @!P0 LEA R4, P1, R6, R4, 0x2 ;  /* 0x0000000406048211 */ /* 0x008fc600078210ff */
[----:B------:R-:W-:-:S04]  /*1c6c0*/  @!P0 IMAD R3, R30, R3, R2 ;  /* 0x000000031e038224 */ /* 0x000fc800078e0202 */
[----:B------:R-:W-:-:S05]  /*1c6d0*/  @!P0 IMAD.IADD R3, R7, 0x1, R3 ;  /* 0x0000000107038824 */ /* 0x000fca00078e0203 */
[----:B------:R-:W-:-:S05]  /*1c6e0*/  @!P0 LEA.HI.X R5, R6, R5, R3, 0x2, P1 ;  /* 0x0000000506058211 */ /* 0x000fca00008f1403 */
[----:B------:R0:W5:Y:S01]  /*1c6f0*/  @!P0 LDG.E R37, desc[UR40][R4.64] ;  /* 0x0000002804258981 */ /* 0x000162000c1e1900 */
[----:B------:R-:W-:Y:S02]  /*1c700*/  ISETP.GE.AND P0, PT, R13, UR4, PT ;  /* 0x000000040d007c0c */ /* 0x000fe4000bf06270 */
[C---:B------:R-:W-:Y:S02]  /*1c710*/  LOP3.LUT R13, R12.reuse, 0x100, RZ, 0xfc, !PT ;  /* 0x000001000c0d7812 */ /* 0x040fe400078efcff */
[----:B------:R-:W-:Y:S02]  /*1c720*/  LOP3.LUT R12, R12, 0x140, RZ, 0xfc, !PT ;  /* 0x000001400c0c7812 */ /* 0x000fe400078efcff */
[----:B------:R-:W-:Y:S02]  /*1c730*/  ISETP.GE.AND P3, PT, R13, UR4, PT ;  /* 0x000000040d007c0c */ /* 0x000fe4000bf66270 */
[----:B------:R-:W-:Y:S02]  /*1c740*/  ISETP.GE.AND P2, PT, R12, UR4, PT ;  /* 0x000000040c007c0c */ /* 0x000fe4000bf46270 */
[----:B0-----:R-:W-:-:S02]  /*1c750*/  SEL R4, RZ, 0x10, P3 ;  /* 0x00000010ff047807 */ /* 0x001fc40001800000 */
[----:B------:R-:W-:Y:S02]  /*1c760*/  SEL R5, RZ, 0x20, P2 ;  /* 0x00000020ff057807 */ /* 0x000fe40001000000 */
[----:B------:R-:W-:Y:S02]  /*1c770*/  SEL R3, RZ, 0x40, P0 ;  /* 0x00000040ff037807 */ /* 0x000fe40000000000 */
[----:B------:R-:W-:Y:S02]  /*1c780*/  LOP3.LUT R4, R5, R10, R4, 0xfe, !PT ;  /* 0x0000000a05047212 */ /* 0x000fe400078efe04 */
[----:B------:R-:W-:Y:S01]  /*1c790*/  ISETP.GE.AND P0, PT, R14, UR4, PT ;  /* 0x000000040e007c0c */ /* 0x000fe2000bf06270 */
[----:B------:R-:W-:Y:S01]  /*1c7a0*/  UMOV UR4, 0xffffffff ;  /* 0xffffffff00047882 */ /* 0x000fe20000000000 */
[----:B------:R-:W-:Y:S01]  /*1c7b0*/  LOP3.LUT R6, R4, R3, RZ, 0xfc, !PT ;  /* 0x0000000304067212 */ /* 0x000fe200078efcff */
[----:B------:R-:W-:Y:S01]  /*1c7c0*/  IMAD.MOV R3, RZ, RZ, -R8 ;  /* 0x000000ffff037224 */ /* 0x000fe200078e0a08 */
[----:B------:R-:W-:-:S02]  /*1c7d0*/  @P3 LOP3.LUT R22, R22, 0x8, RZ, 0xfc, !PT ;  /* 0x0000000816163812 */ /* 0x000fc400078efcff */
[----:B------:R-:W-:Y:S01]  /*1c7e0*/  SEL R2, RZ, 0x80, P0 ;  /* 0x00000080ff027807 */ /* 0x000fe20000000000 */
[----:B------:R-:W-:Y:S01]  /*1c7f0*/  IMAD R3, R11, R3, R9 ;  /* 0x000000030b037224 */ /* 0x000fe200078e0209 */
[----:B------:R0:W-:Y:S01]  /*1c800*/  STL [R1+0x2c], R6 ;  /* 0x00002c0601007387 */ /* 0x0001e20000100800 */
[----:B------:R-:W-:-:S03]  /*1c810*/  LOP3.LUT R22, R22, 0xfffffffb, RZ, 0xc0, !PT ;  /* 0xfffffffb16167812 */ /* 0x000fc600078ec0ff */
[----:B------:R0:W-:Y:S01]  /*1c820*/  STL [R1], R3 ;  /* 0x0000000301007387 */ /* 0x0001e20000100800 */
[----:B------:R-:W-:Y:S01]  /*1c830*/  @P2 LOP3.LUT R22, R22, 0x4, RZ, 0xfc, !PT ;  /* 0x0000000416162812 */ /* 0x000fe200078efcff */
[----:B------:R-:W-:Y:S06]  /*1c840*/  BRA.DIV UR4, `(.L_x_2855) ;  /* 0x0000005204287947 */ /* 0x000fec000b800000 */
.L_x_2969:
[----:B0-----:R-:W-:Y:S01]  /*1c850*/  IMAD.U32 R3, RZ, RZ, UR38 ;  /* 0x00000026ff037e24 */ /* 0x001fe2000f8e00ff */
[----:B------:R-:W-:Y:S02]  /*1c860*/  LOP3.LUT R2, R6, R2, RZ, 0xfc, !PT ;  /* 0x0000000206027212 */ /* 0x000fe400078efcff */
[----:B------:R-:W-:Y:S02]  /*1c870*/  ISETP.GT.U32.AND P1, PT, R20, 0x3f, PT ;  /* 0x0000003f1400780c */ /* 0x000fe40003f24070 */
[----:B------:R-:W-:Y:S01]  /*1c880*/  ISETP.NE.AND P0, PT, R3, 0x3, PT ;  /* 0x000000030300780c */ /* 0x000fe20003f05270 */
[----:B------:R0:W-:Y:S01]  /*1c890*/  STL [R1+0xc], R2 ;  /* 0x00000c0201007387 */ /* 0x0001e20000100800 */
[----:B------:R-:W-:Y:S02]  /*1c8a0*/  LOP3.LUT R22, R22, 0xfffffbff, RZ, 0xc0, !PT ;  /* 0xfffffbff16167812 */ /* 0x000fe400078ec0ff */
[----:B------:R-:W-:-:S09]  /*1c8b0*/  SHF.R.S32.HI R29, RZ, 0x1f, R18 ;  /* 0x0000001fff1d7819 */ /* 0x000fd20000011412 */
[----:B------:R-:W-:-:S04]  /*1c8c0*/  @P0 LOP3.LUT R22, R22, 0x400, RZ, 0xfc, !PT ;  /* 0x0000040016160812 */ /* 0x000fc800078efcff */
[----:B------:R-:W-:-:S04]  /*1c8d0*/  LOP3.LUT R22, R22, 0xfffffffe, RZ, 0xc0, !PT ;  /* 0xfffffffe16167812 */ /* 0x000fc800078ec0ff */
[----:B------:R-:W-:Y:S01]  /*1c8e0*/  @P1 LOP3.LUT R22, R22, 0x1, RZ, 0xfc, !PT ;  /* 0x0000000116161812 */ /* 0x000fe200078efcff */
[----:B0-----:R-:W-:Y:S06]  /*1c8f0*/  @!P0 BRA `(.L_x_2856) ;  /* 0x0000000000048947 */ /* 0x001fec0003800000 */
[----:B------:R-:W-:Y:S01]  /*1c900*/  BPT.TRAP 0x1 ;  /* 0x000000040000795c */ /* 0x000fe20000300000 */
.L_x_2856:
        /* <DEDUP_REMOVED lines=9> */
.L_x_2970:
[----:B------:R-:W-:Y:S05]  /*1c9a0*/  BSYNC B0 ;  /* 0x0000000000007941 */ /* 0x000fea0003800000 */
.L_x_2857:
[----:B------:R-:W0:Y:S01]  /*1c9b0*/  LDL R2, [R1] ;  /* 0x0000000001027983 */ /* 0x000e220000100800 */
[----:B------:R-:W-:Y:S01]  /*1c9c0*/  ULDC.64 UR4, c[0x0][0x300] ;  /* 0x0000c00000047ab9 */ /* 0x000fe20000000a00 */
[----:B-----5:R-:W-:Y:S01]  /*1c9d0*/  SHF.R.S32.HI R4, RZ, 0x1f, R37 ;  /* 0x0000001fff047819 */ /* 0x020fe20000011425 */
[----:B------:R-:W-:Y:S01]  /*1c9e0*/  IMAD R5, R25, 0x1000, R36 ;  /* 0x0000100019057824 */ /* 0x000fe200078e0224 */
[----:B------:R-:W1:Y:S01]  /*1c9f0*/  S2R R7, SR_TID.X ;  /* 0x0000000000077919 */ /* 0x000e620000002100 */
[----:B------:R-:W-:Y:S01]  /*1ca00*/  LOP3.LUT R22, R22, 0xfffffffd, RZ, 0xc0, !PT ;  /* 0xfffffffd16167812 */ /* 0x000fe200078ec0ff */
        /* <DEDUP_REMOVED lines=19> */
[----:B-1----:R-:W-:Y:S01]  /*1cb40*/  IMAD.IADD R4, R3, 0x1, R0 ;  /* 0x0000000103047824 */ /* 0x002fe200078e0200 */
        /* <DEDUP_REMOVED lines=40> */
.L_x_2980:
        /* <DEDUP_REMOVED lines=10> */
.L_x_2860:
        /* <DEDUP_REMOVED lines=11> */
.L_x_2861:
[----:B------:R1:W5:Y:S01]  /*1cf20*/  LDL R4, [R1+0xc] ;  /* 0x00000c0001047983 */ /* 0x0003620000100800 */
[----:B------:R1:W-:Y:S02]  /*1cf30*/  SYNCS.ARRIVE.TRANS64.A1T0 RZ, [R27+URZ+0x28c30], RZ ;  /* 0x028c30ff1bff79a7 */ /* 0x0003e4000810003f */
[----:B------:R-:W-:Y:S05]  /*1cf40*/  WARPSYNC.ALL ;  /* 0x0000000000007948 */ /* 0x000fea0003800000 */
[----:B------:R-:W-:Y:S01]  /*1cf50*/  ULDC.64 UR4, c[0x0][0xa00] ;  /* 0x0002800000047ab9 */ /* 0x000fe20000000a00 */
[----:B------:R-:W-:Y:S01]  /*1cf60*/  VIADD R0, R23, 0x20400 ;  /* 0x0002040017007836 */ /* 0x000fe20000000000 */
[----:B------:R-:W-:Y:S01]  /*1cf70*/  BAR.SYNC.DEFER_BLOCKING 0x8, 0x100 ;  /* 0x0204000000007b1d */ /* 0x000fe20000010000 */
[----:B------:R-:W-:Y:S02]  /*1cf80*/  ISETP.NE.U32.AND P0, PT, RZ, UR4, PT ;  /* 0x00000004ff007c0c */ /* 0x000fe4000bf05070 */
[----:B0-----:R-:W-:-:S02]  /*1cf90*/  SHF.R.S32.HI R2, RZ, 0x1f, R19 ;  /* 0x0000001fff027819 */ /* 0x001fc40000011413 */
[----:B------:R-:W-:Y:S01]  /*1cfa0*/  ISETP.NE.AND.EX P0, PT, RZ, UR5, PT, P0 ;  /* 0x00000005ff007c0c */ /* 0x000fe2000bf05300 */
[----:B------:R-:W-:Y:S01]  /*1cfb0*/  ULDC.64 UR4, c[0x0][0x298] ;  /* 0x0000a60000047ab9 */ /* 0x000fe20000000a00 */
[----:B------:R-:W-:Y:S01]  /*1cfc0*/  LOP3.LUT P1, RZ, R0, 0x3ff, RZ, 0xc0, !PT ;  /* 0x000003ff00ff7812 */ /* 0x000fe2000782c0ff */
[----:B------:R-:W-:Y:S01]  /*1cfd0*/  BSSY B6, `(.L_x_2862) ;  /* 0x000001f000067945 */ /* 0x000fe20003800000 */
[----:B------:R-:W-:Y:S02]  /*1cfe0*/  SHF.R.S32.HI R0, RZ, 0x1f, R31 ;  /* 0x0000001fff007819 */ /* 0x000fe4000001141f */
[----:B------:R-:W-:Y:S02]  /*1cff0*/  SEL R3, R2, RZ, !P0 ;  /* 0x000000ff02037207 */ /* 0x000fe40004000000 */
[----:B------:R-:W-:Y:S01]  /*1d000*/  SEL R2, R19, RZ, !P0 ;  /* 0x000000ff13027207 */ /* 0x000fe20004000000 */
[----:B------:R-:W-:Y:S02]  /*1d010*/  IMAD R0, R0, UR4, RZ ;  /* 0x0000000400007c24 */ /* 0x000fe4000f8e02ff */
[----:B------:R-:W-:Y:S02]  /*1d020*/  STL [R1+0x3c], R3 ;  /* 0x00003c0301007387 */ /* 0x000fe40000100800 */
[----:B------:R-:W-:-:S02]  /*1d030*/  IMAD R0, R31, UR5, R0 ;  /* 0x000000051f007c24 */ /* 0x000fc4000f8e0200 */
[----:B------:R0:W-:Y:S02]  /*1d040*/  STL [R1+0x20], R2 ;  /* 0x0000200201007387 */ /* 0x0001e40000100800 */
[----:B0-----:R-:W-:-:S04]  /*1d050*/  IMAD.WIDE.U32 R2, R31, UR4, RZ ;  /* 0x000000041f027c25 */ /* 0x001fc8000f8e00ff */
[----:B------:R-:W-:Y:S01]  /*1d060*/  IMAD.IADD R0, R3, 0x1, R0 ;  /* 0x0000000103007824 */ /* 0x000fe200078e0200 */
[----:B------:R0:W-:Y:S04]  /*1d070*/  STL.64 [R1+0x10], R2 ;  /* 0x0000100201007387 */ /* 0x0001e80000100a00 */
[----:B------:R0:W-:Y:S01]  /*1d080*/  STL [R1+0x38], R0 ;  /* 0x0000380001007387 */ /* 0x0001e20000100800 */
[----:B-----5:R-:W-:-:S04]  /*1d090*/  PRMT R31, R4, 0x8880, RZ ;  /* 0x00008880041f7816 */ /* 0x020fc800000000ff */
[----:B------:R-:W-:Y:S01]  /*1d0a0*/  PRMT R31, R31, 0x7710, RZ ;  /* 0x000077101f1f7816 */ /* 0x000fe200000000ff */
[----:B------:R-:W-:Y:S06]  /*1d0b0*/  @!P1 BRA `(.L_x_2863) ;  /* 0x0000000000409947 */ /* 0x000fec0003800000 */
[----:B0-----:R-:W-:Y:S01]  /*1d0c0*/  MOV R2, 0x0 ;  /* 0x0000000000027802 */ /* 0x001fe20000000f00 */
[----:B------:R-:W-:Y:S01]  /*1d0d0*/  ULDC.64 UR4, c[0x4][0x90] ;  /* 0x0100240000047ab9 */ /* 0x000fe20000000a00 */
[----:B------:R-:W-:Y:S01]  /*1d0e0*/  ULDC.64 UR6, c[0x4][0x98] ;  /* 0x0100260000067ab9 */ /* 0x000fe20000000a00 */
[----:B------:R-:W-:Y:S01]  /*1d0f0*/  ULDC.64 UR8, c[0x4][0x20] ;  /* 0x0100080000087ab9 */ /* 0x000fe20000000a00 */
[----:B------:R-:W-:Y:S01]  /*1d100*/  IMAD.U32 R4, RZ, RZ, UR4 ;  /* 0x00000004ff047e24 */ /* 0x000fe2000f8e00ff */
[----:B------:R-:W-:Y:S01]  /*1d110*/  MOV R12, 0x1 ;  /* 0x00000001000c7802 */ /* 0x000fe20000000f00 */
[----:B------:R-:W0:Y:S01]  /*1d120*/  LDC.64 R2, c[0x4][R2] ;  /* 0x0100000002027b82 */ /* 0x000e220000000a00 */
[----:B------:R-:W-:Y:S02]  /*1d130*/  IMAD.U32 R5, RZ, RZ, UR5 ;  /* 0x00000005ff057e24 */ /* 0x000fe4000f8e00ff */
[----:B------:R-:W-:Y:S02]  /*1d140*/  IMAD.U32 R6, RZ, RZ, UR6 ;  /* 0x00000006ff067e24 */ /* 0x000fe4000f8e00ff */
[----:B------:R-:W-:-:S02]  /*1d150*/  IMAD.U32 R7, RZ, RZ, UR7 ;  /* 0x00000007ff077e24 */ /* 0x000fc4000f8e00ff */
[----:B------:R-:W-:Y:S02]  /*1d160*/  IMAD.U32 R10, RZ, RZ, UR8 ;  /* 0x00000008ff0a7e24 */ /* 0x000fe4000f8e00ff */
[----:B------:R-:W-:Y:S02]  /*1d170*/  IMAD.U32 R11, RZ, RZ, UR9 ;  /* 0x00000009ff0b7e24 */ /* 0x000fe4000f8e00ff */
[----:B------:R-:W-:Y:S02]  /*1d180*/  IMAD.MOV.U32 R8, RZ, RZ, 0x70 ;  /* 0x00000070ff087424 */ /* 0x000fe400078e00ff */
[----:B------:R-:W-:-:S07]  /*1d190*/  IMAD.MOV.U32 R13, RZ, RZ, RZ ;  /* 0x000000ffff0d7224 */ /* 0x000fce00078e00ff */
[----:B------:R-:W-:-:S07]  /*1d1a0*/  LEPC R20, `(.L_x_2863) ;  /* 0x000000001014794e */ /* 0x000fce0000000000 */
[----:B01----:R-:W-:Y:S05]  /*1d1b0*/  CALL.ABS.NOINC R2 ;  /* 0x0000000002007343 */ /* 0x003fea0003c00000 */
.L_x_2863:
[----:B------:R-:W-:Y:S05]  /*1d1c0*/  BSYNC B6 ;  /* 0x0000000000067941 */ /* 0x000fea0003800000 */
.L_x_2862:
[----:B0-----:R-:W2:Y:S01]  /*1d1d0*/  LDL.LU R0, [R1+0x38] ;  /* 0x0000380001007983 */ /* 0x001ea20000300800 */
        /* <DEDUP_REMOVED lines=27> */
[----:B------:R-:W-:Y:S02]  /*1d390*/  IMAD.IADD R0, R20, 0x1, R32 ;  /* 0x0000000114007824 */ /* 0x000fe400078e0220 */
        /* <DEDUP_REMOVED lines=31> */
[----:B------:R-:W-:Y:S01]  /*1d590*/  IMAD.IADD R32, R10, 0x1, R32 ;  /* 0x000000010a207824 */ /* 0x000fe200078e0220 */
        /* <DEDUP_REMOVED lines=31> */
.L_x_2989:
        /* <DEDUP_REMOVED lines=10> */
.L_x_2865:
        /* <DEDUP_REMOVED lines=18> */
.L_x_2990:
[----:B------:R-:W-:Y:S05]  /*1d950*/  BSYNC B0 ;  /* 0x0000000000007941 */ /* 0x000fea0003800000 */
.L_x_2866:
[----:B------:R-:W-:-:S05]  /*1d960*/  IMAD.U32 R2, RZ, RZ, UR38 ;  /* 0x00000026ff027e24 */ /* 0x000fca000f8e00ff */
[----:B------:R-:W-:-:S13]  /*1d970*/  ISETP.NE.AND P0, PT, R2, 0x3, PT ;  /* 0x000000030200780c */ /* 0x000fda0003f05270 */
[----:B------:R-:W-:Y:S05]  /*1d980*/  @!P0 BRA `(.L_x_2868) ;  /* 0x0000000000048947 */ /* 0x000fea0003800000 */
[----:B------:R-:W-:Y:S01]  /*1d990*/  BPT.TRAP 0x1 ;  /* 0x000000040000795c */ /* 0x000fe20000300000 */
.L_x_2868:
[----:B0-----:R-:W-:Y:S01]  /*1d9a0*/  SHF.L.U32 R0, R26, 0x1f, RZ ;  /* 0x0000001f1a007819 */ /* 0x001fe200000006ff */
[----:B------:R-:W-:Y:S03]  /*1d9b0*/  BSSY B0, `(.L_x_2869) ;  /* 0x0000003000007945 */ /* 0x000fe60003800000 */
[----:B------:R-:W0:Y:S02]  /*1d9c0*/  SYNCS.PHASECHK.TRANS64.TRYWAIT P0, [R27+URZ+0x28c60], R0 ;  /* 0x028c60001b0075a7 */ /* 0x000e24000800017f */
[----:B0-----:R-:W-:Y:S05]  /*1d9d0*/  @!P0 BRA `(.L_x_2870) ;  /* 0x0000004800b48947 */ /* 0x001fea0003800000 */
.L_x_2991:
[----:B------:R-:W-:Y:S05]  /*1d9e0*/  BSYNC B0 ;  /* 0x0000000000007941 */ /* 0x000fea0003800000 */
.L_x_2869:
        /* <DEDUP_REMOVED lines=29> */
[C---:B------:R-:W-:Y:S01]  /*1dbc0*/  LOP3.LUT P3, RZ, R31.reuse, 0x8, RZ, 0xc0, !PT ;  /* 0x000000081fff7812 */ /* 0x040fe2000786c0ff */
        /* <DEDUP_REMOVED lines=82> */
.L_x_3001:
        /* <DEDUP_REMOVED lines=34> */
.L_x_2872:
        /* <DEDUP_REMOVED lines=11> */
.L_x_2873:
[----:B------:R-:W2:Y:S01]  /*1e3c0*/  LDL.LU R2, [R1+0x18] ;  /* 0x0000180001027983 */ /* 0x000ea20000300800 */
[----:B------:R1:W-:Y:S01]  /*1e3d0*/  SYNCS.ARRIVE.TRANS64.A1T0 RZ, [R27+URZ+0x28c50], RZ ;  /* 0x028c50ff1bff79a7 */ /* 0x0003e2000810003f */
[----:B------:R-:W-:Y:S01]  /*1e3e0*/  BSSY B0, `(.L_x_2874) ;  /* 0x00000f6000007945 */ /* 0x000fe20003800000 */
[----:B--2---:R-:W-:-:S05]  /*1e3f0*/  VIADD R7, R2, 0xfffffffe ;  /* 0xfffffffe02077836 */ /* 0x004fca0000000000 */
[----:B------:R-:W-:-:S13]  /*1e400*/  ISETP.GE.AND P0, PT, R7, R34, PT ;  /* 0x000000220700720c */ /* 0x000fda0003f06270 */
[----:B-1----:R-:W-:Y:S05]  /*1e410*/  @!P0 BRA `(.L_x_2875) ;  /* 0x0000000c00c88947 */ /* 0x002fea0003800000 */
[----:B------:R-:W2:Y:S04]  /*1e420*/  LDL.LU R3, [R1+0x2c] ;  /* 0x00002c0001037983 */ /* 0x000ea80000300800 */
[----:B------:R-:W3:Y:S01]  /*1e430*/  LDL.LU R2, [R1+0xc] ;  /* 0x00000c0001027983 */ /* 0x000ee20000300800 */
[----:B--2---:R-:W-:Y:S02]  /*1e440*/  LOP3.LUT R32, R3, 0x40, RZ, 0xc0, !PT ;  /* 0x0000004003207812 */ /* 0x004fe400078ec0ff */
[----:B---3--:R-:W-:Y:S02]  /*1e450*/  LOP3.LUT R31, R2, 0x80, RZ, 0xc0, !PT ;  /* 0x00000080021f7812 */ /* 0x008fe400078ec0ff */
[----:B------:R-:W-:Y:S02]  /*1e460*/  SHF.R.U32.HI R32, RZ, 0x2, R32 ;  /* 0x00000002ff207819 */ /* 0x000fe40000011620 */
[----:B------:R-:W-:-:S07]  /*1e470*/  SHF.R.U32.HI R31, RZ, 0x3, R31 ;  /* 0x00000003ff1f7819 */ /* 0x000fce000001161f */
.L_x_2888:
[----:B-1----:R-:W1:Y:S01]  /*1e480*/  S2R R2, SR_TID.X ;  /* 0x0000000000027919 */ /* 0x002e620000002100 */
[----:B0-----:R-:W0:Y:S01]  /*1e490*/  LDC R5, c[0x0][0x430] ;  /* 0x00010c00ff057b82 */ /* 0x001e220000000800 */
[----:B------:R-:W-:Y:S01]  /*1e4a0*/  IMAD R4, R7, 0x40, R33 ;  /* 0x0000004007047824 */ /* 0x000fe200078e0221 */
[----:B--2---:R-:W2:Y:S01]  /*1e4b0*/  S2R R8, SR_TID.X ;  /* 0x0000000000087919 */ /* 0x004ea20000002100 */
[----:B------:R-:W-:Y:S02]  /*1e4c0*/  IMAD.U32 R10, RZ, RZ, UR38 ;  /* 0x00000026ff0a7e24 */ /* 0x000fe4000f8e00ff */
[----:B------:R-:W-:Y:S01]  /*1e4d0*/  VIADD R25, R25, 0x1 ;  /* 0x0000000119197836 */ /* 0x000fe20000000000 */
[----:B0-----:R-:W-:Y:S02]  /*1e4e0*/  ISETP.NE.AND P0, PT, R5, 0x1, PT ;  /* 0x000000010500780c */ /* 0x001fe40003f05270 */
[----:B-1----:R-:W-:-:S04]  /*1e4f0*/  LOP3.LUT R2, R2, 0x7f, RZ, 0xc0, !PT ;  /* 0x0000007f02027812 */ /* 0x002fc800078ec0ff */
[----:B------:R-:W-:Y:S02]  /*1e500*/  SHF.R.U32.HI R2, RZ, 0x3, R2 ;  /* 0x00000003ff027819 */ /* 0x000fe40000011602 */
[----:B--2---:R-:W-:-:S05]  /*1e510*/  SHF.L.U32 R8, R8, 0x4, RZ ;  /* 0x0000000408087819 */ /* 0x004fca00000006ff */
        /* <DEDUP_REMOVED lines=29> */
[----:B------:R-:W-:Y:S01]  /*1e6f0*/  ISETP.GT.AND P3, PT, R2, R34, PT ;  /* 0x000000220200720c */ /* 0x000fe20003f64270 */
[----:B0-----:R-:W-:-:S12]  /*1e700*/  @!P1 BRA `(.L_x_2876) ;  /* 0x0000000000049947 */ /* 0x001fd80003800000 */
[----:B------:R-:W-:Y:S01]  /*1e710*/  BPT.TRAP 0x1 ;  /* 0x000000040000795c */ /* 0x000fe20000300000 */
.L_x_2876:
[----:B------:R-:W-:Y:S01]  /*1e720*/  IMAD R6, R25, 0x8, R23 ;  /* 0x0000000819067824 */ /* 0x000fe200078e0217 */
[----:B------:R-:W-:Y:S01]  /*1e730*/  SHF.L.U32 R17, R26, 0x1f, RZ ;  /* 0x0000001f1a117819 */ /* 0x000fe200000006ff */
[----:B------:R-:W-:Y:S01]  /*1e740*/  BSSY B1, `(.L_x_2877) ;  /* 0x0000004000017945 */ /* 0x000fe20003800000 */
[----:B------:R-:W-:Y:S02]  /*1e750*/  SHF.R.S32.HI R9, RZ, 0x1f, R5 ;  /* 0x0000001fff097819 */ /* 0x000fe40000011405 */
[----:B------:R-:W0:Y:S02]  /*1e760*/  SYNCS.PHASECHK.TRANS64.TRYWAIT P0, [R6+URZ+0x28c40], R17 ;  /* 0x028c4011060075a7 */ /* 0x000e24000800017f */
[----:B0-----:R-:W-:Y:S05]  /*1e770*/  @!P0 BRA `(.L_x_2878) ;  /* 0x00000044008c8947 */ /* 0x001fea0003800000 */
.L_x_3002:
[----:B------:R-:W-:Y:S05]  /*1e780*/  BSYNC B1 ;  /* 0x0000000000017941 */ /* 0x000fea0003800000 */
.L_x_2877:
        /* <DEDUP_REMOVED lines=42> */
.L_x_3012:
        /* <DEDUP_REMOVED lines=8> */
.L_x_2880:
        /* <DEDUP_REMOVED lines=11> */
.L_x_2881:
[----:B------:R2:W-:Y:S01]  /*1eb60*/  SYNCS.ARRIVE.TRANS64.A1T0 RZ, [R6+URZ+0x28c30], RZ ;  /* 0x028c30ff06ff79a7 */ /* 0x0005e2000810003f */
[----:B------:R-:W-:Y:S05]  /*1eb70*/  @!P2 BRA `(.L_x_2882) ;  /* 0x000000000004a947 */ /* 0x000fea0003800000 */
[----:B------:R-:W-:Y:S01]  /*1eb80*/  BPT.TRAP 0x1 ;  /* 0x000000040000795c */ /* 0x000fe20000300000 */
.L_x_2882:
[----:B------:R-:W3:Y:S01]  /*1eb90*/  SYNCS.PHASECHK.TRANS64.TRYWAIT P0, [R6+URZ+0x28c60], R17 ;  /* 0x028c6011060075a7 */ /* 0x000ee2000800017f */
[----:B------:R-:W-:Y:S04]  /*1eba0*/  BSSY B1, `(.L_x_2883) ;  /* 0x0000002000017945 */ /* 0x000fe80003800000 */
[----:B---3--:R-:W-:Y:S05]  /*1ebb0*/  @!P0 BRA `(.L_x_2884) ;  /* 0x0000004400ac8947 */ /* 0x008fea0003800000 */
.L_x_3013:
[----:B------:R-:W-:Y:S05]  /*1ebc0*/  BSYNC B1 ;  /* 0x0000000000017941 */ /* 0x000fea0003800000 */
.L_x_2883:
        /* <DEDUP_REMOVED lines=81> */
.L_x_3023:
        /* <DEDUP_REMOVED lines=25> */
.L_x_2886:
        /* <DEDUP_REMOVED lines=11> */
.L_x_2887:
[----:B------:R3:W-:Y:S01]  /*1f320*/  SYNCS.ARRIVE.TRANS64.A1T0 RZ, [R6+URZ+0x28c50], RZ ;  /* 0x028c50ff06ff79a7 */ /* 0x0007e2000810003f */
[----:B------:R-:W-:Y:S05]  /*1f330*/  @P3 BRA `(.L_x_2888) ;  /* 0xfffffff000503947 */ /* 0x000fea000383ffff */
.L_x_2875:
[----:B------:R-:W-:Y:S05]  /*1f340*/  BSYNC B0 ;  /* 0x0000000000007941 */ /* 0x000fea0003800000 */
.L_x_2874:
        /* <DEDUP_REMOVED lines=21> */
.L_x_2890:
[----:B------:R-:W-:Y:S05]  /*1f4a0*/  BSYNC B0 ;  /* 0x0000000000007941 */ /* 0x000fea0003800000 */
.L_x_2889:
[----:B------:R-:W-:-:S07]  /*1f4b0*/  SEL R25, R25, RZ, P0 ;  /* 0x000000ff19197207 */ /* 0x000fce0000000000 */
.L_x_2849:
[----:B------:R-:W-:Y:S05]  /*1f4c0*/  BSYNC B7 ;  /* 0x0000000000077941 */ /* 0x000fea0003800000 */
.L_x_2847:
        /* <DEDUP_REMOVED lines=11> */
.L_x_2891:
[----:B------:R-:W4:Y:S01]  /*1f580*/  S2R R8, SR_TID.X ;  /* 0x0000000000087919 */ /* 0x000f220000002100 */
[----:B------:R-:W-:Y:S01]  /*1f590*/  UMOV UR4, 0xffffffff ;  /* 0xffffffff00047882 */ /* 0x000fe20000000000 */
[----:B----4-:R-:W-:-:S04]  /*1f5a0*/  LOP3.LUT R8, R8, 0x1f, RZ, 0xc0, !PT ;  /* 0x0000001f08087812 */ /* 0x010fc800078ec0ff */
[----:B------:R-:W-:Y:S01]  /*1f5b0*/  ISETP.NE.AND P0, PT, R8, 0x1f, PT ;  /* 0x0000001f0800780c */ /* 0x000fe20003f05270 */
[----:B------:R-:W-:-:S12]  /*1f5c0*/  BRA.DIV UR4, `(.L_x_2893) ;  /* 0x0000004604187947 */ /* 0x000fd8000b800000 */
[----:B0-----:R-:W-:Y:S01]  /*1f5d0*/  IMAD.IADD R5, R19, 0x1, R8 ;  /* 0x0000000113057824 */ /* 0x001fe200078e0208 */
        /* <DEDUP_REMOVED lines=17> */
[----:B0-----:R-:W-:-:S04]  /*1f6f0*/  SEL R5, R14, RZ, P2 ;  /* 0x000000ff0e057207 */ /* 0x001fc80001000000 */
[----:B--23--:R-:W-:Y:S02]  /*1f700*/  IADD3 R6, R4, R5, RZ ;  /* 0x0000000504067210 */ /* 0x00cfe40007ffe0ff */
        /* <DEDUP_REMOVED lines=11> */
.L_x_3033:
[----:B------:R-:W-:Y:S02]  /*1f7c0*/  ULDC UR4, c[0x0][0xc38] ;  /* 0x00030e0000047ab9 */ /* 0x000fe40000000800 */
[----:B------:R-:W-:-:S04]  /*1f7d0*/  IMAD.U32 R4, RZ, RZ, UR4 ;  /* 0x00000004ff047e24 */ /* 0x000fc8000f8e00ff */
[----:B--2---:R-:W-:-:S04]  /*1f7e0*/  IMAD R14, R14, R4, RZ ;  /* 0x000000040e0e7224 */ /* 0x004fc800078e02ff */
[----:B------:R-:W-:-:S05]  /*1f7f0*/  IMAD.IADD R5, R5, 0x1, R14 ;  /* 0x0000000105057824 */ /* 0x000fca00078e020e */
[----:B------:R-:W-:-:S13]  /*1f800*/  ISETP.GT.AND P6, PT, R5, R0, PT ;  /* 0x000000000500720c */ /* 0x000fda0003fc4270 */
[----:B------:R-:W-:Y:S05]  /*1f810*/  @P6 BRA `(.L_x_2894) ;  /* 0x00000000009c6947 */ /* 0x000fea0003800000 */
.L_x_2899:
[----:B------:R-:W2:Y:S01]  /*1f820*/  LDC R2, c[0x0][0xc3c] ;  /* 0x00030f00ff027b82 */ /* 0x000ea20000000800 */
[----:B------:R-:W-:-:S05]  /*1f830*/  VIADD R19, R19, 0x1f ;  /* 0x0000001f13137836 */ /* 0x000fca0000000000 */
[----:B--2---:R-:W-:-:S13]  /*1f840*/  ISETP.GE.AND P6, PT, R19, R2, PT ;  /* 0x000000021300720c */ /* 0x004fda0003fc6270 */
[----:B------:R-:W-:Y:S05]  /*1f850*/  @P6 BRA `(.L_x_2895) ;  /* 0x0000000400d06947 */ /* 0x000fea0003800000 */
[----:B0-----:R-:W0:Y:S01]  /*1f860*/  S2R R3, SR_TID.X ;  /* 0x0000000000037919 */ /* 0x001e220000002100 */
        /* <DEDUP_REMOVED lines=9> */
.L_x_2897:
[----:B------:R-:W-:Y:S05]  /*1f900*/  BSYNC B0 ;  /* 0x0000000000007941 */ /* 0x000fea0003800000 */
.L_x_2896:
        /* <DEDUP_REMOVED lines=18> */
.L_x_3041:
[----:B------:R-:W-:Y:S02]  /*1fa30*/  ULDC UR4, c[0x0][0xc38] ;  /* 0x00030e0000047ab9 */ /* 0x000fe40000000800 */
[----:B------:R-:W-:-:S04]  /*1fa40*/  IMAD.U32 R4, RZ, RZ, UR4 ;  /* 0x00000004ff047e24 */ /* 0x000fc8000f8e00ff */
[----:B--2---:R-:W-:-:S04]  /*1fa50*/  IMAD R14, R14, R4, RZ ;  /* 0x000000040e0e7224 */ /* 0x004fc800078e02ff */
[----:B------:R-:W-:-:S05]  /*1fa60*/  IMAD.IADD R5, R14, 0x1, R5 ;  /* 0x000000010e057824 */ /* 0x000fca00078e0205 */
[----:B------:R-:W-:-:S13]  /*1fa70*/  ISETP.GT.AND P6, PT, R5, R0, PT ;  /* 0x000000000500720c */ /* 0x000fda0003fc4270 */
[----:B------:R-:W-:Y:S05]  /*1fa80*/  @!P6 BRA `(.L_x_2899) ;  /* 0xfffffffc0064e947 */ /* 0x000fea000383ffff */
.L_x_2894:
        /* <DEDUP_REMOVED lines=8> */
.L_x_3045:
[----:B------:R-:W-:Y:S01]  /*1fb10*/  ISETP.NE.AND P0, PT, R2, RZ, PT ;  /* 0x000000ff0200720c */ /* 0x000fe20003f05270 */
[----:B------:R-:W-:-:S12]  /*1fb20*/  IMAD.MOV.U32 R14, RZ, RZ, RZ ;  /* 0x000000ffff0e7224 */ /* 0x000fd800078e00ff */
[----:B------:R-:W-:Y:S05]  /*1fb30*/  @!P0 BRA `(.L_x_2901) ;  /* 0x0000000000108947 */ /* 0x000fea0003800000 */
[----:B------:R-:W-:Y:S01]  /*1fb40*/  UMOV UR4, 0xffffffff ;  /* 0xffffffff00047882 */ /* 0x000fe20000000000 */
[----:B------:R-:W-:Y:S02]  /*1fb50*/  VIADD R12, R6, 0xffffffff ;  /* 0xffffffff060c7836 */ /* 0x000fe40000000000 */
[----:B------:R-:W-:Y:S05]  /*1fb60*/  BRA.DIV UR4, `(.L_x_2902) ;  /* 0x0000004604d87947 */ /* 0x000fea000b800000 */
[----:B------:R4:W0:Y:S02]  /*1fb70*/  SHFL.IDX PT, R14, R3, R12, 0x1f ;  /* 0x00001f0c030e7589 */ /* 0x00082400000e0000 */
.L_x_2901:
[----:B0---4-:R-:W0:Y:S01]  /*1fb80*/  LDC.64 R2, c[0x0][0xc90] ;  /* 0x00032400ff027b82 */ /* 0x011e220000000a00 */
[----:B------:R-:W-:-:S04]  /*1fb90*/  IMAD.IADD R19, R6, 0x1, R19 ;  /* 0x0000000106137824 */ /* 0x000fc800078e0213 */
[----:B0-----:R-:W-:-:S05]  /*1fba0*/  IMAD.WIDE R2, R19, 0x4, R2 ;  /* 0x0000000413027825 */ /* 0x001fca00078e0202 */
[----:B--2---:R0:W3:Y:S01]  /*1fbb0*/  LDG.E R6, desc[UR40][R2.64] ;  /* 0x0000002802067981 */ /* 0x0040e2000c1e1900 */
[----:B------:R-:W-:-:S04]  /*1fbc0*/  IMAD R16, R14, R4, R16 ;  /* 0x000000040e107224 */ /* 0x000fc800078e0210 */
[----:B------:R-:W-:Y:S02]  /*1fbd0*/  IMAD.IADD R0, R0, 0x1, -R16 ;  /* 0x0000000100007824 */ /* 0x000fe400078e0a10 */
[----:B0-----:R-:W-:Y:S02]  /*1fbe0*/  IMAD.MOV.U32 R2, RZ, RZ, RZ ;  /* 0x000000ffff027224 */ /* 0x001fe400078e00ff */
[----:B---3--:R-:W-:-:S05]  /*1fbf0*/  IMAD R5, R17, R6, RZ ;  /* 0x0000000611057224 */ /* 0x008fca00078e02ff */
[----:B------:R-:W-:-:S04]  /*1fc00*/  IABS R7, R5 ;  /* 0x0000000500077213 */ /* 0x000fc80000000000 */
[----:B------:R-:W0:Y:S08]  /*1fc10*/  I2F.RP R8, R7 ;  /* 0x0000000700087306 */ /* 0x000e300000209400 */
[----:B0-----:R-:W0:Y:S02]  /*1fc20*/  MUFU.RCP R8, R8 ;  /* 0x0000000800087308 */ /* 0x001e240000001000 */
[----:B0-----:R-:W-:Y:S01]  /*1fc30*/  VIADD R9, R8, 0xffffffe ;  /* 0x0ffffffe08097836 */ /* 0x001fe20000000000 */
[----:B------:R-:W-:-:S05]  /*1fc40*/  IABS R8, R5 ;  /* 0x0000000500087213 */ /* 0x000fca0000000000 */
[----:B------:R-:W0:Y:S01]  /*1fc50*/  F2I.FTZ.U32.TRUNC.NTZ R3, R9 ;  /* 0x0000000900037305 */ /* 0x000e22000021f000 */
[----:B------:R-:W-:Y:S02]  /*1fc60*/  IMAD.MOV R8, RZ, RZ, -R8 ;  /* 0x000000ffff087224 */ /* 0x000fe400078e0a08 */
[----:B0-----:R-:W-:-:S04]  /*1fc70*/  IMAD.MOV R10, RZ, RZ, -R3 ;  /* 0x000000ffff0a7224 */ /* 0x001fc800078e0a03 */
[----:B------:R-:W-:-:S04]  /*1fc80*/  IMAD R11, R10, R7, RZ ;  /* 0x000000070a0b7224 */ /* 0x000fc800078e02ff */
[----:B------:R-:W-:Y:S01]  /*1fc90*/  IMAD.HI.U32 R2, R3, R11, R2 ;  /* 0x0000000b03027227 */ /* 0x000fe200078e0002 */
[----:B------:R-:W-:-:S05]  /*1fca0*/  IABS R3, R0 ;  /* 0x0000000000037213 */ /* 0x000fca0000000000 */
        /* <DEDUP_REMOVED lines=15> */
[----:B------:R-:W-:-:S03]  /*1fda0*/  IMAD R0, R5, R9, R0 ;  /* 0x0000000905007224 */ /* 0x000fc600078e0200 */
[----:B------:R-:W-:-:S04]  /*1fdb0*/  VIADDMNMX R4, R3, R4, R6, PT ;  /* 0x0000000403047246 */ /* 0x000fc80003800106 */
[----:B------:R-:W-:-:S04]  /*1fdc0*/  IABS R6, R4 ;  /* 0x0000000400067213 */ /* 0x000fc80000000000 */
[----:B------:R-:W0:Y:S08]  /*1fdd0*/  I2F.RP R8, R6 ;  /* 0x0000000600087306 */ /* 0x000e300000209400 */
[----:B0-----:R-:W0:Y:S02]  /*1fde0*/  MUFU.RCP R8, R8 ;  /* 0x0000000800087308 */ /* 0x001e240000001000 */
[----:B0-----:R-:W-:Y:S01]  /*1fdf0*/  VIADD R2, R8, 0xffffffe ;  /* 0x0ffffffe08027836 */ /* 0x001fe20000000000 */
[----:B------:R-:W-:-:S05]  /*1fe00*/  IABS R8, R0 ;  /* 0x0000000000087213 */ /* 0x000fca0000000000 */
[----:B------:R0:W2:Y:S02]  /*1fe10*/  F2I.FTZ.U32.TRUNC.NTZ R3, R2 ;  /* 0x0000000200037305 */ /* 0x0000a4000021f000 */
[----:B0-----:R-:W-:Y:S02]  /*1fe20*/  IMAD.MOV.U32 R2, RZ, RZ, RZ ;  /* 0x000000ffff027224 */ /* 0x001fe400078e00ff */
[----:B--2---:R-:W-:-:S04]  /*1fe30*/  IMAD.MOV R5, RZ, RZ, -R3 ;  /* 0x000000ffff057224 */ /* 0x004fc800078e0a03 */
[----:B------:R-:W-:-:S04]  /*1fe40*/  IMAD R5, R5, R6, RZ ;  /* 0x0000000605057224 */ /* 0x000fc800078e02ff */
[----:B------:R-:W-:Y:S01]  /*1fe50*/  IMAD.HI.U32 R3, R3, R5, R2 ;  /* 0x0000000503037227 */ /* 0x000fe200078e0002 */
[-C--:B------:R-:W-:Y:S02]  /*1fe60*/  IABS R5, R4.reuse ;  /* 0x0000000400057213 */ /* 0x080fe40000000000 */
[C---:B------:R-:W-:Y:S01]  /*1fe70*/  LOP3.LUT R2, R0.reuse, R4, RZ, 0x3c, !PT ;  /* 0x0000000400027212 */ /* 0x040fe200078e3cff */
[----:B------:R-:W-:Y:S02]  /*1fe80*/  IMAD.IADD R0, R0, 0x1, R7 ;  /* 0x0000000100007824 */ /* 0x000fe400078e0207 */
[----:B------:R-:W-:Y:S01]  /*1fe90*/  IMAD.MOV R5, RZ, RZ, -R5 ;  /* 0x000000ffff057224 */ /* 0x000fe200078e0a05 */
[----:B------:R-:W-:Y:S01]  /*1fea0*/  ISETP.GE.AND P2, PT, R2, RZ, PT ;  /* 0x000000ff0200720c */ /* 0x000fe20003f46270 */
[----:B------:R-:W-:-:S04]  /*1feb0*/  IMAD.HI.U32 R3, R3, R8, RZ ;  /* 0x0000000803037227 */ /* 0x000fc800078e00ff */
[----:B------:R-:W-:-:S05]  /*1fec0*/  IMAD R5, R3, R5, R8 ;  /* 0x0000000503057224 */ /* 0x000fca00078e0208 */
[----:B------:R-:W-:-:S13]  /*1fed0*/  ISETP.GT.U32.AND P1, PT, R6, R5, PT ;  /* 0x000000050600720c */ /* 0x000fda0003f24070 */
[----:B------:R-:W-:Y:S02]  /*1fee0*/  @!P1 IMAD.IADD R5, R5, 0x1, -R6 ;  /* 0x0000000105059824 */ /* 0x000fe400078e0a06 */
[----:B------:R-:W-:Y:S01]  /*1fef0*/  @!P1 VIADD R3, R3, 0x1 ;  /* 0x0000000103039836 */ /* 0x000fe20000000000 */
[----:B------:R-:W-:Y:S02]  /*1ff00*/  ISETP.NE.AND P1, PT, R4, RZ, PT ;  /* 0x000000ff0400720c */ /* 0x000fe40003f25270 */
[----:B------:R-:W-:-:S13]  /*1ff10*/  ISETP.GE.U32.AND P0, PT, R5, R6, PT ;  /* 0x000000060500720c */ /* 0x000fda0003f06070 */
[----:B------:R-:W-:-:S05]  /*1ff20*/  @P0 IADD3 R3, R3, 0x1, RZ ;  /* 0x0000000103030810 */ /* 0x000fca0007ffe0ff */
[----:B------:R-:W-:Y:S01]  /*1ff30*/  @!P2 IMAD.MOV R3, RZ, RZ, -R3 ;  /* 0x000000ffff03a224 */ /* 0x000fe200078e0a03 */
[----:B------:R-:W-:Y:S01]  /*1ff40*/  @!P1 LOP3.LUT R3, RZ, R4, RZ, 0x33, !PT ;  /* 0x00000004ff039212 */ /* 0x000fe200078e33ff */
[----:B------:R-:W-:-:S04]  /*1ff50*/  IMAD.MOV R4, RZ, RZ, -R4 ;  /* 0x000000ffff047224 */ /* 0x000fc800078e0a04 */
[----:B------:R-:W-:Y:S01]  /*1ff60*/  IMAD R18, R3, R4, R0 ;  /* 0x0000000403127224 */ /* 0x000fe200078e0200 */
[----:B------:R-:W-:-:S05]  /*1ff70*/  LOP3.LUT R0, RZ, R3, RZ, 0x33, !PT ;  /* 0x00000003ff007212 */ /* 0x000fca00078e33ff */
[----:B------:R-:W-:Y:S01]  /*1ff80*/  IMAD.IADD R17, R17, 0x1, R0 ;  /* 0x0000000111117824 */ /* 0x000fe200078e0200 */
[----:B------:R-:W-:Y:S06]  /*1ff90*/  BRA `(.L_x_2903) ;  /* 0x00000000001c7947 */ /* 0x000fec0003800000 */
.L_x_2895:
[----:B------:R-:W-:Y:S01]  /*1ffa0*/  UMOV UR4, URZ ;  /* 0x0000003f00047c82 */ /* 0x000fe20008000000 */
[----:B------:R-:W-:Y:S01]  /*1ffb0*/  UMOV UR5, URZ ;  /* 0x0000003f00057c82 */ /* 0x000fe20008000000 */
[----:B------:R-:W-:Y:S01]  /*1ffc0*/  ULDC UR6, c[0x0][0xc3c] ;  /* 0x00030f0000067ab9 */ /* 0x000fe20000000800 */
[----:B------:R-:W-:Y:S02]  /*1ffd0*/  IMAD.MOV.U32 R16, RZ, RZ, R0 ;  /* 0x000000ffff107224 */ /* 0x000fe400078e0000 */
[----:B------:R-:W-:Y:S02]  /*1ffe0*/  IMAD.U32 R17, RZ, RZ, UR4 ;  /* 0x00000004ff117e24 */ /* 0x000fe4000f8e00ff */
[----:B------:R-:W-:Y:S02]  /*1fff0*/  IMAD.U32 R18, RZ, RZ, UR5 ;  /* 0x00000005ff127e24 */ /* 0x000fe4000f8e00ff */
[----:B------:R-:W-:-:S07]  /*20000*/  IMAD.U32 R19, RZ, RZ, UR6 ;  /* 0x00000006ff137e24 */ /* 0x000fce000f8e00ff */
.L_x_2903:
[----:B------:R-:W2:Y:S01]  /*20010*/  S2R R0, SR_TID.X ;  /* 0x0000000000007919 */ /* 0x000ea20000002100 */
[----:B------:R-:W-:Y:S05]  /*20020*/  WARPSYNC.ALL ;  /* 0x0000000000007948 */ /* 0x000fea0003800000 */
[----:B------:R-:W-:Y:S01]  /*20030*/  BAR.SYNC.DEFER_BLOCKING 0x4, 0x180 ;  /* 0x0106000000007b1d */ /* 0x000fe20000010000 */
[----:B--2---:R-:W-:-:S04]  /*20040*/  LOP3.LUT R0, R0, 0x1f, RZ, 0xc0, !PT ;  /* 0x0000001f00007812 */ /* 0x004fc800078ec0ff */
[----:B------:R-:W-:-:S13]  /*20050*/  ISETP.NE.AND P0, PT, R0, RZ, PT ;  /* 0x000000ff0000720c */ /* 0x000fda0003f05270 */
[----:B0-----:R-:W0:Y:S01]  /*20060*/  @!P0 S2R R3, SR_CgaCtaId ;  /* 0x0000000000038919 */ /* 0x001e220000008800 */
[----:B------:R-:W-:-:S04]  /*20070*/  @!P0 MOV R0, 0x400 ;  /* 0x0000040000008802 */ /* 0x000fc80000000f00 */
[----:B0-----:R-:W-:-:S05]  /*20080*/  @!P0 LEA R23, R3, R0, 0x18 ;  /* 0x0000000003178211 */ /* 0x001fca00078ec0ff */
[----:B------:R0:W-:Y:S01]  /*20090*/  @!P0 STS.128 [R23+0x28cd0], R16 ;  /* 0x028cd01017008388 */ /* 0x0001e20000000c00 */
[----:B------:R-:W-:Y:S06]  /*200a0*/  BAR.ARV 0x5, 0x180 ;  /* 0x0146000000007b1d */ /* 0x000fec0000002000 */
.L_x_2892:
[----:B------:R-:W-:Y:S02]  /*200b0*/  ULDC UR4, c[0x0][0xc3c] ;  /* 0x00030f0000047ab9 */ /* 0x000fe40000000800 */
[----:B0-----:R-:W-:-:S13]  /*200c0*/  ISETP.GE.AND P0, PT, R19, UR4, PT ;  /* 0x0000000413007c0c */ /* 0x001fda000bf06270 */
[----:B------:R-:W-:Y:S05]  /*200d0*/  @!P0 BRA `(.L_x_2904) ;  /* 0xffffff94003c8947 */ /* 0x000fea000383ffff */
[----:B------:R-:W-:Y:S05]  /*200e0*/  BSYNC B8 ;  /* 0x0000000000087941 */ /* 0x000fea0003800000 */
.L_x_2781:
[----:B------:R-:W5:Y:S01]  /*200f0*/  LDL.LU R0, [R1+0x1c] ;  /* 0x00001c0001007983 */ /* 0x000f620000300800 */
[----:B------:R-:W-:Y:S01]  /*20100*/  BSSY B0, `(.L_x_2905) ;  /* 0x000000b000007945 */ /* 0x000fe20003800000 */
[----:B------:R-:W1:Y:S01]  /*20110*/  S2R R5, SR_CgaCtaId ;  /* 0x0000000000057919 */ /* 0x000e620000008800 */
[----:B-----5:R-:W-:-:S05]  /*20120*/  VIADD R0, R0, 0x1 ;  /* 0x0000000100007836 */ /* 0x020fca0000000000 */
        /* <DEDUP_REMOVED lines=8> */
.L_x_3048:
[----:B------:R-:W-:Y:S05]  /*201b0*/  BSYNC B0 ;  /* 0x0000000000007941 */ /* 0x000fea0003800000 */
.L_x_2905:
[----:B------:R-:W-:-:S03]  /*201c0*/  UMOV UR4, 0xffffffff ;  /* 0xffffffff00047882 */ /* 0x000fc60000000000 */
[----:B------:R-:W-:Y:S05]  /*201d0*/  BRA.DIV UR4, `(.L_x_2907) ;  /* 0x0000004204747947 */ /* 0x000fea000b800000 */
[----:B0-----:R-:W0:Y:S02]  /*201e0*/  S2R R0, SR_TID.X ;  /* 0x0000000000007919 */ /* 0x001e240000002100 */
[----:B0-----:R-:W-:-:S04]  /*201f0*/  SHF.R.U32.HI R0, RZ, 0x5, R0 ;  /* 0x00000005ff007819 */ /* 0x001fc80000011600 */
[----:B------:R-:W-:-:S05]  /*20200*/  LOP3.LUT R0, R0, 0x3, RZ, 0xc0, !PT ;  /* 0x0000000300007812 */ /* 0x000fca00078ec0ff */
[----:B------:R0:W1:Y:S02]  /*20210*/  SHFL.IDX PT, R14, R0, RZ, 0x1f ;  /* 0x00001fff000e7589 */ /* 0x00006400000e0000 */
.L_x_3051:
[----:B-1----:R-:W-:-:S13]  /*20220*/  ISETP.NE.AND P0, PT, R14, RZ, PT ;  /* 0x000000ff0e00720c */ /* 0x002fda0003f05270 */
[----:B------:R-:W-:Y:S05]  /*20230*/  @P0 BRA `(.L_x_2552) ;  /* 0x0000000000880947 */ /* 0x000fea0003800000 */
[----:B------:R-:W-:-:S03]  /*20240*/  UMOV UR4, 0xffffffff ;  /* 0xffffffff00047882 */ /* 0x000fc60000000000 */
[----:B------:R-:W-:Y:S05]  /*20250*/  BRA.DIV UR4, `(.L_x_2908) ;  /* 0x0000004204887947 */ /* 0x000fea000b800000 */
[----:B------:R-:W-:-:S13]  /*20260*/  ELECT P6, URZ, PT ;  /* 0x00000000003f782f */ /* 0x000fda00038c0000 */
.L_x_3054:
[----:B------:R-:W-:Y:S05]  /*20270*/  @!P6 BRA `(.L_x_2552) ;  /* 0x000000000078e947 */ /* 0x000fea0003800000 */
[----:B------:R-:W-:-:S06]  /*20280*/  ULOP3.LUT UR4, UR36, 0x2, URZ, 0xfc, !UPT ;  /* 0x0000000224047892 */ /* 0x000fcc000f8efc3f */
[----:B0-----:R-:W-:-:S05]  /*20290*/  IMAD.U32 R0, RZ, RZ, UR4 ;  /* 0x00000004ff007e24 */ /* 0x001fca000f8e00ff */
[----:B------:R-:W-:-:S13]  /*202a0*/  ISETP.NE.AND P0, PT, R0, 0x3, PT ;  /* 0x000000030000780c */ /* 0x000fda0003f05270 */
[----:B------:R-:W-:Y:S05]  /*202b0*/  @!P0 BRA `(.L_x_2909) ;  /* 0x0000000000048947 */ /* 0x000fea0003800000 */
[----:B------:R-:W-:Y:S01]  /*202c0*/  BPT.TRAP 0x1 ;  /* 0x000000040000795c */ /* 0x000fe20000300000 */
.L_x_2909:
[C---:B------:R-:W-:Y:S01]  /*202d0*/  IMAD R5, R25.reuse, 0x8, R4 ;  /* 0x0000000819057824 */ /* 0x040fe200078e0204 */
[----:B------:R-:W-:Y:S01]  /*202e0*/  SHF.L.U32 R0, R26, 0x1f, RZ ;  /* 0x0000001f1a007819 */ /* 0x000fe200000006ff */
[----:B------:R-:W-:-:S03]  /*202f0*/  VIADD R25, R25, 0x1 ;  /* 0x0000000119197836 */ /* 0x000fc60000000000 */
[----:B------:R-:W0:Y:S02]  /*20300*/  SYNCS.PHASECHK.TRANS64.TRYWAIT P1, [R5+URZ+0x28c40], R0 ;  /* 0x028c4000050075a7 */ /* 0x000e24000802017f */
[----:B------:R-:W-:-:S04]  /*20310*/  ISETP.NE.AND P2, PT, R25, 0x2, PT ;  /* 0x000000021900780c */ /* 0x000fc80003f45270 */
[----:B------:R-:W-:Y:S01]  /*20320*/  SEL R3, RZ, 0x1, P2 ;  /* 0x00000001ff037807 */ /* 0x000fe20001000000 */
[----:B0-----:R-:W-:Y:S08]  /*20330*/  @!P1 BRA `(.L_x_2910) ;  /* 0x0000004000709947 */ /* 0x001ff00003800000 */
.L_x_3055:
[----:B------:R-:W-:Y:S02]  /*20340*/  SEL R25, R25, RZ, P2 ;  /* 0x000000ff19197207 */ /* 0x000fe40001000000 */
[----:B------:R-:W-:Y:S01]  /*20350*/  LOP3.LUT R2, R26, R3, RZ, 0x3c, !PT ;  /* 0x000000031a027212 */ /* 0x000fe200078e3cff */
[----:B------:R-:W-:Y:S06]  /*20360*/  @!P0 BRA `(.L_x_2911) ;  /* 0x0000000000048947 */ /* 0x000fec0003800000 */
[----:B------:R-:W-:Y:S01]  /*20370*/  BPT.TRAP 0x1 ;  /* 0x000000040000795c */ /* 0x000fe20000300000 */
.L_x_2911:
[----:B------:R-:W-:Y:S01]  /*20380*/  IMAD R25, R25, 0x8, R4 ;  /* 0x0000000819197824 */ /* 0x000fe200078e0204 */
[----:B------:R-:W-:-:S04]  /*20390*/  SHF.L.U32 R2, R2, 0x1f, RZ ;  /* 0x0000001f02027819 */ /* 0x000fc800000006ff */
[----:B------:R-:W1:Y:S02]  /*203a0*/  SYNCS.PHASECHK.TRANS64.TRYWAIT P1, [R25+URZ+0x28c40], R2 ;  /* 0x028c4002190075a7 */ /* 0x000e64000802017f */
[----:B-1----:R-:W-:Y:S05]  /*203b0*/  @!P1 BRA `(.L_x_2912) ;  /* 0x0000004000649947 */ /* 0x002fea0003800000 */
.L_x_3056:
[----:B------:R-:W-:Y:S05]  /*203c0*/  @!P0 BRA `(.L_x_2913) ;  /* 0x0000000000048947 */ /* 0x000fea0003800000 */
[----:B------:R-:W-:Y:S01]  /*203d0*/  BPT.TRAP 0x1 ;  /* 0x000000040000795c */ /* 0x000fe20000300000 */
.L_x_2913:
[----:B------:R-:W5:Y:S02]  /*203e0*/  SYNCS.PHASECHK.TRANS64.TRYWAIT P1, [R5+URZ+0x28c60], R0 ;  /* 0x028c6000050075a7 */ /* 0x000f64000802017f */
[----:B-----5:R-:W-:Y:S05]  /*203f0*/  @!P1 BRA `(.L_x_2914) ;  /* 0x0000004000689947 */ /* 0x020fea0003800000 */
.L_x_3057:
[----:B------:R-:W-:Y:S05]  /*20400*/  @!P0 BRA `(.L_x_2915) ;  /* 0x0000000000048947 */ /* 0x000fea0003800000 */
[----:B------:R-:W-:Y:S01]  /*20410*/  BPT.TRAP 0x1 ;  /* 0x000000040000795c */ /* 0x000fe20000300000 */
.L_x_2915:
[----:B------:R0:W0:Y:S02]  /*20420*/  SYNCS.PHASECHK.TRANS64.TRYWAIT P0, [R25+URZ+0x28c60], R2 ;  /* 0x028c6002190075a7 */ /* 0x000024000800017f */
[----:B0-----:R-:W-:Y:S05]  /*20430*/  @!P0 NANOSLEEP.SYNCS 0x989680 ;  /* 0x009896800000895d */ /* 0x001fea0003900000 */
[----:B------:R-:W0:Y:S02]  /*20440*/  @!P0 SYNCS.PHASECHK.TRANS64 P0, [R25+URZ+0x28c60], R2 ;  /* 0x028c6002190085a7 */ /* 0x000e24000800007f */
[----:B0-----:R-:W-:Y:S05]  /*20450*/  @!P0 BRA `(.L_x_2915) ;  /* 0xfffffffc00f08947 */ /* 0x001fea000383ffff */
.L_x_2552:
[----:B------:R-:W-:Y:S05]  /*20460*/  BSYNC B9 ;  /* 0x0000000000097941 */ /* 0x000fea0003800000 */
.L_x_2549:
[----:B------:R-:W-:Y:S05]  /*20470*/  EXIT ;  /* 0x000000000000794d */ /* 0x000fea0003800000 */
.L_x_2576:
[----:B0-----:R0:W1:Y:S02]  /*20480*/  SYNCS.PHASECHK.TRANS64.TRYWAIT P6, [R62+URZ+0x28c90], R69 ;  /* 0x028c90453e0075a7 */ /* 0x00106400080c017f */
[----:B-1----:R-:W-:Y:S05]  /*20490*/  @!P6 NANOSLEEP.SYNCS 0x989680 ;  /* 0x009896800000e95d */ /* 0x002fea0003900000 */
[----:B------:R-:W1:Y:S02]  /*204a0*/  @!P6 SYNCS.PHASECHK.TRANS64 P6, [R62+URZ+0x28c90], R69 ;  /* 0x028c90453e00e5a7 */ /* 0x000e6400080c007f */
[----:B-1----:R-:W-:Y:S05]  /*204b0*/  @!P6 BRA `(.L_x_2576) ;  /* 0xfffffffc00f0e947 */ /* 0x002fea000383ffff */
[----:B------:R-:W-:Y:S05]  /*204c0*/  BRA `(.L_x_2916) ;  /* 0xfffffe2800647947 */ /* 0x000fea000383ffff */
.L_x_2577:
        /* <DEDUP_REMOVED lines=8> */
.L_x_2918:
[----:B------:R-:W-:Y:S05]  /*20550*/  BSYNC B1 ;  /* 0x0000000000017941 */ /* 0x000fea0003800000 */
.L_x_2917:
        /* <DEDUP_REMOVED lines=8> */
.L_x_2919:
[----:B------:R-:W-:Y:S05]  /*205e0*/  BRA `(.L_x_2920) ;  /* 0xfffffe2800307947 */ /* 0x000fea000383ffff */
.L_x_2587:
[----:B0-----:R0:W1:Y:S02]  /*205f0*/  SYNCS.PHASECHK.TRANS64.TRYWAIT P6, [R62+URZ+0x28c90], R69 ;  /* 0x028c90453e0075a7 */ /* 0x00106400080c017f */
[----:B-1----:R-:W-:Y:S05]  /*20600*/  @!P6 NANOSLEEP.SYNCS 0x989680 ;  /* 0x009896800000e95d */ /* 0x002fea0003900000 */
[----:B------:R-:W1:Y:S02]  /*20610*/  @!P6 SYNCS.PHASECHK.TRANS64 P6, [R62+URZ+0x28c90], R69 ;  /* 0x028c90453e00e5a7 */ /* 0x000e6400080c007f */
[----:B-1----:R-:W-:Y:S05]  /*20620*/  @!P6 BRA `(.L_x_2587) ;  /* 0xfffffffc00f0e947 */ /* 0x002fea000383ffff */
[----:B------:R-:W-:Y:S05]  /*20630*/  BRA `(.L_x_2921) ;  /* 0xfffffe3000ac7947 */ /* 0x000fea000383ffff */
.L_x_2588:
        /* <DEDUP_REMOVED lines=8> */
.L_x_2923:
[----:B------:R-:W-:Y:S05]  /*206c0*/  BSYNC B1 ;  /* 0x0000000000017941 */ /* 0x000fea0003800000 */
.L_x_2922:
        /* <DEDUP_REMOVED lines=8> */
.L_x_2924:
[----:B------:R-:W-:Y:S01]  /*20750*/  IMAD.MOV.U32 R68, RZ, RZ, R14 ;  /* 0x000000ffff447224 */ /* 0x000fe200078e000e */
[----:B------:R-:W-:Y:S06]  /*20760*/  BRA `(.L_x_2925) ;  /* 0xfffffe3000747947 */ /* 0x000fec000383ffff */
.L_x_2593:
[----:B0-----:R0:W1:Y:S02]  /*20770*/  SYNCS.PHASECHK.TRANS64.TRYWAIT P0, [R62+URZ+0x28c90], R69 ;  /* 0x028c90453e0075a7 */ /* 0x001064000800017f */
[----:B-1----:R-:W-:Y:S05]  /*20780*/  @!P0 NANOSLEEP.SYNCS 0x989680 ;  /* 0x009896800000895d */ /* 0x002fea0003900000 */
[----:B------:R-:W1:Y:S02]  /*20790*/  @!P0 SYNCS.PHASECHK.TRANS64 P0, [R62+URZ+0x28c90], R69 ;  /* 0x028c90453e0085a7 */ /* 0x000e64000800007f */
[----:B-1----:R-:W-:Y:S05]  /*207a0*/  @!P0 BRA `(.L_x_2593) ;  /* 0xfffffffc00f08947 */ /* 0x002fea000383ffff */
[----:B------:R-:W-:Y:S05]  /*207b0*/  BRA `(.L_x_2926) ;  /* 0xfffffe3800907947 */ /* 0x000fea000383ffff */
.L_x_2594:
[----:B------:R-:W-:Y:S01]  /*207c0*/  BSSY B1, `(.L_x_2927) ;  /* 0x0000007000017945 */ /* 0x000fe20003800000 */
[----:B------:R-:W-:Y:S02]  /*207d0*/  IMAD.MOV.U32 R12, RZ, RZ, RZ ;  /* 0x000000ffff0c7224 */ /* 0x000fe400078e00ff */
[----:B------:R-:W-:Y:S02]  /*207e0*/  IMAD.MOV.U32 R11, RZ, RZ, 0x1c1f ;  /* 0x00001c1fff0b7424 */ /* 0x000fe400078e00ff */
[----:B------:R-:W-:-:S07]  /*207f0*/  IMAD.MOV.U32 R15, RZ, RZ, -0x1 ;  /* 0xffffffffff0f7424 */ /* 0x000fce00078e00ff */
[----:B0-----:R-:W-:Y:S05]  /*20800*/  WARPSYNC.COLLECTIVE R15, `(.L_x_2928) ;  /* 0x000000000f087348 */ /* 0x001fea0003c00000 */
[----:B------:R1:W2:Y:S02]  /*20810*/  SHFL.IDX P6, R14, R13, R12, R11 ;  /* 0x0000000c0d0e7389 */ /* 0x0002a400000c000b */
[----:B012---:R-:W-:Y:S01]  /*20820*/  ENDCOLLECTIVE ;  /* 0x000000000000791b */ /* 0x007fe20003800000 */
.L_x_2928:
[----:B------:R-:W-:Y:S05]  /*20830*/  BSYNC B1 ;  /* 0x0000000000017941 */ /* 0x000fea0003800000 */
.L_x_2927:
[----:B------:R-:W-:Y:S01]  /*20840*/  IMAD.MOV.U32 R13, RZ, RZ, R5 ;  /* 0x000000ffff0d7224 */ /* 0x000fe200078e0005 */
[----:B------:R-:W-:Y:S01]  /*20850*/  MOV R29, R14 ;  /* 0x0000000e001d7202 */ /* 0x000fe20000000f00 */
[----:B------:R-:W-:Y:S02]  /*20860*/  IMAD.MOV.U32 R12, RZ, RZ, RZ ;  /* 0x000000ffff0c7224 */ /* 0x000fe400078e00ff */
[----:B------:R-:W-:Y:S02]  /*20870*/  IMAD.MOV.U32 R11, RZ, RZ, 0x1c1f ;  /* 0x00001c1fff0b7424 */ /* 0x000fe400078e00ff */
[----:B------:R-:W-:-:S07]  /*20880*/  IMAD.MOV.U32 R15, RZ, RZ, -0x1 ;  /* 0xffffffffff0f7424 */ /* 0x000fce00078e00ff */
[----:B------:R-:W-:Y:S05]  /*20890*/  WARPSYNC.COLLECTIVE R15, `(.L_x_2929) ;  /* 0x000000000f087348 */ /* 0x000fea0003c00000 */
[----:B------:R0:W1:Y:S02]  /*208a0*/  SHFL.IDX P6, R14, R13, R12, R11 ;  /* 0x0000000c0d0e7389 */ /* 0x00006400000c000b */
[----:B01----:R-:W-:Y:S01]  /*208b0*/  ENDCOLLECTIVE ;  /* 0x000000000000791b */ /* 0x003fe20003800000 */
.L_x_2929:
[----:B------:R-:W-:Y:S05]  /*208c0*/  BRA `(.L_x_2930) ;  /* 0xfffffe3800b87947 */ /* 0x000fea000383ffff */
.L_x_2598:
[----:B--2---:R2:W4:Y:S02]  /*208d0*/  SYNCS.PHASECHK.TRANS64.TRYWAIT P5, [R62+URZ+0x28cb0], R69 ;  /* 0x028cb0453e0075a7 */ /* 0x00452400080a017f */
[----:B----4-:R-:W-:Y:S05]  /*208e0*/  @!P5 NANOSLEEP.SYNCS 0x989680 ;  /* 0x009896800000d95d */ /* 0x010fea0003900000 */
[----:B------:R-:W4:Y:S02]  /*208f0*/  @!P5 SYNCS.PHASECHK.TRANS64 P5, [R62+URZ+0x28cb0], R69 ;  /* 0x028cb0453e00d5a7 */ /* 0x000f2400080a007f */
[----:B----4-:R-:W-:Y:S05]  /*20900*/  @!P5 BRA `(.L_x_2598) ;  /* 0xfffffffc00f0d947 */ /* 0x010fea000383ffff */
[----:B------:R-:W-:Y:S05]  /*20910*/  BRA `(.L_x_2931) ;  /* 0xfffffe3c00447947 */ /* 0x000fea000383ffff */
.L_x_2617:
[----:B0-----:R0:W1:Y:S02]  /*20920*/  SYNCS.PHASECHK.TRANS64.TRYWAIT P1, [R3+URZ+0x28c50], R6 ;  /* 0x028c5006030075a7 */ /* 0x001064000802017f */
[----:B-1----:R-:W-:Y:S05]  /*20930*/  @!P1 NANOSLEEP.SYNCS 0x989680 ;  /* 0x009896800000995d */ /* 0x002fea0003900000 */
[----:B------:R-:W1:Y:S02]  /*20940*/  @!P1 SYNCS.PHASECHK.TRANS64 P1, [R3+URZ+0x28c50], R6 ;  /* 0x028c5006030095a7 */ /* 0x000e64000802007f */
[----:B-1----:R-:W-:Y:S05]  /*20950*/  @!P1 BRA `(.L_x_2617) ;  /* 0xfffffffc00f09947 */ /* 0x002fea000383ffff */
[----:B------:R-:W-:Y:S05]  /*20960*/  BRA `(.L_x_2932) ;  /* 0xfffffe5000447947 */ /* 0x000fea000383ffff */
.L_x_2625:
[----:B-1----:R1:W2:Y:S02]  /*20970*/  SYNCS.PHASECHK.TRANS64.TRYWAIT P1, [R5+URZ+0x28c50], R14 ;  /* 0x028c500e050075a7 */ /* 0x0022a4000802017f */
[----:B--2---:R-:W-:Y:S05]  /*20980*/  @!P1 NANOSLEEP.SYNCS 0x989680 ;  /* 0x009896800000995d */ /* 0x004fea0003900000 */
[----:B------:R-:W2:Y:S02]  /*20990*/  @!P1 SYNCS.PHASECHK.TRANS64 P1, [R5+URZ+0x28c50], R14 ;  /* 0x028c500e050095a7 */ /* 0x000ea4000802007f */
[----:B--2---:R-:W-:Y:S05]  /*209a0*/  @!P1 BRA `(.L_x_2625) ;  /* 0xfffffffc00f09947 */ /* 0x004fea000383ffff */
[----:B------:R-:W-:Y:S05]  /*209b0*/  BRA `(.L_x_2624) ;  /* 0xfffffe5c00707947 */ /* 0x000fea000383ffff */
.L_x_2647:
        /* <DEDUP_REMOVED lines=8> */
.L_x_2934:
[----:B------:R-:W-:Y:S05]  /*20a40*/  BSYNC B1 ;  /* 0x0000000000017941 */ /* 0x000fea0003800000 */
.L_x_2933:
        /* <DEDUP_REMOVED lines=8> */
.L_x_2935:
[----:B------:R-:W-:Y:S02]  /*20ad0*/  IMAD.MOV.U32 R13, RZ, RZ, R8 ;  /* 0x000000ffff0d7224 */ /* 0x000fe400078e0008 */
[----:B------:R-:W-:-:S07]  /*20ae0*/  IMAD.MOV.U32 R0, RZ, RZ, R14 ;  /* 0x000000ffff007224 */ /* 0x000fce00078e000e */
[----:B------:R-:W-:Y:S05]  /*20af0*/  WARPSYNC.COLLECTIVE R15, `(.L_x_2936) ;  /* 0x000000000f087348 */ /* 0x000fea0003c00000 */
[----:B------:R0:W1:Y:S02]  /*20b00*/  SHFL.IDX P6, R14, R13, R12, R11 ;  /* 0x0000000c0d0e7389 */ /* 0x00006400000c000b */
[----:B01----:R-:W-:Y:S01]  /*20b10*/  ENDCOLLECTIVE ;  /* 0x000000000000791b */ /* 0x003fe20003800000 */
.L_x_2936:
[----:B------:R-:W-:Y:S02]  /*20b20*/  IMAD.MOV.U32 R13, RZ, RZ, R7 ;  /* 0x000000ffff0d7224 */ /* 0x000fe400078e0007 */
[----:B------:R-:W-:-:S07]  /*20b30*/  IMAD.MOV.U32 R5, RZ, RZ, R14 ;  /* 0x000000ffff057224 */ /* 0x000fce00078e000e */
[----:B------:R-:W-:Y:S05]  /*20b40*/  WARPSYNC.COLLECTIVE R15, `(.L_x_2937) ;  /* 0x000000000f087348 */ /* 0x000fea0003c00000 */
[----:B------:R0:W1:Y:S02]  /*20b50*/  SHFL.IDX P6, R14, R13, R12, R11 ;  /* 0x0000000c0d0e7389 */ /* 0x00006400000c000b */
[----:B01----:R-:W-:Y:S01]  /*20b60*/  ENDCOLLECTIVE ;  /* 0x000000000000791b */ /* 0x003fe20003800000 */
.L_x_2937:
[----:B------:R-:W-:Y:S05]  /*20b70*/  BRA `(.L_x_2938) ;  /* 0xfffffe7800447947 */ /* 0x000fea000383ffff */
.L_x_2650:
[----:B------:R-:W-:Y:S01]  /*20b80*/  BSSY B1, `(.L_x_2939) ;  /* 0x0000008000017945 */ /* 0x000fe20003800000 */
[----:B------:R-:W-:Y:S02]  /*20b90*/  IMAD.MOV.U32 R13, RZ, RZ, R6 ;  /* 0x000000ffff0d7224 */ /* 0x000fe400078e0006 */
[----:B------:R-:W-:Y:S02]  /*20ba0*/  IMAD.MOV.U32 R12, RZ, RZ, 0x1 ;  /* 0x00000001ff0c7424 */ /* 0x000fe400078e00ff */
[----:B------:R-:W-:Y:S02]  /*20bb0*/  IMAD.MOV.U32 R11, RZ, RZ, 0x1c1f ;  /* 0x00001c1fff0b7424 */ /* 0x000fe400078e00ff */
[----:B------:R-:W-:-:S07]  /*20bc0*/  IMAD.MOV.U32 R15, RZ, RZ, -0x1 ;  /* 0xffffffffff0f7424 */ /* 0x000fce00078e00ff */
[----:B0---4-:R-:W-:Y:S05]  /*20bd0*/  WARPSYNC.COLLECTIVE R15, `(.L_x_2940) ;  /* 0x000000000f087348 */ /* 0x011fea0003c00000 */
[----:B----4-:R1:W2:Y:S02]  /*20be0*/  SHFL.IDX P6, R14, R13, R12, R11 ;  /* 0x0000000c0d0e7389 */ /* 0x0102a400000c000b */
[----:B012---:R-:W-:Y:S01]  /*20bf0*/  ENDCOLLECTIVE ;  /* 0x000000000000791b */ /* 0x007fe20003800000 */
.L_x_2940:
[----:B------:R-:W-:Y:S05]  /*20c00*/  BSYNC B1 ;  /* 0x0000000000017941 */ /* 0x000fea0003800000 */
.L_x_2939:
[----:B------:R-:W-:Y:S02]  /*20c10*/  IMAD.MOV.U32 R13, RZ, RZ, R4 ;  /* 0x000000ffff0d7224 */ /* 0x000fe400078e0004 */
[----:B------:R-:W-:Y:S02]  /*20c20*/  IMAD.MOV.U32 R12, RZ, RZ, 0x1 ;  /* 0x00000001ff0c7424 */ /* 0x000fe400078e00ff */
[----:B------:R-:W-:Y:S02]  /*20c30*/  IMAD.MOV.U32 R11, RZ, RZ, 0x1c1f ;  /* 0x00001c1fff0b7424 */ /* 0x000fe400078e00ff */
[----:B------:R-:W-:Y:S02]  /*20c40*/  IMAD.MOV.U32 R15, RZ, RZ, -0x1 ;  /* 0xffffffffff0f7424 */ /* 0x000fe400078e00ff */
[----:B------:R-:W-:-:S07]  /*20c50*/  IMAD.MOV.U32 R3, RZ, RZ, R14 ;  /* 0x000000ffff037224 */ /* 0x000fce00078e000e */
[----:B------:R-:W-:Y:S05]  /*20c60*/  WARPSYNC.COLLECTIVE R15, `(.L_x_2941) ;  /* 0x000000000f087348 */ /* 0x000fea0003c00000 */
[----:B------:R0:W1:Y:S02]  /*20c70*/  SHFL.IDX P6, R14, R13, R12, R11 ;  /* 0x0000000c0d0e7389 */ /* 0x00006400000c000b */
[----:B01----:R-:W-:Y:S01]  /*20c80*/  ENDCOLLECTIVE ;  /* 0x000000000000791b */ /* 0x003fe20003800000 */
.L_x_2941:
[----:B------:R-:W-:Y:S02]  /*20c90*/  IMAD.MOV.U32 R13, RZ, RZ, R8 ;  /* 0x000000ffff0d7224 */ /* 0x000fe400078e0008 */
[----:B------:R-:W-:-:S07]  /*20ca0*/  IMAD.MOV.U32 R0, RZ, RZ, R14 ;  /* 0x000000ffff007224 */ /* 0x000fce00078e000e */
[----:B------:R-:W-:Y:S05]  /*20cb0*/  WARPSYNC.COLLECTIVE R15, `(.L_x_2942) ;  /* 0x000000000f087348 */ /* 0x000fea0003c00000 */
[----:B------:R0:W1:Y:S02]  /*20cc0*/  SHFL.IDX P6, R14, R13, R12, R11 ;  /* 0x0000000c0d0e7389 */ /* 0x00006400000c000b */
[----:B01----:R-:W-:Y:S01]  /*20cd0*/  ENDCOLLECTIVE ;  /* 0x000000000000791b */ /* 0x003fe20003800000 */
.L_x_2942:
[----:B------:R-:W-:Y:S02]  /*20ce0*/  IMAD.MOV.U32 R13, RZ, RZ, R7 ;  /* 0x000000ffff0d7224 */ /* 0x000fe400078e0007 */
[----:B------:R-:W-:-:S07]  /*20cf0*/  IMAD.MOV.U32 R5, RZ, RZ, R14 ;  /* 0x000000ffff057224 */ /* 0x000fce00078e000e */
[----:B------:R-:W-:Y:S05]  /*20d00*/  WARPSYNC.COLLECTIVE R15, `(.L_x_2943) ;  /* 0x000000000f087348 */ /* 0x000fea0003c00000 */
[----:B------:R0:W1:Y:S02]  /*20d10*/  SHFL.IDX P6, R14, R13, R12, R11 ;  /* 0x0000000c0d0e7389 */ /* 0x00006400000c000b */
[----:B01----:R-:W-:Y:S01]  /*20d20*/  ENDCOLLECTIVE ;  /* 0x000000000000791b */ /* 0x003fe20003800000 */
.L_x_2943:
[----:B------:R-:W-:Y:S05]  /*20d30*/  BRA `(.L_x_2944) ;  /* 0xfffffe7800a07947 */ /* 0x000fea000383ffff */
.L_x_2654:
[----:B0-----:R0:W1:Y:S02]  /*20d40*/  SYNCS.PHASECHK.TRANS64.TRYWAIT P0, [R2+URZ+0x28c00], R35 ;  /* 0x028c0023020075a7 */ /* 0x001064000800017f */
[----:B-1----:R-:W-:Y:S05]  /*20d50*/  @!P0 NANOSLEEP.SYNCS 0x989680 ;  /* 0x009896800000895d */ /* 0x002fea0003900000 */
[----:B------:R-:W1:Y:S02]  /*20d60*/  @!P0 SYNCS.PHASECHK.TRANS64 P0, [R2+URZ+0x28c00], R35 ;  /* 0x028c0023020085a7 */ /* 0x000e64000800007f */
[----:B-1----:R-:W-:Y:S05]  /*20d70*/  @!P0 BRA `(.L_x_2654) ;  /* 0xfffffffc00f08947 */ /* 0x002fea000383ffff */
[----:B------:R-:W-:Y:S05]  /*20d80*/  BRA `(.L_x_2945) ;  /* 0xfffffe7c00a47947 */ /* 0x000fea000383ffff */
.L_x_2662:
[----:B------:R-:W0:Y:S01]  /*20d90*/  LDC R37, c[0x0][0x3f4] ;  /* 0x0000fd00ff257b82 */ /* 0x000e220000000800 */
        /* <DEDUP_REMOVED lines=8> */
.L_x_2947:
[----:B------:R-:W-:Y:S05]  /*20e20*/  BSYNC B1 ;  /* 0x0000000000017941 */ /* 0x000fea0003800000 */
.L_x_2946:
[----:B------:R-:W-:Y:S01]  /*20e30*/  IMAD.MOV.U32 R13, RZ, RZ, R25 ;  /* 0x000000ffff0d7224 */ /* 0x000fe200078e0019 */
[----:B------:R-:W-:Y:S01]  /*20e40*/  MOV R12, RZ ;  /* 0x000000ff000c7202 */ /* 0x000fe20000000f00 */
[----:B------:R-:W-:Y:S01]  /*20e50*/  IMAD.MOV.U32 R11, RZ, RZ, 0x1c1f ;  /* 0x00001c1fff0b7424 */ /* 0x000fe200078e00ff */
[----:B------:R-:W-:Y:S01]  /*20e60*/  ISETP.GE.AND P0, PT, R16, R37, PT ;  /* 0x000000251000720c */ /* 0x000fe20003f06270 */
[----:B------:R-:W-:Y:S02]  /*20e70*/  IMAD.MOV.U32 R15, RZ, RZ, -0x1 ;  /* 0xffffffffff0f7424 */ /* 0x000fe400078e00ff */
[----:B------:R-:W-:Y:S02]  /*20e80*/  IMAD.MOV.U32 R0, RZ, RZ, R14 ;  /* 0x000000ffff007224 */ /* 0x000fe400078e000e */
[----:B------:R-:W-:-:S08]  /*20e90*/  IMAD R34, R23, R34, RZ ;  /* 0x0000002217227224 */ /* 0x000fd000078e02ff */
[----:B------:R-:W-:Y:S05]  /*20ea0*/  WARPSYNC.COLLECTIVE R15, `(.L_x_2948) ;  /* 0x000000000f087348 */ /* 0x000fea0003c00000 */
[----:B------:R0:W1:Y:S02]  /*20eb0*/  SHFL.IDX P6, R14, R13, R12, R11 ;  /* 0x0000000c0d0e7389 */ /* 0x00006400000c000b */
[----:B01----:R-:W-:Y:S01]  /*20ec0*/  ENDCOLLECTIVE ;  /* 0x000000000000791b */ /* 0x003fe20003800000 */
.L_x_2948:
[----:B------:R-:W-:Y:S01]  /*20ed0*/  ISETP.GE.OR P1, PT, R39, R34, P0 ;  /* 0x000000222700720c */ /* 0x000fe20000726670 */
[----:B------:R-:W-:-:S12]  /*20ee0*/  IMAD.MOV.U32 R13, RZ, RZ, R24 ;  /* 0x000000ffff0d7224 */ /* 0x000fd800078e0018 */
[C---:B------:R-:W-:Y:S01]  /*20ef0*/  @!P1 IMAD.SHL.U32 R5, R16.reuse, 0x2, RZ ;  /* 0x0000000210059824 */ /* 0x040fe200078e00ff */
[----:B------:R-:W-:Y:S01]  /*20f00*/  @!P1 SHF.L.U64.HI R21, R16, 0x1, R17 ;  /* 0x0000000110159819 */ /* 0x000fe20000010211 */
[----:B------:R-:W-:-:S07]  /*20f10*/  IMAD.MOV.U32 R3, RZ, RZ, R14 ;  /* 0x000000ffff037224 */ /* 0x000fce00078e000e */
[----:B------:R-:W-:Y:S05]  /*20f20*/  WARPSYNC.COLLECTIVE R15, `(.L_x_2949) ;  /* 0x000000000f087348 */ /* 0x000fea0003c00000 */
[----:B------:R0:W1:Y:S02]  /*20f30*/  SHFL.IDX P6, R14, R13, R12, R11 ;  /* 0x0000000c0d0e7389 */ /* 0x00006400000c000b */
[----:B01----:R-:W-:Y:S01]  /*20f40*/  ENDCOLLECTIVE ;  /* 0x000000000000791b */ /* 0x003fe20003800000 */
.L_x_2949:
[----:B------:R-:W-:-:S05]  /*20f50*/  @!P1 IADD3 R6, P2, R3, R5, RZ ;  /* 0x0000000503069210 */ /* 0x000fca0007f5e0ff */
[----:B------:R-:W-:Y:S02]  /*20f60*/  @!P1 IMAD.X R7, R0, 0x1, R21, P2 ;  /* 0x0000000100079824 */ /* 0x000fe400010e0615 */
[----:B------:R-:W-:Y:S02]  /*20f70*/  IMAD.MOV.U32 R13, RZ, RZ, R27 ;  /* 0x000000ffff0d7224 */ /* 0x000fe400078e001b */
[----:B------:R-:W-:-:S07]  /*20f80*/  IMAD.MOV.U32 R4, RZ, RZ, R14 ;  /* 0x000000ffff047224 */ /* 0x000fce00078e000e */
[----:B------:R-:W-:Y:S05]  /*20f90*/  WARPSYNC.COLLECTIVE R15, `(.L_x_2950) ;  /* 0x000000000f087348 */ /* 0x000fea0003c00000 */
[----:B------:R0:W1:Y:S02]  /*20fa0*/  SHFL.IDX P6, R14, R13, R12, R11 ;  /* 0x0000000c0d0e7389 */ /* 0x00006400000c000b */
[----:B01----:R-:W-:Y:S01]  /*20fb0*/  ENDCOLLECTIVE ;  /* 0x000000000000791b */ /* 0x003fe20003800000 */
.L_x_2950:
[----:B------:R-:W2:Y:S01]  /*20fc0*/  @!P1 LD.E.128 R8, desc[UR40][R6.64] ;  /* 0x0000002806089980 */ /* 0x000ea2000c101d00 */
[----:B------:R-:W-:-:S05]  /*20fd0*/  @!P1 IADD3 R14, P2, R14, R5, RZ ;  /* 0x000000050e0e9210 */ /* 0x000fca0007f5e0ff */
[----:B------:R-:W-:-:S04]  /*20fe0*/  @!P1 IMAD.X R3, R4, 0x1, R21, P2 ;  /* 0x0000000104039824 */ /* 0x000fc800010e0615 */
[----:B------:R-:W-:-:S05]  /*20ff0*/  @!P1 IMAD.MOV.U32 R15, RZ, RZ, R3 ;  /* 0x000000ffff0f9224 */ /* 0x000fca00078e0003 */
[----:B------:R0:W5:Y:S01]  /*21000*/  @!P1 LD.E.128 R4, desc[UR40][R14.64] ;  /* 0x000000280e049980 */ /* 0x000162000c101d00 */
[----:B------:R-:W-:Y:S01]  /*21010*/  CS2R R32, SRZ ;  /* 0x0000000000207805 */ /* 0x000fe2000001ff00 */
[----:B------:R-:W-:Y:S01]  /*21020*/  IMAD.MOV.U32 R13, RZ, RZ, R26 ;  /* 0x000000ffff0d7224 */ /* 0x000fe200078e001a */
[----:B------:R-:W-:Y:S01]  /*21030*/  CS2R R30, SRZ ;  /* 0x00000000001e7805 */ /* 0x000fe2000001ff00 */
[----:B------:R-:W-:Y:S01]  /*21040*/  IMAD.MOV.U32 R12, RZ, RZ, 0x1 ;  /* 0x00000001ff0c7424 */ /* 0x000fe200078e00ff */
[----:B------:R-:W-:Y:S02]  /*21050*/  CS2R R28, SRZ ;  /* 0x00000000001c7805 */ /* 0x000fe4000001ff00 */
[----:B------:R-:W-:Y:S01]  /*21060*/  CS2R R20, SRZ ;  /* 0x0000000000147805 */ /* 0x000fe2000001ff00 */
[----:B0-----:R-:W-:Y:S02]  /*21070*/  IMAD.MOV.U32 R15, RZ, RZ, -0x1 ;  /* 0xffffffffff0f7424 */ /* 0x001fe400078e00ff */
[----:B--2---:R-:W-:-:S02]  /*21080*/  @!P1 IMAD.MOV.U32 R33, RZ, RZ, R11 ;  /* 0x000000ffff219224 */ /* 0x004fc400078e000b */
[----:B------:R-:W-:Y:S02]  /*21090*/  IMAD.MOV.U32 R11, RZ, RZ, 0x1c1f ;  /* 0x00001c1fff0b7424 */ /* 0x000fe400078e00ff */
[----:B------:R-:W-:Y:S02]  /*210a0*/  @!P1 IMAD.MOV.U32 R30, RZ, RZ, R8 ;  /* 0x000000ffff1e9224 */ /* 0x000fe400078e0008 */
[----:B------:R-:W-:-:S07]  /*210b0*/  @!P1 IMAD.MOV.U32 R31, RZ, RZ, R9 ;  /* 0x000000ffff1f9224 */ /* 0x000fce00078e0009 */
[----:B-----5:R-:W-:Y:S05]  /*210c0*/  WARPSYNC.COLLECTIVE R15, `(.L_x_2951) ;  /* 0x000000000f087348 */ /* 0x020fea0003c00000 */
[----:B------:R0:W1:Y:S02]  /*210d0*/  SHFL.IDX P6, R14, R13, R12, R11 ;  /* 0x0000000c0d0e7389 */ /* 0x00006400000c000b */
[----:B01---5:R-:W-:Y:S01]  /*210e0*/  ENDCOLLECTIVE ;  /* 0x000000000000791b */ /* 0x023fe20003800000 */
.L_x_2951:
[----:B------:R-:W-:Y:S02]  /*210f0*/  IMAD.MOV.U32 R0, RZ, RZ, R30 ;  /* 0x000000ffff007224 */ /* 0x000fe400078e001e */
[----:B------:R-:W-:Y:S02]  /*21100*/  IMAD.MOV.U32 R3, RZ, RZ, R31 ;  /* 0x000000ffff037224 */ /* 0x000fe400078e001f */
[----:B------:R-:W-:Y:S01]  /*21110*/  @!P1 IMAD.MOV.U32 R32, RZ, RZ, R10 ;  /* 0x000000ffff209224 */ /* 0x000fe200078e000a */
[----:B------:R-:W-:Y:S01]  /*21120*/  PRMT R36, R36, 0x5410, R0 ;  /* 0x0000541024247816 */ /* 0x000fe20000000000 */
[----:B------:R-:W-:Y:S01]  /*21130*/  IMAD.MOV.U32 R9, RZ, RZ, R33 ;  /* 0x000000ffff097224 */ /* 0x000fe200078e0021 */
[----:B------:R-:W-:Y:S01]  /*21140*/  PRMT R46, R46, 0x5410, R3 ;  /* 0x000054102e2e7816 */ /* 0x000fe20000000003 */
[----:B------:R-:W-:-:S03]  /*21150*/  IMAD.MOV.U32 R8, RZ, RZ, R32 ;  /* 0x000000ffff087224 */ /* 0x000fc600078e0020 */
[----:B------:R-:W-:Y:S01]  /*21160*/  PRMT R36, R9, 0x7610, R36 ;  /* 0x0000761009247816 */ /* 0x000fe20000000024 */
[----:B------:R-:W-:Y:S01]  /*21170*/  IMAD.MOV.U32 R13, RZ, RZ, R25 ;  /* 0x000000ffff0d7224 */ /* 0x000fe200078e0019 */
[----:B------:R-:W-:Y:S01]  /*21180*/  PRMT R35, R8, 0x7610, R35 ;  /* 0x0000761008237816 */ /* 0x000fe20000000023 */
[----:B------:R-:W-:Y:S02]  /*21190*/  @!P1 IMAD.MOV.U32 R28, RZ, RZ, R4 ;  /* 0x000000ffff1c9224 */ /* 0x000fe400078e0004 */
[----:B------:R-:W-:Y:S02]  /*211a0*/  @!P1 IMAD.MOV.U32 R29, RZ, RZ, R5 ;  /* 0x000000ffff1d9224 */ /* 0x000fe400078e0005 */
[----:B------:R-:W-:Y:S02]  /*211b0*/  @!P1 IMAD.MOV.U32 R21, RZ, RZ, R7 ;  /* 0x000000ffff159224 */ /* 0x000fe400078e0007 */
[----:B------:R-:W-:Y:S02]  /*211c0*/  @!P1 IMAD.MOV.U32 R20, RZ, RZ, R6 ;  /* 0x000000ffff149224 */ /* 0x000fe400078e0006 */
[----:B------:R-:W-:-:S07]  /*211d0*/  IMAD.MOV.U32 R0, RZ, RZ, R14 ;  /* 0x000000ffff007224 */ /* 0x000fce00078e000e */
[----:B------:R-:W-:Y:S05]  /*211e0*/  WARPSYNC.COLLECTIVE R15, `(.L_x_2952) ;  /* 0x000000000f087348 */ /* 0x000fea0003c00000 */
[----:B------:R0:W1:Y:S02]  /*211f0*/  SHFL.IDX P6, R14, R13, R12, R11 ;  /* 0x0000000c0d0e7389 */ /* 0x00006400000c000b */
[----:B01----:R-:W-:Y:S01]  /*21200*/  ENDCOLLECTIVE ;  /* 0x000000000000791b */ /* 0x003fe20003800000 */
.L_x_2952:
[----:B------:R-:W-:Y:S02]  /*21210*/  IMAD.MOV.U32 R4, RZ, RZ, R28 ;  /* 0x000000ffff047224 */ /* 0x000fe400078e001c */
[----:B------:R-:W-:Y:S02]  /*21220*/  IMAD.MOV.U32 R5, RZ, RZ, R29 ;  /* 0x000000ffff057224 */ /* 0x000fe400078e001d */
[----:B------:R-:W-:Y:S01]  /*21230*/  IMAD.MOV.U32 R7, RZ, RZ, R21 ;  /* 0x000000ffff077224 */ /* 0x000fe200078e0015 */
[----:B------:R-:W-:Y:S01]  /*21240*/  PRMT R35, R35, 0x5410, R4 ;  /* 0x0000541023237816 */ /* 0x000fe20000000004 */
[----:B------:R-:W-:-:S03]  /*21250*/  IMAD.MOV.U32 R6, RZ, RZ, R20 ;  /* 0x000000ffff067224 */ /* 0x000fc600078e0014 */
[----:B------:R-:W-:Y:S02]  /*21260*/  PRMT R41, R7, 0x5410, R5 ;  /* 0x0000541007297816 */ /* 0x000fe40000000005 */
[----:B------:R-:W-:Y:S02]  /*21270*/  CS2R R4, SRZ ;  /* 0x0000000000047805 */ /* 0x000fe4000001ff00 */
[----:B------:R-:W-:Y:S01]  /*21280*/  PRMT R43, R43, 0x5410, R6 ;  /* 0x000054102b2b7816 */ /* 0x000fe20000000006 */
[----:B------:R-:W-:Y:S02]  /*21290*/  IMAD.MOV.U32 R13, RZ, RZ, R24 ;  /* 0x000000ffff0d7224 */ /* 0x000fe400078e0018 */
[----:B------:R-:W-:-:S07]  /*212a0*/  IMAD.MOV.U32 R3, RZ, RZ, R14 ;  /* 0x000000ffff037224 */ /* 0x000fce00078e000e */
[----:B------:R-:W-:Y:S05]  /*212b0*/  WARPSYNC.COLLECTIVE R15, `(.L_x_2953) ;  /* 0x000000000f087348 */ /* 0x000fea0003c00000 */
[----:B------:R0:W1:Y:S02]  /*212c0*/  SHFL.IDX P6, R14, R13, R12, R11 ;  /* 0x0000000c0d0e7389 */ /* 0x00006400000c000b */
[----:B01----:R-:W-:Y:S01]  /*212d0*/  ENDCOLLECTIVE ;  /* 0x000000000000791b */ /* 0x003fe20003800000 */
.L_x_2953:
[----:B------:R-:W-:Y:S02]  /*212e0*/  IMAD.MOV.U32 R13, RZ, RZ, R27 ;  /* 0x000000ffff0d7224 */ /* 0x000fe400078e001b */
[----:B------:R-:W-:-:S07]  /*212f0*/  IMAD.MOV.U32 R24, RZ, RZ, R14 ;  /* 0x000000ffff187224 */ /* 0x000fce00078e000e */
[----:B------:R-:W-:Y:S05]  /*21300*/  WARPSYNC.COLLECTIVE R15, `(.L_x_2954) ;  /* 0x000000000f087348 */ /* 0x000fea0003c00000 */
[----:B------:R0:W1:Y:S02]  /*21310*/  SHFL.IDX P6, R14, R13, R12, R11 ;  /* 0x0000000c0d0e7389 */ /* 0x00006400000c000b */
[----:B01----:R-:W-:Y:S01]  /*21320*/  ENDCOLLECTIVE ;  /* 0x000000000000791b */ /* 0x003fe20003800000 */
.L_x_2954:
[----:B------:R-:W-:Y:S05]  /*21330*/  BRA `(.L_x_2955) ;  /* 0xfffffe8800c87947 */ /* 0x000fea000383ffff */
.L_x_2666:
[----:B0-----:R0:W1:Y:S02]  /*21340*/  SYNCS.PHASECHK.TRANS64.TRYWAIT P1, [R2+URZ+0x28c00], R13 ;  /* 0x028c000d020075a7 */ /* 0x001064000802017f */
[----:B-1----:R-:W-:Y:S05]  /*21350*/  @!P1 NANOSLEEP.SYNCS 0x989680 ;  /* 0x009896800000995d */ /* 0x002fea0003900000 */
[----:B------:R-:W1:Y:S02]  /*21360*/  @!P1 SYNCS.PHASECHK.TRANS64 P1, [R2+URZ+0x28c00], R13 ;  /* 0x028c000d020095a7 */ /* 0x000e64000802007f */
[----:B-1----:R-:W-:Y:S05]  /*21370*/  @!P1 BRA `(.L_x_2666) ;  /* 0xfffffffc00f09947 */ /* 0x002fea000383ffff */
[----:B------:R-:W-:Y:S05]  /*21380*/  BRA `(.L_x_2956) ;  /* 0xfffffe8c00687947 */ /* 0x000fea000383ffff */
.L_x_2672:
[----:B0-----:R0:W2:Y:S02]  /*21390*/  SYNCS.PHASECHK.TRANS64.TRYWAIT P1, [R12+URZ+0x28c30], R21 ;  /* 0x028c30150c0075a7 */ /* 0x0010a4000802017f */
[----:B--2---:R-:W-:Y:S05]  /*213a0*/  @!P1 NANOSLEEP.SYNCS 0x989680 ;  /* 0x009896800000995d */ /* 0x004fea0003900000 */
[----:B------:R-:W2:Y:S02]  /*213b0*/  @!P1 SYNCS.PHASECHK.TRANS64 P1, [R12+URZ+0x28c30], R21 ;  /* 0x028c30150c0095a7 */ /* 0x000ea4000802007f */
[----:B--2---:R-:W-:Y:S05]  /*213c0*/  @!P1 BRA `(.L_x_2672) ;  /* 0xfffffffc00f09947 */ /* 0x004fea000383ffff */
[----:B------:R-:W-:Y:S05]  /*213d0*/  BRA `(.L_x_2671) ;  /* 0xfffffe9c003c7947 */ /* 0x000fea000383ffff */
.L_x_2686:
[----:B--2---:R2:W3:Y:S02]  /*213e0*/  SYNCS.PHASECHK.TRANS64.TRYWAIT P1, [R12+URZ+0x28c50], R21 ;  /* 0x028c50150c0075a7 */ /* 0x0044e4000802017f */
[----:B---3--:R-:W-:Y:S05]  /*213f0*/  @!P1 NANOSLEEP.SYNCS 0x989680 ;  /* 0x009896800000995d */ /* 0x008fea0003900000 */
[----:B------:R-:W3:Y:S02]  /*21400*/  @!P1 SYNCS.PHASECHK.TRANS64 P1, [R12+URZ+0x28c50], R21 ;  /* 0x028c50150c0095a7 */ /* 0x000ee4000802007f */
[----:B---3--:R-:W-:Y:S05]  /*21410*/  @!P1 BRA `(.L_x_2686) ;  /* 0xfffffffc00f09947 */ /* 0x008fea000383ffff */
[----:B------:R-:W-:Y:S05]  /*21420*/  BRA `(.L_x_2685) ;  /* 0xfffffebc00107947 */ /* 0x000fea000383ffff */
.L_x_2699:
[----:B-1----:R1:W2:Y:S02]  /*21430*/  SYNCS.PHASECHK.TRANS64.TRYWAIT P1, [R21+URZ+0x28c30], R212 ;  /* 0x028c30d4150075a7 */ /* 0x0022a4000802017f */
[----:B--2---:R-:W-:Y:S05]  /*21440*/  @!P1 NANOSLEEP.SYNCS 0x989680 ;  /* 0x009896800000995d */ /* 0x004fea0003900000 */
[----:B------:R-:W2:Y:S02]  /*21450*/  @!P1 SYNCS.PHASECHK.TRANS64 P1, [R21+URZ+0x28c30], R212 ;  /* 0x028c30d4150095a7 */ /* 0x000ea4000802007f */
[----:B--2---:R-:W-:Y:S05]  /*21460*/  @!P1 BRA `(.L_x_2699) ;  /* 0xfffffffc00f09947 */ /* 0x004fea000383ffff */
[----:B------:R-:W-:Y:S05]  /*21470*/  BRA `(.L_x_2698) ;  /* 0xfffffec0009c7947 */ /* 0x000fea000383ffff */
.L_x_2713:
[----:B--2---:R2:W3:Y:S02]  /*21480*/  SYNCS.PHASECHK.TRANS64.TRYWAIT P1, [R21+URZ+0x28c50], R212 ;  /* 0x028c50d4150075a7 */ /* 0x0044e4000802017f */
[----:B---3--:R-:W-:Y:S05]  /*21490*/  @!P1 NANOSLEEP.SYNCS 0x989680 ;  /* 0x009896800000995d */ /* 0x008fea0003900000 */
[----:B------:R-:W3:Y:S02]  /*214a0*/  @!P1 SYNCS.PHASECHK.TRANS64 P1, [R21+URZ+0x28c50], R212 ;  /* 0x028c50d4150095a7 */ /* 0x000ee4000802007f */
[----:B---3--:R-:W-:Y:S05]  /*214b0*/  @!P1 BRA `(.L_x_2713) ;  /* 0xfffffffc00f09947 */ /* 0x008fea000383ffff */
[----:B------:R-:W-:Y:S05]  /*214c0*/  BRA `(.L_x_2712) ;  /* 0xfffffee800207947 */ /* 0x000fea000383ffff */
.L_x_2727:
[----:B-1----:R1:W2:Y:S02]  /*214d0*/  SYNCS.PHASECHK.TRANS64.TRYWAIT P2, [R12+URZ+0x28c30], R212 ;  /* 0x028c30d40c0075a7 */ /* 0x0022a4000804017f */
[----:B--2---:R-:W-:Y:S05]  /*214e0*/  @!P2 NANOSLEEP.SYNCS 0x989680 ;  /* 0x009896800000a95d */ /* 0x004fea0003900000 */
[----:B------:R-:W2:Y:S02]  /*214f0*/  @!P2 SYNCS.PHASECHK.TRANS64 P2, [R12+URZ+0x28c30], R212 ;  /* 0x028c30d40c00a5a7 */ /* 0x000ea4000804007f */
[----:B--2---:R-:W-:Y:S05]  /*21500*/  @!P2 BRA `(.L_x_2727) ;  /* 0xfffffffc00f0a947 */ /* 0x004fea000383ffff */
[----:B------:R-:W-:Y:S05]  /*21510*/  BRA `(.L_x_2726) ;  /* 0xfffffeec00f47947 */ /* 0x000fea000383ffff */
.L_x_2733:
[----:B--2---:R2:W3:Y:S02]  /*21520*/  SYNCS.PHASECHK.TRANS64.TRYWAIT P2, [R12+URZ+0x28c50], R212 ;  /* 0x028c50d40c0075a7 */ /* 0x0044e4000804017f */
[----:B---3--:R-:W-:Y:S05]  /*21530*/  @!P2 NANOSLEEP.SYNCS 0x989680 ;  /* 0x009896800000a95d */ /* 0x008fea0003900000 */
[----:B------:R-:W3:Y:S02]  /*21540*/  @!P2 SYNCS.PHASECHK.TRANS64 P2, [R12+URZ+0x28c50], R212 ;  /* 0x028c50d40c00a5a7 */ /* 0x000ee4000804007f */
[----:B---3--:R-:W-:Y:S05]  /*21550*/  @!P2 BRA `(.L_x_2733) ;  /* 0xfffffffc00f0a947 */ /* 0x008fea000383ffff */
[----:B------:R-:W-:Y:S05]  /*21560*/  BRA `(.L_x_2732) ;  /* 0xffffff08005c7947 */ /* 0x000fea000383ffff */
.L_x_2742:
[----:B-1----:R1:W2:Y:S02]  /*21570*/  SYNCS.PHASECHK.TRANS64.TRYWAIT P1, [R21+URZ+0x28c30], R209 ;  /* 0x028c30d1150075a7 */ /* 0x0022a4000802017f */
[----:B--2---:R-:W-:Y:S05]  /*21580*/  @!P1 NANOSLEEP.SYNCS 0x989680 ;  /* 0x009896800000995d */ /* 0x004fea0003900000 */
[----:B------:R-:W2:Y:S02]  /*21590*/  @!P1 SYNCS.PHASECHK.TRANS64 P1, [R21+URZ+0x28c30], R209 ;  /* 0x028c30d1150095a7 */ /* 0x000ea4000802007f */
[----:B--2---:R-:W-:Y:S05]  /*215a0*/  @!P1 BRA `(.L_x_2742) ;  /* 0xfffffffc00f09947 */ /* 0x004fea000383ffff */
[----:B------:R-:W-:Y:S05]  /*215b0*/  BRA `(.L_x_2741) ;  /* 0xffffff0c00787947 */ /* 0x000fea000383ffff */
.L_x_2756:
[----:B---3--:R3:W4:Y:S02]  /*215c0*/  SYNCS.PHASECHK.TRANS64.TRYWAIT P1, [R21+URZ+0x28c50], R209 ;  /* 0x028c50d1150075a7 */ /* 0x008724000802017f */
[----:B----4-:R-:W-:Y:S05]  /*215d0*/  @!P1 NANOSLEEP.SYNCS 0x989680 ;  /* 0x009896800000995d */ /* 0x010fea0003900000 */
[----:B------:R-:W4:Y:S02]  /*215e0*/  @!P1 SYNCS.PHASECHK.TRANS64 P1, [R21+URZ+0x28c50], R209 ;  /* 0x028c50d1150095a7 */ /* 0x000f24000802007f */
[----:B----4-:R-:W-:Y:S05]  /*215f0*/  @!P1 BRA `(.L_x_2756) ;  /* 0xfffffffc00f09947 */ /* 0x010fea000383ffff */
[----:B------:R-:W-:Y:S05]  /*21600*/  BRA `(.L_x_2755) ;  /* 0xffffff3000887947 */ /* 0x000fea000383ffff */
.L_x_2795:
[----:B------:R-:W0:Y:S01]  /*21610*/  S2R R12, SR_TID.X ;  /* 0x00000000000c7919 */ /* 0x000e220000002100 */
[----:B------:R-:W-:Y:S01]  /*21620*/  BSSY B1, `(.L_x_2957) ;  /* 0x000000a000017945 */ /* 0x000fe20003800000 */
[----:B------:R-:W-:Y:S02]  /*21630*/  IMAD.MOV.U32 R11, RZ, RZ, 0x1f ;  /* 0x0000001fff0b7424 */ /* 0x000fe400078e00ff */
[----:B------:R-:W-:Y:S01]  /*21640*/  IMAD.MOV.U32 R15, RZ, RZ, -0x1 ;  /* 0xffffffffff0f7424 */ /* 0x000fe200078e00ff */
[----:B0-----:R-:W-:-:S04]  /*21650*/  SHF.R.U32.HI R12, RZ, 0x5, R12 ;  /* 0x00000005ff0c7819 */ /* 0x001fc8000001160c */
[----:B------:R-:W-:-:S04]  /*21660*/  LOP3.LUT R12, R12, 0x3, RZ, 0xc0, !PT ;  /* 0x000000030c0c7812 */ /* 0x000fc800078ec0ff */
[----:B------:R-:W-:Y:S01]  /*21670*/  MOV R13, R12 ;  /* 0x0000000c000d7202 */ /* 0x000fe20000000f00 */
[----:B------:R-:W-:-:S07]  /*21680*/  IMAD.MOV.U32 R12, RZ, RZ, RZ ;  /* 0x000000ffff0c7224 */ /* 0x000fce00078e00ff */
[----:B------:R-:W-:Y:S05]  /*21690*/  WARPSYNC.COLLECTIVE R15, `(.L_x_2958) ;  /* 0x000000000f087348 */ /* 0x000fea0003c00000 */
[----:B------:R0:W1:Y:S02]  /*216a0*/  SHFL.IDX P6, R14, R13, R12, R11 ;  /* 0x0000000c0d0e7389 */ /* 0x00006400000c000b */
[----:B01----:R-:W-:Y:S01]  /*216b0*/  ENDCOLLECTIVE ;  /* 0x000000000000791b */ /* 0x003fe20003800000 */
.L_x_2958:
[----:B------:R-:W-:Y:S05]  /*216c0*/  BSYNC B1 ;  /* 0x0000000000017941 */ /* 0x000fea0003800000 */
.L_x_2957:
[----:B------:R-:W-:Y:S05]  /*216d0*/  BRA `(.L_x_2959) ;  /* 0xffffff88004c7947 */ /* 0x000fea000383ffff */
.L_x_2797:
[----:B------:R-:W-:Y:S01]  /*216e0*/  BSSY B1, `(.L_x_2960) ;  /* 0x0000006000017945 */ /* 0x000fe20003800000 */
[----:B------:R-:W-:-:S07]  /*216f0*/  IMAD.MOV.U32 R15, RZ, RZ, -0x1 ;  /* 0xffffffffff0f7424 */ /* 0x000fce00078e00ff */
[----:B0-----:R-:W-:Y:S05]  /*21700*/  WARPSYNC.COLLECTIVE R15, `(.L_x_2961) ;  /* 0x000000000f0c7348 */ /* 0x001fea0003c00000 */
[----:B------:R-:W-:Y:S02]  /*21710*/  ELECT P6, UR62, PT ;  /* 0x00000000003e782f */ /* 0x000fe400038c0000 */
[----:B------:R-:W-:Y:S01]  /*21720*/  MOV R14, UR62 ;  /* 0x0000003e000e7c02 */ /* 0x000fe20008000f00 */
[----:B0-----:R-:W-:Y:S10]  /*21730*/  ENDCOLLECTIVE ;  /* 0x000000000000791b */ /* 0x001ff40003800000 */
.L_x_2961:
[----:B------:R-:W-:Y:S05]  /*21740*/  BSYNC B1 ;  /* 0x0000000000017941 */ /* 0x000fea0003800000 */
.L_x_2960:
[----:B------:R-:W-:Y:S05]  /*21750*/  BRA `(.L_x_2796) ;  /* 0xffffff8800447947 */ /* 0x000fea000383ffff */
.L_x_2799:
[----:B0-----:R0:W1:Y:S02]  /*21760*/  SYNCS.PHASECHK.TRANS64.TRYWAIT P0, [R23+URZ+0x28c20], R2 ;  /* 0x028c2002170075a7 */ /* 0x001064000800017f */
[----:B-1----:R-:W-:Y:S05]  /*21770*/  @!P0 NANOSLEEP.SYNCS 0x989680 ;  /* 0x009896800000895d */ /* 0x002fea0003900000 */
[----:B------:R-:W1:Y:S02]  /*21780*/  @!P0 SYNCS.PHASECHK.TRANS64 P0, [R23+URZ+0x28c20], R2 ;  /* 0x028c2002170085a7 */ /* 0x000e64000800007f */
[----:B-1----:R-:W-:Y:S05]  /*21790*/  @!P0 BRA `(.L_x_2799) ;  /* 0xfffffffc00f08947 */ /* 0x002fea000383ffff */
[----:B------:R-:W-:Y:S05]  /*217a0*/  BRA `(.L_x_2962) ;  /* 0xffffff8800547947 */ /* 0x000fea000383ffff */
.L_x_2803:
[----:B0-----:R0:W1:Y:S02]  /*217b0*/  SYNCS.PHASECHK.TRANS64.TRYWAIT P0, [R12+URZ+0x28ca0], R2 ;  /* 0x028ca0020c0075a7 */ /* 0x001064000800017f */
[----:B-1----:R-:W-:Y:S05]  /*217c0*/  @!P0 NANOSLEEP.SYNCS 0x989680 ;  /* 0x009896800000895d */ /* 0x002fea0003900000 */
[----:B------:R-:W1:Y:S02]  /*217d0*/  @!P0 SYNCS.PHASECHK.TRANS64 P0, [R12+URZ+0x28ca0], R2 ;  /* 0x028ca0020c0085a7 */ /* 0x000e64000800007f */
[----:B-1----:R-:W-:Y:S05]  /*217e0*/  @!P0 BRA `(.L_x_2803) ;  /* 0xfffffffc00f08947 */ /* 0x002fea000383ffff */
[----:B------:R-:W-:Y:S05]  /*217f0*/  BRA `(.L_x_2963) ;  /* 0xffffff88006c7947 */ /* 0x000fea000383ffff */
.L_x_2808:
[----:B-1----:R1:W2:Y:S02]  /*21800*/  SYNCS.PHASECHK.TRANS64.TRYWAIT P0, [R12+URZ+0x28cc0], R2 ;  /* 0x028cc0020c0075a7 */ /* 0x0022a4000800017f */
[----:B--2---:R-:W-:Y:S05]  /*21810*/  @!P0 NANOSLEEP.SYNCS 0x989680 ;  /* 0x009896800000895d */ /* 0x004fea0003900000 */
[----:B------:R-:W2:Y:S02]  /*21820*/  @!P0 SYNCS.PHASECHK.TRANS64 P0, [R12+URZ+0x28cc0], R2 ;  /* 0x028cc0020c0085a7 */ /* 0x000ea4000800007f */
[----:B--2---:R-:W-:Y:S05]  /*21830*/  @!P0 BRA `(.L_x_2808) ;  /* 0xfffffffc00f08947 */ /* 0x004fea000383ffff */
[----:B------:R-:W-:Y:S05]  /*21840*/  BRA `(.L_x_2964) ;  /* 0xffffff8800e87947 */ /* 0x000fea000383ffff */
.L_x_2822:
[----:B0-----:R0:W1:Y:S02]  /*21850*/  SYNCS.PHASECHK.TRANS64.TRYWAIT P1, [R10+URZ+0x28ca0], R2 ;  /* 0x028ca0020a0075a7 */ /* 0x001064000802017f */
[----:B-1----:R-:W-:Y:S05]  /*21860*/  @!P1 NANOSLEEP.SYNCS 0x989680 ;  /* 0x009896800000995d */ /* 0x002fea0003900000 */
[----:B------:R-:W1:Y:S02]  /*21870*/  @!P1 SYNCS.PHASECHK.TRANS64 P1, [R10+URZ+0x28ca0], R2 ;  /* 0x028ca0020a0095a7 */ /* 0x000e64000802007f */
[----:B-1----:R-:W-:Y:S05]  /*21880*/  @!P1 BRA `(.L_x_2822) ;  /* 0xfffffffc00f09947 */ /* 0x002fea000383ffff */
[----:B------:R-:W-:Y:S05]  /*21890*/  BRA `(.L_x_2965) ;  /* 0xffffff94004c7947 */ /* 0x000fea000383ffff */
.L_x_2827:
[----:B-1----:R1:W2:Y:S02]  /*218a0*/  SYNCS.PHASECHK.TRANS64.TRYWAIT P1, [R10+URZ+0x28cc0], R2 ;  /* 0x028cc0020a0075a7 */ /* 0x0022a4000802017f */
[----:B--2---:R-:W-:Y:S05]  /*218b0*/  @!P1 NANOSLEEP.SYNCS 0x989680 ;  /* 0x009896800000995d */ /* 0x004fea0003900000 */
[----:B------:R-:W2:Y:S02]  /*218c0*/  @!P1 SYNCS.PHASECHK.TRANS64 P1, [R10+URZ+0x28cc0], R2 ;  /* 0x028cc0020a0095a7 */ /* 0x000ea4000802007f */
[----:B--2---:R-:W-:Y:S05]  /*218d0*/  @!P1 BRA `(.L_x_2827) ;  /* 0xfffffffc00f09947 */ /* 0x004fea000383ffff */
[----:B------:R-:W-:Y:S05]  /*218e0*/  BRA `(.L_x_2966) ;  /* 0xffffff9400c47947 */ /* 0x000fea000383ffff */
.L_x_2855:
[----:B------:R-:W1:Y:S01]  /*218f0*/  S2R R12, SR_TID.X ;  /* 0x00000000000c7919 */ /* 0x000e620000002100 */
[----:B------:R-:W-:Y:S01]  /*21900*/  BSSY B0, `(.L_x_2967) ;  /* 0x000000a000007945 */ /* 0x000fe20003800000 */
[----:B------:R-:W-:Y:S02]  /*21910*/  IMAD.MOV.U32 R11, RZ, RZ, 0x1f ;  /* 0x0000001fff0b7424 */ /* 0x000fe400078e00ff */
[----:B------:R-:W-:Y:S01]  /*21920*/  IMAD.MOV.U32 R15, RZ, RZ, -0x1 ;  /* 0xffffffffff0f7424 */ /* 0x000fe200078e00ff */
[----:B-1----:R-:W-:-:S04]  /*21930*/  SHF.R.U32.HI R12, RZ, 0x5, R12 ;  /* 0x00000005ff0c7819 */ /* 0x002fc8000001160c */
[----:B------:R-:W-:-:S05]  /*21940*/  LOP3.LUT R12, R12, 0x3, RZ, 0xc0, !PT ;  /* 0x000000030c0c7812 */ /* 0x000fca00078ec0ff */
[----:B------:R-:W-:Y:S02]  /*21950*/  IMAD.MOV.U32 R13, RZ, RZ, R12 ;  /* 0x000000ffff0d7224 */ /* 0x000fe400078e000c */
[----:B------:R-:W-:-:S07]  /*21960*/  IMAD.MOV.U32 R12, RZ, RZ, RZ ;  /* 0x000000ffff0c7224 */ /* 0x000fce00078e00ff */
[----:B0----5:R-:W-:Y:S05]  /*21970*/  WARPSYNC.COLLECTIVE R15, `(.L_x_2968) ;  /* 0x000000000f087348 */ /* 0x021fea0003c00000 */
[----:B------:R1:W2:Y:S02]  /*21980*/  SHFL.IDX P6, R14, R13, R12, R11 ;  /* 0x0000000c0d0e7389 */ /* 0x0002a400000c000b */
[----:B012--5:R-:W-:Y:S01]  /*21990*/  ENDCOLLECTIVE ;  /* 0x000000000000791b */ /* 0x027fe20003800000 */
.L_x_2968:
[----:B------:R-:W-:Y:S05]  /*219a0*/  BSYNC B0 ;  /* 0x0000000000007941 */ /* 0x000fea0003800000 */
.L_x_2967:
[----:B------:R-:W-:Y:S05]  /*219b0*/  BRA `(.L_x_2969) ;  /* 0xffffffac00a47947 */ /* 0x000fea000383ffff */
.L_x_2858:
[----:B0-----:R0:W1:Y:S02]  /*219c0*/  SYNCS.PHASECHK.TRANS64.TRYWAIT P0, [R27+URZ+0x28c40], R0 ;  /* 0x028c40001b0075a7 */ /* 0x001064000800017f */
[----:B-1----:R-:W-:Y:S05]  /*219d0*/  @!P0 NANOSLEEP.SYNCS 0x989680 ;  /* 0x009896800000895d */ /* 0x002fea0003900000 */
[----:B------:R-:W1:Y:S02]  /*219e0*/  @!P0 SYNCS.PHASECHK.TRANS64 P0, [R27+URZ+0x28c40], R0 ;  /* 0x028c40001b0085a7 */ /* 0x000e64000800007f */
[----:B-1----:R-:W-:Y:S05]  /*219f0*/  @!P0 BRA `(.L_x_2858) ;  /* 0xfffffffc00f08947 */ /* 0x002fea000383ffff */
[----:B------:R-:W-:Y:S05]  /*21a00*/  BRA `(.L_x_2970) ;  /* 0xffffffac00e47947 */ /* 0x000fea000383ffff */
.L_x_2859:
        /* <DEDUP_REMOVED lines=8> */
.L_x_2972:
[----:B------:R-:W-:Y:S05]  /*21a90*/  BSYNC B0 ;  /* 0x0000000000007941 */ /* 0x000fea0003800000 */
.L_x_2971:
        /* <DEDUP_REMOVED lines=9> */
.L_x_2973:
[----:B------:R-:W-:Y:S02]  /*21b30*/  IMAD.MOV.U32 R13, RZ, RZ, R4 ;  /* 0x000000ffff0d7224 */ /* 0x000fe400078e0004 */
[----:B------:R-:W-:Y:S02]  /*21b40*/  IMAD.MOV.U32 R12, RZ, RZ, 0x1 ;  /* 0x00000001ff0c7424 */ /* 0x000fe400078e00ff */
[----:B------:R-:W-:-:S07]  /*21b50*/  IMAD.MOV.U32 R3, RZ, RZ, R14 ;  /* 0x000000ffff037224 */ /* 0x000fce00078e000e */
[----:B------:R-:W-:Y:S05]  /*21b60*/  WARPSYNC.COLLECTIVE R15, `(.L_x_2974) ;  /* 0x000000000f087348 */ /* 0x000fea0003c00000 */
[----:B------:R0:W1:Y:S02]  /*21b70*/  SHFL.IDX P6, R14, R13, R12, R11 ;  /* 0x0000000c0d0e7389 */ /* 0x00006400000c000b */
[----:B01----:R-:W-:Y:S01]  /*21b80*/  ENDCOLLECTIVE ;  /* 0x000000000000791b */ /* 0x003fe20003800000 */
.L_x_2974:
        /* <DEDUP_REMOVED lines=15> */
.L_x_2975:
[----:B------:R-:W-:Y:S02]  /*21c80*/  @P0 IMAD R6, R5, 0x2, R23 ;  /* 0x0000000205060824 */ /* 0x000fe400078e0217 */
[----:B------:R-:W-:Y:S02]  /*21c90*/  IMAD.MOV.U32 R13, RZ, RZ, R4 ;  /* 0x000000ffff0d7224 */ /* 0x000fe400078e0004 */
[----:B------:R-:W-:Y:S02]  /*21ca0*/  IMAD.MOV.U32 R12, RZ, RZ, 0x2 ;  /* 0x00000002ff0c7424 */ /* 0x000fe400078e00ff */
[----:B------:R-:W-:-:S07]  /*21cb0*/  IMAD.MOV.U32 R3, RZ, RZ, R14 ;  /* 0x000000ffff037224 */ /* 0x000fce00078e000e */
[----:B------:R-:W-:Y:S05]  /*21cc0*/  WARPSYNC.COLLECTIVE R15, `(.L_x_2976) ;  /* 0x000000000f087348 */ /* 0x000fea0003c00000 */
[----:B------:R0:W1:Y:S02]  /*21cd0*/  SHFL.IDX P6, R14, R13, R12, R11 ;  /* 0x0000000c0d0e7389 */ /* 0x00006400000c000b */
[----:B01----:R-:W-:Y:S01]  /*21ce0*/  ENDCOLLECTIVE ;  /* 0x000000000000791b */ /* 0x003fe20003800000 */
.L_x_2976:
        /* <DEDUP_REMOVED lines=15> */
.L_x_2977:
[----:B------:R-:W-:Y:S02]  /*21de0*/  @P0 IMAD R6, R5, 0x2, R23 ;  /* 0x0000000205060824 */ /* 0x000fe400078e0217 */
[----:B------:R-:W-:Y:S02]  /*21df0*/  IMAD.MOV.U32 R13, RZ, RZ, R4 ;  /* 0x000000ffff0d7224 */ /* 0x000fe400078e0004 */
[----:B------:R-:W-:Y:S02]  /*21e00*/  IMAD.MOV.U32 R12, RZ, RZ, 0x3 ;  /* 0x00000003ff0c7424 */ /* 0x000fe400078e00ff */
[----:B------:R-:W-:-:S07]  /*21e10*/  IMAD.MOV.U32 R3, RZ, RZ, R14 ;  /* 0x000000ffff037224 */ /* 0x000fce00078e000e */
[----:B------:R-:W-:Y:S05]  /*21e20*/  WARPSYNC.COLLECTIVE R15, `(.L_x_2978) ;  /* 0x000000000f087348 */ /* 0x000fea0003c00000 */
[----:B------:R0:W1:Y:S02]  /*21e30*/  SHFL.IDX P6, R14, R13, R12, R11 ;  /* 0x0000000c0d0e7389 */ /* 0x00006400000c000b */
[----:B01----:R-:W-:Y:S01]  /*21e40*/  ENDCOLLECTIVE ;  /* 0x000000000000791b */ /* 0x003fe20003800000 */
.L_x_2978:
[----:B------:R-:W-:-:S05]  /*21e50*/  @P0 LEA R3, P1, R7, R3, 0x1 ;  /* 0x0000000307030211 */ /* 0x000fca00078208ff */
[----:B------:R-:W-:-:S05]  /*21e60*/  @P0 IMAD.X R2, RZ, RZ, R2, P1 ;  /* 0x000000ffff020224 */ /* 0x000fca00008e0602 */
[----:B------:R-:W-:Y:S01]  /*21e70*/  @P0 LOP3.LUT R3, R3, R2, RZ, 0x3c, !PT ;  /* 0x0000000203030212 */ /* 0x000fe200078e3cff */
[----:B------:R-:W-:-:S03]  /*21e80*/  IMAD.MOV.U32 R13, RZ, RZ, R0 ;  /* 0x000000ffff0d7224 */ /* 0x000fc600078e0000 */
[----:B------:R-:W-:-:S04]  /*21e90*/  @P0 LOP3.LUT R2, R3, R2, RZ, 0x3c, !PT ;  /* 0x0000000203020212 */ /* 0x000fc800078e3cff */
[----:B------:R-:W-:Y:S02]  /*21ea0*/  @P0 LOP3.LUT R3, R3, R2, RZ, 0x3c, !PT ;  /* 0x0000000203030212 */ /* 0x000fe400078e3cff */
[----:B------:R-:W-:-:S07]  /*21eb0*/  MOV R4, R14 ;  /* 0x0000000e00047202 */ /* 0x000fce0000000f00 */
[----:B------:R-:W-:Y:S05]  /*21ec0*/  WARPSYNC.COLLECTIVE R15, `(.L_x_2979) ;  /* 0x000000000f087348 */ /* 0x000fea0003c00000 */
[----:B------:R0:W1:Y:S02]  /*21ed0*/  SHFL.IDX P6, R14, R13, R12, R11 ;  /* 0x0000000c0d0e7389 */ /* 0x00006400000c000b */
[----:B01----:R-:W-:Y:S01]  /*21ee0*/  ENDCOLLECTIVE ;  /* 0x000000000000791b */ /* 0x003fe20003800000 */
.L_x_2979:
[----:B------:R-:W-:Y:S01]  /*21ef0*/  @!PT LDS RZ, [RZ] ;  /* 0x00000000fffff984 */ /* 0x000fe20000000800 */
[----:B------:R-:W-:Y:S01]  /*21f00*/  @!PT LDS RZ, [RZ] ;  /* 0x00000000fffff984 */ /* 0x000fe20000000800 */
[----:B------:R-:W-:Y:S01]  /*21f10*/  @!PT LDS RZ, [RZ] ;  /* 0x00000000fffff984 */ /* 0x000fe20000000800 */
[----:B------:R0:W-:Y:S01]  /*21f20*/  @P0 LDGSTS.E.BYPASS.LTC128B.128 [R6+0x23400], desc[UR40][R2.64], !P2 ;  /* 0x2340000002060fae */ /* 0x0001e2000d101d68 */
[----:B------:R-:W-:Y:S01]  /*21f30*/  IMAD.MOV.U32 R0, RZ, RZ, R14 ;  /* 0x000000ffff007224 */ /* 0x000fe200078e000e */
[----:B------:R-:W-:Y:S06]  /*21f40*/  BRA `(.L_x_2980) ;  /* 0xffffffac00a07947 */ /* 0x000fec000383ffff */
.L_x_2864:
[----:B------:R-:W-:Y:S02]  /*21f50*/  IMAD.MOV.U32 R13, RZ, RZ, R2 ;  /* 0x000000ffff0d7224 */ /* 0x000fe400078e0002 */
[----:B------:R-:W-:Y:S02]  /*21f60*/  IMAD.MOV.U32 R12, RZ, RZ, RZ ;  /* 0x000000ffff0c7224 */ /* 0x000fe400078e00ff */
[----:B------:R-:W-:Y:S02]  /*21f70*/  IMAD.MOV.U32 R11, RZ, RZ, 0x181f ;  /* 0x0000181fff0b7424 */ /* 0x000fe400078e00ff */
[----:B------:R-:W-:Y:S02]  /*21f80*/  IMAD.MOV.U32 R15, RZ, RZ, -0x1 ;  /* 0xffffffffff0f7424 */ /* 0x000fe400078e00ff */
[----:B-----5:R-:W-:Y:S02]  /*21f90*/  IMAD R3, R20, R7, RZ ;  /* 0x0000000714037224 */ /* 0x020fe400078e02ff */
[----:B------:R-:W-:-:S07]  /*21fa0*/  IMAD.IADD R32, R10, 0x1, R32 ;  /* 0x000000010a207824 */ /* 0x000fce00078e0220 */
[----:B------:R-:W-:Y:S05]  /*21fb0*/  WARPSYNC.COLLECTIVE R15, `(.L_x_2981) ;  /* 0x000000000f087348 */ /* 0x000fea0003c00000 */
[----:B------:R0:W1:Y:S02]  /*21fc0*/  SHFL.IDX P6, R14, R13, R12, R11 ;  /* 0x0000000c0d0e7389 */ /* 0x00006400000c000b */
[----:B01----:R-:W-:Y:S01]  /*21fd0*/  ENDCOLLECTIVE ;  /* 0x000000000000791b */ /* 0x003fe20003800000 */
.L_x_2981:
[C---:B------:R-:W-:Y:S01]  /*21fe0*/  VIADD R6, R32.reuse, 0x10 ;  /* 0x0000001020067836 */ /* 0x040fe20000000000 */
[----:B------:R-:W-:Y:S01]  /*21ff0*/  ISETP.GE.AND P0, PT, R32, R3, PT ;  /* 0x000000032000720c */ /* 0x000fe20003f06270 */
[----:B------:R-:W-:Y:S02]  /*22000*/  IMAD.MOV.U32 R13, RZ, RZ, R0 ;  /* 0x000000ffff0d7224 */ /* 0x000fe400078e0000 */
[----:B------:R-:W-:-:S10]  /*22010*/  IMAD.MOV.U32 R4, RZ, RZ, R14 ;  /* 0x000000ffff047224 */ /* 0x000fd400078e000e */
[----:B------:R-:W-:Y:S05]  /*22020*/  WARPSYNC.COLLECTIVE R15, `(.L_x_2982) ;  /* 0x000000000f087348 */ /* 0x000fea0003c00000 */
[----:B------:R0:W1:Y:S02]  /*22030*/  SHFL.IDX P6, R14, R13, R12, R11 ;  /* 0x0000000c0d0e7389 */ /* 0x00006400000c000b */
[----:B01----:R-:W-:Y:S01]  /*22040*/  ENDCOLLECTIVE ;  /* 0x000000000000791b */ /* 0x003fe20003800000 */
.L_x_2982:
[----:B------:R-:W-:Y:S02]  /*22050*/  IMAD.MOV.U32 R13, RZ, RZ, R2 ;  /* 0x000000ffff0d7224 */ /* 0x000fe400078e0002 */
[----:B------:R-:W-:Y:S02]  /*22060*/  IMAD.MOV.U32 R12, RZ, RZ, 0x1 ;  /* 0x00000001ff0c7424 */ /* 0x000fe400078e00ff */
[----:B------:R-:W-:-:S07]  /*22070*/  IMAD.MOV.U32 R5, RZ, RZ, R14 ;  /* 0x000000ffff057224 */ /* 0x000fce00078e000e */
[----:B------:R-:W-:Y:S05]  /*22080*/  WARPSYNC.COLLECTIVE R15, `(.L_x_2983) ;  /* 0x000000000f087348 */ /* 0x000fea0003c00000 */
[----:B------:R0:W1:Y:S02]  /*22090*/  SHFL.IDX P6, R14, R13, R12, R11 ;  /* 0x0000000c0d0e7389 */ /* 0x00006400000c000b */
[----:B01----:R-:W-:Y:S01]  /*220a0*/  ENDCOLLECTIVE ;  /* 0x000000000000791b */ /* 0x003fe20003800000 */
.L_x_2983:
        /* <DEDUP_REMOVED lines=15> */
.L_x_2984:
[----:B------:R-:W-:Y:S02]  /*221a0*/  IMAD.MOV.U32 R13, RZ, RZ, R2 ;  /* 0x000000ffff0d7224 */ /* 0x000fe400078e0002 */
[----:B------:R-:W-:Y:S02]  /*221b0*/  IMAD.MOV.U32 R12, RZ, RZ, 0x2 ;  /* 0x00000002ff0c7424 */ /* 0x000fe400078e00ff */
[----:B------:R-:W-:-:S07]  /*221c0*/  IMAD.MOV.U32 R5, RZ, RZ, R14 ;  /* 0x000000ffff057224 */ /* 0x000fce00078e000e */
[----:B------:R-:W-:Y:S05]  /*221d0*/  WARPSYNC.COLLECTIVE R15, `(.L_x_2985) ;  /* 0x000000000f087348 */ /* 0x000fea0003c00000 */
[----:B------:R0:W1:Y:S02]  /*221e0*/  SHFL.IDX P6, R14, R13, R12, R11 ;  /* 0x0000000c0d0e7389 */ /* 0x00006400000c000b */
[----:B01----:R-:W-:Y:S01]  /*221f0*/  ENDCOLLECTIVE ;  /* 0x000000000000791b */ /* 0x003fe20003800000 */
.L_x_2985:
        /* <DEDUP_REMOVED lines=16> */
.L_x_2986:
[----:B------:R-:W-:Y:S02]  /*22300*/  IMAD.MOV.U32 R13, RZ, RZ, R2 ;  /* 0x000000ffff0d7224 */ /* 0x000fe400078e0002 */
[----:B------:R-:W-:Y:S02]  /*22310*/  IMAD.MOV.U32 R12, RZ, RZ, 0x3 ;  /* 0x00000003ff0c7424 */ /* 0x000fe400078e00ff */
[----:B------:R-:W-:-:S07]  /*22320*/  IMAD.MOV.U32 R5, RZ, RZ, R14 ;  /* 0x000000ffff057224 */ /* 0x000fce00078e000e */
[----:B------:R-:W-:Y:S05]  /*22330*/  WARPSYNC.COLLECTIVE R15, `(.L_x_2987) ;  /* 0x000000000f087348 */ /* 0x000fea0003c00000 */
[----:B------:R0:W1:Y:S02]  /*22340*/  SHFL.IDX P6, R14, R13, R12, R11 ;  /* 0x0000000c0d0e7389 */ /* 0x00006400000c000b */
[----:B01----:R-:W-:Y:S01]  /*22350*/  ENDCOLLECTIVE ;  /* 0x000000000000791b */ /* 0x003fe20003800000 */
.L_x_2987:
        /* <DEDUP_REMOVED lines=14> */
.L_x_2988:
[----:B------:R-:W-:Y:S01]  /*22440*/  IMAD.MOV.U32 R0, RZ, RZ, R14 ;  /* 0x000000ffff007224 */ /* 0x000fe200078e000e */
[----:B------:R-:W-:Y:S06]  /*22450*/  BRA `(.L_x_2989) ;  /* 0xffffffb000cc7947 */ /* 0x000fec000383ffff */
.L_x_2867:
[----:B0-----:R0:W1:Y:S02]  /*22460*/  SYNCS.PHASECHK.TRANS64.TRYWAIT P0, [R23+URZ+0x28c20], R0 ;  /* 0x028c2000170075a7 */ /* 0x001064000800017f */
[----:B-1----:R-:W-:Y:S05]  /*22470*/  @!P0 NANOSLEEP.SYNCS 0x989680 ;  /* 0x009896800000895d */ /* 0x002fea0003900000 */
[----:B------:R-:W1:Y:S02]  /*22480*/  @!P0 SYNCS.PHASECHK.TRANS64 P0, [R23+URZ+0x28c20], R0 ;  /* 0x028c2000170085a7 */ /* 0x000e64000800007f */
[----:B-1----:R-:W-:Y:S05]  /*22490*/  @!P0 BRA `(.L_x_2867) ;  /* 0xfffffffc00f08947 */ /* 0x002fea000383ffff */
[----:B------:R-:W-:Y:S05]  /*224a0*/  BRA `(.L_x_2990) ;  /* 0xffffffb400287947 */ /* 0x000fea000383ffff */
.L_x_2870:
[----:B0-----:R0:W1:Y:S02]  /*224b0*/  SYNCS.PHASECHK.TRANS64.TRYWAIT P0, [R27+URZ+0x28c60], R0 ;  /* 0x028c60001b0075a7 */ /* 0x001064000800017f */
[----:B-1----:R-:W-:Y:S05]  /*224c0*/  @!P0 NANOSLEEP.SYNCS 0x989680 ;  /* 0x009896800000895d */ /* 0x002fea0003900000 */
[----:B------:R-:W1:Y:S02]  /*224d0*/  @!P0 SYNCS.PHASECHK.TRANS64 P0, [R27+URZ+0x28c60], R0 ;  /* 0x028c60001b0085a7 */ /* 0x000e64000800007f */
[----:B-1----:R-:W-:Y:S05]  /*224e0*/  @!P0 BRA `(.L_x_2870) ;  /* 0xfffffffc00f08947 */ /* 0x002fea000383ffff */
[----:B------:R-:W-:Y:S05]  /*224f0*/  BRA `(.L_x_2991) ;  /* 0xffffffb400387947 */ /* 0x000fea000383ffff */
.L_x_2871:
        /* <DEDUP_REMOVED lines=8> */
.L_x_2993:
[----:B------:R-:W-:Y:S05]  /*22580*/  BSYNC B0 ;  /* 0x0000000000007941 */ /* 0x000fea0003800000 */
.L_x_2992:
[----:B------:R0:W5:Y:S01]  /*22590*/  LDL R8, [R1+0xc] ;  /* 0x00000c0001087983 */ /* 0x0001620000100800 */
[----:B------:R-:W-:Y:S01]  /*225a0*/  IMAD.MOV.U32 R13, RZ, RZ, R5 ;  /* 0x000000ffff0d7224 */ /* 0x000fe200078e0005 */
[----:B------:R-:W-:Y:S01]  /*225b0*/  MOV R12, RZ ;  /* 0x000000ff000c7202 */ /* 0x000fe20000000f00 */
[----:B------:R-:W-:Y:S01]  /*225c0*/  IMAD.MOV.U32 R11, RZ, RZ, 0x181f ;  /* 0x0000181fff0b7424 */ /* 0x000fe200078e00ff */
[----:B------:R-:W1:Y:S01]  /*225d0*/  S2R R7, SR_TID.X ;  /* 0x0000000000077919 */ /* 0x000e620000002100 */
[----:B------:R-:W-:Y:S01]  /*225e0*/  IMAD.MOV.U32 R15, RZ, RZ, -0x1 ;  /* 0xffffffffff0f7424 */ /* 0x000fe200078e00ff */
[C---:B------:R-:W-:Y:S01]  /*225f0*/  LOP3.LUT P5, RZ, R31.reuse, 0x2, RZ, 0xc0, !PT ;  /* 0x000000021fff7812 */ /* 0x040fe200078ac0ff */
[----:B------:R-:W-:Y:S01]  /*22600*/  IMAD.MOV.U32 R3, RZ, RZ, R14 ;  /* 0x000000ffff037224 */ /* 0x000fe200078e000e */
[----:B------:R-:W-:Y:S01]  /*22610*/  LOP3.LUT P4, RZ, R31, 0x4, RZ, 0xc0, !PT ;  /* 0x000000041fff7812 */ /* 0x000fe2000788c0ff */
[----:B0-----:R-:W-:-:S12]  /*22620*/  IMAD R4, R4, 0x2, R23 ;  /* 0x0000000204047824 */ /* 0x001fd800078e0217 */
[----:B-1---5:R-:W-:Y:S05]  /*22630*/  WARPSYNC.COLLECTIVE R15, `(.L_x_2994) ;  /* 0x000000000f087348 */ /* 0x022fea0003c00000 */
[----:B------:R0:W2:Y:S02]  /*22640*/  SHFL.IDX P6, R14, R13, R12, R11 ;  /* 0x0000000c0d0e7389 */ /* 0x0000a400000c000b */
[----:B012--5:R-:W-:Y:S01]  /*22650*/  ENDCOLLECTIVE ;  /* 0x000000000000791b */ /* 0x027fe20003800000 */
.L_x_2994:
[C---:B------:R-:W-:Y:S02]  /*22660*/  LOP3.LUT P3, RZ, R31.reuse, 0x8, RZ, 0xc0, !PT ;  /* 0x000000081fff7812 */ /* 0x040fe4000786c0ff */
[----:B------:R-:W-:Y:S02]  /*22670*/  LOP3.LUT R22, R22, 0xfffffeff, RZ, 0xc0, !PT ;  /* 0xfffffeff16167812 */ /* 0x000fe400078ec0ff */
[----:B------:R-:W-:Y:S01]  /*22680*/  LOP3.LUT P2, RZ, R31, 0x10, RZ, 0xc0, !PT ;  /* 0x000000101fff7812 */ /* 0x000fe2000784c0ff */
[----:B------:R-:W-:Y:S02]  /*22690*/  IMAD.MOV.U32 R13, RZ, RZ, R6 ;  /* 0x000000ffff0d7224 */ /* 0x000fe400078e0006 */
[----:B------:R-:W-:Y:S02]  /*226a0*/  IMAD.MOV.U32 R12, RZ, RZ, 0x1 ;  /* 0x00000001ff0c7424 */ /* 0x000fe400078e00ff */
[----:B------:R-:W-:Y:S02]  /*226b0*/  IMAD.MOV.U32 R2, RZ, RZ, R14 ;  /* 0x000000ffff027224 */ /* 0x000fe400078e000e */
[----:B------:R-:W-:-:S05]  /*226c0*/  IMAD.SHL.U32 R7, R7, 0x8, RZ ;  /* 0x0000000807077824 */ /* 0x000fca00078e00ff */
        /* <DEDUP_REMOVED lines=35> */
.L_x_2995:
[----:B------:R-:W-:Y:S02]  /*22900*/  IMAD.MOV.U32 R13, RZ, RZ, R5 ;  /* 0x000000ffff0d7224 */ /* 0x000fe400078e0005 */
[----:B------:R-:W-:-:S07]  /*22910*/  IMAD.MOV.U32 R3, RZ, RZ, R14 ;  /* 0x000000ffff037224 */ /* 0x000fce00078e000e */
[----:B------:R-:W-:Y:S05]  /*22920*/  WARPSYNC.COLLECTIVE R15, `(.L_x_2996) ;  /* 0x000000000f087348 */ /* 0x000fea0003c00000 */
[----:B------:R0:W1:Y:S02]  /*22930*/  SHFL.IDX P6, R14, R13, R12, R11 ;  /* 0x0000000c0d0e7389 */ /* 0x00006400000c000b */
[----:B01----:R-:W-:Y:S01]  /*22940*/  ENDCOLLECTIVE ;  /* 0x000000000000791b */ /* 0x003fe20003800000 */
.L_x_2996:
        /* <DEDUP_REMOVED lines=29> */
.L_x_2997:
[----:B------:R-:W-:Y:S02]  /*22b20*/  IMAD.MOV.U32 R13, RZ, RZ, R5 ;  /* 0x000000ffff0d7224 */ /* 0x000fe400078e0005 */
[----:B------:R-:W-:-:S07]  /*22b30*/  IMAD.MOV.U32 R7, RZ, RZ, R14 ;  /* 0x000000ffff077224 */ /* 0x000fce00078e000e */
[----:B------:R-:W-:Y:S05]  /*22b40*/  WARPSYNC.COLLECTIVE R15, `(.L_x_2998) ;  /* 0x000000000f087348 */ /* 0x000fea0003c00000 */
[----:B------:R0:W1:Y:S02]  /*22b50*/  SHFL.IDX P6, R14, R13, R12, R11 ;  /* 0x0000000c0d0e7389 */ /* 0x00006400000c000b */
[----:B01----:R-:W-:Y:S01]  /*22b60*/  ENDCOLLECTIVE ;  /* 0x000000000000791b */ /* 0x003fe20003800000 */
.L_x_2998:
        /* <DEDUP_REMOVED lines=29> */
.L_x_2999:
[----:B------:R-:W-:Y:S02]  /*22d40*/  IMAD.MOV.U32 R13, RZ, RZ, R5 ;  /* 0x000000ffff0d7224 */ /* 0x000fe400078e0005 */
[----:B------:R-:W-:-:S07]  /*22d50*/  IMAD.MOV.U32 R6, RZ, RZ, R14 ;  /* 0x000000ffff067224 */ /* 0x000fce00078e000e */
[----:B------:R-:W-:Y:S05]  /*22d60*/  WARPSYNC.COLLECTIVE R15, `(.L_x_3000) ;  /* 0x000000000f087348 */ /* 0x000fea0003c00000 */
[----:B------:R0:W1:Y:S02]  /*22d70*/  SHFL.IDX P6, R14, R13, R12, R11 ;  /* 0x0000000c0d0e7389 */ /* 0x00006400000c000b */
[----:B01----:R-:W-:Y:S01]  /*22d80*/  ENDCOLLECTIVE ;  /* 0x000000000000791b */ /* 0x003fe20003800000 */
.L_x_3000:
[----:B------:R-:W-:Y:S01]  /*22d90*/  IMAD.MOV.U32 R2, RZ, RZ, R14 ;  /* 0x000000ffff027224 */ /* 0x000fe200078e000e */
[----:B------:R-:W-:Y:S06]  /*22da0*/  BRA `(.L_x_3001) ;  /* 0xffffffb000d07947 */ /* 0x000fec000383ffff */
.L_x_2878:
[----:B0-----:R0:W1:Y:S02]  /*22db0*/  SYNCS.PHASECHK.TRANS64.TRYWAIT P0, [R6+URZ+0x28c40], R17 ;  /* 0x028c4011060075a7 */ /* 0x001064000800017f */
[----:B-1----:R-:W-:Y:S05]  /*22dc0*/  @!P0 NANOSLEEP.SYNCS 0x989680 ;  /* 0x009896800000895d */ /* 0x002fea0003900000 */
[----:B------:R-:W1:Y:S02]  /*22dd0*/  @!P0 SYNCS.PHASECHK.TRANS64 P0, [R6+URZ+0x28c40], R17 ;  /* 0x028c4011060085a7 */ /* 0x000e64000800007f */
[----:B-1----:R-:W-:Y:S05]  /*22de0*/  @!P0 BRA `(.L_x_2878) ;  /* 0xfffffffc00f08947 */ /* 0x002fea000383ffff */
[----:B------:R-:W-:Y:S05]  /*22df0*/  BRA `(.L_x_3002) ;  /* 0xffffffb800607947 */ /* 0x000fea000383ffff */
.L_x_2879:
        /* <DEDUP_REMOVED lines=8> */
.L_x_3004:
[----:B------:R-:W-:Y:S05]  /*22e80*/  BSYNC B1 ;  /* 0x0000000000017941 */ /* 0x000fea0003800000 */
.L_x_3003:
        /* <DEDUP_REMOVED lines=9> */
.L_x_3005:
[----:B------:R-:W-:Y:S01]  /*22f20*/  MOV R13, R27 ;  /* 0x0000001b000d7202 */ /* 0x000fe20000000f00 */
[----:B------:R-:W-:Y:S02]  /*22f30*/  IMAD.MOV.U32 R12, RZ, RZ, 0x1 ;  /* 0x00000001ff0c7424 */ /* 0x000fe400078e00ff */
[----:B------:R-:W-:-:S07]  /*22f40*/  IMAD.MOV.U32 R2, RZ, RZ, R14 ;  /* 0x000000ffff027224 */ /* 0x000fce00078e000e */
[----:B------:R-:W-:Y:S05]  /*22f50*/  WARPSYNC.COLLECTIVE R15, `(.L_x_3006) ;  /* 0x000000000f087348 */ /* 0x000fea0003c00000 */
[----:B------:R0:W1:Y:S02]  /*22f60*/  SHFL.IDX P6, R14, R13, R12, R11 ;  /* 0x0000000c0d0e7389 */ /* 0x00006400000c000b */
[----:B01----:R-:W-:Y:S01]  /*22f70*/  ENDCOLLECTIVE ;  /* 0x000000000000791b */ /* 0x003fe20003800000 */
.L_x_3006:
        /* <DEDUP_REMOVED lines=11> */
.L_x_3007:
[----:B------:R-:W-:Y:S02]  /*23030*/  IMAD.MOV.U32 R13, RZ, RZ, R27 ;  /* 0x000000ffff0d7224 */ /* 0x000fe400078e001b */
[----:B------:R-:W-:Y:S02]  /*23040*/  IMAD.MOV.U32 R12, RZ, RZ, 0x2 ;  /* 0x00000002ff0c7424 */ /* 0x000fe400078e00ff */
[----:B------:R-:W-:-:S07]  /*23050*/  IMAD.MOV.U32 R2, RZ, RZ, R14 ;  /* 0x000000ffff027224 */ /* 0x000fce00078e000e */
[----:B------:R-:W-:Y:S05]  /*23060*/  WARPSYNC.COLLECTIVE R15, `(.L_x_3008) ;  /* 0x000000000f087348 */ /* 0x000fea0003c00000 */
[----:B------:R0:W1:Y:S02]  /*23070*/  SHFL.IDX P6, R14, R13, R12, R11 ;  /* 0x0000000c0d0e7389 */ /* 0x00006400000c000b */
[----:B01----:R-:W-:Y:S01]  /*23080*/  ENDCOLLECTIVE ;  /* 0x000000000000791b */ /* 0x003fe20003800000 */
.L_x_3008:
        /* <DEDUP_REMOVED lines=11> */
.L_x_3009:
[----:B------:R-:W-:Y:S02]  /*23140*/  IMAD.MOV.U32 R13, RZ, RZ, R27 ;  /* 0x000000ffff0d7224 */ /* 0x000fe400078e001b */
[----:B------:R-:W-:Y:S02]  /*23150*/  IMAD.MOV.U32 R12, RZ, RZ, 0x3 ;  /* 0x00000003ff0c7424 */ /* 0x000fe400078e00ff */
[----:B------:R-:W-:-:S07]  /*23160*/  IMAD.MOV.U32 R2, RZ, RZ, R14 ;  /* 0x000000ffff027224 */ /* 0x000fce00078e000e */
[----:B------:R-:W-:Y:S05]  /*23170*/  WARPSYNC.COLLECTIVE R15, `(.L_x_3010) ;  /* 0x000000000f087348 */ /* 0x000fea0003c00000 */
[----:B------:R0:W1:Y:S02]  /*23180*/  SHFL.IDX P6, R14, R13, R12, R11 ;  /* 0x0000000c0d0e7389 */ /* 0x00006400000c000b */
[----:B01----:R-:W-:Y:S01]  /*23190*/  ENDCOLLECTIVE ;  /* 0x000000000000791b */ /* 0x003fe20003800000 */
.L_x_3010:
        /* <DEDUP_REMOVED lines=11> */
.L_x_3011:
[----:B------:R-:W-:Y:S01]  /*23250*/  IMAD.MOV.U32 R2, RZ, RZ, R14 ;  /* 0x000000ffff027224 */ /* 0x000fe200078e000e */
[----:B------:R-:W-:Y:S06]  /*23260*/  BRA `(.L_x_3012) ;  /* 0xffffffb400f07947 */ /* 0x000fec000383ffff */
.L_x_2884:
[----:B---3--:R3:W4:Y:S02]  /*23270*/  SYNCS.PHASECHK.TRANS64.TRYWAIT P0, [R6+URZ+0x28c60], R17 ;  /* 0x028c6011060075a7 */ /* 0x008724000800017f */
[----:B----4-:R-:W-:Y:S05]  /*23280*/  @!P0 NANOSLEEP.SYNCS 0x989680 ;  /* 0x009896800000895d */ /* 0x010fea0003900000 */
[----:B------:R-:W4:Y:S02]  /*23290*/  @!P0 SYNCS.PHASECHK.TRANS64 P0, [R6+URZ+0x28c60], R17 ;  /* 0x028c6011060085a7 */ /* 0x000f24000800007f */
[----:B----4-:R-:W-:Y:S05]  /*232a0*/  @!P0 BRA `(.L_x_2884) ;  /* 0xfffffffc00f08947 */ /* 0x010fea000383ffff */
[----:B------:R-:W-:Y:S05]  /*232b0*/  BRA `(.L_x_3013) ;  /* 0xffffffb800407947 */ /* 0x000fea000383ffff */
.L_x_2885:
        /* <DEDUP_REMOVED lines=8> */
.L_x_3015:
[----:B------:R-:W-:Y:S05]  /*23340*/  BSYNC B1 ;  /* 0x0000000000017941 */ /* 0x000fea0003800000 */
.L_x_3014:
        /* <DEDUP_REMOVED lines=13> */
.L_x_3016:
        /* <DEDUP_REMOVED lines=17> */
.L_x_3017:
        /* <DEDUP_REMOVED lines=16> */
.L_x_3018:
        /* <DEDUP_REMOVED lines=19> */
.L_x_3019:
[----:B------:R-:W-:Y:S01]  /*23760*/  @!PT LDS RZ, [RZ] ;  /* 0x00000000fffff984 */ /* 0x000fe20000000800 */
[----:B------:R-:W-:Y:S01]  /*23770*/  @!PT LDS RZ, [RZ] ;  /* 0x00000000fffff984 */ /* 0x000fe20000000800 */
[----:B------:R-:W-:Y:S01]  /*23780*/  @!PT LDS RZ, [RZ] ;  /* 0x00000000fffff984 */ /* 0x000fe20000000800 */
[----:B------:R0:W-:Y:S01]  /*23790*/  LDGSTS.E.BYPASS.LTC128B.128 [R17+0x6c00], desc[UR40][R2.64+0x180], !P3 ;  /* 0x06c0018002117fae */ /* 0x0001e2000d901d68 */
[----:B------:R-:W-:-:S03]  /*237a0*/  LOP3.LUT P3, RZ, R22, 0x80, RZ, 0xc0, !PT ;  /* 0x0000008016ff7812 */ /* 0x000fc6000786c0ff */
[----:B------:R0:W-:Y:S04]  /*237b0*/  LDGSTS.E.BYPASS.LTC128B.128 [R17+0x8c00], desc[UR40][R2.64+0x200], !P5 ;  /* 0x08c0020002117fae */ /* 0x0001e8000e901d68 */
[----:B------:R0:W-:Y:S01]  /*237c0*/  LDGSTS.E.BYPASS.LTC128B.128 [R17+0xac00], desc[UR40][R2.64+0x280], !P4 ;  /* 0x0ac0028002117fae */ /* 0x0001e2000e101d68 */
[----:B------:R-:W-:-:S03]  /*237d0*/  MOV R13, R9 ;  /* 0x00000009000d7202 */ /* 0x000fc60000000f00 */
[----:B------:R0:W-:Y:S04]  /*237e0*/  LDGSTS.E.BYPASS.LTC128B.128 [R17+0xcc00], desc[UR40][R2.64+0x300], P0 ;  /* 0x0cc0030002117fae */ /* 0x0001e80008101d68 */
[----:B------:R0:W-:Y:S01]  /*237f0*/  LDGSTS.E.BYPASS.LTC128B.128 [R17+0xec00], desc[UR40][R2.64+0x380], P1 ;  /* 0x0ec0038002117fae */ /* 0x0001e20008901d68 */
[----:B------:R-:W-:-:S07]  /*23800*/  IMAD.MOV.U32 R8, RZ, RZ, R14 ;  /* 0x000000ffff087224 */ /* 0x000fce00078e000e */
[----:B0-----:R-:W-:Y:S05]  /*23810*/  WARPSYNC.COLLECTIVE R15, `(.L_x_3020) ;  /* 0x000000000f087348 */ /* 0x001fea0003c00000 */
[----:B------:R1:W2:Y:S02]  /*23820*/  SHFL.IDX P6, R14, R13, R12, R11 ;  /* 0x0000000c0d0e7389 */ /* 0x0002a400000c000b */
[----:B012---:R-:W-:Y:S01]  /*23830*/  ENDCOLLECTIVE ;  /* 0x000000000000791b */ /* 0x007fe20003800000 */
.L_x_3020:
        /* <DEDUP_REMOVED lines=16> */
.L_x_3021:
        /* <DEDUP_REMOVED lines=14> */
.L_x_3022:
[----:B------:R-:W-:Y:S05]  /*23a20*/  BRA `(.L_x_3023) ;  /* 0xffffffb400ac7947 */ /* 0x000fea000383ffff */
.L_x_2893:
        /* <DEDUP_REMOVED lines=8> */
.L_x_3025:
[----:B------:R-:W-:Y:S05]  /*23ab0*/  BSYNC B0 ;  /* 0x0000000000007941 */ /* 0x000fea0003800000 */
.L_x_3024:
        /* <DEDUP_REMOVED lines=9> */
.L_x_3026:
        /* <DEDUP_REMOVED lines=18> */
.L_x_3027:
[----:B------:R-:W-:Y:S01]  /*23c70*/  IMAD.MOV.U32 R12, RZ, RZ, 0x2 ;  /* 0x00000002ff0c7424 */ /* 0x000fe200078e00ff */
[----:B------:R-:W-:-:S05]  /*23c80*/  SEL R4, R14, RZ, P1 ;  /* 0x000000ff0e047207 */ /* 0x000fca0000800000 */
[----:B------:R-:W-:-:S04]  /*23c90*/  IMAD.IADD R4, R17, 0x1, R4 ;  /* 0x0000000111047824 */ /* 0x000fc800078e0204 */
[----:B------:R-:W-:-:S07]  /*23ca0*/  IMAD.MOV.U32 R13, RZ, RZ, R4 ;  /* 0x000000ffff0d7224 */ /* 0x000fce00078e0004 */
[----:B------:R-:W-:Y:S05]  /*23cb0*/  WARPSYNC.COLLECTIVE R15, `(.L_x_3028) ;  /* 0x000000000f087348 */ /* 0x000fea0003c00000 */
[----:B------:R0:W1:Y:S02]  /*23cc0*/  SHFL.UP P6, R14, R13, R12, R11 ;  /* 0x0400000c0d0e7389 */ /* 0x00006400000c000b */
[----:B01----:R-:W-:Y:S01]  /*23cd0*/  ENDCOLLECTIVE ;  /* 0x000000000000791b */ /* 0x003fe20003800000 */
.L_x_3028:
[----:B------:R-:W-:Y:S01]  /*23ce0*/  IMAD.MOV.U32 R12, RZ, RZ, 0x4 ;  /* 0x00000004ff0c7424 */ /* 0x000fe200078e00ff */
[----:B------:R-:W-:-:S05]  /*23cf0*/  SEL R3, R14, RZ, P2 ;  /* 0x000000ff0e037207 */ /* 0x000fca0001000000 */
[----:B------:R-:W-:-:S04]  /*23d00*/  IMAD.IADD R6, R4, 0x1, R3 ;  /* 0x0000000104067824 */ /* 0x000fc800078e0203 */
[----:B------:R-:W-:-:S07]  /*23d10*/  IMAD.MOV.U32 R13, RZ, RZ, R6 ;  /* 0x000000ffff0d7224 */ /* 0x000fce00078e0006 */
[----:B------:R-:W-:Y:S05]  /*23d20*/  WARPSYNC.COLLECTIVE R15, `(.L_x_3029) ;  /* 0x000000000f087348 */ /* 0x000fea0003c00000 */
[----:B------:R0:W1:Y:S02]  /*23d30*/  SHFL.UP P6, R14, R13, R12, R11 ;  /* 0x0400000c0d0e7389 */ /* 0x00006400000c000b */
[----:B01----:R-:W-:Y:S01]  /*23d40*/  ENDCOLLECTIVE ;  /* 0x000000000000791b */ /* 0x003fe20003800000 */
.L_x_3029:
[----:B------:R-:W-:Y:S01]  /*23d50*/  IMAD.MOV.U32 R12, RZ, RZ, 0x8 ;  /* 0x00000008ff0c7424 */ /* 0x000fe200078e00ff */
[----:B------:R-:W-:-:S05]  /*23d60*/  SEL R3, R14, RZ, P3 ;  /* 0x000000ff0e037207 */ /* 0x000fca0001800000 */
[----:B------:R-:W-:-:S04]  /*23d70*/  IMAD.IADD R2, R6, 0x1, R3 ;  /* 0x0000000106027824 */ /* 0x000fc800078e0203 */
[----:B------:R-:W-:-:S07]  /*23d80*/  IMAD.MOV.U32 R13, RZ, RZ, R2 ;  /* 0x000000ffff0d7224 */ /* 0x000fce00078e0002 */
[----:B------:R-:W-:Y:S05]  /*23d90*/  WARPSYNC.COLLECTIVE R15, `(.L_x_3030) ;  /* 0x000000000f087348 */ /* 0x000fea0003c00000 */
[----:B------:R0:W1:Y:S02]  /*23da0*/  SHFL.UP P6, R14, R13, R12, R11 ;  /* 0x0400000c0d0e7389 */ /* 0x00006400000c000b */
[----:B01----:R-:W-:Y:S01]  /*23db0*/  ENDCOLLECTIVE ;  /* 0x000000000000791b */ /* 0x003fe20003800000 */
.L_x_3030:
[----:B------:R-:W-:Y:S01]  /*23dc0*/  IMAD.MOV.U32 R12, RZ, RZ, 0x10 ;  /* 0x00000010ff0c7424 */ /* 0x000fe200078e00ff */
[----:B------:R-:W-:-:S05]  /*23dd0*/  SEL R3, R14, RZ, P4 ;  /* 0x000000ff0e037207 */ /* 0x000fca0002000000 */
[----:B------:R-:W-:-:S04]  /*23de0*/  IMAD.IADD R3, R2, 0x1, R3 ;  /* 0x0000000102037824 */ /* 0x000fc800078e0203 */
[----:B------:R-:W-:-:S07]  /*23df0*/  IMAD.MOV.U32 R13, RZ, RZ, R3 ;  /* 0x000000ffff0d7224 */ /* 0x000fce00078e0003 */
[----:B------:R-:W-:Y:S05]  /*23e00*/  WARPSYNC.COLLECTIVE R15, `(.L_x_3031) ;  /* 0x000000000f087348 */ /* 0x000fea0003c00000 */
[----:B------:R0:W1:Y:S02]  /*23e10*/  SHFL.UP P6, R14, R13, R12, R11 ;  /* 0x0400000c0d0e7389 */ /* 0x00006400000c000b */
[----:B01----:R-:W-:Y:S01]  /*23e20*/  ENDCOLLECTIVE ;  /* 0x000000000000791b */ /* 0x003fe20003800000 */
.L_x_3031:
        /* <DEDUP_REMOVED lines=8> */
.L_x_3032:
[----:B------:R-:W-:Y:S05]  /*23eb0*/  BRA `(.L_x_3033) ;  /* 0xffffffb800407947 */ /* 0x000fea000383ffff */
.L_x_2898:
[----:B------:R-:W-:Y:S01]  /*23ec0*/  BSSY B0, `(.L_x_3034) ;  /* 0x0000008000007945 */ /* 0x000fe20003800000 */
[----:B-----5:R-:W-:Y:S01]  /*23ed0*/  MOV R13, R17 ;  /* 0x00000011000d7202 */ /* 0x020fe20000000f00 */
[----:B------:R-:W-:Y:S02]  /*23ee0*/  IMAD.MOV.U32 R12, RZ, RZ, 0x1 ;  /* 0x00000001ff0c7424 */ /* 0x000fe400078e00ff */
[----:B------:R-:W-:Y:S02]  /*23ef0*/  IMAD.MOV.U32 R11, RZ, RZ, RZ ;  /* 0x000000ffff0b7224 */ /* 0x000fe400078e00ff */
[----:B------:R-:W-:-:S07]  /*23f00*/  IMAD.MOV.U32 R15, RZ, RZ, -0x1 ;  /* 0xffffffffff0f7424 */ /* 0x000fce00078e00ff */
[----:B01----:R-:W-:Y:S05]  /*23f10*/  WARPSYNC.COLLECTIVE R15, `(.L_x_3035) ;  /* 0x000000000f087348 */ /* 0x003fea0003c00000 */
[----:B------:R2:W3:Y:S02]  /*23f20*/  SHFL.UP P6, R14, R13, R12, R11 ;  /* 0x0400000c0d0e7389 */ /* 0x0004e400000c000b */
[----:B0123--:R-:W-:Y:S01]  /*23f30*/  ENDCOLLECTIVE ;  /* 0x000000000000791b */ /* 0x00ffe20003800000 */
.L_x_3035:
[----:B------:R-:W-:Y:S05]  /*23f40*/  BSYNC B0 ;  /* 0x0000000000007941 */ /* 0x000fea0003800000 */
.L_x_3034:
        /* <DEDUP_REMOVED lines=8> */
.L_x_3036:
[----:B------:R-:W-:Y:S01]  /*23fd0*/  IMAD.MOV.U32 R12, RZ, RZ, 0x4 ;  /* 0x00000004ff0c7424 */ /* 0x000fe200078e00ff */
[----:B------:R-:W-:-:S05]  /*23fe0*/  SEL R2, R14, RZ, P2 ;  /* 0x000000ff0e027207 */ /* 0x000fca0001000000 */
[----:B------:R-:W-:-:S04]  /*23ff0*/  IMAD.IADD R2, R13, 0x1, R2 ;  /* 0x000000010d027824 */ /* 0x000fc800078e0202 */
[----:B------:R-:W-:-:S07]  /*24000*/  IMAD.MOV.U32 R13, RZ, RZ, R2 ;  /* 0x000000ffff0d7224 */ /* 0x000fce00078e0002 */
[----:B------:R-:W-:Y:S05]  /*24010*/  WARPSYNC.COLLECTIVE R15, `(.L_x_3037) ;  /* 0x000000000f087348 */ /* 0x000fea0003c00000 */
[----:B------:R0:W1:Y:S02]  /*24020*/  SHFL.UP P6, R14, R13, R12, R11 ;  /* 0x0400000c0d0e7389 */ /* 0x00006400000c000b */
[----:B01----:R-:W-:Y:S01]  /*24030*/  ENDCOLLECTIVE ;  /* 0x000000000000791b */ /* 0x003fe20003800000 */
.L_x_3037:
[----:B------:R-:W-:Y:S01]  /*24040*/  IMAD.MOV.U32 R12, RZ, RZ, 0x8 ;  /* 0x00000008ff0c7424 */ /* 0x000fe200078e00ff */
[----:B------:R-:W-:-:S05]  /*24050*/  SEL R3, R14, RZ, P3 ;  /* 0x000000ff0e037207 */ /* 0x000fca0001800000 */
[----:B------:R-:W-:-:S04]  /*24060*/  IMAD.IADD R3, R2, 0x1, R3 ;  /* 0x0000000102037824 */ /* 0x000fc800078e0203 */
[----:B------:R-:W-:-:S07]  /*24070*/  IMAD.MOV.U32 R13, RZ, RZ, R3 ;  /* 0x000000ffff0d7224 */ /* 0x000fce00078e0003 */
[----:B------:R-:W-:Y:S05]  /*24080*/  WARPSYNC.COLLECTIVE R15, `(.L_x_3038) ;  /* 0x000000000f087348 */ /* 0x000fea0003c00000 */
[----:B------:R0:W1:Y:S02]  /*24090*/  SHFL.UP P6, R14, R13, R12, R11 ;  /* 0x0400000c0d0e7389 */ /* 0x00006400000c000b */
[----:B01----:R-:W-:Y:S01]  /*240a0*/  ENDCOLLECTIVE ;  /* 0x000000000000791b */ /* 0x003fe20003800000 */
.L_x_3038:
[----:B------:R-:W-:Y:S01]  /*240b0*/  IMAD.MOV.U32 R12, RZ, RZ, 0x10 ;  /* 0x00000010ff0c7424 */ /* 0x000fe200078e00ff */
[----:B------:R-:W-:-:S05]  /*240c0*/  SEL R4, R14, RZ, P4 ;  /* 0x000000ff0e047207 */ /* 0x000fca0002000000 */
[----:B------:R-:W-:-:S04]  /*240d0*/  IMAD.IADD R4, R3, 0x1, R4 ;  /* 0x0000000103047824 */ /* 0x000fc800078e0204 */
[----:B------:R-:W-:-:S07]  /*240e0*/  IMAD.MOV.U32 R13, RZ, RZ, R4 ;  /* 0x000000ffff0d7224 */ /* 0x000fce00078e0004 */
[----:B------:R-:W-:Y:S05]  /*240f0*/  WARPSYNC.COLLECTIVE R15, `(.L_x_3039) ;  /* 0x000000000f087348 */ /* 0x000fea0003c00000 */
[----:B------:R0:W1:Y:S02]  /*24100*/  SHFL.UP P6, R14, R13, R12, R11 ;  /* 0x0400000c0d0e7389 */ /* 0x00006400000c000b */
[----:B01----:R-:W-:Y:S01]  /*24110*/  ENDCOLLECTIVE ;  /* 0x000000000000791b */ /* 0x003fe20003800000 */
.L_x_3039:
        /* <DEDUP_REMOVED lines=8> */
.L_x_3040:
[----:B------:R-:W-:Y:S05]  /*241a0*/  BRA `(.L_x_3041) ;  /* 0xffffffb800207947 */ /* 0x000fea000383ffff */
.L_x_2900:
[----:B------:R-:W-:Y:S01]  /*241b0*/  BSSY B0, `(.L_x_3042) ;  /* 0x0000006000007945 */ /* 0x000fe20003800000 */
[----:B------:R-:W-:Y:S01]  /*241c0*/  PLOP3.LUT P6, PT, P6, PT, PT, 0x8, 0x0 ;  /* 0x000000000000781c */ /* 0x000fe200037ce170 */
[----:B------:R-:W-:-:S12]  /*241d0*/  IMAD.MOV.U32 R15, RZ, RZ, -0x1 ;  /* 0xffffffffff0f7424 */ /* 0x000fd800078e00ff */
[----:B01----:R-:W-:Y:S05]  /*241e0*/  WARPSYNC.COLLECTIVE R15, `(.L_x_3043) ;  /* 0x000000000f087348 */ /* 0x003fea0003c00000 */
[----:B------:R-:W-:Y:S01]  /*241f0*/  VOTE.ANY R14, PT, P6 ;  /* 0x00000000000e7806 */ /* 0x000fe200030e0100 */
[----:B01----:R-:W-:Y:S06]  /*24200*/  ENDCOLLECTIVE ;  /* 0x000000000000791b */ /* 0x003fec0003800000 */
.L_x_3043:
[----:B------:R-:W-:Y:S05]  /*24210*/  BSYNC B0 ;  /* 0x0000000000007941 */ /* 0x000fea0003800000 */
.L_x_3042:
        /* <DEDUP_REMOVED lines=9> */
.L_x_3044:
[----:B------:R-:W-:Y:S01]  /*242b0*/  IMAD.MOV.U32 R17, RZ, RZ, R14 ;  /* 0x000000ffff117224 */ /* 0x000fe200078e000e */
[----:B------:R-:W-:Y:S06]  /*242c0*/  BRA `(.L_x_3045) ;  /* 0xffffffb800107947 */ /* 0x000fec000383ffff */
.L_x_2902:
[----:B------:R-:W-:Y:S01]  /*242d0*/  BSSY B0, `(.L_x_3046) ;  /* 0x0000007000007945 */ /* 0x000fe20003800000 */
[----:B------:R-:W-:Y:S02]  /*242e0*/  IMAD.MOV.U32 R13, RZ, RZ, R3 ;  /* 0x000000ffff0d7224 */ /* 0x000fe400078e0003 */
[----:B------:R-:W-:Y:S02]  /*242f0*/  IMAD.MOV.U32 R11, RZ, RZ, 0x1f ;  /* 0x0000001fff0b7424 */ /* 0x000fe400078e00ff */
[----:B------:R-:W-:-:S07]  /*24300*/  IMAD.MOV.U32 R15, RZ, RZ, -0x1 ;  /* 0xffffffffff0f7424 */ /* 0x000fce00078e00ff */
[----:B0123--:R-:W-:Y:S05]  /*24310*/  WARPSYNC.COLLECTIVE R15, `(.L_x_3047) ;  /* 0x000000000f087348 */ /* 0x00ffea0003c00000 */
[----:B------:R4:W0:Y:S02]  /*24320*/  SHFL.IDX P6, R14, R13, R12, R11 ;  /* 0x0000000c0d0e7389 */ /* 0x00082400000c000b */
[----:B01234-:R-:W-:Y:S01]  /*24330*/  ENDCOLLECTIVE ;  /* 0x000000000000791b */ /* 0x01ffe20003800000 */
.L_x_3047:
[----:B------:R-:W-:Y:S05]  /*24340*/  BSYNC B0 ;  /* 0x0000000000007941 */ /* 0x000fea0003800000 */
.L_x_3046:
[----:B------:R-:W-:Y:S05]  /*24350*/  BRA `(.L_x_2901) ;  /* 0xffffffb800087947 */ /* 0x000fea000383ffff */
.L_x_2906:
[----:B0-----:R0:W1:Y:S02]  /*24360*/  SYNCS.PHASECHK.TRANS64.TRYWAIT P0, [R4+URZ+0x28c20], R0 ;  /* 0x028c2000040075a7 */ /* 0x001064000800017f */
[----:B-1----:R-:W-:Y:S05]  /*24370*/  @!P0 NANOSLEEP.SYNCS 0x989680 ;  /* 0x009896800000895d */ /* 0x002fea0003900000 */
[----:B------:R-:W1:Y:S02]  /*24380*/  @!P0 SYNCS.PHASECHK.TRANS64 P0, [R4+URZ+0x28c20], R0 ;  /* 0x028c2000040085a7 */ /* 0x000e64000800007f */
[----:B-1----:R-:W-:Y:S05]  /*24390*/  @!P0 BRA `(.L_x_2906) ;  /* 0xfffffffc00f08947 */ /* 0x002fea000383ffff */
[----:B------:R-:W-:Y:S05]  /*243a0*/  BRA `(.L_x_3048) ;  /* 0xffffffbc00807947 */ /* 0x000fea000383ffff */
.L_x_2907:
        /* <DEDUP_REMOVED lines=11> */
.L_x_3050:
[----:B------:R-:W-:Y:S05]  /*24460*/  BSYNC B0 ;  /* 0x0000000000007941 */ /* 0x000fea0003800000 */
.L_x_3049:
[----:B------:R-:W-:Y:S05]  /*24470*/  BRA `(.L_x_3051) ;  /* 0xffffffbc00687947 */ /* 0x000fea000383ffff */
.L_x_2908:
[----:B------:R-:W-:Y:S01]  /*24480*/  BSSY B0, `(.L_x_3052) ;  /* 0x0000006000007945 */ /* 0x000fe20003800000 */
[----:B------:R-:W-:-:S07]  /*24490*/  IMAD.MOV.U32 R15, RZ, RZ, -0x1 ;  /* 0xffffffffff0f7424 */ /* 0x000fce00078e00ff */
[----:B0-234-:R-:W-:Y:S05]  /*244a0*/  WARPSYNC.COLLECTIVE R15, `(.L_x_3053) ;  /* 0x000000000f0c7348 */ /* 0x01dfea0003c00000 */
[----:B------:R-:W-:Y:S02]  /*244b0*/  ELECT P6, UR62, PT ;  /* 0x00000000003e782f */ /* 0x000fe400038c0000 */
[----:B------:R-:W-:Y:S01]  /*244c0*/  MOV R14, UR62 ;  /* 0x0000003e000e7c02 */ /* 0x000fe20008000f00 */
[----:B0-234-:R-:W-:Y:S10]  /*244d0*/  ENDCOLLECTIVE ;  /* 0x000000000000791b */ /* 0x01dff40003800000 */
.L_x_3053:
[----:B------:R-:W-:Y:S05]  /*244e0*/  BSYNC B0 ;  /* 0x0000000000007941 */ /* 0x000fea0003800000 */
.L_x_3052:
[----:B------:R-:W-:Y:S05]  /*244f0*/  BRA `(.L_x_3054) ;  /* 0xffffffbc005c7947 */ /* 0x000fea000383ffff */
.L_x_2910:
[----:B0-----:R0:W1:Y:S02]  /*24500*/  SYNCS.PHASECHK.TRANS64.TRYWAIT P1, [R5+URZ+0x28c40], R0 ;  /* 0x028c4000050075a7 */ /* 0x001064000802017f */
[----:B-1----:R-:W-:Y:S05]  /*24510*/  @!P1 NANOSLEEP.SYNCS 0x989680 ;  /* 0x009896800000995d */ /* 0x002fea0003900000 */
[----:B------:R-:W1:Y:S02]  /*24520*/  @!P1 SYNCS.PHASECHK.TRANS64 P1, [R5+URZ+0x28c40], R0 ;  /* 0x028c4000050095a7 */ /* 0x000e64000802007f */
[----:B-1----:R-:W-:Y:S05]  /*24530*/  @!P1 BRA `(.L_x_2910) ;  /* 0xfffffffc00f09947 */ /* 0x002fea000383ffff */
[----:B------:R-:W-:Y:S05]  /*24540*/  BRA `(.L_x_3055) ;  /* 0xffffffbc007c7947 */ /* 0x000fea000383ffff */
.L_x_2912:
[----:B-1----:R1:W0:Y:S02]  /*24550*/  SYNCS.PHASECHK.TRANS64.TRYWAIT P1, [R25+URZ+0x28c40], R2 ;  /* 0x028c4002190075a7 */ /* 0x002224000802017f */
[----:B0-----:R-:W-:Y:S05]  /*24560*/  @!P1 NANOSLEEP.SYNCS 0x989680 ;  /* 0x009896800000995d */ /* 0x001fea0003900000 */
[----:B------:R-:W0:Y:S02]  /*24570*/  @!P1 SYNCS.PHASECHK.TRANS64 P1, [R25+URZ+0x28c40], R2 ;  /* 0x028c4002190095a7 */ /* 0x000e24000802007f */
[----:B0-----:R-:W-:Y:S05]  /*24580*/  @!P1 BRA `(.L_x_2912) ;  /* 0xfffffffc00f09947 */ /* 0x001fea000383ffff */
[----:B------:R-:W-:Y:S05]  /*24590*/  BRA `(.L_x_3056) ;  /* 0xffffffbc00887947 */ /* 0x000fea000383ffff */
.L_x_2914:
[----:B------:R0:W0:Y:S02]  /*245a0*/  SYNCS.PHASECHK.TRANS64.TRYWAIT P1, [R5+URZ+0x28c60], R0 ;  /* 0x028c6000050075a7 */ /* 0x000024000802017f */
[----:B0-----:R-:W-:Y:S05]  /*245b0*/  @!P1 NANOSLEEP.SYNCS 0x989680 ;  /* 0x009896800000995d */ /* 0x001fea0003900000 */
[----:B------:R-:W0:Y:S02]  /*245c0*/  @!P1 SYNCS.PHASECHK.TRANS64 P1, [R5+URZ+0x28c60], R0 ;  /* 0x028c6000050095a7 */ /* 0x000e24000802007f */
[----:B0-----:R-:W-:Y:S05]  /*245d0*/  @!P1 BRA `(.L_x_2914) ;  /* 0xfffffffc00f09947 */ /* 0x001fea000383ffff */
[----:B------:R-:W-:Y:S05]  /*245e0*/  BRA `(.L_x_3057) ;  /* 0xffffffbc00847947 */ /* 0x000fea000383ffff */
.L_x_3058:
        /* <DEDUP_REMOVED lines=9> */
.L_x_5813:


//--------------------- .text._ZN7cutlass13device_kernelIN5flash11enable_sm90INS1_16FlashAttnFwdSm90INS1_25CollectiveMainloopFwdSm90ILi2EN4cute5tupleIJNS5_1CILi1EEES8_S8_EEENS6_IJNS7_ILi64EEESA_SA_EEELi512ENS_10bfloat16_tEfNS_4arch4Sm90ELb0ELb1ELb1ELb1ELb1ELb0ELb1ELb0ELb0ELb1ELb0ELb0EEENS1_21CollectiveEpilogueFwdINS6_IJSA_NS7_ILi512EEESA_EEES9_SC_SE_Li256ELb1ELb1ELb0ELb0EEENS1_36VarlenDynamicPersistentTileSchedulerILi64ELi64ELi256ELi128ELb0ELb1ELb1ELb1ELb0ELb1EEEEEEEEEvNT_6ParamsE --------------------------
	.section	.text._ZN7cutlass13device_kernelIN5flash11enable_sm90INS1_16FlashAttnFwdSm90INS1_25CollectiveMainloopFwdSm90ILi2EN4cute5tupleIJNS5_1CILi1EEES8_S8_EEENS6_IJNS7_ILi64EEESA_SA_EEELi512ENS_10bfloat16_tEfNS_4arch4Sm90ELb0ELb1ELb1ELb1ELb1ELb0ELb1ELb0ELb0ELb1ELb0ELb0EEENS1_21CollectiveEpilogueFwdINS6_IJSA_NS7_ILi512EEESA_EEES9_SC_SE_Li256ELb1ELb1ELb0ELb0EEENS1_36VarlenDynamicPersistentTileSchedulerILi64ELi64ELi256ELi128ELb0ELb1ELb1ELb1ELb0ELb1EEEEEEEEEvNT_6ParamsE,"ax",@progbits
	.align	128
.text._ZN7cutlass13device_kernelIN5flash11enable_sm90INS1_16FlashAttnFwdSm90INS1_25CollectiveMainloopFwdSm90ILi2EN4cute5tupleIJNS5_1CILi1EEES8_S8_EEENS6_IJNS7_ILi64EEESA_SA_EEELi512ENS_10bfloat16_tEfNS_4arch4Sm90ELb0ELb1ELb1ELb1ELb1ELb0ELb1ELb0ELb0ELb1ELb0ELb0EEENS1_21CollectiveEpilogueFwdINS6_IJSA_NS7_ILi512EEESA_EEES9_SC_SE_Li256ELb1ELb1ELb0ELb0EEENS1_36VarlenDynamicPersistentTileSchedulerILi64ELi64ELi256ELi128ELb0ELb1ELb1ELb1ELb0ELb1EEEEEEEEEvNT_6ParamsE:
        .type           _ZN7cutlass13device_kernelIN5flash11enable_sm90INS1_16FlashAttnFwdSm90INS1_25CollectiveMainloopFwdSm90ILi2EN4cute5tupleIJNS5_1CILi1EEES8_S8_EEENS6_IJNS7_ILi64EEESA_SA_EEELi512ENS_10bfloat16_tEfNS_4arch4Sm90ELb0ELb1ELb1ELb1ELb1ELb0ELb1ELb0ELb0ELb1ELb0ELb0EEENS1_21CollectiveEpilogueFwdINS6_IJSA_NS7_ILi512EEESA_EEES9_SC_SE_Li256ELb1ELb1ELb0ELb0EEENS1_36VarlenDynamicPersistentTileSchedulerILi64ELi64ELi256ELi128ELb0ELb1ELb1ELb1ELb0ELb1EEEEEEEEEvNT_6ParamsE,@function
        .size           _ZN7cutlass13device_kernelIN5flash11enable_sm90INS1_16FlashAttnFwdSm90INS1_25CollectiveMainloopFwdSm90ILi2EN4cute5tupleIJNS5_1CILi1EEES8_S8_EEENS6_IJNS7_ILi64EEESA_SA_EEELi512ENS_10bfloat16_tEfNS_4arch4Sm90ELb0ELb1ELb1ELb1ELb1ELb0ELb1ELb0ELb0ELb1ELb0ELb0EEENS1_21CollectiveEpilogueFwdINS6_IJSA_NS7_ILi512EEESA_EEES9_SC_SE_Li256ELb1ELb1ELb0ELb0EEENS1_36VarlenDynamicPersistentTileSchedulerILi64ELi64ELi256ELi128ELb0ELb1ELb1ELb1ELb0ELb1EEEEEEEEEvNT_6ParamsE,(.L_x_5814 - _ZN7cutlass13device_kernelIN5flash11enable_sm90INS1_16FlashAttnFwdSm90INS1_25CollectiveMainloopFwdSm90ILi2EN4cute5tupleIJNS5_1CILi1EEES8_S8_EEENS6_IJNS7_ILi64EEESA_SA_EEELi512ENS_10bfloat16_tEfNS_4arch4Sm90ELb0ELb1ELb1ELb1ELb1ELb0ELb1ELb0ELb0ELb1ELb0ELb0EEENS1_21CollectiveEpilogueFwdINS6_IJSA_NS7_ILi512EEESA_EEES9_SC_SE_Li256ELb1ELb1ELb0ELb0EEENS1_36VarlenDynamicPersistentTileSchedulerILi64ELi64ELi256ELi128ELb0ELb1ELb1ELb1ELb0ELb1EEEEEEEEEvNT_6ParamsE)
        .other          _ZN7cutlass13device_kernelIN5flash11enable_sm90INS1_16FlashAttnFwdSm90INS1_25CollectiveMainloopFwdSm90ILi2EN4cute5tupleIJNS5_1CILi1EEES8_S8_EEENS6_IJNS7_ILi64EEESA_SA_EEELi512ENS_10bfloat16_tEfNS_4arch4Sm90ELb0ELb1ELb1ELb1ELb1ELb0ELb1ELb0ELb0ELb1ELb0ELb0EEENS1_21CollectiveEpilogueFwdINS6_IJSA_NS7_ILi512EEESA_EEES9_SC_SE_Li256ELb1ELb1ELb0ELb0EEENS1_36VarlenDynamicPersistentTileSchedulerILi64ELi64ELi256ELi128ELb0ELb1ELb1ELb1ELb0ELb1EEEEEEEEEvNT_6ParamsE,@"STO_CUDA_ENTRY STV_DEFAULT"
_ZN7cutlass13device_kernelIN5flash11enable_sm90INS1_16FlashAttnFwdSm90INS1_25CollectiveMainloopFwdSm90ILi2EN4cute5tupleIJNS5_1CILi1EEES8_S8_EEENS6_IJNS7_ILi64EEESA_SA_EEELi512ENS_10bfloat16_tEfNS_4arch4Sm90ELb0ELb1ELb1ELb1ELb1ELb0ELb1ELb0ELb0ELb1ELb0ELb0EEENS1_21CollectiveEpilogueFwdINS6_IJSA_NS7_ILi512EEESA_EEES9_SC_SE_Li256ELb1ELb1ELb0ELb0EEENS1_36VarlenDynamicPersistentTileSchedulerILi64ELi64ELi256ELi128ELb0ELb1ELb1ELb1ELb0ELb1EEEEEEEEEvNT_6ParamsE:
        /* <DEDUP_REMOVED lines=43> */
.L_x_3059:
        /* <DEDUP_REMOVED lines=22> */
.L_x_3060:
        /* <DEDUP_REMOVED lines=18> */
.L_x_3061:
        /* <DEDUP_REMOVED lines=22> */
.L_x_3062:
        /* <DEDUP_REMOVED lines=23> */
.L_x_3063:
[----:B0-----:R-:W-:Y:S01]  /*0800*/  ULDC UR4, c[0x0][0x20] ;  /* 0x0000080000047ab9 */ /* 0x001fe20000000800 */
[----:B------:R-:W-:Y:S01]  /*0810*/  UISETP.NE.AND UP0, UPT, UR61, URZ, UPT ;  /* 0x0000003f3d00728c */ /* 0x000fe2000bf05270 */
[----:B------:R-:W-:Y:S01]  /*0820*/  IADD3 R2, P0, R1, UR4, RZ ;  /* 0x0000000401027c10 */ /* 0x000fe2000ff1e0ff */
[----:B------:R-:W-:Y:S01]  /*0830*/  ULDC UR4, c[0x0][0x24] ;  /* 0x0000090000047ab9 */ /* 0x000fe20000000800 */
[----:B------:R-:W-:Y:S01]  /*0840*/  UMOV UR60, 0x1 ;  /* 0x00000001003c7882 */ /* 0x000fe20000000000 */
[----:B------:R-:W-:Y:S01]  /*0850*/  NOP ;  /* 0x0000000000007918 */ /* 0x000fe20000000000 */
[----:B-1234-:R-:W-:Y:S01]  /*0860*/  BAR.SYNC.DEFER_BLOCKING 0x0 ;  /* 0x0000000000007b1d */ /* 0x01efe20000010000 */
[----:B------:R-:W-:Y:S01]  /*0870*/  IADD3 R3, P1, R2, 0x1e0, RZ ;  /* 0x000001e002037810 */ /* 0x000fe20007f3e0ff */
[----:B------:R-:W-:Y:S01]  /*0880*/  IMAD.X R18, RZ, RZ, UR4, P0 ;  /* 0x00000004ff127e24 */ /* 0x000fe200080e06ff */
[----:B------:R-:W-:Y:S01]  /*0890*/  PLOP3.LUT P2, PT, PT, PT, UP0, 0x80, 0x0 ;  /* 0x000000000000781c */ /* 0x000fe20003f4f008 */
[----:B------:R-:W-:-:S02]  /*08a0*/  USEL UR60, UR60, 0x2, !UP0 ;  /* 0x000000023c3c7887 */ /* 0x000fc4000c000000 */
[----:B------:R-:W-:Y:S01]  /*08b0*/  ULDC.64 UR36, c[0x0][0x208] ;  /* 0x0000820000247ab9 */ /* 0x000fe20000000a00 */
[----:B------:R0:W-:Y:S02]  /*08c0*/  STL [R1+0x428], R3 ;  /* 0x0004280301007387 */ /* 0x0001e40000100800 */
[----:B0-----:R-:W-:-:S05]  /*08d0*/  IMAD.X R3, RZ, RZ, R18, P1 ;  /* 0x000000ffff037224 */ /* 0x001fca00008e0612 */
[----:B------:R0:W-:Y:S02]  /*08e0*/  STL [R1+0x424], R3 ;  /* 0x0004240301007387 */ /* 0x0001e40000100800 */
[----:B------:R-:W-:Y:S05]  /*08f0*/  @!P2 BRA `(.L_x_3064) ;  /* 0x0000024800e4a947 */ /* 0x000fea0003800000 */
.L_x_3065:
[----:B------:R-:W-:-:S08]  /*0900*/  NOP ;  /* 0x0000000000007918 */ /* 0x000fd00000000000 */
[----:B------:R-:W1:Y:S02]  /*0910*/  USETMAXREG.TRY_ALLOC.CTAPOOL UP0, 0xe8 ;  /* 0x000000e8000079c8 */ /* 0x000e640008000600 */
[----:B-1----:R-:W-:-:S13]  /*0920*/  PLOP3.LUT P0, PT, PT, PT, UP0, 0x80, 0x0 ;  /* 0x000000000000781c */ /* 0x002fda0003f0f008 */
[----:B------:R-:W-:Y:S05]  /*0930*/  @!P0 BRA `(.L_x_3065) ;  /* 0xfffffffc00f08947 */ /* 0x000fea000383ffff */
[----:B0-----:R-:W0:Y:S01]  /*0940*/  S2R R3, SR_TID.X ;  /* 0x0000000000037919 */ /* 0x001e220000002100 */
[----:B------:R-:W-:Y:S01]  /*0950*/  ULDC UR4, c[0x0][0xd3c] ;  /* 0x00034f0000047ab9 */ /* 0x000fe20000000800 */
[C---:B------:R-:W-:Y:S01]  /*0960*/  IADD3 R196, P1, R2.reuse, 0x1c8, RZ ;  /* 0x000001c802c47810 */ /* 0x040fe20007f3e0ff */
[----:B------:R-:W1:Y:S01]  /*0970*/  S2R R7, SR_CgaCtaId ;  /* 0x0000000000077919 */ /* 0x000e620000008800 */
[----:B------:R-:W-:-:S03]  /*0980*/  IADD3 R199, P2, R2, 0x1d4, RZ ;  /* 0x000001d402c77810 */ /* 0x000fc60007f5e0ff */
[--C-:B------:R-:W-:Y:S01]  /*0990*/  IMAD.X R197, RZ, RZ, R18.reuse, P1 ;  /* 0x000000ffffc57224 */ /* 0x100fe200008e0612 */
[----:B------:R-:W-:Y:S01]  /*09a0*/  STL.64 [R1+0x1c8], RZ ;  /* 0x0001c8ff01007387 */ /* 0x000fe20000100a00 */
[----:B------:R-:W-:-:S03]  /*09b0*/  IMAD.X R198, RZ, RZ, R18, P2 ;  /* 0x000000ffffc67224 */ /* 0x000fc600010e0612 */
[----:B------:R-:W-:Y:S04]  /*09c0*/  STL [R1+0x1d0], RZ ;  /* 0x0001d0ff01007387 */ /* 0x000fe80000100800 */
[----:B------:R-:W-:Y:S01]  /*09d0*/  STL [R1+0x1d4], RZ ;  /* 0x0001d4ff01007387 */ /* 0x000fe20000100800 */
[----:B0-----:R-:W-:-:S04]  /*09e0*/  LOP3.LUT R0, R3, 0xffffff80, RZ, 0xc0, !PT ;  /* 0xffffff8003007812 */ /* 0x001fc800078ec0ff */
[----:B------:R-:W-:Y:S02]  /*09f0*/  ISETP.NE.AND P0, PT, R0, 0x80, PT ;  /* 0x000000800000780c */ /* 0x000fe40003f05270 */
[----:B------:R-:W-:-:S04]  /*0a00*/  MOV R0, 0x400 ;  /* 0x0000040000007802 */ /* 0x000fc80000000f00 */
[----:B-1----:R-:W-:-:S04]  /*0a10*/  LEA R0, R7, R0, 0x18 ;  /* 0x0000000007007211 */ /* 0x002fc800078ec0ff */
[----:B------:R-:W-:-:S03]  /*0a20*/  R2UR UR46, R0 ;  /* 0x00000000002e72ca */ /* 0x000fc600000e0000 */
        /* <DEDUP_REMOVED lines=10> */
[----:B------:R-:W0:Y:S01]  /*0ad0*/  S2UR UR4, SR_SWINHI ;  /* 0x00000000000479c3 */ /* 0x000e220000002f00 */
[----:B------:R-:W-:Y:S01]  /*0ae0*/  R2UR UR5, R9 ;  /* 0x00000000090572ca */ /* 0x000fe200000e0000 */
[----:B------:R-:W-:Y:S01]  /*0af0*/  ULOP3.LUT UR8, UR60, 0x1, URZ, 0xfc, !UPT ;  /* 0x000000013c087892 */ /* 0x000fe2000f8efc3f */
[----:B------:R-:W-:Y:S02]  /*0b00*/  SHF.R.S32.HI R0, RZ, 0x1f, R191 ;  /* 0x0000001fff007819 */ /* 0x000fe400000114bf */
[----:B------:R-:W-:Y:S02]  /*0b10*/  R2UR UR6, R11 ;  /* 0x000000000b0672ca */ /* 0x000fe400000e0000 */
[CC--:B------:R-:W-:Y:S02]  /*0b20*/  LEA.HI R5, R0.reuse, R191.reuse, RZ, 0x7 ;  /* 0x000000bf00057211 */ /* 0x0c0fe400078f38ff */
[----:B------:R-:W-:-:S02]  /*0b30*/  LEA.HI R4, R0, R191, RZ, 0x5 ;  /* 0x000000bf00047211 */ /* 0x000fc400078f28ff */
[----:B------:R-:W-:Y:S02]  /*0b40*/  LOP3.LUT R6, R5, 0xffffff80, RZ, 0xc0, !PT ;  /* 0xffffff8005067812 */ /* 0x000fe400078ec0ff */
[CC--:B------:R-:W-:Y:S02]  /*0b50*/  LEA.HI R3, R0.reuse, R191.reuse, RZ, 0x4 ;  /* 0x000000bf00037211 */ /* 0x0c0fe400078f20ff */
[----:B------:R-:W-:Y:S01]  /*0b60*/  SHF.R.S32.HI R201, RZ, 0x5, R4 ;  /* 0x00000005ffc97819 */ /* 0x000fe20000011404 */
[----:B------:R-:W-:Y:S01]  /*0b70*/  IMAD.IADD R8, R191, 0x1, -R6 ;  /* 0x00000001bf087824 */ /* 0x000fe200078e0a06 */
[----:B------:R-:W-:Y:S02]  /*0b80*/  SHF.R.S32.HI R6, RZ, 0x1f, R4 ;  /* 0x0000001fff067819 */ /* 0x000fe40000011404 */
[----:B------:R-:W-:Y:S02]  /*0b90*/  LEA.HI R10, R0, R191, RZ, 0x2 ;  /* 0x000000bf000a7211 */ /* 0x000fe400078f10ff */
[----:B------:R-:W-:-:S02]  /*0ba0*/  SHF.R.S32.HI R4, RZ, 0x4, R3 ;  /* 0x00000004ff047819 */ /* 0x000fc40000011403 */
[----:B------:R-:W-:Y:S01]  /*0bb0*/  SHF.R.S32.HI R9, RZ, 0x1f, R8 ;  /* 0x0000001fff097819 */ /* 0x000fe20000011408 */
[----:B------:R-:W-:Y:S01]  /*0bc0*/  UMOV UR38, UR46 ;  /* 0x0000002e00267c82 */ /* 0x000fe20008000000 */
[----:B0-----:R-:W-:Y:S01]  /*0bd0*/  UMOV UR39, UR4 ;  /* 0x0000000400277c82 */ /* 0x001fe20008000000 */
[----:B------:R-:W-:Y:S01]  /*0be0*/  LOP3.LUT R202, R3, 0xfffffff0, RZ, 0xc0, !PT ;  /* 0xfffffff003ca7812 */ /* 0x000fe200078ec0ff */
[----:B------:R-:W-:Y:S01]  /*0bf0*/  IMAD.U32 R194, RZ, RZ, UR38 ;  /* 0x00000026ffc27e24 */ /* 0x000fe2000f8e00ff */
[----:B------:R-:W-:Y:S01]  /*0c00*/  LOP3.LUT R14, R10, 0xfffffffc, RZ, 0xc0, !PT ;  /* 0xfffffffc0a0e7812 */ /* 0x000fe200078ec0ff */
[----:B------:R-:W-:Y:S01]  /*0c10*/  IMAD.U32 R195, RZ, RZ, UR39 ;  /* 0x00000027ffc37e24 */ /* 0x000fe2000f8e00ff */
[----:B------:R-:W-:Y:S01]  /*0c20*/  LEA.HI R6, R6, R201, RZ, 0x2 ;  /* 0x000000c906067211 */ /* 0x000fe200078f10ff */
[----:B------:R-:W-:Y:S01]  /*0c30*/  IMAD.IADD R202, R191, 0x1, -R202 ;  /* 0x00000001bfca7824 */ /* 0x000fe200078e0aca */
[----:B------:R-:W-:Y:S01]  /*0c40*/  LEA.HI R3, R3, R4, RZ, 0x1 ;  /* 0x0000000403037211 */ /* 0x000fe200078f08ff */
[----:B------:R-:W-:Y:S01]  /*0c50*/  IMAD.IADD R14, R191, 0x1, -R14 ;  /* 0x00000001bf0e7824 */ /* 0x000fe200078e0a0e */
[----:B------:R-:W-:-:S02]  /*0c60*/  LEA.HI R10, R9, R8, RZ, 0x2 ;  /* 0x00000008090a7211 */ /* 0x000fc400078f10ff */
[----:B------:R-:W-:Y:S02]  /*0c70*/  SHF.R.S32.HI R192, RZ, 0x7, R5 ;  /* 0x00000007ffc07819 */ /* 0x000fe40000011405 */
[----:B------:R-:W-:Y:S02]  /*0c80*/  LOP3.LUT R6, R6, 0x3ffffc, RZ, 0xc0, !PT ;  /* 0x003ffffc06067812 */ /* 0x000fe400078ec0ff */
[----:B------:R-:W-:Y:S01]  /*0c90*/  LOP3.LUT R3, R3, 0x1ffffffe, RZ, 0xc0, !PT ;  /* 0x1ffffffe03037812 */ /* 0x000fe200078ec0ff */
[----:B------:R-:W-:Y:S01]  /*0ca0*/  IMAD R13, R192, 0x100, R202 ;  /* 0x00000100c00d7824 */ /* 0x000fe200078e02ca */
[----:B------:R-:W-:Y:S01]  /*0cb0*/  SHF.R.S32.HI R11, RZ, 0x2, R10 ;  /* 0x00000002ff0b7819 */ /* 0x000fe2000001140a */
[----:B------:R-:W-:Y:S01]  /*0cc0*/  IMAD.IADD R6, R201, 0x1, -R6 ;  /* 0x00000001c9067824 */ /* 0x000fe200078e0a06 */
[----:B------:R-:W-:Y:S01]  /*0cd0*/  SHF.R.S32.HI R12, RZ, 0x1f, R10 ;  /* 0x0000001fff0c7819 */ /* 0x000fe2000001140a */
[----:B------:R-:W-:Y:S01]  /*0ce0*/  IMAD.IADD R3, R4, 0x1, -R3 ;  /* 0x0000000104037824 */ /* 0x000fe200078e0a03 */
[----:B------:R-:W-:Y:S01]  /*0cf0*/  LEA.HI R4, R14, R14, RZ, 0x1 ;  /* 0x0000000e0e047211 */ /* 0x000fe200078f08ff */
[----:B------:R-:W-:Y:S01]  /*0d00*/  IMAD R6, R6, 0x10, R13 ;  /* 0x0000001006067824 */ /* 0x000fe200078e020d */
[----:B------:R-:W-:Y:S01]  /*0d10*/  LEA.HI R12, R12, R11, RZ, 0x3 ;  /* 0x0000000b0c0c7211 */ /* 0x000fe200078f18ff */
[----:B------:R-:W-:Y:S01]  /*0d20*/  IMAD.SHL.U32 R227, R3, 0x8, RZ ;  /* 0x0000000803e37824 */ /* 0x000fe200078e00ff */
[----:B------:R-:W-:-:S02]  /*0d30*/  LEA.HI R0, R0, R191, RZ, 0x3 ;  /* 0x000000bf00007211 */ /* 0x000fc400078f18ff */
[----:B------:R-:W-:Y:S01]  /*0d40*/  LOP3.LUT R12, R12, 0xfffffff8, RZ, 0xc0, !PT ;  /* 0xfffffff80c0c7812 */ /* 0x000fe200078ec0ff */
[----:B------:R-:W-:Y:S01]  /*0d50*/  IMAD.U32 R17, R6, 0x40, R227 ;  /* 0x0000004006117824 */ /* 0x000fe200078e00e3 */
[----:B------:R-:W-:Y:S02]  /*0d60*/  LOP3.LUT R13, R4, 0x1ffffffe, RZ, 0xc0, !PT ;  /* 0x1ffffffe040d7812 */ /* 0x000fe400078ec0ff */
[----:B------:R-:W-:Y:S01]  /*0d70*/  LOP3.LUT R4, R0, 0xfffffff8, RZ, 0xc0, !PT ;  /* 0xfffffff800047812 */ /* 0x000fe200078ec0ff */
[----:B------:R-:W-:Y:S01]  /*0d80*/  IMAD.IADD R12, R11, 0x1, -R12 ;  /* 0x000000010b0c7824 */ /* 0x000fe200078e0a0c */
[----:B------:R-:W-:Y:S01]  /*0d90*/  LEA.HI R5, R5, R192, RZ, 0x1 ;  /* 0x000000c005057211 */ /* 0x000fe200078f08ff */
[----:B------:R-:W-:Y:S01]  /*0da0*/  IMAD.IADD R13, R14, 0x1, -R13 ;  /* 0x000000010e0d7824 */ /* 0x000fe200078e0a0d */
[----:B------:R-:W-:Y:S01]  /*0db0*/  LEA.HI R9, R9, R8, RZ, 0x5 ;  /* 0x0000000809097211 */ /* 0x000fe200078f28ff */
[----:B------:R-:W-:Y:S01]  /*0dc0*/  IMAD.IADD R193, R191, 0x1, -R4 ;  /* 0x00000001bfc17824 */ /* 0x000fe200078e0a04 */
[----:B------:R-:W-:Y:S01]  /*0dd0*/  LOP3.LUT R11, R10, 0x7ffffffc, RZ, 0xc0, !PT ;  /* 0x7ffffffc0a0b7812 */ /* 0x000fe200078ec0ff */
[----:B------:R-:W-:Y:S01]  /*0de0*/  IMAD.WIDE R16, R17, 0x2, R194 ;  /* 0x0000000211107825 */ /* 0x000fe200078e02c2 */
[----:B------:R-:W-:-:S02]  /*0df0*/  LOP3.LUT R5, R5, 0xfffffe, RZ, 0xc0, !PT ;  /* 0x00fffffe05057812 */ /* 0x000fc400078ec0ff */
[----:B------:R-:W-:Y:S01]  /*0e00*/  SHF.R.S32.HI R9, RZ, 0x5, R9 ;  /* 0x00000005ff097819 */ /* 0x000fe20000011409 */
[----:B------:R-:W-:Y:S01]  /*0e10*/  IMAD.SHL.U32 R156, R193, 0x8, RZ ;  /* 0x00000008c19c7824 */ /* 0x000fe200078e00ff */
[----:B------:R-:W-:Y:S01]  /*0e20*/  SHF.R.S32.HI R159, RZ, 0x3, R0 ;  /* 0x00000003ff9f7819 */ /* 0x000fe20000011400 */
[----:B------:R-:W-:Y:S02]  /*0e30*/  IMAD.IADD R11, R8, 0x1, -R11 ;  /* 0x00000001080b7824 */ /* 0x000fe400078e0a0b */
[----:B------:R-:W-:Y:S02]  /*0e40*/  IMAD.IADD R5, R192, 0x1, -R5 ;  /* 0x00000001c0057824 */ /* 0x000fe400078e0a05 */
        /* <DEDUP_REMOVED lines=14> */
[----:B------:R-:W-:Y:S01]  /*0f30*/  IMAD.SHL.U32 R200, R5, 0x100, RZ ;  /* 0x0000010005c87824 */ /* 0x000fe200078e00ff */
[----:B------:R-:W-:Y:S01]  /*0f40*/  SHF.R.S32.HI R176, RZ, 0x1f, R157 ;  /* 0x0000001fffb07819 */ /* 0x000fe2000001149d */
[----:B------:R-:W-:-:S02]  /*0f50*/  IMAD.SHL.U32 R203, R11, 0x2, RZ ;  /* 0x000000020bcb7824 */ /* 0x000fc400078e00ff */
[----:B------:R-:W-:Y:S02]  /*0f60*/  IMAD R228, R13, 0x8, R22 ;  /* 0x000000080de47824 */ /* 0x000fe400078e0216 */
[----:B------:R-:W-:-:S07]  /*0f70*/  IMAD.IADD R23, R203, 0x1, R200 ;  /* 0x00000001cb177824 */ /* 0x000fce00078e02c8 */
.L_x_3205:
        /* <DEDUP_REMOVED lines=14> */
[----:B------:R-:W-:-:S03]  /*1060*/  @UP1 UIMAD.WIDE UR8, UR6, 0x4, UR10 ;  /* 0x00000004060818a5 */ /* 0x000fc6000f8e020a */
[----:B------:R-:W-:Y:S01]  /*1070*/  ULDC.64 UR10, c[0x0][0xb18] ;  /* 0x0002c600000a7ab9 */ /* 0x000fe20000000a00 */
[----:B------:R-:W2:Y:S02]  /*1080*/  @P0 LDG.E R4, desc[UR36][R4.64] ;  /* 0x0000002404040981 */ /* 0x000ea4000c1e1900 */
[----:B-1----:R-:W-:Y:S02]  /*1090*/  IMAD.U32 R8, RZ, RZ, UR8 ;  /* 0x00000008ff087e24 */ /* 0x002fe4000f8e00ff */
[----:B----4-:R-:W-:Y:S01]  /*10a0*/  IMAD.U32 R9, RZ, RZ, UR9 ;  /* 0x00000009ff097e24 */ /* 0x010fe2000f8e00ff */
[----:B------:R-:W-:-:S04]  /*10b0*/  ULDC.64 UR8, c[0x0][0x418] ;  /* 0x0001060000087ab9 */ /* 0x000fc80000000a00 */
[----:B------:R-:W3:Y:S01]  /*10c0*/  @P2 LDG.E R8, desc[UR36][R8.64] ;  /* 0x0000002408082981 */ /* 0x000ee2000c1e1900 */
[----:B------:R-:W-:Y:S01]  /*10d0*/  UISETP.NE.U32.AND UP0, UPT, UR8, URZ, UPT ;  /* 0x0000003f0800728c */ /* 0x000fe2000bf05070 */
[----:B------:R-:W-:Y:S01]  /*10e0*/  ISETP.NE.U32.AND P1, PT, RZ, UR10, PT ;  /* 0x0000000aff007c0c */ /* 0x000fe2000bf25070 */
[----:B------:R-:W-:Y:S01]  /*10f0*/  UMOV UR4, URZ ;  /* 0x0000003f00047c82 */ /* 0x000fe20008000000 */
[----:B------:R-:W-:Y:S01]  /*1100*/  ULDC UR8, c[0x0][0x424] ;  /* 0x0001090000087ab9 */ /* 0x000fe20000000800 */
[----:B------:R-:W-:Y:S01]  /*1110*/  UISETP.NE.AND.EX UP0, UPT, UR9, URZ, UPT, UP0 ;  /* 0x0000003f0900728c */ /* 0x000fe2000bf05300 */
[----:B------:R-:W-:Y:S01]  /*1120*/  ISETP.NE.AND.EX P1, PT, RZ, UR11, PT, P1 ;  /* 0x0000000bff007c0c */ /* 0x000fe2000bf25310 */
[----:B------:R-:W-:Y:S02]  /*1130*/  UMOV UR45, UR7 ;  /* 0x00000007002d7c82 */ /* 0x000fe40008000000 */
[----:B------:R-:W-:-:S04]  /*1140*/  USEL UR8, UR8, 0x1, UP0 ;  /* 0x0000000108087887 */ /* 0x000fc80008000000 */
[----:B------:R-:W-:Y:S01]  /*1150*/  UIMAD UR50, UR8, UR50, URZ ;  /* 0x00000032083272a4 */ /* 0x000fe2000f8e023f */
        /* <DEDUP_REMOVED lines=17> */
.L_x_3066:
[----:B------:R-:W-:Y:S01]  /*1270*/  UMOV UR58, UR5 ;  /* 0x00000005003a7c82 */ /* 0x000fe20008000000 */
        /* <DEDUP_REMOVED lines=9> */
.L_x_3067:
        /* <DEDUP_REMOVED lines=13> */
.L_x_3068:
[----:B------:R-:W0:Y:S01]  /*13e0*/  LDC R0, c[0x0][0xa80] ;  /* 0x0002a000ff007b82 */ /* 0x000e220000000800 */
[----:B------:R-:W-:Y:S01]  /*13f0*/  UISETP.NE.AND UP0, UPT, UR61, 0x1, UPT ;  /* 0x000000013d00788c */ /* 0x000fe2000bf05270 */
[----:B------:R1:W-:Y:S01]  /*1400*/  STL.128 [R1+0x3f0], RZ ;  /* 0x0003f0ff01007387 */ /* 0x0003e20000100c00 */
[----:B------:R-:W-:Y:S01]  /*1410*/  IADD3 R28, P0, R2, 0x3f0, RZ ;  /* 0x000003f0021c7810 */ /* 0x000fe20007f1e0ff */
[----:B------:R-:W-:Y:S02]  /*1420*/  UIADD3 UR50, -UR4, UR50, URZ ;  /* 0x0000003204327290 */ /* 0x000fe4000fffe13f */
[----:B------:R1:W-:Y:S01]  /*1430*/  STL.128 [R1+0x400], RZ ;  /* 0x000400ff01007387 */ /* 0x0003e20000100c00 */
[----:B------:R-:W-:Y:S01]  /*1440*/  PLOP3.LUT P1, PT, PT, PT, UP0, 0x80, 0x0 ;  /* 0x000000000000781c */ /* 0x000fe20003f2f008 */
[----:B------:R-:W-:Y:S02]  /*1450*/  IMAD.X R29, RZ, RZ, R18, P0 ;  /* 0x000000ffff1d7224 */ /* 0x000fe400000e0612 */
[----:B------:R1:W-:Y:S04]  /*1460*/  STL.128 [R1+0x1e0], RZ ;  /* 0x0001e0ff01007387 */ /* 0x0003e80000100c00 */
[----:B------:R1:W-:Y:S04]  /*1470*/  STL.128 [R1+0x1f0], RZ ;  /* 0x0001f0ff01007387 */ /* 0x0003e80000100c00 */
[----:B------:R1:W-:Y:S04]  /*1480*/  STL.128 [R1+0x200], RZ ;  /* 0x000200ff01007387 */ /* 0x0003e80000100c00 */
[----:B------:R1:W-:Y:S04]  /*1490*/  STL.128 [R1+0x210], RZ ;  /* 0x000210ff01007387 */ /* 0x0003e80000100c00 */
[----:B0-----:R1:W-:Y:S04]  /*14a0*/  STL [R1+0x410], R0 ;  /* 0x0004100001007387 */ /* 0x0013e80000100800 */
        /* <DEDUP_REMOVED lines=28> */
[----:B------:R-:W-:Y:S05]  /*1670*/  @!P1 BRA `(.L_x_3069) ;  /* 0x0000007c00dc9947 */ /* 0x000fea0003800000 */
[----:B------:R-:W0:Y:S01]  /*1680*/  LDC.64 R8, c[0x0][0xad8] ;  /* 0x0002b600ff087b82 */ /* 0x000e220000000a00 */
[----:B------:R-:W-:Y:S01]  /*1690*/  ULDC UR4, c[0x0][0x448] ;  /* 0x0001120000047ab9 */ /* 0x000fe20000000800 */
[----:B------:R-:W-:Y:S02]  /*16a0*/  USHF.L.U32 UR6, UR5, 0x6, URZ ;  /* 0x0000000605067899 */ /* 0x000fe4000800063f */
[----:B------:R-:W-:Y:S02]  /*16b0*/  UISETP.NE.AND UP0, UPT, UR4, 0x1, UPT ;  /* 0x000000010400788c */ /* 0x000fe4000bf05270 */
[----:B------:R-:W-:Y:S02]  /*16c0*/  UIADD3 UR7, UR6, 0x3f, URZ ;  /* 0x0000003f06077890 */ /* 0x000fe4000fffe03f */
[----:B------:R-:W-:-:S07]  /*16d0*/  UIADD3 UR8, UR50, 0x1, -UR49 ;  /* 0x0000000132087890 */ /* 0x000fce000fffe831 */
[----:B------:R-:W-:Y:S01]  /*16e0*/  @UP0 UIADD3 UR4, UR6, 0x3f, URZ ;  /* 0x0000003f06040890 */ /* 0x000fe2000fffe03f */
[----:B------:R-:W-:Y:S01]  /*16f0*/  @UP0 ULDC UR5, c[0x0][0x44c] ;  /* 0x0001130000050ab9 */ /* 0x000fe20000000800 */
[----:B------:R-:W-:Y:S02]  /*1700*/  @UP0 ULDC UR9, c[0x0][0x450] ;  /* 0x0001140000090ab9 */ /* 0x000fe40000000800 */
[----:B------:R-:W-:-:S04]  /*1710*/  UIMAD.WIDE.U32 UR4, UR4, UR5, URZ ;  /* 0x00000005040472a5 */ /* 0x000fc8000f8e003f */
[----:B------:R-:W-:Y:S01]  /*1720*/  @UP0 USHF.R.U32.HI UR7, URZ, UR9, UR5 ;  /* 0x000000093f070299 */ /* 0x000fe20008011605 */
[----:B0-----:R-:W-:-:S03]  /*1730*/  ISETP.GE.AND P1, PT, R9, 0x1, PT ;  /* 0x000000010900780c */ /* 0x001fc60003f26270 */
[----:B------:R-:W-:-:S06]  /*1740*/  UIADD3 UR7, UR8, UR7, URZ ;  /* 0x0000000708077290 */ /* 0x000fcc000fffe03f */
[----:B-1----:R-:W-:-:S04]  /*1750*/  VIADD R0, R8, UR7 ;  /* 0x0000000708007c36 */ /* 0x002fc80008000000 */
        /* <DEDUP_REMOVED lines=12> */
.L_x_3071:
[----:B------:R-:W-:-:S13]  /*1820*/  ISETP.NE.AND P0, PT, R9, 0x1, PT ;  /* 0x000000010900780c */ /* 0x000fda0003f05270 */
[----:B------:R-:W0:Y:S02]  /*1830*/  @P0 LDC.64 R4, c[0x0][0xae0] ;  /* 0x0002b800ff040b82 */ /* 0x000e240000000a00 */
[----:B0-----:R-:W-:-:S05]  /*1840*/  @P0 IMAD.HI.U32 R4, R3, R4, RZ ;  /* 0x0000000403040227 */ /* 0x001fca00078e00ff */
[----:B------:R-:W-:-:S07]  /*1850*/  @P0 SHF.R.U32.HI R3, RZ, R5, R4 ;  /* 0x00000005ff030219 */ /* 0x000fce0000011604 */
.L_x_3072:
[----:B------:R-:W-:-:S05]  /*1860*/  IMAD R3, R3, R9, R9 ;  /* 0x0000000903037224 */ /* 0x000fca00078e0209 */
[----:B------:R-:W-:-:S07]  /*1870*/  VIMNMX R0, R0, R3, PT ;  /* 0x0000000300007248 */ /* 0x000fce0003fe0100 */
.L_x_3070:
        /* <DEDUP_REMOVED lines=10> */
[----:B------:R-:W-:Y:S01]  /*1920*/  UIADD3 UR6, UR6, UR50, -UR49 ;  /* 0x0000003206067290 */ /* 0x000fe2000fffe831 */
        /* <DEDUP_REMOVED lines=17> */
.L_x_3074:
[----:B------:R-:W-:-:S13]  /*1a40*/  ISETP.NE.AND P0, PT, R9, 0x1, PT ;  /* 0x000000010900780c */ /* 0x000fda0003f05270 */
[----:B------:R-:W0:Y:S02]  /*1a50*/  @P0 LDC.64 R4, c[0x0][0xae0] ;  /* 0x0002b800ff040b82 */ /* 0x000e240000000a00 */
[----:B0-----:R-:W-:-:S05]  /*1a60*/  @P0 IMAD.HI.U32 R4, R0, R4, RZ ;  /* 0x0000000400040227 */ /* 0x001fca00078e00ff */
[----:B------:R-:W-:-:S07]  /*1a70*/  @P0 SHF.R.U32.HI R0, RZ, R5, R4 ;  /* 0x00000005ff000219 */ /* 0x000fce0000011604 */
.L_x_3075:
[----:B------:R-:W-:-:S05]  /*1a80*/  IMAD R0, R0, R9, RZ ;  /* 0x0000000900007224 */ /* 0x000fca00078e02ff */
[----:B------:R-:W-:-:S07]  /*1a90*/  VIMNMX R3, R3, R0, !PT ;  /* 0x0000000003037248 */ /* 0x000fce0007fe0100 */
.L_x_3073:
        /* <DEDUP_REMOVED lines=704> */
.L_x_3077:
[----:B-----5:R-:W-:-:S05]  /*46a0*/  LEA R5, R5, UR46, 0x3 ;  /* 0x0000002e05057c11 */ /* 0x020fca000f8e18ff */
[----:B------:R-:W-:-:S05]  /*46b0*/  VIADD R4, R5, 0x38860 ;  /* 0x0003886005047836 */ /* 0x000fca0000000000 */
[----:B------:R-:W-:-:S04]  /*46c0*/  PRMT R4, R7, 0x654, R4 ;  /* 0x0000065407047816 */ /* 0x000fc80000000004 */
[----:B------:R0:W-:Y:S02]  /*46d0*/  SYNCS.ARRIVE.TRANS64.RED.A1T0 RZ, [R4+URZ], RZ ;  /* 0x000000ff04ff79a7 */ /* 0x0001e4000810043f */
[----:B0-----:R-:W-:-:S05]  /*46e0*/  VIADD R4, R215, 0xfffffffe ;  /* 0xfffffffed7047836 */ /* 0x001fca0000000000 */
[----:B------:R-:W-:-:S13]  /*46f0*/  ISETP.GE.AND P0, PT, R4, R0, PT ;  /* 0x000000000400720c */ /* 0x000fda0003f06270 */
[----:B------:R-:W-:Y:S05]  /*4700*/  @!P0 BRA `(.L_x_3078) ;  /* 0x0000003c005c8947 */ /* 0x000fea0003800000 */
.L_x_3080:
        /* <DEDUP_REMOVED lines=978> */
.L_x_3079:
[----:B-----5:R-:W-:-:S05]  /*8430*/  LEA R9, R9, UR46, 0x3 ;  /* 0x0000002e09097c11 */ /* 0x020fca000f8e18ff */
[----:B0-----:R-:W-:-:S05]  /*8440*/  VIADD R6, R9, 0x38860 ;  /* 0x0003886009067836 */ /* 0x001fca0000000000 */
[----:B------:R-:W-:-:S04]  /*8450*/  PRMT R6, R7, 0x654, R6 ;  /* 0x0000065407067816 */ /* 0x000fc80000000006 */
[----:B------:R0:W-:Y:S01]  /*8460*/  SYNCS.ARRIVE.TRANS64.RED.A1T0 RZ, [R6+URZ], RZ ;  /* 0x000000ff06ff79a7 */ /* 0x0001e2000810043f */
[----:B------:R-:W-:Y:S05]  /*8470*/  @P0 BRA `(.L_x_3080) ;  /* 0xffffffc000a40947 */ /* 0x000fea000383ffff */
.L_x_3078:
        /* <DEDUP_REMOVED lines=277> */
.L_x_3082:
[----:B------:R-:W-:Y:S05]  /*95d0*/  BSYNC B0 ;  /* 0x0000000000007941 */ /* 0x000fea0003800000 */
.L_x_3081:
[----:B------:R-:W-:Y:S05]  /*95e0*/  BRA `(.L_x_3076) ;  /* 0x0000018c001c7947 */ /* 0x000fea0003800000 */
.L_x_3069:
[----:B------:R-:W-:Y:S01]  /*95f0*/  UIADD3 UR11, UP0, UR38, 0x38830, URZ ;  /* 0x00038830260b7890 */ /* 0x000fe2000ff1e03f */
[----:B------:R-:W-:Y:S01]  /*9600*/  IMAD.U32 R4, RZ, RZ, UR60 ;  /* 0x0000003cff047e24 */ /* 0x000fe2000f8e00ff */
[----:B------:R-:W-:Y:S01]  /*9610*/  UIADD3 UR9, UP1, UR38, 0x38840, URZ ;  /* 0x0003884026097890 */ /* 0x000fe2000ff3e03f */
[----:B------:R-:W-:Y:S01]  /*9620*/  IMAD.MOV.U32 R9, RZ, RZ, R7 ;  /* 0x000000ffff097224 */ /* 0x000fe200078e0007 */
[----:B------:R-:W-:Y:S01]  /*9630*/  UIADD3 UR7, UP2, UR38, 0x38850, URZ ;  /* 0x0003885026077890 */ /* 0x000fe2000ff5e03f */
[----:B------:R-:W-:Y:S01]  /*9640*/  IMAD.MOV.U32 R8, RZ, RZ, 0x100 ;  /* 0x00000100ff087424 */ /* 0x000fe200078e00ff */
[----:B------:R-:W-:Y:S01]  /*9650*/  UIADD3 UR4, UP3, UR38, 0x38860, URZ ;  /* 0x0003886026047890 */ /* 0x000fe2000ff7e03f */
[----:B------:R-:W-:Y:S01]  /*9660*/  IMAD.MOV.U32 R5, RZ, RZ, 0x80 ;  /* 0x00000080ff057424 */ /* 0x000fe200078e00ff */
[----:B------:R-:W-:Y:S01]  /*9670*/  ULDC UR13, c[0x0][0x448] ;  /* 0x00011200000d7ab9 */ /* 0x000fe20000000800 */
[----:B------:R-:W-:Y:S01]  /*9680*/  IMAD.MOV.U32 R6, RZ, RZ, 0x80 ;  /* 0x00000080ff067424 */ /* 0x000fe200078e00ff */
[----:B------:R-:W-:Y:S01]  /*9690*/  UIADD3.X UR12, URZ, UR39, URZ, UP0, !UPT ;  /* 0x000000273f0c7290 */ /* 0x000fe200087fe43f */
[----:B------:R0:W-:Y:S01]  /*96a0*/  STL.64 [R1+0x30], R8 ;  /* 0x0000300801007387 */ /* 0x0001e20000100a00 */
[----:B------:R-:W-:Y:S01]  /*96b0*/  UIADD3.X UR8, URZ, UR39, URZ, UP2, !UPT ;  /* 0x000000273f087290 */ /* 0x000fe200097fe43f */
[----:B------:R-:W-:Y:S01]  /*96c0*/  IMAD.U32 R10, RZ, RZ, UR60 ;  /* 0x0000003cff0a7e24 */ /* 0x000fe2000f8e00ff */
[----:B------:R-:W-:Y:S01]  /*96d0*/  UIADD3.X UR6, URZ, UR39, URZ, UP3, !UPT ;  /* 0x000000273f067290 */ /* 0x000fe20009ffe43f */
[----:B------:R2:W-:Y:S01]  /*96e0*/  STL.128 [R1], R4 ;  /* 0x0000000401007387 */ /* 0x0005e20000100c00 */
[----:B------:R-:W-:Y:S01]  /*96f0*/  UIADD3.X UR10, URZ, UR39, URZ, UP1, !UPT ;  /* 0x000000273f0a7290 */ /* 0x000fe20008ffe43f */
[----:B------:R-:W-:Y:S01]  /*9700*/  IMAD.MOV.U32 R11, RZ, RZ, 0x80 ;  /* 0x00000080ff0b7424 */ /* 0x000fe200078e00ff */
[----:B------:R-:W-:Y:S01]  /*9710*/  UISETP.NE.AND UP4, UPT, UR13, 0x1, UPT ;  /* 0x000000010d00788c */ /* 0x000fe2000bf85270 */
[----:B-1----:R-:W-:Y:S01]  /*9720*/  IMAD.U32 R0, RZ, RZ, UR5 ;  /* 0x00000005ff007e24 */ /* 0x002fe2000f8e00ff */
[----:B------:R1:W-:Y:S01]  /*9730*/  STL [R1+0x10], RZ ;  /* 0x000010ff01007387 */ /* 0x0003e20000100800 */
[----:B------:R-:W-:Y:S01]  /*9740*/  IMAD.U32 R12, RZ, RZ, UR7 ;  /* 0x00000007ff0c7e24 */ /* 0x000fe2000f8e00ff */
[----:B------:R-:W-:Y:S01]  /*9750*/  UIADD3 UR40, UR50, 0x1, -UR49 ;  /* 0x0000000132287890 */ /* 0x000fe2000fffe831 */
[----:B------:R-:W-:Y:S01]  /*9760*/  IMAD.U32 R14, RZ, RZ, UR4 ;  /* 0x00000004ff0e7e24 */ /* 0x000fe2000f8e00ff */
[----:B------:R1:W-:Y:S01]  /*9770*/  STL.64 [R1+0x28], R10 ;  /* 0x0000280a01007387 */ /* 0x0003e20000100a00 */
[----:B------:R-:W-:Y:S01]  /*9780*/  IMAD.U32 R13, RZ, RZ, UR8 ;  /* 0x00000008ff0d7e24 */ /* 0x000fe2000f8e00ff */
[----:B------:R-:W-:Y:S01]  /*9790*/  USHF.L.U32 UR8, UR5, 0x6, URZ ;  /* 0x0000000605087899 */ /* 0x000fe2000800063f */
[----:B------:R-:W-:Y:S01]  /*97a0*/  IMAD.U32 R15, RZ, RZ, UR6 ;  /* 0x00000006ff0f7e24 */ /* 0x000fe2000f8e00ff */
[----:B------:R1:W-:Y:S01]  /*97b0*/  STL [R1+0x50], R0 ;  /* 0x0000500001007387 */ /* 0x0003e20000100800 */
[----:B0-----:R-:W-:Y:S01]  /*97c0*/  IMAD.U32 R8, RZ, RZ, UR11 ;  /* 0x0000000bff087e24 */ /* 0x001fe2000f8e00ff */
[----:B------:R-:W-:Y:S01]  /*97d0*/  ULDC.64 UR4, c[0x0][0xad8] ;  /* 0x0002b60000047ab9 */ /* 0x000fe20000000a00 */
[----:B------:R-:W-:Y:S01]  /*97e0*/  IMAD.U32 R9, RZ, RZ, UR12 ;  /* 0x0000000cff097e24 */ /* 0x000fe2000f8e00ff */
[----:B------:R-:W-:Y:S01]  /*97f0*/  UISETP.GE.AND UP0, UPT, UR5, 0x1, UPT ;  /* 0x000000010500788c */ /* 0x000fe2000bf06270 */
[----:B--2---:R-:W-:Y:S01]  /*9800*/  IMAD.U32 R4, RZ, RZ, UR9 ;  /* 0x00000009ff047e24 */ /* 0x004fe2000f8e00ff */
[----:B------:R1:W-:Y:S01]  /*9810*/  STL.128 [R1+0x40], R12 ;  /* 0x0000400c01007387 */ /* 0x0003e20000100c00 */
[----:B------:R-:W-:Y:S01]  /*9820*/  IMAD.U32 R5, RZ, RZ, UR10 ;  /* 0x0000000aff057e24 */ /* 0x000fe2000f8e00ff */
[----:B------:R-:W-:Y:S01]  /*9830*/  @UP4 UIADD3 UR6, UR8, 0x3f, URZ ;  /* 0x0000003f08064890 */ /* 0x000fe2000fffe03f */
[----:B------:R-:W-:Y:S01]  /*9840*/  IADD3 R48, P0, R2, 0x28, RZ ;  /* 0x0000002802307810 */ /* 0x000fe20007f1e0ff */
[----:B------:R1:W-:Y:S01]  /*9850*/  STL.64 [R1+0x18], R8 ;  /* 0x0000180801007387 */ /* 0x0003e20000100a00 */
[----:B------:R-:W-:Y:S01]  /*9860*/  @UP4 ULDC UR7, c[0x0][0x44c] ;  /* 0x0001130000074ab9 */ /* 0x000fe20000000800 */
[----:B------:R-:W-:Y:S01]  /*9870*/  PLOP3.LUT P1, PT, PT, PT, UP0, 0x40, 0x0 ;  /* 0x000000000000781c */ /* 0x000fe20003f2e808 */
[----:B------:R-:W-:Y:S01]  /*9880*/  UIMAD.WIDE.U32 UR6, UR6, UR7, URZ ;  /* 0x00000007060672a5 */ /* 0x000fe2000f8e003f */
[----:B------:R1:W-:Y:S01]  /*9890*/  STL.64 [R1+0x20], R4 ;  /* 0x0000200401007387 */ /* 0x0003e20000100a00 */
[----:B------:R-:W-:Y:S01]  /*98a0*/  @UP4 ULDC UR10, c[0x0][0x450] ;  /* 0x00011400000a4ab9 */ /* 0x000fe20000000800 */
[----:B------:R-:W-:Y:S01]  /*98b0*/  UIADD3 UR9, UR8, 0x3f, URZ ;  /* 0x0000003f08097890 */ /* 0x000fe2000fffe03f */
[----:B------:R-:W-:Y:S01]  /*98c0*/  IMAD.X R57, RZ, RZ, R18, P0 ;  /* 0x000000ffff397224 */ /* 0x000fe200000e0612 */
[----:B------:R1:W-:Y:S01]  /*98d0*/  STL [R1+0x38], RZ ;  /* 0x000038ff01007387 */ /* 0x0003e20000100800 */
[----:B------:R-:W-:-:S02]  /*98e0*/  @UP4 USHF.R.U32.HI UR9, URZ, UR10, UR7 ;  /* 0x0000000a3f094299 */ /* 0x000fc40008011607 */
[----:B------:R-:W-:Y:S02]  /*98f0*/  UP2UR UR41, UPR, URZ, 0x10 ;  /* 0x000000103f297883 */ /* 0x000fe40008000000 */
[----:B------:R-:W-:Y:S02]  /*9900*/  UIADD3 UR6, UR40, UR9, URZ ;  /* 0x0000000928067290 */ /* 0x000fe4000fffe03f */
[----:B------:R-:W-:Y:S02]  /*9910*/  UP2UR UR44, UPR, URZ, 0x1 ;  /* 0x000000013f2c7883 */ /* 0x000fe40008000000 */
[----:B------:R-:W-:Y:S01]  /*9920*/  UIADD3 UR4, UR6, UR4, URZ ;  /* 0x0000000406047290 */ /* 0x000fe2000fffe03f */
[----:B-1----:R-:W-:Y:S11]  /*9930*/  @P1 BRA `(.L_x_3083) ;  /* 0x0000000000441947 */ /* 0x002ff60003800000 */
        /* <DEDUP_REMOVED lines=10> */
.L_x_3084:
[----:B------:R-:W-:-:S11]  /*99e0*/  UISETP.NE.AND UP0, UPT, UR5, 0x1, UPT ;  /* 0x000000010500788c */ /* 0x000fd6000bf05270 */
[----:B------:R-:W-:Y:S02]  /*99f0*/  @UP0 ULDC.64 UR10, c[0x0][0xae0] ;  /* 0x0002b800000a0ab9 */ /* 0x000fe40000000a00 */
[----:B------:R-:W-:-:S04]  /*9a00*/  UIMAD.WIDE.U32 UR6, UR9, UR10, URZ ;  /* 0x0000000a090672a5 */ /* 0x000fc8000f8e003f */
[----:B------:R-:W-:-:S12]  /*9a10*/  @UP0 USHF.R.U32.HI UR9, URZ, UR11, UR7 ;  /* 0x0000000b3f090299 */ /* 0x000fd80008011607 */
.L_x_3085:
[----:B------:R-:W-:-:S04]  /*9a20*/  UIMAD UR9, UR9, UR5, UR5 ;  /* 0x00000005090972a4 */ /* 0x000fc8000f8e0205 */
[----:B------:R-:W-:-:S04]  /*9a30*/  UISETP.LT.AND UP0, UPT, UR4, UR9, UPT ;  /* 0x000000090400728c */ /* 0x000fc8000bf01270 */
[----:B------:R-:W-:-:S12]  /*9a40*/  USEL UR4, UR4, UR9, UP0 ;  /* 0x0000000904047287 */ /* 0x000fd80008000000 */
.L_x_3083:
        /* <DEDUP_REMOVED lines=32> */
.L_x_3087:
[----:B------:R-:W-:-:S11]  /*9c50*/  UISETP.NE.AND UP0, UPT, UR5, 0x1, UPT ;  /* 0x000000010500788c */ /* 0x000fd6000bf05270 */
[----:B------:R-:W-:Y:S02]  /*9c60*/  @UP0 ULDC.64 UR10, c[0x0][0xae0] ;  /* 0x0002b800000a0ab9 */ /* 0x000fe40000000a00 */
[----:B------:R-:W-:-:S04]  /*9c70*/  UIMAD.WIDE.U32 UR6, UR8, UR10, URZ ;  /* 0x0000000a080672a5 */ /* 0x000fc8000f8e003f */
[----:B------:R-:W-:-:S12]  /*9c80*/  @UP0 USHF.R.U32.HI UR8, URZ, UR11, UR7 ;  /* 0x0000000b3f080299 */ /* 0x000fd80008011607 */
.L_x_3088:
[----:B------:R-:W-:-:S04]  /*9c90*/  UIMAD UR5, UR8, UR5, URZ ;  /* 0x00000005080572a4 */ /* 0x000fc8000f8e023f */
[----:B------:R-:W-:-:S04]  /*9ca0*/  UISETP.LT.AND UP0, UPT, UR4, UR5, UPT ;  /* 0x000000050400728c */ /* 0x000fc8000bf01270 */
[----:B------:R-:W-:-:S12]  /*9cb0*/  USEL UR4, UR4, UR5, !UP0 ;  /* 0x0000000504047287 */ /* 0x000fd8000c000000 */
.L_x_3086:
        /* <DEDUP_REMOVED lines=17> */
[----:B------:R-:W-:Y:S01]  /*9dd0*/  IMAD.MOV.U32 R7, RZ, RZ, 0x40000040 ;  /* 0x40000040ff077424 */ /* 0x000fe200078e00ff */
        /* <DEDUP_REMOVED lines=46> */
[----:B------:R-:W-:Y:S01]  /*a0c0*/  IMAD.X R55, RZ, RZ, R18, P6 ;  /* 0x000000ffff377224 */ /* 0x000fe200030e0612 */
        /* <DEDUP_REMOVED lines=36> */
.L_x_3090:
        /* <DEDUP_REMOVED lines=12> */
.L_x_3089:
[----:B------:R-:W2:Y:S01]  /*a3d0*/  LDL R43, [R1+0x1d4] ;  /* 0x0001d400012b7983 */ /* 0x000ea20000100800 */
[----:B------:R-:W-:Y:S01]  /*a3e0*/  SHF.R.S32.HI R4, RZ, 0x1f, R3 ;  /* 0x0000001fff047819 */ /* 0x000fe20000011403 */
[----:B------:R-:W0:Y:S01]  /*a3f0*/  LDC.64 R50, c[0x0][0xad0] ;  /* 0x0002b400ff327b82 */ /* 0x000e220000000a00 */
[----:B------:R-:W-:Y:S01]  /*a400*/  IADD3 R7, P0, R2, 0xfc, RZ ;  /* 0x000000fc02077810 */ /* 0x000fe20007f1e0ff */
[----:B------:R-:W-:Y:S01]  /*a410*/  IMAD.U32 R14, RZ, RZ, UR38 ;  /* 0x00000026ff0e7e24 */ /* 0x000fe2000f8e00ff */
[----:B------:R-:W-:Y:S01]  /*a420*/  LEA.HI R4, R4, R3, RZ, 0x3 ;  /* 0x0000000304047211 */ /* 0x000fe200078f18ff */
[----:B------:R-:W-:Y:S01]  /*a430*/  IMAD.U32 R15, RZ, RZ, UR39 ;  /* 0x00000027ff0f7e24 */ /* 0x000fe2000f8e00ff */
[----:B------:R-:W-:Y:S01]  /*a440*/  IADD3 R38, P2, R2, 0xb0, RZ ;  /* 0x000000b002267810 */ /* 0x000fe20007f5e0ff */
[----:B------:R-:W-:Y:S01]  /*a450*/  IMAD.X R8, RZ, RZ, R18, P0 ;  /* 0x000000ffff087224 */ /* 0x000fe200000e0612 */
[C---:B------:R-:W-:Y:S01]  /*a460*/  LOP3.LUT R6, R4.reuse, 0xfffffff8, RZ, 0xc0, !PT ;  /* 0xfffffff804067812 */ /* 0x040fe200078ec0ff */
[----:B------:R-:W-:Y:S01]  /*a470*/  IMAD.SHL.U32 R4, R4, 0x40, RZ ;  /* 0x0000004004047824 */ /* 0x000fe200078e00ff */
[----:B------:R1:W-:Y:S01]  /*a480*/  STL.64 [R1+0xc0], R26 ;  /* 0x0000c01a01007387 */ /* 0x0003e20000100a00 */
[----:B------:R-:W-:Y:S01]  /*a490*/  IMAD.MOV.U32 R12, RZ, RZ, 0x10 ;  /* 0x00000010ff0c7424 */ /* 0x000fe200078e00ff */
[----:B------:R-:W-:Y:S01]  /*a4a0*/  BSSY B0, `(.L_x_3091) ;  /* 0x000003a000007945 */ /* 0x000fe20003800000 */
[----:B------:R-:W-:Y:S01]  /*a4b0*/  IMAD.IADD R3, R3, 0x1, -R6 ;  /* 0x0000000103037824 */ /* 0x000fe200078e0a06 */
[----:B------:R-:W-:Y:S01]  /*a4c0*/  LOP3.LUT R11, R4, 0xfffffe00, RZ, 0xc0, !PT ;  /* 0xfffffe00040b7812 */ /* 0x000fe200078ec0ff */
[--C-:B------:R-:W-:Y:S01]  /*a4d0*/  IMAD.X R39, RZ, RZ, R18.reuse, P2 ;  /* 0x000000ffff277224 */ /* 0x100fe200010e0612 */
[----:B------:R-:W-:Y:S01]  /*a4e0*/  IADD3 R6, P1, R2, 0x70, RZ ;  /* 0x0000007002067810 */ /* 0x000fe20007f3e0ff */
[C---:B------:R-:W-:Y:S01]  /*a4f0*/  IMAD.SHL.U32 R5, R3.reuse, 0x40, RZ ;  /* 0x0000004003057824 */ /* 0x040fe200078e00ff */
[----:B------:R-:W-:Y:S01]  /*a500*/  LOP3.LUT P0, RZ, R3, 0x2, RZ, 0xc0, !PT ;  /* 0x0000000203ff7812 */ /* 0x000fe2000780c0ff */
[----:B------:R-:W-:Y:S01]  /*a510*/  IMAD R0, R0, 0x400, R11 ;  /* 0x0000040000007824 */ /* 0x000fe200078e020b */
[----:B------:R3:W-:Y:S01]  /*a520*/  STL.64 [R1+0xb8], R38 ;  /* 0x0000b82601007387 */ /* 0x0007e20000100a00 */
[----:B------:R-:W-:Y:S01]  /*a530*/  IMAD.X R13, RZ, RZ, R18, P1 ;  /* 0x000000ffff0d7224 */ /* 0x000fe200008e0612 */
[----:B------:R-:W-:Y:S01]  /*a540*/  LOP3.LUT R5, R5, 0x1c0, RZ, 0xc0, !PT ;  /* 0x000001c005057812 */ /* 0x000fe200078ec0ff */
[----:B------:R-:W-:Y:S01]  /*a550*/  IMAD.U32 R33, RZ, RZ, UR50 ;  /* 0x00000032ff217e24 */ /* 0x000fe2000f8e00ff */
[----:B------:R-:W-:Y:S01]  /*a560*/  LOP3.LUT P1, RZ, R3, 0x4, RZ, 0xc0, !PT ;  /* 0x0000000403ff7812 */ /* 0x000fe2000782c0ff */
[----:B------:R-:W-:Y:S01]  /*a570*/  IMAD.U32 R32, RZ, RZ, UR49 ;  /* 0x00000031ff207e24 */ /* 0x000fe2000f8e00ff */
[----:B------:R-:W-:Y:S01]  /*a580*/  LOP3.LUT R9, R5, 0x8, R10, 0xf8, !PT ;  /* 0x0000000805097812 */ /* 0x000fe200078ef80a */
[----:B------:R-:W-:Y:S01]  /*a590*/  IMAD.MOV.U32 R36, RZ, RZ, RZ ;  /* 0x000000ffff247224 */ /* 0x000fe200078e00ff */
[----:B------:R-:W-:Y:S01]  /*a5a0*/  SHF.R.U32.HI R4, RZ, 0x3, R5 ;  /* 0x00000003ff047819 */ /* 0x000fe20000011605 */
[----:B------:R-:W-:Y:S01]  /*a5b0*/  IMAD.MOV.U32 R5, RZ, RZ, R8 ;  /* 0x000000ffff057224 */ /* 0x000fe200078e0008 */
[----:B------:R-:W3:Y:S01]  /*a5c0*/  LDC.64 R10, c[0x0][0xae0] ;  /* 0x0002b800ff0a7b82 */ /* 0x000ee20000000a00 */
[----:B------:R-:W-:Y:S01]  /*a5d0*/  SEL R12, R12, 0xfffffff0, !P0 ;  /* 0xfffffff00c0c7807 */ /* 0x000fe20004000000 */
[----:B0-----:R-:W-:Y:S01]  /*a5e0*/  IMAD.MOV.U32 R34, RZ, RZ, R51 ;  /* 0x000000ffff227224 */ /* 0x001fe200078e0033 */
[----:B------:R-:W-:Y:S01]  /*a5f0*/  LOP3.LUT R9, R9, R4, RZ, 0x3c, !PT ;  /* 0x0000000409097212 */ /* 0x000fe200078e3cff */
[----:B------:R-:W-:Y:S01]  /*a600*/  IMAD.MOV.U32 R4, RZ, RZ, R7 ;  /* 0x000000ffff047224 */ /* 0x000fe200078e0007 */
[----:B-1----:R-:W-:Y:S01]  /*a610*/  IADD3 R26, P3, R2, 0xa0, RZ ;  /* 0x000000a0021a7810 */ /* 0x002fe20007f7e0ff */
[----:B------:R-:W-:Y:S01]  /*a620*/  IMAD.MOV.U32 R7, RZ, RZ, R13 ;  /* 0x000000ffff077224 */ /* 0x000fe200078e000d */
[----:B------:R-:W-:Y:S01]  /*a630*/  STL.64 [R1+0xb0], R22 ;  /* 0x0000b01601007387 */ /* 0x000fe20000100a00 */
[----:B------:R-:W-:-:S02]  /*a640*/  IMAD.IADD R3, R0, 0x1, R9 ;  /* 0x0000000100037824 */ /* 0x000fc400078e0209 */
[----:B------:R-:W0:Y:S01]  /*a650*/  LDC.64 R8, c[0x0][0xad8] ;  /* 0x0002b600ff087b82 */ /* 0x000e220000000a00 */
[----:B------:R1:W-:Y:S01]  /*a660*/  STL.128 [R1+0x100], R4 ;  /* 0x0001000401007387 */ /* 0x0003e20000100c00 */
[----:B------:R-:W-:-:S03]  /*a670*/  IMAD.WIDE.U32 R20, R3, 0x2, R14 ;  /* 0x0000000203147825 */ /* 0x000fc600078e000e */
[----:B------:R4:W-:Y:S01]  /*a680*/  STL.U8 [R1+0xc8], RZ ;  /* 0x0000c8ff01007387 */ /* 0x0009e20000100000 */
[----:B------:R-:W-:Y:S01]  /*a690*/  IMAD.MOV.U32 R13, RZ, RZ, 0x20 ;  /* 0x00000020ff0d7424 */ /* 0x000fe200078e00ff */
[----:B------:R-:W-:Y:S01]  /*a6a0*/  IADD3 R20, P0, R20, 0x36400, RZ ;  /* 0x0003640014147810 */ /* 0x000fe20007f1e0ff */
[----:B------:R-:W-:Y:S01]  /*a6b0*/  IMAD.X R27, RZ, RZ, R18, P3 ;  /* 0x000000ffff1b7224 */ /* 0x000fe200018e0612 */
[----:B------:R4:W-:Y:S01]  /*a6c0*/  STL.U8 [R1+0x120], RZ ;  /* 0x000120ff01007387 */ /* 0x0009e20000100000 */
[----:B------:R-:W-:Y:S01]  /*a6d0*/  VIADD R191, R56, 0xffffff80 ;  /* 0xffffff8038bf7836 */ /* 0x000fe20000000000 */
[----:B------:R-:W-:Y:S01]  /*a6e0*/  SEL R13, R13, 0xffffffe0, !P1 ;  /* 0xffffffe00d0d7807 */ /* 0x000fe20004800000 */
[----:B------:R-:W-:Y:S01]  /*a6f0*/  IMAD.X R21, RZ, RZ, R21, P0 ;  /* 0x000000ffff157224 */ /* 0x000fe200000e0615 */
[----:B------:R4:W-:Y:S01]  /*a700*/  STL.128 [R1+0x110], R24 ;  /* 0x0001101801007387 */ /* 0x0009e20000100c00 */
[----:B---3--:R-:W-:Y:S02]  /*a710*/  IMAD.MOV.U32 R38, RZ, RZ, R10 ;  /* 0x000000ffff267224 */ /* 0x008fe400078e000a */
[----:B------:R-:W-:Y:S01]  /*a720*/  IMAD.MOV.U32 R39, RZ, RZ, R11 ;  /* 0x000000ffff277224 */ /* 0x000fe200078e000b */
[----:B-1----:R-:W1:Y:S01]  /*a730*/  LDC R6, c[0x0][0x450] ;  /* 0x00011400ff067b82 */ /* 0x002e620000000800 */
[----:B------:R-:W-:Y:S01]  /*a740*/  IMAD.MOV.U32 R7, RZ, RZ, R50 ;  /* 0x000000ffff077224 */ /* 0x000fe200078e0032 */
[----:B------:R4:W-:Y:S04]  /*a750*/  STL.64 [R1+0xa0], R12 ;  /* 0x0000a00c01007387 */ /* 0x0009e80000100a00 */
[----:B------:R4:W-:Y:S01]  /*a760*/  STL.64 [R1+0xa8], R20 ;  /* 0x0000a81401007387 */ /* 0x0009e20000100a00 */
[----:B0-----:R-:W-:Y:S01]  /*a770*/  IMAD.MOV.U32 R35, RZ, RZ, R8 ;  /* 0x000000ffff237224 */ /* 0x001fe200078e0008 */
[----:B------:R-:W1:Y:S01]  /*a780*/  LDC.64 R4, c[0x0][0x448] ;  /* 0x00011200ff047b82 */ /* 0x000e620000000a00 */
[----:B------:R-:W-:Y:S01]  /*a790*/  IMAD.MOV.U32 R37, RZ, RZ, R9 ;  /* 0x000000ffff257224 */ /* 0x000fe200078e0009 */
[----:B------:R4:W-:Y:S04]  /*a7a0*/  STL [R1+0xcc], R191 ;  /* 0x0000ccbf01007387 */ /* 0x0009e80000100800 */
[----:B------:R4:W-:Y:S04]  /*a7b0*/  STL.128 [R1+0xd0], R32 ;  /* 0x0000d02001007387 */ /* 0x0009e80000100c00 */
[----:B------:R4:W-:Y:S04]  /*a7c0*/  STL.128 [R1+0xe0], R36 ;  /* 0x0000e02401007387 */ /* 0x0009e80000100c00 */
[----:B-1----:R4:W-:Y:S01]  /*a7d0*/  STL.128 [R1+0xf0], R4 ;  /* 0x0000f00401007387 */ /* 0x0029e20000100c00 */
[----:B--2---:R-:W-:-:S04]  /*a7e0*/  LEA.HI R0, R43, R43, RZ, 0x1 ;  /* 0x0000002b2b007211 */ /* 0x004fc800078f08ff */
[----:B------:R-:W-:-:S05]  /*a7f0*/  LOP3.LUT R0, R0, 0xfffffffe, RZ, 0xc0, !PT ;  /* 0xfffffffe00007812 */ /* 0x000fca00078ec0ff */
[----:B------:R-:W-:-:S05]  /*a800*/  IMAD.IADD R0, R43, 0x1, -R0 ;  /* 0x000000012b007824 */ /* 0x000fca00078e0a00 */
[----:B------:R-:W-:-:S04]  /*a810*/  SHF.L.U32 R0, R0, 0x1f, RZ ;  /* 0x0000001f00007819 */ /* 0x000fc800000006ff */
[----:B------:R-:W0:Y:S02]  /*a820*/  SYNCS.PHASECHK.TRANS64.TRYWAIT P0, [UR46+0x38800], R0 ;  /* 0x03880000ff0075a7 */ /* 0x000e24000800016e */
[----:B0---4-:R-:W-:Y:S05]  /*a830*/  @!P0 BRA `(.L_x_3092) ;  /* 0x0000021400a48947 */ /* 0x011fea0003800000 */
.L_x_3304:
[----:B------:R-:W-:Y:S05]  /*a840*/  BSYNC B0 ;  /* 0x0000000000007941 */ /* 0x000fea0003800000 */
.L_x_3091:
[----:B------:R-:W2:Y:S04]  /*a850*/  LDL R34, [R1+0x424] ;  /* 0x0004240001227983 */ /* 0x000ea80000100800 */
[----:B------:R-:W3:Y:S04]  /*a860*/  LDL R33, [R1+0x428] ;  /* 0x0004280001217983 */ /* 0x000ee80000100800 */
[----:B------:R-:W4:Y:S04]  /*a870*/  LDL R32, [R1] ;  /* 0x0000000001207983 */ /* 0x000f280000100800 */
[----:B------:R1:W5:Y:S01]  /*a880*/  LDL.64 R20, [R1+0x1c8] ;  /* 0x0001c80001147983 */ /* 0x0003620000100a00 */
[C---:B------:R-:W-:Y:S01]  /*a890*/  IADD3 R26, P0, R2.reuse, 0xc8, RZ ;  /* 0x000000c8021a7810 */ /* 0x040fe20007f1e0ff */
[----:B------:R-:W-:Y:S01]  /*a8a0*/  IMAD.MOV.U32 R24, RZ, RZ, R30 ;  /* 0x000000ffff187224 */ /* 0x000fe200078e001e */
[----:B------:R-:W-:Y:S01]  /*a8b0*/  BSSY B0, `(.L_x_3093) ;  /* 0x0000039000007945 */ /* 0x000fe20003800000 */
[----:B------:R-:W-:Y:S01]  /*a8c0*/  IMAD.MOV.U32 R25, RZ, RZ, R45 ;  /* 0x000000ffff197224 */ /* 0x000fe200078e002d */
[----:B------:R-:W-:Y:S01]  /*a8d0*/  STL.64 [R1+0x128], R196 ;  /* 0x000128c401007387 */ /* 0x000fe20000100a00 */
[----:B------:R-:W-:Y:S01]  /*a8e0*/  IMAD.X R27, RZ, RZ, R18, P0 ;  /* 0x000000ffff1b7224 */ /* 0x000fe200000e0612 */
[----:B0-----:R-:W-:Y:S01]  /*a8f0*/  IADD3 R0, P0, R2, 0x3e0, RZ ;  /* 0x000003e002007810 */ /* 0x001fe20007f1e0ff */
[----:B------:R-:W-:-:S02]  /*a900*/  IMAD.MOV.U32 R12, RZ, RZ, R41 ;  /* 0x000000ffff0c7224 */ /* 0x000fc400078e0029 */
[----:B------:R-:W-:Y:S01]  /*a910*/  IMAD.MOV.U32 R13, RZ, RZ, R54 ;  /* 0x000000ffff0d7224 */ /* 0x000fe200078e0036 */
[----:B------:R0:W-:Y:S01]  /*a920*/  STL.128 [R1+0x130], R24 ;  /* 0x0001301801007387 */ /* 0x0001e20000100c00 */
[--C-:B------:R-:W-:Y:S01]  /*a930*/  IMAD.X R3, RZ, RZ, R18.reuse, P0 ;  /* 0x000000ffff037224 */ /* 0x100fe200000e0612 */
[----:B------:R-:W-:Y:S01]  /*a940*/  IADD3 R4, P0, R2, 0x100, RZ ;  /* 0x0000010002047810 */ /* 0x000fe20007f1e0ff */
[----:B------:R-:W-:Y:S01]  /*a950*/  IMAD.MOV.U32 R43, RZ, RZ, R53 ;  /* 0x000000ffff2b7224 */ /* 0x000fe200078e0035 */
[----:B------:R1:W-:Y:S03]  /*a960*/  STL.128 [R1+0x150], R12 ;  /* 0x0001500c01007387 */ /* 0x0003e60000100c00 */
[----:B------:R-:W-:Y:S02]  /*a970*/  IMAD.X R7, RZ, RZ, R18, P0 ;  /* 0x000000ffff077224 */ /* 0x000fe400000e0612 */
[----:B0-----:R-:W-:-:S02]  /*a980*/  IMAD.MOV.U32 R26, RZ, RZ, R31 ;  /* 0x000000ffff1a7224 */ /* 0x001fc400078e001f */
[----:B------:R-:W-:Y:S02]  /*a990*/  IMAD.MOV.U32 R27, RZ, RZ, R52 ;  /* 0x000000ffff1b7224 */ /* 0x000fe400078e0034 */
[----:B------:R-:W-:Y:S01]  /*a9a0*/  IMAD.MOV.U32 R24, RZ, RZ, R2 ;  /* 0x000000ffff187224 */ /* 0x000fe200078e0002 */
[C---:B-1----:R-:W-:Y:S01]  /*a9b0*/  IADD3 R12, P1, R2.reuse, 0x108, RZ ;  /* 0x00000108020c7810 */ /* 0x042fe20007f3e0ff */
[----:B------:R-:W-:Y:S01]  /*a9c0*/  IMAD.MOV.U32 R25, RZ, RZ, R18 ;  /* 0x000000ffff197224 */ /* 0x000fe200078e0012 */
[----:B------:R-:W-:-:S03]  /*a9d0*/  IADD3 R14, P0, R2, 0x120, RZ ;  /* 0x00000120020e7810 */ /* 0x000fc60007f1e0ff */
[--C-:B------:R-:W-:Y:S01]  /*a9e0*/  IMAD.X R13, RZ, RZ, R18.reuse, P1 ;  /* 0x000000ffff0d7224 */ /* 0x100fe200008e0612 */
[----:B------:R0:W-:Y:S01]  /*a9f0*/  STL.128 [R1+0x140], R24 ;  /* 0x0001401801007387 */ /* 0x0001e20000100c00 */
[----:B------:R-:W-:-:S05]  /*aa00*/  IMAD.X R15, RZ, RZ, R18, P0 ;  /* 0x000000ffff0f7224 */ /* 0x000fca00000e0612 */
[----:B------:R-:W-:Y:S01]  /*aa10*/  STL.64 [R1+0x1c0], R14 ;  /* 0x0001c00e01007387 */ /* 0x000fe20000100a00 */
[----:B0-----:R-:W-:Y:S02]  /*aa20*/  IMAD.MOV.U32 R26, RZ, RZ, R48 ;  /* 0x000000ffff1a7224 */ /* 0x001fe400078e0030 */
[----:B------:R-:W-:Y:S02]  /*aa30*/  IMAD.MOV.U32 R27, RZ, RZ, R57 ;  /* 0x000000ffff1b7224 */ /* 0x000fe400078e0039 */
[----:B------:R-:W-:Y:S02]  /*aa40*/  IMAD.MOV.U32 R24, RZ, RZ, R199 ;  /* 0x000000ffff187224 */ /* 0x000fe400078e00c7 */
        /* <DEDUP_REMOVED lines=23> */
[----:B------:R0:W-:Y:S01]  /*abc0*/  STL.128 [R1+0x1a0], R24 ;  /* 0x0001a01801007387 */ /* 0x0001e20000100c00 */
[----:B--2---:R-:W-:Y:S02]  /*abd0*/  IMAD.MOV.U32 R41, RZ, RZ, R34 ;  /* 0x000000ffff297224 */ /* 0x004fe400078e0022 */
[----:B---3--:R-:W-:Y:S01]  /*abe0*/  IMAD.MOV.U32 R40, RZ, RZ, R33 ;  /* 0x000000ffff287224 */ /* 0x008fe200078e0021 */
[----:B----4-:R-:W-:-:S04]  /*abf0*/  LOP3.LUT R0, R32, 0x1, RZ, 0xfc, !PT ;  /* 0x0000000120007812 */ /* 0x010fc800078efcff */
[----:B------:R0:W-:Y:S01]  /*ac00*/  STL.128 [R1+0x1b0], R40 ;  /* 0x0001b02801007387 */ /* 0x0001e20000100c00 */
[----:B------:R-:W-:-:S13]  /*ac10*/  ISETP.NE.AND P1, PT, R0, 0x3, PT ;  /* 0x000000030000780c */ /* 0x000fda0003f25270 */
[----:B0-----:R-:W-:Y:S05]  /*ac20*/  @!P1 BRA `(.L_x_3094) ;  /* 0x0000000000049947 */ /* 0x001fea0003800000 */
[----:B------:R-:W-:Y:S01]  /*ac30*/  BPT.TRAP 0x1 ;  /* 0x000000040000795c */ /* 0x000fe20000300000 */
.L_x_3094:
[----:B------:R-:W-:Y:S05]  /*ac40*/  BSYNC B0 ;  /* 0x0000000000007941 */ /* 0x000fea0003800000 */
.L_x_3093:
        /* <DEDUP_REMOVED lines=8> */
.L_x_3096:
[----:B------:R-:W-:Y:S05]  /*acd0*/  BSYNC B0 ;  /* 0x0000000000007941 */ /* 0x000fea0003800000 */
.L_x_3095:
[----:B------:R-:W-:Y:S04]  /*ace0*/  BSSY B0, `(.L_x_3097) ;  /* 0x0000004000007945 */ /* 0x000fe80003800000 */
[----:B-1----:R-:W-:Y:S05]  /*acf0*/  @P0 BRA `(.L_x_3098) ;  /* 0x0000000000080947 */ /* 0x002fea0003800000 */
[----:B------:R-:W1:Y:S02]  /*ad00*/  SYNCS.PHASECHK.TRANS64.TRYWAIT P0, [R20+URZ], R21 ;  /* 0x00000015140075a7 */ /* 0x000e64000800017f */
[----:B-1----:R-:W-:Y:S05]  /*ad10*/  @!P0 BRA `(.L_x_3099) ;  /* 0x0000021000848947 */ /* 0x002fea0003800000 */
.L_x_3098:
[----:B------:R-:W-:Y:S05]  /*ad20*/  BSYNC B0 ;  /* 0x0000000000007941 */ /* 0x000fea0003800000 */
.L_x_3097:
        /* <DEDUP_REMOVED lines=58> */
.L_x_3305:
[----:B------:R-:W-:Y:S05]  /*b0d0*/  BSYNC B0 ;  /* 0x0000000000007941 */ /* 0x000fea0003800000 */
.L_x_3100:
[----:B0-----:R-:W2:Y:S04]  /*b0e0*/  LDL R3, [R1+0x28] ;  /* 0x0000280001037983 */ /* 0x001ea80000100800 */
[----:B------:R0:W5:Y:S01]  /*b0f0*/  LDL.64 R12, [R1+0x1c8] ;  /* 0x0001c800010c7983 */ /* 0x0001620000100a00 */
[----:B------:R-:W-:Y:S01]  /*b100*/  BSSY B0, `(.L_x_3102) ;  /* 0x0000005000007945 */ /* 0x000fe20003800000 */
[----:B--2---:R-:W-:-:S04]  /*b110*/  LOP3.LUT R3, R3, 0x1, RZ, 0xfc, !PT ;  /* 0x0000000103037812 */ /* 0x004fc800078efcff */
[----:B------:R-:W-:-:S13]  /*b120*/  ISETP.NE.AND P1, PT, R3, 0x3, PT ;  /* 0x000000030300780c */ /* 0x000fda0003f25270 */
[----:B0-----:R-:W-:Y:S05]  /*b130*/  @!P1 BRA `(.L_x_3103) ;  /* 0x0000000000049947 */ /* 0x001fea0003800000 */
[----:B------:R-:W-:Y:S01]  /*b140*/  BPT.TRAP 0x1 ;  /* 0x000000040000795c */ /* 0x000fe20000300000 */
.L_x_3103:
[----:B------:R-:W-:Y:S05]  /*b150*/  BSYNC B0 ;  /* 0x0000000000007941 */ /* 0x000fea0003800000 */
.L_x_3102:
        /* <DEDUP_REMOVED lines=8> */
.L_x_3105:
[----:B------:R-:W-:Y:S05]  /*b1e0*/  BSYNC B0 ;  /* 0x0000000000007941 */ /* 0x000fea0003800000 */
.L_x_3104:
[----:B------:R-:W-:Y:S04]  /*b1f0*/  BSSY B0, `(.L_x_3106) ;  /* 0x0000004000007945 */ /* 0x000fe80003800000 */
[----:B-1----:R-:W-:Y:S05]  /*b200*/  @P0 BRA `(.L_x_3107) ;  /* 0x0000000000080947 */ /* 0x002fea0003800000 */
[----:B------:R-:W1:Y:S02]  /*b210*/  SYNCS.PHASECHK.TRANS64.TRYWAIT P0, [R12+URZ], R13 ;  /* 0x0000000d0c0075a7 */ /* 0x000e64000800017f */
[----:B-1----:R-:W-:Y:S05]  /*b220*/  @!P0 BRA `(.L_x_3108) ;  /* 0x0000020c006c8947 */ /* 0x002fea0003800000 */
.L_x_3107:
[----:B------:R-:W-:Y:S05]  /*b230*/  BSYNC B0 ;  /* 0x0000000000007941 */ /* 0x000fea0003800000 */
.L_x_3106:
        /* <DEDUP_REMOVED lines=439> */
.L_x_3110:
[----:B------:R-:W-:Y:S05]  /*cdb0*/  BSYNC B0 ;  /* 0x0000000000007941 */ /* 0x000fea0003800000 */
.L_x_3109:
        /* <DEDUP_REMOVED lines=132> */
.L_x_3114:
[----:B------:R-:W-:-:S13]  /*d600*/  ISETP.NE.AND P0, PT, R57, 0x1, PT ;  /* 0x000000013900780c */ /* 0x000fda0003f05270 */
[----:B------:R-:W-:-:S05]  /*d610*/  @P0 IMAD.HI.U32 R14, R7, R58, RZ ;  /* 0x0000003a070e0227 */ /* 0x000fca00078e00ff */
[----:B------:R-:W-:-:S07]  /*d620*/  @P0 SHF.R.U32.HI R7, RZ, R59, R14 ;  /* 0x0000003bff070219 */ /* 0x000fce000001160e */
.L_x_3115:
[----:B------:R-:W-:Y:S05]  /*d630*/  BSYNC B1 ;  /* 0x0000000000017941 */ /* 0x000fea0003800000 */
.L_x_3113:
[----:B------:R-:W-:-:S04]  /*d640*/  IMAD R14, R7, R57, -UR4 ;  /* 0x80000004070e7e24 */ /* 0x000fc8000f8e0239 */
[----:B------:R-:W-:-:S05]  /*d650*/  IMAD R14, R31, -0x2, R14 ;  /* 0xfffffffe1f0e7824 */ /* 0x000fca00078e020e */
[----:B------:R-:W-:Y:S02]  /*d660*/  VIMNMX R3, R3, R14, !PT ;  /* 0x0000000e03037248 */ /* 0x000fe40007fe0100 */
[----:B------:R-:W-:-:S07]  /*d670*/  VIADDMNMX R4, R14, R57, R4, PT ;  /* 0x000000390e047246 */ /* 0x000fce0003800104 */
.L_x_3112:
[----:B------:R-:W-:Y:S05]  /*d680*/  BSYNC B0 ;  /* 0x0000000000007941 */ /* 0x000fea0003800000 */
.L_x_3111:
        /* <DEDUP_REMOVED lines=90> */
.L_x_3119:
[----:B------:R-:W-:-:S13]  /*dc30*/  ISETP.NE.AND P6, PT, R57, 0x1, PT ;  /* 0x000000013900780c */ /* 0x000fda0003fc5270 */
[----:B------:R-:W-:-:S05]  /*dc40*/  @P6 IMAD.HI.U32 R58, R12, R58, RZ ;  /* 0x0000003a0c3a6227 */ /* 0x000fca00078e00ff */
[----:B------:R-:W-:-:S07]  /*dc50*/  @P6 SHF.R.U32.HI R12, RZ, R59, R58 ;  /* 0x0000003bff0c6219 */ /* 0x000fce000001163a */
.L_x_3120:
[----:B------:R-:W-:Y:S05]  /*dc60*/  BSYNC B1 ;  /* 0x0000000000017941 */ /* 0x000fea0003800000 */
.L_x_3118:
[----:B------:R-:W-:-:S04]  /*dc70*/  IMAD R12, R12, R57, -UR4 ;  /* 0x800000040c0c7e24 */ /* 0x000fc8000f8e0239 */
[----:B------:R-:W-:-:S05]  /*dc80*/  IMAD R12, R31, -0x2, R12 ;  /* 0xfffffffe1f0c7824 */ /* 0x000fca00078e020c */
[----:B------:R-:W-:Y:S02]  /*dc90*/  VIADDMNMX R4, R12, R57, R4, PT ;  /* 0x000000390c047246 */ /* 0x000fe40003800104 */
[----:B------:R-:W-:-:S07]  /*dca0*/  VIMNMX R3, R3, R12, !PT ;  /* 0x0000000c03037248 */ /* 0x000fce0007fe0100 */
.L_x_3117:
[----:B------:R-:W-:Y:S05]  /*dcb0*/  BSYNC B0 ;  /* 0x0000000000007941 */ /* 0x000fea0003800000 */
.L_x_3116:
        /* <DEDUP_REMOVED lines=238> */
[-CC-:B------:R-:W-:Y:S01]  /*eba0*/  FFMA.FTZ R165, R25, R38.reuse, -R3.reuse ;  /* 0x0000002619a57223 */ /* 0x180fe20000010803 */
[-CC-:B------:R-:W-:Y:S01]  /*ebb0*/  FFMA.FTZ R95, R26, R38.reuse, -R3.reuse ;  /* 0x000000261a5f7223 */ /* 0x180fe20000010803 */
[----:B------:R-:W-:Y:S01]  /*ebc0*/  MUFU.EX2 R161, R161 ;  /* 0x000000a100a17308 */ /* 0x000fe20000000800 */
[-C--:B------:R-:W-:Y:S01]  /*ebd0*/  FFMA.FTZ R167, R28, R38.reuse, -R3 ;  /* 0x000000261ca77223 */ /* 0x080fe20000010803 */
[----:B-1----:R-:W-:Y:S01]  /*ebe0*/  FADD.FTZ R7, R160, R83 ;  /* 0x00000053a0077221 */ /* 0x002fe20000010000 */
[-CC-:B------:R-:W-:Y:S01]  /*ebf0*/  FFMA.FTZ R93, R29, R38.reuse, -R3.reuse ;  /* 0x000000261d5d7223 */ /* 0x180fe20000010803 */
[----:B------:R-:W4:Y:S04]  /*ec00*/  LDL R66, [R1+0x230] ;  /* 0x0002300001427983 */ /* 0x000f280000100800 */
[----:B------:R-:W0:Y:S01]  /*ec10*/  MUFU.EX2 R99, R99 ;  /* 0x0000006300637308 */ /* 0x000e220000000800 */
[-CC-:B------:R-:W-:Y:S01]  /*ec20*/  FFMA.FTZ R169, R30, R38.reuse, -R3.reuse ;  /* 0x000000261ea97223 */ /* 0x180fe20000010803 */
[----:B------:R-:W4:Y:S06]  /*ec30*/  LDL R68, [R1+0x234] ;  /* 0x0002340001447983 */ /* 0x000f2c0000100800 */
[----:B------:R-:W-:Y:S01]  /*ec40*/  MUFU.EX2 R111, R111 ;  /* 0x0000006f006f7308 */ /* 0x000fe20000000800 */
[----:B------:R-:W-:-:S07]  /*ec50*/  FFMA.FTZ R91, R31, R38, -R3 ;  /* 0x000000261f5b7223 */ /* 0x000fce0000010803 */
[----:B------:R-:W-:Y:S01]  /*ec60*/  MUFU.EX2 R166, R166 ;  /* 0x000000a600a67308 */ /* 0x000fe20000000800 */
        /* <DEDUP_REMOVED lines=13> */
[----:B------:R-:W-:Y:S01]  /*ed40*/  FFMA.FTZ R85, R37, R38, -R3 ;  /* 0x0000002625557223 */ /* 0x000fe20000010803 */
[----:B------:R-:W4:Y:S06]  /*ed50*/  LDL R76, [R1+0x244] ;  /* 0x00024400014c7983 */ /* 0x000f2c0000100800 */
[----:B------:R-:W-:Y:S08]  /*ed60*/  MUFU.EX2 R172, R172 ;  /* 0x000000ac00ac7308 */ /* 0x000ff00000000800 */
[----:B------:R-:W-:Y:S08]  /*ed70*/  MUFU.EX2 R101, R101 ;  /* 0x0000006500657308 */ /* 0x000ff00000000800 */
[----:B------:R-:W-:Y:S08]  /*ed80*/  MUFU.EX2 R174, R174 ;  /* 0x000000ae00ae7308 */ /* 0x000ff00000000800 */
[----:B------:R-:W-:Y:S01]  /*ed90*/  MUFU.EX2 R103, R103 ;  /* 0x0000006700677308 */ /* 0x000fe20000000800 */
[----:B------:R1:W-:Y:S04]  /*eda0*/  STL [R1+0x3f4], R0 ;  /* 0x0003f40001007387 */ /* 0x0003e80000100800 */
[----:B------:R-:W4:Y:S03]  /*edb0*/  LDL R27, [R1+0x2dc] ;  /* 0x0002dc00011b7983 */ /* 0x000f260000100800 */
[----:B------:R-:W1:Y:S08]  /*edc0*/  MUFU.EX2 R163, R163 ;  /* 0x000000a300a37308 */ /* 0x000e700000000800 */
[----:B------:R-:W2:Y:S01]  /*edd0*/  MUFU.EX2 R97, R97 ;  /* 0x0000006100617308 */ /* 0x000ea20000000800 */
[----:B0-----:R-:W-:-:S07]  /*ede0*/  FADD.FTZ R4, R161, R99 ;  /* 0x00000063a1047221 */ /* 0x001fce0000010000 */
[----:B------:R-:W0:Y:S01]  /*edf0*/  MUFU.EX2 R165, R165 ;  /* 0x000000a500a57308 */ /* 0x000e220000000800 */
[----:B------:R-:W-:Y:S01]  /*ee00*/  FADD.FTZ R12, R162, R7 ;  /* 0x00000007a20c7221 */ /* 0x000fe20000010000 */
[----:B-1----:R-:W-:Y:S01]  /*ee10*/  FADD.FTZ R4, R163, R4 ;  /* 0x00000004a3047221 */ /* 0x002fe20000010000 */
[----:B------:R-:W4:Y:S04]  /*ee20*/  LDL R26, [R1+0x1e0] ;  /* 0x0001e000011a7983 */ /* 0x000f280000100800 */
[----:B------:R-:W4:Y:S01]  /*ee30*/  LDL R28, [R1+0x1e4] ;  /* 0x0001e400011c7983 */ /* 0x000f220000100800 */
[----:B------:R-:W1:Y:S01]  /*ee40*/  MUFU.EX2 R95, R95 ;  /* 0x0000005f005f7308 */ /* 0x000e620000000800 */
[----:B------:R-:W-:Y:S01]  /*ee50*/  FADD.FTZ R7, R113, R12 ;  /* 0x0000000c71077221 */ /* 0x000fe20000010000 */
[----:B--2---:R-:W-:Y:S01]  /*ee60*/  FADD.FTZ R4, R97, R4 ;  /* 0x0000000461047221 */ /* 0x004fe20000010000 */
[----:B------:R-:W2:Y:S04]  /*ee70*/  LDL R30, [R1+0x1e8] ;  /* 0x0001e800011e7983 */ /* 0x000ea80000100800 */
[----:B------:R-:W2:Y:S01]  /*ee80*/  LDL R29, [R1+0x2e0] ;  /* 0x0002e000011d7983 */ /* 0x000ea20000100800 */
[----:B------:R-:W1:Y:S01]  /*ee90*/  MUFU.EX2 R167, R167 ;  /* 0x000000a700a77308 */ /* 0x000e620000000800 */
[----:B------:R-:W-:Y:S01]  /*eea0*/  FADD.FTZ R12, R164, R7 ;  /* 0x00000007a40c7221 */ /* 0x000fe20000010000 */
[----:B0-----:R-:W-:Y:S01]  /*eeb0*/  FADD.FTZ R4, R165, R4 ;  /* 0x00000004a5047221 */ /* 0x001fe20000010000 */
[----:B------:R-:W2:Y:S05]  /*eec0*/  LDL R32, [R1+0x1ec] ;  /* 0x0001ec0001207983 */ /* 0x000eaa0000100800 */
[----:B------:R-:W0:Y:S01]  /*eed0*/  MUFU.EX2 R93, R93 ;  /* 0x0000005d005d7308 */ /* 0x000e220000000800 */
[----:B------:R-:W-:Y:S01]  /*eee0*/  FADD.FTZ R7, R111, R12 ;  /* 0x0000000c6f077221 */ /* 0x000fe20000010000 */
[----:B-1----:R-:W-:Y:S01]  /*eef0*/  FADD.FTZ R4, R95, R4 ;  /* 0x000000045f047221 */ /* 0x002fe20000010000 */
[----:B------:R-:W2:Y:S04]  /*ef00*/  LDL R34, [R1+0x1f0] ;  /* 0x0001f00001227983 */ /* 0x000ea80000100800 */
[----:B------:R-:W2:Y:S01]  /*ef10*/  LDL R31, [R1+0x2e4] ;  /* 0x0002e400011f7983 */ /* 0x000ea20000100800 */
        /* <DEDUP_REMOVED lines=22> */
[----:B-1----:R-:W-:-:S06]  /*f080*/  FADD.FTZ R4, R89, R4 ;  /* 0x0000000459047221 */ /* 0x002fcc0000010000 */
[----:B------:R-:W1:Y:S01]  /*f090*/  MUFU.EX2 R175, R175 ;  /* 0x000000af00af7308 */ /* 0x000e620000000800 */
[----:B------:R-:W-:Y:S01]  /*f0a0*/  FADD.FTZ R12, R172, R3 ;  /* 0x00000003ac0c7221 */ /* 0x000fe20000010000 */
[----:B------:R-:W-:-:S06]  /*f0b0*/  FADD.FTZ R4, R173, R4 ;  /* 0x00000004ad047221 */ /* 0x000fcc0000010000 */
[----:B------:R-:W1:Y:S01]  /*f0c0*/  MUFU.EX2 R85, R85 ;  /* 0x0000005500557308 */ /* 0x000e620000000800 */
[----:B------:R-:W-:Y:S01]  /*f0d0*/  FADD.FTZ R3, R101, R12 ;  /* 0x0000000c65037221 */ /* 0x000fe20000010000 */
[----:B0-----:R-:W-:Y:S01]  /*f0e0*/  FADD.FTZ R4, R87, R4 ;  /* 0x0000000457047221 */ /* 0x001fe20000010000 */
[----:B------:R-:W2:Y:S02]  /*f0f0*/  LDL.64 R12, [R1+0x88] ;  /* 0x00008800010c7983 */ /* 0x000ea40000100a00 */
[----:B------:R-:W-:Y:S02]  /*f100*/  FADD.FTZ R36, R174, R3 ;  /* 0x00000003ae247221 */ /* 0x000fe40000010000 */
        /* <DEDUP_REMOVED lines=85> */
[----:B------:R-:W-:-:S05]  /*f660*/  MOV R24, R24 ;  /* 0x0000001800187202 */ /* 0x000fca0000000f00 */
[--C-:B------:R-:W-:Y:S02]  /*f670*/  IMAD R25, R15, 0x2, R24.reuse ;  /* 0x000000020f197824 */ /* 0x100fe400078e0218 */
[C---:B------:R-:W-:Y:S01]  /*f680*/  IMAD R15, R14.reuse, 0x2, R24 ;  /* 0x000000020e0f7824 */ /* 0x040fe200078e0218 */
[----:B------:R-:W-:Y:S01]  /*f690*/  STSM.16.M88.4 [R24], R160 ;  /* 0x000000a018007844 */ /* 0x000fe20000000200 */
[----:B------:R-:W-:Y:S02]  /*f6a0*/  IMAD R83, R14, 0x2, R25 ;  /* 0x000000020e537824 */ /* 0x000fe400078e0219 */
[----:B------:R-:W-:Y:S01]  /*f6b0*/  IMAD R14, R81, 0x1000, R12 ;  /* 0x00001000510e7824 */ /* 0x000fe200078e020c */
[----:B------:R0:W-:Y:S04]  /*f6c0*/  STSM.16.M88.4 [R15], R164 ;  /* 0x000000a40f007844 */ /* 0x0001e80000000200 */
[----:B------:R-:W-:Y:S01]  /*f6d0*/  R2UR UR6, R14 ;  /* 0x000000000e0672ca */ /* 0x000fe200000e0000 */
[----:B------:R-:W-:Y:S01]  /*f6e0*/  STSM.16.M88.4 [R25], R168 ;  /* 0x000000a819007844 */ /* 0x000fe20000000200 */
[----:B0-----:R-:W-:-:S05]  /*f6f0*/  IMAD.MOV.U32 R15, RZ, RZ, R13 ;  /* 0x000000ffff0f7224 */ /* 0x001fca00078e000d */
[----:B------:R-:W-:Y:S01]  /*f700*/  R2UR UR7, R15 ;  /* 0x000000000f0772ca */ /* 0x000fe200000e0000 */
        /* <DEDUP_REMOVED lines=36> */
[----:B------:R-:W-:Y:S01]  /*f950*/  VIADD R12, R14, 0x80 ;  /* 0x000000800e0c7836 */ /* 0x000fe20000000000 */
[----:B------:R-:W-:-:S04]  /*f960*/  R2UR UR7, R13 ;  /* 0x000000000d0772ca */ /* 0x000fc800000e0000 */
        /* <DEDUP_REMOVED lines=74> */
[----:B------:R-:W-:Y:S01]  /*fe10*/  VIADD R12, R14, 0x100 ;  /* 0x000001000e0c7836 */ /* 0x000fe20000000000 */
[----:B------:R-:W-:-:S04]  /*fe20*/  R2UR UR7, R13 ;  /* 0x000000000d0772ca */ /* 0x000fc800000e0000 */
        /* <DEDUP_REMOVED lines=378> */
.L_x_3122:
[----:B------:R-:W-:Y:S05]  /*115d0*/  BSYNC B0 ;  /* 0x0000000000007941 */ /* 0x000fea0003800000 */
.L_x_3121:
        /* <DEDUP_REMOVED lines=31> */
.L_x_3125:
[----:B------:R-:W-:-:S13]  /*117d0*/  ISETP.NE.AND P0, PT, R9, 0x1, PT ;  /* 0x000000010900780c */ /* 0x000fda0003f05270 */
[----:B------:R-:W-:-:S05]  /*117e0*/  @P0 IMAD.HI.U32 R10, R5, R10, RZ ;  /* 0x0000000a050a0227 */ /* 0x000fca00078e00ff */
[----:B------:R-:W-:-:S07]  /*117f0*/  @P0 SHF.R.U32.HI R5, RZ, R11, R10 ;  /* 0x0000000bff050219 */ /* 0x000fce000001160a */
.L_x_3126:
[----:B------:R-:W-:Y:S05]  /*11800*/  BSYNC B0 ;  /* 0x0000000000007941 */ /* 0x000fea0003800000 */
.L_x_3124:
[----:B------:R-:W-:-:S05]  /*11810*/  IMAD R5, R5, R9, R9 ;  /* 0x0000000905057224 */ /* 0x000fca00078e0209 */
[----:B------:R-:W-:-:S07]  /*11820*/  VIMNMX R8, R8, R5, PT ;  /* 0x0000000508087248 */ /* 0x000fce0003fe0100 */
.L_x_3123:
        /* <DEDUP_REMOVED lines=8> */
.L_x_3130:
[C---:B------:R-:W-:Y:S01]  /*118b0*/  IADD3 R12, P0, R2.reuse, 0x50, RZ ;  /* 0x00000050020c7810 */ /* 0x040fe20007f1e0ff */
[C---:B------:R-:W-:Y:S01]  /*118c0*/  VIADD R7, R2.reuse, 0x128 ;  /* 0x0000012802077836 */ /* 0x040fe20000000000 */
[----:B------:R-:W-:Y:S02]  /*118d0*/  IADD3 R28, P1, R2, 0xcc, RZ ;  /* 0x000000cc021c7810 */ /* 0x000fe40007f3e0ff */
[----:B------:R-:W-:Y:S01]  /*118e0*/  MOV R3, 0x11920 ;  /* 0x0001192000037802 */ /* 0x000fe20000000f00 */
[--C-:B------:R-:W-:Y:S02]  /*118f0*/  IMAD.X R13, RZ, RZ, R18.reuse, P0 ;  /* 0x000000ffff0d7224 */ /* 0x100fe400000e0612 */
[----:B------:R-:W-:-:S08]  /*11900*/  IMAD.X R29, RZ, RZ, R18, P1 ;  /* 0x000000ffff1d7224 */ /* 0x000fd000008e0612 */
[----:B------:R-:W-:Y:S05]  /*11910*/  CALL.REL.NOINC `($_ZN7cutlass13device_kernelIN5flash11enable_sm90INS1_16FlashAttnFwdSm90INS1_25CollectiveMainloopFwdSm90ILi2EN4cute5tupleIJNS5_1CILi1EEES8_S8_EEENS6_IJNS7_ILi64EEESA_SA_EEELi512ENS_10bfloat16_tEfNS_4arch4Sm90ELb0ELb1ELb1ELb1ELb1ELb0ELb1ELb0ELb0ELb1ELb0ELb0EEENS1_21CollectiveEpilogueFwdINS6_IJSA_NS7_ILi512EEESA_EEES9_SC_SE_Li256ELb1ELb1ELb0ELb0EEENS1_36VarlenDynamicPersistentTileSchedulerILi64ELi64ELi256ELi128ELb0ELb1ELb1ELb1ELb0ELb1EEEEEEEEEvNT_6ParamsE$_ZZN5flash25CollectiveMainloopFwdSm90ILi2EN4cute5tupleIJNS1_1CILi1EEES4_S4_EEENS2_IJNS3_ILi64EEES6_S6_EEELi512EN7cutlass10bfloat16_tEfNS8_4arch4Sm90ELb0ELb1ELb1ELb1ELb1ELb0ELb1ELb0ELb0ELb1ELb0ELb0EE3mmaINS_16FlashAttnFwdSm90ISC_NS_21CollectiveEpilogueFwdINS2_IJS6_NS3_ILi512EEES6_EEES5_S9_SB_Li256ELb1ELb1ELb0ELb0EEENS_36VarlenDynamicPersistentTileSchedulerILi64ELi64ELi256ELi128ELb0ELb1ELb1ELb1ELb0ELb1EEEE13SharedStorageENS1_6TensorINS1_11ArrayEngineIfLm128EEENS1_6LayoutINS2_IJNS2_IJNS3_ILi2EEESR_NS3_ILi32EEEEEES4_S4_EEENS2_IJNS2_IJS4_SR_NS3_ILi4EEEEEENS3_ILi0EEESX_EEEEEEENS_7SoftmaxILi2ELi0EEEEEbRKNSC_6ParamsENS8_13PipelineAsyncILi2EEES17_RNS8_13PipelineStateILj2EEERT0_RT1_iRiRKNS_16SeqlenInfoQKNewKILb1ELb0EEENS2_IJiiiiEEERT_ENKUliT_T0_T1_E_clIZSD_ISM_S10_S12_EbS15_S17_S17_S1A_S1C_S1E_iS1F_S1J_S1K_S1M_EUlRS1N_iE1_NS3_ILb0EEENS3_ILb1EEEEEDaiS1N_S1O_S1P_) ;  /* 0x000001e000087944 */ /* 0x000fea0003c00000 */
[C---:B------:R-:W-:Y:S01]  /*11920*/  ISETP.GT.AND P0, PT, R0.reuse, R6, PT ;  /* 0x000000060000720c */ /* 0x040fe20003f04270 */
[----:B------:R-:W-:-:S12]  /*11930*/  VIADD R0, R0, 0xffffffff ;  /* 0xffffffff00007836 */ /* 0x000fd80000000000 */
[----:B------:R-:W-:Y:S05]  /*11940*/  @P0 BRA `(.L_x_3130) ;  /* 0xfffffffc00d80947 */ /* 0x000fea000383ffff */
[----:B------:R-:W-:Y:S05]  /*11950*/  BSYNC B0 ;  /* 0x0000000000007941 */ /* 0x000fea0003800000 */
.L_x_3129:
[----:B------:R-:W2:Y:S02]  /*11960*/  LDL R4, [R1+0x50] ;  /* 0x0000500001047983 */ /* 0x000ea40000100800 */
[----:B--2---:R-:W-:-:S07]  /*11970*/  IMAD.SHL.U32 R4, R4, 0x40, RZ ;  /* 0x0000004004047824 */ /* 0x004fce00078e00ff */
.L_x_3128:
[----:B------:R-:W-:Y:S05]  /*11980*/  BSYNC B1 ;  /* 0x0000000000017941 */ /* 0x000fea0003800000 */
.L_x_3127:
        /* <DEDUP_REMOVED lines=26> */
.L_x_3133:
[----:B------:R-:W-:Y:S02]  /*11b30*/  ULDC UR4, c[0x0][0xadc] ;  /* 0x0002b70000047ab9 */ /* 0x000fe40000000800 */
[----:B------:R-:W-:-:S05]  /*11b40*/  IMAD.U32 R7, RZ, RZ, UR4 ;  /* 0x00000004ff077e24 */ /* 0x000fca000f8e00ff */
[----:B------:R-:W-:-:S13]  /*11b50*/  ISETP.NE.AND P0, PT, R7, 0x1, PT ;  /* 0x000000010700780c */ /* 0x000fda0003f05270 */
[----:B------:R-:W0:Y:S02]  /*11b60*/  @P0 LDC.64 R8, c[0x0][0xae0] ;  /* 0x0002b800ff080b82 */ /* 0x000e240000000a00 */
[----:B0-----:R-:W-:-:S05]  /*11b70*/  @P0 IMAD.HI.U32 R6, R4, R8, RZ ;  /* 0x0000000804060227 */ /* 0x001fca00078e00ff */
[----:B------:R-:W-:-:S07]  /*11b80*/  @P0 SHF.R.U32.HI R4, RZ, R9, R6 ;  /* 0x00000009ff040219 */ /* 0x000fce0000011606 */
.L_x_3134:
[----:B------:R-:W-:Y:S05]  /*11b90*/  BSYNC B0 ;  /* 0x0000000000007941 */ /* 0x000fea0003800000 */
.L_x_3132:
[----:B------:R-:W-:-:S05]  /*11ba0*/  IMAD R4, R4, R7, RZ ;  /* 0x0000000704047224 */ /* 0x000fca00078e02ff */
[----:B------:R-:W-:-:S07]  /*11bb0*/  VIMNMX R3, R3, R4, !PT ;  /* 0x0000000403037248 */ /* 0x000fce0007fe0100 */
.L_x_3131:
[----:B------:R-:W-:-:S05]  /*11bc0*/  VIADD R3, R3, 0x3f ;  /* 0x0000003f03037836 */ /* 0x000fca0000000000 */
[----:B------:R-:W-:-:S04]  /*11bd0*/  SHF.R.S32.HI R4, RZ, 0x1f, R3 ;  /* 0x0000001fff047819 */ /* 0x000fc80000011403 */
[----:B------:R-:W-:-:S04]  /*11be0*/  LEA.HI R4, R4, R3, RZ, 0x6 ;  /* 0x0000000304047211 */ /* 0x000fc800078f30ff */
[----:B------:R-:W-:-:S04]  /*11bf0*/  SHF.R.S32.HI R4, RZ, 0x6, R4 ;  /* 0x00000006ff047819 */ /* 0x000fc80000011404 */
[----:B------:R-:W-:-:S04]  /*11c00*/  VIMNMX R177, R4, UR43, !PT ;  /* 0x0000002b04b17c48 */ /* 0x000fc8000ffe0100 */
[----:B------:R-:W-:-:S13]  /*11c10*/  ISETP.GE.AND P0, PT, R0, R177, PT ;  /* 0x000000b10000720c */ /* 0x000fda0003f06270 */
[----:B------:R-:W-:Y:S05]  /*11c20*/  @!P0 BRA `(.L_x_3135) ;  /* 0x0000007000588947 */ /* 0x000fea0003800000 */
.L_x_3158:
        /* <DEDUP_REMOVED lines=20> */
.L_x_3137:
[----:B------:R-:W-:Y:S05]  /*11d70*/  BSYNC B0 ;  /* 0x0000000000007941 */ /* 0x000fea0003800000 */
.L_x_3136:
        /* <DEDUP_REMOVED lines=9> */
.L_x_3139:
[----:B------:R-:W-:Y:S05]  /*11e10*/  BSYNC B0 ;  /* 0x0000000000007941 */ /* 0x000fea0003800000 */
.L_x_3138:
[----:B------:R-:W-:Y:S04]  /*11e20*/  BSSY B0, `(.L_x_3140) ;  /* 0x0000006000007945 */ /* 0x000fe80003800000 */
[----:B-1----:R-:W-:Y:S05]  /*11e30*/  @P0 BRA `(.L_x_3141) ;  /* 0x0000000000100947 */ /* 0x002fea0003800000 */
[----:B-----5:R-:W-:Y:S01]  /*11e40*/  IMAD R8, R8, 0x8, R3 ;  /* 0x0000000808087824 */ /* 0x020fe200078e0203 */
[----:B------:R-:W-:-:S04]  /*11e50*/  SHF.L.U32 R9, R9, 0x1f, RZ ;  /* 0x0000001f09097819 */ /* 0x000fc800000006ff */
[----:B------:R-:W1:Y:S02]  /*11e60*/  SYNCS.PHASECHK.TRANS64.TRYWAIT P0, [R8+URZ], R9 ;  /* 0x00000009080075a7 */ /* 0x000e64000800017f */
[----:B-1----:R-:W-:Y:S05]  /*11e70*/  @!P0 BRA `(.L_x_3142) ;  /* 0x000001a0006c8947 */ /* 0x002fea0003800000 */
.L_x_3141:
[----:B------:R-:W-:Y:S05]  /*11e80*/  BSYNC B0 ;  /* 0x0000000000007941 */ /* 0x000fea0003800000 */
.L_x_3140:
        /* <DEDUP_REMOVED lines=57> */
.L_x_3144:
[----:B------:R-:W-:Y:S05]  /*12220*/  BSYNC B0 ;  /* 0x0000000000007941 */ /* 0x000fea0003800000 */
.L_x_3143:
        /* <DEDUP_REMOVED lines=8> */
.L_x_3146:
[----:B------:R-:W-:Y:S05]  /*122b0*/  BSYNC B0 ;  /* 0x0000000000007941 */ /* 0x000fea0003800000 */
.L_x_3145:
[----:B------:R-:W-:Y:S04]  /*122c0*/  BSSY B0, `(.L_x_3147) ;  /* 0x0000004000007945 */ /* 0x000fe80003800000 */
[----:B-1----:R-:W-:Y:S05]  /*122d0*/  @P0 BRA `(.L_x_3148) ;  /* 0x0000000000080947 */ /* 0x002fea0003800000 */
[----:B------:R-:W1:Y:S02]  /*122e0*/  SYNCS.PHASECHK.TRANS64.TRYWAIT P0, [R14+URZ], R15 ;  /* 0x0000000f0e0075a7 */ /* 0x000e64000800017f */
[----:B-1----:R-:W-:Y:S05]  /*122f0*/  @!P0 BRA `(.L_x_3149) ;  /* 0x0000019c00608947 */ /* 0x002fea0003800000 */
.L_x_3148:
[----:B------:R-:W-:Y:S05]  /*12300*/  BSYNC B0 ;  /* 0x0000000000007941 */ /* 0x000fea0003800000 */
.L_x_3147:
        /* <DEDUP_REMOVED lines=204> */
[----:B------:R-:W4:Y:S07]  /*12fd0*/  LDL.64 R56, [R1+0x90] ;  /* 0x0000900001387983 */ /* 0x000f2e0000100a00 */
[----:B------:R-:W-:Y:S01]  /*12fe0*/  HGMMA.64x64x16.F32.BF16 R24, gdesc[UR4], R24, UP0, gsb0 ;  /* 0x00e00000041879f0 */ /* 0x000fe2000b801818 */
        /* <DEDUP_REMOVED lines=233> */
.L_x_3151:
[----:B------:R-:W-:Y:S05]  /*13e80*/  BSYNC B0 ;  /* 0x0000000000007941 */ /* 0x000fea0003800000 */
.L_x_3150:
        /* <DEDUP_REMOVED lines=142> */
.L_x_3153:
[----:B------:R-:W-:Y:S05]  /*14770*/  BSYNC B0 ;  /* 0x0000000000007941 */ /* 0x000fea0003800000 */
.L_x_3152:
        /* <DEDUP_REMOVED lines=9> */
.L_x_3155:
[----:B------:R-:W-:Y:S05]  /*14810*/  BSYNC B0 ;  /* 0x0000000000007941 */ /* 0x000fea0003800000 */
.L_x_3154:
        /* <DEDUP_REMOVED lines=675> */
[----:B------:R0:W-:Y:S04]  /*17250*/  STSM.16.M88.4 [R4], R160 ;  /* 0x000000a004007844 */ /* 0x0001e80000000200 */
        /* <DEDUP_REMOVED lines=10> */
[----:B-1----:R-:W-:Y:S01]  /*17300*/  IMAD.MOV.U32 R5, RZ, RZ, R7 ;  /* 0x000000ffff057224 */ /* 0x002fe200078e0007 */
        /* <DEDUP_REMOVED lines=414> */
.L_x_3157:
[----:B------:R-:W-:Y:S05]  /*18cf0*/  BSYNC B0 ;  /* 0x0000000000007941 */ /* 0x000fea0003800000 */
.L_x_3156:
        /* <DEDUP_REMOVED lines=9> */
.L_x_3135:
[----:B------:R-:W-:-:S04]  /*18d90*/  UISETP.LT.AND UP0, UPT, URZ, UR42, UPT ;  /* 0x0000002a3f00728c */ /* 0x000fc8000bf01270 */
[----:B------:R-:W-:-:S06]  /*18da0*/  USEL UR4, URZ, UR42, !UP0 ;  /* 0x0000002a3f047287 */ /* 0x000fcc000c000000 */
[----:B------:R-:W-:-:S13]  /*18db0*/  ISETP.GE.AND P0, PT, R0, UR4, PT ;  /* 0x0000000400007c0c */ /* 0x000fda000bf06270 */
[----:B------:R-:W-:Y:S05]  /*18dc0*/  @!P0 BRA `(.L_x_3159) ;  /* 0x0000007c00fc8947 */ /* 0x000fea0003800000 */
.L_x_3192:
        /* <DEDUP_REMOVED lines=20> */
.L_x_3161:
[----:B------:R-:W-:Y:S05]  /*18f10*/  BSYNC B0 ;  /* 0x0000000000007941 */ /* 0x000fea0003800000 */
.L_x_3160:
        /* <DEDUP_REMOVED lines=9> */
.L_x_3163:
[----:B------:R-:W-:Y:S05]  /*18fb0*/  BSYNC B0 ;  /* 0x0000000000007941 */ /* 0x000fea0003800000 */
.L_x_3162:
[----:B------:R-:W-:Y:S04]  /*18fc0*/  BSSY B0, `(.L_x_3164) ;  /* 0x0000006000007945 */ /* 0x000fe80003800000 */
[----:B-1----:R-:W-:Y:S05]  /*18fd0*/  @P0 BRA `(.L_x_3165) ;  /* 0x0000000000100947 */ /* 0x002fea0003800000 */
[----:B-----5:R-:W-:Y:S01]  /*18fe0*/  IMAD R8, R8, 0x8, R3 ;  /* 0x0000000808087824 */ /* 0x020fe200078e0203 */
[----:B------:R-:W-:-:S04]  /*18ff0*/  SHF.L.U32 R9, R9, 0x1f, RZ ;  /* 0x0000001f09097819 */ /* 0x000fc800000006ff */
[----:B------:R-:W1:Y:S02]  /*19000*/  SYNCS.PHASECHK.TRANS64.TRYWAIT P0, [R8+URZ], R9 ;  /* 0x00000009080075a7 */ /* 0x000e64000800017f */
[----:B-1----:R-:W-:Y:S05]  /*19010*/  @!P0 BRA `(.L_x_3166) ;  /* 0x00000130002c8947 */ /* 0x002fea0003800000 */
.L_x_3165:
[----:B------:R-:W-:Y:S05]  /*19020*/  BSYNC B0 ;  /* 0x0000000000007941 */ /* 0x000fea0003800000 */
.L_x_3164:
        /* <DEDUP_REMOVED lines=57> */
.L_x_3168:
[----:B------:R-:W-:Y:S05]  /*193c0*/  BSYNC B0 ;  /* 0x0000000000007941 */ /* 0x000fea0003800000 */
.L_x_3167:
        /* <DEDUP_REMOVED lines=8> */
.L_x_3170:
[----:B------:R-:W-:Y:S05]  /*19450*/  BSYNC B0 ;  /* 0x0000000000007941 */ /* 0x000fea0003800000 */
.L_x_3169:
[----:B------:R-:W-:Y:S04]  /*19460*/  BSSY B0, `(.L_x_3171) ;  /* 0x0000004000007945 */ /* 0x000fe80003800000 */
[----:B-1----:R-:W-:Y:S05]  /*19470*/  @P0 BRA `(.L_x_3172) ;  /* 0x0000000000080947 */ /* 0x002fea0003800000 */
[----:B------:R-:W1:Y:S02]  /*19480*/  SYNCS.PHASECHK.TRANS64.TRYWAIT P0, [R14+URZ], R15 ;  /* 0x0000000f0e0075a7 */ /* 0x000e64000800017f */
[----:B-1----:R-:W-:Y:S05]  /*19490*/  @!P0 BRA `(.L_x_3173) ;  /* 0x0000012c00208947 */ /* 0x002fea0003800000 */
.L_x_3172:
[----:B------:R-:W-:Y:S05]  /*194a0*/  BSYNC B0 ;  /* 0x0000000000007941 */ /* 0x000fea0003800000 */
.L_x_3171:
        /* <DEDUP_REMOVED lines=439> */
.L_x_3175:
[----:B------:R-:W-:Y:S05]  /*1b020*/  BSYNC B0 ;  /* 0x0000000000007941 */ /* 0x000fea0003800000 */
.L_x_3174:
        /* <DEDUP_REMOVED lines=128> */
.L_x_3179:
[----:B------:R-:W-:-:S13]  /*1b830*/  ISETP.NE.AND P0, PT, R9, 0x1, PT ;  /* 0x000000010900780c */ /* 0x000fda0003f05270 */
[----:B------:R-:W-:-:S05]  /*1b840*/  @P0 IMAD.HI.U32 R12, R8, R10, RZ ;  /* 0x0000000a080c0227 */ /* 0x000fca00078e00ff */
[----:B------:R-:W-:-:S07]  /*1b850*/  @P0 SHF.R.U32.HI R8, RZ, R11, R12 ;  /* 0x0000000bff080219 */ /* 0x000fce000001160c */
.L_x_3180:
[----:B------:R-:W-:Y:S05]  /*1b860*/  BSYNC B1 ;  /* 0x0000000000017941 */ /* 0x000fea0003800000 */
.L_x_3178:
[----:B------:R-:W-:-:S04]  /*1b870*/  IMAD R13, R8, R9, -R31 ;  /* 0x00000009080d7224 */ /* 0x000fc800078e0a1f */
[----:B------:R-:W-:-:S05]  /*1b880*/  IMAD R8, R30, -0x2, R13 ;  /* 0xfffffffe1e087824 */ /* 0x000fca00078e020d */
[----:B------:R-:W-:Y:S02]  /*1b890*/  VIMNMX R7, R7, R8, !PT ;  /* 0x0000000807077248 */ /* 0x000fe40007fe0100 */
[----:B------:R-:W-:-:S07]  /*1b8a0*/  VIADDMNMX R6, R8, R9, R6, PT ;  /* 0x0000000908067246 */ /* 0x000fce0003800106 */
.L_x_3177:
[----:B------:R-:W-:Y:S05]  /*1b8b0*/  BSYNC B0 ;  /* 0x0000000000007941 */ /* 0x000fea0003800000 */
.L_x_3176:
        /* <DEDUP_REMOVED lines=15> */
[----:B------:R-:W-:Y:S02]  /*1b9b0*/  ISETP.GT.AND P3, PT, R7, 0x9, !P5 ;  /* 0x000000090700780c */ /* 0x000fe40006f64270 */
        /* <DEDUP_REMOVED lines=74> */
.L_x_3184:
[----:B------:R-:W-:-:S13]  /*1be60*/  ISETP.NE.AND P6, PT, R9, 0x1, PT ;  /* 0x000000010900780c */ /* 0x000fda0003fc5270 */
[----:B------:R-:W-:-:S05]  /*1be70*/  @P6 IMAD.HI.U32 R10, R4, R10, RZ ;  /* 0x0000000a040a6227 */ /* 0x000fca00078e00ff */
[----:B------:R-:W-:-:S07]  /*1be80*/  @P6 SHF.R.U32.HI R4, RZ, R11, R10 ;  /* 0x0000000bff046219 */ /* 0x000fce000001160a */
.L_x_3185:
[----:B------:R-:W-:Y:S05]  /*1be90*/  BSYNC B1 ;  /* 0x0000000000017941 */ /* 0x000fea0003800000 */
.L_x_3183:
[----:B------:R-:W-:-:S04]  /*1bea0*/  IMAD R5, R4, R9, -R31 ;  /* 0x0000000904057224 */ /* 0x000fc800078e0a1f */
[----:B------:R-:W-:-:S05]  /*1beb0*/  IMAD R30, R30, -0x2, R5 ;  /* 0xfffffffe1e1e7824 */ /* 0x000fca00078e0205 */
[----:B------:R-:W-:Y:S02]  /*1bec0*/  VIADDMNMX R6, R30, R9, R6, PT ;  /* 0x000000091e067246 */ /* 0x000fe40003800106 */
[----:B------:R-:W-:-:S07]  /*1bed0*/  VIMNMX R7, R7, R30, !PT ;  /* 0x0000001e07077248 */ /* 0x000fce0007fe0100 */
.L_x_3182:
[----:B------:R-:W-:Y:S05]  /*1bee0*/  BSYNC B0 ;  /* 0x0000000000007941 */ /* 0x000fea0003800000 */
.L_x_3181:
[C---:B------:R-:W-:Y:S01]  /*1bef0*/  ISETP.GT.AND P0, PT, R7.reuse, 0x1, !P0 ;  /* 0x000000010700780c */ /* 0x040fe20004704270 */
[----:B------:R-:W2:Y:S01]  /*1bf00*/  LDL.64 R10, [R1+0x400] ;  /* 0x00040000010a7983 */ /* 0x000ea20000100a00 */
[----:B------:R-:W-:Y:S02]  /*1bf10*/  ISETP.GT.AND P1, PT, R7, 0x8, !P1 ;  /* 0x000000080700780c */ /* 0x000fe40004f24270 */
[C---:B------:R-:W-:Y:S02]  /*1bf20*/  ISETP.LT.OR P0, PT, R6.reuse, 0x2, P0 ;  /* 0x000000020600780c */ /* 0x040fe40000701670 */
[----:B------:R-:W-:Y:S02]  /*1bf30*/  ISETP.LT.OR P1, PT, R6, 0x9, P1 ;  /* 0x000000090600780c */ /* 0x000fe40000f21670 */
[----:B------:R-:W-:Y:S02]  /*1bf40*/  FSEL R20, R27, -INF , !P0 ;  /* 0xff8000001b147808 */ /* 0x000fe40004000000 */
[----:B------:R-:W3:Y:S01]  /*1bf50*/  LDL.64 R26, [R1+0x3f0] ;  /* 0x0003f000011a7983 */ /* 0x000ee20000100a00 */
[----:B------:R-:W-:-:S02]  /*1bf60*/  ISETP.NE.AND P0, PT, R12, RZ, PT ;  /* 0x000000ff0c00720c */ /* 0x000fc40003f05270 */
[----:B------:R-:W-:Y:S02]  /*1bf70*/  FSEL R212, R212, -INF , !P1 ;  /* 0xff800000d4d47808 */ /* 0x000fe40004800000 */
[----:B------:R-:W-:Y:S02]  /*1bf80*/  ISETP.GT.AND P0, PT, R7, 0x9, !P0 ;  /* 0x000000090700780c */ /* 0x000fe40004704270 */
[----:B------:R-:W-:Y:S02]  /*1bf90*/  ISETP.NE.AND P1, PT, R13, RZ, PT ;  /* 0x000000ff0d00720c */ /* 0x000fe40003f25270 */
[----:B------:R-:W-:Y:S01]  /*1bfa0*/  ISETP.LT.OR P0, PT, R6, 0xa, P0 ;  /* 0x0000000a0600780c */ /* 0x000fe20000701670 */
[----:B------:R-:W4:Y:S01]  /*1bfb0*/  LDL.64 R12, [R1+0xb8] ;  /* 0x0000b800010c7983 */ /* 0x000f220000100a00 */
        /* <DEDUP_REMOVED lines=25> */
[----:B------:R-:W-:Y:S02]  /*1c150*/  FSEL R180, R42, -INF , !P0 ;  /* 0xff8000002ab47808 */ /* 0x000fe40004000000 */
        /* <DEDUP_REMOVED lines=94> */
.L_x_3187:
[----:B------:R-:W-:Y:S05]  /*1c740*/  BSYNC B0 ;  /* 0x0000000000007941 */ /* 0x000fea0003800000 */
.L_x_3186:
        /* <DEDUP_REMOVED lines=9> */
.L_x_3189:
[----:B------:R-:W-:Y:S05]  /*1c7e0*/  BSYNC B0 ;  /* 0x0000000000007941 */ /* 0x000fea0003800000 */
.L_x_3188:
        /* <DEDUP_REMOVED lines=91> */
[----:B------:R-:W3:Y:S01]  /*1cda0*/  MUFU.EX2 R161, R161 ;  /* 0x000000a100a17308 */ /* 0x000ee20000000800 */
[-C--:B------:R-:W-:Y:S01]  /*1cdb0*/  FFMA.FTZ R163, R212, R205.reuse, -R177 ;  /* 0x000000cdd4a37223 */ /* 0x080fe200000108b1 */
[----:B------:R-:W-:-:S06]  /*1cdc0*/  FFMA.FTZ R15, R15, R205, -R12 ;  /* 0x000000cd0f0f7223 */ /* 0x000fcc000001080c */
[----:B------:R-:W0:Y:S01]  /*1cdd0*/  MUFU.EX2 R21, R21 ;  /* 0x0000001500157308 */ /* 0x000e220000000800 */
[----:B------:R-:W-:-:S07]  /*1cde0*/  FFMA.FTZ R14, R14, R205, -R177 ;  /* 0x000000cd0e0e7223 */ /* 0x000fce00000108b1 */
[----:B------:R-:W1:Y:S01]  /*1cdf0*/  MUFU.EX2 R20, R20 ;  /* 0x0000001400147308 */ /* 0x000e620000000800 */
[----:B------:R-:W-:-:S07]  /*1ce00*/  FFMA.FTZ R165, R206, R205, -R177 ;  /* 0x000000cdcea57223 */ /* 0x000fce00000108b1 */
        /* <DEDUP_REMOVED lines=131> */
[C---:B--2---:R-:W-:Y:S01]  /*1d640*/  FMUL.FTZ R63, R150.reuse, R63 ;  /* 0x0000003f963f7220 */ /* 0x044fe20000410000 */
        /* <DEDUP_REMOVED lines=875> */
.L_x_3191:
[----:B------:R-:W-:Y:S05]  /*20d00*/  BSYNC B0 ;  /* 0x0000000000007941 */ /* 0x000fea0003800000 */
.L_x_3190:
[----:B------:R-:W2:Y:S04]  /*20d10*/  LDL.64 R6, [R1+0x48] ;  /* 0x0000480001067983 */ /* 0x000ea80000100a00 */
[----:B------:R-:W3:Y:S01]  /*20d20*/  LDL R4, [R1+0x34] ;  /* 0x0000340001047983 */ /* 0x000ee20000100800 */
[----:B------:R-:W-:-:S04]  /*20d30*/  UISETP.LT.AND UP0, UPT, URZ, UR42, UPT ;  /* 0x0000002a3f00728c */ /* 0x000fc8000bf01270 */
[----:B------:R-:W-:-:S06]  /*20d40*/  USEL UR4, URZ, UR42, !UP0 ;  /* 0x0000002a3f047287 */ /* 0x000fcc000c000000 */
[C---:B------:R-:W-:Y:S01]  /*20d50*/  ISETP.GT.AND P0, PT, R0.reuse, UR4, PT ;  /* 0x0000000400007c0c */ /* 0x040fe2000bf04270 */
[----:B------:R-:W-:Y:S01]  /*20d60*/  VIADD R0, R0, 0xffffffff ;  /* 0xffffffff00007836 */ /* 0x000fe20000000000 */
[----:B--2---:R-:W-:-:S05]  /*20d70*/  MOV R6, R6 ;  /* 0x0000000600067202 */ /* 0x004fca0000000f00 */
[----:B-----5:R-:W-:-:S05]  /*20d80*/  IMAD R3, R3, 0x8, R6 ;  /* 0x0000000803037824 */ /* 0x020fca00078e0206 */
[----:B---3--:R-:W-:-:S04]  /*20d90*/  PRMT R3, R4, 0x654, R3 ;  /* 0x0000065404037816 */ /* 0x008fc80000000003 */
[----:B------:R1:W-:Y:S01]  /*20da0*/  SYNCS.ARRIVE.TRANS64.RED.A1T0 RZ, [R3+URZ], RZ ;  /* 0x000000ff03ff79a7 */ /* 0x0003e2000810043f */
[----:B------:R-:W-:Y:S05]  /*20db0*/  @P0 BRA `(.L_x_3192) ;  /* 0xffffff8000040947 */ /* 0x000fea000383ffff */
.L_x_3159:
        /* <DEDUP_REMOVED lines=330> */
.L_x_3076:
[----:B0-----:R-:W0:Y:S01]  /*22260*/  S2R R7, SR_CgaCtaId ;  /* 0x0000000000077919 */ /* 0x001e220000008800 */
[----:B------:R-:W-:Y:S01]  /*22270*/  MOV R0, 0x400 ;  /* 0x0000040000007802 */ /* 0x000fe20000000f00 */
[----:B------:R-:W-:Y:S01]  /*22280*/  BSSY B0, `(.L_x_3193) ;  /* 0x000031b000007945 */ /* 0x000fe20003800000 */
[----:B------:R-:W-:Y:S02]  /*22290*/  BAR.SYNC.DEFER_BLOCKING 0x5, 0x180 ;  /* 0x0146000000007b1d */ /* 0x000fe40000010000 */
[----:B0-----:R-:W-:-:S04]  /*222a0*/  LEA R0, R7, R0, 0x18 ;  /* 0x0000000007007211 */ /* 0x001fc800078ec0ff */
[----:B------:R-:W-:Y:S02]  /*222b0*/  R2UR UR46, R0 ;  /* 0x00000000002e72ca */ /* 0x000fe400000e0000 */
[----:B------:R-:W-:-:S04]  /*222c0*/  PRMT R0, R3, 0x9910, RZ ;  /* 0x0000991003007816 */ /* 0x000fc800000000ff */
[----:B------:R-:W-:-:S07]  /*222d0*/  ISETP.NE.AND P0, PT, R0, RZ, PT ;  /* 0x000000ff0000720c */ /* 0x000fce0003f05270 */
[----:B------:R-:W0:Y:S02]  /*222e0*/  LDS.128 R8, [UR46+0x388d0] ;  /* 0x0388d02eff087984 */ /* 0x000e240008000c00 */
[----:B0-----:R-:W-:Y:S02]  /*222f0*/  R2UR UR5, R9 ;  /* 0x00000000090572ca */ /* 0x001fe400000e0000 */
[----:B------:R-:W-:Y:S02]  /*22300*/  R2UR UR7, R10 ;  /* 0x000000000a0772ca */ /* 0x000fe400000e0000 */
[----:B------:R-:W-:Y:S01]  /*22310*/  R2UR UR6, R11 ;  /* 0x000000000b0672ca */ /* 0x000fe200000e0000 */
[----:B------:R-:W-:Y:S06]  /*22320*/  BAR.ARV 0x4, 0x180 ;  /* 0x0106000000007b1d */ /* 0x000fec0000002000 */
[----:B------:R-:W-:Y:S08]  /*22330*/  @!P0 BRA `(.L_x_3194) ;  /* 0x0000002000ac8947 */ /* 0x000ff00003800000 */
[----:B------:R-:W2:Y:S04]  /*22340*/  LDL.128 R140, [R1+0x1e0] ;  /* 0x0001e000018c7983 */ /* 0x000ea80000100c00 */
[----:B------:R-:W3:Y:S04]  /*22350*/  LDL.128 R132, [R1+0x200] ;  /* 0x0002000001847983 */ /* 0x000ee80000100c00 */
[----:B------:R-:W4:Y:S04]  /*22360*/  LDL.128 R136, [R1+0x1f0] ;  /* 0x0001f00001887983 */ /* 0x000f280000100c00 */
        /* <DEDUP_REMOVED lines=28> */
[----:B------:R-:W4:Y:S01]  /*22530*/  LDL.128 R8, [R1+0x3d0] ;  /* 0x0003d00001087983 */ /* 0x000f220000100c00 */
[----:B------:R-:W-:Y:S01]  /*22540*/  IADD3 R5, P1, R16, 0x20, RZ ;  /* 0x0000002010057810 */ /* 0x000fe20007f3e0ff */
[----:B------:R-:W-:-:S03]  /*22550*/  ULDC.64 UR8, c[0x0][0xd00] ;  /* 0x0003400000087ab9 */ /* 0x000fc60000000a00 */
[----:B------:R-:W-:Y:S02]  /*22560*/  LOP3.LUT R4, R5, 0x380, RZ, 0xc0, !PT ;  /* 0x0000038005047812 */ /* 0x000fe400078ec0ff */
[----:B------:R-:W-:Y:S02]  /*22570*/  IADD3 R145, P0, R16, 0x40, RZ ;  /* 0x0000004010917810 */ /* 0x000fe40007f1e0ff */
[----:B------:R-:W-:Y:S02]  /*22580*/  SHF.R.U64 R4, R4, 0x3, RZ ;  /* 0x0000000304047819 */ /* 0x000fe400000012ff */
[C---:B------:R-:W-:Y:S02]  /*22590*/  IADD3 R147, P4, R16.reuse, 0x60, RZ ;  /* 0x0000006010937810 */ /* 0x040fe40007f9e0ff */
[C---:B------:R-:W-:Y:S02]  /*225a0*/  IADD3 R149, P3, R16.reuse, 0x2000, RZ ;  /* 0x0000200010957810 */ /* 0x040fe40007f7e0ff */
[----:B------:R-:W-:-:S02]  /*225b0*/  IADD3 R151, P6, R16, 0x2020, RZ ;  /* 0x0000202010977810 */ /* 0x000fc40007fde0ff */
[----:B------:R-:W-:Y:S02]  /*225c0*/  LOP3.LUT R144, R145, 0x380, RZ, 0xc0, !PT ;  /* 0x0000038091907812 */ /* 0x000fe400078ec0ff */
[----:B------:R-:W-:Y:S01]  /*225d0*/  LOP3.LUT R4, R4, R5, RZ, 0x3c, !PT ;  /* 0x0000000504047212 */ /* 0x000fe200078e3cff */
[----:B------:R-:W-:Y:S01]  /*225e0*/  IMAD.X R5, RZ, RZ, R17, P1 ;  /* 0x000000ffff057224 */ /* 0x000fe200008e0611 */
[C---:B------:R-:W-:Y:S02]  /*225f0*/  IADD3 R161, P5, R16.reuse, 0x2040, RZ ;  /* 0x0000204010a17810 */ /* 0x040fe40007fbe0ff */
[----:B------:R-:W-:Y:S02]  /*22600*/  LOP3.LUT R146, R147, 0x380, RZ, 0xc0, !PT ;  /* 0x0000038093927812 */ /* 0x000fe400078ec0ff */
[----:B------:R-:W-:Y:S02]  /*22610*/  IADD3 R163, P2, R16, 0x2060, RZ ;  /* 0x0000206010a37810 */ /* 0x000fe40007f5e0ff */
[----:B------:R-:W-:-:S02]  /*22620*/  LOP3.LUT R148, R149, 0x380, RZ, 0xc0, !PT ;  /* 0x0000038095947812 */ /* 0x000fc400078ec0ff */
[----:B------:R-:W-:Y:S02]  /*22630*/  IADD3 R165, P1, R16, 0x4000, RZ ;  /* 0x0000400010a57810 */ /* 0x000fe40007f3e0ff */
[----:B------:R-:W-:Y:S02]  /*22640*/  LOP3.LUT R150, R151, 0x380, RZ, 0xc0, !PT ;  /* 0x0000038097967812 */ /* 0x000fe400078ec0ff */
[----:B------:R-:W-:Y:S02]  /*22650*/  SHF.R.U64 R144, R144, 0x3, RZ ;  /* 0x0000000390907819 */ /* 0x000fe400000012ff */
[----:B------:R-:W-:Y:S02]  /*22660*/  LOP3.LUT R160, R161, 0x380, RZ, 0xc0, !PT ;  /* 0x00000380a1a07812 */ /* 0x000fe400078ec0ff */
[----:B------:R-:W-:Y:S02]  /*22670*/  SHF.R.U64 R146, R146, 0x3, RZ ;  /* 0x0000000392927819 */ /* 0x000fe400000012ff */
[----:B------:R-:W-:-:S02]  /*22680*/  LOP3.LUT R162, R163, 0x380, RZ, 0xc0, !PT ;  /* 0x00000380a3a27812 */ /* 0x000fc400078ec0ff */
[----:B------:R-:W-:Y:S02]  /*22690*/  LOP3.LUT R173, R16, 0x380, RZ, 0xc0, !PT ;  /* 0x0000038010ad7812 */ /* 0x000fe400078ec0ff */
[----:B------:R-:W-:Y:S02]  /*226a0*/  SHF.R.U64 R148, R148, 0x3, RZ ;  /* 0x0000000394947819 */ /* 0x000fe400000012ff */
[----:B------:R-:W-:Y:S02]  /*226b0*/  LOP3.LUT R164, R165, 0x380, RZ, 0xc0, !PT ;  /* 0x00000380a5a47812 */ /* 0x000fe400078ec0ff */
[----:B------:R-:W-:Y:S02]  /*226c0*/  SHF.R.U64 R150, R150, 0x3, RZ ;  /* 0x0000000396967819 */ /* 0x000fe400000012ff */
[----:B------:R-:W-:Y:S01]  /*226d0*/  LOP3.LUT R144, R144, R145, RZ, 0x3c, !PT ;  /* 0x0000009190907212 */ /* 0x000fe200078e3cff */
[----:B------:R-:W-:Y:S01]  /*226e0*/  IMAD.X R145, RZ, RZ, R17, P0 ;  /* 0x000000ffff917224 */ /* 0x000fe200000e0611 */
[----:B------:R-:W-:-:S02]  /*226f0*/  SHF.R.U64 R160, R160, 0x3, RZ ;  /* 0x00000003a0a07819 */ /* 0x000fc400000012ff */
[----:B------:R-:W-:Y:S01]  /*22700*/  LOP3.LUT R146, R146, R147, RZ, 0x3c, !PT ;  /* 0x0000009392927212 */ /* 0x000fe200078e3cff */
[--C-:B------:R-:W-:Y:S01]  /*22710*/  IMAD.X R147, RZ, RZ, R17.reuse, P4 ;  /* 0x000000ffff937224 */ /* 0x100fe200020e0611 */
[----:B------:R-:W-:Y:S02]  /*22720*/  SHF.R.U64 R162, R162, 0x3, RZ ;  /* 0x00000003a2a27819 */ /* 0x000fe400000012ff */
[----:B------:R-:W-:Y:S02]  /*22730*/  SHF.R.U64 R173, R173, 0x3, RZ ;  /* 0x00000003adad7819 */ /* 0x000fe400000012ff */
[----:B------:R-:W-:Y:S01]  /*22740*/  LOP3.LUT R148, R148, R149, RZ, 0x3c, !PT ;  /* 0x0000009594947212 */ /* 0x000fe200078e3cff */
[----:B------:R-:W-:Y:S01]  /*22750*/  IMAD.X R149, RZ, RZ, R17, P3 ;  /* 0x000000ffff957224 */ /* 0x000fe200018e0611 */
[----:B------:R-:W-:Y:S02]  /*22760*/  IADD3 R167, P0, R16, 0x4020, RZ ;  /* 0x0000402010a77810 */ /* 0x000fe40007f1e0ff */
        /* <DEDUP_REMOVED lines=8> */
[----:B------:R-:W-:Y:S01]  /*227f0*/  IMAD.X R163, RZ, RZ, R17, P2 ;  /* 0x000000ffffa37224 */ /* 0x000fe200010e0611 */
[----:B------:R-:W-:-:S02]  /*22800*/  IADD3 R175, P6, R16, 0x6000, RZ ;  /* 0x0000600010af7810 */ /* 0x000fc40007fde0ff */
[----:B------:R-:W-:Y:S01]  /*22810*/  LOP3.LUT R172, R173, R16, RZ, 0x3c, !PT ;  /* 0x00000010adac7212 */ /* 0x000fe200078e3cff */
[--C-:B------:R-:W-:Y:S01]  /*22820*/  IMAD.MOV.U32 R173, RZ, RZ, R17.reuse ;  /* 0x000000ffffad7224 */ /* 0x100fe200078e0011 */
[----:B------:R-:W-:Y:S02]  /*22830*/  LOP3.LUT R166, R167, 0x380, RZ, 0xc0, !PT ;  /* 0x00000380a7a67812 */ /* 0x000fe400078ec0ff */
[----:B------:R-:W-:Y:S01]  /*22840*/  LOP3.LUT R164, R164, R165, RZ, 0x3c, !PT ;  /* 0x000000a5a4a47212 */ /* 0x000fe200078e3cff */
[----:B------:R-:W-:Y:S01]  /*22850*/  IMAD.X R165, RZ, RZ, R17, P1 ;  /* 0x000000ffffa57224 */ /* 0x000fe200008e0611 */
[C---:B------:R-:W-:Y:S02]  /*22860*/  IADD3 R179, P5, R16.reuse, 0x6020, RZ ;  /* 0x0000602010b37810 */ /* 0x040fe40007fbe0ff */
[----:B------:R-:W-:Y:S02]  /*22870*/  LOP3.LUT R168, R169, 0x380, RZ, 0xc0, !PT ;  /* 0x00000380a9a87812 */ /* 0x000fe400078ec0ff */
[----:B------:R-:W-:-:S02]  /*22880*/  IADD3 R181, P2, R16, 0x6040, RZ ;  /* 0x0000604010b57810 */ /* 0x000fc40007f5e0ff */
[----:B------:R-:W-:Y:S02]  /*22890*/  LOP3.LUT R170, R171, 0x380, RZ, 0xc0, !PT ;  /* 0x00000380abaa7812 */ /* 0x000fe400078ec0ff */
[----:B------:R-:W-:Y:S02]  /*228a0*/  IADD3 R21, P1, R16, 0x6060, RZ ;  /* 0x0000606010157810 */ /* 0x000fe40007f3e0ff */
[----:B------:R-:W-:Y:S02]  /*228b0*/  LOP3.LUT R174, R175, 0x380, RZ, 0xc0, !PT ;  /* 0x00000380afae7812 */ /* 0x000fe400078ec0ff */
[----:B------:R-:W-:Y:S02]  /*228c0*/  SHF.R.U64 R166, R166, 0x3, RZ ;  /* 0x00000003a6a67819 */ /* 0x000fe400000012ff */
[----:B------:R-:W-:Y:S02]  /*228d0*/  LOP3.LUT R178, R179, 0x380, RZ, 0xc0, !PT ;  /* 0x00000380b3b27812 */ /* 0x000fe400078ec0ff */
[----:B------:R-:W-:-:S02]  /*228e0*/  SHF.R.U64 R168, R168, 0x3, RZ ;  /* 0x00000003a8a87819 */ /* 0x000fc400000012ff */
[----:B------:R-:W-:Y:S02]  /*228f0*/  LOP3.LUT R180, R181, 0x380, RZ, 0xc0, !PT ;  /* 0x00000380b5b47812 */ /* 0x000fe400078ec0ff */
[----:B------:R-:W-:Y:S02]  /*22900*/  MOV R172, R172 ;  /* 0x000000ac00ac7202 */ /* 0x000fe40000000f00 */
[----:B------:R-:W-:Y:S02]  /*22910*/  SHF.R.U64 R170, R170, 0x3, RZ ;  /* 0x00000003aaaa7819 */ /* 0x000fe400000012ff */
[----:B------:R-:W-:Y:S02]  /*22920*/  LOP3.LUT R20, R21, 0x380, RZ, 0xc0, !PT ;  /* 0x0000038015147812 */ /* 0x000fe400078ec0ff */
[----:B------:R-:W-:Y:S02]  /*22930*/  MOV R4, R4 ;  /* 0x0000000400047202 */ /* 0x000fe40000000f00 */
[----:B------:R-:W-:-:S02]  /*22940*/  SHF.R.U64 R174, R174, 0x3, RZ ;  /* 0x00000003aeae7819 */ /* 0x000fc400000012ff */
[----:B------:R-:W-:Y:S02]  /*22950*/  MOV R144, R144 ;  /* 0x0000009000907202 */ /* 0x000fe40000000f00 */
[----:B------:R-:W-:Y:S01]  /*22960*/  LOP3.LUT R166, R166, R167, RZ, 0x3c, !PT ;  /* 0x000000a7a6a67212 */ /* 0x000fe200078e3cff */
[--C-:B------:R-:W-:Y:S01]  /*22970*/  IMAD.X R167, RZ, RZ, R17.reuse, P0 ;  /* 0x000000ffffa77224 */ /* 0x100fe200000e0611 */
[----:B------:R-:W-:Y:S02]  /*22980*/  SHF.R.U64 R178, R178, 0x3, RZ ;  /* 0x00000003b2b27819 */ /* 0x000fe400000012ff */
[----:B------:R-:W-:Y:S02]  /*22990*/  MOV R146, R146 ;  /* 0x0000009200927202 */ /* 0x000fe40000000f00 */
[----:B------:R-:W-:Y:S01]  /*229a0*/  LOP3.LUT R168, R168, R169, RZ, 0x3c, !PT ;  /* 0x000000a9a8a87212 */ /* 0x000fe200078e3cff */
[----:B------:R-:W-:Y:S01]  /*229b0*/  IMAD.X R169, RZ, RZ, R17, P4 ;  /* 0x000000ffffa97224 */ /* 0x000fe200020e0611 */
[----:B------:R-:W-:-:S02]  /*229c0*/  SHF.R.U64 R180, R180, 0x3, RZ ;  /* 0x00000003b4b47819 */ /* 0x000fc400000012ff */
[----:B------:R-:W-:Y:S02]  /*229d0*/  MOV R148, R148 ;  /* 0x0000009400947202 */ /* 0x000fe40000000f00 */
[----:B------:R-:W-:Y:S01]  /*229e0*/  LOP3.LUT R170, R170, R171, RZ, 0x3c, !PT ;  /* 0x000000abaaaa7212 */ /* 0x000fe200078e3cff */
[--C-:B------:R-:W-:Y:S01]  /*229f0*/  IMAD.X R171, RZ, RZ, R17.reuse, P3 ;  /* 0x000000ffffab7224 */ /* 0x100fe200018e0611 */
[----:B------:R-:W-:Y:S02]  /*22a00*/  SHF.R.U64 R20, R20, 0x3, RZ ;  /* 0x0000000314147819 */ /* 0x000fe400000012ff */
[----:B------:R-:W-:Y:S02]  /*22a10*/  MOV R150, R150 ;  /* 0x0000009600967202 */ /* 0x000fe40000000f00 */
[----:B------:R-:W-:Y:S01]  /*22a20*/  LOP3.LUT R174, R174, R175, RZ, 0x3c, !PT ;  /* 0x000000afaeae7212 */ /* 0x000fe200078e3cff */
[--C-:B------:R-:W-:Y:S01]  /*22a30*/  IMAD.X R175, RZ, RZ, R17.reuse, P6 ;  /* 0x000000ffffaf7224 */ /* 0x100fe200030e0611 */
[----:B------:R-:W-:Y:S01]  /*22a40*/  MOV R160, R160 ;  /* 0x000000a000a07202 */ /* 0x000fe20000000f00 */
[----:B------:R-:W-:Y:S01]  /*22a50*/  UISETP.NE.U32.AND UP0, UPT, UR8, URZ, UPT ;  /* 0x0000003f0800728c */ /* 0x000fe2000bf05070 */
[----:B------:R-:W-:Y:S01]  /*22a60*/  LOP3.LUT R178, R178, R179, RZ, 0x3c, !PT ;  /* 0x000000b3b2b27212 */ /* 0x000fe200078e3cff */
[----:B------:R-:W-:Y:S01]  /*22a70*/  IMAD.X R179, RZ, RZ, R17, P5 ;  /* 0x000000ffffb37224 */ /* 0x000fe200028e0611 */
[----:B------:R-:W-:-:S02]  /*22a80*/  MOV R162, R162 ;  /* 0x000000a200a27202 */ /* 0x000fc40000000f00 */
[----:B------:R-:W-:Y:S01]  /*22a90*/  LOP3.LUT R180, R180, R181, RZ, 0x3c, !PT ;  /* 0x000000b5b4b47212 */ /* 0x000fe200078e3cff */
[--C-:B------:R-:W-:Y:S01]  /*22aa0*/  IMAD.X R181, RZ, RZ, R17.reuse, P2 ;  /* 0x000000ffffb57224 */ /* 0x100fe200010e0611 */
[----:B------:R-:W-:Y:S02]  /*22ab0*/  MOV R164, R164 ;  /* 0x000000a400a47202 */ /* 0x000fe40000000f00 */
[----:B------:R-:W-:Y:S01]  /*22ac0*/  LOP3.LUT R20, R20, R21, RZ, 0x3c, !PT ;  /* 0x0000001514147212 */ /* 0x000fe200078e3cff */
[----:B------:R-:W-:Y:S01]  /*22ad0*/  IMAD.X R21, RZ, RZ, R17, P1 ;  /* 0x000000ffff157224 */ /* 0x000fe200008e0611 */
[----:B------:R-:W-:Y:S02]  /*22ae0*/  MOV R166, R166 ;  /* 0x000000a600a67202 */ /* 0x000fe40000000f00 */
[----:B------:R-:W-:Y:S01]  /*22af0*/  MOV R168, R168 ;  /* 0x000000a800a87202 */ /* 0x000fe20000000f00 */
[----:B------:R-:W-:Y:S01]  /*22b00*/  UISETP.NE.AND.EX UP0, UPT, UR9, URZ, UPT, UP0 ;  /* 0x0000003f0900728c */ /* 0x000fe2000bf05300 */
[----:B------:R-:W-:-:S02]  /*22b10*/  MOV R170, R170 ;  /* 0x000000aa00aa7202 */ /* 0x000fc40000000f00 */
[----:B------:R-:W-:Y:S01]  /*22b20*/  MOV R174, R174 ;  /* 0x000000ae00ae7202 */ /* 0x000fe20000000f00 */
[----:B------:R-:W-:Y:S01]  /*22b30*/  ULDC.64 UR8, c[0x0][0xd00] ;  /* 0x0003400000087ab9 */ /* 0x000fe20000000a00 */
[----:B------:R-:W-:Y:S01]  /*22b40*/  MOV R178, R178 ;  /* 0x000000b200b27202 */ /* 0x000fe20000000f00 */
[----:B------:R-:W-:Y:S01]  /*22b50*/  UIMAD.WIDE UR8, UR59, 0x4, UR8 ;  /* 0x000000043b0878a5 */ /* 0x000fe2000f8e0208 */
[----:B------:R-:W-:Y:S02]  /*22b60*/  MOV R180, R180 ;  /* 0x000000b400b47202 */ /* 0x000fe40000000f00 */
[----:B------:R-:W-:Y:S02]  /*22b70*/  MOV R20, R20 ;  /* 0x0000001400147202 */ /* 0x000fe40000000f00 */
[----:B--2---:R-:W-:Y:S02]  /*22b80*/  F2FP.BF16.F32.PACK_AB R140, R141, R140 ;  /* 0x0000008c8d8c723e */ /* 0x004fe400000010ff */
[----:B------:R-:W-:-:S02]  /*22b90*/  F2FP.BF16.F32.PACK_AB R141, R143, R142 ;  /* 0x0000008e8f8d723e */ /* 0x000fc400000010ff */
[----:B---3--:R-:W-:Y:S02]  /*22ba0*/  F2FP.BF16.F32.PACK_AB R132, R133, R132 ;  /* 0x000000848584723e */ /* 0x008fe400000010ff */
[----:B------:R-:W-:Y:S02]  /*22bb0*/  F2FP.BF16.F32.PACK_AB R133, R135, R134 ;  /* 0x000000868785723e */ /* 0x000fe400000010ff */
[----:B----4-:R-:W-:Y:S02]  /*22bc0*/  F2FP.BF16.F32.PACK_AB R142, R137, R136 ;  /* 0x00000088898e723e */ /* 0x010fe400000010ff */
[----:B------:R-:W-:Y:S01]  /*22bd0*/  F2FP.BF16.F32.PACK_AB R143, R139, R138 ;  /* 0x0000008a8b8f723e */ /* 0x000fe200000010ff */
        /* <DEDUP_REMOVED lines=14> */
[----:B------:R-:W-:Y:S01]  /*22cc0*/  STSM.16.M88.4 [R172], R140 ;  /* 0x0000008cac007844 */ /* 0x000fe20000000200 */
[----:B------:R-:W-:-:S02]  /*22cd0*/  F2FP.BF16.F32.PACK_AB R101, R103, R102 ;  /* 0x000000666765723e */ /* 0x000fc400000010ff */
[----:B------:R-:W-:Y:S02]  /*22ce0*/  F2FP.BF16.F32.PACK_AB R110, R105, R104 ;  /* 0x00000068696e723e */ /* 0x000fe400000010ff */
[----:B------:R-:W-:Y:S02]  /*22cf0*/  F2FP.BF16.F32.PACK_AB R111, R107, R106 ;  /* 0x0000006a6b6f723e */ /* 0x000fe400000010ff */
[----:B------:R-:W-:Y:S01]  /*22d00*/  F2FP.BF16.F32.PACK_AB R92, R93, R92 ;  /* 0x0000005c5d5c723e */ /* 0x000fe200000010ff */
[----:B------:R-:W-:Y:S01]  /*22d10*/  STSM.16.M88.4 [R4], R132 ;  /* 0x0000008404007844 */ /* 0x000fe20000000200 */
[----:B------:R-:W-:Y:S02]  /*22d20*/  F2FP.BF16.F32.PACK_AB R93, R95, R94 ;  /* 0x0000005e5f5d723e */ /* 0x000fe400000010ff */
[----:B------:R-:W-:Y:S02]  /*22d30*/  F2FP.BF16.F32.PACK_AB R102, R97, R96 ;  /* 0x000000606166723e */ /* 0x000fe400000010ff */
[----:B------:R-:W-:-:S02]  /*22d40*/  F2FP.BF16.F32.PACK_AB R103, R99, R98 ;  /* 0x000000626367723e */ /* 0x000fc400000010ff */
[----:B------:R-:W-:Y:S01]  /*22d50*/  F2FP.BF16.F32.PACK_AB R84, R85, R84 ;  /* 0x000000545554723e */ /* 0x000fe200000010ff */
[----:B------:R-:W-:Y:S01]  /*22d60*/  STSM.16.M88.4 [R144], R124 ;  /* 0x0000007c90007844 */ /* 0x000fe20000000200 */
        /* <DEDUP_REMOVED lines=42> */
[----:B------:R-:W-:Y:S01]  /*23010*/  F2FP.BF16.F32.PACK_AB R31, R27, R26 ;  /* 0x0000001a1b1f723e */ /* 0x000fe200000010ff */
[----:B------:R-:W-:Y:S01]  /*23020*/  STSM.16.M88.4 [R170], R52 ;  /* 0x00000034aa007844 */ /* 0x000fe20000000200 */
[----:B------:R-:W-:-:S02]  /*23030*/  F2FP.BF16.F32.PACK_AB R14, R9, R8 ;  /* 0x00000008090e723e */ /* 0x000fc400000010ff */
[----:B------:R-:W-:Y:S01]  /*23040*/  F2FP.BF16.F32.PACK_AB R15, R11, R10 ;  /* 0x0000000a0b0f723e */ /* 0x000fe200000010ff */
[----:B------:R-:W-:Y:S01]  /*23050*/  STSM.16.M88.4 [R174], R44 ;  /* 0x0000002cae007844 */ /* 0x000fe20000000200 */
[----:B------:R-:W-:-:S03]  /*23060*/  IMAD.U32 R8, RZ, RZ, UR8 ;  /* 0x00000008ff087e24 */ /* 0x000fc6000f8e00ff */
[----:B------:R-:W-:Y:S01]  /*23070*/  STSM.16.M88.4 [R178], R36 ;  /* 0x00000024b2007844 */ /* 0x000fe20000000200 */
[----:B------:R-:W-:Y:S01]  /*23080*/  IMAD.U32 R9, RZ, RZ, UR9 ;  /* 0x00000009ff097e24 */ /* 0x000fe2000f8e00ff */
[----:B------:R-:W-:Y:S02]  /*23090*/  ULDC.64 UR8, c[0x0][0xd08] ;  /* 0x0003420000087ab9 */ /* 0x000fe40000000a00 */
[----:B------:R-:W-:Y:S04]  /*230a0*/  STSM.16.M88.4 [R180], R28 ;  /* 0x0000001cb4007844 */ /* 0x000fe80000000200 */
[----:B------:R0:W-:Y:S01]  /*230b0*/  STSM.16.M88.4 [R20], R12 ;  /* 0x0000000c14007844 */ /* 0x0001e20000000200 */
[----:B------:R-:W-:-:S04]  /*230c0*/  UISETP.NE.U32.AND UP1, UPT, UR8, URZ, UPT ;  /* 0x0000003f0800728c */ /* 0x000fc8000bf25070 */
[----:B------:R-:W-:Y:S01]  /*230d0*/  UISETP.NE.AND.EX UP1, UPT, UR9, URZ, UPT, UP1 ;  /* 0x0000003f0900728c */ /* 0x000fe2000bf25310 */
[----:B------:R-:W-:Y:S01]  /*230e0*/  BAR.SYNC.DEFER_BLOCKING 0x1, 0x100 ;  /* 0x0044000000007b1d */ /* 0x000fe20000010000 */
[----:B------:R-:W-:-:S04]  /*230f0*/  PLOP3.LUT P0, PT, PT, PT, UP0, 0x80, 0x0 ;  /* 0x000000000000781c */ /* 0x000fc80003f0f008 */
[----:B------:R-:W-:-:S05]  /*23100*/  PLOP3.LUT P6, PT, PT, PT, UP1, 0x80, 0x0 ;  /* 0x000000000000781c */ /* 0x000fca0003fcf018 */
[----:B------:R-:W-:Y:S02]  /*23110*/  @UP1 ULDC.64 UR8, c[0x0][0xd08] ;  /* 0x0003420000081ab9 */ /* 0x000fe40000000a00 */
[----:B------:R-:W-:Y:S01]  /*23120*/  @UP1 UIMAD.WIDE UR8, UR59, 0x4, UR8 ;  /* 0x000000043b0818a5 */ /* 0x000fe2000f8e0208 */
[----:B------:R-:W-:Y:S02]  /*23130*/  ULDC UR4, c[0x0][0xb88] ;  /* 0x0002e20000047ab9 */ /* 0x000fe40000000800 */
[----:B------:R-:W-:-:S03]  /*23140*/  IMAD.U32 R6, RZ, RZ, UR4 ;  /* 0x00000004ff067e24 */ /* 0x000fc6000f8e00ff */
[----:B0-----:R-:W-:Y:S02]  /*23150*/  IMAD.U32 R14, RZ, RZ, UR8 ;  /* 0x00000008ff0e7e24 */ /* 0x001fe4000f8e00ff */
[----:B------:R-:W-:Y:S01]  /*23160*/  IMAD.U32 R15, RZ, RZ, UR9 ;  /* 0x00000009ff0f7e24 */ /* 0x000fe2000f8e00ff */
[----:B------:R-:W2:Y:S04]  /*23170*/  @P0 LDG.E R0, desc[UR36][R8.64] ;  /* 0x0000002408000981 */ /* 0x000ea8000c1e1900 */
[----:B------:R0:W5:Y:S01]  /*23180*/  @P6 LDG.E R6, desc[UR36][R14.64] ;  /* 0x000000240e066981 */ /* 0x000162000c1e1900 */
[----:B------:R-:W-:-:S04]  /*23190*/  IMAD R5, R159, 0x40, R156 ;  /* 0x000000409f057824 */ /* 0x000fc800078e029c */
        /* <DEDUP_REMOVED lines=11> */
[----:B------:R-:W-:Y:S02]  /*23250*/  LOP3.LUT R32, R33, 0x380, RZ, 0xc0, !PT ;  /* 0x0000038021207812 */ /* 0x000fe400078ec0ff */
        /* <DEDUP_REMOVED lines=15> */
[----:B--2---:R-:W-:Y:S01]  /*23350*/  @P0 R2UR UR4, R0 ;  /* 0x00000000000402ca */ /* 0x004fe200000e0000 */
[----:B0-----:R-:W-:-:S14]  /*23360*/  @P6 BRA `(.L_x_3195) ;  /* 0x0000000000106947 */ /* 0x001fdc0003800000 */
[----:B------:R-:W-:Y:S05]  /*23370*/  @!P0 BRA `(.L_x_3195) ;  /* 0x00000000000c8947 */ /* 0x000fea0003800000 */
[----:B------:R-:W2:Y:S04]  /*23380*/  LDG.E R3, desc[UR36][R8.64] ;  /* 0x0000002408037981 */ /* 0x000ea8000c1e1900 */
[----:B-----5:R-:W2:Y:S02]  /*23390*/  LDG.E R6, desc[UR36][R8.64+0x4] ;  /* 0x0000042408067981 */ /* 0x020ea4000c1e1900 */
[----:B--2---:R-:W-:-:S07]  /*233a0*/  IMAD.IADD R6, R6, 0x1, -R3 ;  /* 0x0000000106067824 */ /* 0x004fce00078e0a03 */
.L_x_3195:
[----:B------:R-:W-:Y:S01]  /*233b0*/  IADD3 R45, P0, R4, 0x7000, RZ ;  /* 0x00007000042d7810 */ /* 0x000fe20007f1e0ff */
[--C-:B------:R-:W-:Y:S01]  /*233c0*/  IMAD.X R25, RZ, RZ, R5.reuse, P1 ;  /* 0x000000ffff197224 */ /* 0x100fe200008e0605 */
[----:B------:R-:W-:Y:S01]  /*233d0*/  ISETP.NE.AND P6, PT, R10, RZ, PT ;  /* 0x000000ff0a00720c */ /* 0x000fe20003fc5270 */
[--C-:B------:R-:W-:Y:S01]  /*233e0*/  IMAD.X R29, RZ, RZ, R5.reuse, P2 ;  /* 0x000000ffff1d7224 */ /* 0x100fe200010e0605 */
[----:B------:R-:W-:Y:S01]  /*233f0*/  LOP3.LUT R44, R45, 0x380, RZ, 0xc0, !PT ;  /* 0x000003802d2c7812 */ /* 0x000fe200078ec0ff */
[----:B------:R-:W0:Y:S01]  /*23400*/  SHFL.IDX PT, R10, R192, RZ, 0x1f ;  /* 0x00001fffc00a7589 */ /* 0x000e2200000e0000 */
[--C-:B------:R-:W-:Y:S01]  /*23410*/  IMAD.X R33, RZ, RZ, R5.reuse, P3 ;  /* 0x000000ffff217224 */ /* 0x100fe200018e0605 */
[----:B------:R-:W-:Y:S01]  /*23420*/  IADD3 R53, P1, R4, 0x9000, RZ ;  /* 0x0000900004357810 */ /* 0x000fe20007f3e0ff */
[--C-:B------:R-:W-:Y:S01]  /*23430*/  IMAD.X R13, RZ, RZ, R5.reuse, P6 ;  /* 0x000000ffff0d7224 */ /* 0x100fe200030e0605 */
[----:B------:R-:W-:Y:S01]  /*23440*/  SHF.R.U64 R44, R44, 0x3, RZ ;  /* 0x000000032c2c7819 */ /* 0x000fe200000012ff */
[--C-:B------:R-:W-:Y:S01]  /*23450*/  IMAD.X R37, RZ, RZ, R5.reuse, P4 ;  /* 0x000000ffff257224 */ /* 0x100fe200020e0605 */
[----:B------:R-:W-:Y:S01]  /*23460*/  IADD3 R49, P6, R4, 0x8000, RZ ;  /* 0x0000800004317810 */ /* 0x000fe20007fde0ff */
[--C-:B------:R-:W-:Y:S01]  /*23470*/  IMAD.X R41, RZ, RZ, R5.reuse, P5 ;  /* 0x000000ffff297224 */ /* 0x100fe200028e0605 */
[----:B------:R-:W-:Y:S01]  /*23480*/  LOP3.LUT R44, R44, R45, RZ, 0x3c, !PT ;  /* 0x0000002d2c2c7212 */ /* 0x000fe200078e3cff */
[--C-:B------:R-:W-:Y:S01]  /*23490*/  IMAD.X R45, RZ, RZ, R5.reuse, P0 ;  /* 0x000000ffff2d7224 */ /* 0x100fe200000e0605 */
[----:B------:R-:W-:Y:S01]  /*234a0*/  IADD3 R73, P0, R4, 0xe000, RZ ;  /* 0x0000e00004497810 */ /* 0x000fe20007f1e0ff */
[----:B------:R-:W-:Y:S01]  /*234b0*/  USHF.R.S32.HI UR9, URZ, 0x1f, UR59 ;  /* 0x0000001f3f097899 */ /* 0x000fe2000801143b */
        /* <DEDUP_REMOVED lines=8> */
[----:B------:R-:W-:Y:S01]  /*23540*/  LOP3.LUT R48, R48, R49, RZ, 0x3c, !PT ;  /* 0x0000003130307212 */ /* 0x000fe200078e3cff */
[--C-:B------:R-:W-:Y:S01]  /*23550*/  IMAD.X R49, RZ, RZ, R5.reuse, P6 ;  /* 0x000000ffff317224 */ /* 0x100fe200030e0605 */
[----:B------:R-:W-:Y:S01]  /*23560*/  LOP3.LUT R72, R72, R73, RZ, 0x3c, !PT ;  /* 0x0000004948487212 */ /* 0x000fe200078e3cff */
[----:B------:R-:W-:Y:S01]  /*23570*/  IMAD.X R73, RZ, RZ, R5, P0 ;  /* 0x000000ffff497224 */ /* 0x000fe200000e0605 */
[----:B0-----:R-:W-:-:S02]  /*23580*/  ISETP.NE.AND P0, PT, R10, RZ, PT ;  /* 0x000000ff0a00720c */ /* 0x001fc40003f05270 */
        /* <DEDUP_REMOVED lines=32> */
[----:B------:R-:W-:Y:S01]  /*23790*/  LOP3.LUT R76, R0, R3, RZ, 0x3c, !PT ;  /* 0x00000003004c7212 */ /* 0x000fe200078e3cff */
[----:B------:R-:W-:Y:S06]  /*237a0*/  @P0 BRA `(.L_x_3196) ;  /* 0x0000000000cc0947 */ /* 0x000fec0003800000 */
[----:B------:R-:W0:Y:S01]  /*237b0*/  LDC R10, c[0x0][0xce8] ;  /* 0x00033a00ff0a7b82 */ /* 0x000e220000000800 */
[----:B------:R-:W-:Y:S01]  /*237c0*/  IMAD.MOV R0, RZ, RZ, -R200 ;  /* 0x000000ffff007224 */ /* 0x000fe200078e0ac8 */
[----:B------:R-:W-:Y:S01]  /*237d0*/  ULDC.64 UR12, c[0x0][0xc90] ;  /* 0x00032400000c7ab9 */ /* 0x000fe20000000a00 */
[----:B------:R-:W-:Y:S02]  /*237e0*/  IMAD.U32 R3, RZ, RZ, UR58 ;  /* 0x0000003aff037e24 */ /* 0x000fe4000f8e00ff */
[----:B------:R-:W-:Y:S01]  /*237f0*/  IMAD.U32 R5, RZ, RZ, UR58 ;  /* 0x0000003aff057e24 */ /* 0x000fe2000f8e00ff */
[----:B------:R-:W-:Y:S01]  /*23800*/  ISETP.NE.AND P0, PT, R203, R0, PT ;  /* 0x00000000cb00720c */ /* 0x000fe20003f05270 */
[----:B------:R-:W-:Y:S01]  /*23810*/  IMAD R26, R3, 0x40, R22 ;  /* 0x00000040031a7824 */ /* 0x000fe200078e0216 */
[----:B------:R-:W-:Y:S01]  /*23820*/  UMOV UR10, UR4 ;  /* 0x00000004000a7c82 */ /* 0x000fe20008000000 */
[----:B------:R-:W-:Y:S01]  /*23830*/  UMOV UR11, UR16 ;  /* 0x00000010000b7c82 */ /* 0x000fe20008000000 */
[----:B------:R-:W-:Y:S01]  /*23840*/  ULDC.64 UR14, c[0x0][0xc98] ;  /* 0x00032600000e7ab9 */ /* 0x000fe20000000a00 */
[----:B0----5:R-:W-:-:S05]  /*23850*/  IMAD R21, R6, R10, RZ ;  /* 0x0000000a06157224 */ /* 0x021fca00078e02ff */
[----:B------:R-:W-:-:S13]  /*23860*/  ISETP.GE.OR P1, PT, R26, R21, P0 ;  /* 0x000000151a00720c */ /* 0x000fda0000726670 */
[----:B------:R-:W2:Y:S01]  /*23870*/  @!P1 LDL R15, [R1+0x400] ;  /* 0x00040000010f9983 */ /* 0x000ea20000100800 */
[----:B------:R-:W-:Y:S01]  /*23880*/  ISETP.NE.AND P2, PT, R10, 0x1, PT ;  /* 0x000000010a00780c */ /* 0x000fe20003f45270 */
[----:B------:R-:W-:Y:S01]  /*23890*/  IMAD R5, R5, 0x40, R228 ;  /* 0x0000004005057824 */ /* 0x000fe200078e02e4 */
[----:B------:R-:W-:Y:S02]  /*238a0*/  UIMAD UR9, UR17, UR12, URZ ;  /* 0x0000000c110972a4 */ /* 0x000fe4000f8e023f */
[----:B------:R-:W-:Y:S01]  /*238b0*/  UIMAD.WIDE.U32 UR10, UR45, UR12, UR10 ;  /* 0x0000000c2d0a72a5 */ /* 0x000fe2000f8e000a */
        /* <DEDUP_REMOVED lines=21> */
[----:B------:R-:W-:Y:S01]  /*23a10*/  ULDC.64 UR10, c[0x0][0xc50] ;  /* 0x00031400000a7ab9 */ /* 0x000fe20000000a00 */
[----:B------:R-:W-:Y:S01]  /*23a20*/  VIADD R0, R26, 0x8 ;  /* 0x000000081a007836 */ /* 0x000fe20000000000 */
[----:B------:R-:W-:Y:S01]  /*23a30*/  LEA R14, P2, R4, UR10, 0x2 ;  /* 0x0000000a040e7c11 */ /* 0x000fe2000f8410ff */
[----:B------:R-:W-:-:S03]  /*23a40*/  IMAD.IADD R3, R5, 0x1, R3 ;  /* 0x0000000105037824 */ /* 0x000fc600078e0203 */
[----:B------:R-:W-:Y:S01]  /*23a50*/  ISETP.GE.OR P0, PT, R0, R21, P0 ;  /* 0x000000150000720c */ /* 0x000fe20000706670 */
[----:B------:R-:W-:Y:S01]  /*23a60*/  SHFL.IDX PT, R10, R14, RZ, 0x1c1f ;  /* 0x001c1fff0e0a7589 */ /* 0x000fe200000e0000 */
[----:B------:R-:W-:-:S05]  /*23a70*/  LEA.HI.X R20, R4, UR11, R3, 0x2, P2 ;  /* 0x0000000b04147c11 */ /* 0x000fca00090f1403 */
[----:B------:R-:W2:Y:S04]  /*23a80*/  SHFL.IDX PT, R11, R20, RZ, 0x1c1f ;  /* 0x001c1fff140b7589 */ /* 0x000ea800000e0000 */
[----:B--2---:R-:W-:Y:S04]  /*23a90*/  @!P1 ST.E desc[UR36][R10.64], R15 ;  /* 0x0000000f0a009985 */ /* 0x004fe8000c101924 */
[----:B------:R-:W2:Y:S04]  /*23aa0*/  @!P0 LDL R3, [R1+0x404] ;  /* 0x0004040001038983 */ /* 0x000ea80000100800 */
[----:B------:R-:W-:Y:S04]  /*23ab0*/  SHFL.IDX PT, R4, R14, 0x1, 0x1c1f ;  /* 0x003c1f000e047f89 */ /* 0x000fe800000e0000 */
[----:B------:R-:W2:Y:S04]  /*23ac0*/  SHFL.IDX PT, R5, R20, 0x1, 0x1c1f ;  /* 0x003c1f0014057f89 */ /* 0x000ea800000e0000 */
[----:B--2---:R0:W-:Y:S02]  /*23ad0*/  @!P0 ST.E desc[UR36][R4.64], R3 ;  /* 0x0000000304008985 */ /* 0x0041e4000c101924 */
.L_x_3196:
[----:B------:R-:W1:Y:S01]  /*23ae0*/  LDC R83, c[0x0][0xce8] ;  /* 0x00033a00ff537b82 */ /* 0x000e620000000800 */
[----:B------:R-:W-:Y:S01]  /*23af0*/  ULDC UR14, c[0x0][0xbc8] ;  /* 0x0002f200000e7ab9 */ /* 0x000fe20000000800 */
[----:B------:R-:W-:Y:S01]  /*23b00*/  ULDC.64 UR12, c[0x0][0xba0] ;  /* 0x0002e800000c7ab9 */ /* 0x000fe20000000a00 */
[----:B------:R-:W-:Y:S01]  /*23b10*/  ISETP.GE.AND P0, PT, R155, UR14, PT ;  /* 0x0000000e9b007c0c */ /* 0x000fe2000bf06270 */
[----:B------:R-:W5:Y:S01]  /*23b20*/  LD.E.128 R8, desc[UR36][R8.64] ;  /* 0x0000002408087980 */ /* 0x000f62000c101d00 */
[----:B------:R-:W-:Y:S02]  /*23b30*/  ISETP.GE.AND P1, PT, R156, UR14, PT ;  /* 0x0000000e9c007c0c */ /* 0x000fe4000bf26270 */
[----:B0-----:R-:W-:Y:S01]  /*23b40*/  SEL R3, RZ, 0xffffffff, P0 ;  /* 0xffffffffff037807 */ /* 0x001fe20000000000 */
[----:B------:R-:W5:Y:S01]  /*23b50*/  LD.E.128 R12, desc[UR36][R12.64] ;  /* 0x000000240c0c7980 */ /* 0x000f62000c101d00 */
[----:B------:R-:W-:-:S03]  /*23b60*/  SEL R0, RZ, 0x1, P1 ;  /* 0x00000001ff007807 */ /* 0x000fc60000800000 */
[----:B------:R-:W-:Y:S01]  /*23b70*/  IMAD.SHL.U32 R5, R3, 0x2, RZ ;  /* 0x0000000203057824 */ /* 0x000fe200078e00ff */
[----:B------:R-:W-:Y:S01]  /*23b80*/  ISETP.GE.AND P0, PT, R154, UR14, PT ;  /* 0x0000000e9a007c0c */ /* 0x000fe2000bf06270 */
[----:B------:R-:W5:Y:S04]  /*23b90*/  LD.E.128 R24, desc[UR36][R24.64] ;  /* 0x0000002418187980 */ /* 0x000f68000c101d00 */
[----:B------:R-:W5:Y:S04]  /*23ba0*/  LD.E.128 R28, desc[UR36][R28.64] ;  /* 0x000000241c1c7980 */ /* 0x000f68000c101d00 */
[----:B------:R-:W5:Y:S01]  /*23bb0*/  LD.E.128 R32, desc[UR36][R32.64] ;  /* 0x0000002420207980 */ /* 0x000f62000c101d00 */
[----:B-1----:R-:W-:-:S02]  /*23bc0*/  ISETP.NE.AND P2, PT, R83, 0x1, PT ;  /* 0x000000015300780c */ /* 0x002fc40003f45270 */
[----:B------:R-:W-:Y:S01]  /*23bd0*/  LOP3.LUT R0, R5, 0x2, R0, 0xe2, !PT ;  /* 0x0000000205007812 */ /* 0x000fe200078ee200 */
[----:B------:R-:W5:Y:S01]  /*23be0*/  LD.E.128 R36, desc[UR36][R36.64] ;  /* 0x0000002424247980 */ /* 0x000f62000c101d00 */
[----:B------:R-:W-:Y:S01]  /*23bf0*/  SEL R3, RZ, 0xffffffff, P0 ;  /* 0xffffffffff037807 */ /* 0x000fe20000000000 */
[----:B------:R-:W-:Y:S02]  /*23c00*/  UIMAD UR9, UR16, UR12, URZ ;  /* 0x0000000c100972a4 */ /* 0x000fe4000f8e023f */
[----:B------:R-:W5:Y:S04]  /*23c10*/  LD.E.128 R40, desc[UR36][R40.64] ;  /* 0x0000002428287980 */ /* 0x000f68000c101d00 */
[----:B------:R-:W5:Y:S02]  /*23c20*/  LD.E.128 R44, desc[UR36][R44.64] ;  /* 0x000000242c2c7980 */ /* 0x000f64000c101d00 */
[----:B------:R-:W0:Y:S01]  /*23c30*/  @P2 LDC R5, c[0x0][0xcec] ;  /* 0x00033b00ff052b82 */ /* 0x000e220000000800 */
[----:B------:R-:W-:Y:S01]  /*23c40*/  IMAD.SHL.U32 R3, R3, 0x4, RZ ;  /* 0x0000000403037824 */ /* 0x000fe200078e00ff */
[----:B------:R-:W-:Y:S01]  /*23c50*/  ISETP.GE.AND P0, PT, R153, UR14, PT ;  /* 0x0000000e99007c0c */ /* 0x000fe2000bf06270 */
[----:B------:R-:W5:Y:S04]  /*23c60*/  LD.E.128 R48, desc[UR36][R48.64] ;  /* 0x0000002430307980 */ /* 0x000f68000c101d00 */
[----:B------:R-:W5:Y:S01]  /*23c70*/  LD.E.128 R52, desc[UR36][R52.64] ;  /* 0x0000002434347980 */ /* 0x000f62000c101d00 */
[----:B------:R-:W1:Y:S01]  /*23c80*/  @P2 LDC R21, c[0x0][0xcf0] ;  /* 0x00033c00ff152b82 */ /* 0x000e620000000800 */
[----:B------:R-:W-:Y:S01]  /*23c90*/  UIMAD.WIDE.U32 UR10, UR4, UR12, URZ ;  /* 0x0000000c040a72a5 */ /* 0x000fe2000f8e003f */
[----:B------:R-:W-:Y:S01]  /*23ca0*/  LOP3.LUT R3, R3, 0x4, R0, 0xe2, !PT ;  /* 0x0000000403037812 */ /* 0x000fe200078ee200 */
[----:B------:R-:W-:Y:S01]  /*23cb0*/  UIMAD UR9, UR4, UR13, UR9 ;  /* 0x0000000d040972a4 */ /* 0x000fe2000f8e0209 */
[----:B------:R-:W-:Y:S01]  /*23cc0*/  SEL R4, RZ, 0xffffffff, P0 ;  /* 0xffffffffff047807 */ /* 0x000fe20000000000 */
[----:B------:R-:W-:Y:S01]  /*23cd0*/  IMAD R0, R193, 0x20, R159 ;  /* 0x00000020c1007824 */ /* 0x000fe200078e029f */
[----:B------:R-:W-:Y:S01]  /*23ce0*/  ULDC.64 UR12, c[0x0][0xbe8] ;  /* 0x0002fa00000c7ab9 */ /* 0x000fe20000000a00 */
[----:B------:R-:W-:Y:S01]  /*23cf0*/  IMAD.U32 R81, RZ, RZ, UR58 ;  /* 0x0000003aff517e24 */ /* 0x000fe2000f8e00ff */
[----:B------:R-:W-:Y:S01]  /*23d00*/  ISETP.GE.AND P0, PT, R152, UR14, PT ;  /* 0x0000000e98007c0c */ /* 0x000fe2000bf06270 */
[----:B------:R-:W-:Y:S01]  /*23d10*/  UIADD3 UR11, UR11, UR9, URZ ;  /* 0x000000090b0b7290 */ /* 0x000fe2000fffe03f */
[----:B------:R-:W5:Y:S01]  /*23d20*/  LD.E.128 R56, desc[UR36][R56.64] ;  /* 0x0000002438387980 */ /* 0x000f62000c101d00 */
[----:B------:R-:W-:Y:S01]  /*23d30*/  UIMAD UR4, UR17, UR12, URZ ;  /* 0x0000000c110472a4 */ /* 0x000fe2000f8e023f */
[----:B------:R-:W-:Y:S01]  /*23d40*/  IMAD R82, R81, 0x40, R0 ;  /* 0x0000004051527824 */ /* 0x000fe200078e0200 */
[----:B------:R-:W-:Y:S01]  /*23d50*/  SEL R0, RZ, 0xffffffff, P0 ;  /* 0xffffffffff007807 */ /* 0x000fe20000000000 */
[----:B------:R-:W-:Y:S01]  /*23d60*/  UIMAD.WIDE.U32 UR10, UR45, UR12, UR10 ;  /* 0x0000000c2d0a72a5 */ /* 0x000fe2000f8e000a */
[----:B------:R-:W5:Y:S01]  /*23d70*/  LD.E.128 R60, desc[UR36][R60.64] ;  /* 0x000000243c3c7980 */ /* 0x000f62000c101d00 */
[----:B------:R-:W-:Y:S01]  /*23d80*/  UIMAD UR4, UR45, UR13, UR4 ;  /* 0x0000000d2d0472a4 */ /* 0x000fe2000f8e0204 */
[----:B------:R-:W-:-:S02]  /*23d90*/  IMAD.SHL.U32 R4, R4, 0x8, RZ ;  /* 0x0000000804047824 */ /* 0x000fc400078e00ff */
[----:B------:R-:W-:Y:S01]  /*23da0*/  ULDC.64 UR12, c[0x0][0xbf0] ;  /* 0x0002fc00000c7ab9 */ /* 0x000fe20000000a00 */
[----:B------:R-:W-:Y:S01]  /*23db0*/  UIADD3 UR11, UR11, UR4, URZ ;  /* 0x000000040b0b7290 */ /* 0x000fe2000fffe03f */
[----:B------:R-:W-:Y:S01]  /*23dc0*/  IMAD.SHL.U32 R81, R0, 0x10, RZ ;  /* 0x0000001000517824 */ /* 0x000fe200078e00ff */
[----:B------:R-:W-:Y:S01]  /*23dd0*/  UIMAD UR4, UR18, UR12, URZ ;  /* 0x0000000c120472a4 */ /* 0x000fe2000f8e023f */
[----:B0-----:R-:W-:Y:S01]  /*23de0*/  @P2 IMAD.HI.U32 R0, R82, R5, RZ ;  /* 0x0000000552002227 */ /* 0x001fe200078e00ff */
[----:B------:R-:W-:Y:S01]  /*23df0*/  LOP3.LUT R4, R4, 0x8, R3, 0xe2, !PT ;  /* 0x0000000804047812 */ /* 0x000fe200078ee203 */
[----:B------:R-:W5:Y:S01]  /*23e00*/  LD.E.128 R64, desc[UR36][R64.64] ;  /* 0x0000002440407980 */ /* 0x000f62000c101d00 */
[----:B------:R-:W-:Y:S01]  /*23e10*/  UIMAD UR4, UR8, UR13, UR4 ;  /* 0x0000000d080472a4 */ /* 0x000fe2000f8e0204 */
[----:B------:R-:W-:Y:S01]  /*23e20*/  IMAD.MOV.U32 R3, RZ, RZ, R82 ;  /* 0x000000ffff037224 */ /* 0x000fe200078e0052 */
[----:B------:R-:W-:Y:S01]  /*23e30*/  UIMAD.WIDE.U32 UR8, UR8, UR12, UR10 ;  /* 0x0000000c080872a5 */ /* 0x000fe2000f8e000a */
[----:B-1----:R-:W-:Y:S01]  /*23e40*/  @P2 SHF.R.U32.HI R3, RZ, R21, R0 ;  /* 0x00000015ff032219 */ /* 0x002fe20000011600 */
[----:B------:R-:W5:Y:S01]  /*23e50*/  LD.E.128 R68, desc[UR36][R68.64] ;  /* 0x0000002444447980 */ /* 0x000f62000c101d00 */
[----:B------:R-:W-:-:S02]  /*23e60*/  LOP3.LUT R20, R81, 0x10, R4, 0xe2, !PT ;  /* 0x0000001051147812 */ /* 0x000fc400078ee204 */
[--C-:B------:R-:W-:Y:S01]  /*23e70*/  SHF.R.S32.HI R21, RZ, 0x1f, R3.reuse ;  /* 0x0000001fff157819 */ /* 0x100fe20000011403 */
[----:B------:R-:W-:Y:S01]  /*23e80*/  UIADD3 UR4, UR9, UR4, URZ ;  /* 0x0000000409047290 */ /* 0x000fe2000fffe03f */
[----:B------:R-:W-:Y:S01]  /*23e90*/  ISETP.GE.AND P0, PT, R19, UR14, PT ;  /* 0x0000000e13007c0c */ /* 0x000fe2000bf06270 */
[----:B------:R-:W-:Y:S01]  /*23ea0*/  IMAD.U32 R4, RZ, RZ, UR8 ;  /* 0x00000008ff047e24 */ /* 0x000fe2000f8e00ff */
[----:B------:R-:W5:Y:S01]  /*23eb0*/  LD.E.128 R72, desc[UR36][R72.64] ;  /* 0x0000002448487980 */ /* 0x000f62000c101d00 */
[----:B------:R-:W-:Y:S01]  /*23ec0*/  IMAD.U32 R5, RZ, RZ, UR9 ;  /* 0x00000009ff057e24 */ /* 0x000fe2000f8e00ff */
[----:B------:R-:W-:Y:S01]  /*23ed0*/  ULDC.64 UR8, c[0x0][0xbe0] ;  /* 0x0002f80000087ab9 */ /* 0x000fe20000000a00 */
[----:B------:R-:W-:Y:S01]  /*23ee0*/  IMAD.MOV R81, RZ, RZ, -R3 ;  /* 0x000000ffff517224 */ /* 0x000fe200078e0a03 */
        /* <DEDUP_REMOVED lines=11> */
[----:B0-----:R-:W0:Y:S01]  /*23fa0*/  FENCE.VIEW.ASYNC.S ;  /* 0x00000000000073c6 */ /* 0x001e220000000000 */
[----:B------:R-:W-:Y:S01]  /*23fb0*/  IMAD.SHL.U32 R85, R0, 0x20, RZ ;  /* 0x0000002000557824 */ /* 0x000fe200078e00ff */
[----:B------:R-:W-:Y:S01]  /*23fc0*/  SHF.R.S32.HI R0, RZ, 0x1f, R21 ;  /* 0x0000001fff007819 */ /* 0x000fe20000011415 */
[C---:B------:R-:W-:Y:S01]  /*23fd0*/  IMAD R81, R3.reuse, UR9, R80 ;  /* 0x0000000903517c24 */ /* 0x040fe2000f8e0250 */
[----:B------:R-:W-:Y:S01]  /*23fe0*/  UIADD3 UR4, UR46, 0x38820, URZ ;  /* 0x000388202e047890 */ /* 0x000fe2000fffe03f */
[----:B------:R-:W-:Y:S01]  /*23ff0*/  IMAD.WIDE.U32 R4, R3, UR8, R4 ;  /* 0x0000000803047c25 */ /* 0x000fe2000f8e0004 */
[----:B------:R-:W-:Y:S01]  /*24000*/  ULDC.64 UR8, c[0x0][0xbd8] ;  /* 0x0002f60000087ab9 */ /* 0x000fe20000000a00 */
[----:B------:R-:W-:Y:S01]  /*24010*/  SEL R3, RZ, 0x40, P0 ;  /* 0x00000040ff037807 */ /* 0x000fe20000000000 */
[----:B------:R-:W-:Y:S01]  /*24020*/  UPRMT UR4, URZ, 0x654, UR4 ;  /* 0x000006543f047896 */ /* 0x000fe20008000004 */
[----:B-----5:R-:W-:Y:S01]  /*24030*/  IMAD R88, R6, R83, RZ ;  /* 0x0000005306587224 */ /* 0x020fe200078e02ff */
[----:B------:R-:W-:Y:S01]  /*24040*/  ISETP.GE.AND P0, PT, R157, UR14, PT ;  /* 0x0000000e9d007c0c */ /* 0x000fe2000bf06270 */
[----:B------:R-:W-:Y:S01]  /*24050*/  IMAD.U32 R6, RZ, RZ, UR58 ;  /* 0x0000003aff067e24 */ /* 0x000fe2000f8e00ff */
[----:B------:R-:W-:Y:S01]  /*24060*/  LOP3.LUT R20, R85, 0x20, R20, 0xe2, !PT ;  /* 0x0000002055147812 */ /* 0x000fe200078ee214 */
[----:B------:R-:W-:Y:S01]  /*24070*/  IMAD.IADD R5, R5, 0x1, R81 ;  /* 0x0000000105057824 */ /* 0x000fe200078e0251 */
[----:B------:R-:W-:Y:S01]  /*24080*/  BSSY B1, `(.L_x_3197) ;  /* 0x0000030000017945 */ /* 0x000fe20003800000 */
[----:B------:R-:W-:Y:S01]  /*24090*/  IMAD R0, R0, UR8, RZ ;  /* 0x0000000800007c24 */ /* 0x000fe2000f8e02ff */
[----:B------:R-:W-:Y:S01]  /*240a0*/  LOP3.LUT R3, R20, R3, RZ, 0xfc, !PT ;  /* 0x0000000314037212 */ /* 0x000fe200078efcff */
[----:B------:R-:W-:-:S02]  /*240b0*/  IMAD R87, R6, 0x40, R159 ;  /* 0x0000004006577824 */ /* 0x000fc400078e029f */
[C---:B------:R-:W-:Y:S01]  /*240c0*/  IMAD R81, R21.reuse, UR9, R0 ;  /* 0x0000000915517c24 */ /* 0x040fe2000f8e0200 */
[----:B------:R-:W-:Y:S01]  /*240d0*/  SEL R0, RZ, 0x80, P0 ;  /* 0x00000080ff007807 */ /* 0x000fe20000000000 */
[----:B------:R-:W-:Y:S01]  /*240e0*/  IMAD.WIDE.U32 R4, R21, UR8, R4 ;  /* 0x0000000815047c25 */ /* 0x000fe2000f8e0004 */
[----:B------:R-:W-:Y:S01]  /*240f0*/  ISETP.GE.AND P0, PT, R87, R88, PT ;  /* 0x000000585700720c */ /* 0x000fe20003f06270 */
[----:B------:R-:W-:Y:S01]  /*24100*/  ULDC.64 UR8, c[0x0][0xb80] ;  /* 0x0002e00000087ab9 */ /* 0x000fe20000000a00 */
[----:B0-----:R-:W-:Y:S01]  /*24110*/  SYNCS.ARRIVE.TRANS64.RED.A1T0 RZ, [UR4], RZ ;  /* 0x000000ffffff79a7 */ /* 0x001fe20008100404 */
[----:B------:R-:W-:Y:S01]  /*24120*/  IMAD.IADD R5, R5, 0x1, R81 ;  /* 0x0000000105057824 */ /* 0x000fe200078e0251 */
[C---:B------:R-:W-:Y:S02]  /*24130*/  LEA R6, P1, R4.reuse, UR8, 0x1 ;  /* 0x0000000804067c11 */ /* 0x040fe4000f8208ff */
[----:B------:R-:W-:Y:S02]  /*24140*/  LOP3.LUT R0, R3, R0, RZ, 0xfc, !PT ;  /* 0x0000000003007212 */ /* 0x000fe400078efcff */
        /* <DEDUP_REMOVED lines=35> */
.L_x_3198:
[----:B------:R-:W-:Y:S05]  /*24380*/  BSYNC B1 ;  /* 0x0000000000017941 */ /* 0x000fea0003800000 */
.L_x_3197:
        /* <DEDUP_REMOVED lines=38> */
.L_x_3194:
        /* <DEDUP_REMOVED lines=18> */
[----:B------:R-:W-:Y:S02]  /*24710*/  IMAD.U32 R8, RZ, RZ, UR8 ;  /* 0x00000008ff087e24 */ /* 0x000fe4000f8e00ff */
        /* <DEDUP_REMOVED lines=11> */
.L_x_3200:
        /* <DEDUP_REMOVED lines=48> */
.L_x_3202:
[----:B------:R-:W-:Y:S05]  /*24ad0*/  BSYNC B1 ;  /* 0x0000000000017941 */ /* 0x000fea0003800000 */
.L_x_3201:
        /* <DEDUP_REMOVED lines=14> */
[----:B------:R-:W-:Y:S01]  /*24bc0*/  UIADD3 UR11, UR11, UR9, URZ ;  /* 0x000000090b0b7290 */ /* 0x000fe2000fffe03f */
[----:B------:R-:W-:Y:S01]  /*24bd0*/  ISETP.GE.AND P2, PT, R154, UR15, PT ;  /* 0x0000000f9a007c0c */ /* 0x000fe2000bf46270 */
[----:B------:R-:W-:Y:S01]  /*24be0*/  UIMAD UR4, UR13, UR16, URZ ;  /* 0x000000100d0472a4 */ /* 0x000fe2000f8e023f */
[----:B------:R-:W-:Y:S01]  /*24bf0*/  LOP3.LUT R4, R4, 0x2, R3, 0xe2, !PT ;  /* 0x0000000204047812 */ /* 0x000fe200078ee203 */
[----:B------:R-:W-:Y:S01]  /*24c00*/  IMAD R3, R193, 0x20, R159 ;  /* 0x00000020c1037824 */ /* 0x000fe200078e029f */
[----:B------:R-:W-:Y:S01]  /*24c10*/  UIMAD.WIDE.U32 UR10, UR45, UR16, UR10 ;  /* 0x000000102d0a72a5 */ /* 0x000fe2000f8e000a */
[----:B------:R-:W-:Y:S01]  /*24c20*/  SEL R6, RZ, 0xffffffff, P2 ;  /* 0xffffffffff067807 */ /* 0x000fe20001000000 */
[----:B------:R-:W1:Y:S01]  /*24c30*/  @P0 LDC R9, c[0x0][0xcf0] ;  /* 0x00033c00ff090b82 */ /* 0x000e620000000800 */
[----:B------:R-:W-:Y:S01]  /*24c40*/  UIMAD UR4, UR45, UR17, UR4 ;  /* 0x000000112d0472a4 */ /* 0x000fe2000f8e0204 */
[----:B------:R-:W-:Y:S01]  /*24c50*/  IMAD R8, R8, 0x40, R3 ;  /* 0x0000004008087824 */ /* 0x000fe200078e0203 */
[----:B------:R-:W-:Y:S01]  /*24c60*/  ULDC.64 UR12, c[0x0][0xbf0] ;  /* 0x0002fc00000c7ab9 */ /* 0x000fe20000000a00 */
[----:B------:R-:W-:Y:S01]  /*24c70*/  ISETP.GE.AND P1, PT, R153, UR15, PT ;  /* 0x0000000f99007c0c */ /* 0x000fe2000bf26270 */
[----:B------:R-:W-:Y:S01]  /*24c80*/  UIADD3 UR11, UR11, UR4, URZ ;  /* 0x000000040b0b7290 */ /* 0x000fe2000fffe03f */
[----:B------:R-:W-:Y:S01]  /*24c90*/  IMAD.SHL.U32 R15, R6, 0x4, RZ ;  /* 0x00000004060f7824 */ /* 0x000fe200078e00ff */
[----:B------:R-:W-:Y:S01]  /*24ca0*/  UIMAD UR4, UR14, UR12, URZ ;  /* 0x0000000c0e0472a4 */ /* 0x000fe2000f8e023f */
[----:B------:R-:W-:Y:S01]  /*24cb0*/  SEL R11, RZ, 0xffffffff, P1 ;  /* 0xffffffffff0b7807 */ /* 0x000fe20000800000 */
[----:B------:R-:W-:Y:S01]  /*24cc0*/  IMAD.MOV.U32 R3, RZ, RZ, R8 ;  /* 0x000000ffff037224 */ /* 0x000fe200078e0008 */
[----:B------:R-:W-:Y:S01]  /*24cd0*/  ISETP.GE.AND P2, PT, R157, UR15, PT ;  /* 0x0000000f9d007c0c */ /* 0x000fe2000bf46270 */
[----:B------:R-:W-:Y:S01]  /*24ce0*/  UIMAD UR4, UR8, UR13, UR4 ;  /* 0x0000000d080472a4 */ /* 0x000fe2000f8e0204 */
[----:B------:R-:W-:Y:S01]  /*24cf0*/  LOP3.LUT R10, R15, 0x4, R4, 0xe2, !PT ;  /* 0x000000040f0a7812 */ /* 0x000fe200078ee204 */
[----:B------:R-:W-:Y:S01]  /*24d00*/  UIMAD.WIDE.U32 UR8, UR8, UR12, UR10 ;  /* 0x0000000c080872a5 */ /* 0x000fe2000f8e000a */
[----:B------:R-:W-:Y:S01]  /*24d10*/  IMAD.SHL.U32 R11, R11, 0x8, RZ ;  /* 0x000000080b0b7824 */ /* 0x000fe200078e00ff */
[----:B------:R-:W-:Y:S01]  /*24d20*/  BSSY B1, `(.L_x_3203) ;  /* 0x000004c000017945 */ /* 0x000fe20003800000 */
[----:B0-----:R-:W-:Y:S01]  /*24d30*/  @P0 IMAD.HI.U32 R6, R8, R5, RZ ;  /* 0x0000000508060227 */ /* 0x001fe200078e00ff */
[----:B------:R-:W-:-:S02]  /*24d40*/  UIADD3 UR4, UR9, UR4, URZ ;  /* 0x0000000409047290 */ /* 0x000fc4000fffe03f */
[----:B------:R-:W-:Y:S01]  /*24d50*/  LOP3.LUT R10, R11, 0x8, R10, 0xe2, !PT ;  /* 0x000000080b0a7812 */ /* 0x000fe200078ee20a */
[----:B------:R-:W-:Y:S02]  /*24d60*/  IMAD.U32 R4, RZ, RZ, UR8 ;  /* 0x00000008ff047e24 */ /* 0x000fe4000f8e00ff */
[----:B------:R-:W-:Y:S01]  /*24d70*/  IMAD.U32 R5, RZ, RZ, UR9 ;  /* 0x00000009ff057e24 */ /* 0x000fe2000f8e00ff */
[----:B------:R-:W-:Y:S01]  /*24d80*/  ULDC.64 UR8, c[0x0][0xbe0] ;  /* 0x0002f80000087ab9 */ /* 0x000fe20000000a00 */
        /* <DEDUP_REMOVED lines=8> */
[----:B------:R-:W-:-:S03]  /*24e10*/  ISETP.GE.AND P0, PT, R19, UR15, PT ;  /* 0x0000000f13007c0c */ /* 0x000fc6000bf06270 */
[----:B------:R-:W-:Y:S02]  /*24e20*/  IMAD R6, R6, UR8, RZ ;  /* 0x0000000806067c24 */ /* 0x000fe4000f8e02ff */
[----:B------:R-:W-:Y:S01]  /*24e30*/  IMAD R9, R13, R9, R8 ;  /* 0x000000090d097224 */ /* 0x000fe200078e0208 */
[----:B------:R-:W-:Y:S01]  /*24e40*/  SEL R8, RZ, 0xffffffff, P0 ;  /* 0xffffffffff087807 */ /* 0x000fe20000000000 */
[----:B------:R-:W-:Y:S01]  /*24e50*/  IMAD.SHL.U32 R15, R11, 0x10, RZ ;  /* 0x000000100b0f7824 */ /* 0x000fe200078e00ff */
[----:B------:R-:W-:Y:S01]  /*24e60*/  ISETP.GE.AND P0, PT, R158, UR15, PT ;  /* 0x0000000f9e007c0c */ /* 0x000fe2000bf06270 */
[----:B------:R-:W-:Y:S01]  /*24e70*/  IMAD R11, R3, UR9, R6 ;  /* 0x00000009030b7c24 */ /* 0x000fe2000f8e0206 */
[----:B------:R-:W-:Y:S01]  /*24e80*/  SHF.R.S32.HI R3, RZ, 0x1f, R9 ;  /* 0x0000001fff037819 */ /* 0x000fe20000011409 */
[----:B------:R-:W-:Y:S01]  /*24e90*/  ULDC.64 UR8, c[0x0][0xbd8] ;  /* 0x0002f60000087ab9 */ /* 0x000fe20000000a00 */
[----:B------:R-:W-:Y:S01]  /*24ea0*/  IMAD.U32 R6, RZ, RZ, UR58 ;  /* 0x0000003aff067e24 */ /* 0x000fe2000f8e00ff */
[----:B------:R-:W-:Y:S01]  /*24eb0*/  LOP3.LUT R10, R15, 0x10, R10, 0xe2, !PT ;  /* 0x000000100f0a7812 */ /* 0x000fe200078ee20a */
[----:B------:R-:W-:-:S02]  /*24ec0*/  IMAD.IADD R5, R5, 0x1, R11 ;  /* 0x0000000105057824 */ /* 0x000fc400078e020b */
[----:B------:R-:W-:Y:S02]  /*24ed0*/  IMAD R0, R3, UR8, RZ ;  /* 0x0000000803007c24 */ /* 0x000fe4000f8e02ff */
[----:B------:R-:W-:-:S04]  /*24ee0*/  IMAD.WIDE.U32 R4, R9, UR8, R4 ;  /* 0x0000000809047c25 */ /* 0x000fc8000f8e0004 */
[----:B------:R-:W-:Y:S01]  /*24ef0*/  IMAD R3, R9, UR9, R0 ;  /* 0x0000000909037c24 */ /* 0x000fe2000f8e0200 */
[----:B------:R-:W-:Y:S01]  /*24f00*/  SEL R9, RZ, 0x40, P0 ;  /* 0x00000040ff097807 */ /* 0x000fe20000000000 */
[----:B------:R-:W-:Y:S01]  /*24f10*/  IMAD R0, R6, 0x40, R159 ;  /* 0x0000004006007824 */ /* 0x000fe200078e029f */
[----:B------:R-:W-:Y:S01]  /*24f20*/  ULDC.64 UR8, c[0x0][0xb80] ;  /* 0x0002e00000087ab9 */ /* 0x000fe20000000a00 */
[----:B------:R-:W-:Y:S01]  /*24f30*/  IMAD.SHL.U32 R15, R8, 0x20, RZ ;  /* 0x00000020080f7824 */ /* 0x000fe200078e00ff */
[----:B------:R-:W-:Y:S01]  /*24f40*/  LEA R6, P1, R4, UR8, 0x1 ;  /* 0x0000000804067c11 */ /* 0x000fe2000f8208ff */
[----:B------:R-:W-:Y:S01]  /*24f50*/  IMAD.IADD R3, R5, 0x1, R3 ;  /* 0x0000000105037824 */ /* 0x000fe200078e0203 */
[----:B------:R-:W-:Y:S02]  /*24f60*/  ISETP.GE.AND P0, PT, R0, R27, PT ;  /* 0x0000001b0000720c */ /* 0x000fe40003f06270 */
[----:B------:R-:W-:Y:S01]  /*24f70*/  LOP3.LUT R10, R15, 0x20, R10, 0xe2, !PT ;  /* 0x000000200f0a7812 */ /* 0x000fe200078ee20a */
[----:B------:R0:W1:Y:S01]  /*24f80*/  SHFL.IDX PT, R8, R6, RZ, 0x181f ;  /* 0x00181fff06087589 */ /* 0x00006200000e0000 */
[----:B------:R-:W-:-:S02]  /*24f90*/  LEA.HI.X R3, R4, UR9, R3, 0x1, P1 ;  /* 0x0000000904037c11 */ /* 0x000fc400088f0c03 */
[----:B------:R-:W-:Y:S02]  /*24fa0*/  LOP3.LUT R24, R10, R9, RZ, 0xfc, !PT ;  /* 0x000000090a187212 */ /* 0x000fe400078efcff */
        /* <DEDUP_REMOVED lines=35> */
.L_x_3204:
[----:B------:R-:W-:Y:S05]  /*251e0*/  BSYNC B1 ;  /* 0x0000000000017941 */ /* 0x000fea0003800000 */
.L_x_3203:
        /* <DEDUP_REMOVED lines=36> */
.L_x_3199:
[----:B------:R-:W-:Y:S05]  /*25430*/  BSYNC B0 ;  /* 0x0000000000007941 */ /* 0x000fea0003800000 */
.L_x_3193:
[----:B------:R-:W-:Y:S02]  /*25440*/  ULDC UR4, c[0x0][0xd3c] ;  /* 0x00034f0000047ab9 */ /* 0x000fe40000000800 */
[----:B------:R-:W-:-:S06]  /*25450*/  UISETP.GE.AND UP0, UPT, UR6, UR4, UPT ;  /* 0x000000040600728c */ /* 0x000fcc000bf06270 */
[----:B------:R-:W-:-:S13]  /*25460*/  PLOP3.LUT P0, PT, PT, PT, UP0, 0x80, 0x0 ;  /* 0x000000000000781c */ /* 0x000fda0003f0f008 */
[----:B------:R-:W-:Y:S05]  /*25470*/  @!P0 BRA `(.L_x_3205) ;  /* 0xfffffdb800c08947 */ /* 0x000fea000383ffff */
[----:B------:R-:W-:Y:S05]  /*25480*/  EXIT ;  /* 0x000000000000794d */ /* 0x000fea0003800000 */
.L_x_3064:
[----:B------:R-:W-:-:S08]  /*25490*/  NOP ;  /* 0x0000000000007918 */ /* 0x000fd00000000000 */
[----:B0-----:R-:W0:-:S00]  /*254a0*/  USETMAXREG.DEALLOC.CTAPOOL 0x28 ;  /* 0x00000028000079c8 */ /* 0x001e0000080e0500 */
        /* <DEDUP_REMOVED lines=14> */
.L_x_3206:
        /* <DEDUP_REMOVED lines=40> */
.L_x_3212:
        /* <DEDUP_REMOVED lines=12> */
.L_x_3211:
[----:B------:R-:W-:Y:S05]  /*258d0*/  BSYNC B0 ;  /* 0x0000000000007941 */ /* 0x000fea0003800000 */
.L_x_3210:
        /* <DEDUP_REMOVED lines=20> */
.L_x_3208:
        /* <DEDUP_REMOVED lines=18> */
[----:B------:R-:W-:-:S05]  /*25b40*/  VIADD R9, R13, 0xffffffff ;  /* 0xffffffff0d097836 */ /* 0x000fca0000000000 */
[----:B------:R2:W3:Y:S02]  /*25b50*/  SHFL.IDX PT, R16, R6, R9, 0x1f ;  /* 0x00001f0906107589 */ /* 0x0004e400000e0000 */
.L_x_3213:
[----:B---3--:R-:W-:Y:S01]  /*25b60*/  IMAD R16, R16, UR5, R11 ;  /* 0x0000000510107c24 */ /* 0x008fe2000f8e020b */
[----:B------:R-:W-:Y:S01]  /*25b70*/  IABS R2, R4 ;  /* 0x0000000400027213 */ /* 0x000fe20000000000 */
[----:B-12---:R-:W-:-:S03]  /*25b80*/  IMAD.MOV R9, RZ, RZ, -R3 ;  /* 0x000000ffff097224 */ /* 0x006fc600078e0a03 */
        /* <DEDUP_REMOVED lines=20> */
[----:B------:R-:W-:-:S04]  /*25cd0*/  IMAD R13, R7, R2, RZ ;  /* 0x00000002070d7224 */ /* 0x000fc800078e02ff */
[----:B------:R-:W-:-:S05]  /*25ce0*/  IMAD.MOV R6, RZ, RZ, -R13 ;  /* 0x000000ffff067224 */ /* 0x000fca00078e0a0d */
[----:B------:R-:W-:Y:S01]  /*25cf0*/  VIADDMNMX R15, R6, UR5, R7, PT ;  /* 0x00000005060f7c46 */ /* 0x000fe2000b800107 */
[----:B------:R-:W-:-:S03]  /*25d00*/  IMAD.MOV R7, RZ, RZ, -R2 ;  /* 0x000000ffff077224 */ /* 0x000fc600078e0a02 */
[----:B------:R-:W-:Y:S01]  /*25d10*/  IABS R8, R15 ;  /* 0x0000000f00087213 */ /* 0x000fe20000000000 */
[----:B------:R-:W-:Y:S01]  /*25d20*/  IMAD R4, R4, R7, R11 ;  /* 0x0000000704047224 */ /* 0x000fe200078e020b */
[----:B0-----:R-:W-:Y:S01]  /*25d30*/  IABS R10, R15 ;  /* 0x0000000f000a7213 */ /* 0x001fe20000000000 */
[----:B------:R-:W-:Y:S01]  /*25d40*/  IMAD.MOV R18, RZ, RZ, -R15 ;  /* 0x000000ffff127224 */ /* 0x000fe200078e0a0f */
[----:B------:R-:W0:Y:S02]  /*25d50*/  I2F.RP R6, R8 ;  /* 0x0000000800067306 */ /* 0x000e240000209400 */
[----:B------:R-:W-:-:S06]  /*25d60*/  IABS R9, R4 ;  /* 0x0000000400097213 */ /* 0x000fcc0000000000 */
        /* <DEDUP_REMOVED lines=26> */
.L_x_3209:
[----:B------:R-:W-:Y:S01]  /*25f10*/  ULDC UR4, c[0x0][0xd3c] ;  /* 0x00034f0000047ab9 */ /* 0x000fe20000000800 */
[----:B------:R-:W-:Y:S02]  /*25f20*/  IMAD.MOV.U32 R17, RZ, RZ, RZ ;  /* 0x000000ffff117224 */ /* 0x000fe400078e00ff */
[----:B------:R-:W-:Y:S02]  /*25f30*/  IMAD.U32 R16, RZ, RZ, UR6 ;  /* 0x00000006ff107e24 */ /* 0x000fe4000f8e00ff */
[----:B------:R-:W-:Y:S02]  /*25f40*/  IMAD.MOV.U32 R18, RZ, RZ, RZ ;  /* 0x000000ffff127224 */ /* 0x000fe400078e00ff */
[----:B------:R-:W-:-:S07]  /*25f50*/  IMAD.U32 R19, RZ, RZ, UR4 ;  /* 0x00000004ff137e24 */ /* 0x000fce000f8e00ff */
.L_x_3214:
[----:B------:R-:W-:-:S13]  /*25f60*/  ISETP.NE.AND P0, PT, R5, RZ, PT ;  /* 0x000000ff0500720c */ /* 0x000fda0003f05270 */
[----:B------:R-:W0:Y:S01]  /*25f70*/  @!P0 S2R R3, SR_CgaCtaId ;  /* 0x0000000000038919 */ /* 0x000e220000008800 */
[----:B------:R-:W-:-:S04]  /*25f80*/  @!P0 MOV R0, 0x400 ;  /* 0x0000040000008802 */ /* 0x000fc80000000f00 */
[----:B0-----:R-:W-:-:S05]  /*25f90*/  @!P0 LEA R0, R3, R0, 0x18 ;  /* 0x0000000003008211 */ /* 0x001fca00078ec0ff */
[----:B------:R1:W-:Y:S01]  /*25fa0*/  @!P0 STS.128 [R0+0x388d0], R16 ;  /* 0x0388d01000008388 */ /* 0x0003e20000000c00 */
[----:B------:R-:W-:Y:S06]  /*25fb0*/  BAR.ARV 0x5, 0x180 ;  /* 0x0146000000007b1d */ /* 0x000fec0000002000 */
.L_x_3207:
        /* <DEDUP_REMOVED lines=20> */
[----:B------:R-:W-:Y:S01]  /*26100*/  LOP3.LUT R35, R2, 0x38, R4, 0x78, !PT ;  /* 0x0000003802237812 */ /* 0x000fe200078e7804 */
[----:B------:R-:W-:Y:S01]  /*26110*/  IMAD.SHL.U32 R2, R4, 0x10, RZ ;  /* 0x0000001004027824 */ /* 0x000fe200078e00ff */
[----:B------:R-:W-:Y:S02]  /*26120*/  SHF.R.U32.HI R4, RZ, 0x3, R3 ;  /* 0x00000003ff047819 */ /* 0x000fe40000011603 */
[----:B------:R-:W-:Y:S02]  /*26130*/  LOP3.LUT R3, R0, 0x38, RZ, 0xc0, !PT ;  /* 0x0000003800037812 */ /* 0x000fe400078ec0ff */
[----:B------:R-:W-:Y:S02]  /*26140*/  LOP3.LUT R35, R35, 0x200, R0, 0xf8, !PT ;  /* 0x0000020023237812 */ /* 0x000fe400078ef800 */
[----:B------:R-:W-:Y:S02]  /*26150*/  LOP3.LUT R2, R4, 0x70, R2, 0xf8, !PT ;  /* 0x0000007004027812 */ /* 0x000fe400078ef802 */
[----:B------:R-:W-:Y:S01]  /*26160*/  LOP3.LUT R0, R3, 0x40, RZ, 0xfc, !PT ;  /* 0x0000004003007812 */ /* 0x000fe200078efcff */
[----:B------:R-:W-:Y:S01]  /*26170*/  IMAD R25, R35, 0x2, R23 ;  /* 0x0000000223197824 */ /* 0x000fe200078e0217 */
[----:B------:R-:W-:-:S02]  /*26180*/  LOP3.LUT R4, R3, 0x80, RZ, 0xfc, !PT ;  /* 0x0000008003047812 */ /* 0x000fc400078efcff */
[C---:B------:R-:W-:Y:S02]  /*26190*/  LOP3.LUT R2, R3.reuse, 0xc0, RZ, 0xfc, !PT ;  /* 0x000000c003027812 */ /* 0x040fe400078efcff */
[C---:B------:R-:W-:Y:S02]  /*261a0*/  LOP3.LUT R0, R3.reuse, 0x100, RZ, 0xfc, !PT ;  /* 0x0000010003007812 */ /* 0x040fe400078efcff */
[C---:B------:R-:W-:Y:S02]  /*261b0*/  LOP3.LUT R4, R3.reuse, 0x140, RZ, 0xfc, !PT ;  /* 0x0000014003047812 */ /* 0x040fe400078efcff */
[C---:B------:R-:W-:Y:S02]  /*261c0*/  LOP3.LUT R2, R3.reuse, 0x180, RZ, 0xfc, !PT ;  /* 0x0000018003027812 */ /* 0x040fe400078efcff */
[----:B---3--:R-:W-:-:S07]  /*261d0*/  LOP3.LUT R0, R3, 0x1c0, RZ, 0xfc, !PT ;  /* 0x000001c003007812 */ /* 0x008fce00078efcff */
.L_x_3290:
[----:B------:R-:W-:Y:S05]  /*261e0*/  YIELD ;  /* 0x0000000000007946 */ /* 0x000fea0003800000 */
[----:B------:R-:W-:Y:S01]  /*261f0*/  ULDC.64 UR4, c[0x0][0xb20] ;  /* 0x0002c80000047ab9 */ /* 0x000fe20000000a00 */
[----:B------:R-:W-:Y:S01]  /*26200*/  IMAD.MOV.U32 R32, RZ, RZ, RZ ;  /* 0x000000ffff207224 */ /* 0x000fe200078e00ff */
[----:B------:R-:W-:-:S04]  /*26210*/  ISETP.NE.U32.AND P0, PT, RZ, UR4, PT ;  /* 0x00000004ff007c0c */ /* 0x000fc8000bf05070 */
[----:B------:R-:W-:Y:S01]  /*26220*/  ISETP.NE.AND.EX P0, PT, RZ, UR5, PT, P0 ;  /* 0x00000005ff007c0c */ /* 0x000fe2000bf05300 */
[----:B------:R-:W-:-:S12]  /*26230*/  ULDC.64 UR4, c[0x0][0xb10] ;  /* 0x0002c40000047ab9 */ /* 0x000fd80000000a00 */
[----:B------:R-:W0:Y:S02]  /*26240*/  @P0 LDC.64 R2, c[0x0][0xb20] ;  /* 0x0002c800ff020b82 */ /* 0x000e240000000a00 */
[----:B0-----:R-:W-:-:S05]  /*26250*/  @P0 IMAD.WIDE R2, R19, 0x4, R2 ;  /* 0x0000000413020825 */ /* 0x001fca00078e0202 */
[----:B------:R0:W5:Y:S01]  /*26260*/  @P0 LDG.E R32, desc[UR36][R2.64] ;  /* 0x0000002402200981 */ /* 0x000162000c1e1900 */
[----:B------:R-:W-:Y:S01]  /*26270*/  ISETP.NE.U32.AND P0, PT, RZ, UR4, PT ;  /* 0x00000004ff007c0c */ /* 0x000fe2000bf05070 */
[----:B------:R-:W-:Y:S01]  /*26280*/  IMAD.MOV.U32 R36, RZ, RZ, RZ ;  /* 0x000000ffff247224 */ /* 0x000fe200078e00ff */
[----:B------:R-:W-:Y:S02]  /*26290*/  LOP3.LUT R22, R22, 0xffffffbf, RZ, 0xc0, !PT ;  /* 0xffffffbf16167812 */ /* 0x000fe400078ec0ff */
[----:B------:R-:W-:Y:S01]  /*262a0*/  ISETP.NE.AND.EX P1, PT, RZ, UR5, PT, P0 ;  /* 0x00000005ff007c0c */ /* 0x000fe2000bf25300 */
[----:B------:R-:W-:Y:S02]  /*262b0*/  ULDC.64 UR4, c[0x0][0xaf8] ;  /* 0x0002be0000047ab9 */ /* 0x000fe40000000a00 */
[----:B------:R-:W-:Y:S01]  /*262c0*/  ISETP.NE.U32.AND P0, PT, RZ, UR4, PT ;  /* 0x00000004ff007c0c */ /* 0x000fe2000bf05070 */
[----:B0-----:R-:W0:Y:S03]  /*262d0*/  LDC.64 R2, c[0x0][0xaf8] ;  /* 0x0002be00ff027b82 */ /* 0x001e260000000a00 */
[----:B------:R-:W-:Y:S01]  /*262e0*/  ISETP.NE.AND.EX P2, PT, RZ, UR5, PT, P0 ;  /* 0x00000005ff007c0c */ /* 0x000fe2000bf45300 */
[----:B------:R-:W-:-:S05]  /*262f0*/  ULDC.64 UR4, c[0x0][0x418] ;  /* 0x0001060000047ab9 */ /* 0x000fca0000000a00 */
[----:B-1----:R-:W1:Y:S07]  /*26300*/  @P1 LDC.64 R4, c[0x0][0xb10] ;  /* 0x0002c400ff041b82 */ /* 0x002e6e0000000a00 */
[----:B------:R-:W-:Y:S01]  /*26310*/  @P2 LOP3.LUT R22, R22, 0x40, RZ, 0xfc, !PT ;  /* 0x0000004016162812 */ /* 0x000fe200078efcff */
[----:B0-----:R-:W-:-:S05]  /*26320*/  IMAD.WIDE R2, R19, 0x4, R2 ;  /* 0x0000000413027825 */ /* 0x001fca00078e0202 */
[----:B------:R0:W5:Y:S01]  /*26330*/  @P2 LDG.E R36, desc[UR36][R2.64] ;  /* 0x0000002402242981 */ /* 0x000162000c1e1900 */
[----:B-1----:R-:W-:-:S05]  /*26340*/  @P1 IMAD.WIDE R4, R19, 0x4, R4 ;  /* 0x0000000413041825 */ /* 0x002fca00078e0204 */
[----:B--2---:R-:W2:Y:S01]  /*26350*/  @P1 LDG.E R0, desc[UR36][R4.64] ;  /* 0x0000002404001981 */ /* 0x004ea2000c1e1900 */
        /* <DEDUP_REMOVED lines=10> */
[----:B0-----:R-:W-:-:S05]  /*26400*/  IMAD.U32 R0, RZ, RZ, UR4 ;  /* 0x00000004ff007e24 */ /* 0x001fca000f8e00ff */
[----:B------:R1:W-:Y:S01]  /*26410*/  STL [R1+0x424], R0 ;  /* 0x0004240001007387 */ /* 0x0003e20000100800 */
[----:B------:R-:W-:Y:S05]  /*26420*/  @!P2 BRA `(.L_x_3216) ;  /* 0x000000000010a947 */ /* 0x000fea0003800000 */
[----:B------:R-:W2:Y:S04]  /*26430*/  LDG.E R5, desc[UR36][R2.64] ;  /* 0x0000002402057981 */ /* 0x000ea8000c1e1900 */
[----:B-1----:R-:W2:Y:S02]  /*26440*/  LDG.E R0, desc[UR36][R2.64+0x4] ;  /* 0x0000042402007981 */ /* 0x002ea4000c1e1900 */
[----:B--2---:R-:W-:-:S05]  /*26450*/  IMAD.IADD R0, R0, 0x1, -R5 ;  /* 0x0000000100007824 */ /* 0x004fca00078e0a05 */
[----:B------:R2:W-:Y:S02]  /*26460*/  STL [R1+0x424], R0 ;  /* 0x0004240001007387 */ /* 0x0005e40000100800 */
.L_x_3216:
[----:B------:R-:W-:Y:S02]  /*26470*/  ULDC.64 UR4, c[0x0][0xb18] ;  /* 0x0002c60000047ab9 */ /* 0x000fe40000000a00 */
[----:B------:R-:W-:-:S04]  /*26480*/  ISETP.NE.U32.AND P0, PT, RZ, UR4, PT ;  /* 0x00000004ff007c0c */ /* 0x000fc8000bf05070 */
[----:B------:R-:W-:-:S13]  /*26490*/  ISETP.NE.AND.EX P0, PT, RZ, UR5, PT, P0 ;  /* 0x00000005ff007c0c */ /* 0x000fda000bf05300 */
[----:B------:R-:W-:Y:S05]  /*264a0*/  @!P0 BRA `(.L_x_3217) ;  /* 0x0000000000108947 */ /* 0x000fea0003800000 */
[----:B0-----:R-:W0:Y:S02]  /*264b0*/  LDC.64 R2, c[0x0][0xb18] ;  /* 0x0002c600ff027b82 */ /* 0x001e240000000a00 */
[----:B0-----:R-:W-:-:S05]  /*264c0*/  IMAD.WIDE R2, R19, 0x4, R2 ;  /* 0x0000000413027825 */ /* 0x001fca00078e0202 */
[----:B------:R3:W5:Y:S01]  /*264d0*/  LDG.E R27, desc[UR36][R2.64] ;  /* 0x00000024021b7981 */ /* 0x000762000c1e1900 */
[----:B------:R-:W-:Y:S05]  /*264e0*/  BRA `(.L_x_3218) ;  /* 0x0000000000247947 */ /* 0x000fea0003800000 */
.L_x_3217:
[----:B------:R-:W-:Y:S02]  /*264f0*/  ULDC.64 UR4, c[0x0][0xb00] ;  /* 0x0002c00000047ab9 */ /* 0x000fe40000000a00 */
[----:B------:R-:W-:-:S04]  /*26500*/  ISETP.NE.U32.AND P0, PT, RZ, UR4, PT ;  /* 0x00000004ff007c0c */ /* 0x000fc8000bf05070 */
[----:B------:R-:W-:-:S13]  /*26510*/  ISETP.NE.AND.EX P0, PT, RZ, UR5, PT, P0 ;  /* 0x00000005ff007c0c */ /* 0x000fda000bf05300 */
[----:B------:R-:W-:Y:S05]  /*26520*/  @!P0 BRA `(.L_x_3218) ;  /* 0x0000000000148947 */ /* 0x000fea0003800000 */
[----:B0-----:R-:W0:Y:S02]  /*26530*/  LDC.64 R2, c[0x0][0xb00] ;  /* 0x0002c000ff027b82 */ /* 0x001e240000000a00 */
[----:B0-----:R-:W-:-:S05]  /*26540*/  IMAD.WIDE R2, R19, 0x4, R2 ;  /* 0x0000000413027825 */ /* 0x001fca00078e0202 */
[----:B------:R-:W3:Y:S04]  /*26550*/  LDG.E R27, desc[UR36][R2.64] ;  /* 0x00000024021b7981 */ /* 0x000ee8000c1e1900 */
[----:B-12---:R-:W3:Y:S02]  /*26560*/  LDG.E R0, desc[UR36][R2.64+0x4] ;  /* 0x0000042402007981 */ /* 0x006ee4000c1e1900 */
[----:B---3--:R-:W-:-:S07]  /*26570*/  IMAD.IADD R27, R0, 0x1, -R27 ;  /* 0x00000001001b7824 */ /* 0x008fce00078e0a1b */
.L_x_3218:
[----:B------:R-:W4:Y:S01]  /*26580*/  LDL R6, [R1+0x424] ;  /* 0x0004240001067983 */ /* 0x000f220000100800 */
[----:B012---:R-:W0:Y:S01]  /*26590*/  LDC R0, c[0x0][0x448] ;  /* 0x00011200ff007b82 */ /* 0x007e220000000800 */
[----:B------:R-:W-:Y:S01]  /*265a0*/  IMAD.SHL.U32 R8, R17, 0x40, RZ ;  /* 0x0000004011087824 */ /* 0x000fe200078e00ff */
[----:B------:R-:W-:Y:S01]  /*265b0*/  LOP3.LUT R22, R22, 0xfffff7ff, RZ, 0xc0, !PT ;  /* 0xfffff7ff16167812 */ /* 0x000fe200078ec0ff */
[----:B-----5:R-:W-:-:S03]  /*265c0*/  IMAD.IADD R27, R27, 0x1, -R32 ;  /* 0x000000011b1b7824 */ /* 0x020fc600078e0a20 */
[----:B------:R1:W-:Y:S02]  /*265d0*/  STL [R1+0x420], R8 ;  /* 0x0004200801007387 */ /* 0x0003e40000100800 */
[----:B---3--:R-:W2:Y:S01]  /*265e0*/  LDC.64 R2, c[0x0][0xad8] ;  /* 0x0002b600ff027b82 */ /* 0x008ea20000000a00 */
[----:B0-----:R-:W-:Y:S01]  /*265f0*/  ISETP.NE.AND P2, PT, R0, 0x1, PT ;  /* 0x000000010000780c */ /* 0x001fe20003f45270 */
[----:B------:R-:W-:Y:S01]  /*26600*/  VIADD R0, R8, 0x3f ;  /* 0x0000003f08007836 */ /* 0x000fe20000000000 */
[----:B--2---:R-:W-:-:S11]  /*26610*/  ISETP.GE.AND P1, PT, R3, 0x1, PT ;  /* 0x000000010300780c */ /* 0x004fd60003f26270 */
[----:B------:R-:W0:Y:S01]  /*26620*/  @P2 LDC R5, c[0x0][0x44c] ;  /* 0x00011300ff052b82 */ /* 0x000e220000000800 */
[----:B------:R-:W-:-:S07]  /*26630*/  @P2 LOP3.LUT R22, R22, 0x800, RZ, 0xfc, !PT ;  /* 0x0000080016162812 */ /* 0x000fce00078efcff */
[----:B------:R-:W2:Y:S01]  /*26640*/  @P2 LDC R7, c[0x0][0x450] ;  /* 0x00011400ff072b82 */ /* 0x000ea20000000800 */
[----:B0-----:R-:W-:-:S05]  /*26650*/  @P2 IMAD.HI.U32 R4, R0, R5, RZ ;  /* 0x0000000500042227 */ /* 0x001fca00078e00ff */
[----:B--2---:R-:W-:Y:S02]  /*26660*/  @P2 SHF.R.U32.HI R0, RZ, R7, R4 ;  /* 0x00000007ff002219 */ /* 0x004fe40000011604 */
[----:B----4-:R-:W-:-:S05]  /*26670*/  IADD3 R5, R27, 0x1, -R6 ;  /* 0x000000011b057810 */ /* 0x010fca0007ffe806 */
[----:B------:R-:W-:-:S04]  /*26680*/  IMAD.IADD R7, R5, 0x1, R0 ;  /* 0x0000000105077824 */ /* 0x000fc800078e0200 */
[----:B------:R-:W-:Y:S01]  /*26690*/  IMAD.IADD R2, R7, 0x1, R2 ;  /* 0x0000000107027824 */ /* 0x000fe200078e0202 */
[----:B-1----:R-:W-:Y:S06]  /*266a0*/  @!P1 BRA `(.L_x_3219) ;  /* 0x0000000000489947 */ /* 0x002fec0003800000 */
        /* <DEDUP_REMOVED lines=11> */
.L_x_3221:
[----:B------:R-:W-:-:S13]  /*26760*/  ISETP.NE.AND P0, PT, R3, 0x1, PT ;  /* 0x000000010300780c */ /* 0x000fda0003f05270 */
[----:B------:R-:W0:Y:S02]  /*26770*/  @P0 LDC.64 R4, c[0x0][0xae0] ;  /* 0x0002b800ff040b82 */ /* 0x000e240000000a00 */
[----:B0-----:R-:W-:-:S05]  /*26780*/  @P0 IMAD.HI.U32 R4, R0, R4, RZ ;  /* 0x0000000400040227 */ /* 0x001fca00078e00ff */
[----:B------:R-:W-:-:S07]  /*26790*/  @P0 SHF.R.U32.HI R0, RZ, R5, R4 ;  /* 0x00000005ff000219 */ /* 0x000fce0000011604 */
.L_x_3222:
[----:B------:R-:W-:Y:S05]  /*267a0*/  BSYNC B0 ;  /* 0x0000000000007941 */ /* 0x000fea0003800000 */
.L_x_3220:
[----:B------:R-:W-:-:S05]  /*267b0*/  IMAD R5, R0, R3, R3 ;  /* 0x0000000300057224 */ /* 0x000fca00078e0203 */
[----:B------:R-:W-:-:S07]  /*267c0*/  VIMNMX R2, R2, R5, PT ;  /* 0x0000000502027248 */ /* 0x000fce0003fe0100 */
.L_x_3219:
        /* <DEDUP_REMOVED lines=29> */
.L_x_3225:
[----:B------:R-:W-:-:S13]  /*269a0*/  ISETP.NE.AND P0, PT, R3, 0x1, PT ;  /* 0x000000010300780c */ /* 0x000fda0003f05270 */
[----:B------:R-:W1:Y:S02]  /*269b0*/  @P0 LDC.64 R4, c[0x0][0xae0] ;  /* 0x0002b800ff040b82 */ /* 0x000e640000000a00 */
[----:B-1----:R-:W-:-:S05]  /*269c0*/  @P0 IMAD.HI.U32 R4, R2, R4, RZ ;  /* 0x0000000402040227 */ /* 0x002fca00078e00ff */
[----:B------:R-:W-:-:S07]  /*269d0*/  @P0 SHF.R.U32.HI R2, RZ, R5, R4 ;  /* 0x00000005ff020219 */ /* 0x000fce0000011604 */
.L_x_3226:
[----:B------:R-:W-:Y:S05]  /*269e0*/  BSYNC B0 ;  /* 0x0000000000007941 */ /* 0x000fea0003800000 */
.L_x_3224:
[----:B------:R-:W-:-:S05]  /*269f0*/  IMAD R3, R2, R3, RZ ;  /* 0x0000000302037224 */ /* 0x000fca00078e02ff */
[----:B------:R-:W-:-:S07]  /*26a00*/  VIMNMX R0, R0, R3, !PT ;  /* 0x0000000300007248 */ /* 0x000fce0007fe0100 */
.L_x_3223:
        /* <DEDUP_REMOVED lines=24> */
.L_x_3228:
        /* <DEDUP_REMOVED lines=20> */
.L_x_3231:
[----:B------:R-:W-:Y:S05]  /*26cd0*/  BSYNC B6 ;  /* 0x0000000000067941 */ /* 0x000fea0003800000 */
.L_x_3230:
        /* <DEDUP_REMOVED lines=19> */
[----:B0-2---:R-:W-:Y:S05]  /*26e10*/  CALL.ABS.NOINC R2 ;  /* 0x0000000002007343 */ /* 0x005fea0003c00000 */
.L_x_3234:
        /* <DEDUP_REMOVED lines=15> */
.L_x_3233:
[----:B------:R-:W-:Y:S05]  /*26f10*/  BSYNC B6 ;  /* 0x0000000000067941 */ /* 0x000fea0003800000 */
.L_x_3232:
[----:B------:R-:W-:Y:S01]  /*26f20*/  ULDC.64 UR4, c[0x0][0xaf0] ;  /* 0x0002bc0000047ab9 */ /* 0x000fe20000000a00 */
[----:B------:R-:W1:Y:S01]  /*26f30*/  S2R R17, SR_TID.X ;  /* 0x0000000000117919 */ /* 0x000e620000002100 */
[----:B------:R-:W-:Y:S01]  /*26f40*/  ISETP.NE.U32.AND P0, PT, RZ, UR4, PT ;  /* 0x00000004ff007c0c */ /* 0x000fe2000bf05070 */
[----:B------:R-:W-:Y:S01]  /*26f50*/  IMAD.MOV.U32 R29, RZ, RZ, R19 ;  /* 0x000000ffff1d7224 */ /* 0x000fe200078e0013 */
[----:B------:R-:W-:Y:S01]  /*26f60*/  ULDC UR4, c[0x0][0x320] ;  /* 0x0000c80000047ab9 */ /* 0x000fe20000000800 */
[----:B------:R-:W2:Y:S01]  /*26f70*/  S2R R28, SR_TID.X ;  /* 0x00000000001c7919 */ /* 0x000ea20000002100 */
[----:B------:R-:W-:Y:S01]  /*26f80*/  ISETP.NE.AND.EX P0, PT, RZ, UR5, PT, P0 ;  /* 0x00000005ff007c0c */ /* 0x000fe2000bf05300 */
[----:B------:R-:W3:-:S12]  /*26f90*/  LDC R10, c[0x0][0x430] ;  /* 0x00010c00ff0a7b82 */ /* 0x000ed80000000800 */
[----:B------:R-:W4:Y:S01]  /*26fa0*/  @P0 LDC.64 R2, c[0x0][0xaf0] ;  /* 0x0002bc00ff020b82 */ /* 0x000f220000000a00 */
[----:B-1----:R-:W-:-:S05]  /*26fb0*/  IMAD.SHL.U32 R17, R17, 0x8, RZ ;  /* 0x0000000811117824 */ /* 0x002fca00078e00ff */
[----:B------:R-:W-:-:S04]  /*26fc0*/  LOP3.LUT R17, R17, 0x38, RZ, 0xc0, !PT ;  /* 0x0000003811117812 */ /* 0x000fc800078ec0ff */
[----:B------:R-:W-:Y:S01]  /*26fd0*/  LOP3.LUT R31, R17, 0x180, RZ, 0xfc, !PT ;  /* 0x00000180111f7812 */ /* 0x000fe200078efcff */
[----:B----4-:R-:W-:Y:S01]  /*26fe0*/  @P0 IMAD.WIDE R2, R19, 0x4, R2 ;  /* 0x0000000413020825 */ /* 0x010fe200078e0202 */
[C---:B------:R-:W-:Y:S02]  /*26ff0*/  LOP3.LUT R20, R17.reuse, 0x40, RZ, 0xfc, !PT ;  /* 0x0000004011147812 */ /* 0x040fe400078efcff */
[----:B------:R-:W-:Y:S02]  /*27000*/  LOP3.LUT R17, R17, 0x1c0, RZ, 0xfc, !PT ;  /* 0x000001c011117812 */ /* 0x000fe400078efcff */
[----:B------:R1:W5:Y:S01]  /*27010*/  @P0 LDG.E R29, desc[UR36][R2.64] ;  /* 0x00000024021d0981 */ /* 0x000362000c1e1900 */
[----:B--2---:R-:W-:Y:S01]  /*27020*/  IMAD.SHL.U32 R21, R28, 0x8, RZ ;  /* 0x000000081c157824 */ /* 0x004fe200078e00ff */
[----:B------:R-:W-:Y:S01]  /*27030*/  ISETP.GE.AND P0, PT, R17, UR4, PT ;  /* 0x0000000411007c0c */ /* 0x000fe2000bf06270 */
[----:B------:R-:W-:Y:S01]  /*27040*/  UMOV UR5, 0xffffffff ;  /* 0xffffffff00057882 */ /* 0x000fe20000000000 */
[----:B------:R-:W2:Y:S01]  /*27050*/  S2R R17, SR_TID.X ;  /* 0x0000000000117919 */ /* 0x000ea20000002100 */
[----:B------:R-:W-:-:S02]  /*27060*/  ISETP.GE.AND P3, PT, R20, UR4, PT ;  /* 0x0000000414007c0c */ /* 0x000fc4000bf66270 */
[----:B------:R-:W-:Y:S01]  /*27070*/  LOP3.LUT R21, R21, 0x38, RZ, 0xc0, !PT ;  /* 0x0000003815157812 */ /* 0x000fe200078ec0ff */
[----:B------:R-:W4:Y:S01]  /*27080*/  S2R R20, SR_TID.X ;  /* 0x0000000000147919 */ /* 0x000f220000002100 */
[----:B------:R-:W-:Y:S02]  /*27090*/  ISETP.GE.AND P1, PT, R31, UR4, PT ;  /* 0x000000041f007c0c */ /* 0x000fe4000bf26270 */
[----:B------:R-:W-:Y:S02]  /*270a0*/  ISETP.GE.AND P2, PT, R21, UR4, PT ;  /* 0x0000000415007c0c */ /* 0x000fe4000bf46270 */
[----:B------:R-:W-:Y:S02]  /*270b0*/  LOP3.LUT R22, R22, 0xfffffdff, RZ, 0xc0, !PT ;  /* 0xfffffdff16167812 */ /* 0x000fe400078ec0ff */
[----:B------:R-:W-:Y:S02]  /*270c0*/  LEA R0, R30, 0xffffffc0, 0x6 ;  /* 0xffffffc01e007811 */ /* 0x000fe400078e30ff */
[----:B------:R-:W-:-:S02]  /*270d0*/  SEL R6, RZ, 0x40, P1 ;  /* 0x00000040ff067807 */ /* 0x000fc40000800000 */
[----:B------:R-:W-:Y:S02]  /*270e0*/  @P3 LOP3.LUT R22, R22, 0x200, RZ, 0xfc, !PT ;  /* 0x0000020016163812 */ /* 0x000fe400078efcff */
[----:B0-----:R-:W-:Y:S02]  /*270f0*/  SEL R30, RZ, 0x80, P0 ;  /* 0x00000080ff1e7807 */ /* 0x001fe40000000000 */
[----:B------:R-:W-:-:S04]  /*27100*/  LOP3.LUT R22, R22, 0xfffffbff, RZ, 0xc0, !PT ;  /* 0xfffffbff16167812 */ /* 0x000fc800078ec0ff */
[----:B------:R-:W-:-:S04]  /*27110*/  @P2 LOP3.LUT R22, R22, 0x400, RZ, 0xfc, !PT ;  /* 0x0000040016162812 */ /* 0x000fc800078efcff */
[----:B------:R-:W-:Y:S01]  /*27120*/  LOP3.LUT R22, R22, 0xffffffdf, RZ, 0xc0, !PT ;  /* 0xffffffdf16167812 */ /* 0x000fe200078ec0ff */
[----:B--2---:R-:W-:-:S05]  /*27130*/  IMAD.SHL.U32 R17, R17, 0x8, RZ ;  /* 0x0000000811117824 */ /* 0x004fca00078e00ff */
[----:B------:R-:W-:-:S04]  /*27140*/  LOP3.LUT R17, R17, 0x38, RZ, 0xc0, !PT ;  /* 0x0000003811117812 */ /* 0x000fc800078ec0ff */
[----:B------:R-:W-:Y:S01]  /*27150*/  LOP3.LUT R31, R17, 0x80, RZ, 0xfc, !PT ;  /* 0x00000080111f7812 */ /* 0x000fe200078efcff */
[C---:B------:R-:W-:Y:S01]  /*27160*/  IMAD.SHL.U32 R17, R28.reuse, 0x8, RZ ;  /* 0x000000081c117824 */ /* 0x040fe200078e00ff */
[----:B------:R-:W-:Y:S02]  /*27170*/  LOP3.LUT R28, R28, 0x7f, RZ, 0xc0, !PT ;  /* 0x0000007f1c1c7812 */ /* 0x000fe400078ec0ff */
[----:B------:R-:W-:Y:S02]  /*27180*/  ISETP.GE.AND P5, PT, R31, UR4, PT ;  /* 0x000000041f007c0c */ /* 0x000fe4000bfa6270 */
[----:B------:R-:W-:Y:S02]  /*27190*/  LOP3.LUT R17, R17, 0x38, RZ, 0xc0, !PT ;  /* 0x0000003811117812 */ /* 0x000fe400078ec0ff */
[----:B------:R-:W-:Y:S02]  /*271a0*/  SHF.R.U32.HI R31, RZ, 0x3, R28 ;  /* 0x00000003ff1f7819 */ /* 0x000fe4000001161c */
[----:B------:R-:W-:Y:S01]  /*271b0*/  LOP3.LUT R28, R17, 0xc0, RZ, 0xfc, !PT ;  /* 0x000000c0111c7812 */ /* 0x000fe200078efcff */
[----:B----4-:R-:W-:-:S03]  /*271c0*/  IMAD.SHL.U32 R17, R20, 0x10, RZ ;  /* 0x0000001014117824 */ /* 0x010fc600078e00ff */
[----:B------:R-:W-:Y:S02]  /*271d0*/  ISETP.GE.AND P4, PT, R28, UR4, PT ;  /* 0x000000041c007c0c */ /* 0x000fe4000bf86270 */
[C---:B------:R-:W-:Y:S02]  /*271e0*/  LOP3.LUT R28, R21.reuse, 0x100, RZ, 0xfc, !PT ;  /* 0x00000100151c7812 */ /* 0x040fe400078efcff */
[----:B------:R-:W-:Y:S02]  /*271f0*/  LOP3.LUT R21, R21, 0x140, RZ, 0xfc, !PT ;  /* 0x0000014015157812 */ /* 0x000fe400078efcff */
[----:B------:R-:W-:Y:S02]  /*27200*/  @P5 LOP3.LUT R22, R22, 0x20, RZ, 0xfc, !PT ;  /* 0x0000002016165812 */ /* 0x000fe400078efcff */
[----:B------:R-:W-:Y:S02]  /*27210*/  ISETP.GE.AND P2, PT, R21, UR4, PT ;  /* 0x0000000415007c0c */ /* 0x000fe4000bf46270 */
[----:B------:R-:W-:-:S02]  /*27220*/  LOP3.LUT R22, R22, 0xffffffef, RZ, 0xc0, !PT ;  /* 0xffffffef16167812 */ /* 0x000fc400078ec0ff */
[----:B------:R-:W-:Y:S02]  /*27230*/  ISETP.GE.AND P3, PT, R28, UR4, PT ;  /* 0x000000041c007c0c */ /* 0x000fe4000bf66270 */
[----:B------:R-:W-:Y:S02]  /*27240*/  @P4 LOP3.LUT R22, R22, 0x10, RZ, 0xfc, !PT ;  /* 0x0000001016164812 */ /* 0x000fe400078efcff */
[----:B------:R-:W-:Y:S02]  /*27250*/  LOP3.LUT R17, R31, 0x70, R17, 0xf8, !PT ;  /* 0x000000701f117812 */ /* 0x000fe400078ef811 */
[----:B------:R-:W-:-:S03]  /*27260*/  LOP3.LUT R22, R22, 0xfffffffb, RZ, 0xc0, !PT ;  /* 0xfffffffb16167812 */ /* 0x000fc600078ec0ff */
[----:B------:R-:W-:Y:S01]  /*27270*/  IMAD.IADD R7, R17, 0x1, R0 ;  /* 0x0000000111077824 */ /* 0x000fe200078e0200 */
[----:B------:R-:W-:-:S04]  /*27280*/  @P2 LOP3.LUT R22, R22, 0x4, RZ, 0xfc, !PT ;  /* 0x0000000416162812 */ /* 0x000fc800078efcff */
[----:B------:R-:W-:-:S04]  /*27290*/  LOP3.LUT R22, R22, 0xfffffff7, RZ, 0xc0, !PT ;  /* 0xfffffff716167812 */ /* 0x000fc800078ec0ff */
[----:B------:R-:W-:Y:S01]  /*272a0*/  @P3 LOP3.LUT R22, R22, 0x8, RZ, 0xfc, !PT ;  /* 0x0000000816163812 */ /* 0x000fe200078efcff */
[----:B-1-3--:R-:W-:Y:S06]  /*272b0*/  BRA.DIV UR5, `(.L_x_3235) ;  /* 0x0000004e05ac7947 */ /* 0x00afec000b800000 */
.L_x_3308:
[----:B------:R-:W-:Y:S01]  /*272c0*/  ISETP.NE.AND P1, PT, R10, 0x1, PT ;  /* 0x000000010a00780c */ /* 0x000fe20003f25270 */
[----:B------:R-:W-:Y:S01]  /*272d0*/  IMAD.MOV.U32 R37, RZ, RZ, RZ ;  /* 0x000000ffff257224 */ /* 0x000fe200078e00ff */
[C---:B------:R-:W-:Y:S01]  /*272e0*/  ISETP.GE.AND P0, PT, R7.reuse, R27, PT ;  /* 0x0000001b0700720c */ /* 0x040fe20003f06270 */
[----:B------:R-:W-:Y:S01]  /*272f0*/  IMAD.IADD R7, R7, 0x1, R32 ;  /* 0x0000000107077824 */ /* 0x000fe200078e0220 */
[----:B-----5:R-:W-:Y:S02]  /*27300*/  SHF.R.S32.HI R34, RZ, 0x1f, R29 ;  /* 0x0000001fff227819 */ /* 0x020fe4000001141d */
[----:B------:R-:W-:Y:S01]  /*27310*/  ISETP.GT.U32.OR P0, PT, R17, 0x3f, P0 ;  /* 0x0000003f1100780c */ /* 0x000fe20000704470 */
[----:B------:R-:W-:Y:S01]  /*27320*/  IMAD.MOV.U32 R8, RZ, RZ, R7 ;  /* 0x000000ffff087224 */ /* 0x000fe200078e0007 */
[C---:B------:R-:W-:Y:S02]  /*27330*/  LOP3.LUT P6, RZ, R22.reuse, 0x400, RZ, 0xc0, !PT ;  /* 0x0000040016ff7812 */ /* 0x040fe400078cc0ff */
[----:B------:R-:W-:-:S03]  /*27340*/  LOP3.LUT R22, R22, 0xffffdfff, RZ, 0xc0, !PT ;  /* 0xffffdfff16167812 */ /* 0x000fc600078ec0ff */
[----:B------:R-:W0:Y:S01]  /*27350*/  @P1 LDC R3, c[0x0][0x434] ;  /* 0x00010d00ff031b82 */ /* 0x000e220000000800 */
[----:B------:R-:W-:-:S07]  /*27360*/  @P1 LOP3.LUT R22, R22, 0x2000, RZ, 0xfc, !PT ;  /* 0x0000200016161812 */ /* 0x000fce00078efcff */
        /* <DEDUP_REMOVED lines=33> */
[----:B------:R-:W-:Y:S01]  /*27580*/  IMAD R2, R10, R2, R7 ;  /* 0x000000020a027224 */ /* 0x000fe200078e0207 */
[----:B------:R0:W-:Y:S04]  /*27590*/  STL [R1+0x448], R6 ;  /* 0x0004480601007387 */ /* 0x0001e80000100800 */
[----:B------:R0:W-:Y:S05]  /*275a0*/  STL [R1+0x428], R2 ;  /* 0x0004280201007387 */ /* 0x0001ea0000100800 */
[----:B------:R-:W-:-:S04]  /*275b0*/  @P0 LOP3.LUT R22, R22, 0x1000, RZ, 0xfc, !PT ;  /* 0x0000100016160812 */ /* 0x000fc800078efcff */
[----:B------:R-:W-:-:S04]  /*275c0*/  LOP3.LUT R22, R22, 0xfffffffe, RZ, 0xc0, !PT ;  /* 0xfffffffe16167812 */ /* 0x000fc800078ec0ff */
[----:B------:R-:W-:Y:S01]  /*275d0*/  @P1 LOP3.LUT R22, R22, 0x1, RZ, 0xfc, !PT ;  /* 0x0000000116161812 */ /* 0x000fe200078efcff */
[----:B0-----:R-:W-:Y:S06]  /*275e0*/  @!P0 BRA `(.L_x_3236) ;  /* 0x0000000000048947 */ /* 0x001fec0003800000 */
[----:B------:R-:W-:Y:S01]  /*275f0*/  BPT.TRAP 0x1 ;  /* 0x000000040000795c */ /* 0x000fe20000300000 */
.L_x_3236:
        /* <DEDUP_REMOVED lines=9> */
.L_x_3309:
[----:B------:R-:W-:Y:S05]  /*27690*/  BSYNC B0 ;  /* 0x0000000000007941 */ /* 0x000fea0003800000 */
.L_x_3237:
[----:B------:R-:W0:Y:S01]  /*276a0*/  LDL R2, [R1+0x428] ;  /* 0x0004280001027983 */ /* 0x000e220000100800 */
[----:B------:R-:W-:Y:S01]  /*276b0*/  ULDC.64 UR4, c[0x0][0x300] ;  /* 0x0000c00000047ab9 */ /* 0x000fe20000000a00 */
[----:B-----5:R-:W-:Y:S02]  /*276c0*/  SHF.R.S32.HI R4, RZ, 0x1f, R37 ;  /* 0x0000001fff047819 */ /* 0x020fe40000011425 */
[----:B------:R-:W-:-:S03]  /*276d0*/  LOP3.LUT R22, R22, 0xfffffffd, RZ, 0xc0, !PT ;  /* 0xfffffffd16167812 */ /* 0x000fc600078ec0ff */
[----:B------:R-:W-:Y:S01]  /*276e0*/  STL [R1+0x440], R4 ;  /* 0x0004400401007387 */ /* 0x000fe20000100800 */
[----:B0-----:R-:W-:-:S05]  /*276f0*/  SHF.R.S32.HI R0, RZ, 0x1f, R2 ;  /* 0x0000001fff007819 */ /* 0x001fca0000011402 */
[----:B------:R0:W-:Y:S02]  /*27700*/  STL [R1+0x43c], R0 ;  /* 0x00043c0001007387 */ /* 0x0001e40000100800 */
[----:B0-----:R-:W-:-:S04]  /*27710*/  IMAD R0, R0, UR4, RZ ;  /* 0x0000000400007c24 */ /* 0x001fc8000f8e02ff */
[C---:B------:R-:W-:Y:S02]  /*27720*/  IMAD R0, R2.reuse, UR5, R0 ;  /* 0x0000000502007c24 */ /* 0x040fe4000f8e0200 */
[----:B------:R-:W-:Y:S01]  /*27730*/  IMAD.WIDE.U32 R2, R2, UR4, RZ ;  /* 0x0000000402027c25 */ /* 0x000fe2000f8e00ff */
[----:B------:R-:W-:-:S03]  /*27740*/  ULDC.64 UR4, c[0x0][0x310] ;  /* 0x0000c40000047ab9 */ /* 0x000fc60000000a00 */
[----:B------:R-:W-:Y:S02]  /*27750*/  IMAD.IADD R3, R3, 0x1, R0 ;  /* 0x0000000103037824 */ /* 0x000fe400078e0200 */
[----:B------:R-:W-:Y:S02]  /*27760*/  IMAD R0, R4, UR4, RZ ;  /* 0x0000000404007c24 */ /* 0x000fe4000f8e02ff */
[----:B------:R-:W0:Y:S01]  /*27770*/  S2R R4, SR_TID.X ;  /* 0x0000000000047919 */ /* 0x000e220000002100 */
        /* <DEDUP_REMOVED lines=52> */
.L_x_3319:
        /* <DEDUP_REMOVED lines=10> */
.L_x_3240:
        /* <DEDUP_REMOVED lines=11> */
.L_x_3241:
[----:B------:R-:W-:Y:S01]  /*27c10*/  VIADD R0, R23, 0x20400 ;  /* 0x0002040017007836 */ /* 0x000fe20000000000 */
[----:B------:R-:W-:Y:S01]  /*27c20*/  LOP3.LUT P1, RZ, R22, 0x40, RZ, 0xc0, !PT ;  /* 0x0000004016ff7812 */ /* 0x000fe2000782c0ff */
[----:B------:R1:W-:-:S12]  /*27c30*/  SYNCS.ARRIVE.TRANS64.A1T0 RZ, [R17+URZ+0x38830], RZ ;  /* 0x038830ff11ff79a7 */ /* 0x0003d8000810003f */
[----:B------:R-:W-:Y:S05]  /*27c40*/  WARPSYNC.ALL ;  /* 0x0000000000007948 */ /* 0x000fea0003800000 */
[----:B------:R-:W-:Y:S01]  /*27c50*/  BAR.SYNC.DEFER_BLOCKING 0x8, 0x100 ;  /* 0x0204000000007b1d */ /* 0x000fe20000010000 */
[----:B------:R-:W-:Y:S02]  /*27c60*/  LOP3.LUT P0, RZ, R0, 0x3ff, RZ, 0xc0, !PT ;  /* 0x000003ff00ff7812 */ /* 0x000fe4000780c0ff */
[----:B------:R-:W-:-:S03]  /*27c70*/  SHF.R.S32.HI R0, RZ, 0x1f, R19 ;  /* 0x0000001fff007819 */ /* 0x000fc60000011413 */
[----:B------:R-:W-:Y:S01]  /*27c80*/  BSSY B6, `(.L_x_3242) ;  /* 0x0000018000067945 */ /* 0x000fe20003800000 */
[----:B------:R-:W-:Y:S02]  /*27c90*/  SEL R31, R0, RZ, !P1 ;  /* 0x000000ff001f7207 */ /* 0x000fe40004800000 */
[----:B------:R-:W-:-:S03]  /*27ca0*/  SEL R0, R19, RZ, !P1 ;  /* 0x000000ff13007207 */ /* 0x000fc60004800000 */
[----:B------:R-:W-:Y:S04]  /*27cb0*/  STL [R1+0x438], R31 ;  /* 0x0004381f01007387 */ /* 0x000fe80000100800 */
[----:B------:R2:W-:Y:S02]  /*27cc0*/  STL [R1+0x42c], R0 ;  /* 0x00042c0001007387 */ /* 0x0005e40000100800 */
[----:B--2---:R-:W-:-:S05]  /*27cd0*/  SHF.R.S32.HI R0, RZ, 0x1f, R36 ;  /* 0x0000001fff007819 */ /* 0x004fca0000011424 */
[----:B------:R2:W-:Y:S01]  /*27ce0*/  STL [R1+0x430], R0 ;  /* 0x0004300001007387 */ /* 0x0005e20000100800 */
        /* <DEDUP_REMOVED lines=16> */
[----:B012---:R-:W-:Y:S05]  /*27df0*/  CALL.ABS.NOINC R2 ;  /* 0x0000000002007343 */ /* 0x007fea0003c00000 */
.L_x_3243:
[----:B------:R-:W-:Y:S05]  /*27e00*/  BSYNC B6 ;  /* 0x0000000000067941 */ /* 0x000fea0003800000 */
.L_x_3242:
[----:B------:R-:W3:Y:S01]  /*27e10*/  LDL R20, [R1+0x430] ;  /* 0x0004300001147983 */ /* 0x000ee20000100800 */
[----:B------:R-:W-:Y:S01]  /*27e20*/  IMAD.MOV.U32 R5, RZ, RZ, R31 ;  /* 0x000000ffff057224 */ /* 0x000fe200078e001f */
[----:B------:R-:W-:Y:S02]  /*27e30*/  ULDC.64 UR4, c[0x0][0x298] ;  /* 0x0000a60000047ab9 */ /* 0x000fe40000000a00 */
[----:B------:R-:W4:Y:S01]  /*27e40*/  LDL R21, [R1+0x42c] ;  /* 0x00042c0001157983 */ /* 0x000f220000100800 */
[----:B0-----:R-:W0:Y:S01]  /*27e50*/  S2R R2, SR_TID.X ;  /* 0x0000000000027919 */ /* 0x001e220000002100 */
[----:B------:R-:W1:Y:S01]  /*27e60*/  S2R R31, SR_TID.X ;  /* 0x00000000001f7919 */ /* 0x000e620000002100 */
[----:B0-----:R-:W-:-:S04]  /*27e70*/  LOP3.LUT R2, R2, 0x7f, RZ, 0xc0, !PT ;  /* 0x0000007f02027812 */ /* 0x001fc800078ec0ff */
[----:B--2---:R-:W-:Y:S02]  /*27e80*/  SHF.R.U32.HI R0, RZ, 0x3, R2 ;  /* 0x00000003ff007819 */ /* 0x004fe40000011602 */
[----:B------:R-:W0:Y:S01]  /*27e90*/  LDC R2, c[0x0][0x448] ;  /* 0x00011200ff027b82 */ /* 0x000e220000000800 */
[----:B---3--:R-:W-:Y:S02]  /*27ea0*/  IMAD.MOV.U32 R4, RZ, RZ, R20 ;  /* 0x000000ffff047224 */ /* 0x008fe400078e0014 */
[----:B------:R-:W2:Y:S01]  /*27eb0*/  LDL R20, [R1+0x420] ;  /* 0x0004200001147983 */ /* 0x000ea20000100800 */
[----:B0-----:R-:W-:Y:S01]  /*27ec0*/  ISETP.NE.AND P6, PT, R2, 0x1, PT ;  /* 0x000000010200780c */ /* 0x001fe20003fc5270 */
[----:B-1----:R-:W-:-:S12]  /*27ed0*/  IMAD.SHL.U32 R31, R31, 0x10, RZ ;  /* 0x000000101f1f7824 */ /* 0x002fd800078e00ff */
[----:B------:R-:W0:Y:S08]  /*27ee0*/  @P6 LDC R3, c[0x0][0x44c] ;  /* 0x00011300ff036b82 */ /* 0x000e300000000800 */
[----:B------:R-:W1:Y:S01]  /*27ef0*/  @P6 LDC R2, c[0x0][0x450] ;  /* 0x00011400ff026b82 */ /* 0x000e620000000800 */
[----:B------:R-:W-:Y:S01]  /*27f00*/  LOP3.LUT R31, R0, 0x70, R31, 0xf8, !PT ;  /* 0x00000070001f7812 */ /* 0x000fe200078ef81f */
[----:B------:R-:W-:-:S04]  /*27f10*/  IMAD R4, R4, UR4, RZ ;  /* 0x0000000404047c24 */ /* 0x000fc8000f8e02ff */
[----:B------:R-:W-:Y:S02]  /*27f20*/  IMAD R4, R36, UR5, R4 ;  /* 0x0000000524047c24 */ /* 0x000fe4000f8e0204 */
[----:B--2---:R-:W-:-:S04]  /*27f30*/  IMAD.IADD R31, R31, 0x1, R20 ;  /* 0x000000011f1f7824 */ /* 0x004fc800078e0214 */
[----:B0-----:R-:W-:-:S04]  /*27f40*/  @P6 IMAD.HI.U32 R3, R31, R3, RZ ;  /* 0x000000031f036227 */ /* 0x001fc800078e00ff */
[----:B------:R-:W-:Y:S01]  /*27f50*/  IMAD.MOV.U32 R0, RZ, RZ, R31 ;  /* 0x000000ffff007224 */ /* 0x000fe200078e001f */
[----:B-1----:R-:W-:Y:S01]  /*27f60*/  @P6 SHF.R.U32.HI R0, RZ, R2, R3 ;  /* 0x00000002ff006219 */ /* 0x002fe20000011603 */
        /* <DEDUP_REMOVED lines=9> */
[C---:B----4-:R-:W-:Y:S01]  /*28000*/  IMAD.WIDE.U32 R2, R21.reuse, UR4, R2 ;  /* 0x0000000415027c25 */ /* 0x050fe2000f8e0002 */
[----:B------:R-:W0:Y:S03]  /*28010*/  LDC R5, c[0x0][0x448] ;  /* 0x00011200ff057b82 */ /* 0x000e260000000800 */
[----:B------:R-:W-:Y:S01]  /*28020*/  IMAD R4, R21, UR5, R4 ;  /* 0x0000000515047c24 */ /* 0x000fe2000f8e0204 */
[----:B------:R-:W1:Y:S01]  /*28030*/  S2R R6, SR_TID.X ;  /* 0x0000000000067919 */ /* 0x000e620000002100 */
[----:B------:R-:W-:Y:S01]  /*28040*/  ULDC.64 UR4, c[0x0][0x2d0] ;  /* 0x0000b40000047ab9 */ /* 0x000fe20000000a00 */
[----:B------:R2:W5:Y:S01]  /*28050*/  LDL R21, [R1+0x424] ;  /* 0x0004240001157983 */ /* 0x0005620000100800 */
[----:B------:R-:W-:Y:S01]  /*28060*/  IMAD.IADD R3, R3, 0x1, R4 ;  /* 0x0000000103037824 */ /* 0x000fe200078e0204 */
[----:B------:R-:W-:-:S05]  /*28070*/  SHF.R.S32.HI R4, RZ, 0x1f, R0 ;  /* 0x0000001fff047819 */ /* 0x000fca0000011400 */
[----:B------:R-:W-:Y:S02]  /*28080*/  IMAD R4, R4, UR4, RZ ;  /* 0x0000000404047c24 */ /* 0x000fe4000f8e02ff */
[----:B------:R-:W-:-:S04]  /*28090*/  IMAD.WIDE.U32 R2, R0, UR4, R2 ;  /* 0x0000000400027c25 */ /* 0x000fc8000f8e0002 */
[----:B------:R-:W-:Y:S01]  /*280a0*/  IMAD R4, R0, UR5, R4 ;  /* 0x0000000500047c24 */ /* 0x000fe2000f8e0204 */
[----:B------:R-:W-:Y:S01]  /*280b0*/  ULDC.64 UR4, c[0x0][0x2c8] ;  /* 0x0000b20000047ab9 */ /* 0x000fe20000000a00 */
[----:B------:R-:W-:-:S04]  /*280c0*/  IMAD.MOV R0, RZ, RZ, -R0 ;  /* 0x000000ffff007224 */ /* 0x000fc800078e0a00 */
[----:B0-----:R-:W-:Y:S02]  /*280d0*/  IMAD R0, R5, R0, R31 ;  /* 0x0000000005007224 */ /* 0x001fe400078e021f */
[----:B------:R-:W-:-:S03]  /*280e0*/  IMAD.IADD R3, R3, 0x1, R4 ;  /* 0x0000000103037824 */ /* 0x000fc600078e0204 */
[----:B------:R-:W-:Y:S01]  /*280f0*/  SHF.R.S32.HI R4, RZ, 0x1f, R0 ;  /* 0x0000001fff047819 */ /* 0x000fe20000011400 */
[----:B------:R-:W-:-:S04]  /*28100*/  IMAD.WIDE.U32 R2, R0, UR4, R2 ;  /* 0x0000000400027c25 */ /* 0x000fc8000f8e0002 */
[----:B------:R-:W-:-:S04]  /*28110*/  IMAD R4, R4, UR4, RZ ;  /* 0x0000000404047c24 */ /* 0x000fc8000f8e02ff */
[----:B------:R-:W-:Y:S01]  /*28120*/  IMAD R4, R0, UR5, R4 ;  /* 0x0000000500047c24 */ /* 0x000fe2000f8e0204 */
[----:B------:R-:W-:Y:S01]  /*28130*/  ULDC.64 UR4, c[0x0][0x280] ;  /* 0x0000a00000047ab9 */ /* 0x000fe20000000a00 */
[----:B-1----:R-:W-:Y:S01]  /*28140*/  IMAD.SHL.U32 R9, R6, 0x8, RZ ;  /* 0x0000000806097824 */ /* 0x002fe200078e00ff */
[C---:B------:R-:W-:Y:S01]  /*28150*/  LEA R0, P0, R2.reuse, UR4, 0x1 ;  /* 0x0000000402007c11 */ /* 0x040fe2000f8008ff */
[----:B------:R-:W-:Y:S01]  /*28160*/  IMAD.IADD R3, R3, 0x1, R4 ;  /* 0x0000000103037824 */ /* 0x000fe200078e0204 */
[----:B------:R-:W-:Y:S02]  /*28170*/  ULDC UR4, c[0x0][0x2b8] ;  /* 0x0000ae0000047ab9 */ /* 0x000fe40000000800 */
[----:B------:R-:W-:Y:S02]  /*28180*/  LOP3.LUT R9, R9, 0x38, RZ, 0xc0, !PT ;  /* 0x0000003809097812 */ /* 0x000fe400078ec0ff */
[----:B------:R-:W-:Y:S01]  /*28190*/  LEA.HI.X R2, R2, UR5, R3, 0x1, P0 ;  /* 0x0000000502027c11 */ /* 0x000fe200080f0c03 */
[----:B------:R-:W-:Y:S01]  /*281a0*/  UMOV UR5, 0xffffffff ;  /* 0xffffffff00057882 */ /* 0x000fe20000000000 */
[----:B------:R-:W-:-:S02]  /*281b0*/  LOP3.LUT R6, R6, 0x7f, RZ, 0xc0, !PT ;  /* 0x0000007f06067812 */ /* 0x000fc400078ec0ff */
[----:B------:R-:W-:Y:S02]  /*281c0*/  ISETP.GE.AND P0, PT, R9, UR4, PT ;  /* 0x0000000409007c0c */ /* 0x000fe4000bf06270 */
[----:B------:R-:W-:Y:S01]  /*281d0*/  SHF.R.U32.HI R10, RZ, 0x3, R6 ;  /* 0x00000003ff0a7819 */ /* 0x000fe20000011606 */
[----:B--2---:R-:W-:Y:S10]  /*281e0*/  BRA.DIV UR5, `(.L_x_3244) ;  /* 0x0000004605747947 */ /* 0x004ff4000b800000 */
[----:B------:R-:W0:Y:S01]  /*281f0*/  SHFL.IDX PT, R6, R0, RZ, 0x181f ;  /* 0x00181fff00067589 */ /* 0x000e2200000e0000 */
[----:B-----5:R-:W-:Y:S01]  /*28200*/  IMAD R3, R21, R5, RZ ;  /* 0x0000000515037224 */ /* 0x020fe200078e02ff */
[----:B------:R-:W-:Y:S01]  /*28210*/  LOP3.LUT R22, R22, 0xfffffeff, RZ, 0xc0, !PT ;  /* 0xfffffeff16167812 */ /* 0x000fe200078ec0ff */
[----:B------:R-:W-:Y:S01]  /*28220*/  IMAD.IADD R4, R10, 0x1, R20 ;  /* 0x000000010a047824 */ /* 0x000fe200078e0214 */
[----:B------:R-:W1:Y:S04]  /*28230*/  SHFL.IDX PT, R5, R2, RZ, 0x181f ;  /* 0x00181fff02057589 */ /* 0x000e6800000e0000 */
[----:B------:R-:W-:-:S13]  /*28240*/  ISETP.GE.AND P2, PT, R4, R3, PT ;  /* 0x000000030400720c */ /* 0x000fda0003f46270 */
[----:B------:R-:W-:Y:S02]  /*28250*/  @P2 LOP3.LUT R22, R22, 0x100, RZ, 0xfc, !PT ;  /* 0x0000010016162812 */ /* 0x000fe400078efcff */
[----:B0-----:R-:W-:Y:S02]  /*28260*/  @!P2 LEA R6, P1, R9, R6, 0x1 ;  /* 0x000000060906a211 */ /* 0x001fe400078208ff */
[----:B------:R-:W-:-:S03]  /*28270*/  LOP3.LUT R22, R22, 0xffffff7f, RZ, 0xc0, !PT ;  /* 0xffffff7f16167812 */ /* 0x000fc600078ec0ff */
[----:B-1----:R-:W-:-:S04]  /*28280*/  @!P2 IMAD.X R5, RZ, RZ, R5, P1 ;  /* 0x000000ffff05a224 */ /* 0x002fc800008e0605 */
[----:B------:R-:W-:Y:S02]  /*28290*/  @!P2 IMAD.MOV.U32 R7, RZ, RZ, R5 ;  /* 0x000000ffff07a224 */ /* 0x000fe400078e0005 */
[----:B------:R-:W-:-:S03]  /*282a0*/  VIADD R5, R4, 0x10 ;  /* 0x0000001004057836 */ /* 0x000fc60000000000 */
[----:B------:R-:W-:Y:S01]  /*282b0*/  @!PT LDS RZ, [RZ] ;  /* 0x00000000fffff984 */ /* 0x000fe20000000800 */
[----:B------:R0:W-:Y:S02]  /*282c0*/  @!P2 LDGSTS.E.BYPASS.LTC128B.128 [R25+0x20400], desc[UR36][R6.64], !P0 ;  /* 0x204000000619afae */ /* 0x0001e4000c101d64 */
[----:B------:R-:W-:Y:S02]  /*282d0*/  ISETP.GE.AND P2, PT, R5, R3, PT ;  /* 0x000000030500720c */ /* 0x000fe40003f46270 */
        /* <DEDUP_REMOVED lines=9> */
[----:B------:R-:W-:Y:S02]  /*28370*/  ISETP.GE.AND P2, PT, R5, R3, PT ;  /* 0x000000030500720c */ /* 0x000fe40003f46270 */
[----:B------:R-:W-:Y:S04]  /*28380*/  SHFL.IDX PT, R5, R2, 0x2, 0x181f ;  /* 0x00581f0002057f89 */ /* 0x000fe800000e0000 */
[----:B0-----:R-:W0:Y:S07]  /*28390*/  SHFL.IDX PT, R6, R0, 0x2, 0x181f ;  /* 0x00581f0000067f89 */ /* 0x001e2e00000e0000 */
[----:B------:R-:W-:Y:S01]  /*283a0*/  @P2 LOP3.LUT R22, R22, 0x40, RZ, 0xfc, !PT ;  /* 0x0000004016162812 */ /* 0x000fe200078efcff */
[----:B------:R-:W1:Y:S01]  /*283b0*/  SHFL.IDX PT, R0, R0, 0x3, 0x181f ;  /* 0x00781f0000007f89 */ /* 0x000e6200000e0000 */
[----:B0-----:R-:W-:-:S05]  /*283c0*/  @!P2 LEA R6, P1, R9, R6, 0x1 ;  /* 0x000000060906a211 */ /* 0x001fca00078208ff */
[----:B------:R-:W-:-:S04]  /*283d0*/  @!P2 IMAD.X R5, RZ, RZ, R5, P1 ;  /* 0x000000ffff05a224 */ /* 0x000fc800008e0605 */
[----:B------:R-:W-:Y:S02]  /*283e0*/  @!P2 IMAD.MOV.U32 R7, RZ, RZ, R5 ;  /* 0x000000ffff07a224 */ /* 0x000fe400078e0005 */
[----:B------:R0:W2:Y:S04]  /*283f0*/  SHFL.IDX PT, R5, R2, 0x3, 0x181f ;  /* 0x00781f0002057f89 */ /* 0x0000a800000e0000 */
[----:B-1----:R0:W-:Y:S02]  /*28400*/  @!P2 LDGSTS.E.BYPASS.LTC128B.128 [R25+0x21400], desc[UR36][R6.64], !P0 ;  /* 0x214000000619afae */ /* 0x0021e4000c101d64 */
.L_x_3328:
[----:B------:R-:W-:Y:S01]  /*28410*/  VIADD R4, R4, 0x30 ;  /* 0x0000003004047836 */ /* 0x000fe20000000000 */
[----:B------:R-:W-:-:S04]  /*28420*/  LOP3.LUT R22, R22, 0xfffeffff, RZ, 0xc0, !PT ;  /* 0xfffeffff16167812 */ /* 0x000fc800078ec0ff */
[----:B------:R-:W-:-:S13]  /*28430*/  ISETP.GE.AND P2, PT, R4, R3, PT ;  /* 0x000000030400720c */ /* 0x000fda0003f46270 */
[----:B0-----:R-:W-:Y:S02]  /*28440*/  @!P2 LEA R2, P1, R9, R0, 0x1 ;  /* 0x000000000902a211 */ /* 0x001fe400078208ff */
[----:B------:R-:W-:-:S03]  /*28450*/  @P2 LOP3.LUT R22, R22, 0x10000, RZ, 0xfc, !PT ;  /* 0x0001000016162812 */ /* 0x000fc600078efcff */
[----:B--2---:R-:W-:-:S05]  /*28460*/  @!P2 IMAD.X R3, RZ, RZ, R5, P1 ;  /* 0x000000ffff03a224 */ /* 0x004fca00008e0605 */
[----:B------:R-:W-:Y:S01]  /*28470*/  @!PT LDS RZ, [RZ] ;  /* 0x00000000fffff984 */ /* 0x000fe20000000800 */
[----:B------:R-:W-:Y:S01]  /*28480*/  @!PT LDS RZ, [RZ] ;  /* 0x00000000fffff984 */ /* 0x000fe20000000800 */
[----:B------:R-:W-:Y:S01]  /*28490*/  @!PT LDS RZ, [RZ] ;  /* 0x00000000fffff984 */ /* 0x000fe20000000800 */
[----:B------:R0:W-:Y:S01]  /*284a0*/  @!P2 LDGSTS.E.BYPASS.LTC128B.128 [R25+0x21c00], desc[UR36][R2.64], !P0 ;  /* 0x21c000000219afae */ /* 0x0001e2000c101d64 */
[----:B------:R-:W-:Y:S01]  /*284b0*/  PLOP3.LUT P0, PT, PT, PT, PT, 0x80, 0x0 ;  /* 0x000000000000781c */ /* 0x000fe20003f0f070 */
[----:B------:R-:W-:-:S12]  /*284c0*/  NOP ;  /* 0x0000000000007918 */ /* 0x000fd80000000000 */
.L_x_3245:
        /* <DEDUP_REMOVED lines=28> */
.L_x_3247:
[----:B------:R-:W-:Y:S05]  /*28690*/  BSYNC B6 ;  /* 0x0000000000067941 */ /* 0x000fea0003800000 */
.L_x_3246:
        /* <DEDUP_REMOVED lines=49> */
[----:B------:R-:W-:Y:S01]  /*289b0*/  LOP3.LUT R7, R21, 0x80, RZ, 0xfc, !PT ;  /* 0x0000008015077812 */ /* 0x000fe200078efcff */
[----:B------:R-:W-:Y:S01]  /*289c0*/  IMAD.IADD R6, R3, 0x1, R0 ;  /* 0x0000000103067824 */ /* 0x000fe200078e0200 */
[----:B------:R-:W-:Y:S01]  /*289d0*/  LEA R0, P0, R2, UR4, 0x1 ;  /* 0x0000000402007c11 */ /* 0x000fe2000f8008ff */
[----:B------:R-:W-:Y:S01]  /*289e0*/  ULDC UR4, c[0x0][0x3b8] ;  /* 0x0000ee0000047ab9 */ /* 0x000fe20000000800 */
[----:B------:R-:W-:Y:S02]  /*289f0*/  LOP3.LUT R20, R20, 0x38, RZ, 0xc0, !PT ;  /* 0x0000003814147812 */ /* 0x000fe400078ec0ff */
[----:B------:R-:W-:Y:S02]  /*28a00*/  ISETP.GE.AND P4, PT, R7, UR4, PT ;  /* 0x0000000407007c0c */ /* 0x000fe4000bf86270 */
        /* <DEDUP_REMOVED lines=109> */
.L_x_3338:
        /* <DEDUP_REMOVED lines=23> */
.L_x_3250:
[----:B------:R-:W-:Y:S05]  /*29250*/  BSYNC B0 ;  /* 0x0000000000007941 */ /* 0x000fea0003800000 */
.L_x_3249:
[----:B------:R-:W-:Y:S01]  /*29260*/  NOP ;  /* 0x0000000000007918 */ /* 0x000fe20000000000 */
[----:B------:R-:W-:-:S13]  /*29270*/  PLOP3.LUT P0, PT, PT, PT, PT, 0x80, 0x0 ;  /* 0x000000000000781c */ /* 0x000fda0003f0f070 */
.L_x_3251:
        /* <DEDUP_REMOVED lines=18> */
.L_x_3339:
[----:B------:R-:W-:Y:S05]  /*293a0*/  BSYNC B0 ;  /* 0x0000000000007941 */ /* 0x000fea0003800000 */
.L_x_3252:
[----:B------:R-:W-:-:S05]  /*293b0*/  IMAD.U32 R2, RZ, RZ, UR38 ;  /* 0x00000026ff027e24 */ /* 0x000fca000f8e00ff */
[----:B------:R-:W-:-:S13]  /*293c0*/  ISETP.NE.AND P0, PT, R2, 0x3, PT ;  /* 0x000000030200780c */ /* 0x000fda0003f05270 */
[----:B------:R-:W-:Y:S05]  /*293d0*/  @!P0 BRA `(.L_x_3254) ;  /* 0x0000000000048947 */ /* 0x000fea0003800000 */
[----:B------:R-:W-:Y:S01]  /*293e0*/  BPT.TRAP 0x1 ;  /* 0x000000040000795c */ /* 0x000fe20000300000 */
.L_x_3254:
[----:B0-----:R-:W-:Y:S01]  /*293f0*/  SHF.L.U32 R0, R26, 0x1f, RZ ;  /* 0x0000001f1a007819 */ /* 0x001fe200000006ff */
[----:B------:R-:W-:Y:S03]  /*29400*/  BSSY B0, `(.L_x_3255) ;  /* 0x0000003000007945 */ /* 0x000fe60003800000 */
[----:B------:R-:W0:Y:S02]  /*29410*/  SYNCS.PHASECHK.TRANS64.TRYWAIT P0, [R17+URZ+0x38860], R0 ;  /* 0x03886000110075a7 */ /* 0x000e24000800017f */
[----:B0-----:R-:W-:Y:S05]  /*29420*/  @!P0 BRA `(.L_x_3256) ;  /* 0x0000004000f88947 */ /* 0x001fea0003800000 */
.L_x_3340:
[----:B------:R-:W-:Y:S05]  /*29430*/  BSYNC B0 ;  /* 0x0000000000007941 */ /* 0x000fea0003800000 */
.L_x_3255:
[----:B------:R-:W0:Y:S01]  /*29440*/  LDL.LU R3, [R1+0x43c] ;  /* 0x00043c0001037983 */ /* 0x000e220000300800 */
[----:B------:R-:W-:-:S03]  /*29450*/  ULDC.64 UR4, c[0x0][0x328] ;  /* 0x0000ca0000047ab9 */ /* 0x000fc60000000a00 */
[----:B------:R-:W2:Y:S04]  /*29460*/  LDL.LU R2, [R1+0x428] ;  /* 0x0004280001027983 */ /* 0x000ea80000300800 */
        /* <DEDUP_REMOVED lines=107> */
.L_x_3350:
        /* <DEDUP_REMOVED lines=34> */
.L_x_3258:
        /* <DEDUP_REMOVED lines=11> */
.L_x_3259:
[----:B------:R-:W2:Y:S01]  /*29df0*/  LDL.LU R2, [R1+0x434] ;  /* 0x0004340001027983 */ /* 0x000ea20000300800 */
[----:B------:R1:W-:Y:S01]  /*29e00*/  SYNCS.ARRIVE.TRANS64.A1T0 RZ, [R17+URZ+0x38850], RZ ;  /* 0x038850ff11ff79a7 */ /* 0x0003e2000810003f */
[----:B------:R-:W-:Y:S01]  /*29e10*/  BSSY B0, `(.L_x_3260) ;  /* 0x00000f7000007945 */ /* 0x000fe20003800000 */
[----:B--2---:R-:W-:-:S05]  /*29e20*/  VIADD R7, R2, 0xfffffffe ;  /* 0xfffffffe02077836 */ /* 0x004fca0000000000 */
[----:B------:R-:W-:-:S13]  /*29e30*/  ISETP.GE.AND P0, PT, R7, R33, PT ;  /* 0x000000210700720c */ /* 0x000fda0003f06270 */
[----:B-1----:R-:W-:Y:S05]  /*29e40*/  @!P0 BRA `(.L_x_3261) ;  /* 0x0000000c00cc8947 */ /* 0x002fea0003800000 */
[----:B------:R-:W2:Y:S01]  /*29e50*/  LDL.LU R2, [R1+0x448] ;  /* 0x0004480001027983 */ /* 0x000ea20000300800 */
[----:B------:R-:W-:-:S04]  /*29e60*/  LOP3.LUT R30, R30, 0x80, RZ, 0xc0, !PT ;  /* 0x000000801e1e7812 */ /* 0x000fc800078ec0ff */
[----:B------:R-:W-:Y:S02]  /*29e70*/  SHF.R.U32.HI R30, RZ, 0x3, R30 ;  /* 0x00000003ff1e7819 */ /* 0x000fe4000001161e */
[----:B--2---:R-:W-:-:S04]  /*29e80*/  LOP3.LUT R31, R2, 0x40, RZ, 0xc0, !PT ;  /* 0x00000040021f7812 */ /* 0x004fc800078ec0ff */
[----:B------:R-:W-:-:S07]  /*29e90*/  SHF.R.U32.HI R31, RZ, 0x2, R31 ;  /* 0x00000002ff1f7819 */ /* 0x000fce000001161f */
.L_x_3274:
[----:B-1----:R-:W1:Y:S01]  /*29ea0*/  S2R R2, SR_TID.X ;  /* 0x0000000000027919 */ /* 0x002e620000002100 */
[----:B--2---:R-:W2:Y:S01]  /*29eb0*/  LDC R4, c[0x0][0x430] ;  /* 0x00010c00ff047b82 */ /* 0x004ea20000000800 */
[----:B---3--:R-:W-:Y:S01]  /*29ec0*/  IMAD R6, R7, 0x40, R32 ;  /* 0x0000004007067824 */ /* 0x008fe200078e0220 */
[----:B------:R-:W-:Y:S05]  /*29ed0*/  YIELD ;  /* 0x0000000000007946 */ /* 0x000fea0003800000 */
[----:B------:R-:W3:Y:S01]  /*29ee0*/  S2R R3, SR_TID.X ;  /* 0x0000000000037919 */ /* 0x000ee20000002100 */
[----:B------:R-:W-:Y:S01]  /*29ef0*/  IMAD.U32 R11, RZ, RZ, UR38 ;  /* 0x00000026ff0b7e24 */ /* 0x000fe2000f8e00ff */
[----:B------:R-:W-:Y:S01]  /*29f00*/  ULDC UR4, c[0x0][0x430] ;  /* 0x00010c0000047ab9 */ /* 0x000fe20000000800 */
[----:B------:R-:W-:Y:S01]  /*29f10*/  VIADD R24, R24, 0x1 ;  /* 0x0000000118187836 */ /* 0x000fe20000000000 */
[----:B--2---:R-:W-:-:S02]  /*29f20*/  ISETP.NE.AND P0, PT, R4, 0x1, PT ;  /* 0x000000010400780c */ /* 0x004fc40003f05270 */
[----:B-1----:R-:W-:-:S04]  /*29f30*/  LOP3.LUT R2, R2, 0x7f, RZ, 0xc0, !PT ;  /* 0x0000007f02027812 */ /* 0x002fc800078ec0ff */
[----:B------:R-:W-:Y:S01]  /*29f40*/  SHF.R.U32.HI R2, RZ, 0x3, R2 ;  /* 0x00000003ff027819 */ /* 0x000fe20000011602 */
[----:B---3--:R-:W-:-:S06]  /*29f50*/  IMAD.SHL.U32 R4, R3, 0x10, RZ ;  /* 0x0000001003047824 */ /* 0x008fcc00078e00ff */
[----:B------:R-:W1:Y:S01]  /*29f60*/  @P0 LDC R3, c[0x0][0x434] ;  /* 0x00010d00ff030b82 */ /* 0x000e620000000800 */
[----:B------:R-:W-:-:S04]  /*29f70*/  LOP3.LUT R4, R2, 0x70, R4, 0xf8, !PT ;  /* 0x0000007002047812 */ /* 0x000fc800078ef804 */
[----:B------:R-:W-:-:S03]  /*29f80*/  ISETP.GT.U32.AND P1, PT, R4, 0x3f, PT ;  /* 0x0000003f0400780c */ /* 0x000fc60003f24070 */
[----:B------:R-:W2:Y:S01]  /*29f90*/  @P0 LDC R2, c[0x0][0x438] ;  /* 0x00010e00ff020b82 */ /* 0x000ea20000000800 */
[----:B------:R-:W-:-:S04]  /*29fa0*/  IMAD.IADD R6, R4, 0x1, R6 ;  /* 0x0000000104067824 */ /* 0x000fc800078e0206 */
[----:B------:R-:W-:-:S05]  /*29fb0*/  IMAD.MOV.U32 R10, RZ, RZ, R6 ;  /* 0x000000ffff0a7224 */ /* 0x000fca00078e0006 */
[----:B0-----:R-:W0:Y:S01]  /*29fc0*/  @!P1 LDC.64 R4, c[0x0][0x428] ;  /* 0x00010a00ff049b82 */ /* 0x001e220000000a00 */
[----:B-1----:R-:W-:-:S07]  /*29fd0*/  @P0 IMAD.HI.U32 R3, R6, R3, RZ ;  /* 0x0000000306030227 */ /* 0x002fce00078e00ff */
[----:B------:R-:W1:Y:S01]  /*29fe0*/  @!P1 LDC.64 R8, c[0x0][0x418] ;  /* 0x00010600ff089b82 */ /* 0x000e620000000a00 */
[----:B--2---:R-:W-:-:S04]  /*29ff0*/  @P0 SHF.R.U32.HI R10, RZ, R2, R3 ;  /* 0x00000002ff0a0219 */ /* 0x004fc80000011603 */
[--C-:B------:R-:W-:Y:S01]  /*2a000*/  @!P1 SHF.R.S32.HI R3, RZ, 0x1f, R10.reuse ;  /* 0x0000001fff039819 */ /* 0x100fe2000001140a */
[----:B------:R-:W-:-:S04]  /*2a010*/  @!P1 IMAD.MOV.U32 R2, RZ, RZ, R10 ;  /* 0x000000ffff029224 */ /* 0x000fc800078e000a */
[----:B0-----:R-:W-:-:S04]  /*2a020*/  @!P1 IMAD.WIDE.U32 R2, R29, R4, R2 ;  /* 0x000000041d029225 */ /* 0x001fc800078e0002 */
[----:B------:R-:W-:-:S04]  /*2a030*/  @!P1 IMAD R4, R34, R4, RZ ;  /* 0x0000000422049224 */ /* 0x000fc800078e02ff */
[----:B------:R-:W-:Y:S01]  /*2a040*/  @!P1 IMAD R5, R29, R5, R4 ;  /* 0x000000051d059224 */ /* 0x000fe200078e0204 */
[----:B-1----:R-:W-:Y:S01]  /*2a050*/  @!P1 LEA R8, P0, R2, R8, 0x2 ;  /* 0x0000000802089211 */ /* 0x002fe200078010ff */
        /* <DEDUP_REMOVED lines=13> */
[----:B------:R-:W-:Y:S01]  /*2a130*/  ISETP.GT.AND P3, PT, R2, R33, PT ;  /* 0x000000210200720c */ /* 0x000fe20003f64270 */
[----:B0-----:R-:W-:-:S12]  /*2a140*/  @!P1 BRA `(.L_x_3262) ;  /* 0x0000000000049947 */ /* 0x001fd80003800000 */
[----:B------:R-:W-:Y:S01]  /*2a150*/  BPT.TRAP 0x1 ;  /* 0x000000040000795c */ /* 0x000fe20000300000 */
.L_x_3262:
[----:B------:R-:W-:Y:S01]  /*2a160*/  IMAD R6, R24, 0x8, R23 ;  /* 0x0000000818067824 */ /* 0x000fe200078e0217 */
[----:B------:R-:W-:Y:S01]  /*2a170*/  SHF.L.U32 R17, R26, 0x1f, RZ ;  /* 0x0000001f1a117819 */ /* 0x000fe200000006ff */
[----:B------:R-:W-:Y:S01]  /*2a180*/  BSSY B1, `(.L_x_3263) ;  /* 0x0000004000017945 */ /* 0x000fe20003800000 */
[----:B------:R-:W-:Y:S02]  /*2a190*/  SHF.R.S32.HI R9, RZ, 0x1f, R5 ;  /* 0x0000001fff097819 */ /* 0x000fe40000011405 */
[----:B------:R-:W0:Y:S02]  /*2a1a0*/  SYNCS.PHASECHK.TRANS64.TRYWAIT P0, [R6+URZ+0x38840], R17 ;  /* 0x03884011060075a7 */ /* 0x000e24000800017f */
[----:B0-----:R-:W-:Y:S05]  /*2a1b0*/  @!P0 BRA `(.L_x_3264) ;  /* 0x0000003c00d08947 */ /* 0x001fea0003800000 */
.L_x_3351:
[----:B------:R-:W-:Y:S05]  /*2a1c0*/  BSYNC B1 ;  /* 0x0000000000017941 */ /* 0x000fea0003800000 */
.L_x_3263:
        /* <DEDUP_REMOVED lines=42> */
.L_x_3361:
        /* <DEDUP_REMOVED lines=8> */
.L_x_3266:
        /* <DEDUP_REMOVED lines=11> */
.L_x_3267:
[----:B------:R2:W-:Y:S01]  /*2a5a0*/  SYNCS.ARRIVE.TRANS64.A1T0 RZ, [R6+URZ+0x38830], RZ ;  /* 0x038830ff06ff79a7 */ /* 0x0005e2000810003f */
[----:B------:R-:W-:Y:S05]  /*2a5b0*/  @!P2 BRA `(.L_x_3268) ;  /* 0x000000000004a947 */ /* 0x000fea0003800000 */
[----:B------:R-:W-:Y:S01]  /*2a5c0*/  BPT.TRAP 0x1 ;  /* 0x000000040000795c */ /* 0x000fe20000300000 */
.L_x_3268:
[----:B------:R-:W3:Y:S01]  /*2a5d0*/  SYNCS.PHASECHK.TRANS64.TRYWAIT P0, [R6+URZ+0x38860], R17 ;  /* 0x03886011060075a7 */ /* 0x000ee2000800017f */
[----:B------:R-:W-:Y:S04]  /*2a5e0*/  BSSY B1, `(.L_x_3269) ;  /* 0x0000002000017945 */ /* 0x000fe80003800000 */
[----:B---3--:R-:W-:Y:S05]  /*2a5f0*/  @!P0 BRA `(.L_x_3270) ;  /* 0x0000003c00f08947 */ /* 0x008fea0003800000 */
.L_x_3362:
[----:B------:R-:W-:Y:S05]  /*2a600*/  BSYNC B1 ;  /* 0x0000000000017941 */ /* 0x000fea0003800000 */
.L_x_3269:
        /* <DEDUP_REMOVED lines=81> */
.L_x_3372:
        /* <DEDUP_REMOVED lines=25> */
.L_x_3272:
        /* <DEDUP_REMOVED lines=11> */
.L_x_3273:
[----:B------:R3:W-:Y:S01]  /*2ad60*/  SYNCS.ARRIVE.TRANS64.A1T0 RZ, [R6+URZ+0x38850], RZ ;  /* 0x038850ff06ff79a7 */ /* 0x0007e2000810003f */
[----:B------:R-:W-:Y:S05]  /*2ad70*/  @P3 BRA `(.L_x_3274) ;  /* 0xfffffff000483947 */ /* 0x000fea000383ffff */
.L_x_3261:
[----:B------:R-:W-:Y:S05]  /*2ad80*/  BSYNC B0 ;  /* 0x0000000000007941 */ /* 0x000fea0003800000 */
.L_x_3260:
        /* <DEDUP_REMOVED lines=21> */
.L_x_3276:
[----:B------:R-:W-:Y:S05]  /*2aee0*/  BSYNC B0 ;  /* 0x0000000000007941 */ /* 0x000fea0003800000 */
.L_x_3275:
[----:B------:R-:W-:-:S07]  /*2aef0*/  SEL R24, R24, RZ, P0 ;  /* 0x000000ff18187207 */ /* 0x000fce0000000000 */
.L_x_3229:
[----:B------:R-:W-:Y:S05]  /*2af00*/  BSYNC B7 ;  /* 0x0000000000077941 */ /* 0x000fea0003800000 */
.L_x_3227:
        /* <DEDUP_REMOVED lines=11> */
.L_x_3277:
        /* <DEDUP_REMOVED lines=36> */
.L_x_3382:
[----:B------:R-:W-:Y:S02]  /*2b200*/  ULDC UR4, c[0x0][0xd38] ;  /* 0x00034e0000047ab9 */ /* 0x000fe40000000800 */
[----:B------:R-:W-:-:S04]  /*2b210*/  IMAD.U32 R4, RZ, RZ, UR4 ;  /* 0x00000004ff047e24 */ /* 0x000fc8000f8e00ff */
[----:B--2---:R-:W-:-:S04]  /*2b220*/  IMAD R14, R14, R4, RZ ;  /* 0x000000040e0e7224 */ /* 0x004fc800078e02ff */
[----:B------:R-:W-:-:S05]  /*2b230*/  IMAD.IADD R5, R5, 0x1, R14 ;  /* 0x0000000105057824 */ /* 0x000fca00078e020e */
[----:B------:R-:W-:-:S13]  /*2b240*/  ISETP.GT.AND P6, PT, R5, R0, PT ;  /* 0x000000000500720c */ /* 0x000fda0003fc4270 */
[----:B------:R-:W-:Y:S05]  /*2b250*/  @P6 BRA `(.L_x_3280) ;  /* 0x00000000009c6947 */ /* 0x000fea0003800000 */
.L_x_3285:
        /* <DEDUP_REMOVED lines=14> */
.L_x_3283:
[----:B------:R-:W-:Y:S05]  /*2b340*/  BSYNC B0 ;  /* 0x0000000000007941 */ /* 0x000fea0003800000 */
.L_x_3282:
        /* <DEDUP_REMOVED lines=18> */
.L_x_3390:
[----:B------:R-:W-:Y:S02]  /*2b470*/  ULDC UR4, c[0x0][0xd38] ;  /* 0x00034e0000047ab9 */ /* 0x000fe40000000800 */
[----:B------:R-:W-:-:S04]  /*2b480*/  IMAD.U32 R4, RZ, RZ, UR4 ;  /* 0x00000004ff047e24 */ /* 0x000fc8000f8e00ff */
[----:B--2---:R-:W-:-:S04]  /*2b490*/  IMAD R14, R14, R4, RZ ;  /* 0x000000040e0e7224 */ /* 0x004fc800078e02ff */
[----:B------:R-:W-:-:S05]  /*2b4a0*/  IMAD.IADD R5, R14, 0x1, R5 ;  /* 0x000000010e057824 */ /* 0x000fca00078e0205 */
[----:B------:R-:W-:-:S13]  /*2b4b0*/  ISETP.GT.AND P6, PT, R5, R0, PT ;  /* 0x000000000500720c */ /* 0x000fda0003fc4270 */
[----:B------:R-:W-:Y:S05]  /*2b4c0*/  @!P6 BRA `(.L_x_3285) ;  /* 0xfffffffc0064e947 */ /* 0x000fea000383ffff */
.L_x_3280:
        /* <DEDUP_REMOVED lines=8> */
.L_x_3394:
[----:B------:R-:W-:Y:S01]  /*2b550*/  ISETP.NE.AND P0, PT, R3, RZ, PT ;  /* 0x000000ff0300720c */ /* 0x000fe20003f05270 */
[----:B------:R-:W-:-:S12]  /*2b560*/  IMAD.MOV.U32 R14, RZ, RZ, RZ ;  /* 0x000000ffff0e7224 */ /* 0x000fd800078e00ff */
[----:B------:R-:W-:Y:S05]  /*2b570*/  @!P0 BRA `(.L_x_3287) ;  /* 0x0000000000108947 */ /* 0x000fea0003800000 */
[----:B------:R-:W-:Y:S01]  /*2b580*/  UMOV UR4, 0xffffffff ;  /* 0xffffffff00047882 */ /* 0x000fe20000000000 */
[----:B------:R-:W-:Y:S02]  /*2b590*/  VIADD R12, R6, 0xffffffff ;  /* 0xffffffff060c7836 */ /* 0x000fe40000000000 */
[----:B------:R-:W-:Y:S05]  /*2b5a0*/  BRA.DIV UR4, `(.L_x_3288) ;  /* 0x00000042041c7947 */ /* 0x000fea000b800000 */
[----:B------:R4:W0:Y:S02]  /*2b5b0*/  SHFL.IDX PT, R14, R2, R12, 0x1f ;  /* 0x00001f0c020e7589 */ /* 0x00082400000e0000 */
.L_x_3287:
        /* <DEDUP_REMOVED lines=12> */
[----:B0-----:R-:W-:-:S04]  /*2b680*/  IMAD.MOV R11, RZ, RZ, -R3 ;  /* 0x000000ffff0b7224 */ /* 0x001fc800078e0a03 */
        /* <DEDUP_REMOVED lines=28> */
[----:B0-----:R-:W-:-:S06]  /*2b850*/  VIADD R3, R8, 0xffffffe ;  /* 0x0ffffffe08037836 */ /* 0x001fcc0000000000 */
        /* <DEDUP_REMOVED lines=16> */
[----:B------:R-:W-:-:S04]  /*2b960*/  @P0 VIADD R2, R2, 0x1 ;  /* 0x0000000102020836 */ /* 0x000fc80000000000 */
[----:B------:R-:W-:Y:S01]  /*2b970*/  @!P2 IMAD.MOV R2, RZ, RZ, -R2 ;  /* 0x000000ffff02a224 */ /* 0x000fe200078e0a02 */
[----:B------:R-:W-:Y:S01]  /*2b980*/  @!P1 LOP3.LUT R2, RZ, R4, RZ, 0x33, !PT ;  /* 0x00000004ff029212 */ /* 0x000fe200078e33ff */
[----:B------:R-:W-:-:S04]  /*2b990*/  IMAD.MOV R4, RZ, RZ, -R4 ;  /* 0x000000ffff047224 */ /* 0x000fc800078e0a04 */
[----:B------:R-:W-:Y:S01]  /*2b9a0*/  IMAD R18, R2, R4, R5 ;  /* 0x0000000402127224 */ /* 0x000fe200078e0205 */
[----:B------:R-:W-:-:S05]  /*2b9b0*/  LOP3.LUT R2, RZ, R2, RZ, 0x33, !PT ;  /* 0x00000002ff027212 */ /* 0x000fca00078e33ff */
[----:B------:R-:W-:Y:S01]  /*2b9c0*/  IMAD.IADD R17, R17, 0x1, R2 ;  /* 0x0000000111117824 */ /* 0x000fe200078e0202 */
[----:B------:R-:W-:Y:S06]  /*2b9d0*/  BRA `(.L_x_3289) ;  /* 0x00000000001c7947 */ /* 0x000fec0003800000 */
.L_x_3281:
[----:B------:R-:W-:Y:S01]  /*2b9e0*/  UMOV UR4, URZ ;  /* 0x0000003f00047c82 */ /* 0x000fe20008000000 */
[----:B------:R-:W-:Y:S01]  /*2b9f0*/  UMOV UR5, URZ ;  /* 0x0000003f00057c82 */ /* 0x000fe20008000000 */
[----:B------:R-:W-:Y:S01]  /*2ba00*/  ULDC UR6, c[0x0][0xd3c] ;  /* 0x00034f0000067ab9 */ /* 0x000fe20000000800 */
[----:B------:R-:W-:Y:S02]  /*2ba10*/  IMAD.MOV.U32 R16, RZ, RZ, R0 ;  /* 0x000000ffff107224 */ /* 0x000fe400078e0000 */
[----:B------:R-:W-:Y:S02]  /*2ba20*/  IMAD.U32 R17, RZ, RZ, UR4 ;  /* 0x00000004ff117e24 */ /* 0x000fe4000f8e00ff */
[----:B------:R-:W-:Y:S02]  /*2ba30*/  IMAD.U32 R18, RZ, RZ, UR5 ;  /* 0x00000005ff127e24 */ /* 0x000fe4000f8e00ff */
[----:B------:R-:W-:-:S07]  /*2ba40*/  IMAD.U32 R19, RZ, RZ, UR6 ;  /* 0x00000006ff137e24 */ /* 0x000fce000f8e00ff */
.L_x_3289:
        /* <DEDUP_REMOVED lines=10> */
.L_x_3278:
[----:B------:R-:W-:Y:S02]  /*2baf0*/  ULDC UR4, c[0x0][0xd3c] ;  /* 0x00034f0000047ab9 */ /* 0x000fe40000000800 */
[----:B0-----:R-:W-:-:S13]  /*2bb00*/  ISETP.GE.AND P0, PT, R19, UR4, PT ;  /* 0x0000000413007c0c */ /* 0x001fda000bf06270 */
[----:B------:R-:W-:Y:S05]  /*2bb10*/  @!P0 BRA `(.L_x_3290) ;  /* 0xffffffa400b08947 */ /* 0x000fea000383ffff */
[----:B------:R-:W-:Y:S05]  /*2bb20*/  BSYNC B8 ;  /* 0x0000000000087941 */ /* 0x000fea0003800000 */
.L_x_3215:
[----:B-1----:R-:W5:Y:S01]  /*2bb30*/  LDL.LU R0, [R1+0x444] ;  /* 0x0004440001007983 */ /* 0x002f620000300800 */
[----:B------:R-:W-:Y:S01]  /*2bb40*/  BSSY B0, `(.L_x_3291) ;  /* 0x000000b000007945 */ /* 0x000fe20003800000 */
[----:B------:R-:W0:Y:S01]  /*2bb50*/  S2R R5, SR_CgaCtaId ;  /* 0x0000000000057919 */ /* 0x000e220000008800 */
[----:B-----5:R-:W-:-:S05]  /*2bb60*/  VIADD R0, R0, 0x1 ;  /* 0x0000000100007836 */ /* 0x020fca0000000000 */
        /* <DEDUP_REMOVED lines=8> */
.L_x_3397:
[----:B------:R-:W-:Y:S05]  /*2bbf0*/  BSYNC B0 ;  /* 0x0000000000007941 */ /* 0x000fea0003800000 */
.L_x_3291:
[----:B------:R-:W-:-:S03]  /*2bc00*/  UMOV UR4, 0xffffffff ;  /* 0xffffffff00047882 */ /* 0x000fc60000000000 */
[----:B------:R-:W-:Y:S05]  /*2bc10*/  BRA.DIV UR4, `(.L_x_3293) ;  /* 0x0000003a04b87947 */ /* 0x000fea000b800000 */
[----:B0-----:R-:W0:Y:S02]  /*2bc20*/  S2R R0, SR_TID.X ;  /* 0x0000000000007919 */ /* 0x001e240000002100 */
[----:B0-----:R-:W-:-:S04]  /*2bc30*/  SHF.R.U32.HI R0, RZ, 0x5, R0 ;  /* 0x00000005ff007819 */ /* 0x001fc80000011600 */
[----:B------:R-:W-:-:S05]  /*2bc40*/  LOP3.LUT R0, R0, 0x3, RZ, 0xc0, !PT ;  /* 0x0000000300007812 */ /* 0x000fca00078ec0ff */
[----:B------:R0:W1:Y:S02]  /*2bc50*/  SHFL.IDX PT, R14, R0, RZ, 0x1f ;  /* 0x00001fff000e7589 */ /* 0x00006400000e0000 */
.L_x_3400:
[----:B-1----:R-:W-:Y:S01]  /*2bc60*/  ISETP.NE.AND P0, PT, R14, RZ, PT ;  /* 0x000000ff0e00720c */ /* 0x002fe20003f05270 */
[----:B------:R-:W-:-:S12]  /*2bc70*/  BSSY B0, `(.L_x_3294) ;  /* 0x0000024000007945 */ /* 0x000fd80003800000 */
[----:B------:R-:W-:Y:S05]  /*2bc80*/  @P0 BRA `(.L_x_3295) ;  /* 0x0000000000880947 */ /* 0x000fea0003800000 */
[----:B------:R-:W-:-:S03]  /*2bc90*/  UMOV UR4, 0xffffffff ;  /* 0xffffffff00047882 */ /* 0x000fc60000000000 */
[----:B------:R-:W-:Y:S05]  /*2bca0*/  BRA.DIV UR4, `(.L_x_3296) ;  /* 0x0000003a04c87947 */ /* 0x000fea000b800000 */
[----:B------:R-:W-:-:S13]  /*2bcb0*/  ELECT P6, URZ, PT ;  /* 0x00000000003f782f */ /* 0x000fda00038c0000 */
.L_x_3403:
[----:B------:R-:W-:Y:S05]  /*2bcc0*/  @!P6 BRA `(.L_x_3295) ;  /* 0x000000000078e947 */ /* 0x000fea0003800000 */
[----:B------:R-:W-:-:S06]  /*2bcd0*/  ULOP3.LUT UR4, UR60, 0x2, URZ, 0xfc, !UPT ;  /* 0x000000023c047892 */ /* 0x000fcc000f8efc3f */
[----:B0-----:R-:W-:-:S05]  /*2bce0*/  IMAD.U32 R0, RZ, RZ, UR4 ;  /* 0x00000004ff007e24 */ /* 0x001fca000f8e00ff */
[----:B------:R-:W-:-:S13]  /*2bcf0*/  ISETP.NE.AND P0, PT, R0, 0x3, PT ;  /* 0x000000030000780c */ /* 0x000fda0003f05270 */
[----:B------:R-:W-:Y:S05]  /*2bd00*/  @!P0 BRA `(.L_x_3297) ;  /* 0x0000000000048947 */ /* 0x000fea0003800000 */
[----:B------:R-:W-:Y:S01]  /*2bd10*/  BPT.TRAP 0x1 ;  /* 0x000000040000795c */ /* 0x000fe20000300000 */
.L_x_3297:
[----:B------:R-:W-:Y:S01]  /*2bd20*/  IMAD R5, R24, 0x8, R7 ;  /* 0x0000000818057824 */ /* 0x000fe200078e0207 */
[----:B------:R-:W-:Y:S01]  /*2bd30*/  SHF.L.U32 R0, R26, 0x1f, RZ ;  /* 0x0000001f1a007819 */ /* 0x000fe200000006ff */
[----:B------:R-:W-:-:S03]  /*2bd40*/  VIADD R24, R24, 0x1 ;  /* 0x0000000118187836 */ /* 0x000fc60000000000 */
[----:B------:R-:W0:Y:S02]  /*2bd50*/  SYNCS.PHASECHK.TRANS64.TRYWAIT P1, [R5+URZ+0x38840], R0 ;  /* 0x03884000050075a7 */ /* 0x000e24000802017f */
[----:B------:R-:W-:-:S04]  /*2bd60*/  ISETP.NE.AND P2, PT, R24, 0x2, PT ;  /* 0x000000021800780c */ /* 0x000fc80003f45270 */
[----:B------:R-:W-:Y:S01]  /*2bd70*/  SEL R3, RZ, 0x1, P2 ;  /* 0x00000001ff037807 */ /* 0x000fe20001000000 */
[----:B0-----:R-:W-:Y:S08]  /*2bd80*/  @!P1 BRA `(.L_x_3298) ;  /* 0x0000003800b09947 */ /* 0x001ff00003800000 */
.L_x_3404:
[----:B------:R-:W-:Y:S02]  /*2bd90*/  SEL R24, R24, RZ, P2 ;  /* 0x000000ff18187207 */ /* 0x000fe40001000000 */
[----:B------:R-:W-:Y:S01]  /*2bda0*/  LOP3.LUT R2, R26, R3, RZ, 0x3c, !PT ;  /* 0x000000031a027212 */ /* 0x000fe200078e3cff */
[----:B------:R-:W-:Y:S06]  /*2bdb0*/  @!P0 BRA `(.L_x_3299) ;  /* 0x0000000000048947 */ /* 0x000fec0003800000 */
[----:B------:R-:W-:Y:S01]  /*2bdc0*/  BPT.TRAP 0x1 ;  /* 0x000000040000795c */ /* 0x000fe20000300000 */
.L_x_3299:
[----:B------:R-:W-:Y:S01]  /*2bdd0*/  IMAD R3, R24, 0x8, R7 ;  /* 0x0000000818037824 */ /* 0x000fe200078e0207 */
[----:B------:R-:W-:-:S04]  /*2bde0*/  SHF.L.U32 R2, R2, 0x1f, RZ ;  /* 0x0000001f02027819 */ /* 0x000fc800000006ff */
[----:B------:R-:W1:Y:S02]  /*2bdf0*/  SYNCS.PHASECHK.TRANS64.TRYWAIT P1, [R3+URZ+0x38840], R2 ;  /* 0x03884002030075a7 */ /* 0x000e64000802017f */
[----:B-1----:R-:W-:Y:S05]  /*2be00*/  @!P1 BRA `(.L_x_3300) ;  /* 0x0000003800a49947 */ /* 0x002fea0003800000 */
.L_x_3405:
[----:B------:R-:W-:Y:S05]  /*2be10*/  @!P0 BRA `(.L_x_3301) ;  /* 0x0000000000048947 */ /* 0x000fea0003800000 */
[----:B------:R-:W-:Y:S01]  /*2be20*/  BPT.TRAP 0x1 ;  /* 0x000000040000795c */ /* 0x000fe20000300000 */
.L_x_3301:
[----:B------:R-:W5:Y:S02]  /*2be30*/  SYNCS.PHASECHK.TRANS64.TRYWAIT P1, [R5+URZ+0x38860], R0 ;  /* 0x03886000050075a7 */ /* 0x000f64000802017f */
[----:B-----5:R-:W-:Y:S05]  /*2be40*/  @!P1 BRA `(.L_x_3302) ;  /* 0x0000003800a89947 */ /* 0x020fea0003800000 */
.L_x_3406:
[----:B------:R-:W-:Y:S05]  /*2be50*/  @!P0 BRA `(.L_x_3303) ;  /* 0x0000000000048947 */ /* 0x000fea0003800000 */
[----:B------:R-:W-:Y:S01]  /*2be60*/  BPT.TRAP 0x1 ;  /* 0x000000040000795c */ /* 0x000fe20000300000 */
.L_x_3303:
[----:B------:R0:W0:Y:S02]  /*2be70*/  SYNCS.PHASECHK.TRANS64.TRYWAIT P0, [R3+URZ+0x38860], R2 ;  /* 0x03886002030075a7 */ /* 0x000024000800017f */
[----:B0-----:R-:W-:Y:S05]  /*2be80*/  @!P0 NANOSLEEP.SYNCS 0x989680 ;  /* 0x009896800000895d */ /* 0x001fea0003900000 */
[----:B------:R-:W0:Y:S02]  /*2be90*/  @!P0 SYNCS.PHASECHK.TRANS64 P0, [R3+URZ+0x38860], R2 ;  /* 0x03886002030085a7 */ /* 0x000e24000800007f */
[----:B0-----:R-:W-:Y:S05]  /*2bea0*/  @!P0 BRA `(.L_x_3303) ;  /* 0xfffffffc00f08947 */ /* 0x001fea000383ffff */
.L_x_3295:
[----:B------:R-:W-:Y:S05]  /*2beb0*/  BSYNC B0 ;  /* 0x0000000000007941 */ /* 0x000fea0003800000 */
.L_x_3294:
[----:B------:R-:W-:Y:S05]  /*2bec0*/  EXIT ;  /* 0x000000000000794d */ /* 0x000fea0003800000 */
.L_x_3092:
[----:B0-----:R-:W-:-:S04]  /*2bed0*/  IMAD.U32 R3, RZ, RZ, UR46 ;  /* 0x0000002eff037e24 */ /* 0x001fc8000f8e00ff */
[----:B------:R0:W1:Y:S03]  /*2bee0*/  SYNCS.PHASECHK.TRANS64.TRYWAIT P0, [R3+URZ+0x38800], R0 ;  /* 0x03880000030075a7 */ /* 0x000066000800017f */
[----:B-1----:R-:W-:Y:S05]  /*2bef0*/  @!P0 NANOSLEEP.SYNCS 0x989680 ;  /* 0x009896800000895d */ /* 0x002fea0003900000 */
[----:B------:R-:W1:Y:S02]  /*2bf00*/  @!P0 SYNCS.PHASECHK.TRANS64 P0, [R3+URZ+0x38800], R0 ;  /* 0x03880000030085a7 */ /* 0x000e64000800007f */
[----:B-1----:R-:W-:Y:S05]  /*2bf10*/  @!P0 BRA `(.L_x_3092) ;  /* 0xfffffffc00ec8947 */ /* 0x002fea000383ffff */
[----:B------:R-:W-:Y:S05]  /*2bf20*/  BRA `(.L_x_3304) ;  /* 0xfffffde800447947 */ /* 0x000fea000383ffff */
.L_x_3099:
[----:B-1----:R1:W2:Y:S02]  /*2bf30*/  SYNCS.PHASECHK.TRANS64.TRYWAIT P0, [R20+URZ], R21 ;  /* 0x00000015140075a7 */ /* 0x0022a4000800017f */
[----:B--2---:R-:W-:Y:S05]  /*2bf40*/  @!P0 NANOSLEEP.SYNCS 0x989680 ;  /* 0x009896800000895d */ /* 0x004fea0003900000 */
[----:B------:R-:W2:Y:S02]  /*2bf50*/  @!P0 SYNCS.PHASECHK.TRANS64 P0, [R20+URZ], R21 ;  /* 0x00000015140085a7 */ /* 0x000ea4000800007f */
[----:B--2---:R-:W-:Y:S05]  /*2bf60*/  @!P0 BRA `(.L_x_3099) ;  /* 0xfffffffc00f08947 */ /* 0x004fea000383ffff */
[----:B------:R-:W-:Y:S05]  /*2bf70*/  BRA `(.L_x_3098) ;  /* 0xfffffdec00687947 */ /* 0x000fea000383ffff */
.L_x_3101:
[----:B0-----:R-:W-:-:S04]  /*2bf80*/  IMAD.U32 R4, RZ, RZ, UR46 ;  /* 0x0000002eff047e24 */ /* 0x001fc8000f8e00ff */
[----:B------:R0:W1:Y:S03]  /*2bf90*/  SYNCS.PHASECHK.TRANS64.TRYWAIT P0, [R4+URZ+0x38810], R3 ;  /* 0x03881003040075a7 */ /* 0x000066000800017f */
[----:B-1----:R-:W-:Y:S05]  /*2bfa0*/  @!P0 NANOSLEEP.SYNCS 0x989680 ;  /* 0x009896800000895d */ /* 0x002fea0003900000 */
[----:B------:R-:W1:Y:S02]  /*2bfb0*/  @!P0 SYNCS.PHASECHK.TRANS64 P0, [R4+URZ+0x38810], R3 ;  /* 0x03881003040085a7 */ /* 0x000e64000800007f */
[----:B-1----:R-:W-:Y:S05]  /*2bfc0*/  @!P0 BRA `(.L_x_3101) ;  /* 0xfffffffc00ec8947 */ /* 0x002fea000383ffff */
[----:B------:R-:W-:Y:S05]  /*2bfd0*/  BRA `(.L_x_3305) ;  /* 0xfffffdf0003c7947 */ /* 0x000fea000383ffff */
.L_x_3108:
[----:B-1----:R1:W2:Y:S02]  /*2bfe0*/  SYNCS.PHASECHK.TRANS64.TRYWAIT P0, [R12+URZ], R13 ;  /* 0x0000000d0c0075a7 */ /* 0x0022a4000800017f */
[----:B--2---:R-:W-:Y:S05]  /*2bff0*/  @!P0 NANOSLEEP.SYNCS 0x989680 ;  /* 0x009896800000895d */ /* 0x004fea0003900000 */
[----:B------:R-:W2:Y:S02]  /*2c000*/  @!P0 SYNCS.PHASECHK.TRANS64 P0, [R12+URZ], R13 ;  /* 0x0000000d0c0085a7 */ /* 0x000ea4000800007f */
[----:B--2---:R-:W-:Y:S05]  /*2c010*/  @!P0 BRA `(.L_x_3108) ;  /* 0xfffffffc00f08947 */ /* 0x004fea000383ffff */
[----:B------:R-:W-:Y:S05]  /*2c020*/  BRA `(.L_x_3107) ;  /* 0xfffffdf000807947 */ /* 0x000fea000383ffff */
.L_x_3142:
[----:B-1----:R1:W2:Y:S02]  /*2c030*/  SYNCS.PHASECHK.TRANS64.TRYWAIT P0, [R8+URZ], R9 ;  /* 0x00000009080075a7 */ /* 0x0022a4000800017f */
[----:B--2---:R-:W-:Y:S05]  /*2c040*/  @!P0 NANOSLEEP.SYNCS 0x989680 ;  /* 0x009896800000895d */ /* 0x004fea0003900000 */
[----:B------:R-:W2:Y:S02]  /*2c050*/  @!P0 SYNCS.PHASECHK.TRANS64 P0, [R8+URZ], R9 ;  /* 0x00000009080085a7 */ /* 0x000ea4000800007f */
[----:B--2---:R-:W-:Y:S05]  /*2c060*/  @!P0 BRA `(.L_x_3142) ;  /* 0xfffffffc00f08947 */ /* 0x004fea000383ffff */
[----:B------:R-:W-:Y:S05]  /*2c070*/  BRA `(.L_x_3141) ;  /* 0xfffffe5c00807947 */ /* 0x000fea000383ffff */
.L_x_3149:
[----:B-1----:R1:W2:Y:S02]  /*2c080*/  SYNCS.PHASECHK.TRANS64.TRYWAIT P0, [R14+URZ], R15 ;  /* 0x0000000f0e0075a7 */ /* 0x0022a4000800017f */
[----:B--2---:R-:W-:Y:S05]  /*2c090*/  @!P0 NANOSLEEP.SYNCS 0x989680 ;  /* 0x009896800000895d */ /* 0x004fea0003900000 */
[----:B------:R-:W2:Y:S02]  /*2c0a0*/  @!P0 SYNCS.PHASECHK.TRANS64 P0, [R14+URZ], R15 ;  /* 0x0000000f0e0085a7 */ /* 0x000ea4000800007f */
[----:B--2---:R-:W-:Y:S05]  /*2c0b0*/  @!P0 BRA `(.L_x_3149) ;  /* 0xfffffffc00f08947 */ /* 0x004fea000383ffff */
[----:B------:R-:W-:Y:S05]  /*2c0c0*/  BRA `(.L_x_3148) ;  /* 0xfffffe60008c7947 */ /* 0x000fea000383ffff */
.L_x_3166:
[----:B-1----:R1:W2:Y:S02]  /*2c0d0*/  SYNCS.PHASECHK.TRANS64.TRYWAIT P0, [R8+URZ], R9 ;  /* 0x00000009080075a7 */ /* 0x0022a4000800017f */
[----:B--2---:R-:W-:Y:S05]  /*2c0e0*/  @!P0 NANOSLEEP.SYNCS 0x989680 ;  /* 0x009896800000895d */ /* 0x004fea0003900000 */
[----:B------:R-:W2:Y:S02]  /*2c0f0*/  @!P0 SYNCS.PHASECHK.TRANS64 P0, [R8+URZ], R9 ;  /* 0x00000009080085a7 */ /* 0x000ea4000800007f */
[----:B--2---:R-:W-:Y:S05]  /*2c100*/  @!P0 BRA `(.L_x_3166) ;  /* 0xfffffffc00f08947 */ /* 0x004fea000383ffff */
[----:B------:R-:W-:Y:S05]  /*2c110*/  BRA `(.L_x_3165) ;  /* 0xfffffecc00c07947 */ /* 0x000fea000383ffff */
.L_x_3173:
[----:B-1----:R1:W2:Y:S02]  /*2c120*/  SYNCS.PHASECHK.TRANS64.TRYWAIT P0, [R14+URZ], R15 ;  /* 0x0000000f0e0075a7 */ /* 0x0022a4000800017f */
[----:B--2---:R-:W-:Y:S05]  /*2c130*/  @!P0 NANOSLEEP.SYNCS 0x989680 ;  /* 0x009896800000895d */ /* 0x004fea0003900000 */
[----:B------:R-:W2:Y:S02]  /*2c140*/  @!P0 SYNCS.PHASECHK.TRANS64 P0, [R14+URZ], R15 ;  /* 0x0000000f0e0085a7 */ /* 0x000ea4000800007f */
[----:B--2---:R-:W-:Y:S05]  /*2c150*/  @!P0 BRA `(.L_x_3173) ;  /* 0xfffffffc00f08947 */ /* 0x004fea000383ffff */
[----:B------:R-:W-:Y:S05]  /*2c160*/  BRA `(.L_x_3172) ;  /* 0xfffffed000cc7947 */ /* 0x000fea000383ffff */
.L_x_3235:
        /* <DEDUP_REMOVED lines=10> */
.L_x_3307:
[----:B------:R-:W-:Y:S05]  /*2c210*/  BSYNC B0 ;  /* 0x0000000000007941 */ /* 0x000fea0003800000 */
.L_x_3306:
[----:B------:R-:W-:Y:S05]  /*2c220*/  BRA `(.L_x_3308) ;  /* 0xffffffb000247947 */ /* 0x000fea000383ffff */
.L_x_3238:
[----:B0-----:R0:W1:Y:S02]  /*2c230*/  SYNCS.PHASECHK.TRANS64.TRYWAIT P0, [R17+URZ+0x38840], R0 ;  /* 0x03884000110075a7 */ /* 0x001064000800017f */
[----:B-1----:R-:W-:Y:S05]  /*2c240*/  @!P0 NANOSLEEP.SYNCS 0x989680 ;  /* 0x009896800000895d */ /* 0x002fea0003900000 */
[----:B------:R-:W1:Y:S02]  /*2c250*/  @!P0 SYNCS.PHASECHK.TRANS64 P0, [R17+URZ+0x38840], R0 ;  /* 0x03884000110085a7 */ /* 0x000e64000800007f */
[----:B-1----:R-:W-:Y:S05]  /*2c260*/  @!P0 BRA `(.L_x_3238) ;  /* 0xfffffffc00f08947 */ /* 0x002fea000383ffff */
[----:B------:R-:W-:Y:S05]  /*2c270*/  BRA `(.L_x_3309) ;  /* 0xffffffb400047947 */ /* 0x000fea000383ffff */
.L_x_3239:
        /* <DEDUP_REMOVED lines=8> */
.L_x_3311:
[----:B------:R-:W-:Y:S05]  /*2c300*/  BSYNC B0 ;  /* 0x0000000000007941 */ /* 0x000fea0003800000 */
.L_x_3310:
        /* <DEDUP_REMOVED lines=9> */
.L_x_3312:
[----:B------:R-:W-:Y:S02]  /*2c3a0*/  IMAD.MOV.U32 R13, RZ, RZ, R5 ;  /* 0x000000ffff0d7224 */ /* 0x000fe400078e0005 */
[----:B------:R-:W-:Y:S02]  /*2c3b0*/  IMAD.MOV.U32 R12, RZ, RZ, 0x1 ;  /* 0x00000001ff0c7424 */ /* 0x000fe400078e00ff */
[----:B------:R-:W-:-:S07]  /*2c3c0*/  IMAD.MOV.U32 R3, RZ, RZ, R14 ;  /* 0x000000ffff037224 */ /* 0x000fce00078e000e */
[----:B------:R-:W-:Y:S05]  /*2c3d0*/  WARPSYNC.COLLECTIVE R15, `(.L_x_3313) ;  /* 0x000000000f087348 */ /* 0x000fea0003c00000 */
[----:B------:R0:W1:Y:S02]  /*2c3e0*/  SHFL.IDX P6, R14, R13, R12, R11 ;  /* 0x0000000c0d0e7389 */ /* 0x00006400000c000b */
[----:B01----:R-:W-:Y:S01]  /*2c3f0*/  ENDCOLLECTIVE ;  /* 0x000000000000791b */ /* 0x003fe20003800000 */
.L_x_3313:
        /* <DEDUP_REMOVED lines=15> */
.L_x_3314:
[----:B------:R-:W-:Y:S02]  /*2c4f0*/  @P0 IMAD R6, R4, 0x2, R23 ;  /* 0x0000000204060824 */ /* 0x000fe400078e0217 */
[----:B------:R-:W-:Y:S02]  /*2c500*/  IMAD.MOV.U32 R13, RZ, RZ, R5 ;  /* 0x000000ffff0d7224 */ /* 0x000fe400078e0005 */
[----:B------:R-:W-:Y:S02]  /*2c510*/  IMAD.MOV.U32 R12, RZ, RZ, 0x2 ;  /* 0x00000002ff0c7424 */ /* 0x000fe400078e00ff */
[----:B------:R-:W-:-:S07]  /*2c520*/  IMAD.MOV.U32 R3, RZ, RZ, R14 ;  /* 0x000000ffff037224 */ /* 0x000fce00078e000e */
[----:B------:R-:W-:Y:S05]  /*2c530*/  WARPSYNC.COLLECTIVE R15, `(.L_x_3315) ;  /* 0x000000000f087348 */ /* 0x000fea0003c00000 */
[----:B------:R0:W1:Y:S02]  /*2c540*/  SHFL.IDX P6, R14, R13, R12, R11 ;  /* 0x0000000c0d0e7389 */ /* 0x00006400000c000b */
[----:B01----:R-:W-:Y:S01]  /*2c550*/  ENDCOLLECTIVE ;  /* 0x000000000000791b */ /* 0x003fe20003800000 */
.L_x_3315:
        /* <DEDUP_REMOVED lines=15> */
.L_x_3316:
[----:B------:R-:W-:Y:S02]  /*2c650*/  @P0 IMAD R6, R4, 0x2, R23 ;  /* 0x0000000204060824 */ /* 0x000fe400078e0217 */
[----:B------:R-:W-:Y:S02]  /*2c660*/  IMAD.MOV.U32 R13, RZ, RZ, R5 ;  /* 0x000000ffff0d7224 */ /* 0x000fe400078e0005 */
[----:B------:R-:W-:Y:S02]  /*2c670*/  IMAD.MOV.U32 R12, RZ, RZ, 0x3 ;  /* 0x00000003ff0c7424 */ /* 0x000fe400078e00ff */
[----:B------:R-:W-:-:S07]  /*2c680*/  IMAD.MOV.U32 R3, RZ, RZ, R14 ;  /* 0x000000ffff037224 */ /* 0x000fce00078e000e */
[----:B------:R-:W-:Y:S05]  /*2c690*/  WARPSYNC.COLLECTIVE R15, `(.L_x_3317) ;  /* 0x000000000f087348 */ /* 0x000fea0003c00000 */
[----:B------:R0:W1:Y:S02]  /*2c6a0*/  SHFL.IDX P6, R14, R13, R12, R11 ;  /* 0x0000000c0d0e7389 */ /* 0x00006400000c000b */
[----:B01----:R-:W-:Y:S01]  /*2c6b0*/  ENDCOLLECTIVE ;  /* 0x000000000000791b */ /* 0x003fe20003800000 */
.L_x_3317:
        /* <DEDUP_REMOVED lines=10> */
.L_x_3318:
[----:B------:R-:W-:Y:S01]  /*2c760*/  @!PT LDS RZ, [RZ] ;  /* 0x00000000fffff984 */ /* 0x000fe20000000800 */
[----:B------:R-:W-:Y:S01]  /*2c770*/  @!PT LDS RZ, [RZ] ;  /* 0x00000000fffff984 */ /* 0x000fe20000000800 */
[----:B------:R-:W-:Y:S01]  /*2c780*/  @!PT LDS RZ, [RZ] ;  /* 0x00000000fffff984 */ /* 0x000fe20000000800 */
[----:B------:R0:W-:Y:S01]  /*2c790*/  @P0 LDGSTS.E.BYPASS.LTC128B.128 [R6+0x23400], desc[UR36][R2.64], !P2 ;  /* 0x2340000002060fae */ /* 0x0001e2000d101d64 */
[----:B------:R-:W-:Y:S01]  /*2c7a0*/  IMAD.MOV.U32 R0, RZ, RZ, R14 ;  /* 0x000000ffff007224 */ /* 0x000fe200078e000e */
[----:B------:R-:W-:Y:S06]  /*2c7b0*/  BRA `(.L_x_3319) ;  /* 0xffffffb000c07947 */ /* 0x000fec000383ffff */
.L_x_3244:
[----:B------:R-:W-:Y:S01]  /*2c7c0*/  IMAD.MOV.U32 R13, RZ, RZ, R2 ;  /* 0x000000ffff0d7224 */ /* 0x000fe200078e0002 */
[----:B------:R-:W-:Y:S01]  /*2c7d0*/  LOP3.LUT R22, R22, 0xfffffeff, RZ, 0xc0, !PT ;  /* 0xfffffeff16167812 */ /* 0x000fe200078ec0ff */
        /* <DEDUP_REMOVED lines=8> */
.L_x_3320:
        /* <DEDUP_REMOVED lines=9> */
.L_x_3321:
[----:B------:R-:W-:Y:S02]  /*2c8f0*/  IMAD.MOV.U32 R13, RZ, RZ, R2 ;  /* 0x000000ffff0d7224 */ /* 0x000fe400078e0002 */
[----:B------:R-:W-:Y:S02]  /*2c900*/  IMAD.MOV.U32 R12, RZ, RZ, 0x1 ;  /* 0x00000001ff0c7424 */ /* 0x000fe400078e00ff */
[----:B------:R-:W-:-:S07]  /*2c910*/  IMAD.MOV.U32 R6, RZ, RZ, R14 ;  /* 0x000000ffff067224 */ /* 0x000fce00078e000e */
[----:B------:R-:W-:Y:S05]  /*2c920*/  WARPSYNC.COLLECTIVE R15, `(.L_x_3322) ;  /* 0x000000000f087348 */ /* 0x000fea0003c00000 */
[----:B------:R0:W1:Y:S02]  /*2c930*/  SHFL.IDX P6, R14, R13, R12, R11 ;  /* 0x0000000c0d0e7389 */ /* 0x00006400000c000b */
[----:B01----:R-:W-:Y:S01]  /*2c940*/  ENDCOLLECTIVE ;  /* 0x000000000000791b */ /* 0x003fe20003800000 */
.L_x_3322:
        /* <DEDUP_REMOVED lines=8> */
[----:B------:R-:W-:Y:S01]  /*2c9d0*/  ISETP.GE.AND P2, PT, R8, R3, PT ;  /* 0x000000030800720c */ /* 0x000fe20003f46270 */
[----:B------:R-:W-:-:S12]  /*2c9e0*/  IMAD.MOV.U32 R5, RZ, RZ, R14 ;  /* 0x000000ffff057224 */ /* 0x000fd800078e000e */
[----:B0-----:R-:W-:Y:S05]  /*2c9f0*/  WARPSYNC.COLLECTIVE R15, `(.L_x_3323) ;  /* 0x000000000f087348 */ /* 0x001fea0003c00000 */
[----:B------:R1:W2:Y:S02]  /*2ca00*/  SHFL.IDX P6, R14, R13, R12, R11 ;  /* 0x0000000c0d0e7389 */ /* 0x0002a400000c000b */
[----:B012---:R-:W-:Y:S01]  /*2ca10*/  ENDCOLLECTIVE ;  /* 0x000000000000791b */ /* 0x007fe20003800000 */
.L_x_3323:
        /* <DEDUP_REMOVED lines=8> */
.L_x_3324:
        /* <DEDUP_REMOVED lines=9> */
[----:B------:R-:W-:Y:S01]  /*2cb30*/  ISETP.GE.AND P2, PT, R5, R3, PT ;  /* 0x000000030500720c */ /* 0x000fe20003f46270 */
[----:B------:R-:W-:-:S12]  /*2cb40*/  IMAD.MOV.U32 R5, RZ, RZ, R14 ;  /* 0x000000ffff057224 */ /* 0x000fd800078e000e */
[----:B0-----:R-:W-:Y:S05]  /*2cb50*/  WARPSYNC.COLLECTIVE R15, `(.L_x_3325) ;  /* 0x000000000f087348 */ /* 0x001fea0003c00000 */
[----:B------:R1:W2:Y:S02]  /*2cb60*/  SHFL.IDX P6, R14, R13, R12, R11 ;  /* 0x0000000c0d0e7389 */ /* 0x0002a400000c000b */
[----:B012---:R-:W-:Y:S01]  /*2cb70*/  ENDCOLLECTIVE ;  /* 0x000000000000791b */ /* 0x007fe20003800000 */
.L_x_3325:
[----:B------:R-:W-:Y:S01]  /*2cb80*/  @P2 LOP3.LUT R22, R22, 0x40, RZ, 0xfc, !PT ;  /* 0x0000004016162812 */ /* 0x000fe200078efcff */
[----:B------:R-:W-:Y:S02]  /*2cb90*/  IMAD.MOV.U32 R13, RZ, RZ, R2 ;  /* 0x000000ffff0d7224 */ /* 0x000fe400078e0002 */
[----:B------:R-:W-:Y:S02]  /*2cba0*/  IMAD.MOV.U32 R12, RZ, RZ, 0x3 ;  /* 0x00000003ff0c7424 */ /* 0x000fe400078e00ff */
[----:B------:R-:W-:-:S07]  /*2cbb0*/  IMAD.MOV.U32 R6, RZ, RZ, R14 ;  /* 0x000000ffff067224 */ /* 0x000fce00078e000e */
[----:B------:R-:W-:Y:S05]  /*2cbc0*/  WARPSYNC.COLLECTIVE R15, `(.L_x_3326) ;  /* 0x000000000f087348 */ /* 0x000fea0003c00000 */
[----:B------:R0:W1:Y:S02]  /*2cbd0*/  SHFL.IDX P6, R14, R13, R12, R11 ;  /* 0x0000000c0d0e7389 */ /* 0x00006400000c000b */
[----:B01----:R-:W-:Y:S01]  /*2cbe0*/  ENDCOLLECTIVE ;  /* 0x000000000000791b */ /* 0x003fe20003800000 */
.L_x_3326:
        /* <DEDUP_REMOVED lines=12> */
.L_x_3327:
[----:B------:R-:W-:Y:S01]  /*2ccb0*/  IMAD.MOV.U32 R0, RZ, RZ, R14 ;  /* 0x000000ffff007224 */ /* 0x000fe200078e000e */
[----:B------:R-:W-:Y:S06]  /*2ccc0*/  BRA `(.L_x_3328) ;  /* 0xffffffb400d07947 */ /* 0x000fec000383ffff */
.L_x_3248:
        /* <DEDUP_REMOVED lines=47> */
.L_x_3330:
[----:B------:R-:W-:Y:S05]  /*2cfc0*/  BSYNC B0 ;  /* 0x0000000000007941 */ /* 0x000fea0003800000 */
.L_x_3329:
        /* <DEDUP_REMOVED lines=11> */
.L_x_3331:
[----:B------:R-:W-:-:S04]  /*2d080*/  LOP3.LUT R22, R22, 0xdfffffff, RZ, 0xc0, !PT ;  /* 0xdfffffff16167812 */ /* 0x000fc800078ec0ff */
[----:B------:R-:W-:-:S04]  /*2d090*/  @P1 LOP3.LUT R22, R22, 0x20000000, RZ, 0xfc, !PT ;  /* 0x2000000016161812 */ /* 0x000fc800078efcff */
[C---:B------:R-:W-:Y:S01]  /*2d0a0*/  LOP3.LUT P1, RZ, R22.reuse, 0x800, RZ, 0xc0, !PT ;  /* 0x0000080016ff7812 */ /* 0x040fe2000782c0ff */
        /* <DEDUP_REMOVED lines=36> */
.L_x_3332:
[----:B------:R-:W-:Y:S02]  /*2d2f0*/  IMAD.MOV.U32 R13, RZ, RZ, R0 ;  /* 0x000000ffff0d7224 */ /* 0x000fe400078e0000 */
[----:B------:R-:W-:-:S07]  /*2d300*/  IMAD.MOV.U32 R7, RZ, RZ, R14 ;  /* 0x000000ffff077224 */ /* 0x000fce00078e000e */
[----:B------:R-:W-:Y:S05]  /*2d310*/  WARPSYNC.COLLECTIVE R15, `(.L_x_3333) ;  /* 0x000000000f087348 */ /* 0x000fea0003c00000 */
[----:B------:R0:W1:Y:S02]  /*2d320*/  SHFL.IDX P6, R14, R13, R12, R11 ;  /* 0x0000000c0d0e7389 */ /* 0x00006400000c000b */
[----:B01----:R-:W-:Y:S01]  /*2d330*/  ENDCOLLECTIVE ;  /* 0x000000000000791b */ /* 0x003fe20003800000 */
.L_x_3333:
        /* <DEDUP_REMOVED lines=33> */
.L_x_3334:
[----:B------:R-:W-:Y:S02]  /*2d550*/  IMAD.MOV.U32 R13, RZ, RZ, R0 ;  /* 0x000000ffff0d7224 */ /* 0x000fe400078e0000 */
[----:B------:R-:W-:-:S07]  /*2d560*/  IMAD.MOV.U32 R7, RZ, RZ, R14 ;  /* 0x000000ffff077224 */ /* 0x000fce00078e000e */
[----:B------:R-:W-:Y:S05]  /*2d570*/  WARPSYNC.COLLECTIVE R15, `(.L_x_3335) ;  /* 0x000000000f087348 */ /* 0x000fea0003c00000 */
[----:B------:R0:W1:Y:S02]  /*2d580*/  SHFL.IDX P6, R14, R13, R12, R11 ;  /* 0x0000000c0d0e7389 */ /* 0x00006400000c000b */
[----:B01----:R-:W-:Y:S01]  /*2d590*/  ENDCOLLECTIVE ;  /* 0x000000000000791b */ /* 0x003fe20003800000 */
.L_x_3335:
        /* <DEDUP_REMOVED lines=27> */
.L_x_3336:
[----:B------:R-:W-:Y:S02]  /*2d750*/  IMAD.MOV.U32 R13, RZ, RZ, R0 ;  /* 0x000000ffff0d7224 */ /* 0x000fe400078e0000 */
[----:B------:R-:W-:-:S07]  /*2d760*/  IMAD.MOV.U32 R6, RZ, RZ, R14 ;  /* 0x000000ffff067224 */ /* 0x000fce00078e000e */
[----:B------:R-:W-:Y:S05]  /*2d770*/  WARPSYNC.COLLECTIVE R15, `(.L_x_3337) ;  /* 0x000000000f087348 */ /* 0x000fea0003c00000 */
[----:B------:R0:W1:Y:S02]  /*2d780*/  SHFL.IDX P6, R14, R13, R12, R11 ;  /* 0x0000000c0d0e7389 */ /* 0x00006400000c000b */
[----:B01----:R-:W-:Y:S01]  /*2d790*/  ENDCOLLECTIVE ;  /* 0x000000000000791b */ /* 0x003fe20003800000 */
.L_x_3337:
[----:B------:R-:W-:Y:S01]  /*2d7a0*/  IMAD.MOV.U32 R0, RZ, RZ, R14 ;  /* 0x000000ffff007224 */ /* 0x000fe200078e000e */
[----:B------:R-:W-:Y:S06]  /*2d7b0*/  BRA `(.L_x_3338) ;  /* 0xffffffb800487947 */ /* 0x000fec000383ffff */
.L_x_3253:
[----:B0-----:R0:W1:Y:S02]  /*2d7c0*/  SYNCS.PHASECHK.TRANS64.TRYWAIT P0, [R23+URZ+0x38820], R0 ;  /* 0x03882000170075a7 */ /* 0x001064000800017f */
[----:B-1----:R-:W-:Y:S05]  /*2d7d0*/  @!P0 NANOSLEEP.SYNCS 0x989680 ;  /* 0x009896800000895d */ /* 0x002fea0003900000 */
[----:B------:R-:W1:Y:S02]  /*2d7e0*/  @!P0 SYNCS.PHASECHK.TRANS64 P0, [R23+URZ+0x38820], R0 ;  /* 0x03882000170085a7 */ /* 0x000e64000800007f */
[----:B-1----:R-:W-:Y:S05]  /*2d7f0*/  @!P0 BRA `(.L_x_3253) ;  /* 0xfffffffc00f08947 */ /* 0x002fea000383ffff */
[----:B------:R-:W-:Y:S05]  /*2d800*/  BRA `(.L_x_3339) ;  /* 0xffffffb800e47947 */ /* 0x000fea000383ffff */
.L_x_3256:
[----:B0-----:R0:W1:Y:S02]  /*2d810*/  SYNCS.PHASECHK.TRANS64.TRYWAIT P0, [R17+URZ+0x38860], R0 ;  /* 0x03886000110075a7 */ /* 0x001064000800017f */
[----:B-1----:R-:W-:Y:S05]  /*2d820*/  @!P0 NANOSLEEP.SYNCS 0x989680 ;  /* 0x009896800000895d */ /* 0x002fea0003900000 */
[----:B------:R-:W1:Y:S02]  /*2d830*/  @!P0 SYNCS.PHASECHK.TRANS64 P0, [R17+URZ+0x38860], R0 ;  /* 0x03886000110085a7 */ /* 0x000e64000800007f */
[----:B-1----:R-:W-:Y:S05]  /*2d840*/  @!P0 BRA `(.L_x_3256) ;  /* 0xfffffffc00f08947 */ /* 0x002fea000383ffff */
[----:B------:R-:W-:Y:S05]  /*2d850*/  BRA `(.L_x_3340) ;  /* 0xffffffb800f47947 */ /* 0x000fea000383ffff */
.L_x_3257:
        /* <DEDUP_REMOVED lines=8> */
.L_x_3342:
[----:B------:R-:W-:Y:S05]  /*2d8e0*/  BSYNC B0 ;  /* 0x0000000000007941 */ /* 0x000fea0003800000 */
.L_x_3341:
        /* <DEDUP_REMOVED lines=15> */
.L_x_3343:
        /* <DEDUP_REMOVED lines=39> */
.L_x_3344:
[----:B------:R-:W-:Y:S02]  /*2dc50*/  IMAD.MOV.U32 R13, RZ, RZ, R5 ;  /* 0x000000ffff0d7224 */ /* 0x000fe400078e0005 */
[----:B------:R-:W-:-:S07]  /*2dc60*/  IMAD.MOV.U32 R3, RZ, RZ, R14 ;  /* 0x000000ffff037224 */ /* 0x000fce00078e000e */
[----:B------:R-:W-:Y:S05]  /*2dc70*/  WARPSYNC.COLLECTIVE R15, `(.L_x_3345) ;  /* 0x000000000f087348 */ /* 0x000fea0003c00000 */
[----:B------:R0:W1:Y:S02]  /*2dc80*/  SHFL.IDX P6, R14, R13, R12, R11 ;  /* 0x0000000c0d0e7389 */ /* 0x00006400000c000b */
[----:B01----:R-:W-:Y:S01]  /*2dc90*/  ENDCOLLECTIVE ;  /* 0x000000000000791b */ /* 0x003fe20003800000 */
.L_x_3345:
        /* <DEDUP_REMOVED lines=29> */
.L_x_3346:
[----:B------:R-:W-:Y:S02]  /*2de70*/  IMAD.MOV.U32 R13, RZ, RZ, R5 ;  /* 0x000000ffff0d7224 */ /* 0x000fe400078e0005 */
[----:B------:R-:W-:-:S07]  /*2de80*/  IMAD.MOV.U32 R7, RZ, RZ, R14 ;  /* 0x000000ffff077224 */ /* 0x000fce00078e000e */
[----:B------:R-:W-:Y:S05]  /*2de90*/  WARPSYNC.COLLECTIVE R15, `(.L_x_3347) ;  /* 0x000000000f087348 */ /* 0x000fea0003c00000 */
[----:B------:R0:W1:Y:S02]  /*2dea0*/  SHFL.IDX P6, R14, R13, R12, R11 ;  /* 0x0000000c0d0e7389 */ /* 0x00006400000c000b */
[----:B01----:R-:W-:Y:S01]  /*2deb0*/  ENDCOLLECTIVE ;  /* 0x000000000000791b */ /* 0x003fe20003800000 */
.L_x_3347:
        /* <DEDUP_REMOVED lines=29> */
.L_x_3348:
[----:B------:R-:W-:Y:S02]  /*2e090*/  IMAD.MOV.U32 R13, RZ, RZ, R5 ;  /* 0x000000ffff0d7224 */ /* 0x000fe400078e0005 */
[----:B------:R-:W-:-:S07]  /*2e0a0*/  IMAD.MOV.U32 R6, RZ, RZ, R14 ;  /* 0x000000ffff067224 */ /* 0x000fce00078e000e */
[----:B------:R-:W-:Y:S05]  /*2e0b0*/  WARPSYNC.COLLECTIVE R15, `(.L_x_3349) ;  /* 0x000000000f087348 */ /* 0x000fea0003c00000 */
[----:B------:R0:W1:Y:S02]  /*2e0c0*/  SHFL.IDX P6, R14, R13, R12, R11 ;  /* 0x0000000c0d0e7389 */ /* 0x00006400000c000b */
[----:B01----:R-:W-:Y:S01]  /*2e0d0*/  ENDCOLLECTIVE ;  /* 0x000000000000791b */ /* 0x003fe20003800000 */
.L_x_3349:
[----:B------:R-:W-:Y:S01]  /*2e0e0*/  IMAD.MOV.U32 R2, RZ, RZ, R14 ;  /* 0x000000ffff027224 */ /* 0x000fe200078e000e */
[----:B------:R-:W-:Y:S06]  /*2e0f0*/  BRA `(.L_x_3350) ;  /* 0xffffffb800887947 */ /* 0x000fec000383ffff */
.L_x_3264:
[----:B0-----:R0:W1:Y:S02]  /*2e100*/  SYNCS.PHASECHK.TRANS64.TRYWAIT P0, [R6+URZ+0x38840], R17 ;  /* 0x03884011060075a7 */ /* 0x001064000800017f */
[----:B-1----:R-:W-:Y:S05]  /*2e110*/  @!P0 NANOSLEEP.SYNCS 0x989680 ;  /* 0x009896800000895d */ /* 0x002fea0003900000 */
[----:B------:R-:W1:Y:S02]  /*2e120*/  @!P0 SYNCS.PHASECHK.TRANS64 P0, [R6+URZ+0x38840], R17 ;  /* 0x03884011060085a7 */ /* 0x000e64000800007f */
[----:B-1----:R-:W-:Y:S05]  /*2e130*/  @!P0 BRA `(.L_x_3264) ;  /* 0xfffffffc00f08947 */ /* 0x002fea000383ffff */
[----:B------:R-:W-:Y:S05]  /*2e140*/  BRA `(.L_x_3351) ;  /* 0xffffffc0001c7947 */ /* 0x000fea000383ffff */
.L_x_3265:
        /* <DEDUP_REMOVED lines=8> */
.L_x_3353:
[----:B------:R-:W-:Y:S05]  /*2e1d0*/  BSYNC B1 ;  /* 0x0000000000017941 */ /* 0x000fea0003800000 */
.L_x_3352:
        /* <DEDUP_REMOVED lines=9> */
.L_x_3354:
[----:B------:R-:W-:Y:S02]  /*2e270*/  IMAD.MOV.U32 R13, RZ, RZ, R27 ;  /* 0x000000ffff0d7224 */ /* 0x000fe400078e001b */
[----:B------:R-:W-:Y:S02]  /*2e280*/  IMAD.MOV.U32 R12, RZ, RZ, 0x1 ;  /* 0x00000001ff0c7424 */ /* 0x000fe400078e00ff */
[----:B------:R-:W-:-:S07]  /*2e290*/  IMAD.MOV.U32 R2, RZ, RZ, R14 ;  /* 0x000000ffff027224 */ /* 0x000fce00078e000e */
[----:B------:R-:W-:Y:S05]  /*2e2a0*/  WARPSYNC.COLLECTIVE R15, `(.L_x_3355) ;  /* 0x000000000f087348 */ /* 0x000fea0003c00000 */
[----:B------:R0:W1:Y:S02]  /*2e2b0*/  SHFL.IDX P6, R14, R13, R12, R11 ;  /* 0x0000000c0d0e7389 */ /* 0x00006400000c000b */
[----:B01----:R-:W-:Y:S01]  /*2e2c0*/  ENDCOLLECTIVE ;  /* 0x000000000000791b */ /* 0x003fe20003800000 */
.L_x_3355:
        /* <DEDUP_REMOVED lines=11> */
.L_x_3356:
[----:B------:R-:W-:Y:S02]  /*2e380*/  IMAD.MOV.U32 R13, RZ, RZ, R27 ;  /* 0x000000ffff0d7224 */ /* 0x000fe400078e001b */
[----:B------:R-:W-:Y:S02]  /*2e390*/  IMAD.MOV.U32 R12, RZ, RZ, 0x2 ;  /* 0x00000002ff0c7424 */ /* 0x000fe400078e00ff */
[----:B------:R-:W-:-:S07]  /*2e3a0*/  IMAD.MOV.U32 R2, RZ, RZ, R14 ;  /* 0x000000ffff027224 */ /* 0x000fce00078e000e */
[----:B------:R-:W-:Y:S05]  /*2e3b0*/  WARPSYNC.COLLECTIVE R15, `(.L_x_3357) ;  /* 0x000000000f087348 */ /* 0x000fea0003c00000 */
[----:B------:R0:W1:Y:S02]  /*2e3c0*/  SHFL.IDX P6, R14, R13, R12, R11 ;  /* 0x0000000c0d0e7389 */ /* 0x00006400000c000b */
[----:B01----:R-:W-:Y:S01]  /*2e3d0*/  ENDCOLLECTIVE ;  /* 0x000000000000791b */ /* 0x003fe20003800000 */
.L_x_3357:
        /* <DEDUP_REMOVED lines=11> */
.L_x_3358:
[----:B------:R-:W-:Y:S02]  /*2e490*/  IMAD.MOV.U32 R13, RZ, RZ, R27 ;  /* 0x000000ffff0d7224 */ /* 0x000fe400078e001b */
[----:B------:R-:W-:Y:S02]  /*2e4a0*/  IMAD.MOV.U32 R12, RZ, RZ, 0x3 ;  /* 0x00000003ff0c7424 */ /* 0x000fe400078e00ff */
[----:B------:R-:W-:-:S07]  /*2e4b0*/  IMAD.MOV.U32 R2, RZ, RZ, R14 ;  /* 0x000000ffff027224 */ /* 0x000fce00078e000e */
[----:B------:R-:W-:Y:S05]  /*2e4c0*/  WARPSYNC.COLLECTIVE R15, `(.L_x_3359) ;  /* 0x000000000f087348 */ /* 0x000fea0003c00000 */
[----:B------:R0:W1:Y:S02]  /*2e4d0*/  SHFL.IDX P6, R14, R13, R12, R11 ;  /* 0x0000000c0d0e7389 */ /* 0x00006400000c000b */
[----:B01----:R-:W-:Y:S01]  /*2e4e0*/  ENDCOLLECTIVE ;  /* 0x000000000000791b */ /* 0x003fe20003800000 */
.L_x_3359:
        /* <DEDUP_REMOVED lines=11> */
.L_x_3360:
[----:B------:R-:W-:Y:S01]  /*2e5a0*/  IMAD.MOV.U32 R2, RZ, RZ, R14 ;  /* 0x000000ffff027224 */ /* 0x000fe200078e000e */
[----:B------:R-:W-:Y:S06]  /*2e5b0*/  BRA `(.L_x_3361) ;  /* 0xffffffbc00ac7947 */ /* 0x000fec000383ffff */
.L_x_3270:
[----:B---3--:R3:W4:Y:S02]  /*2e5c0*/  SYNCS.PHASECHK.TRANS64.TRYWAIT P0, [R6+URZ+0x38860], R17 ;  /* 0x03886011060075a7 */ /* 0x008724000800017f */
[----:B----4-:R-:W-:Y:S05]  /*2e5d0*/  @!P0 NANOSLEEP.SYNCS 0x989680 ;  /* 0x009896800000895d */ /* 0x010fea0003900000 */
[----:B------:R-:W4:Y:S02]  /*2e5e0*/  @!P0 SYNCS.PHASECHK.TRANS64 P0, [R6+URZ+0x38860], R17 ;  /* 0x03886011060085a7 */ /* 0x000f24000800007f */
[----:B----4-:R-:W-:Y:S05]  /*2e5f0*/  @!P0 BRA `(.L_x_3270) ;  /* 0xfffffffc00f08947 */ /* 0x010fea000383ffff */
[----:B------:R-:W-:Y:S05]  /*2e600*/  BRA `(.L_x_3362) ;  /* 0xffffffbc00fc7947 */ /* 0x000fea000383ffff */
.L_x_3271:
        /* <DEDUP_REMOVED lines=8> */
.L_x_3364:
[----:B------:R-:W-:Y:S05]  /*2e690*/  BSYNC B1 ;  /* 0x0000000000017941 */ /* 0x000fea0003800000 */
.L_x_3363:
        /* <DEDUP_REMOVED lines=13> */
.L_x_3365:
        /* <DEDUP_REMOVED lines=17> */
.L_x_3366:
        /* <DEDUP_REMOVED lines=16> */
.L_x_3367:
        /* <DEDUP_REMOVED lines=19> */
.L_x_3368:
        /* <DEDUP_REMOVED lines=14> */
.L_x_3369:
        /* <DEDUP_REMOVED lines=16> */
.L_x_3370:
        /* <DEDUP_REMOVED lines=14> */
.L_x_3371:
[----:B------:R-:W-:Y:S05]  /*2ed70*/  BRA `(.L_x_3372) ;  /* 0xffffffbc00687947 */ /* 0x000fea000383ffff */
.L_x_3279:
        /* <DEDUP_REMOVED lines=8> */
.L_x_3374:
[----:B------:R-:W-:Y:S05]  /*2ee00*/  BSYNC B0 ;  /* 0x0000000000007941 */ /* 0x000fea0003800000 */
.L_x_3373:
        /* <DEDUP_REMOVED lines=9> */
.L_x_3375:
        /* <DEDUP_REMOVED lines=18> */
.L_x_3376:
[----:B------:R-:W-:Y:S01]  /*2efc0*/  IMAD.MOV.U32 R12, RZ, RZ, 0x2 ;  /* 0x00000002ff0c7424 */ /* 0x000fe200078e00ff */
[----:B------:R-:W-:-:S05]  /*2efd0*/  SEL R4, R14, RZ, P1 ;  /* 0x000000ff0e047207 */ /* 0x000fca0000800000 */
[----:B------:R-:W-:-:S04]  /*2efe0*/  IMAD.IADD R4, R17, 0x1, R4 ;  /* 0x0000000111047824 */ /* 0x000fc800078e0204 */
[----:B------:R-:W-:-:S07]  /*2eff0*/  IMAD.MOV.U32 R13, RZ, RZ, R4 ;  /* 0x000000ffff0d7224 */ /* 0x000fce00078e0004 */
[----:B------:R-:W-:Y:S05]  /*2f000*/  WARPSYNC.COLLECTIVE R15, `(.L_x_3377) ;  /* 0x000000000f087348 */ /* 0x000fea0003c00000 */
[----:B------:R0:W1:Y:S02]  /*2f010*/  SHFL.UP P6, R14, R13, R12, R11 ;  /* 0x0400000c0d0e7389 */ /* 0x00006400000c000b */
[----:B01----:R-:W-:Y:S01]  /*2f020*/  ENDCOLLECTIVE ;  /* 0x000000000000791b */ /* 0x003fe20003800000 */
.L_x_3377:
[----:B------:R-:W-:Y:S01]  /*2f030*/  IMAD.MOV.U32 R12, RZ, RZ, 0x4 ;  /* 0x00000004ff0c7424 */ /* 0x000fe200078e00ff */
[----:B------:R-:W-:-:S05]  /*2f040*/  SEL R3, R14, RZ, P2 ;  /* 0x000000ff0e037207 */ /* 0x000fca0001000000 */
[----:B------:R-:W-:-:S04]  /*2f050*/  IMAD.IADD R6, R4, 0x1, R3 ;  /* 0x0000000104067824 */ /* 0x000fc800078e0203 */
[----:B------:R-:W-:-:S07]  /*2f060*/  IMAD.MOV.U32 R13, RZ, RZ, R6 ;  /* 0x000000ffff0d7224 */ /* 0x000fce00078e0006 */
[----:B------:R-:W-:Y:S05]  /*2f070*/  WARPSYNC.COLLECTIVE R15, `(.L_x_3378) ;  /* 0x000000000f087348 */ /* 0x000fea0003c00000 */
[----:B------:R0:W1:Y:S02]  /*2f080*/  SHFL.UP P6, R14, R13, R12, R11 ;  /* 0x0400000c0d0e7389 */ /* 0x00006400000c000b */
[----:B01----:R-:W-:Y:S01]  /*2f090*/  ENDCOLLECTIVE ;  /* 0x000000000000791b */ /* 0x003fe20003800000 */
.L_x_3378:
[----:B------:R-:W-:Y:S01]  /*2f0a0*/  IMAD.MOV.U32 R12, RZ, RZ, 0x8 ;  /* 0x00000008ff0c7424 */ /* 0x000fe200078e00ff */
[----:B------:R-:W-:-:S05]  /*2f0b0*/  SEL R3, R14, RZ, P3 ;  /* 0x000000ff0e037207 */ /* 0x000fca0001800000 */
[----:B------:R-:W-:-:S04]  /*2f0c0*/  IMAD.IADD R2, R6, 0x1, R3 ;  /* 0x0000000106027824 */ /* 0x000fc800078e0203 */
[----:B------:R-:W-:-:S07]  /*2f0d0*/  IMAD.MOV.U32 R13, RZ, RZ, R2 ;  /* 0x000000ffff0d7224 */ /* 0x000fce00078e0002 */
[----:B------:R-:W-:Y:S05]  /*2f0e0*/  WARPSYNC.COLLECTIVE R15, `(.L_x_3379) ;  /* 0x000000000f087348 */ /* 0x000fea0003c00000 */
[----:B------:R0:W1:Y:S02]  /*2f0f0*/  SHFL.UP P6, R14, R13, R12, R11 ;  /* 0x0400000c0d0e7389 */ /* 0x00006400000c000b */
[----:B01----:R-:W-:Y:S01]  /*2f100*/  ENDCOLLECTIVE ;  /* 0x000000000000791b */ /* 0x003fe20003800000 */
.L_x_3379:
[----:B------:R-:W-:Y:S01]  /*2f110*/  IMAD.MOV.U32 R12, RZ, RZ, 0x10 ;  /* 0x00000010ff0c7424 */ /* 0x000fe200078e00ff */
[----:B------:R-:W-:-:S05]  /*2f120*/  SEL R3, R14, RZ, P4 ;  /* 0x000000ff0e037207 */ /* 0x000fca0002000000 */
[----:B------:R-:W-:-:S04]  /*2f130*/  IMAD.IADD R3, R2, 0x1, R3 ;  /* 0x0000000102037824 */ /* 0x000fc800078e0203 */
[----:B------:R-:W-:-:S07]  /*2f140*/  IMAD.MOV.U32 R13, RZ, RZ, R3 ;  /* 0x000000ffff0d7224 */ /* 0x000fce00078e0003 */
[----:B------:R-:W-:Y:S05]  /*2f150*/  WARPSYNC.COLLECTIVE R15, `(.L_x_3380) ;  /* 0x000000000f087348 */ /* 0x000fea0003c00000 */
[----:B------:R0:W1:Y:S02]  /*2f160*/  SHFL.UP P6, R14, R13, R12, R11 ;  /* 0x0400000c0d0e7389 */ /* 0x00006400000c000b */
[----:B01----:R-:W-:Y:S01]  /*2f170*/  ENDCOLLECTIVE ;  /* 0x000000000000791b */ /* 0x003fe20003800000 */
.L_x_3380:
        /* <DEDUP_REMOVED lines=8> */
.L_x_3381:
[----:B------:R-:W-:Y:S05]  /*2f200*/  BRA `(.L_x_3382) ;  /* 0xffffffbc00fc7947 */ /* 0x000fea000383ffff */
.L_x_3284:
        /* <DEDUP_REMOVED lines=8> */
.L_x_3384:
[----:B------:R-:W-:Y:S05]  /*2f290*/  BSYNC B0 ;  /* 0x0000000000007941 */ /* 0x000fea0003800000 */
.L_x_3383:
        /* <DEDUP_REMOVED lines=8> */
.L_x_3385:
[----:B------:R-:W-:Y:S01]  /*2f320*/  IMAD.MOV.U32 R12, RZ, RZ, 0x4 ;  /* 0x00000004ff0c7424 */ /* 0x000fe200078e00ff */
[----:B------:R-:W-:-:S05]  /*2f330*/  SEL R2, R14, RZ, P2 ;  /* 0x000000ff0e027207 */ /* 0x000fca0001000000 */
[----:B------:R-:W-:-:S04]  /*2f340*/  IMAD.IADD R2, R13, 0x1, R2 ;  /* 0x000000010d027824 */ /* 0x000fc800078e0202 */
[----:B------:R-:W-:-:S07]  /*2f350*/  IMAD.MOV.U32 R13, RZ, RZ, R2 ;  /* 0x000000ffff0d7224 */ /* 0x000fce00078e0002 */
[----:B------:R-:W-:Y:S05]  /*2f360*/  WARPSYNC.COLLECTIVE R15, `(.L_x_3386) ;  /* 0x000000000f087348 */ /* 0x000fea0003c00000 */
[----:B------:R0:W1:Y:S02]  /*2f370*/  SHFL.UP P6, R14, R13, R12, R11 ;  /* 0x0400000c0d0e7389 */ /* 0x00006400000c000b */
[----:B01----:R-:W-:Y:S01]  /*2f380*/  ENDCOLLECTIVE ;  /* 0x000000000000791b */ /* 0x003fe20003800000 */
.L_x_3386:
[----:B------:R-:W-:Y:S01]  /*2f390*/  IMAD.MOV.U32 R12, RZ, RZ, 0x8 ;  /* 0x00000008ff0c7424 */ /* 0x000fe200078e00ff */
[----:B------:R-:W-:-:S05]  /*2f3a0*/  SEL R3, R14, RZ, P3 ;  /* 0x000000ff0e037207 */ /* 0x000fca0001800000 */
[----:B------:R-:W-:-:S04]  /*2f3b0*/  IMAD.IADD R3, R2, 0x1, R3 ;  /* 0x0000000102037824 */ /* 0x000fc800078e0203 */
[----:B------:R-:W-:-:S07]  /*2f3c0*/  IMAD.MOV.U32 R13, RZ, RZ, R3 ;  /* 0x000000ffff0d7224 */ /* 0x000fce00078e0003 */
[----:B------:R-:W-:Y:S05]  /*2f3d0*/  WARPSYNC.COLLECTIVE R15, `(.L_x_3387) ;  /* 0x000000000f087348 */ /* 0x000fea0003c00000 */
[----:B------:R0:W1:Y:S02]  /*2f3e0*/  SHFL.UP P6, R14, R13, R12, R11 ;  /* 0x0400000c0d0e7389 */ /* 0x00006400000c000b */
[----:B01----:R-:W-:Y:S01]  /*2f3f0*/  ENDCOLLECTIVE ;  /* 0x000000000000791b */ /* 0x003fe20003800000 */
.L_x_3387:
[----:B------:R-:W-:Y:S01]  /*2f400*/  IMAD.MOV.U32 R12, RZ, RZ, 0x10 ;  /* 0x00000010ff0c7424 */ /* 0x000fe200078e00ff */
[----:B------:R-:W-:-:S05]  /*2f410*/  SEL R4, R14, RZ, P4 ;  /* 0x000000ff0e047207 */ /* 0x000fca0002000000 */
[----:B------:R-:W-:-:S04]  /*2f420*/  IMAD.IADD R4, R3, 0x1, R4 ;  /* 0x0000000103047824 */ /* 0x000fc800078e0204 */
[----:B------:R-:W-:-:S07]  /*2f430*/  IMAD.MOV.U32 R13, RZ, RZ, R4 ;  /* 0x000000ffff0d7224 */ /* 0x000fce00078e0004 */
[----:B------:R-:W-:Y:S05]  /*2f440*/  WARPSYNC.COLLECTIVE R15, `(.L_x_3388) ;  /* 0x000000000f087348 */ /* 0x000fea0003c00000 */
[----:B------:R0:W1:Y:S02]  /*2f450*/  SHFL.UP P6, R14, R13, R12, R11 ;  /* 0x0400000c0d0e7389 */ /* 0x00006400000c000b */
[----:B01----:R-:W-:Y:S01]  /*2f460*/  ENDCOLLECTIVE ;  /* 0x000000000000791b */ /* 0x003fe20003800000 */
.L_x_3388:
        /* <DEDUP_REMOVED lines=8> */
.L_x_3389:
[----:B------:R-:W-:Y:S05]  /*2f4f0*/  BRA `(.L_x_3390) ;  /* 0xffffffbc00dc7947 */ /* 0x000fea000383ffff */
.L_x_3286:
[----:B------:R-:W-:Y:S01]  /*2f500*/  BSSY B0, `(.L_x_3391) ;  /* 0x0000006000007945 */ /* 0x000fe20003800000 */
[----:B------:R-:W-:Y:S01]  /*2f510*/  PLOP3.LUT P6, PT, P6, PT, PT, 0x8, 0x0 ;  /* 0x000000000000781c */ /* 0x000fe200037ce170 */
[----:B------:R-:W-:-:S12]  /*2f520*/  IMAD.MOV.U32 R15, RZ, RZ, -0x1 ;  /* 0xffffffffff0f7424 */ /* 0x000fd800078e00ff */
[----:B01----:R-:W-:Y:S05]  /*2f530*/  WARPSYNC.COLLECTIVE R15, `(.L_x_3392) ;  /* 0x000000000f087348 */ /* 0x003fea0003c00000 */
[----:B------:R-:W-:Y:S01]  /*2f540*/  VOTE.ANY R14, PT, P6 ;  /* 0x00000000000e7806 */ /* 0x000fe200030e0100 */
[----:B01----:R-:W-:Y:S06]  /*2f550*/  ENDCOLLECTIVE ;  /* 0x000000000000791b */ /* 0x003fec0003800000 */
.L_x_3392:
[----:B------:R-:W-:Y:S05]  /*2f560*/  BSYNC B0 ;  /* 0x0000000000007941 */ /* 0x000fea0003800000 */
.L_x_3391:
        /* <DEDUP_REMOVED lines=9> */
.L_x_3393:
[----:B------:R-:W-:Y:S01]  /*2f600*/  IMAD.MOV.U32 R17, RZ, RZ, R14 ;  /* 0x000000ffff117224 */ /* 0x000fe200078e000e */
[----:B------:R-:W-:Y:S06]  /*2f610*/  BRA `(.L_x_3394) ;  /* 0xffffffbc00cc7947 */ /* 0x000fec000383ffff */
.L_x_3288:
[----:B------:R-:W-:Y:S01]  /*2f620*/  BSSY B0, `(.L_x_3395) ;  /* 0x0000007000007945 */ /* 0x000fe20003800000 */
[----:B------:R-:W-:Y:S02]  /*2f630*/  IMAD.MOV.U32 R13, RZ, RZ, R2 ;  /* 0x000000ffff0d7224 */ /* 0x000fe400078e0002 */
[----:B------:R-:W-:Y:S02]  /*2f640*/  IMAD.MOV.U32 R11, RZ, RZ, 0x1f ;  /* 0x0000001fff0b7424 */ /* 0x000fe400078e00ff */
[----:B------:R-:W-:-:S07]  /*2f650*/  IMAD.MOV.U32 R15, RZ, RZ, -0x1 ;  /* 0xffffffffff0f7424 */ /* 0x000fce00078e00ff */
[----:B0123--:R-:W-:Y:S05]  /*2f660*/  WARPSYNC.COLLECTIVE R15, `(.L_x_3396) ;  /* 0x000000000f087348 */ /* 0x00ffea0003c00000 */
[----:B------:R4:W0:Y:S02]  /*2f670*/  SHFL.IDX P6, R14, R13, R12, R11 ;  /* 0x0000000c0d0e7389 */ /* 0x00082400000c000b */
[----:B01234-:R-:W-:Y:S01]  /*2f680*/  ENDCOLLECTIVE ;  /* 0x000000000000791b */ /* 0x01ffe20003800000 */
.L_x_3396:
[----:B------:R-:W-:Y:S05]  /*2f690*/  BSYNC B0 ;  /* 0x0000000000007941 */ /* 0x000fea0003800000 */
.L_x_3395:
[----:B------:R-:W-:Y:S05]  /*2f6a0*/  BRA `(.L_x_3287) ;  /* 0xffffffbc00c47947 */ /* 0x000fea000383ffff */
.L_x_3292:
[----:B0-----:R0:W1:Y:S02]  /*2f6b0*/  SYNCS.PHASECHK.TRANS64.TRYWAIT P0, [R7+URZ+0x38820], R0 ;  /* 0x03882000070075a7 */ /* 0x001064000800017f */
[----:B-1----:R-:W-:Y:S05]  /*2f6c0*/  @!P0 NANOSLEEP.SYNCS 0x989680 ;  /* 0x009896800000895d */ /* 0x002fea0003900000 */
[----:B------:R-:W1:Y:S02]  /*2f6d0*/  @!P0 SYNCS.PHASECHK.TRANS64 P0, [R7+URZ+0x38820], R0 ;  /* 0x03882000070085a7 */ /* 0x000e64000800007f */
[----:B-1----:R-:W-:Y:S05]  /*2f6e0*/  @!P0 BRA `(.L_x_3292) ;  /* 0xfffffffc00f08947 */ /* 0x002fea000383ffff */
[----:B------:R-:W-:Y:S05]  /*2f6f0*/  BRA `(.L_x_3397) ;  /* 0xffffffc4003c7947 */ /* 0x000fea000383ffff */
.L_x_3293:
        /* <DEDUP_REMOVED lines=11> */
.L_x_3399:
[----:B------:R-:W-:Y:S05]  /*2f7b0*/  BSYNC B0 ;  /* 0x0000000000007941 */ /* 0x000fea0003800000 */
.L_x_3398:
[----:B------:R-:W-:Y:S05]  /*2f7c0*/  BRA `(.L_x_3400) ;  /* 0xffffffc400247947 */ /* 0x000fea000383ffff */
.L_x_3296:
[----:B------:R-:W-:Y:S01]  /*2f7d0*/  BSSY B1, `(.L_x_3401) ;  /* 0x0000006000017945 */ /* 0x000fe20003800000 */
[----:B------:R-:W-:-:S07]  /*2f7e0*/  IMAD.MOV.U32 R15, RZ, RZ, -0x1 ;  /* 0xffffffffff0f7424 */ /* 0x000fce00078e00ff */
[----:B0-234-:R-:W-:Y:S05]  /*2f7f0*/  WARPSYNC.COLLECTIVE R15, `(.L_x_3402) ;  /* 0x000000000f0c7348 */ /* 0x01dfea0003c00000 */
[----:B------:R-:W-:Y:S02]  /*2f800*/  ELECT P6, UR62, PT ;  /* 0x00000000003e782f */ /* 0x000fe400038c0000 */
[----:B------:R-:W-:Y:S01]  /*2f810*/  MOV R14, UR62 ;  /* 0x0000003e000e7c02 */ /* 0x000fe20008000f00 */
[----:B0-234-:R-:W-:Y:S10]  /*2f820*/  ENDCOLLECTIVE ;  /* 0x000000000000791b */ /* 0x01dff40003800000 */
.L_x_3402:
[----:B------:R-:W-:Y:S05]  /*2f830*/  BSYNC B1 ;  /* 0x0000000000017941 */ /* 0x000fea0003800000 */
.L_x_3401:
[----:B------:R-:W-:Y:S05]  /*2f840*/  BRA `(.L_x_3403) ;  /* 0xffffffc4001c7947 */ /* 0x000fea000383ffff */
.L_x_3298:
[----:B0-----:R0:W1:Y:S02]  /*2f850*/  SYNCS.PHASECHK.TRANS64.TRYWAIT P1, [R5+URZ+0x38840], R0 ;  /* 0x03884000050075a7 */ /* 0x001064000802017f */
[----:B-1----:R-:W-:Y:S05]  /*2f860*/  @!P1 NANOSLEEP.SYNCS 0x989680 ;  /* 0x009896800000995d */ /* 0x002fea0003900000 */
[----:B------:R-:W1:Y:S02]  /*2f870*/  @!P1 SYNCS.PHASECHK.TRANS64 P1, [R5+URZ+0x38840], R0 ;  /* 0x03884000050095a7 */ /* 0x000e64000802007f */
[----:B-1----:R-:W-:Y:S05]  /*2f880*/  @!P1 BRA `(.L_x_3298) ;  /* 0xfffffffc00f09947 */ /* 0x002fea000383ffff */
[----:B------:R-:W-:Y:S05]  /*2f890*/  BRA `(.L_x_3404) ;  /* 0xffffffc4003c7947 */ /* 0x000fea000383ffff */
.L_x_3300:
[----:B-1----:R1:W0:Y:S02]  /*2f8a0*/  SYNCS.PHASECHK.TRANS64.TRYWAIT P1, [R3+URZ+0x38840], R2 ;  /* 0x03884002030075a7 */ /* 0x002224000802017f */
[----:B0-----:R-:W-:Y:S05]  /*2f8b0*/  @!P1 NANOSLEEP.SYNCS 0x989680 ;  /* 0x009896800000995d */ /* 0x001fea0003900000 */
[----:B------:R-:W0:Y:S02]  /*2f8c0*/  @!P1 SYNCS.PHASECHK.TRANS64 P1, [R3+URZ+0x38840], R2 ;  /* 0x03884002030095a7 */ /* 0x000e24000802007f */
[----:B0-----:R-:W-:Y:S05]  /*2f8d0*/  @!P1 BRA `(.L_x_3300) ;  /* 0xfffffffc00f09947 */ /* 0x001fea000383ffff */
[----:B------:R-:W-:Y:S05]  /*2f8e0*/  BRA `(.L_x_3405) ;  /* 0xffffffc400487947 */ /* 0x000fea000383ffff */
.L_x_3302:
[----:B------:R0:W0:Y:S02]  /*2f8f0*/  SYNCS.PHASECHK.TRANS64.TRYWAIT P1, [R5+URZ+0x38860], R0 ;  /* 0x03886000050075a7 */ /* 0x000024000802017f */
[----:B0-----:R-:W-:Y:S05]  /*2f900*/  @!P1 NANOSLEEP.SYNCS 0x989680 ;  /* 0x009896800000995d */ /* 0x001fea0003900000 */
[----:B------:R-:W0:Y:S02]  /*2f910*/  @!P1 SYNCS.PHASECHK.TRANS64 P1, [R5+URZ+0x38860], R0 ;  /* 0x03886000050095a7 */ /* 0x000e24000802007f */
[----:B0-----:R-:W-:Y:S05]  /*2f920*/  @!P1 BRA `(.L_x_3302) ;  /* 0xfffffffc00f09947 */ /* 0x001fea000383ffff */
[----:B------:R-:W-:Y:S05]  /*2f930*/  BRA `(.L_x_3406) ;  /* 0xffffffc400447947 */ /* 0x000fea000383ffff */
        .type           $_ZN7cutlass13device_kernelIN5flash11enable_sm90INS1_16FlashAttnFwdSm90INS1_25CollectiveMainloopFwdSm90ILi2EN4cute5tupleIJNS5_1CILi1EEES8_S8_EEENS6_IJNS7_ILi64EEESA_SA_EEELi512ENS_10bfloat16_tEfNS_4arch4Sm90ELb0ELb1ELb1ELb1ELb1ELb0ELb1ELb0ELb0ELb1ELb0ELb0EEENS1_21CollectiveEpilogueFwdINS6_IJSA_NS7_ILi512EEESA_EEES9_SC_SE_Li256ELb1ELb1ELb0ELb0EEENS1_36VarlenDynamicPersistentTileSchedulerILi64ELi64ELi256ELi128ELb0ELb1ELb1ELb1ELb0ELb1EEEEEEEEEvNT_6ParamsE$_ZZN5flash25CollectiveMainloopFwdSm90ILi2EN4cute5tupleIJNS1_1CILi1EEES4_S4_EEENS2_IJNS3_ILi64EEES6_S6_EEELi512EN7cutlass10bfloat16_tEfNS8_4arch4Sm90ELb0ELb1ELb1ELb1ELb1ELb0ELb1ELb0ELb0ELb1ELb0ELb0EE3mmaINS_16FlashAttnFwdSm90ISC_NS_21CollectiveEpilogueFwdINS2_IJS6_NS3_ILi512EEES6_EEES5_S9_SB_Li256ELb1ELb1ELb0ELb0EEENS_36VarlenDynamicPersistentTileSchedulerILi64ELi64ELi256ELi128ELb0ELb1ELb1ELb1ELb0ELb1EEEE13SharedStorageENS1_6TensorINS1_11ArrayEngineIfLm128EEENS1_6LayoutINS2_IJNS2_IJNS3_ILi2EEESR_NS3_ILi32EEEEEES4_S4_EEENS2_IJNS2_IJS4_SR_NS3_ILi4EEEEEENS3_ILi0EEESX_EEEEEEENS_7SoftmaxILi2ELi0EEEEEbRKNSC_6ParamsENS8_13PipelineAsyncILi2EEES17_RNS8_13PipelineStateILj2EEERT0_RT1_iRiRKNS_16SeqlenInfoQKNewKILb1ELb0EEENS2_IJiiiiEEERT_ENKUliT_T0_T1_E_clIZSD_ISM_S10_S12_EbS15_S17_S17_S1A_S1C_S1E_iS1F_S1J_S1K_S1M_EUlRS1N_iE1_NS3_ILb0EEENS3_ILb1EEEEEDaiS1N_S1O_S1P_,@function
        .size           $_ZN7cutlass13device_kernelIN5flash11enable_sm90INS1_16FlashAttnFwdSm90INS1_25CollectiveMainloopFwdSm90ILi2EN4cute5tupleIJNS5_1CILi1EEES8_S8_EEENS6_IJNS7_ILi64EEESA_SA_EEELi512ENS_10bfloat16_tEfNS_4arch4Sm90ELb0ELb1ELb1ELb1ELb1ELb0ELb1ELb0ELb0ELb1ELb0ELb0EEENS1_21CollectiveEpilogueFwdINS6_IJSA_NS7_ILi512EEESA_EEES9_SC_SE_Li256ELb1ELb1ELb0ELb0EEENS1_36VarlenDynamicPersistentTileSchedulerILi64ELi64ELi256ELi128ELb0ELb1ELb1ELb1ELb0ELb1EEEEEEEEEvNT_6ParamsE$_ZZN5flash25CollectiveMainloopFwdSm90ILi2EN4cute5tupleIJNS1_1CILi1EEES4_S4_EEENS2_IJNS3_ILi64EEES6_S6_EEELi512EN7cutlass10bfloat16_tEfNS8_4arch4Sm90ELb0ELb1ELb1ELb1ELb1ELb0ELb1ELb0ELb0ELb1ELb0ELb0EE3mmaINS_16FlashAttnFwdSm90ISC_NS_21CollectiveEpilogueFwdINS2_IJS6_NS3_ILi512EEES6_EEES5_S9_SB_Li256ELb1ELb1ELb0ELb0EEENS_36VarlenDynamicPersistentTileSchedulerILi64ELi64ELi256ELi128ELb0ELb1ELb1ELb1ELb0ELb1EEEE13SharedStorageENS1_6TensorINS1_11ArrayEngineIfLm128EEENS1_6LayoutINS2_IJNS2_IJNS3_ILi2EEESR_NS3_ILi32EEEEEES4_S4_EEENS2_IJNS2_IJS4_SR_NS3_ILi4EEEEEENS3_ILi0EEESX_EEEEEEENS_7SoftmaxILi2ELi0EEEEEbRKNSC_6ParamsENS8_13PipelineAsyncILi2EEES17_RNS8_13PipelineStateILj2EEERT0_RT1_iRiRKNS_16SeqlenInfoQKNewKILb1ELb0EEENS2_IJiiiiEEERT_ENKUliT_T0_T1_E_clIZSD_ISM_S10_S12_EbS15_S17_S17_S1A_S1C_S1E_iS1F_S1J_S1K_S1M_EUlRS1N_iE1_NS3_ILb0EEENS3_ILb1EEEEEDaiS1N_S1O_S1P_,(.L_x_5814 - $_ZN7cutlass13device_kernelIN5flash11enable_sm90INS1_16FlashAttnFwdSm90INS1_25CollectiveMainloopFwdSm90ILi2EN4cute5tupleIJNS5_1CILi1EEES8_S8_EEENS6_IJNS7_ILi64EEESA_SA_EEELi512ENS_10bfloat16_tEfNS_4arch4Sm90ELb0ELb1ELb1ELb1ELb1ELb0ELb1ELb0ELb0ELb1ELb0ELb0EEENS1_21CollectiveEpilogueFwdINS6_IJSA_NS7_ILi512EEESA_EEES9_SC_SE_Li256ELb1ELb1ELb0ELb0EEENS1_36VarlenDynamicPersistentTileSchedulerILi64ELi64ELi256ELi128ELb0ELb1ELb1ELb1ELb0ELb1EEEEEEEEEvNT_6ParamsE$_ZZN5flash25CollectiveMainloopFwdSm90ILi2EN4cute5tupleIJNS1_1CILi1EEES4_S4_EEENS2_IJNS3_ILi64EEES6_S6_EEELi512EN7cutlass10bfloat16_tEfNS8_4arch4Sm90ELb0ELb1ELb1ELb1ELb1ELb0ELb1ELb0ELb0ELb1ELb0ELb0EE3mmaINS_16FlashAttnFwdSm90ISC_NS_21CollectiveEpilogueFwdINS2_IJS6_NS3_ILi512EEES6_EEES5_S9_SB_Li256ELb1ELb1ELb0ELb0EEENS_36VarlenDynamicPersistentTileSchedulerILi64ELi64ELi256ELi128ELb0ELb1ELb1ELb1ELb0ELb1EEEE13SharedStorageENS1_6TensorINS1_11ArrayEngineIfLm128EEENS1_6LayoutINS2_IJNS2_IJNS3_ILi2EEESR_NS3_ILi32EEEEEES4_S4_EEENS2_IJNS2_IJS4_SR_NS3_ILi4EEEEEENS3_ILi0EEESX_EEEEEEENS_7SoftmaxILi2ELi0EEEEEbRKNSC_6ParamsENS8_13PipelineAsyncILi2EEES17_RNS8_13PipelineStateILj2EEERT0_RT1_iRiRKNS_16SeqlenInfoQKNewKILb1ELb0EEENS2_IJiiiiEEERT_ENKUliT_T0_T1_E_clIZSD_ISM_S10_S12_EbS15_S17_S17_S1A_S1C_S1E_iS1F_S1J_S1K_S1M_EUlRS1N_iE1_NS3_ILb0EEENS3_ILb1EEEEEDaiS1N_S1O_S1P_)
$_ZN7cutlass13device_kernelIN5flash11enable_sm90INS1_16FlashAttnFwdSm90INS1_25CollectiveMainloopFwdSm90ILi2EN4cute5tupleIJNS5_1CILi1EEES8_S8_EEENS6_IJNS7_ILi64EEESA_SA_EEELi512ENS_10bfloat16_tEfNS_4arch4Sm90ELb0ELb1ELb1ELb1ELb1ELb0ELb1ELb0ELb0ELb1ELb0ELb0EEENS1_21CollectiveEpilogueFwdINS6_IJSA_NS7_ILi512EEESA_EEES9_SC_SE_Li256ELb1ELb1ELb0ELb0EEENS1_36VarlenDynamicPersistentTileSchedulerILi64ELi64ELi256ELi128ELb0ELb1ELb1ELb1ELb0ELb1EEEEEEEEEvNT_6ParamsE$_ZZN5flash25CollectiveMainloopFwdSm90ILi2EN4cute5tupleIJNS1_1CILi1EEES4_S4_EEENS2_IJNS3_ILi64EEES6_S6_EEELi512EN7cutlass10bfloat16_tEfNS8_4arch4Sm90ELb0ELb1ELb1ELb1ELb1ELb0ELb1ELb0ELb0ELb1ELb0ELb0EE3mmaINS_16FlashAttnFwdSm90ISC_NS_21CollectiveEpilogueFwdINS2_IJS6_NS3_ILi512EEES6_EEES5_S9_SB_Li256ELb1ELb1ELb0ELb0EEENS_36VarlenDynamicPersistentTileSchedulerILi64ELi64ELi256ELi128ELb0ELb1ELb1ELb1ELb0ELb1EEEE13SharedStorageENS1_6TensorINS1_11ArrayEngineIfLm128EEENS1_6LayoutINS2_IJNS2_IJNS3_ILi2EEESR_NS3_ILi32EEEEEES4_S4_EEENS2_IJNS2_IJS4_SR_NS3_ILi4EEEEEENS3_ILi0EEESX_EEEEEEENS_7SoftmaxILi2ELi0EEEEEbRKNSC_6ParamsENS8_13PipelineAsyncILi2EEES17_RNS8_13PipelineStateILj2EEERT0_RT1_iRiRKNS_16SeqlenInfoQKNewKILb1ELb0EEENS2_IJiiiiEEERT_ENKUliT_T0_T1_E_clIZSD_ISM_S10_S12_EbS15_S17_S17_S1A_S1C_S1E_iS1F_S1J_S1K_S1M_EUlRS1N_iE1_NS3_ILb0EEENS3_ILb1EEEEEDaiS1N_S1O_S1P_:
        /* <DEDUP_REMOVED lines=48> */
.L_x_3408:
[----:B------:R-:W-:Y:S05]  /*2fc40*/  BSYNC B2 ;  /* 0x0000000000027941 */ /* 0x000fea0003800000 */
.L_x_3407:
        /* <DEDUP_REMOVED lines=17> */
.L_x_3410:
[----:B------:R-:W-:Y:S05]  /*2fd60*/  BSYNC B2 ;  /* 0x0000000000027941 */ /* 0x000fea0003800000 */
.L_x_3409:
        /* <DEDUP_REMOVED lines=10> */
.L_x_3412:
[----:B------:R-:W-:Y:S05]  /*2fe10*/  BSYNC B2 ;  /* 0x0000000000027941 */ /* 0x000fea0003800000 */
.L_x_3411:
        /* <DEDUP_REMOVED lines=92> */
.L_x_3415:
[----:B------:R-:W-:Y:S05]  /*303e0*/  BSYNC B2 ;  /* 0x0000000000027941 */ /* 0x000fea0003800000 */
.L_x_3414:
        /* <DEDUP_REMOVED lines=17> */
.L_x_3417:
[----:B------:R-:W-:Y:S05]  /*30500*/  BSYNC B2 ;  /* 0x0000000000027941 */ /* 0x000fea0003800000 */
.L_x_3416:
        /* <DEDUP_REMOVED lines=10> */
.L_x_3419:
[----:B------:R-:W-:Y:S05]  /*305b0*/  BSYNC B2 ;  /* 0x0000000000027941 */ /* 0x000fea0003800000 */
.L_x_3418:
        /* <DEDUP_REMOVED lines=581> */
.L_x_3422:
[----:B------:R-:W-:Y:S05]  /*32a10*/  BSYNC B2 ;  /* 0x0000000000027941 */ /* 0x000fea0003800000 */
.L_x_3421:
        /* <DEDUP_REMOVED lines=45> */
[----:B------:R-:W-:Y:S01]  /*32cf0*/  LOP3.LUT R63, RZ, R63, RZ, 0x33, !PT ;  /* 0x0000003fff3f7212 */ /* 0x000fe200078e33ff */
        /* <DEDUP_REMOVED lines=23> */
[----:B------:R-:W-:-:S03]  /*32e70*/  LOP3.LUT R21, R21, 0x1ffffffe, RZ, 0xc0, !PT ;  /* 0x1ffffffe15157812 */ /* 0x000fc600078ec0ff */
[----:B------:R-:W-:Y:S02]  /*32e80*/  IMAD.IADD R26, R25, 0x1, -R26 ;  /* 0x00000001191a7824 */ /* 0x000fe400078e0a1a */
[----:B------:R-:W-:Y:S01]  /*32e90*/  FMUL.FTZ R38, R38, R20 ;  /* 0x0000001426267220 */ /* 0x000fe20000410000 */
[----:B------:R-:W-:Y:S02]  /*32ea0*/  IMAD.IADD R21, R28, 0x1, -R21 ;  /* 0x000000011c157824 */ /* 0x000fe400078e0a15 */
[----:B------:R-:W-:Y:S01]  /*32eb0*/  IMAD.U32 R26, R15, 0x10, R26 ;  /* 0x000000100f1a7824 */ /* 0x000fe200078e001a */
[----:B------:R0:W4:Y:S03]  /*32ec0*/  MUFU.TANH R70, R38 ;  /* 0x0000002600467308 */ /* 0x0001260000002400 */
[----:B0-----:R-:W-:-:S04]  /*32ed0*/  IMAD R38, R21, 0x8, R26 ;  /* 0x0000000815267824 */ /* 0x001fc800078e021a */
[----:B------:R-:W-:-:S04]  /*32ee0*/  @P0 IMAD.HI.U32 R59, R38, R59, RZ ;  /* 0x0000003b263b0227 */ /* 0x000fc800078e00ff */
[----:B------:R-:W-:Y:S01]  /*32ef0*/  FMUL.FTZ R31, R31, R20 ;  /* 0x000000141f1f7220 */ /* 0x000fe20000410000 */
[----:B------:R-:W-:Y:S01]  /*32f00*/  @P0 SHF.R.U32.HI R38, RZ, R62, R59 ;  /* 0x0000003eff260219 */ /* 0x000fe2000001163b */
[----:B------:R-:W-:Y:S02]  /*32f10*/  IMAD.SHL.U32 R59, R0, 0x40, RZ ;  /* 0x00000040003b7824 */ /* 0x000fe400078e00ff */
[-C--:B------:R-:W-:Y:S01]  /*32f20*/  FMUL.FTZ R35, R35, R20.reuse ;  /* 0x0000001423237220 */ /* 0x080fe20000410000 */
[-C--:B------:R-:W-:Y:S01]  /*32f30*/  FMUL.FTZ R36, R36, R20.reuse ;  /* 0x0000001424247220 */ /* 0x080fe20000410000 */
[-C--:B------:R-:W-:Y:S01]  /*32f40*/  FMUL.FTZ R37, R37, R20.reuse ;  /* 0x0000001425257220 */ /* 0x080fe20000410000 */
[----:B------:R-:W0:Y:S01]  /*32f50*/  SHFL.IDX PT, R26, R38, RZ, 0x1c1f ;  /* 0x001c1fff261a7589 */ /* 0x000e2200000e0000 */
[----:B------:R-:W-:Y:S01]  /*32f60*/  LOP3.LUT R15, R14, 0x7ffffffc, RZ, 0xc0, !PT ;  /* 0x7ffffffc0e0f7812 */ /* 0x000fe200078ec0ff */
[-C--:B------:R-:W-:Y:S01]  /*32f70*/  FMUL.FTZ R58, R30, R20.reuse ;  /* 0x000000141e3a7220 */ /* 0x080fe20000410000 */
[----:B------:R-:W0:Y:S01]  /*32f80*/  MUFU.TANH R67, R31 ;  /* 0x0000001f00437308 */ /* 0x000e220000002400 */
[----:B------:R-:W-:Y:S01]  /*32f90*/  IADD3 R14, -R59, 0x1, RZ ;  /* 0x000000013b0e7810 */ /* 0x000fe20007ffe1ff */
[-C--:B------:R-:W-:Y:S01]  /*32fa0*/  FMUL.FTZ R29, R29, R20.reuse ;  /* 0x000000141d1d7220 */ /* 0x080fe20000410000 */
[-C--:B------:R-:W-:Y:S01]  /*32fb0*/  FMUL.FTZ R32, R32, R20.reuse ;  /* 0x0000001420207220 */ /* 0x080fe20000410000 */
[-C--:B------:R-:W-:Y:S01]  /*32fc0*/  FMUL.FTZ R33, R33, R20.reuse ;  /* 0x0000001421217220 */ /* 0x080fe20000410000 */
[-C--:B------:R-:W-:Y:S01]  /*32fd0*/  FMUL.FTZ R40, R40, R20.reuse ;  /* 0x0000001428287220 */ /* 0x080fe20000410000 */
[-C--:B------:R-:W-:Y:S01]  /*32fe0*/  FMUL.FTZ R41, R41, R20.reuse ;  /* 0x0000001429297220 */ /* 0x080fe20000410000 */
[-C--:B------:R-:W-:Y:S01]  /*32ff0*/  FMUL.FTZ R42, R42, R20.reuse ;  /* 0x000000142a2a7220 */ /* 0x080fe20000410000 */
        /* <DEDUP_REMOVED lines=9> */
[-C--:B-1----:R-:W-:Y:S01]  /*33090*/  FMUL.FTZ R35, R43, R20.reuse ;  /* 0x000000142b237220 */ /* 0x082fe20000410000 */
[-C--:B------:R-:W-:Y:S01]  /*330a0*/  FMUL.FTZ R52, R52, R20.reuse ;  /* 0x0000001434347220 */ /* 0x080fe20000410000 */
[-C--:B------:R-:W-:Y:S01]  /*330b0*/  FMUL.FTZ R53, R53, R20.reuse ;  /* 0x0000001435357220 */ /* 0x080fe20000410000 */
[-C--:B------:R-:W-:Y:S01]  /*330c0*/  FMUL.FTZ R54, R54, R20.reuse ;  /* 0x0000001436367220 */ /* 0x080fe20000410000 */
[-C--:B------:R-:W-:Y:S01]  /*330d0*/  FMUL.FTZ R34, R34, R20.reuse ;  /* 0x0000001422227220 */ /* 0x080fe20000410000 */
[----:B------:R-:W-:-:S02]  /*330e0*/  FMUL.FTZ R39, R39, R20 ;  /* 0x0000001427277220 */ /* 0x000fc40000410000 */
[----:B------:R1:W0:Y:S01]  /*330f0*/  MUFU.TANH R31, R37 ;  /* 0x00000025001f7308 */ /* 0x0002220000002400 */
[-C--:B--2---:R-:W-:Y:S01]  /*33100*/  FMUL.FTZ R36, R46, R20.reuse ;  /* 0x000000142e247220 */ /* 0x084fe20000410000 */
[----:B------:R-:W-:Y:S01]  /*33110*/  FMUL.FTZ R20, R55, R20 ;  /* 0x0000001437147220 */ /* 0x000fe20000410000 */
[----:B-1----:R-:W-:-:S05]  /*33120*/  IMAD.IADD R37, R24, 0x1, -R15 ;  /* 0x0000000118257824 */ /* 0x002fca00078e0a0f */
[----:B------:R-:W1:Y:S01]  /*33130*/  MUFU.TANH R11, R11 ;  /* 0x0000000b000b7308 */ /* 0x000e620000002400 */
[----:B------:R-:W-:-:S07]  /*33140*/  IMAD R14, R37, -0x2, R14 ;  /* 0xfffffffe250e7824 */ /* 0x000fce00078e020e */
[----:B------:R-:W2:Y:S01]  /*33150*/  MUFU.TANH R13, R13 ;  /* 0x0000000d000d7308 */ /* 0x000ea20000002400 */
[----:B------:R-:W-:-:S07]  /*33160*/  IADD3 R14, -R56, R14, R57 ;  /* 0x0000000e380e7210 */ /* 0x000fce0007ffe139 */
        /* <DEDUP_REMOVED lines=21> */
[----:B------:R-:W-:Y:S02]  /*332c0*/  IMAD.IADD R63, R14, 0x1, R63 ;  /* 0x000000010e3f7824 */ /* 0x000fe400078e023f */
[----:B------:R-:W-:-:S03]  /*332d0*/  IMAD.IADD R64, R64, 0x1, -R59 ;  /* 0x0000000140407824 */ /* 0x000fc600078e0a3b */
[----:B------:R0:W1:Y:S08]  /*332e0*/  MUFU.TANH R68, R34 ;  /* 0x0000002200447308 */ /* 0x0000700000002400 */
[----:B------:R3:W1:Y:S01]  /*332f0*/  MUFU.TANH R71, R39 ;  /* 0x0000002700477308 */ /* 0x0006620000002400 */
[--C-:B0-----:R-:W-:Y:S02]  /*33300*/  IMAD.IADD R34, R63, 0x1, R26.reuse ;  /* 0x000000013f227824 */ /* 0x101fe400078e021a */
[----:B---3--:R-:W-:Y:S01]  /*33310*/  IMAD.IADD R39, R61, 0x1, R26 ;  /* 0x000000013d277824 */ /* 0x008fe200078e021a */
[----:B--2-4-:R-:W-:Y:S06]  /*33320*/  @!P1 BRA `(.L_x_3424) ;  /* 0x0000000000889947 */ /* 0x014fec0003800000 */
        /* <DEDUP_REMOVED lines=16> */
.L_x_3428:
[----:B------:R-:W-:Y:S05]  /*33430*/  BSYNC B4 ;  /* 0x0000000000047941 */ /* 0x000fea0003800000 */
.L_x_3427:
[----:B------:R-:W-:Y:S01]  /*33440*/  LOP3.LUT R15, RZ, R15, RZ, 0x33, !PT ;  /* 0x0000000fff0f7212 */ /* 0x000fe200078e33ff */
[----:B------:R-:W-:Y:S06]  /*33450*/  BRA `(.L_x_3429) ;  /* 0x0000000000287947 */ /* 0x000fec0003800000 */
.L_x_3426:
        /* <DEDUP_REMOVED lines=10> */
.L_x_3429:
[----:B------:R-:W-:Y:S05]  /*33500*/  BSYNC B3 ;  /* 0x0000000000037941 */ /* 0x000fea0003800000 */
.L_x_3425:
[----:B------:R-:W-:-:S04]  /*33510*/  IMAD R14, R12, R15, -R59 ;  /* 0x0000000f0c0e7224 */ /* 0x000fc800078e0a3b */
[----:B------:R-:W-:-:S05]  /*33520*/  IMAD R15, R37, -0x2, R14 ;  /* 0xfffffffe250f7824 */ /* 0x000fca00078e020e */
[----:B------:R-:W-:Y:S02]  /*33530*/  VIMNMX R34, R34, R15, !PT ;  /* 0x0000000f22227248 */ /* 0x000fe40007fe0100 */
[----:B------:R-:W-:-:S07]  /*33540*/  VIADDMNMX R39, R15, R12, R39, PT ;  /* 0x0000000c0f277246 */ /* 0x000fce0003800127 */
.L_x_3424:
[----:B------:R-:W-:Y:S05]  /*33550*/  BSYNC B2 ;  /* 0x0000000000027941 */ /* 0x000fea0003800000 */
.L_x_3423:
        /* <DEDUP_REMOVED lines=14> */
[C---:B------:R-:W-:Y:S02]  /*33640*/  ISETP.LT.OR P2, PT, R39.reuse, 0x11, P2 ;  /* 0x000000112700780c */ /* 0x040fe40001741670 */
        /* <DEDUP_REMOVED lines=23> */
[----:B------:R-:W-:Y:S01]  /*337c0*/  FSEL R27, R40, -INF , !P2 ;  /* 0xff800000281b7808 */ /* 0x000fe20005000000 */
[----:B0-----:R-:W-:Y:S01]  /*337d0*/  IMAD.IADD R40, R63, 0x1, R38 ;  /* 0x000000013f287824 */ /* 0x001fe200078e0226 */
        /* <DEDUP_REMOVED lines=56> */
.L_x_3435:
[----:B------:R-:W-:Y:S05]  /*33b60*/  BSYNC B4 ;  /* 0x0000000000047941 */ /* 0x000fea0003800000 */
.L_x_3434:
[----:B------:R-:W-:Y:S01]  /*33b70*/  LOP3.LUT R57, RZ, R57, RZ, 0x33, !PT ;  /* 0x00000039ff397212 */ /* 0x000fe200078e33ff */
[----:B------:R-:W-:Y:S06]  /*33b80*/  BRA `(.L_x_3436) ;  /* 0x0000000000287947 */ /* 0x000fec0003800000 */
.L_x_3433:
        /* <DEDUP_REMOVED lines=10> */
.L_x_3436:
[----:B------:R-:W-:Y:S05]  /*33c30*/  BSYNC B3 ;  /* 0x0000000000037941 */ /* 0x000fea0003800000 */
.L_x_3432:
[----:B------:R-:W-:-:S04]  /*33c40*/  IMAD R8, R12, R57, -R59 ;  /* 0x000000390c087224 */ /* 0x000fc800078e0a3b */
[----:B------:R-:W-:-:S05]  /*33c50*/  IMAD R37, R37, -0x2, R8 ;  /* 0xfffffffe25257824 */ /* 0x000fca00078e0208 */
[----:B------:R-:W-:Y:S02]  /*33c60*/  VIADDMNMX R39, R37, R12, R39, PT ;  /* 0x0000000c25277246 */ /* 0x000fe40003800127 */
[----:B------:R-:W-:-:S07]  /*33c70*/  VIMNMX R40, R40, R37, !PT ;  /* 0x0000002528287248 */ /* 0x000fce0007fe0100 */
.L_x_3431:
[----:B------:R-:W-:Y:S05]  /*33c80*/  BSYNC B2 ;  /* 0x0000000000027941 */ /* 0x000fea0003800000 */
.L_x_3430:
[----:B------:R-:W2:Y:S01]  /*33c90*/  LDL.64 R8, [R7+0x70] ;  /* 0x0000700007087983 */ /* 0x000ea20000100a00 */
[----:B------:R-:W-:Y:S02]  /*33ca0*/  R2UR UR4, R4 ;  /* 0x00000000040472ca */ /* 0x000fe400000e0000 */
[----:B------:R-:W-:Y:S02]  /*33cb0*/  R2UR UR5, R5 ;  /* 0x00000000050572ca */ /* 0x000fe400000e0000 */
[----:B------:R-:W-:Y:S02]  /*33cc0*/  ISETP.GT.AND P0, PT, R40, 0x1, !P0 ;  /* 0x000000012800780c */ /* 0x000fe40004704270 */
        /* <DEDUP_REMOVED lines=14> */
[----:B-1----:R-:W-:Y:S02]  /*33db0*/  FSEL R57, R68, -INF , !P0 ;  /* 0xff80000044397808 */ /* 0x002fe40004000000 */
        /* <DEDUP_REMOVED lines=23> */
[----:B------:R-:W-:Y:S02]  /*33f30*/  ISETP.GT.AND P1, PT, R40, 0x28, !P1 ;  /* 0x000000282800780c */ /* 0x000fe40004f24270 */
[----:B------:R-:W-:-:S02]  /*33f40*/  ISETP.LT.OR P0, PT, R39, 0x22, P0 ;  /* 0x000000222700780c */ /* 0x000fc40000701670 */
[C---:B------:R-:W-:Y:S02]  /*33f50*/  ISETP.GT.AND P2, PT, R40.reuse, 0x29, !P2 ;  /* 0x000000292800780c */ /* 0x040fe40005744270 */
[----:B------:R-:W-:Y:S02]  /*33f60*/  ISETP.LT.OR P1, PT, R39, 0x29, P1 ;  /* 0x000000292700780c */ /* 0x000fe40000f21670 */
[----:B------:R-:W-:Y:S02]  /*33f70*/  FSEL R63, R35, -INF , !P0 ;  /* 0xff800000233f7808 */ /* 0x000fe40004000000 */
[----:B------:R-:W-:Y:S02]  /*33f80*/  ISETP.GT.AND P3, PT, R40, 0x30, !P3 ;  /* 0x000000302800780c */ /* 0x000fe40005f64270 */
[----:B------:R-:W-:Y:S02]  /*33f90*/  ISETP.LT.OR P2, PT, R39, 0x2a, P2 ;  /* 0x0000002a2700780c */ /* 0x000fe40001741670 */
[----:B------:R-:W-:-:S02]  /*33fa0*/  FSEL R73, R36, -INF , !P1 ;  /* 0xff80000024497808 */ /* 0x000fc40004800000 */
[C---:B------:R-:W-:Y:S02]  /*33fb0*/  ISETP.GT.AND P4, PT, R40.reuse, 0x31, !P4 ;  /* 0x000000312800780c */ /* 0x040fe40006784270 */
[----:B------:R-:W-:Y:S02]  /*33fc0*/  ISETP.LT.OR P3, PT, R39, 0x31, P3 ;  /* 0x000000312700780c */ /* 0x000fe40001f61670 */
[----:B------:R-:W-:Y:S02]  /*33fd0*/  FSEL R75, R47, -INF , !P2 ;  /* 0xff8000002f4b7808 */ /* 0x000fe40005000000 */
[----:B------:R-:W-:Y:S02]  /*33fe0*/  ISETP.GT.AND P5, PT, R40, 0x38, !P5 ;  /* 0x000000382800780c */ /* 0x000fe40006fa4270 */
[----:B------:R-:W-:Y:S02]  /*33ff0*/  ISETP.LT.OR P4, PT, R39, 0x32, P4 ;  /* 0x000000322700780c */ /* 0x000fe40002781670 */
[----:B------:R-:W-:-:S02]  /*34000*/  FSEL R77, R50, -INF , !P3 ;  /* 0xff800000324d7808 */ /* 0x000fc40005800000 */
[----:B------:R-:W-:Y:S02]  /*34010*/  ISETP.GT.AND P6, PT, R40, 0x39, !P6 ;  /* 0x000000392800780c */ /* 0x000fe400077c4270 */
[----:B------:R-:W-:Y:S01]  /*34020*/  ISETP.LT.OR P5, PT, R39, 0x39, P5 ;  /* 0x000000392700780c */ /* 0x000fe20002fa1670 */
[----:B------:R-:W3:Y:S01]  /*34030*/  LD.E R40, desc[UR4][R8.64+0x10] ;  /* 0x0000100408287980 */ /* 0x000ee2000c101900 */
[----:B------:R-:W-:Y:S02]  /*34040*/  FSEL R79, R51, -INF , !P4 ;  /* 0xff800000334f7808 */ /* 0x000fe40006000000 */
[----:B------:R-:W-:Y:S02]  /*34050*/  ISETP.LT.OR P6, PT, R39, 0x3a, P6 ;  /* 0x0000003a2700780c */ /* 0x000fe400037c1670 */
[----:B------:R-:W-:Y:S02]  /*34060*/  FSEL R81, R54, -INF , !P5 ;  /* 0xff80000036517808 */ /* 0x000fe40006800000 */
[----:B------:R-:W-:-:S02]  /*34070*/  R2UR UR6, R4 ;  /* 0x00000000040672ca */ /* 0x000fc400000e0000 */
[----:B------:R-:W-:Y:S02]  /*34080*/  R2UR UR7, R5 ;  /* 0x00000000050772ca */ /* 0x000fe400000e0000 */
[----:B------:R-:W-:-:S11]  /*34090*/  FSEL R83, R43, -INF , !P6 ;  /* 0xff8000002b537808 */ /* 0x000fd60007000000 */
[----:B------:R-:W4:Y:S01]  /*340a0*/  LD.E R41, desc[UR6][R8.64+0x14] ;  /* 0x0000140608297980 */ /* 0x000f22000c101900 */
        /* <DEDUP_REMOVED lines=33> */
[----:B------:R-:W-:Y:S04]  /*342c0*/  ST.E.64 desc[UR4][R8.64], R36 ;  /* 0x0000002408007985 */ /* 0x000fe8000c101b04 */
[----:B------:R-:W2:Y:S01]  /*342d0*/  LD.E R44, desc[UR6][R8.64+0x4] ;  /* 0x00000406082c7980 */ /* 0x000ea2000c101900 */
[----:B0-----:R-:W-:-:S05]  /*342e0*/  FMNMX.FTZ R11, R36, R11, !PT ;  /* 0x0000000b240b7209 */ /* 0x001fca0007810000 */
[----:B------:R-:W0:Y:S02]  /*342f0*/  SHFL.BFLY PT, R38, R11, 0x1, 0x1f ;  /* 0x0c201f000b267f89 */ /* 0x000e2400000e0000 */
[----:B0-----:R-:W-:Y:S02]  /*34300*/  FMNMX.FTZ R35, R11, R38, !PT ;  /* 0x000000260b237209 */ /* 0x001fe40007810000 */
[----:B------:R-:W5:Y:S04]  /*34310*/  LD.E R38, desc[UR4][R8.64+0x20] ;  /* 0x0000200408267980 */ /* 0x000f68000c101900 */
[----:B------:R-:W-:Y:S04]  /*34320*/  ST.E desc[UR4][R8.64], R35 ;  /* 0x0000002308007985 */ /* 0x000fe8000c101904 */
[----:B------:R-:W3:Y:S01]  /*34330*/  LD.E R39, desc[UR6][R8.64] ;  /* 0x0000000608277980 */ /* 0x000ee2000c101900 */
[----:B------:R-:W-:-:S02]  /*34340*/  R2UR UR8, R4 ;  /* 0x00000000040872ca */ /* 0x000fc400000e0000 */
[----:B------:R-:W-:Y:S01]  /*34350*/  R2UR UR9, R5 ;  /* 0x00000000050972ca */ /* 0x000fe200000e0000 */
[----:B--2---:R-:W0:Y:S02]  /*34360*/  SHFL.BFLY PT, R11, R44, 0x2, 0x1f ;  /* 0x0c401f002c0b7f89 */ /* 0x004e2400000e0000 */
        /* <DEDUP_REMOVED lines=9> */
[----:B-----5:R-:W-:Y:S02]  /*34400*/  FMUL.FTZ R11, R11, R38 ;  /* 0x000000260b0b7220 */ /* 0x020fe40000410000 */
[----:B------:R-:W-:-:S04]  /*34410*/  FMUL.FTZ R12, R38, R13 ;  /* 0x0000000d260c7220 */ /* 0x000fc80000410000 */
[----:B------:R-:W0:Y:S08]  /*34420*/  MUFU.EX2 R11, R11 ;  /* 0x0000000b000b7308 */ /* 0x000e300000000800 */
[----:B------:R-:W4:Y:S01]  /*34430*/  MUFU.EX2 R12, R12 ;  /* 0x0000000c000c7308 */ /* 0x000f220000000800 */
[----:B------:R1:W-:Y:S01]  /*34440*/  ST.E desc[UR4][R8.64+0x4], R35 ;  /* 0x0000042308007985 */ /* 0x0003e2000c101904 */
[----:B0-----:R-:W-:Y:S01]  /*34450*/  FMUL.FTZ R13, R11, R40 ;  /* 0x000000280b0d7220 */ /* 0x001fe20000410000 */
[----:B----4-:R-:W-:-:S04]  /*34460*/  FMUL.FTZ R41, R12, R41 ;  /* 0x000000290c297220 */ /* 0x010fc80000410000 */
        /* <DEDUP_REMOVED lines=21> */
.L_x_3438:
[----:B------:R-:W-:Y:S05]  /*345c0*/  BSYNC B2 ;  /* 0x0000000000027941 */ /* 0x000fea0003800000 */
.L_x_3437:
        /* <DEDUP_REMOVED lines=13> */
.L_x_3440:
[----:B------:R-:W-:Y:S05]  /*346a0*/  BSYNC B2 ;  /* 0x0000000000027941 */ /* 0x000fea0003800000 */
.L_x_3439:
        /* <DEDUP_REMOVED lines=1394> */
[----:B------:R-:W-:Y:S01]  /*39dd0*/  R2UR UR17, R5 ;  /* 0x00000000051172ca */ /* 0x000fe200000e0000 */
[----:B------:R-:W-:-:S02]  /*39de0*/  VIADD R12, R10, 0x100 ;  /* 0x000001000a0c7836 */ /* 0x000fc40000000000 */
        /* <DEDUP_REMOVED lines=1912> */
.L_x_3442:
[----:B------:R-:W-:Y:S05]  /*41570*/  BSYNC B2 ;  /* 0x0000000000027941 */ /* 0x000fea0003800000 */
.L_x_3441:
        /* <DEDUP_REMOVED lines=12> */
[----:B0-----:R-:W-:Y:S05]  /*41640*/  RET.REL.NODEC R4 `(_ZN7cutlass13device_kernelIN5flash11enable_sm90INS1_16FlashAttnFwdSm90INS1_25CollectiveMainloopFwdSm90ILi2EN4cute5tupleIJNS5_1CILi1EEES8_S8_EEENS6_IJNS7_ILi64EEESA_SA_EEELi512ENS_10bfloat16_tEfNS_4arch4Sm90ELb0ELb1ELb1ELb1ELb1ELb0ELb1ELb0ELb0ELb1ELb0ELb0EEENS1_21CollectiveEpilogueFwdINS6_IJSA_NS7_ILi512EEESA_EEES9_SC_SE_Li256ELb1ELb1ELb0ELb0EEENS1_36VarlenDynamicPersistentTileSchedulerILi64ELi64ELi256ELi128ELb0ELb1ELb1ELb1ELb0ELb1EEEEEEEEEvNT_6ParamsE) ;  /* 0xfffffbe8046c7950 */ /* 0x001fea0003c3ffff */
.L_x_3413:
[----:B0-----:R0:W1:Y:S02]  /*41650*/  SYNCS.PHASECHK.TRANS64.TRYWAIT P0, [R11+URZ], R24 ;  /* 0x000000180b0075a7 */ /* 0x001064000800017f */
[----:B-1----:R-:W-:Y:S05]  /*41660*/  @!P0 NANOSLEEP.SYNCS 0x989680 ;  /* 0x009896800000895d */ /* 0x002fea0003900000 */
[----:B------:R-:W1:Y:S02]  /*41670*/  @!P0 SYNCS.PHASECHK.TRANS64 P0, [R11+URZ], R24 ;  /* 0x000000180b0085a7 */ /* 0x000e64000800007f */
[----:B-1----:R-:W-:Y:S05]  /*41680*/  @!P0 BRA `(.L_x_3413) ;  /* 0xfffffffc00f08947 */ /* 0x002fea000383ffff */
[----:B------:R-:W-:Y:S05]  /*41690*/  BRA `(.L_x_3412) ;  /* 0xfffffee400dc7947 */ /* 0x000fea000383ffff */
.L_x_3420:
[----:B0-----:R0:W1:Y:S02]  /*416a0*/  SYNCS.PHASECHK.TRANS64.TRYWAIT P0, [R56+URZ], R57 ;  /* 0x00000039380075a7 */ /* 0x001064000800017f */
[----:B-1----:R-:W-:Y:S05]  /*416b0*/  @!P0 NANOSLEEP.SYNCS 0x989680 ;  /* 0x009896800000895d */ /* 0x002fea0003900000 */
[----:B------:R-:W1:Y:S02]  /*416c0*/  @!P0 SYNCS.PHASECHK.TRANS64 P0, [R56+URZ], R57 ;  /* 0x00000039380085a7 */ /* 0x000e64000800007f */
[----:B-1----:R-:W-:Y:S05]  /*416d0*/  @!P0 BRA `(.L_x_3420) ;  /* 0xfffffffc00f08947 */ /* 0x002fea000383ffff */
[----:B------:R-:W-:Y:S05]  /*416e0*/  BRA `(.L_x_3419) ;  /* 0xfffffeec00b07947 */ /* 0x000fea000383ffff */
.L_x_3443:
        /* <DEDUP_REMOVED lines=9> */
.L_x_5814:


//--------------------- .text._ZN7cutlass13device_kernelIN5flash11enable_sm90INS1_16FlashAttnFwdSm90INS1_25CollectiveMainloopFwdSm90ILi2EN4cute5tupleIJNS5_1CILi1EEES8_S8_EEENS6_IJNS7_ILi64EEESA_SA_EEELi512ENS_10bfloat16_tEfNS_4arch4Sm90ELb0ELb1ELb1ELb1ELb1ELb1ELb1ELb0ELb0ELb1ELb0ELb0EEENS1_21CollectiveEpilogueFwdINS6_IJSA_NS7_ILi512EEESA_EEES9_SC_SE_Li256ELb1ELb1ELb0ELb0EEENS1_36VarlenDynamicPersistentTileSchedulerILi64ELi64ELi256ELi128ELb0ELb1ELb1ELb1ELb0ELb1EEEEEEEEEvNT_6ParamsE --------------------------
	.section	.text._ZN7cutlass13device_kernelIN5flash11enable_sm90INS1_16FlashAttnFwdSm90INS1_25CollectiveMainloopFwdSm90ILi2EN4cute5tupleIJNS5_1CILi1EEES8_S8_EEENS6_IJNS7_ILi64EEESA_SA_EEELi512ENS_10bfloat16_tEfNS_4arch4Sm90ELb0ELb1ELb1ELb1ELb1ELb1ELb1ELb0ELb0ELb1ELb0ELb0EEENS1_21CollectiveEpilogueFwdINS6_IJSA_NS7_ILi512EEESA_EEES9_SC_SE_Li256ELb1ELb1ELb0ELb0EEENS1_36VarlenDynamicPersistentTileSchedulerILi64ELi64ELi256ELi128ELb0ELb1ELb1ELb1ELb0ELb1EEEEEEEEEvNT_6ParamsE,"ax",@progbits
	.align	128
.text._ZN7cutlass13device_kernelIN5flash11enable_sm90INS1_16FlashAttnFwdSm90INS1_25CollectiveMainloopFwdSm90ILi2EN4cute5tupleIJNS5_1CILi1EEES8_S8_EEENS6_IJNS7_ILi64EEESA_SA_EEELi512ENS_10bfloat16_tEfNS_4arch4Sm90ELb0ELb1ELb1ELb1ELb1ELb1ELb1ELb0ELb0ELb1ELb0ELb0EEENS1_21CollectiveEpilogueFwdINS6_IJSA_NS7_ILi512EEESA_EEES9_SC_SE_Li256ELb1ELb1ELb0ELb0EEENS1_36VarlenDynamicPersistentTileSchedulerILi64ELi64ELi256ELi128ELb0ELb1ELb1ELb1ELb0ELb1EEEEEEEEEvNT_6ParamsE:
        .type           _ZN7cutlass13device_kernelIN5flash11enable_sm90INS1_16FlashAttnFwdSm90INS1_25CollectiveMainloopFwdSm90ILi2EN4cute5tupleIJNS5_1CILi1EEES8_S8_EEENS6_IJNS7_ILi64EEESA_SA_EEELi512ENS_10bfloat16_tEfNS_4arch4Sm90ELb0ELb1ELb1ELb1ELb1ELb1ELb1ELb0ELb0ELb1ELb0ELb0EEENS1_21CollectiveEpilogueFwdINS6_IJSA_NS7_ILi512EEESA_EEES9_SC_SE_Li256ELb1ELb1ELb0ELb0EEENS1_36VarlenDynamicPersistentTileSchedulerILi64ELi64ELi256ELi128ELb0ELb1ELb1ELb1ELb0ELb1EEEEEEEEEvNT_6ParamsE,@function
        .size           _ZN7cutlass13device_kernelIN5flash11enable_sm90INS1_16FlashAttnFwdSm90INS1_25CollectiveMainloopFwdSm90ILi2EN4cute5tupleIJNS5_1CILi1EEES8_S8_EEENS6_IJNS7_ILi64EEESA_SA_EEELi512ENS_10bfloat16_tEfNS_4arch4Sm90ELb0ELb1ELb1ELb1ELb1ELb1ELb1ELb0ELb0ELb1ELb0ELb0EEENS1_21CollectiveEpilogueFwdINS6_IJSA_NS7_ILi512EEESA_EEES9_SC_SE_Li256ELb1ELb1ELb0ELb0EEENS1_36VarlenDynamicPersistentTileSchedulerILi64ELi64ELi256ELi128ELb0ELb1ELb1ELb1ELb0ELb1EEEEEEEEEvNT_6ParamsE,(.L_x_5816 - _ZN7cutlass13device_kernelIN5flash11enable_sm90INS1_16FlashAttnFwdSm90INS1_25CollectiveMainloopFwdSm90ILi2EN4cute5tupleIJNS5_1CILi1EEES8_S8_EEENS6_IJNS7_ILi64EEESA_SA_EEELi512ENS_10bfloat16_tEfNS_4arch4Sm90ELb0ELb1ELb1ELb1ELb1ELb1ELb1ELb0ELb0ELb1ELb0ELb0EEENS1_21CollectiveEpilogueFwdINS6_IJSA_NS7_ILi512EEESA_EEES9_SC_SE_Li256ELb1ELb1ELb0ELb0EEENS1_36VarlenDynamicPersistentTileSchedulerILi64ELi64ELi256ELi128ELb0ELb1ELb1ELb1ELb0ELb1EEEEEEEEEvNT_6ParamsE)
        .other          _ZN7cutlass13device_kernelIN5flash11enable_sm90INS1_16FlashAttnFwdSm90INS1_25CollectiveMainloopFwdSm90ILi2EN4cute5tupleIJNS5_1CILi1EEES8_S8_EEENS6_IJNS7_ILi64EEESA_SA_EEELi512ENS_10bfloat16_tEfNS_4arch4Sm90ELb0ELb1ELb1ELb1ELb1ELb1ELb1ELb0ELb0ELb1ELb0ELb0EEENS1_21CollectiveEpilogueFwdINS6_IJSA_NS7_ILi512EEESA_EEES9_SC_SE_Li256ELb1ELb1ELb0ELb0EEENS1_36VarlenDynamicPersistentTileSchedulerILi64ELi64ELi256ELi128ELb0ELb1ELb1ELb1ELb0ELb1EEEEEEEEEvNT_6ParamsE,@"STO_CUDA_ENTRY STV_DEFAULT"
_ZN7cutlass13device_kernelIN5flash11enable_sm90INS1_16FlashAttnFwdSm90INS1_25CollectiveMainloopFwdSm90ILi2EN4cute5tupleIJNS5_1CILi1EEES8_S8_EEENS6_IJNS7_ILi64EEESA_SA_EEELi512ENS_10bfloat16_tEfNS_4arch4Sm90ELb0ELb1ELb1ELb1ELb1ELb1ELb1ELb0ELb0ELb1ELb0ELb0EEENS1_21CollectiveEpilogueFwdINS6_IJSA_NS7_ILi512EEESA_EEES9_SC_SE_Li256ELb1ELb1ELb0ELb0EEENS1_36VarlenDynamicPersistentTileSchedulerILi64ELi64ELi256ELi128ELb0ELb1ELb1ELb1ELb0ELb1EEEEEEEEEvNT_6ParamsE:
[----:B------:R-:W0:Y:S02]  /*0000*/  LDC R1, c[0x0][0x28] ;  /* 0x00000a00ff017b82 */ /* 0x000e240000000800 */
[----:B0-----:R-:W-:-:S05]  /*0010*/  VIADD R1, R1, 0xfffffba0 ;  /* 0xfffffba001017836 */ /* 0x001fca0000000000 */
[----:B------:R-:W-:Y:S01]  /*0020*/  R2UR UR4, R1 ;  /* 0x00000000010472ca */ /* 0x000fe200000e0000 */
[----:B------:R-:W0:Y:S01]  /*0030*/  S2R R3, SR_TID.X ;  /* 0x0000000000037919 */ /* 0x000e220000002100 */
[----:B------:R-:W-:Y:S01]  /*0040*/  ELECT P0, URZ, PT ;  /* 0x00000000003f782f */ /* 0x000fe20003800000 */
[----:B------:R-:W-:Y:S01]  /*0050*/  BSSY B0, `(.L_x_3444) ;  /* 0x0000012000007945 */ /* 0x000fe20003800000 */
[----:B------:R-:W-:Y:S01]  /*0060*/  ULDC UR38, c[0x0][0x20] ;  /* 0x0000080000267ab9 */ /* 0x000fe20000000800 */
[----:B------:R-:W-:-:S08]  /*0070*/  ULDC UR37, c[0x0][0x24] ;  /* 0x0000090000257ab9 */ /* 0x000fd00000000800 */
[----:B------:R-:W-:-:S04]  /*0080*/  UIADD3 UR38, UP0, UR4, UR38, URZ ;  /* 0x0000002604267290 */ /* 0x000fc8000ff1e03f */
[----:B------:R-:W-:Y:S01]  /*0090*/  UIADD3.X UR37, URZ, UR37, URZ, UP0, !UPT ;  /* 0x000000253f257290 */ /* 0x000fe200087fe43f */
[--C-:B0-----:R-:W-:Y:S02]  /*00a0*/  SHF.R.U32.HI R0, RZ, 0x5, R3.reuse ;  /* 0x00000005ff007819 */ /* 0x101fe40000011603 */
[----:B------:R-:W-:-:S03]  /*00b0*/  SHF.R.U32.HI R3, RZ, 0x7, R3 ;  /* 0x00000007ff037819 */ /* 0x000fc60000011603 */
        /* <DEDUP_REMOVED lines=11> */
.L_x_3445:
[----:B------:R-:W-:Y:S05]  /*0170*/  BSYNC B0 ;  /* 0x0000000000007941 */ /* 0x000fea0003800000 */
.L_x_3444:
        /* <DEDUP_REMOVED lines=17> */
[----:B------:R-:W-:Y:S01]  /*0290*/  @UP0 USHF.L.U32 UR6, UR6, 0x1, URZ ;  /* 0x0000000106060899 */ /* 0x000fe2000800063f */
[----:B------:R-:W-:-:S03]  /*02a0*/  VOTEU.ANY UP0, P0 ;  /* 0x00000000003f7886 */ /* 0x000fc60000000100 */
[----:B------:R-:W-:Y:S01]  /*02b0*/  UISETP.NE.AND UP3, UPT, UR41, URZ, UPT ;  /* 0x0000003f2900728c */ /* 0x000fe2000bf65270 */
[----:B------:R-:W0:Y:S02]  /*02c0*/  FENCE.VIEW.ASYNC.S ;  /* 0x00000000000073c6 */ /* 0x000e240000000000 */
[----:B0-----:R0:W1:Y:S01]  /*02d0*/  @UP0 SYNCS.EXCH.64 URZ, [UR8+0x38800], UR4 ;  /* 0x03880004083f05b2 */ /* 0x0010620008000100 */
[----:B------:R-:W-:Y:S01]  /*02e0*/  UP2UR UR42, UPR, URZ, 0x8 ;  /* 0x000000083f2a7883 */ /* 0x000fe20008000000 */
[----:B------:R0:W2:Y:S03]  /*02f0*/  @UP1 SYNCS.EXCH.64 URZ, [UR8+0x38810], UR4 ;  /* 0x03881004083f15b2 */ /* 0x0000a60008000100 */
[----:B------:R0:W3:Y:S01]  /*0300*/  @UP2 SYNCS.EXCH.64 URZ, [UR8+0x38820], UR6 ;  /* 0x03882006083f25b2 */ /* 0x0000e20008000100 */
[----:B------:R-:W-:Y:S07]  /*0310*/  @P1 BRA `(.L_x_3446) ;  /* 0x0000000000381947 */ /* 0x000fee0003800000 */
        /* <DEDUP_REMOVED lines=13> */
[----:B----4-:R-:W-:Y:S01]  /*03f0*/  NOP ;  /* 0x0000000000007918 */ /* 0x010fe20000000000 */
.L_x_3446:
[----:B------:R-:W4:Y:S01]  /*0400*/  SHFL.IDX PT, R2, R0, RZ, 0x1f ;  /* 0x00001fff00027589 */ /* 0x000f2200000e0000 */
[----:B------:R-:W-:Y:S01]  /*0410*/  NOP ;  /* 0x0000000000007918 */ /* 0x000fe20000000000 */
[----:B----4-:R-:W-:-:S13]  /*0420*/  ISETP.NE.AND P0, PT, R2, RZ, PT ;  /* 0x000000ff0200720c */ /* 0x010fda0003f05270 */
        /* <DEDUP_REMOVED lines=18> */
[----:B----4-:R-:W-:Y:S01]  /*0550*/  NOP ;  /* 0x0000000000007918 */ /* 0x010fe20000000000 */
.L_x_3447:
[----:B------:R-:W4:Y:S01]  /*0560*/  SHFL.IDX PT, R2, R0, RZ, 0x1f ;  /* 0x00001fff00027589 */ /* 0x000f2200000e0000 */
[----:B------:R-:W-:Y:S01]  /*0570*/  NOP ;  /* 0x0000000000007918 */ /* 0x000fe20000000000 */
[----:B----4-:R-:W-:-:S13]  /*0580*/  ISETP.NE.AND P0, PT, R2, RZ, PT ;  /* 0x000000ff0200720c */ /* 0x010fda0003f05270 */
        /* <DEDUP_REMOVED lines=15> */
.L_x_3448:
        /* <DEDUP_REMOVED lines=22> */
.L_x_3449:
        /* <DEDUP_REMOVED lines=22> */
.L_x_3450:
[----:B------:R-:W-:Y:S01]  /*0940*/  UISETP.NE.AND UP0, UPT, UR41, URZ, UPT ;  /* 0x0000003f2900728c */ /* 0x000fe2000bf05270 */
[----:B------:R-:W-:Y:S01]  /*0950*/  NOP ;  /* 0x0000000000007918 */ /* 0x000fe20000000000 */
[----:B------:R-:W-:Y:S01]  /*0960*/  ULDC.64 UR46, c[0x0][0x208] ;  /* 0x00008200002e7ab9 */ /* 0x000fe20000000a00 */
[----:B------:R-:W-:Y:S01]  /*0970*/  BSSY B9, `(.L_x_3451) ;  /* 0x0003535000097945 */ /* 0x000fe20003800000 */
[----:B0123--:R-:W-:Y:S02]  /*0980*/  BAR.SYNC.DEFER_BLOCKING 0x0 ;  /* 0x0000000000007b1d */ /* 0x00ffe40000010000 */
[----:B------:R-:W-:-:S13]  /*0990*/  PLOP3.LUT P0, PT, PT, PT, UP0, 0x40, 0x0 ;  /* 0x000000000000781c */ /* 0x000fda0003f0e808 */
[----:B------:R-:W-:Y:S05]  /*09a0*/  @P0 BRA `(.L_x_3452) ;  /* 0x000002c400dc0947 */ /* 0x000fea0003800000 */
.L_x_3453:
[----:B------:R-:W-:-:S08]  /*09b0*/  NOP ;  /* 0x0000000000007918 */ /* 0x000fd00000000000 */
[----:B------:R-:W0:Y:S02]  /*09c0*/  USETMAXREG.TRY_ALLOC.CTAPOOL UP0, 0xe8 ;  /* 0x000000e8000079c8 */ /* 0x000e240008000600 */
[----:B0-----:R-:W-:-:S13]  /*09d0*/  PLOP3.LUT P0, PT, PT, PT, UP0, 0x80, 0x0 ;  /* 0x000000000000781c */ /* 0x001fda0003f0f008 */
[----:B------:R-:W-:Y:S05]  /*09e0*/  @!P0 BRA `(.L_x_3453) ;  /* 0xfffffffc00f08947 */ /* 0x000fea000383ffff */
[----:B------:R-:W0:Y:S01]  /*09f0*/  S2R R0, SR_TID.X ;  /* 0x0000000000007919 */ /* 0x000e220000002100 */
[----:B------:R-:W1:Y:S01]  /*0a00*/  S2UR UR4, SR_CgaCtaId ;  /* 0x00000000000479c3 */ /* 0x000e620000008800 */
[----:B------:R-:W-:Y:S04]  /*0a10*/  STL.64 [R1+0x1c8], RZ ;  /* 0x0001c8ff01007387 */ /* 0x000fe80000100a00 */
[----:B------:R-:W-:Y:S04]  /*0a20*/  STL [R1+0x1d0], RZ ;  /* 0x0001d0ff01007387 */ /* 0x000fe80000100800 */
[----:B------:R-:W-:Y:S01]  /*0a30*/  STL [R1+0x1d4], RZ ;  /* 0x0001d4ff01007387 */ /* 0x000fe20000100800 */
[----:B-1----:R-:W-:Y:S01]  /*0a40*/  IMAD.U32 R23, RZ, RZ, UR4 ;  /* 0x00000004ff177e24 */ /* 0x002fe2000f8e00ff */
[----:B------:R-:W-:Y:S01]  /*0a50*/  ULDC UR4, c[0x0][0xd3c] ;  /* 0x00034f0000047ab9 */ /* 0x000fe20000000800 */
[----:B0-----:R-:W-:-:S04]  /*0a60*/  SHF.R.U32.HI R2, RZ, 0x7, R0 ;  /* 0x00000007ff027819 */ /* 0x001fc80000011600 */
[----:B------:R-:W-:Y:S02]  /*0a70*/  ISETP.NE.AND P0, PT, R2, 0x1, PT ;  /* 0x000000010200780c */ /* 0x000fe40003f05270 */
[----:B------:R-:W-:-:S04]  /*0a80*/  MOV R2, 0x400 ;  /* 0x0000040000027802 */ /* 0x000fc80000000f00 */
[----:B------:R-:W-:-:S07]  /*0a90*/  LEA R2, R23, R2, 0x18 ;  /* 0x0000000217027211 */ /* 0x000fce00078ec0ff */
[----:B------:R-:W-:Y:S06]  /*0aa0*/  @!P0 BAR.ARV 0x8, 0x100 ;  /* 0x0204000000008b1d */ /* 0x000fec0000002000 */
[----:B------:R-:W-:-:S13]  /*0ab0*/  ISETP.GE.U32.AND P0, PT, R0, 0x100, PT ;  /* 0x000001000000780c */ /* 0x000fda0003f06070 */
[----:B------:R-:W-:Y:S08]  /*0ac0*/  @P0 BAR.ARV 0xf, 0x100 ;  /* 0x03c4000000000b1d */ /* 0x000ff00000002000 */
[----:B------:R-:W-:Y:S06]  /*0ad0*/  BAR.SYNC.DEFER_BLOCKING 0x5, 0x180 ;  /* 0x0146000000007b1d */ /* 0x000fec0000010000 */
[----:B------:R-:W0:Y:S02]  /*0ae0*/  LDS.128 R112, [R2+0x388d0] ;  /* 0x0388d00002707984 */ /* 0x000e240000000c00 */
[----:B------:R-:W-:Y:S06]  /*0af0*/  BAR.ARV 0x4, 0x180 ;  /* 0x0106000000007b1d */ /* 0x000fec0000002000 */
[----:B0-----:R-:W-:-:S13]  /*0b00*/  ISETP.GE.AND P0, PT, R115, UR4, PT ;  /* 0x0000000473007c0c */ /* 0x001fda000bf06270 */
[----:B------:R-:W-:Y:S05]  /*0b10*/  @P0 BRA `(.L_x_3454) ;  /* 0x0000035000680947 */ /* 0x000fea0003800000 */
[----:B------:R-:W-:Y:S01]  /*0b20*/  VIADD R229, R0, 0xffffff80 ;  /* 0xffffff8000e57836 */ /* 0x000fe20000000000 */
[----:B------:R-:W0:Y:S01]  /*0b30*/  S2UR UR4, SR_SWINHI ;  /* 0x00000000000479c3 */ /* 0x000e220000002f00 */
[----:B------:R-:W-:Y:S01]  /*0b40*/  R2UR UR44, R2 ;  /* 0x00000000022c72ca */ /* 0x000fe200000e0000 */
[----:B------:R-:W-:Y:S01]  /*0b50*/  IMAD.MOV.U32 R157, RZ, RZ, 0x2 ;  /* 0x00000002ff9d7424 */ /* 0x000fe200078e00ff */
[----:B------:R-:W-:Y:S01]  /*0b60*/  UIADD3 UR36, UP0, UR38, 0x1c8, URZ ;  /* 0x000001c826247890 */ /* 0x000fe2000ff1e03f */
[----:B------:R-:W-:Y:S01]  /*0b70*/  SHF.R.S32.HI R0, RZ, 0x1f, R229 ;  /* 0x0000001fff007819 */ /* 0x000fe200000114e5 */
[----:B------:R-:W-:Y:S01]  /*0b80*/  UIADD3 UR39, UP1, UR38, 0x1d4, URZ ;  /* 0x000001d426277890 */ /* 0x000fe2000ff3e03f */
[----:B------:R-:W-:Y:S01]  /*0b90*/  IMAD.MOV.U32 R19, RZ, RZ, RZ ;  /* 0x000000ffff137224 */ /* 0x000fe200078e00ff */
[----:B------:R-:W-:Y:S01]  /*0ba0*/  UIADD3.X UR40, URZ, UR37, URZ, UP0, !UPT ;  /* 0x000000253f287290 */ /* 0x000fe200087fe43f */
[----:B------:R-:W-:Y:S01]  /*0bb0*/  LEA.HI R5, R0, R229, RZ, 0x7 ;  /* 0x000000e500057211 */ /* 0x000fe200078f38ff */
[----:B------:R-:W-:Y:S01]  /*0bc0*/  IMAD.MOV.U32 R153, RZ, RZ, RZ ;  /* 0x000000ffff997224 */ /* 0x000fe200078e00ff */
[----:B------:R-:W-:-:S02]  /*0bd0*/  UIADD3.X UR43, URZ, UR37, URZ, UP1, !UPT ;  /* 0x000000253f2b7290 */ /* 0x000fc40008ffe43f */
[----:B------:R-:W-:Y:S02]  /*0be0*/  LOP3.LUT R4, R5, 0xffffff80, RZ, 0xc0, !PT ;  /* 0xffffff8005047812 */ /* 0x000fe400078ec0ff */
[----:B------:R-:W-:-:S03]  /*0bf0*/  SHF.R.S32.HI R15, RZ, 0x7, R5 ;  /* 0x00000007ff0f7819 */ /* 0x000fc60000011405 */
[----:B------:R-:W-:Y:S01]  /*0c00*/  IMAD.IADD R7, R229, 0x1, -R4 ;  /* 0x00000001e5077824 */ /* 0x000fe200078e0a04 */
[----:B------:R-:W-:Y:S01]  /*0c10*/  LEA.HI R4, R0, R229, RZ, 0x5 ;  /* 0x000000e500047211 */ /* 0x000fe200078f28ff */
[----:B------:R-:W-:Y:S01]  /*0c20*/  STL [R1+0x414], R15 ;  /* 0x0004140f01007387 */ /* 0x000fe20000100800 */
[----:B------:R-:W-:Y:S02]  /*0c30*/  LEA.HI R5, R5, R15, RZ, 0x1 ;  /* 0x0000000f05057211 */ /* 0x000fe400078f08ff */
[----:B------:R-:W-:Y:S02]  /*0c40*/  SHF.R.S32.HI R10, RZ, 0x1f, R7 ;  /* 0x0000001fff0a7819 */ /* 0x000fe40000011407 */
[----:B------:R-:W-:Y:S01]  /*0c50*/  SHF.R.S32.HI R221, RZ, 0x5, R4 ;  /* 0x00000005ffdd7819 */ /* 0x000fe20000011404 */
[----:B------:R-:W-:Y:S01]  /*0c60*/  UMOV UR44, UR44 ;  /* 0x0000002c002c7c82 */ /* 0x000fe20008000000 */
[----:B0-----:R-:W-:Y:S01]  /*0c70*/  UMOV UR45, UR4 ;  /* 0x00000004002d7c82 */ /* 0x001fe20008000000 */
[----:B------:R-:W-:-:S02]  /*0c80*/  LEA.HI R9, R10, R7, RZ, 0x2 ;  /* 0x000000070a097211 */ /* 0x000fc400078f10ff */
[----:B------:R-:W-:Y:S02]  /*0c90*/  SHF.R.S32.HI R8, RZ, 0x1f, R4 ;  /* 0x0000001fff087819 */ /* 0x000fe40000011404 */
[--C-:B------:R-:W-:Y:S02]  /*0ca0*/  SHF.R.S32.HI R6, RZ, 0x2, R9.reuse ;  /* 0x00000002ff067819 */ /* 0x100fe40000011409 */
[----:B------:R-:W-:Y:S02]  /*0cb0*/  SHF.R.S32.HI R3, RZ, 0x1f, R9 ;  /* 0x0000001fff037819 */ /* 0x000fe40000011409 */
[----:B------:R-:W-:Y:S02]  /*0cc0*/  LEA.HI R8, R8, R221, RZ, 0x2 ;  /* 0x000000dd08087211 */ /* 0x000fe400078f10ff */
[----:B------:R-:W-:Y:S02]  /*0cd0*/  LEA.HI R3, R3, R6, RZ, 0x3 ;  /* 0x0000000603037211 */ /* 0x000fe400078f18ff */
[----:B------:R-:W-:-:S02]  /*0ce0*/  LEA.HI R10, R10, R7, RZ, 0x5 ;  /* 0x000000070a0a7211 */ /* 0x000fc400078f28ff */
[----:B------:R-:W-:Y:S02]  /*0cf0*/  LOP3.LUT R11, R3, 0xfffffff8, RZ, 0xc0, !PT ;  /* 0xfffffff8030b7812 */ /* 0x000fe400078ec0ff */
[----:B------:R-:W-:Y:S02]  /*0d00*/  LEA.HI R3, R0, R229, RZ, 0x4 ;  /* 0x000000e500037211 */ /* 0x000fe400078f20ff */
[----:B------:R-:W-:Y:S01]  /*0d10*/  LOP3.LUT R8, R8, 0x3ffffc, RZ, 0xc0, !PT ;  /* 0x003ffffc08087812 */ /* 0x000fe200078ec0ff */
[----:B------:R-:W-:Y:S01]  /*0d20*/  IMAD.IADD R11, R6, 0x1, -R11 ;  /* 0x00000001060b7824 */ /* 0x000fe200078e0a0b */
[----:B------:R-:W-:Y:S02]  /*0d30*/  SHF.R.S32.HI R6, RZ, 0x4, R3 ;  /* 0x00000004ff067819 */ /* 0x000fe40000011403 */
[----:B------:R-:W-:Y:S01]  /*0d40*/  LOP3.LUT R4, R3, 0xfffffff0, RZ, 0xc0, !PT ;  /* 0xfffffff003047812 */ /* 0x000fe200078ec0ff */
[----:B------:R-:W-:Y:S01]  /*0d50*/  IMAD.IADD R8, R221, 0x1, -R8 ;  /* 0x00000001dd087824 */ /* 0x000fe200078e0a08 */
[----:B------:R-:W-:-:S02]  /*0d60*/  LEA.HI R3, R3, R6, RZ, 0x1 ;  /* 0x0000000603037211 */ /* 0x000fc400078f08ff */
[----:B------:R-:W-:Y:S01]  /*0d70*/  LOP3.LUT R5, R5, 0xfffffe, RZ, 0xc0, !PT ;  /* 0x00fffffe05057812 */ /* 0x000fe200078ec0ff */
[----:B------:R-:W-:Y:S01]  /*0d80*/  IMAD.IADD R12, R229, 0x1, -R4 ;  /* 0x00000001e50c7824 */ /* 0x000fe200078e0a04 */
[----:B------:R-:W-:Y:S02]  /*0d90*/  LOP3.LUT R3, R3, 0x1ffffffe, RZ, 0xc0, !PT ;  /* 0x1ffffffe03037812 */ /* 0x000fe400078ec0ff */
[----:B------:R-:W-:Y:S01]  /*0da0*/  LOP3.LUT R4, R9, 0x7ffffffc, RZ, 0xc0, !PT ;  /* 0x7ffffffc09047812 */ /* 0x000fe200078ec0ff */
[----:B------:R-:W-:Y:S01]  /*0db0*/  IMAD R13, R15, 0x100, R12 ;  /* 0x000001000f0d7824 */ /* 0x000fe200078e020c */
[----:B------:R0:W-:Y:S01]  /*0dc0*/  STL [R1+0x434], R12 ;  /* 0x0004340c01007387 */ /* 0x0001e20000100800 */
[----:B------:R-:W-:Y:S01]  /*0dd0*/  IMAD.IADD R3, R6, 0x1, -R3 ;  /* 0x0000000106037824 */ /* 0x000fe200078e0a03 */
[CC--:B------:R-:W-:Y:S01]  /*0de0*/  LEA.HI R6, R0.reuse, R229.reuse, RZ, 0x3 ;  /* 0x000000e500067211 */ /* 0x0c0fe200078f18ff */
[----:B------:R-:W-:Y:S01]  /*0df0*/  IMAD.IADD R4, R7, 0x1, -R4 ;  /* 0x0000000107047824 */ /* 0x000fe200078e0a04 */
[----:B------:R-:W-:Y:S01]  /*0e00*/  LEA.HI R0, R0, R229, RZ, 0x2 ;  /* 0x000000e500007211 */ /* 0x000fe200078f10ff */
[----:B------:R-:W-:Y:S01]  /*0e10*/  IMAD R13, R8, 0x10, R13 ;  /* 0x00000010080d7824 */ /* 0x000fe200078e020d */
[----:B------:R-:W-:Y:S01]  /*0e20*/  SHF.R.S32.HI R220, RZ, 0x3, R6 ;  /* 0x00000003ffdc7819 */ /* 0x000fe20000011406 */
[----:B------:R-:W-:Y:S01]  /*0e30*/  IMAD.IADD R5, R15, 0x1, -R5 ;  /* 0x000000010f057824 */ /* 0x000fe200078e0a05 */
[--C-:B------:R-:W-:Y:S01]  /*0e40*/  SHF.R.S32.HI R152, RZ, 0x2, R0.reuse ;  /* 0x00000002ff987819 */ /* 0x100fe20000011400 */
[----:B------:R-:W-:Y:S01]  /*0e50*/  IMAD.SHL.U32 R9, R3, 0x8, RZ ;  /* 0x0000000803097824 */ /* 0x000fe200078e00ff */
[----:B------:R-:W-:Y:S01]  /*0e60*/  SHF.R.S32.HI R7, RZ, 0x1f, R0 ;  /* 0x0000001fff077819 */ /* 0x000fe20000011400 */
[----:B------:R-:W-:Y:S01]  /*0e70*/  IMAD.SHL.U32 R4, R4, 0x2, RZ ;  /* 0x0000000204047824 */ /* 0x000fe200078e00ff */
[----:B------:R-:W-:Y:S01]  /*0e80*/  LOP3.LUT R0, R0, 0xfffffffc, RZ, 0xc0, !PT ;  /* 0xfffffffc00007812 */ /* 0x000fe200078ec0ff */
[----:B------:R-:W-:Y:S01]  /*0e90*/  VIADD R14, R152, 0x20 ;  /* 0x00000020980e7836 */ /* 0x000fe20000000000 */
[----:B------:R-:W-:Y:S01]  /*0ea0*/  LEA.HI R7, R7, R152, RZ, 0x3 ;  /* 0x0000009807077211 */ /* 0x000fe200078f18ff */
[----:B------:R-:W-:Y:S01]  /*0eb0*/  STL [R1+0x444], R9 ;  /* 0x0004440901007387 */ /* 0x000fe20000100800 */
[----:B------:R-:W-:Y:S01]  /*0ec0*/  LOP3.LUT R6, R6, 0xfffffff8, RZ, 0xc0, !PT ;  /* 0xfffffff806067812 */ /* 0x000fe200078ec0ff */
[----:B0-----:R-:W-:Y:S01]  /*0ed0*/  IMAD.IADD R12, R229, 0x1, -R0 ;  /* 0x00000001e50c7824 */ /* 0x001fe200078e0a00 */
[----:B------:R-:W-:Y:S01]  /*0ee0*/  SHF.R.S32.HI R8, RZ, 0x1f, R14 ;  /* 0x0000001fff087819 */ /* 0x000fe2000001140e */
[----:B------:R-:W-:Y:S01]  /*0ef0*/  STL [R1+0x420], R14 ;  /* 0x0004200e01007387 */ /* 0x000fe20000100800 */
[----:B------:R-:W-:Y:S01]  /*0f00*/  LOP3.LUT R7, R7, 0xfffffff8, RZ, 0xc0, !PT ;  /* 0xfffffff807077812 */ /* 0x000fe200078ec0ff */
[----:B------:R-:W-:Y:S01]  /*0f10*/  IMAD.SHL.U32 R154, R12, 0x4, RZ ;  /* 0x000000040c9a7824 */ /* 0x000fe200078e00ff */
[----:B------:R-:W-:Y:S01]  /*0f20*/  LEA.HI R8, R8, R14, RZ, 0x3 ;  /* 0x0000000e08087211 */ /* 0x000fe200078f18ff */
[----:B------:R-:W-:Y:S01]  /*0f30*/  IMAD.IADD R18, R229, 0x1, -R6 ;  /* 0x00000001e5127824 */ /* 0x000fe200078e0a06 */
[----:B------:R-:W-:Y:S01]  /*0f40*/  LEA.HI R0, R12, R12, RZ, 0x1 ;  /* 0x0000000c0c007211 */ /* 0x000fe200078f08ff */
[----:B------:R-:W-:Y:S01]  /*0f50*/  VIADD R160, R154, 0x10 ;  /* 0x000000109aa07836 */ /* 0x000fe20000000000 */
[----:B------:R-:W-:Y:S01]  /*0f60*/  SHF.R.S32.HI R10, RZ, 0x5, R10 ;  /* 0x00000005ff0a7819 */ /* 0x000fe2000001140a */
[----:B------:R-:W-:Y:S01]  /*0f70*/  IMAD.SHL.U32 R6, R14, 0x40, RZ ;  /* 0x000000400e067824 */ /* 0x000fe200078e00ff */
[----:B------:R-:W-:Y:S01]  /*0f80*/  LOP3.LUT R0, R0, 0x1ffffffe, RZ, 0xc0, !PT ;  /* 0x1ffffffe00007812 */ /* 0x000fe200078ec0ff */
[----:B------:R-:W-:Y:S01]  /*0f90*/  IMAD.IADD R158, R152, 0x1, -R7 ;  /* 0x00000001989e7824 */ /* 0x000fe200078e0a07 */
[----:B------:R-:W-:Y:S01]  /*0fa0*/  STL [R1+0x410], R12 ;  /* 0x0004100c01007387 */ /* 0x000fe20000100800 */
[----:B------:R-:W-:Y:S01]  /*0fb0*/  IMAD.SHL.U32 R7, R5, 0x100, RZ ;  /* 0x0000010005077824 */ /* 0x000fe200078e00ff */
[----:B------:R-:W-:Y:S01]  /*0fc0*/  SHF.R.S32.HI R5, RZ, 0x1f, R160 ;  /* 0x0000001fff057819 */ /* 0x000fe200000114a0 */
[----:B------:R-:W-:Y:S01]  /*0fd0*/  IMAD.SHL.U32 R8, R8, 0x40, RZ ;  /* 0x0000004008087824 */ /* 0x000fe200078e00ff */
[----:B------:R-:W-:Y:S01]  /*0fe0*/  LOP3.LUT R6, R6, 0x1c0, RZ, 0xc0, !PT ;  /* 0x000001c006067812 */ /* 0x000fe200078ec0ff */
[C---:B------:R-:W-:Y:S01]  /*0ff0*/  IMAD.SHL.U32 R16, R12.reuse, 0x8, RZ ;  /* 0x000000080c107824 */ /* 0x040fe200078e00ff */
[----:B------:R-:W-:Y:S01]  /*1000*/  STL [R1+0x430], R7 ;  /* 0x0004300701007387 */ /* 0x000fe20000100800 */
[----:B------:R-:W-:-:S02]  /*1010*/  IMAD.IADD R3, R12, 0x1, -R0 ;  /* 0x000000010c037824 */ /* 0x000fc400078e0a00 */
[----:B------:R-:W-:Y:S01]  /*1020*/  IMAD R192, R10, 0x10, R11 ;  /* 0x000000100ac07824 */ /* 0x000fe200078e020b */
[----:B------:R0:W-:Y:S01]  /*1030*/  STL [R1+0x41c], R5 ;  /* 0x00041c0501007387 */ /* 0x0001e20000100800 */
[--C-:B------:R-:W-:Y:S01]  /*1040*/  LOP3.LUT R0, R6, 0x38, R16.reuse, 0xf8, !PT ;  /* 0x0000003806007812 */ /* 0x100fe200078ef810 */
[----:B------:R-:W-:Y:S01]  /*1050*/  IMAD.SHL.U32 R215, R18, 0x8, RZ ;  /* 0x0000000812d77824 */ /* 0x000fe200078e00ff */
[----:B------:R-:W-:Y:S01]  /*1060*/  SHF.R.S32.HI R17, RZ, 0x1f, R16 ;  /* 0x0000001fff117819 */ /* 0x000fe20000011410 */
[----:B------:R1:W-:Y:S01]  /*1070*/  STL [R1+0x42c], R6 ;  /* 0x00042c0601007387 */ /* 0x0003e20000100800 */
[C---:B------:R-:W-:Y:S02]  /*1080*/  VIADD R188, R16.reuse, 0x40 ;  /* 0x0000004010bc7836 */ /* 0x040fe40000000000 */
[C---:B------:R-:W-:Y:S01]  /*1090*/  VIADD R187, R16.reuse, 0x60 ;  /* 0x0000006010bb7836 */ /* 0x040fe20000000000 */
[----:B------:R-:W-:Y:S01]  /*10a0*/  STL [R1+0x440], R4 ;  /* 0x0004400401007387 */ /* 0x000fe20000100800 */
[----:B------:R-:W-:Y:S01]  /*10b0*/  VIADD R186, R16, 0x80 ;  /* 0x0000008010ba7836 */ /* 0x000fe20000000000 */
[----:B0-----:R-:W-:Y:S01]  /*10c0*/  LOP3.LUT R5, R8, 0xfffffe00, RZ, 0xc0, !PT ;  /* 0xfffffe0008057812 */ /* 0x001fe200078ec0ff */
[C---:B------:R-:W-:Y:S01]  /*10d0*/  VIADD R185, R16.reuse, 0xa0 ;  /* 0x000000a010b97836 */ /* 0x040fe20000000000 */
[----:B------:R-:W-:Y:S01]  /*10e0*/  STL [R1+0x424], R18 ;  /* 0x0004241201007387 */ /* 0x000fe20000100800 */
[C---:B------:R-:W-:Y:S01]  /*10f0*/  VIADD R184, R16.reuse, 0xc0 ;  /* 0x000000c010b87836 */ /* 0x040fe20000000000 */
[----:B-1----:R-:W-:Y:S01]  /*1100*/  SHF.R.U32.HI R6, RZ, 0x3, R6 ;  /* 0x00000003ff067819 */ /* 0x002fe20000011606 */
[C---:B------:R-:W-:Y:S01]  /*1110*/  VIADD R183, R16.reuse, 0xe0 ;  /* 0x000000e010b77836 */ /* 0x040fe20000000000 */
[----:B------:R0:W-:Y:S01]  /*1120*/  STL [R1+0x43c], R5 ;  /* 0x00043c0501007387 */ /* 0x0001e20000100800 */
[C---:B------:R-:W-:Y:S01]  /*1130*/  VIADD R182, R16.reuse, 0x100 ;  /* 0x0000010010b67836 */ /* 0x040fe20000000000 */
[----:B------:R-:W-:Y:S01]  /*1140*/  SHF.R.S32.HI R195, RZ, 0x1f, R188 ;  /* 0x0000001fffc37819 */ /* 0x000fe200000114bc */
[C---:B------:R-:W-:Y:S01]  /*1150*/  VIADD R181, R16.reuse, 0x120 ;  /* 0x0000012010b57836 */ /* 0x040fe20000000000 */
[----:B------:R-:W-:Y:S01]  /*1160*/  STL [R1+0x438], R6 ;  /* 0x0004380601007387 */ /* 0x000fe20000100800 */
[C---:B------:R-:W-:Y:S01]  /*1170*/  VIADD R180, R16.reuse, 0x140 ;  /* 0x0000014010b47836 */ /* 0x040fe20000000000 */
[----:B------:R-:W-:Y:S01]  /*1180*/  SHF.R.S32.HI R196, RZ, 0x1f, R187 ;  /* 0x0000001fffc47819 */ /* 0x000fe200000114bb */
[C---:B------:R-:W-:Y:S01]  /*1190*/  VIADD R163, R16.reuse, 0x160 ;  /* 0x0000016010a37836 */ /* 0x040fe20000000000 */
[----:B------:R-:W-:Y:S01]  /*11a0*/  SHF.R.S32.HI R197, RZ, 0x1f, R186 ;  /* 0x0000001fffc57819 */ /* 0x000fe200000114ba */
[C---:B------:R-:W-:Y:S01]  /*11b0*/  VIADD R162, R16.reuse, 0x180 ;  /* 0x0000018010a27836 */ /* 0x040fe20000000000 */
[----:B0-----:R-:W-:Y:S01]  /*11c0*/  LOP3.LUT R5, R5, R0, R6, 0xf6, !PT ;  /* 0x0000000005057212 */ /* 0x001fe200078ef606 */
[C---:B------:R-:W-:Y:S01]  /*11d0*/  VIADD R161, R16.reuse, 0x1a0 ;  /* 0x000001a010a17836 */ /* 0x040fe20000000000 */
[----:B------:R-:W-:Y:S01]  /*11e0*/  SHF.R.S32.HI R198, RZ, 0x1f, R185 ;  /* 0x0000001fffc67819 */ /* 0x000fe200000114b9 */
[C---:B------:R-:W-:Y:S01]  /*11f0*/  VIADD R190, R16.reuse, 0x1c0 ;  /* 0x000001c010be7836 */ /* 0x040fe20000000000 */
[----:B------:R-:W-:Y:S01]  /*1200*/  SHF.R.S32.HI R199, RZ, 0x1f, R184 ;  /* 0x0000001fffc77819 */ /* 0x000fe200000114b8 */
[----:B------:R-:W-:Y:S01]  /*1210*/  IMAD R0, R5, 0x2, R2 ;  /* 0x0000000205007824 */ /* 0x000fe200078e0202 */
[----:B------:R-:W-:Y:S01]  /*1220*/  SHF.R.S32.HI R200, RZ, 0x1f, R183 ;  /* 0x0000001fffc87819 */ /* 0x000fe200000114b7 */
[C---:B------:R-:W-:Y:S01]  /*1230*/  VIADD R189, R16.reuse, 0x1e0 ;  /* 0x000001e010bd7836 */ /* 0x040fe20000000000 */
[----:B------:R-:W-:Y:S01]  /*1240*/  SHF.R.S32.HI R201, RZ, 0x1f, R182 ;  /* 0x0000001fffc97819 */ /* 0x000fe200000114b6 */
[----:B------:R-:W-:Y:S01]  /*1250*/  VIADD R18, R16, 0x20 ;  /* 0x0000002010127836 */ /* 0x000fe20000000000 */
[----:B------:R0:W-:Y:S01]  /*1260*/  STL [R1+0x428], R0 ;  /* 0x0004280001007387 */ /* 0x0001e20000100800 */
        /* <DEDUP_REMOVED lines=10> */
[----:B0-----:R-:W-:Y:S01]  /*1310*/  IMAD R0, R3, 0x8, R192 ;  /* 0x0000000803007824 */ /* 0x001fe200078e02c0 */
[----:B------:R-:W-:Y:S01]  /*1320*/  SHF.R.S32.HI R207, RZ, 0x1f, R190 ;  /* 0x0000001fffcf7819 */ /* 0x000fe200000114be */
[C---:B------:R-:W-:Y:S01]  /*1330*/  VIADD R218, R215.reuse, 0x180 ;  /* 0x00000180d7da7836 */ /* 0x040fe20000000000 */
[----:B------:R-:W-:Y:S01]  /*1340*/  SHF.R.S32.HI R208, RZ, 0x1f, R189 ;  /* 0x0000001fffd07819 */ /* 0x000fe200000114bd */
[----:B------:R-:W-:Y:S01]  /*1350*/  VIADD R217, R215, 0x1c0 ;  /* 0x000001c0d7d97836 */ /* 0x000fe20000000000 */
[----:B------:R0:W-:Y:S01]  /*1360*/  STL [R1+0x448], R0 ;  /* 0x0004480001007387 */ /* 0x0001e20000100800 */
[----:B------:R-:W-:Y:S01]  /*1370*/  IMAD.U32 R156, R13, 0x40, R9 ;  /* 0x000000400d9c7824 */ /* 0x000fe200078e0009 */
[----:B------:R-:W-:Y:S01]  /*1380*/  SHF.R.S32.HI R159, RZ, 0x1f, R18 ;  /* 0x0000001fff9f7819 */ /* 0x000fe20000011412 */
[----:B------:R-:W-:Y:S01]  /*1390*/  IMAD.IADD R193, R4, 0x1, R7 ;  /* 0x0000000104c17824 */ /* 0x000fe200078e0207 */
[----:B------:R-:W-:Y:S01]  /*13a0*/  SHF.R.S32.HI R228, RZ, 0x1f, R214 ;  /* 0x0000001fffe47819 */ /* 0x000fe200000114d6 */
[----:B------:R-:W-:Y:S01]  /*13b0*/  IMAD.WIDE R156, R156, R157, UR44 ;  /* 0x0000002c9c9c7e25 */ /* 0x000fe2000f8e029d */
[----:B------:R-:W-:-:S02]  /*13c0*/  SHF.R.S32.HI R227, RZ, 0x1f, R213 ;  /* 0x0000001fffe37819 */ /* 0x000fc400000114d5 */
[----:B------:R-:W-:Y:S02]  /*13d0*/  SHF.R.S32.HI R226, RZ, 0x1f, R212 ;  /* 0x0000001fffe27819 */ /* 0x000fe400000114d4 */
[----:B------:R-:W-:Y:S02]  /*13e0*/  SHF.R.S32.HI R225, RZ, 0x1f, R211 ;  /* 0x0000001fffe17819 */ /* 0x000fe400000114d3 */
[----:B------:R-:W-:Y:S02]  /*13f0*/  SHF.R.S32.HI R224, RZ, 0x1f, R210 ;  /* 0x0000001fffe07819 */ /* 0x000fe400000114d2 */
[----:B------:R-:W-:Y:S02]  /*1400*/  SHF.R.S32.HI R223, RZ, 0x1f, R218 ;  /* 0x0000001fffdf7819 */ /* 0x000fe400000114da */
[----:B------:R-:W-:Y:S02]  /*1410*/  SHF.R.S32.HI R222, RZ, 0x1f, R217 ;  /* 0x0000001fffde7819 */ /* 0x000fe400000114d9 */
[----:B------:R-:W-:-:S02]  /*1420*/  SHF.L.U64.HI R195, R188, 0x1, R195 ;  /* 0x00000001bcc37819 */ /* 0x000fc400000102c3 */
[----:B------:R-:W-:Y:S02]  /*1430*/  SHF.L.U64.HI R196, R187, 0x1, R196 ;  /* 0x00000001bbc47819 */ /* 0x000fe400000102c4 */
[----:B------:R-:W-:Y:S02]  /*1440*/  SHF.L.U64.HI R197, R186, 0x1, R197 ;  /* 0x00000001bac57819 */ /* 0x000fe400000102c5 */
[----:B------:R-:W-:Y:S02]  /*1450*/  SHF.L.U64.HI R198, R185, 0x1, R198 ;  /* 0x00000001b9c67819 */ /* 0x000fe400000102c6 */
[----:B------:R-:W-:Y:S02]  /*1460*/  SHF.L.U64.HI R199, R184, 0x1, R199 ;  /* 0x00000001b8c77819 */ /* 0x000fe400000102c7 */
[----:B------:R-:W-:Y:S02]  /*1470*/  SHF.L.U64.HI R200, R183, 0x1, R200 ;  /* 0x00000001b7c87819 */ /* 0x000fe400000102c8 */
[----:B------:R-:W-:-:S02]  /*1480*/  SHF.L.U64.HI R201, R182, 0x1, R201 ;  /* 0x00000001b6c97819 */ /* 0x000fc400000102c9 */
[----:B------:R-:W-:Y:S02]  /*1490*/  SHF.L.U64.HI R202, R181, 0x1, R202 ;  /* 0x00000001b5ca7819 */ /* 0x000fe400000102ca */
[----:B------:R-:W-:Y:S02]  /*14a0*/  SHF.L.U64.HI R203, R180, 0x1, R203 ;  /* 0x00000001b4cb7819 */ /* 0x000fe400000102cb */
[----:B------:R-:W-:Y:S02]  /*14b0*/  SHF.L.U64.HI R204, R163, 0x1, R204 ;  /* 0x00000001a3cc7819 */ /* 0x000fe400000102cc */
[----:B------:R-:W-:Y:S02]  /*14c0*/  SHF.L.U64.HI R205, R162, 0x1, R205 ;  /* 0x00000001a2cd7819 */ /* 0x000fe400000102cd */
[----:B------:R-:W-:Y:S02]  /*14d0*/  SHF.L.U64.HI R206, R161, 0x1, R206 ;  /* 0x00000001a1ce7819 */ /* 0x000fe400000102ce */
[----:B------:R-:W-:-:S02]  /*14e0*/  SHF.L.U64.HI R207, R190, 0x1, R207 ;  /* 0x00000001becf7819 */ /* 0x000fc400000102cf */
[----:B0-----:R-:W-:-:S07]  /*14f0*/  SHF.L.U64.HI R208, R189, 0x1, R208 ;  /* 0x00000001bdd07819 */ /* 0x001fce00000102d0 */
.L_x_3675:
[----:B------:R-:W-:Y:S01]  /*1500*/  ULDC.64 UR4, c[0x0][0xb20] ;  /* 0x0002c80000047ab9 */ /* 0x000fe20000000a00 */
[----:B01----:R-:W0:Y:S01]  /*1510*/  LDC.64 R6, c[0x0][0xb00] ;  /* 0x0002c000ff067b82 */ /* 0x003e220000000a00 */
[----:B------:R-:W-:Y:S01]  /*1520*/  ISETP.NE.U32.AND P0, PT, RZ, UR4, PT ;  /* 0x00000004ff007c0c */ /* 0x000fe2000bf05070 */
[----:B------:R-:W-:Y:S01]  /*1530*/  IMAD.MOV.U32 R3, RZ, RZ, RZ ;  /* 0x000000ffff037224 */ /* 0x000fe200078e00ff */
[----:B------:R-:W-:Y:S01]  /*1540*/  ULDC.64 UR6, c[0x0][0xb18] ;  /* 0x0002c60000067ab9 */ /* 0x000fe20000000a00 */
[----:B----4-:R-:W-:Y:S01]  /*1550*/  IMAD.MOV.U32 R27, RZ, RZ, RZ ;  /* 0x000000ffff1b7224 */ /* 0x010fe200078e00ff */
[----:B------:R-:W-:Y:S01]  /*1560*/  ISETP.NE.AND.EX P0, PT, RZ, UR5, PT, P0 ;  /* 0x00000005ff007c0c */ /* 0x000fe2000bf05300 */
[----:B------:R-:W-:Y:S02]  /*1570*/  ULDC.64 UR4, c[0x0][0xb10] ;  /* 0x0002c40000047ab9 */ /* 0x000fe40000000a00 */
[----:B------:R-:W-:-:S04]  /*1580*/  ISETP.NE.U32.AND P1, PT, RZ, UR4, PT ;  /* 0x00000004ff007c0c */ /* 0x000fc8000bf25070 */
[----:B------:R-:W-:Y:S01]  /*1590*/  ISETP.NE.AND.EX P1, PT, RZ, UR5, PT, P1 ;  /* 0x00000005ff007c0c */ /* 0x000fe2000bf25310 */
[----:B------:R-:W-:Y:S02]  /*15a0*/  ULDC.64 UR4, c[0x0][0xb00] ;  /* 0x0002c00000047ab9 */ /* 0x000fe40000000a00 */
[----:B------:R-:W-:-:S03]  /*15b0*/  ISETP.NE.U32.AND P3, PT, RZ, UR4, PT ;  /* 0x00000004ff007c0c */ /* 0x000fc6000bf65070 */
[----:B------:R-:W1:Y:S01]  /*15c0*/  @P0 LDC.64 R4, c[0x0][0xb20] ;  /* 0x0002c800ff040b82 */ /* 0x000e620000000a00 */
[----:B------:R-:W-:Y:S01]  /*15d0*/  ISETP.NE.AND.EX P3, PT, RZ, UR5, PT, P3 ;  /* 0x00000005ff007c0c */ /* 0x000fe2000bf65330 */
[----:B0-----:R-:W-:-:S06]  /*15e0*/  IMAD.WIDE R10, R115, 0x4, R6 ;  /* 0x00000004730a7825 */ /* 0x001fcc00078e0206 */
[----:B------:R-:W0:Y:S01]  /*15f0*/  @P1 LDC.64 R8, c[0x0][0xb10] ;  /* 0x0002c400ff081b82 */ /* 0x000e220000000a00 */
[----:B------:R-:W-:Y:S02]  /*1600*/  ULDC UR4, c[0x0][0x288] ;  /* 0x0000a20000047ab9 */ /* 0x000fe40000000800 */
[----:B------:R-:W-:Y:S01]  /*1610*/  IMAD.U32 R24, RZ, RZ, UR4 ;  /* 0x00000004ff187e24 */ /* 0x000fe2000f8e00ff */
[----:B------:R-:W-:Y:S02]  /*1620*/  ULDC.64 UR4, c[0x0][0x418] ;  /* 0x0001060000047ab9 */ /* 0x000fe40000000a00 */
[----:B--2---:R2:W5:Y:S01]  /*1630*/  @P3 LDG.E R27, desc[UR46][R10.64] ;  /* 0x0000002e0a1b3981 */ /* 0x004562000c1e1900 */
[----:B-1----:R-:W-:-:S05]  /*1640*/  @P0 IMAD.WIDE R4, R115, 0x4, R4 ;  /* 0x0000000473040825 */ /* 0x002fca00078e0204 */
[----:B------:R2:W5:Y:S01]  /*1650*/  @P0 LDG.E R3, desc[UR46][R4.64] ;  /* 0x0000002e04030981 */ /* 0x000562000c1e1900 */
[----:B0-----:R-:W-:-:S05]  /*1660*/  @P1 IMAD.WIDE R6, R115, 0x4, R8 ;  /* 0x0000000473061825 */ /* 0x001fca00078e0208 */
[----:B------:R2:W5:Y:S01]  /*1670*/  @P1 LDG.E R24, desc[UR46][R6.64] ;  /* 0x0000002e06181981 */ /* 0x000562000c1e1900 */
        /* <DEDUP_REMOVED lines=9> */
[----:B------:R-:W-:Y:S02]  /*1710*/  IMAD.MOV.U32 R216, RZ, RZ, R114 ;  /* 0x000000ffffd87224 */ /* 0x000fe400078e0072 */
[----:B------:R-:W-:Y:S01]  /*1720*/  IMAD.MOV.U32 R219, RZ, RZ, R115 ;  /* 0x000000ffffdb7224 */ /* 0x000fe200078e0073 */
[----:B--2---:R-:W-:Y:S06]  /*1730*/  @P1 BRA `(.L_x_3455) ;  /* 0x0000000000241947 */ /* 0x004fec0003800000 */
        /* <DEDUP_REMOVED lines=9> */
.L_x_3455:
[----:B------:R-:W-:Y:S02]  /*17d0*/  IMAD.U32 R38, RZ, RZ, UR5 ;  /* 0x00000005ff267e24 */ /* 0x000fe4000f8e00ff */
[----:B------:R-:W-:Y:S01]  /*17e0*/  IMAD.U32 R26, RZ, RZ, UR4 ;  /* 0x00000004ff1a7e24 */ /* 0x000fe2000f8e00ff */
[----:B------:R-:W-:Y:S06]  /*17f0*/  @!P2 BRA `(.L_x_3456) ;  /* 0x000000000010a947 */ /* 0x000fec0003800000 */
[----:B------:R-:W0:Y:S02]  /*1800*/  LDC.64 R4, c[0x0][0xb18] ;  /* 0x0002c600ff047b82 */ /* 0x000e240000000a00 */
[----:B0-----:R-:W-:-:S05]  /*1810*/  IMAD.WIDE R4, R115, 0x4, R4 ;  /* 0x0000000473047825 */ /* 0x001fca00078e0204 */
[----:B------:R0:W5:Y:S01]  /*1820*/  LDG.E R26, desc[UR46][R4.64] ;  /* 0x0000002e041a7981 */ /* 0x000162000c1e1900 */
[----:B------:R-:W-:Y:S05]  /*1830*/  BRA `(.L_x_3457) ;  /* 0x0000000000107947 */ /* 0x000fea0003800000 */
.L_x_3456:
[----:B------:R-:W-:Y:S05]  /*1840*/  @!P3 BRA `(.L_x_3457) ;  /* 0x00000000000cb947 */ /* 0x000fea0003800000 */
[----:B------:R-:W2:Y:S04]  /*1850*/  LDG.E R5, desc[UR46][R10.64] ;  /* 0x0000002e0a057981 */ /* 0x000ea8000c1e1900 */
[----:B------:R-:W2:Y:S02]  /*1860*/  LDG.E R26, desc[UR46][R10.64+0x4] ;  /* 0x0000042e0a1a7981 */ /* 0x000ea4000c1e1900 */
[----:B--2---:R-:W-:-:S07]  /*1870*/  IMAD.IADD R26, R26, 0x1, -R5 ;  /* 0x000000011a1a7824 */ /* 0x004fce00078e0a05 */
.L_x_3457:
        /* <DEDUP_REMOVED lines=11> */
[----:B------:R-:W3:Y:S01]  /*1930*/  @P0 LDG.E R11, desc[UR46][R6.64+0x4] ;  /* 0x0000042e060b0981 */ /* 0x000ee2000c1e1900 */
[----:B-----5:R-:W-:Y:S02]  /*1940*/  IMAD.MOV.U32 R36, RZ, RZ, R26 ;  /* 0x000000ffff247224 */ /* 0x020fe400078e001a */
[----:B--2---:R-:W-:-:S05]  /*1950*/  @P1 IMAD.WIDE R8, R115, 0x4, R8 ;  /* 0x0000000473081825 */ /* 0x004fca00078e0208 */
[----:B------:R1:W5:Y:S01]  /*1960*/  @P1 LDG.E R36, desc[UR46][R8.64] ;  /* 0x0000002e08241981 */ /* 0x000362000c1e1900 */
[----:B0-----:R-:W-:Y:S01]  /*1970*/  ISETP.NE.AND P1, PT, R4, 0x1, PT ;  /* 0x000000010400780c */ /* 0x001fe20003f25270 */
[----:B------:R-:W-:Y:S01]  /*1980*/  IMAD.SHL.U32 R194, R113, 0x40, RZ ;  /* 0x0000004071c27824 */ /* 0x000fe200078e00ff */
[----:B------:R-:W0:Y:S11]  /*1990*/  LDC.64 R4, c[0x0][0xad8] ;  /* 0x0002b600ff047b82 */ /* 0x000e360000000a00 */
[----:B------:R-:W2:Y:S08]  /*19a0*/  @P1 LDC R13, c[0x0][0x44c] ;  /* 0x00011300ff0d1b82 */ /* 0x000eb00000000800 */
[----:B------:R-:W4:Y:S01]  /*19b0*/  @P1 LDC R10, c[0x0][0x450] ;  /* 0x00011400ff0a1b82 */ /* 0x000f220000000800 */
[----:B0-----:R-:W-:Y:S01]  /*19c0*/  ISETP.GE.AND P2, PT, R5, 0x1, PT ;  /* 0x000000010500780c */ /* 0x001fe20003f46270 */
[----:B---3--:R-:W-:-:S02]  /*19d0*/  @P0 IMAD.IADD R38, R11, 0x1, -R0 ;  /* 0x000000010b260824 */ /* 0x008fc400078e0a00 */
[----:B------:R-:W-:Y:S02]  /*19e0*/  IMAD.IADD R11, R26, 0x1, -R3 ;  /* 0x000000011a0b7824 */ /* 0x000fe400078e0a03 */
[----:B------:R-:W-:Y:S02]  /*19f0*/  VIADD R0, R194, 0x3f ;  /* 0x0000003fc2007836 */ /* 0x000fe40000000000 */
[----:B------:R-:W-:Y:S02]  /*1a00*/  IMAD.IADD R25, R11, 0x1, R38 ;  /* 0x000000010b197824 */ /* 0x000fe400078e0226 */
[----:B--2---:R-:W-:-:S03]  /*1a10*/  @P1 IMAD.HI.U32 R3, R0, R13, RZ ;  /* 0x0000000d00031227 */ /* 0x004fc600078e00ff */
[C---:B------:R-:W-:Y:S01]  /*1a20*/  IADD3 R209, R25.reuse, 0x1, -R24 ;  /* 0x0000000119d17810 */ /* 0x040fe20007ffe818 */
[----:B------:R-:W-:Y:S01]  /*1a30*/  IMAD.MOV.U32 R6, RZ, RZ, R0 ;  /* 0x000000ffff067224 */ /* 0x000fe200078e0000 */
[----:B----4-:R-:W-:Y:S01]  /*1a40*/  @P1 SHF.R.U32.HI R6, RZ, R10, R3 ;  /* 0x0000000aff061219 */ /* 0x010fe20000011603 */
[----:B------:R-:W-:-:S04]  /*1a50*/  VIADD R0, R25, 0x3f ;  /* 0x0000003f19007836 */ /* 0x000fc80000000000 */
[----:B-1----:R-:W-:Y:S01]  /*1a60*/  IMAD.IADD R9, R209, 0x1, R6 ;  /* 0x00000001d1097824 */ /* 0x002fe200078e0206 */
[----:B------:R-:W-:-:S03]  /*1a70*/  SHF.R.S32.HI R3, RZ, 0x1f, R0 ;  /* 0x0000001fff037819 */ /* 0x000fc60000011400 */
[----:B------:R-:W-:Y:S01]  /*1a80*/  IMAD.IADD R4, R9, 0x1, R4 ;  /* 0x0000000109047824 */ /* 0x000fe200078e0204 */
[----:B------:R-:W-:-:S04]  /*1a90*/  LEA.HI R3, R3, R0, RZ, 0x6 ;  /* 0x0000000003037211 */ /* 0x000fc800078f30ff */
        /* <DEDUP_REMOVED lines=13> */
.L_x_3460:
[----:B------:R-:W-:-:S13]  /*1b70*/  ISETP.NE.AND P0, PT, R5, 0x1, PT ;  /* 0x000000010500780c */ /* 0x000fda0003f05270 */
[----:B------:R-:W0:Y:S02]  /*1b80*/  @P0 LDC.64 R6, c[0x0][0xae0] ;  /* 0x0002b800ff060b82 */ /* 0x000e240000000a00 */
[----:B0-----:R-:W-:-:S05]  /*1b90*/  @P0 IMAD.HI.U32 R6, R0, R6, RZ ;  /* 0x0000000600060227 */ /* 0x001fca00078e00ff */
[----:B------:R-:W-:-:S07]  /*1ba0*/  @P0 SHF.R.U32.HI R0, RZ, R7, R6 ;  /* 0x00000007ff000219 */ /* 0x000fce0000011606 */
.L_x_3461:
[----:B------:R-:W-:Y:S05]  /*1bb0*/  BSYNC B0 ;  /* 0x0000000000007941 */ /* 0x000fea0003800000 */
.L_x_3459:
[----:B------:R-:W-:-:S05]  /*1bc0*/  IMAD R3, R0, R5, R5 ;  /* 0x0000000500037224 */ /* 0x000fca00078e0205 */
[----:B------:R-:W-:-:S07]  /*1bd0*/  VIMNMX R4, R4, R3, PT ;  /* 0x0000000304047248 */ /* 0x000fce0003fe0100 */
.L_x_3458:
        /* <DEDUP_REMOVED lines=20> */
.L_x_3464:
[----:B------:R-:W-:-:S13]  /*1d20*/  ISETP.NE.AND P0, PT, R5, 0x1, PT ;  /* 0x000000010500780c */ /* 0x000fda0003f05270 */
[----:B------:R-:W0:Y:S02]  /*1d30*/  @P0 LDC.64 R6, c[0x0][0xae0] ;  /* 0x0002b800ff060b82 */ /* 0x000e240000000a00 */
[----:B0-----:R-:W-:-:S05]  /*1d40*/  @P0 IMAD.HI.U32 R6, R0, R6, RZ ;  /* 0x0000000600060227 */ /* 0x001fca00078e00ff */
[----:B------:R-:W-:-:S07]  /*1d50*/  @P0 SHF.R.U32.HI R0, RZ, R7, R6 ;  /* 0x00000007ff000219 */ /* 0x000fce0000011606 */
.L_x_3465:
[----:B------:R-:W-:Y:S05]  /*1d60*/  BSYNC B0 ;  /* 0x0000000000007941 */ /* 0x000fea0003800000 */
.L_x_3463:
[----:B------:R-:W-:-:S05]  /*1d70*/  IMAD R0, R0, R5, RZ ;  /* 0x0000000500007224 */ /* 0x000fca00078e02ff */
[----:B------:R-:W-:-:S07]  /*1d80*/  VIMNMX R3, R3, R0, !PT ;  /* 0x0000000003037248 */ /* 0x000fce0007fe0100 */
.L_x_3462:
        /* <DEDUP_REMOVED lines=43> */
.L_x_3468:
[----:B------:R-:W-:Y:S05]  /*2040*/  BSYNC B6 ;  /* 0x0000000000067941 */ /* 0x000fea0003800000 */
.L_x_3467:
        /* <DEDUP_REMOVED lines=20> */
.L_x_3470:
[----:B------:R-:W-:Y:S05]  /*2190*/  BSYNC B6 ;  /* 0x0000000000067941 */ /* 0x000fea0003800000 */
.L_x_3469:
[----:B------:R-:W-:Y:S01]  /*21a0*/  ULDC.64 UR4, c[0x0][0xaf0] ;  /* 0x0002bc0000047ab9 */ /* 0x000fe20000000a00 */
[----:B------:R-:W-:Y:S01]  /*21b0*/  IMAD.MOV.U32 R0, RZ, RZ, R115 ;  /* 0x000000ffff007224 */ /* 0x000fe200078e0073 */
[----:B------:R-:W-:Y:S01]  /*21c0*/  ISETP.NE.U32.AND P0, PT, RZ, UR4, PT ;  /* 0x00000004ff007c0c */ /* 0x000fe2000bf05070 */
[----:B------:R-:W2:Y:S01]  /*21d0*/  LDL R28, [R1+0x410] ;  /* 0x00041000011c7983 */ /* 0x000ea20000100800 */
[----:B------:R-:W0:Y:S02]  /*21e0*/  LDC R49, c[0x0][0x3f4] ;  /* 0x0000fd00ff317b82 */ /* 0x000e240000000800 */
[----:B------:R-:W-:-:S06]  /*21f0*/  ISETP.NE.AND.EX P0, PT, RZ, UR5, PT, P0 ;  /* 0x00000005ff007c0c */ /* 0x000fcc000bf05300 */
[----:B------:R-:W1:Y:S01]  /*2200*/  LDC.64 R42, c[0x0][0x408] ;  /* 0x00010200ff2a7b82 */ /* 0x000e620000000a00 */
[----:B------:R-:W3:Y:S01]  /*2210*/  S2R R29, SR_TID.X ;  /* 0x00000000001d7919 */ /* 0x000ee20000002100 */
[----:B------:R-:W-:Y:S01]  /*2220*/  SHF.R.S32.HI R9, RZ, 0x1f, R152 ;  /* 0x0000001fff097819 */ /* 0x000fe20000011498 */
[----:B------:R-:W-:-:S05]  /*2230*/  ULDC.64 UR4, c[0x0][0x3f8] ;  /* 0x0000fe0000047ab9 */ /* 0x000fca0000000a00 */
[----:B------:R-:W4:Y:S02]  /*2240*/  @P0 LDC.64 R4, c[0x0][0xaf0] ;  /* 0x0002bc00ff040b82 */ /* 0x000f240000000a00 */
[----:B----4-:R-:W-:-:S05]  /*2250*/  @P0 IMAD.WIDE R4, R115, 0x4, R4 ;  /* 0x0000000473040825 */ /* 0x010fca00078e0204 */
[----:B------:R4:W2:Y:S01]  /*2260*/  @P0 LDG.E R0, desc[UR46][R4.64] ;  /* 0x0000002e04000981 */ /* 0x0008a2000c1e1900 */
[--C-:B------:R-:W-:Y:S01]  /*2270*/  SHF.R.S32.HI R155, RZ, 0x1f, R154.reuse ;  /* 0x0000001fff9b7819 */ /* 0x100fe2000001149a */
[C---:B------:R-:W-:Y:S01]  /*2280*/  IMAD R3, R9.reuse, UR4, RZ ;  /* 0x0000000409037c24 */ /* 0x040fe2000f8e02ff */
[----:B0-----:R-:W-:Y:S01]  /*2290*/  ISETP.GE.AND P3, PT, R16, R49, PT ;  /* 0x000000311000720c */ /* 0x001fe20003f66270 */
[----:B-1----:R-:W-:Y:S01]  /*22a0*/  IMAD R10, R9, R42, RZ ;  /* 0x0000002a090a7224 */ /* 0x002fe200078e02ff */
[----:B------:R-:W-:Y:S01]  /*22b0*/  SHF.L.U64.HI R41, R42, 0x6, R43 ;  /* 0x000000062a297819 */ /* 0x000fe2000001022b */
[C---:B------:R-:W-:Y:S01]  /*22c0*/  IMAD R15, R152.reuse, UR5, R3 ;  /* 0x00000005980f7c24 */ /* 0x040fe2000f8e0203 */
[----:B------:R-:W-:Y:S01]  /*22d0*/  SEL R13, R49, RZ, P3 ;  /* 0x000000ff310d7207 */ /* 0x000fe20001800000 */
[C---:B------:R-:W-:Y:S01]  /*22e0*/  IMAD.WIDE.U32 R6, R152.reuse, UR4, R154 ;  /* 0x0000000498067c25 */ /* 0x040fe2000f8e009a */
[----:B---3--:R-:W-:Y:S02]  /*22f0*/  SHF.R.U32.HI R29, RZ, 0x7, R29 ;  /* 0x00000007ff1d7819 */ /* 0x008fe4000001161d */
[----:B------:R-:W-:Y:S01]  /*2300*/  SHF.R.S32.HI R45, RZ, 0x1f, R114 ;  /* 0x0000001fff2d7819 */ /* 0x000fe20000011472 */
[----:B------:R-:W-:-:S04]  /*2310*/  IMAD.WIDE.U32 R8, R152, UR4, R16 ;  /* 0x0000000498087c25 */ /* 0x000fc8000f8e0010 */
[----:B------:R-:W-:Y:S02]  /*2320*/  IMAD.IADD R7, R7, 0x1, R15 ;  /* 0x0000000107077824 */ /* 0x000fe400078e020f */
[----:B------:R-:W-:Y:S02]  /*2330*/  IMAD R21, R152, R43, R10 ;  /* 0x0000002b98157224 */ /* 0x000fe400078e020a */
[----:B------:R-:W-:Y:S01]  /*2340*/  IMAD.IADD R9, R15, 0x1, R9 ;  /* 0x000000010f097824 */ /* 0x000fe200078e0209 */
[----:B-----5:R-:W-:Y:S01]  /*2350*/  SHF.R.S32.HI R15, RZ, 0x1f, R36 ;  /* 0x0000001fff0f7819 */ /* 0x020fe20000011424 */
[----:B------:R-:W-:Y:S02]  /*2360*/  IMAD.IADD R13, R16, 0x1, R13 ;  /* 0x00000001100d7824 */ /* 0x000fe400078e020d */
[----:B----4-:R-:W-:-:S03]  /*2370*/  IMAD.WIDE.U32 R4, R152, R42, R154 ;  /* 0x0000002a98047225 */ /* 0x010fc600078e009a */
[----:B------:R-:W-:Y:S01]  /*2380*/  SHF.R.S32.HI R40, RZ, 0x1f, R13 ;  /* 0x0000001fff287819 */ /* 0x000fe2000001140d */
[----:B------:R-:W-:-:S03]  /*2390*/  IMAD.WIDE.U32 R10, R152, R42, R16 ;  /* 0x0000002a980a7225 */ /* 0x000fc600078e0010 */
[----:B------:R-:W-:Y:S01]  /*23a0*/  LEA.HI R40, R40, R13, RZ, 0x3 ;  /* 0x0000000d28287211 */ /* 0x000fe200078f18ff */
[----:B------:R-:W-:Y:S02]  /*23b0*/  IMAD.SHL.U32 R44, R158, 0x40, RZ ;  /* 0x000000409e2c7824 */ /* 0x000fe400078e00ff */
[----:B------:R-:W-:Y:S01]  /*23c0*/  IMAD.IADD R5, R5, 0x1, R21 ;  /* 0x0000000105057824 */ /* 0x000fe200078e0215 */
[----:B------:R-:W-:Y:S01]  /*23d0*/  LOP3.LUT R54, R40, 0xfffffff8, RZ, 0xc0, !PT ;  /* 0xfffffff828367812 */ /* 0x000fe200078ec0ff */
[----:B------:R-:W-:Y:S01]  /*23e0*/  IMAD.IADD R11, R21, 0x1, R11 ;  /* 0x00000001150b7824 */ /* 0x000fe200078e020b */
[----:B------:R-:W-:Y:S01]  /*23f0*/  LOP3.LUT R44, R44, 0x1c0, RZ, 0xc0, !PT ;  /* 0x000001c02c2c7812 */ /* 0x000fe200078ec0ff */
[C---:B------:R-:W-:Y:S01]  /*2400*/  IMAD R21, R15.reuse, UR4, RZ ;  /* 0x000000040f157c24 */ /* 0x040fe2000f8e02ff */
[----:B------:R-:W-:Y:S01]  /*2410*/  SHF.R.S32.HI R60, RZ, 0x1f, R54 ;  /* 0x0000001fff3c7819 */ /* 0x000fe20000011436 */
[----:B------:R-:W-:Y:S01]  /*2420*/  IMAD R15, R15, R42, RZ ;  /* 0x0000002a0f0f7224 */ /* 0x000fe200078e02ff */
[----:B------:R-:W-:Y:S01]  /*2430*/  SHF.R.U32.HI R48, RZ, 0x3, R44 ;  /* 0x00000003ff307819 */ /* 0x000fe2000001162c */
[----:B------:R-:W-:Y:S01]  /*2440*/  IMAD.IADD R3, R27, 0x1, R26 ;  /* 0x000000011b037824 */ /* 0x000fe200078e021a */
[----:B------:R-:W-:Y:S01]  /*2450*/  LOP3.LUT R50, R44, 0x18, R16, 0xf8, !PT ;  /* 0x000000182c327812 */ /* 0x000fe200078ef810 */
[----:B------:R-:W-:Y:S01]  /*2460*/  IMAD R15, R36, R43, R15 ;  /* 0x0000002b240f7224 */ /* 0x000fe200078e020f */
[----:B------:R-:W-:Y:S01]  /*2470*/  LOP3.LUT R59, R44, 0x38, R40, 0xf8, !PT ;  /* 0x000000382c3b7812 */ /* 0x000fe200078ef828 */
[----:B------:R-:W-:-:S02]  /*2480*/  IMAD R13, R36, UR5, R21 ;  /* 0x00000005240d7c24 */ /* 0x000fc4000f8e0215 */
[----:B------:R-:W-:Y:S02]  /*2490*/  IMAD.SHL.U32 R43, R221, 0x200, RZ ;  /* 0x00000200dd2b7824 */ /* 0x000fe400078e00ff */
[----:B------:R-:W-:-:S03]  /*24a0*/  IMAD.WIDE.U32 R20, R36, UR4, R6 ;  /* 0x0000000424147c25 */ /* 0x000fc6000f8e0006 */
[C---:B------:R-:W-:Y:S01]  /*24b0*/  LOP3.LUT R50, R43.reuse, R50, R48, 0xf6, !PT ;  /* 0x000000322b327212 */ /* 0x040fe200078ef630 */
[C---:B------:R-:W-:Y:S01]  /*24c0*/  IMAD.WIDE.U32 R26, R36.reuse, UR4, R8 ;  /* 0x00000004241a7c25 */ /* 0x040fe2000f8e0008 */
[----:B------:R-:W-:Y:S01]  /*24d0*/  ULDC UR4, c[0x0][0x2f4] ;  /* 0x0000bd0000047ab9 */ /* 0x000fe20000000800 */
[----:B------:R-:W-:Y:S02]  /*24e0*/  LOP3.LUT R59, R43, R59, R48, 0xf6, !PT ;  /* 0x0000003b2b3b7212 */ /* 0x000fe400078ef630 */
[-C--:B------:R-:W-:Y:S01]  /*24f0*/  IMAD.WIDE.U32 R32, R36, R42.reuse, R4 ;  /* 0x0000002a24207225 */ /* 0x080fe200078e0004 */
[----:B------:R-:W-:Y:S02]  /*2500*/  ISETP.GE.AND P2, PT, R16, UR4, PT ;  /* 0x0000000410007c0c */ /* 0x000fe4000bf46270 */
[----:B------:R-:W-:Y:S01]  /*2510*/  ISETP.GE.AND P1, PT, R18, UR4, PT ;  /* 0x0000000412007c0c */ /* 0x000fe2000bf26270 */
[----:B------:R-:W-:-:S04]  /*2520*/  IMAD.WIDE.U32 R34, R36, R42, R10 ;  /* 0x0000002a24227225 */ /* 0x000fc800078e000a */
[----:B------:R-:W-:Y:S02]  /*2530*/  IMAD.SHL.U32 R42, R42, 0x40, RZ ;  /* 0x000000402a2a7824 */ /* 0x000fe400078e00ff */
[----:B------:R-:W-:Y:S02]  /*2540*/  VIADD R46, R29, 0x8 ;  /* 0x000000081d2e7836 */ /* 0x000fe40000000000 */
[----:B------:R-:W-:Y:S02]  /*2550*/  IMAD.SHL.U32 R49, R49, 0x2, RZ ;  /* 0x0000000231317824 */ /* 0x000fe400078e00ff */
[----:B------:R-:W-:Y:S02]  /*2560*/  IMAD.IADD R51, R21, 0x1, R13 ;  /* 0x0000000115337824 */ /* 0x000fe400078e020d */
[----:B------:R-:W-:Y:S02]  /*2570*/  IMAD.IADD R52, R13, 0x1, R27 ;  /* 0x000000010d347824 */ /* 0x000fe400078e021b */
[----:B------:R-:W-:-:S02]  /*2580*/  IMAD.IADD R55, R33, 0x1, R15 ;  /* 0x0000000121377824 */ /* 0x000fc400078e020f */
[----:B------:R-:W-:Y:S02]  /*2590*/  IMAD.IADD R58, R15, 0x1, R35 ;  /* 0x000000010f3a7824 */ /* 0x000fe400078e0223 */
[----:B--2---:R-:W-:Y:S01]  /*25a0*/  IMAD R47, R28, 0x40, R152 ;  /* 0x000000401c2f7824 */ /* 0x004fe200078e0298 */
[----:B------:R-:W-:-:S07]  /*25b0*/  SHF.R.S32.HI R53, RZ, 0x1f, R0 ;  /* 0x0000001fff357819 */ /* 0x000fce0000011400 */
.L_x_3502:
        /* <DEDUP_REMOVED lines=11> */
[----:B--2---:R-:W2:Y:S08]  /*2670*/  @!P0 LDC.64 R4, c[0x0][0x418] ;  /* 0x00010600ff048b82 */ /* 0x004eb00000000a00 */
[----:B------:R-:W3:Y:S08]  /*2680*/  @P4 LDC R9, c[0x0][0x434] ;  /* 0x00010d00ff094b82 */ /* 0x000ef00000000800 */
        /* <DEDUP_REMOVED lines=24> */
[C---:B------:R-:W-:Y:S01]  /*2810*/  IMAD.WIDE.U32 R4, R66.reuse, UR4, RZ ;  /* 0x0000000442047c25 */ /* 0x040fe2000f8e00ff */
[----:B------:R-:W-:Y:S01]  /*2820*/  SHF.R.S32.HI R15, RZ, 0x1f, R22 ;  /* 0x0000001fff0f7819 */ /* 0x000fe20000011416 */
[----:B------:R-:W-:Y:S02]  /*2830*/  ULDC.64 UR6, c[0x0][0x3f8] ;  /* 0x0000fe0000067ab9 */ /* 0x000fe40000000a00 */
[----:B------:R-:W-:Y:S02]  /*2840*/  IMAD R7, R67, UR4, RZ ;  /* 0x0000000443077c24 */ /* 0x000fe4000f8e02ff */
[----:B------:R-:W-:Y:S02]  /*2850*/  IMAD R11, R15, UR6, RZ ;  /* 0x000000060f0b7c24 */ /* 0x000fe4000f8e02ff */
[----:B------:R-:W-:Y:S01]  /*2860*/  IMAD R7, R66, UR5, R7 ;  /* 0x0000000542077c24 */ /* 0x000fe2000f8e0207 */
[----:B------:R-:W-:Y:S01]  /*2870*/  ULDC.64 UR4, c[0x0][0x310] ;  /* 0x0000c40000047ab9 */ /* 0x000fe20000000a00 */
[----:B------:R-:W-:-:S02]  /*2880*/  IMAD R11, R22, UR7, R11 ;  /* 0x00000007160b7c24 */ /* 0x000fc4000f8e020b */
[----:B------:R-:W-:Y:S02]  /*2890*/  IMAD R6, R62, UR4, RZ ;  /* 0x000000043e067c24 */ /* 0x000fe4000f8e02ff */
[----:B------:R-:W-:Y:S02]  /*28a0*/  IMAD.IADD R5, R5, 0x1, R7 ;  /* 0x0000000105057824 */ /* 0x000fe400078e0207 */
[C---:B------:R-:W-:Y:S02]  /*28b0*/  IMAD R7, R63.reuse, UR5, R6 ;  /* 0x000000053f077c24 */ /* 0x040fe4000f8e0206 */
[----:B------:R-:W-:Y:S01]  /*28c0*/  IMAD.WIDE.U32 R4, R63, UR4, R4 ;  /* 0x000000043f047c25 */ /* 0x000fe2000f8e0004 */
[----:B------:R-:W-:-:S03]  /*28d0*/  ULDC.64 UR4, c[0x0][0x308] ;  /* 0x0000c20000047ab9 */ /* 0x000fc60000000a00 */
[----:B------:R-:W-:Y:S02]  /*28e0*/  IMAD.IADD R5, R5, 0x1, R7 ;  /* 0x0000000105057824 */ /* 0x000fe400078e0207 */
[----:B------:R-:W-:Y:S01]  /*28f0*/  IMAD.WIDE.U32 R6, R22, UR6, RZ ;  /* 0x0000000616067c25 */ /* 0x000fe2000f8e00ff */
[----:B------:R-:W-:Y:S02]  /*2900*/  ULDC.U8 UR6, c[0x0][0x410] ;  /* 0x0001040000067ab9 */ /* 0x000fe40000000000 */
[----:B------:R-:W-:Y:S01]  /*2910*/  ISETP.NE.AND P0, PT, RZ, UR6, PT ;  /* 0x00000006ff007c0c */ /* 0x000fe2000bf05270 */
[----:B------:R-:W-:Y:S02]  /*2920*/  IMAD R9, R45, UR4, RZ ;  /* 0x000000042d097c24 */ /* 0x000fe4000f8e02ff */
[----:B------:R-:W-:-:S04]  /*2930*/  IMAD.WIDE.U32 R4, R114, UR4, R4 ;  /* 0x0000000472047c25 */ /* 0x000fc8000f8e0004 */
[----:B------:R-:W-:Y:S01]  /*2940*/  IMAD R9, R114, UR5, R9 ;  /* 0x0000000572097c24 */ /* 0x000fe2000f8e0209 */
[----:B------:R-:W-:Y:S01]  /*2950*/  ULDC.64 UR4, c[0x0][0x2e8] ;  /* 0x0000ba0000047ab9 */ /* 0x000fe20000000a00 */
[----:B------:R-:W-:Y:S01]  /*2960*/  IMAD.IADD R7, R7, 0x1, R11 ;  /* 0x0000000107077824 */ /* 0x000fe200078e020b */
[----:B------:R-:W-:Y:S01]  /*2970*/  LEA R64, P5, R4, UR4, 0x1 ;  /* 0x0000000404407c11 */ /* 0x000fe2000f8a08ff */
[----:B------:R-:W-:Y:S02]  /*2980*/  IMAD.IADD R65, R5, 0x1, R9 ;  /* 0x0000000105417824 */ /* 0x000fe400078e0209 */
[C---:B------:R-:W-:Y:S01]  /*2990*/  IMAD.SHL.U32 R13, R6.reuse, 0x40, RZ ;  /* 0x00000040060d7824 */ /* 0x040fe200078e00ff */
[----:B------:R-:W-:Y:S02]  /*29a0*/  SHF.L.U64.HI R6, R6, 0x6, R7 ;  /* 0x0000000606067819 */ /* 0x000fe40000010207 */
[----:B------:R-:W-:Y:S01]  /*29b0*/  LEA.HI.X R65, R4, UR5, R65, 0x1, P5 ;  /* 0x0000000504417c11 */ /* 0x000fe2000a8f0c41 */
        /* <DEDUP_REMOVED lines=16> */
[----:B------:R-:W-:Y:S01]  /*2ac0*/  IMAD R11, R15, R42, R7 ;  /* 0x0000002a0f0b7224 */ /* 0x000fe200078e0207 */
[----:B------:R-:W-:Y:S01]  /*2ad0*/  IADD3 R7, P5, R13, R20, RZ ;  /* 0x000000140d077210 */ /* 0x000fe20007fbe0ff */
[----:B------:R-:W-:-:S04]  /*2ae0*/  IMAD.WIDE.U32 R8, R22, R42, R4 ;  /* 0x0000002a16087225 */ /* 0x000fc800078e0004 */
[----:B------:R-:W-:Y:S01]  /*2af0*/  IMAD.IADD R5, R9, 0x1, R11 ;  /* 0x0000000109057824 */ /* 0x000fe200078e020b */
[----:B------:R-:W-:Y:S01]  /*2b00*/  LEA R4, P6, R8, UR6, 0x1 ;  /* 0x0000000608047c11 */ /* 0x000fe2000f8c08ff */
[----:B------:R-:W-:Y:S01]  /*2b10*/  IMAD.X R10, R6, 0x1, R51, P5 ;  /* 0x00000001060a7824 */ /* 0x000fe200028e0633 */
[C---:B------:R-:W-:Y:S02]  /*2b20*/  LEA R6, P5, R7.reuse, UR4, 0x1 ;  /* 0x0000000407067c11 */ /* 0x040fe4000f8a08ff */
[----:B------:R-:W-:Y:S02]  /*2b30*/  LEA.HI.X R5, R8, UR7, R5, 0x1, P6 ;  /* 0x0000000708057c11 */ /* 0x000fe4000b0f0c05 */
[----:B------:R-:W-:Y:S02]  /*2b40*/  CS2R R8, SRZ ;  /* 0x0000000000087805 */ /* 0x000fe4000001ff00 */
[----:B------:R-:W-:Y:S02]  /*2b50*/  LEA.HI.X R7, R7, UR5, R10, 0x1, P5 ;  /* 0x0000000507077c11 */ /* 0x000fe4000a8f0c0a */
[----:B------:R-:W-:-:S02]  /*2b60*/  ISETP.GE.AND P6, PT, R154, R73, PT ;  /* 0x000000499a00720c */ /* 0x000fc40003fc6270 */
[----:B------:R-:W-:-:S11]  /*2b70*/  ISETP.GE.AND P5, PT, R160, R73, PT ;  /* 0x00000049a000720c */ /* 0x000fd60003fa6270 */
[----:B------:R0:W5:Y:S04]  /*2b80*/  @!P6 LDG.E.64 R30, desc[UR46][R6.64] ;  /* 0x0000002e061ee981 */ /* 0x000168000c1e1b00 */
[----:B------:R0:W5:Y:S04]  /*2b90*/  @!P5 LDG.E.64 R8, desc[UR46][R6.64+0x20] ;  /* 0x0000202e0608d981 */ /* 0x000168000c1e1b00 */
[----:B------:R0:W5:Y:S04]  /*2ba0*/  @!P6 LDG.E.64 R56, desc[UR46][R4.64] ;  /* 0x0000002e0438e981 */ /* 0x000168000c1e1b00 */
[----:B------:R0:W5:Y:S02]  /*2bb0*/  @!P5 LDG.E.64 R28, desc[UR46][R4.64+0x20] ;  /* 0x0000202e041cd981 */ /* 0x000164000c1e1b00 */
.L_x_3475:
[----:B------:R-:W-:Y:S05]  /*2bc0*/  BSYNC B1 ;  /* 0x0000000000017941 */ /* 0x000fea0003800000 */
.L_x_3474:
[----:B------:R-:W-:Y:S01]  /*2bd0*/  ISETP.NE.AND P5, PT, RZ, UR41, PT ;  /* 0x00000029ff007c0c */ /* 0x000fe2000bfa5270 */
        /* <DEDUP_REMOVED lines=15> */
[----:B------:R-:W-:Y:S06]  /*2cd0*/  @P5 BRA `(.L_x_3476) ;  /* 0x0000000000045947 */ /* 0x000fec0003800000 */
[----:B------:R-:W-:Y:S01]  /*2ce0*/  BPT.TRAP 0x1 ;  /* 0x000000040000795c */ /* 0x000fe20000300000 */
.L_x_3476:
[----:B------:R-:W-:Y:S01]  /*2cf0*/  IMAD R61, R19, 0x8, R2 ;  /* 0x00000008133d7824 */ /* 0x000fe200078e0202 */
[----:B------:R-:W-:Y:S01]  /*2d00*/  SHF.L.U32 R68, R153, 0x1f, RZ ;  /* 0x0000001f99447819 */ /* 0x000fe200000006ff */
[----:B------:R-:W-:Y:S03]  /*2d10*/  BSSY B1, `(.L_x_3477) ;  /* 0x0000003000017945 */ /* 0x000fe60003800000 */
[----:B------:R-:W0:Y:S02]  /*2d20*/  SYNCS.PHASECHK.TRANS64.TRYWAIT P5, [R61+URZ+0x38890], R68 ;  /* 0x038890443d0075a7 */ /* 0x000e2400080a017f */
[----:B0-----:R-:W-:Y:S05]  /*2d30*/  @!P5 BRA `(.L_x_3478) ;  /* 0x0000032c00e8d947 */ /* 0x001fea0003800000 */
.L_x_3826:
[----:B------:R-:W-:Y:S05]  /*2d40*/  BSYNC B1 ;  /* 0x0000000000017941 */ /* 0x000fea0003800000 */
.L_x_3477:
[----:B------:R-:W-:-:S03]  /*2d50*/  UMOV UR4, 0xffffffff ;  /* 0xffffffff00047882 */ /* 0x000fc60000000000 */
[----:B------:R-:W-:Y:S05]  /*2d60*/  BRA.DIV UR4, `(.L_x_3479) ;  /* 0x0000032e04f07947 */ /* 0x000fea000b800000 */
[----:B------:R-:W1:Y:S04]  /*2d70*/  SHFL.IDX PT, R65, R65, RZ, 0x1c1f ;  /* 0x001c1fff41417589 */ /* 0x000e6800000e0000 */
[----:B------:R2:W3:Y:S02]  /*2d80*/  SHFL.IDX PT, R14, R64, RZ, 0x1c1f ;  /* 0x001c1fff400e7589 */ /* 0x0004e400000e0000 */
.L_x_3830:
        /* <DEDUP_REMOVED lines=9> */
[----:B------:R-:W-:Y:S01]  /*2e20*/  SHF.R.U32.HI R74, RZ, 0x10, R57 ;  /* 0x00000010ff4a7819 */ /* 0x000fe20000011639 */
[----:B0-----:R-:W-:Y:S01]  /*2e30*/  IMAD.U32 R15, R7, 0x10000, RZ ;  /* 0x00010000070f7824 */ /* 0x001fe200078e00ff */
[----:B--2---:R-:W-:Y:S01]  /*2e40*/  SHF.R.U32.HI R64, RZ, 0x10, R31 ;  /* 0x00000010ff407819 */ /* 0x004fe2000001161f */
[----:B------:R-:W-:Y:S01]  /*2e50*/  IMAD.U32 R12, R6, 0x10000, RZ ;  /* 0x00010000060c7824 */ /* 0x000fe200078e00ff */
[----:B------:R-:W-:Y:S02]  /*2e60*/  SHF.R.U64 R70, R56, 0x10, R57 ;  /* 0x0000001038467819 */ /* 0x000fe40000001239 */
[----:B------:R-:W-:Y:S02]  /*2e70*/  SHF.R.U64 R72, R30, 0x10, R31 ;  /* 0x000000101e487819 */ /* 0x000fe4000000121f */
[----:B------:R-:W-:Y:S02]  /*2e80*/  PRMT R74, R81, 0x5432, R74 ;  /* 0x00005432514a7816 */ /* 0x000fe4000000004a */
[----:B------:R-:W-:-:S02]  /*2e90*/  PRMT R57, R77, 0x5432, R64 ;  /* 0x000054324d397816 */ /* 0x000fc40000000040 */
[----:B------:R-:W-:Y:S02]  /*2ea0*/  PRMT R70, R79, 0x5432, R70 ;  /* 0x000054324f467816 */ /* 0x000fe40000000046 */
[----:B------:R-:W-:Y:S01]  /*2eb0*/  LOP3.LUT R13, R6, 0xffff0000, RZ, 0xc0, !PT ;  /* 0xffff0000060d7812 */ /* 0x000fe200078ec0ff */
[----:B------:R-:W-:Y:S01]  /*2ec0*/  IMAD.U32 R64, R57, 0x10000, RZ ;  /* 0x0001000039407824 */ /* 0x000fe200078e00ff */
[----:B------:R-:W-:Y:S01]  /*2ed0*/  LOP3.LUT R30, R7, 0xffff0000, RZ, 0xc0, !PT ;  /* 0xffff0000071e7812 */ /* 0x000fe200078ec0ff */
[----:B------:R-:W-:Y:S01]  /*2ee0*/  IMAD.U32 R6, R5, 0x10000, RZ ;  /* 0x0001000005067824 */ /* 0x000fe200078e00ff */
[----:B------:R-:W-:Y:S01]  /*2ef0*/  PRMT R31, R75, 0x5432, R72 ;  /* 0x000054324b1f7816 */ /* 0x000fe20000000048 */
[----:B------:R-:W-:Y:S01]  /*2f00*/  IMAD.U32 R75, R74, 0x10000, RZ ;  /* 0x000100004a4b7824 */ /* 0x000fe200078e00ff */
[----:B------:R-:W-:Y:S01]  /*2f10*/  LOP3.LUT R7, R5, 0xffff0000, RZ, 0xc0, !PT ;  /* 0xffff000005077812 */ /* 0x000fe200078ec0ff */
[----:B------:R-:W-:Y:S01]  /*2f20*/  IMAD.U32 R5, R4, 0x10000, RZ ;  /* 0x0001000004057824 */ /* 0x000fe200078e00ff */
[----:B------:R-:W-:Y:S01]  /*2f30*/  LOP3.LUT R72, R70, 0xffff0000, RZ, 0xc0, !PT ;  /* 0xffff000046487812 */ /* 0x000fe200078ec0ff */
[-C--:B------:R-:W-:Y:S01]  /*2f40*/  FMUL.FTZ R79, R13, R75.reuse ;  /* 0x0000004b0d4f7220 */ /* 0x080fe20000410000 */
[----:B------:R-:W-:Y:S01]  /*2f50*/  LOP3.LUT R56, R31, 0xffff0000, RZ, 0xc0, !PT ;  /* 0xffff00001f387812 */ /* 0x000fe200078ec0ff */
[----:B------:R-:W-:Y:S01]  /*2f60*/  FMUL.FTZ R13, R13, R64 ;  /* 0x000000400d0d7220 */ /* 0x000fe20000410000 */
[----:B------:R-:W-:Y:S01]  /*2f70*/  LOP3.LUT R74, R74, 0xffff0000, RZ, 0xc0, !PT ;  /* 0xffff00004a4a7812 */ /* 0x000fe200078ec0ff */
[----:B------:R-:W-:Y:S01]  /*2f80*/  FMUL.FTZ R77, R7, R72 ;  /* 0x00000048074d7220 */ /* 0x000fe20000410000 */
[----:B------:R-:W-:Y:S01]  /*2f90*/  LOP3.LUT R57, R57, 0xffff0000, RZ, 0xc0, !PT ;  /* 0xffff000039397812 */ /* 0x000fe200078ec0ff */
[----:B------:R-:W-:Y:S01]  /*2fa0*/  FFMA.FTZ R79, R12, R64, -R79 ;  /* 0x000000400c4f7223 */ /* 0x000fe2000001084f */
[-C--:B------:R-:W-:Y:S01]  /*2fb0*/  FMUL.FTZ R7, R7, R56.reuse ;  /* 0x0000003807077220 */ /* 0x080fe20000410000 */
[----:B------:R-:W-:Y:S01]  /*2fc0*/  LOP3.LUT R4, R4, 0xffff0000, RZ, 0xc0, !PT ;  /* 0xffff000004047812 */ /* 0x000fe200078ec0ff */
[----:B------:R-:W-:Y:S01]  /*2fd0*/  FFMA.FTZ R77, R6, R56, -R77 ;  /* 0x00000038064d7223 */ /* 0x000fe2000001084d */
[----:B------:R-:W-:Y:S01]  /*2fe0*/  FFMA.FTZ R12, R12, R75, R13 ;  /* 0x0000004b0c0c7223 */ /* 0x000fe2000001000d */
[----:B------:R-:W-:-:S02]  /*2ff0*/  IMAD.U32 R70, R70, 0x10000, RZ ;  /* 0x0001000046467824 */ /* 0x000fc400078e00ff */
[C---:B------:R-:W-:Y:S01]  /*3000*/  FMUL.FTZ R56, R30.reuse, R74 ;  /* 0x0000004a1e387220 */ /* 0x040fe20000410000 */
[----:B------:R-:W-:Y:S02]  /*3010*/  IMAD.U32 R31, R31, 0x10000, RZ ;  /* 0x000100001f1f7824 */ /* 0x000fe400078e00ff */
        /* <DEDUP_REMOVED lines=14> */
.L_x_3484:
[----:B------:R-:W-:Y:S05]  /*3100*/  BSYNC B2 ;  /* 0x0000000000027941 */ /* 0x000fea0003800000 */
.L_x_3483:
[----:B0-----:R4:W-:Y:S02]  /*3110*/  ST.E.128 desc[UR46][R10.64], R4 ;  /* 0x000000040a007985 */ /* 0x0019e4000c101d2e */
.L_x_3482:
[----:B------:R-:W-:Y:S05]  /*3120*/  BSYNC B1 ;  /* 0x0000000000017941 */ /* 0x000fea0003800000 */
.L_x_3481:
[----:B------:R-:W-:Y:S05]  /*3130*/  @P1 BRA `(.L_x_3480) ;  /* 0x0000001000841947 */ /* 0x000fea0003800000 */
[----:B----4-:R-:W-:Y:S01]  /*3140*/  IMAD.MOV.U32 R4, RZ, RZ, 0x20 ;  /* 0x00000020ff047424 */ /* 0x010fe200078e00ff */
[----:B------:R-:W-:Y:S01]  /*3150*/  LOP3.LUT P0, RZ, R158, 0x4, RZ, 0xc0, !PT ;  /* 0x000000049eff7812 */ /* 0x000fe2000780c0ff */
[----:B------:R-:W-:Y:S01]  /*3160*/  BSSY B1, `(.L_x_3485) ;  /* 0x0000037000017945 */ /* 0x000fe20003800000 */
[----:B------:R-:W-:Y:S02]  /*3170*/  ISETP.GE.AND P5, PT, R160, R73, PT ;  /* 0x00000049a000720c */ /* 0x000fe40003fa6270 */
[----:B------:R-:W-:Y:S02]  /*3180*/  SEL R4, R4, 0xffffffe0, !P0 ;  /* 0xffffffe004047807 */ /* 0x000fe40004000000 */
[----:B---3--:R-:W-:Y:S02]  /*3190*/  LEA R10, P0, R18, R14, 0x1 ;  /* 0x0000000e120a7211 */ /* 0x008fe400078008ff */
        /* <DEDUP_REMOVED lines=51> */
.L_x_3486:
[----:B------:R-:W-:Y:S05]  /*34d0*/  BSYNC B1 ;  /* 0x0000000000017941 */ /* 0x000fea0003800000 */
.L_x_3485:
[----:B-1----:R1:W-:Y:S01]  /*34e0*/  ST.E.128 desc[UR46][R10.64], R4 ;  /* 0x000000040a007985 */ /* 0x0023e2000c101d2e */
[----:B------:R-:W-:Y:S05]  /*34f0*/  BRA `(.L_x_3480) ;  /* 0x0000000c00947947 */ /* 0x000fea0003800000 */
.L_x_3473:
[----:B------:R-:W-:Y:S01]  /*3500*/  IMAD R69, R22, -0x40, R38 ;  /* 0xffffffc016457824 */ /* 0x000fe200078e0226 */
[----:B------:R-:W-:Y:S01]  /*3510*/  ISETP.GE.AND P0, PT, R16, R73, PT ;  /* 0x000000491000720c */ /* 0x000fe20003f06270 */
[----:B------:R-:W-:Y:S01]  /*3520*/  ULDC.64 UR4, c[0x0][0x3e8] ;  /* 0x0000fa0000047ab9 */ /* 0x000fe20000000a00 */
[----:B------:R-:W-:Y:S02]  /*3530*/  IADD3 R4, P6, R13, R26, RZ ;  /* 0x0000001a0d047210 */ /* 0x000fe40007fde0ff */
[----:B------:R-:W-:-:S03]  /*3540*/  VIMNMX R69, R69, 0x40, PT ;  /* 0x0000004045457848 */ /* 0x000fc60003fe0100 */
[----:B------:R-:W-:Y:S01]  /*3550*/  IMAD.X R5, R6, 0x1, R52, P6 ;  /* 0x0000000106057824 */ /* 0x000fe200030e0634 */
[----:B------:R-:W-:Y:S02]  /*3560*/  ISETP.GE.OR P5, PT, R152, R69, P0 ;  /* 0x000000459800720c */ /* 0x000fe400007a6670 */
[----:B------:R-:W-:-:S04]  /*3570*/  LEA R12, P6, R4, UR4, 0x1 ;  /* 0x00000004040c7c11 */ /* 0x000fc8000f8c08ff */
[----:B------:R-:W-:-:S07]  /*3580*/  LEA.HI.X R13, R4, UR5, R5, 0x1, P6 ;  /* 0x00000005040d7c11 */ /* 0x000fce000b0f0c05 */
[----:B------:R-:W0:Y:S01]  /*3590*/  @!P5 LDC.64 R8, c[0x0][0x400] ;  /* 0x00010000ff08db82 */ /* 0x000e220000000a00 */
[----:B------:R-:W-:Y:S02]  /*35a0*/  @!P5 IMAD R6, R41, R22, RZ ;  /* 0x000000162906d224 */ /* 0x000fe400078e02ff */
[----:B------:R-:W-:Y:S02]  /*35b0*/  @!P5 IMAD.MOV.U32 R4, RZ, RZ, R34 ;  /* 0x000000ffff04d224 */ /* 0x000fe400078e0022 */
[----:B------:R-:W-:Y:S02]  /*35c0*/  @!P5 IMAD.MOV.U32 R5, RZ, RZ, R58 ;  /* 0x000000ffff05d224 */ /* 0x000fe400078e003a */
[-C--:B------:R-:W-:Y:S01]  /*35d0*/  @!P5 IMAD R15, R15, R42.reuse, R6 ;  /* 0x0000002a0f0fd224 */ /* 0x080fe200078e0206 */
[----:B------:R-:W-:Y:S01]  /*35e0*/  CS2R R6, SRZ ;  /* 0x0000000000067805 */ /* 0x000fe2000001ff00 */
[----:B------:R-:W-:Y:S01]  /*35f0*/  @!P5 IMAD.WIDE.U32 R10, R22, R42, R4 ;  /* 0x0000002a160ad225 */ /* 0x000fe200078e0004 */
[----:B------:R-:W-:-:S03]  /*3600*/  CS2R R4, SRZ ;  /* 0x0000000000047805 */ /* 0x000fc6000001ff00 */
[----:B------:R-:W-:Y:S01]  /*3610*/  @!P5 IMAD.IADD R11, R15, 0x1, R11 ;  /* 0x000000010f0bd824 */ /* 0x000fe200078e020b */
[----:B------:R-:W-:Y:S02]  /*3620*/  CS2R R30, SRZ ;  /* 0x00000000001e7805 */ /* 0x000fe4000001ff00 */
[----:B------:R-:W-:Y:S01]  /*3630*/  CS2R R28, SRZ ;  /* 0x00000000001c7805 */ /* 0x000fe2000001ff00 */
[----:B------:R-:W2:Y:S01]  /*3640*/  @!P5 LDG.E.128 R4, desc[UR46][R12.64] ;  /* 0x0000002e0c04d981 */ /* 0x000ea2000c1e1d00 */
[----:B0-----:R-:W-:-:S04]  /*3650*/  @!P5 LEA R8, P6, R10, R8, 0x1 ;  /* 0x000000080a08d211 */ /* 0x001fc800078c08ff */
[----:B------:R-:W-:-:S05]  /*3660*/  @!P5 LEA.HI.X R9, R10, R9, R11, 0x1, P6 ;  /* 0x000000090a09d211 */ /* 0x000fca00030f0c0b */
[----:B------:R-:W3:Y:S01]  /*3670*/  @!P5 LDG.E.128 R28, desc[UR46][R8.64] ;  /* 0x0000002e081cd981 */ /* 0x000ee2000c1e1d00 */
[----:B------:R-:W-:Y:S01]  /*3680*/  ISETP.NE.AND P5, PT, RZ, UR41, PT ;  /* 0x00000029ff007c0c */ /* 0x000fe2000bfa5270 */
[----:B--2---:R-:W-:Y:S02]  /*3690*/  IMAD.MOV.U32 R10, RZ, RZ, R6 ;  /* 0x000000ffff0a7224 */ /* 0x004fe400078e0006 */
[----:B------:R-:W-:Y:S02]  /*36a0*/  IMAD.MOV.U32 R11, RZ, RZ, R7 ;  /* 0x000000ffff0b7224 */ /* 0x000fe400078e0007 */
[----:B------:R-:W-:Y:S02]  /*36b0*/  IMAD.MOV.U32 R15, RZ, RZ, R5 ;  /* 0x000000ffff0f7224 */ /* 0x000fe400078e0005 */
[----:B------:R-:W-:Y:S01]  /*36c0*/  IMAD.MOV.U32 R14, RZ, RZ, R4 ;  /* 0x000000ffff0e7224 */ /* 0x000fe200078e0004 */
[----:B------:R-:W-:Y:S02]  /*36d0*/  PRMT R83, R83, 0x5410, R11 ;  /* 0x0000541053537816 */ /* 0x000fe4000000000b */
[----:B------:R-:W-:-:S02]  /*36e0*/  PRMT R79, R10, 0x5410, R15 ;  /* 0x000054100a4f7816 */ /* 0x000fc4000000000f */
[----:B------:R-:W-:Y:S01]  /*36f0*/  PRMT R82, R14, 0x7610, R82 ;  /* 0x000076100e527816 */ /* 0x000fe20000000052 */
[----:B---3--:R-:W-:Y:S02]  /*3700*/  IMAD.MOV.U32 R10, RZ, RZ, R30 ;  /* 0x000000ffff0a7224 */ /* 0x008fe400078e001e */
[----:B------:R-:W-:Y:S02]  /*3710*/  IMAD.MOV.U32 R8, RZ, RZ, R31 ;  /* 0x000000ffff087224 */ /* 0x000fe400078e001f */
[----:B------:R-:W-:Y:S02]  /*3720*/  IMAD.MOV.U32 R9, RZ, RZ, R28 ;  /* 0x000000ffff097224 */ /* 0x000fe400078e001c */
[----:B------:R-:W-:Y:S01]  /*3730*/  IMAD.MOV.U32 R11, RZ, RZ, R29 ;  /* 0x000000ffff0b7224 */ /* 0x000fe200078e001d */
[----:B------:R-:W-:Y:S02]  /*3740*/  PRMT R82, R82, 0x5410, R10 ;  /* 0x0000541052527816 */ /* 0x000fe4000000000a */
[----:B------:R-:W-:-:S02]  /*3750*/  PRMT R83, R8, 0x7610, R83 ;  /* 0x0000761008537816 */ /* 0x000fc40000000053 */
[----:B------:R-:W-:Y:S01]  /*3760*/  PRMT R74, R9, 0x5410, R11 ;  /* 0x00005410094a7816 */ /* 0x000fe2000000000b */
[----:B------:R-:W-:Y:S06]  /*3770*/  @P5 BRA `(.L_x_3487) ;  /* 0x0000000000045947 */ /* 0x000fec0003800000 */
[----:B------:R-:W-:Y:S01]  /*3780*/  BPT.TRAP 0x1 ;  /* 0x000000040000795c */ /* 0x000fe20000300000 */
.L_x_3487:
[----:B------:R-:W-:Y:S01]  /*3790*/  IMAD R61, R19, 0x8, R2 ;  /* 0x00000008133d7824 */ /* 0x000fe200078e0202 */
[----:B------:R-:W-:Y:S01]  /*37a0*/  SHF.L.U32 R68, R153, 0x1f, RZ ;  /* 0x0000001f99447819 */ /* 0x000fe200000006ff */
[----:B------:R-:W-:Y:S03]  /*37b0*/  BSSY B1, `(.L_x_3488) ;  /* 0x0000003000017945 */ /* 0x000fe60003800000 */
[----:B------:R-:W0:Y:S02]  /*37c0*/  SYNCS.PHASECHK.TRANS64.TRYWAIT P5, [R61+URZ+0x38890], R68 ;  /* 0x038890443d0075a7 */ /* 0x000e2400080a017f */
[----:B0-----:R-:W-:Y:S05]  /*37d0*/  @!P5 BRA `(.L_x_3489) ;  /* 0x00000324009cd947 */ /* 0x001fea0003800000 */
.L_x_3831:
[----:B------:R-:W-:Y:S05]  /*37e0*/  BSYNC B1 ;  /* 0x0000000000017941 */ /* 0x000fea0003800000 */
.L_x_3488:
[----:B------:R-:W-:-:S03]  /*37f0*/  UMOV UR4, 0xffffffff ;  /* 0xffffffff00047882 */ /* 0x000fc60000000000 */
[----:B------:R-:W-:Y:S05]  /*3800*/  BRA.DIV UR4, `(.L_x_3490) ;  /* 0x0000032604a47947 */ /* 0x000fea000b800000 */
[----:B------:R-:W1:Y:S04]  /*3810*/  SHFL.IDX PT, R65, R65, RZ, 0x1c1f ;  /* 0x001c1fff41417589 */ /* 0x000e6800000e0000 */
[----:B------:R-:W2:Y:S02]  /*3820*/  SHFL.IDX PT, R64, R64, RZ, 0x1c1f ;  /* 0x001c1fff40407589 */ /* 0x000ea400000e0000 */
.L_x_3835:
        /* <DEDUP_REMOVED lines=12> */
[----:B------:R-:W-:Y:S02]  /*38f0*/  IMAD.SHL.U32 R73, R9, 0x8, RZ ;  /* 0x0000000809497824 */ /* 0x000fe400078e00ff */
[----:B------:R-:W-:-:S03]  /*3900*/  IMAD.IADD R9, R59, 0x1, R71 ;  /* 0x000000013b097824 */ /* 0x000fc600078e0247 */
[----:B------:R-:W-:Y:S01]  /*3910*/  LOP3.LUT R8, R44, 0x38, R73, 0xf8, !PT ;  /* 0x000000382c087812 */ /* 0x000fe200078ef849 */
[----:B------:R-:W-:-:S03]  /*3920*/  IMAD R9, R9, 0x2, R2 ;  /* 0x0000000209097824 */ /* 0x000fc600078e0202 */
[----:B------:R-:W-:-:S05]  /*3930*/  LOP3.LUT R8, R43, R8, R48, 0xf6, !PT ;  /* 0x000000082b087212 */ /* 0x000fca00078ef630 */
[----:B------:R-:W-:Y:S02]  /*3940*/  IMAD.IADD R71, R71, 0x1, R8 ;  /* 0x0000000147477824 */ /* 0x000fe400078e0208 */
[----:B------:R-:W1:Y:S02]  /*3950*/  LDS.128 R8, [R9+0x22400] ;  /* 0x0224000009087984 */ /* 0x000e640000000c00 */
[----:B------:R-:W-:-:S05]  /*3960*/  IMAD R71, R71, 0x2, R2 ;  /* 0x0000000247477824 */ /* 0x000fca00078e0202 */
[----:B------:R2:W3:Y:S01]  /*3970*/  LDS.128 R12, [R71+0x22400] ;  /* 0x02240000470c7984 */ /* 0x0004e20000000c00 */
[----:B------:R-:W-:Y:S05]  /*3980*/  @P0 BRA `(.L_x_3492) ;  /* 0x0000000400740947 */ /* 0x000fea0003800000 */
[----:B------:R-:W-:Y:S02]  /*3990*/  SHF.R.U32.HI R72, RZ, 0x10, R5 ;  /* 0x00000010ff487819 */ /* 0x000fe40000011605 */
[----:B------:R-:W-:Y:S02]  /*39a0*/  SHF.R.U32.HI R78, RZ, 0x10, R29 ;  /* 0x00000010ff4e7819 */ /* 0x000fe4000001161d */
[----:B------:R-:W-:Y:S02]  /*39b0*/  SHF.R.U64 R75, R6, 0x10, R7 ;  /* 0x00000010064b7819 */ /* 0x000fe40000001207 */
[----:B------:R-:W-:Y:S01]  /*39c0*/  SHF.R.U64 R77, R28, 0x10, R29 ;  /* 0x000000101c4d7819 */ /* 0x000fe2000000121d */
[----:B---3--:R-:W-:Y:S01]  /*39d0*/  IMAD.U32 R28, R13, 0x10000, RZ ;  /* 0x000100000d1c7824 */ /* 0x008fe200078e00ff */
[----:B------:R-:W-:Y:S02]  /*39e0*/  PRMT R72, R79, 0x5432, R72 ;  /* 0x000054324f487816 */ /* 0x000fe40000000048 */
[----:B------:R-:W-:-:S02]  /*39f0*/  PRMT R78, R74, 0x5432, R78 ;  /* 0x000054324a4e7816 */ /* 0x000fc4000000004e */
[----:B------:R-:W-:Y:S02]  /*3a00*/  SHF.R.U32.HI R81, RZ, 0x10, R31 ;  /* 0x00000010ff517819 */ /* 0x000fe4000001161f */
[----:B--2---:R-:W-:Y:S01]  /*3a10*/  SHF.R.U64 R71, R4, 0x10, R5 ;  /* 0x0000001004477819 */ /* 0x004fe20000001205 */
[----:B-1----:R-:W-:Y:S01]  /*3a20*/  IMAD.U32 R5, R9, 0x10000, RZ ;  /* 0x0001000009057824 */ /* 0x002fe200078e00ff */
[----:B------:R-:W-:Y:S01]  /*3a30*/  SHF.R.U64 R80, R30, 0x10, R31 ;  /* 0x000000101e507819 */ /* 0x000fe2000000121f */
        /* <DEDUP_REMOVED lines=8> */
[----:B------:R-:W-:Y:S01]  /*3ac0*/  FMUL.FTZ R84, R28, R74 ;  /* 0x0000004a1c547220 */ /* 0x000fe20000410000 */
[----:B------:R-:W-:Y:S01]  /*3ad0*/  LOP3.LUT R29, R13, 0xffff0000, RZ, 0xc0, !PT ;  /* 0xffff00000d1d7812 */ /* 0x000fe200078ec0ff */
[----:B------:R-:W-:Y:S01]  /*3ae0*/  IMAD.U32 R13, R12, 0x10000, RZ ;  /* 0x000100000c0d7824 */ /* 0x000fe200078e00ff */
[----:B------:R-:W-:Y:S01]  /*3af0*/  LOP3.LUT R78, R78, 0xffff0000, RZ, 0xc0, !PT ;  /* 0xffff00004e4e7812 */ /* 0x000fe200078ec0ff */
[-C--:B------:R-:W-:Y:S01]  /*3b00*/  FFMA.FTZ R84, R5, R79.reuse, R84 ;  /* 0x0000004f05547223 */ /* 0x080fe20000010054 */
[----:B------:R-:W-:Y:S01]  /*3b10*/  PRMT R71, R82, 0x5410, R71 ;  /* 0x0000541052477816 */ /* 0x000fe20000000047 */
[----:B------:R-:W-:Y:S01]  /*3b20*/  IMAD.U32 R7, R10, 0x10000, RZ ;  /* 0x000100000a077824 */ /* 0x000fe200078e00ff */
[----:B------:R-:W-:Y:S01]  /*3b30*/  PRMT R80, R82, 0x5432, R80 ;  /* 0x0000543252507816 */ /* 0x000fe20000000050 */
[----:B------:R-:W-:Y:S01]  /*3b40*/  FMUL.FTZ R82, R28, R79 ;  /* 0x0000004f1c527220 */ /* 0x000fe20000410000 */
[----:B------:R-:W-:Y:S01]  /*3b50*/  PRMT R76, R83, 0x5432, R76 ;  /* 0x00005432534c7816 */ /* 0x000fe2000000004c */
[----:B------:R-:W-:Y:S01]  /*3b60*/  IMAD.U32 R28, R81, 0x10000, RZ ;  /* 0x00010000511c7824 */ /* 0x000fe200078e00ff */
[----:B------:R-:W-:Y:S01]  /*3b70*/  LOP3.LUT R72, R72, 0xffff0000, RZ, 0xc0, !PT ;  /* 0xffff000048487812 */ /* 0x000fe200078ec0ff */
[----:B------:R-:W-:Y:S01]  /*3b80*/  FMUL.FTZ R83, R29, R78 ;  /* 0x0000004e1d537220 */ /* 0x000fe20000410000 */
[----:B------:R-:W-:Y:S01]  /*3b90*/  LOP3.LUT R6, R9, 0xffff0000, RZ, 0xc0, !PT ;  /* 0xffff000009067812 */ /* 0x000fe200078ec0ff */
[----:B------:R-:W-:Y:S01]  /*3ba0*/  FFMA.FTZ R82, R5, R74, -R82 ;  /* 0x0000004a05527223 */ /* 0x000fe20000010852 */
[----:B------:R-:W-:-:S02]  /*3bb0*/  IMAD.U32 R5, R76, 0x10000, RZ ;  /* 0x000100004c057824 */ /* 0x000fc400078e00ff */
[----:B------:R-:W-:Y:S01]  /*3bc0*/  FMUL.FTZ R29, R29, R72 ;  /* 0x000000481d1d7220 */ /* 0x000fe20000410000 */
[----:B------:R-:W-:Y:S02]  /*3bd0*/  IMAD.U32 R9, R11, 0x10000, RZ ;  /* 0x000100000b097824 */ /* 0x000fe400078e00ff */
[----:B------:R-:W-:Y:S01]  /*3be0*/  FMUL.FTZ R74, R30, R28 ;  /* 0x0000001c1e4a7220 */ /* 0x000fe20000410000 */
[----:B------:R-:W-:Y:S01]  /*3bf0*/  FFMA.FTZ R83, R6, R72, -R83 ;  /* 0x0000004806537223 */ /* 0x000fe20000010853 */
[----:B------:R-:W-:Y:S01]  /*3c00*/  LOP3.LUT R72, R81, 0xffff0000, RZ, 0xc0, !PT ;  /* 0xffff000051487812 */ /* 0x000fe200078ec0ff */
[-C--:B------:R-:W-:Y:S01]  /*3c10*/  FMUL.FTZ R81, R30, R5.reuse ;  /* 0x000000051e517220 */ /* 0x080fe20000410000 */
[----:B------:R-:W-:Y:S01]  /*3c20*/  FFMA.FTZ R79, R6, R78, R29 ;  /* 0x0000004e064f7223 */ /* 0x000fe2000001001d */
[----:B------:R-:W-:Y:S01]  /*3c30*/  LOP3.LUT R31, R15, 0xffff0000, RZ, 0xc0, !PT ;  /* 0xffff00000f1f7812 */ /* 0x000fe200078ec0ff */
[----:B------:R-:W-:Y:S01]  /*3c40*/  FFMA.FTZ R74, R9, R5, -R74 ;  /* 0x00000005094a7223 */ /* 0x000fe2000001084a */
[----:B------:R-:W-:Y:S01]  /*3c50*/  LOP3.LUT R76, R76, 0xffff0000, RZ, 0xc0, !PT ;  /* 0xffff00004c4c7812 */ /* 0x000fe200078ec0ff */
[----:B------:R-:W-:-:S02]  /*3c60*/  IMAD.U32 R6, R77, 0x10000, RZ ;  /* 0x000100004d067824 */ /* 0x000fc400078e00ff */
[----:B------:R-:W-:Y:S01]  /*3c70*/  FFMA.FTZ R81, R9, R28, R81 ;  /* 0x0000001c09517223 */ /* 0x000fe20000010051 */
[----:B------:R-:W-:Y:S01]  /*3c80*/  IMAD.U32 R5, R71, 0x10000, RZ ;  /* 0x0001000047057824 */ /* 0x000fe200078e00ff */
[----:B------:R-:W-:Y:S01]  /*3c90*/  LOP3.LUT R11, R11, 0xffff0000, RZ, 0xc0, !PT ;  /* 0xffff00000b0b7812 */ /* 0x000fe200078ec0ff */
[----:B------:R-:W-:Y:S01]  /*3ca0*/  FMUL.FTZ R9, R13, R6 ;  /* 0x000000060d097220 */ /* 0x000fe20000410000 */
[----:B------:R-:W-:Y:S01]  /*3cb0*/  LOP3.LUT R12, R12, 0xffff0000, RZ, 0xc0, !PT ;  /* 0xffff00000c0c7812 */ /* 0x000fe200078ec0ff */
[C---:B------:R-:W-:Y:S01]  /*3cc0*/  FMUL.FTZ R28, R31.reuse, R72 ;  /* 0x000000481f1c7220 */ /* 0x040fe20000410000 */
[-C--:B------:R-:W-:Y:S01]  /*3cd0*/  FMUL.FTZ R30, R31, R76.reuse ;  /* 0x0000004c1f1e7220 */ /* 0x080fe20000410000 */
[----:B------:R-:W-:Y:S01]  /*3ce0*/  LOP3.LUT R77, R77, 0xffff0000, RZ, 0xc0, !PT ;  /* 0xffff00004d4d7812 */ /* 0x000fe200078ec0ff */
[-C--:B------:R-:W-:Y:S01]  /*3cf0*/  FMUL.FTZ R13, R13, R5.reuse ;  /* 0x000000050d0d7220 */ /* 0x080fe20000410000 */
[----:B------:R-:W-:Y:S01]  /*3d00*/  LOP3.LUT R71, R71, 0xffff0000, RZ, 0xc0, !PT ;  /* 0xffff000047477812 */ /* 0x000fe200078ec0ff */
[----:B------:R-:W-:Y:S01]  /*3d10*/  IMAD.U32 R15, R14, 0x10000, RZ ;  /* 0x000100000e0f7824 */ /* 0x000fe200078e00ff */
[----:B------:R-:W-:Y:S01]  /*3d20*/  LOP3.LUT R8, R8, 0xffff0000, RZ, 0xc0, !PT ;  /* 0xffff000008087812 */ /* 0x000fe200078ec0ff */
[C---:B------:R-:W-:Y:S01]  /*3d30*/  FFMA.FTZ R31, R11.reuse, R76, -R28 ;  /* 0x0000004c0b1f7223 */ /* 0x040fe2000001081c */
[----:B------:R-:W-:Y:S01]  /*3d40*/  FFMA.FTZ R30, R11, R72, R30 ;  /* 0x000000480b1e7223 */ /* 0x000fe2000001001e */
[C---:B------:R-:W-:Y:S01]  /*3d50*/  FFMA.FTZ R9, R4.reuse, R5, -R9 ;  /* 0x0000000504097223 */ /* 0x040fe20000010809 */
[----:B------:R-:W-:Y:S01]  /*3d60*/  FFMA.FTZ R13, R4, R6, R13 ;  /* 0x00000006040d7223 */ /* 0x000fe2000001000d */
[----:B------:R-:W-:Y:S01]  /*3d70*/  LOP3.LUT R14, R14, 0xffff0000, RZ, 0xc0, !PT ;  /* 0xffff00000e0e7812 */ /* 0x000fe200078ec0ff */
[----:B------:R-:W-:Y:S01]  /*3d80*/  FMUL.FTZ R11, R12, R77 ;  /* 0x0000004d0c0b7220 */ /* 0x000fe20000410000 */
[C---:B------:R-:W-:Y:S01]  /*3d90*/  IMAD.U32 R4, R75.reuse, 0x10000, RZ ;  /* 0x000100004b047824 */ /* 0x040fe200078e00ff */
[C---:B------:R-:W-:Y:S01]  /*3da0*/  LOP3.LUT R5, R80.reuse, 0xffff0000, RZ, 0xc0, !PT ;  /* 0xffff000050057812 */ /* 0x040fe200078ec0ff */
[----:B------:R-:W-:Y:S01]  /*3db0*/  IMAD.U32 R6, R80, 0x10000, RZ ;  /* 0x0001000050067824 */ /* 0x000fe200078e00ff */
[----:B------:R-:W-:Y:S01]  /*3dc0*/  LOP3.LUT R75, R75, 0xffff0000, RZ, 0xc0, !PT ;  /* 0xffff00004b4b7812 */ /* 0x000fe200078ec0ff */
[-C--:B------:R-:W-:Y:S01]  /*3dd0*/  FMUL.FTZ R29, R12, R71.reuse ;  /* 0x000000470c1d7220 */ /* 0x080fe20000410000 */
[----:B------:R-:W-:Y:S01]  /*3de0*/  FFMA.FTZ R12, R8, R71, -R11 ;  /* 0x00000047080c7223 */ /* 0x000fe2000001080b */
[----:B------:R-:W-:Y:S01]  /*3df0*/  LOP3.LUT R10, R10, 0xffff0000, RZ, 0xc0, !PT ;  /* 0xffff00000a0a7812 */ /* 0x000fe200078ec0ff */
[C---:B------:R-:W-:Y:S01]  /*3e00*/  FMUL.FTZ R28, R15.reuse, R6 ;  /* 0x000000060f1c7220 */ /* 0x040fe20000410000 */
[C---:B------:R-:W-:Y:S01]  /*3e10*/  FMUL.FTZ R11, R14.reuse, R5 ;  /* 0x000000050e0b7220 */ /* 0x040fe20000410000 */
[-C--:B------:R-:W-:Y:S01]  /*3e20*/  FMUL.FTZ R15, R15, R4.reuse ;  /* 0x000000040f0f7220 */ /* 0x080fe20000410000 */
[----:B------:R-:W-:Y:S01]  /*3e30*/  FMUL.FTZ R14, R14, R75 ;  /* 0x0000004b0e0e7220 */ /* 0x000fe20000410000 */
[----:B------:R-:W-:Y:S01]  /*3e40*/  FFMA.FTZ R8, R8, R77, R29 ;  /* 0x0000004d08087223 */ /* 0x000fe2000001001d */
        /* <DEDUP_REMOVED lines=17> */
.L_x_3492:
[----:B------:R-:W-:Y:S05]  /*3f60*/  BSYNC B1 ;  /* 0x0000000000017941 */ /* 0x000fea0003800000 */
.L_x_3491:
        /* <DEDUP_REMOVED lines=8> */
.L_x_3472:
[----:B------:R-:W-:-:S13]  /*3ff0*/  ISETP.NE.AND P0, PT, RZ, UR41, PT ;  /* 0x00000029ff007c0c */ /* 0x000fda000bf05270 */
[----:B------:R-:W-:Y:S05]  /*4000*/  @P0 BRA `(.L_x_3493) ;  /* 0x0000000000040947 */ /* 0x000fea0003800000 */
[----:B------:R-:W-:Y:S01]  /*4010*/  BPT.TRAP 0x1 ;  /* 0x000000040000795c */ /* 0x000fe20000300000 */
.L_x_3493:
[----:B------:R-:W-:Y:S01]  /*4020*/  IMAD R61, R19, 0x8, R2 ;  /* 0x00000008133d7824 */ /* 0x000fe200078e0202 */
[----:B------:R-:W-:Y:S01]  /*4030*/  SHF.L.U32 R68, R153, 0x1f, RZ ;  /* 0x0000001f99447819 */ /* 0x000fe200000006ff */
[----:B------:R-:W-:Y:S01]  /*4040*/  BSSY B1, `(.L_x_3494) ;  /* 0x0000004000017945 */ /* 0x000fe20003800000 */
[----:B------:R-:W-:Y:S02]  /*4050*/  SHF.R.S32.HI R67, RZ, 0x1f, R66 ;  /* 0x0000001fff437819 */ /* 0x000fe40000011442 */
[----:B------:R-:W0:Y:S02]  /*4060*/  SYNCS.PHASECHK.TRANS64.TRYWAIT P0, [R61+URZ+0x38890], R68 ;  /* 0x038890443d0075a7 */ /* 0x000e24000800017f */
[----:B0-----:R-:W-:Y:S05]  /*4070*/  @!P0 BRA `(.L_x_3495) ;  /* 0x0000031c00d48947 */ /* 0x001fea0003800000 */
.L_x_3836:
[----:B------:R-:W-:Y:S05]  /*4080*/  BSYNC B1 ;  /* 0x0000000000017941 */ /* 0x000fea0003800000 */
.L_x_3494:
        /* <DEDUP_REMOVED lines=26> */
.L_x_3840:
        /* <DEDUP_REMOVED lines=18> */
.L_x_3480:
[----:B------:R-:W-:Y:S05]  /*4350*/  BSYNC B0 ;  /* 0x0000000000007941 */ /* 0x000fea0003800000 */
.L_x_3471:
[----:B-1-34-:R-:W1:Y:S01]  /*4360*/  S2R R4, SR_TID.X ;  /* 0x0000000000047919 */ /* 0x01ae620000002100 */
[----:B------:R-:W-:Y:S01]  /*4370*/  @!PT LDS RZ, [RZ] ;  /* 0x00000000fffff984 */ /* 0x000fe20000000800 */
[----:B------:R-:W-:Y:S01]  /*4380*/  @!PT LDS RZ, [RZ] ;  /* 0x00000000fffff984 */ /* 0x000fe20000000800 */
[----:B------:R-:W-:Y:S01]  /*4390*/  @!PT LDS RZ, [RZ] ;  /* 0x00000000fffff984 */ /* 0x000fe20000000800 */
[----:B------:R-:W-:Y:S01]  /*43a0*/  @!PT LDS RZ, [RZ] ;  /* 0x00000000fffff984 */ /* 0x000fe20000000800 */
[----:B------:R3:W-:Y:S06]  /*43b0*/  MEMBAR.ALL.CTA ;  /* 0x0000000000007992 */ /* 0x0007ec0000008000 */
[----:B---3--:R-:W3:Y:S01]  /*43c0*/  FENCE.VIEW.ASYNC.S ;  /* 0x00000000000073c6 */ /* 0x008ee20000000000 */
[----:B------:R-:W-:Y:S05]  /*43d0*/  WARPSYNC.ALL ;  /* 0x0000000000007948 */ /* 0x000fea0003800000 */
[----:B------:R-:W-:Y:S01]  /*43e0*/  UISETP.NE.AND UP0, UPT, UR41, URZ, UPT ;  /* 0x0000003f2900728c */ /* 0x000fe2000bf05270 */
[----:B---3--:R3:W-:Y:S05]  /*43f0*/  BAR.SYNC.DEFER_BLOCKING R46, 0x80 ;  /* 0x0002002e0000751d */ /* 0x0087ea0000010000 */
[----:B------:R-:W-:-:S02]  /*4400*/  PLOP3.LUT P5, PT, PT, PT, UP0, 0x80, 0x0 ;  /* 0x000000000000781c */ /* 0x000fc40003faf008 */
[----:B-1----:R-:W-:-:S13]  /*4410*/  LOP3.LUT P0, RZ, R4, 0x7f, RZ, 0xc0, !PT ;  /* 0x0000007f04ff7812 */ /* 0x002fda000780c0ff */
[----:B------:R-:W-:-:S05]  /*4420*/  @!P0 VIADD R4, R61, 0x388a0 ;  /* 0x000388a03d048836 */ /* 0x000fca0000000000 */
[----:B------:R-:W-:-:S04]  /*4430*/  @!P0 PRMT R4, RZ, 0x654, R4 ;  /* 0x00000654ff048816 */ /* 0x000fc80000000004 */
[----:B------:R3:W-:Y:S01]  /*4440*/  @!P0 SYNCS.ARRIVE.TRANS64.RED.A1T0 RZ, [R4+URZ], RZ ;  /* 0x000000ff04ff89a7 */ /* 0x0007e2000810043f */
[----:B------:R-:W-:Y:S05]  /*4450*/  @P5 BRA `(.L_x_3497) ;  /* 0x0000000000045947 */ /* 0x000fea0003800000 */
[----:B------:R-:W-:Y:S01]  /*4460*/  BPT.TRAP 0x1 ;  /* 0x000000040000795c */ /* 0x000fe20000300000 */
.L_x_3497:
[----:B------:R-:W1:Y:S01]  /*4470*/  SYNCS.PHASECHK.TRANS64.TRYWAIT P5, [R61+URZ+0x388b0], R68 ;  /* 0x0388b0443d0075a7 */ /* 0x000e6200080a017f */
[----:B------:R-:W-:Y:S04]  /*4480*/  BSSY B0, `(.L_x_3498) ;  /* 0x0000002000007945 */ /* 0x000fe80003800000 */
[----:B-1----:R-:W-:Y:S05]  /*4490*/  @!P5 BRA `(.L_x_3499) ;  /* 0x0000031c0024d947 */ /* 0x002fea0003800000 */
.L_x_3841:
[----:B------:R-:W-:Y:S05]  /*44a0*/  BSYNC B0 ;  /* 0x0000000000007941 */ /* 0x000fea0003800000 */
.L_x_3498:
[----:B------:R-:W-:Y:S01]  /*44b0*/  ULDC.64 UR4, c[0x0][0x328] ;  /* 0x0000ca0000047ab9 */ /* 0x000fe20000000a00 */
[----:B------:R-:W-:Y:S01]  /*44c0*/  BSSY B0, `(.L_x_3500) ;  /* 0x000006d000007945 */ /* 0x000fe20003800000 */
[----:B------:R-:W-:Y:S02]  /*44d0*/  IMAD R67, R67, UR4, RZ ;  /* 0x0000000443437c24 */ /* 0x000fe4000f8e02ff */
[----:B---3--:R-:W-:-:S04]  /*44e0*/  IMAD.WIDE.U32 R4, R66, UR4, RZ ;  /* 0x0000000442047c25 */ /* 0x008fc8000f8e00ff */
        /* <DEDUP_REMOVED lines=18> */
[----:B---3--:R-:W-:Y:S05]  /*4610*/  @!P5 BRA `(.L_x_3501) ;  /* 0x00000004005cd947 */ /* 0x008fea0003800000 */
[----:B------:R-:W-:Y:S01]  /*4620*/  ULDC UR4, c[0x0][0x320] ;  /* 0x0000c80000047ab9 */ /* 0x000fe20000000800 */
[----:B------:R-:W-:Y:S01]  /*4630*/  IMAD R9, R19, 0x8000, R50 ;  /* 0x0000800013097824 */ /* 0x000fe200078e0232 */
[----:B------:R-:W-:Y:S02]  /*4640*/  ISETP.GE.AND P6, PT, R16, UR4, PT ;  /* 0x0000000410007c0c */ /* 0x000fe4000bfc6270 */
[----:B------:R-:W-:Y:S01]  /*4650*/  LOP3.LUT P5, RZ, R158, 0x4, RZ, 0xc0, !PT ;  /* 0x000000049eff7812 */ /* 0x000fe200078ac0ff */
[C---:B------:R-:W-:Y:S02]  /*4660*/  IMAD R10, R9.reuse, 0x2, R2 ;  /* 0x00000002090a7824 */ /* 0x040fe400078e0202 */
[----:B------:R-:W-:-:S08]  /*4670*/  VIADD R11, R9, 0x20 ;  /* 0x00000020090b7836 */ /* 0x000fd00000000000 */
[----:B------:R-:W3:Y:S02]  /*4680*/  @!P6 LDS.128 R4, [R10+0x400] ;  /* 0x000400000a04e984 */ /* 0x000ee40000000c00 */
[----:B------:R-:W-:Y:S01]  /*4690*/  @P5 VIADD R11, R9, 0xffffffe0 ;  /* 0xffffffe0090b5836 */ /* 0x000fe20000000000 */
[----:B----4-:R-:W-:-:S03]  /*46a0*/  @!P6 LEA R8, P5, R16, R15, 0x1 ;  /* 0x0000000f1008e211 */ /* 0x010fc600078a08ff */
[----:B------:R-:W-:Y:S01]  /*46b0*/  IMAD R11, R11, 0x2, R2 ;  /* 0x000000020b0b7824 */ /* 0x000fe200078e0202 */
[----:B0-----:R-:W-:Y:S02]  /*46c0*/  @!P6 LEA.HI.X R9, R16, R13, R17, 0x1, P5 ;  /* 0x0000000d1009e211 */ /* 0x001fe400028f0c11 */
[----:B------:R-:W-:-:S03]  /*46d0*/  ISETP.GE.AND P5, PT, R18, UR4, PT ;  /* 0x0000000412007c0c */ /* 0x000fc6000bfa6270 */
[----:B---3--:R0:W-:Y:S10]  /*46e0*/  @!P6 ST.E.128 desc[UR46][R8.64], R4 ;  /* 0x000000040800e985 */ /* 0x0081f4000c101d2e */
[----:B------:R-:W3:Y:S01]  /*46f0*/  @!P5 LDS.128 R4, [R11+0x400] ;  /* 0x000400000b04d984 */ /* 0x000ee20000000c00 */
[----:B0-----:R-:W-:-:S04]  /*4700*/  @!P5 LEA R8, P6, R18, R15, 0x1 ;  /* 0x0000000f1208d211 */ /* 0x001fc800078c08ff */
[----:B------:R-:W-:Y:S02]  /*4710*/  @!P5 LEA.HI.X R9, R18, R13, R159, 0x1, P6 ;  /* 0x0000000d1209d211 */ /* 0x000fe400030f0c9f */
[----:B------:R-:W-:-:S03]  /*4720*/  ISETP.GE.AND P6, PT, R188, UR4, PT ;  /* 0x00000004bc007c0c */ /* 0x000fc6000bfc6270 */
[----:B---3--:R0:W-:Y:S10]  /*4730*/  @!P5 ST.E.128 desc[UR46][R8.64], R4 ;  /* 0x000000040800d985 */ /* 0x0081f4000c101d2e */
[----:B------:R-:W3:Y:S01]  /*4740*/  @!P6 LDS.128 R4, [R10+0x2400] ;  /* 0x002400000a04e984 */ /* 0x000ee20000000c00 */
[----:B0-----:R-:W-:-:S05]  /*4750*/  @!P6 LEA R8, P5, R188, R15, 0x1 ;  /* 0x0000000fbc08e211 */ /* 0x001fca00078a08ff */
[----:B------:R-:W-:Y:S01]  /*4760*/  @!P6 IMAD.X R9, R13, 0x1, R195, P5 ;  /* 0x000000010d09e824 */ /* 0x000fe200028e06c3 */
[----:B------:R-:W-:-:S04]  /*4770*/  ISETP.GE.AND P5, PT, R187, UR4, PT ;  /* 0x00000004bb007c0c */ /* 0x000fc8000bfa6270 */
[----:B---3--:R0:W-:Y:S09]  /*4780*/  @!P6 ST.E.128 desc[UR46][R8.64], R4 ;  /* 0x000000040800e985 */ /* 0x0081f2000c101d2e */
        /* <DEDUP_REMOVED lines=62> */
[----:B------:R-:W-:-:S05]  /*4b70*/  @!P5 IMAD.X R9, R13, 0x1, R208, P6 ;  /* 0x000000010d09d824 */ /* 0x000fca00030e06d0 */
[----:B---3--:R3:W-:Y:S03]  /*4b80*/  @!P5 ST.E.128 desc[UR46][R8.64], R4 ;  /* 0x000000040800d985 */ /* 0x0087e6000c101d2e */
.L_x_3501:
[----:B------:R-:W-:Y:S05]  /*4b90*/  BSYNC B0 ;  /* 0x0000000000007941 */ /* 0x000fea0003800000 */
.L_x_3500:
[----:B------:R-:W-:Y:S01]  /*4ba0*/  @!PT LDS RZ, [RZ] ;  /* 0x00000000fffff984 */ /* 0x000fe20000000800 */
[----:B------:R-:W-:Y:S01]  /*4bb0*/  @!PT LDS RZ, [RZ] ;  /* 0x00000000fffff984 */ /* 0x000fe20000000800 */
[----:B------:R-:W-:Y:S01]  /*4bc0*/  @!PT LDS RZ, [RZ] ;  /* 0x00000000fffff984 */ /* 0x000fe20000000800 */
[----:B------:R-:W-:Y:S01]  /*4bd0*/  @!PT LDS RZ, [RZ] ;  /* 0x00000000fffff984 */ /* 0x000fe20000000800 */
[----:B------:R5:W-:Y:S06]  /*4be0*/  MEMBAR.ALL.CTA ;  /* 0x0000000000007992 */ /* 0x000bec0000008000 */
[----:B-----5:R-:W5:Y:S01]  /*4bf0*/  FENCE.VIEW.ASYNC.S ;  /* 0x00000000000073c6 */ /* 0x020f620000000000 */
[----:B------:R-:W-:Y:S02]  /*4c00*/  VIADD R19, R19, 0x1 ;  /* 0x0000000113137836 */ /* 0x000fe40000000000 */
[----:B01----:R-:W-:Y:S01]  /*4c10*/  @!P0 VIADD R61, R61, 0x388c0 ;  /* 0x000388c03d3d8836 */ /* 0x003fe20000000000 */
[----:B-----5:R0:W-:Y:S02]  /*4c20*/  BAR.SYNC.DEFER_BLOCKING R46, 0x80 ;  /* 0x0002002e0000751d */ /* 0x0201e40000010000 */
[----:B------:R-:W-:-:S02]  /*4c30*/  ISETP.NE.AND P5, PT, R19, 0x2, PT ;  /* 0x000000021300780c */ /* 0x000fc40003fa5270 */
[----:B------:R-:W-:Y:S02]  /*4c40*/  @!P0 PRMT R61, RZ, 0x654, R61 ;  /* 0x00000654ff3d8816 */ /* 0x000fe4000000003d */
[----:B---3--:R-:W-:Y:S02]  /*4c50*/  SEL R4, RZ, 0x1, P5 ;  /* 0x00000001ff047807 */ /* 0x008fe40002800000 */
[----:B------:R-:W-:Y:S02]  /*4c60*/  SEL R19, R19, RZ, P5 ;  /* 0x000000ff13137207 */ /* 0x000fe40002800000 */
[----:B------:R-:W-:Y:S01]  /*4c70*/  LOP3.LUT R153, R153, R4, RZ, 0x3c, !PT ;  /* 0x0000000499997212 */ /* 0x000fe200078e3cff */
[----:B------:R0:W-:Y:S01]  /*4c80*/  @!P0 SYNCS.ARRIVE.TRANS64.RED.A1T0 RZ, [R61+URZ], RZ ;  /* 0x000000ff3dff89a7 */ /* 0x0001e2000810043f */
[----:B------:R-:W-:Y:S01]  /*4c90*/  PLOP3.LUT P0, PT, PT, PT, PT, 0x8, 0x0 ;  /* 0x000000000000781c */ /* 0x000fe20003f0e170 */
[----:B------:R-:W-:-:S12]  /*4ca0*/  @P4 BRA `(.L_x_3502) ;  /* 0xffffffd800444947 */ /* 0x000fd8000383ffff */
.L_x_3466:
[----:B------:R-:W1:Y:S01]  /*4cb0*/  LDC R0, c[0x0][0xa80] ;  /* 0x0002a000ff007b82 */ /* 0x000e620000000800 */
[----:B------:R3:W-:Y:S01]  /*4cc0*/  STL.128 [R1+0x1e0], RZ ;  /* 0x0001e0ff01007387 */ /* 0x0007e20000100c00 */
[----:B------:R-:W-:Y:S01]  /*4cd0*/  BSSY B0, `(.L_x_3503) ;  /* 0x0000027000007945 */ /* 0x000fe20003800000 */
[----:B------:R-:W-:Y:S02]  /*4ce0*/  IMAD.U32 R37, RZ, RZ, UR38 ;  /* 0x00000026ff257e24 */ /* 0x000fe4000f8e00ff */
[----:B------:R3:W-:Y:S04]  /*4cf0*/  STL.128 [R1+0x1f0], RZ ;  /* 0x0001f0ff01007387 */ /* 0x0007e80000100c00 */
[----:B------:R3:W-:Y:S04]  /*4d00*/  STL.128 [R1+0x210], RZ ;  /* 0x000210ff01007387 */ /* 0x0007e80000100c00 */
[----:B------:R3:W-:Y:S04]  /*4d10*/  STL.128 [R1+0x220], RZ ;  /* 0x000220ff01007387 */ /* 0x0007e80000100c00 */
[----:B------:R3:W-:Y:S04]  /*4d20*/  STL.128 [R1+0x230], RZ ;  /* 0x000230ff01007387 */ /* 0x0007e80000100c00 */
[----:B------:R3:W-:Y:S04]  /*4d30*/  STL.128 [R1+0x240], RZ ;  /* 0x000240ff01007387 */ /* 0x0007e80000100c00 */
[----:B-1----:R3:W-:Y:S04]  /*4d40*/  STL [R1+0x200], R0 ;  /* 0x0002000001007387 */ /* 0x0027e80000100800 */
        /* <DEDUP_REMOVED lines=28> */
[----:B------:R-:W-:Y:S05]  /*4f10*/  @P0 BRA `(.L_x_3504) ;  /* 0x0000000000080947 */ /* 0x000fea0003800000 */
[----:B------:R-:W1:Y:S02]  /*4f20*/  FENCE.VIEW.ASYNC.G ;  /* 0x00000000000073c6 */ /* 0x000e640000000100 */
[----:B-1----:R-:W-:Y:S06]  /*4f30*/  BAR.ARV 0xc, 0x180 ;  /* 0x0306000000007b1d */ /* 0x002fec0000002000 */
.L_x_3504:
[----:B------:R-:W-:Y:S05]  /*4f40*/  BSYNC B0 ;  /* 0x0000000000007941 */ /* 0x000fea0003800000 */
.L_x_3503:
[----:B------:R-:W-:Y:S01]  /*4f50*/  UISETP.NE.AND UP0, UPT, UR41, 0x1, UPT ;  /* 0x000000012900788c */ /* 0x000fe2000bf05270 */
[----:B------:R-:W-:Y:S01]  /*4f60*/  IMAD.U32 R32, RZ, RZ, UR38 ;  /* 0x00000026ff207e24 */ /* 0x000fe2000f8e00ff */
[----:B------:R-:W-:Y:S01]  /*4f70*/  IADD3 R37, P0, R37, 0x1e0, RZ ;  /* 0x000001e025257810 */ /* 0x000fe20007f1e0ff */
[----:B------:R-:W-:Y:S03]  /*4f80*/  BSSY B7, `(.L_x_3505) ;  /* 0x0002512000077945 */ /* 0x000fe60003800000 */
[----:B------:R-:W-:Y:S01]  /*4f90*/  PLOP3.LUT P2, PT, PT, PT, UP0, 0x80, 0x0 ;  /* 0x000000000000781c */ /* 0x000fe20003f4f008 */
[----:B------:R-:W-:Y:S01]  /*4fa0*/  IMAD.X R38, RZ, RZ, UR37, P0 ;  /* 0x00000025ff267e24 */ /* 0x000fe200080e06ff */
[----:B------:R-:W-:-:S05]  /*4fb0*/  IADD3 R32, P1, R32, 0x210, RZ ;  /* 0x0000021020207810 */ /* 0x000fca0007f3e0ff */
[----:B------:R-:W-:-:S06]  /*4fc0*/  IMAD.X R31, RZ, RZ, UR37, P1 ;  /* 0x00000025ff1f7e24 */ /* 0x000fcc00088e06ff */
[----:B------:R-:W-:Y:S05]  /*4fd0*/  @!P2 BRA `(.L_x_3506) ;  /* 0x00000080000ca947 */ /* 0x000fea0003800000 */
[----:B---3--:R-:W1:Y:S08]  /*4fe0*/  LDC R0, c[0x0][0x448] ;  /* 0x00011200ff007b82 */ /* 0x008e700000000800 */
[----:B------:R-:W3:Y:S01]  /*4ff0*/  LDC.64 R6, c[0x0][0xad8] ;  /* 0x0002b600ff067b82 */ /* 0x000ee20000000a00 */
[----:B-1----:R-:W-:Y:S01]  /*5000*/  ISETP.NE.AND P1, PT, R0, 0x1, PT ;  /* 0x000000010000780c */ /* 0x002fe20003f25270 */
[----:B------:R-:W-:Y:S01]  /*5010*/  VIADD R0, R194, 0x3f ;  /* 0x0000003fc2007836 */ /* 0x000fe20000000000 */
[----:B---3--:R-:W-:-:S11]  /*5020*/  ISETP.GE.AND P2, PT, R7, 0x1, PT ;  /* 0x000000010700780c */ /* 0x008fd60003f46270 */
[----:B------:R-:W1:Y:S08]  /*5030*/  @P1 LDC R3, c[0x0][0x44c] ;  /* 0x00011300ff031b82 */ /* 0x000e700000000800 */
[----:B------:R-:W3:Y:S01]  /*5040*/  @P1 LDC R4, c[0x0][0x450] ;  /* 0x00011400ff041b82 */ /* 0x000ee20000000800 */
[----:B-1----:R-:W-:-:S05]  /*5050*/  @P1 IMAD.HI.U32 R3, R0, R3, RZ ;  /* 0x0000000300031227 */ /* 0x002fca00078e00ff */
[----:B---3--:R-:W-:-:S05]  /*5060*/  @P1 SHF.R.U32.HI R0, RZ, R4, R3 ;  /* 0x00000004ff001219 */ /* 0x008fca0000011603 */
        /* <DEDUP_REMOVED lines=14> */
.L_x_3509:
[----:B------:R-:W-:-:S13]  /*5150*/  ISETP.NE.AND P0, PT, R7, 0x1, PT ;  /* 0x000000010700780c */ /* 0x000fda0003f05270 */
[----:B------:R-:W1:Y:S02]  /*5160*/  @P0 LDC.64 R4, c[0x0][0xae0] ;  /* 0x0002b800ff040b82 */ /* 0x000e640000000a00 */
[----:B-1----:R-:W-:-:S05]  /*5170*/  @P0 IMAD.HI.U32 R4, R3, R4, RZ ;  /* 0x0000000403040227 */ /* 0x002fca00078e00ff */
[----:B------:R-:W-:-:S07]  /*5180*/  @P0 SHF.R.U32.HI R3, RZ, R5, R4 ;  /* 0x00000005ff030219 */ /* 0x000fce0000011604 */
.L_x_3510:
[----:B------:R-:W-:Y:S05]  /*5190*/  BSYNC B0 ;  /* 0x0000000000007941 */ /* 0x000fea0003800000 */
.L_x_3508:
[----:B------:R-:W-:-:S05]  /*51a0*/  IMAD R3, R3, R7, R7 ;  /* 0x0000000703037224 */ /* 0x000fca00078e0207 */
[----:B------:R-:W-:-:S07]  /*51b0*/  VIMNMX R0, R0, R3, PT ;  /* 0x0000000300007248 */ /* 0x000fce0003fe0100 */
.L_x_3507:
[----:B------:R-:W1:Y:S01]  /*51c0*/  @P1 LDC R5, c[0x0][0x44c] ;  /* 0x00011300ff051b82 */ /* 0x000e620000000800 */
[----:B------:R-:W-:Y:S01]  /*51d0*/  VIADD R0, R0, 0x3f ;  /* 0x0000003f00007836 */ /* 0x000fe20000000000 */
[----:B------:R-:W-:Y:S01]  /*51e0*/  ULDC UR4, c[0x0][0xad4] ;  /* 0x0002b50000047ab9 */ /* 0x000fe20000000800 */
[----:B------:R-:W-:-:S03]  /*51f0*/  IMAD.MOV.U32 R4, RZ, RZ, R194 ;  /* 0x000000ffff047224 */ /* 0x000fc600078e00c2 */
[----:B------:R-:W-:Y:S02]  /*5200*/  SHF.R.S32.HI R3, RZ, 0x1f, R0 ;  /* 0x0000001fff037819 */ /* 0x000fe40000011400 */
[----:B------:R-:W3:Y:S02]  /*5210*/  @P1 LDC R6, c[0x0][0x450] ;  /* 0x00011400ff061b82 */ /* 0x000ee40000000800 */
[----:B------:R-:W-:-:S04]  /*5220*/  LEA.HI R3, R3, R0, RZ, 0x6 ;  /* 0x0000000003037211 */ /* 0x000fc800078f30ff */
[----:B------:R-:W-:-:S04]  /*5230*/  SHF.R.S32.HI R0, RZ, 0x6, R3 ;  /* 0x00000006ff007819 */ /* 0x000fc80000011403 */
[----:B------:R-:W-:Y:S01]  /*5240*/  VIMNMX R13, R39, R0, PT ;  /* 0x00000000270d7248 */ /* 0x000fe20003fe0100 */
[----:B-1----:R-:W-:-:S05]  /*5250*/  @P1 IMAD.HI.U32 R5, R194, R5, RZ ;  /* 0x00000005c2051227 */ /* 0x002fca00078e00ff */
[----:B---3--:R-:W-:-:S05]  /*5260*/  @P1 SHF.R.U32.HI R4, RZ, R6, R5 ;  /* 0x00000006ff041219 */ /* 0x008fca0000011605 */
        /* <DEDUP_REMOVED lines=13> */
.L_x_3513:
[----:B------:R-:W-:-:S13]  /*5340*/  ISETP.NE.AND P0, PT, R7, 0x1, PT ;  /* 0x000000010700780c */ /* 0x000fda0003f05270 */
[----:B------:R-:W1:Y:S02]  /*5350*/  @P0 LDC.64 R4, c[0x0][0xae0] ;  /* 0x0002b800ff040b82 */ /* 0x000e640000000a00 */
[----:B-1----:R-:W-:-:S05]  /*5360*/  @P0 IMAD.HI.U32 R4, R191, R4, RZ ;  /* 0x00000004bf040227 */ /* 0x002fca00078e00ff */
[----:B------:R-:W-:-:S07]  /*5370*/  @P0 SHF.R.U32.HI R191, RZ, R5, R4 ;  /* 0x00000005ffbf0219 */ /* 0x000fce0000011604 */
.L_x_3514:
[----:B------:R-:W-:Y:S05]  /*5380*/  BSYNC B0 ;  /* 0x0000000000007941 */ /* 0x000fea0003800000 */
.L_x_3512:
[----:B------:R-:W-:-:S05]  /*5390*/  IMAD R191, R191, R7, RZ ;  /* 0x00000007bfbf7224 */ /* 0x000fca00078e02ff */
[----:B------:R-:W-:-:S07]  /*53a0*/  VIMNMX R0, R0, R191, !PT ;  /* 0x000000bf00007248 */ /* 0x000fce0007fe0100 */
.L_x_3511:
[----:B------:R-:W-:-:S04]  /*53b0*/  SHF.R.S32.HI R3, RZ, 0x1f, R0 ;  /* 0x0000001fff037819 */ /* 0x000fc80000011400 */
[----:B------:R-:W-:-:S04]  /*53c0*/  LEA.HI R3, R3, R0, RZ, 0x6 ;  /* 0x0000000003037211 */ /* 0x000fc800078f30ff */
[--C-:B------:R-:W-:Y:S02]  /*53d0*/  SHF.R.S32.HI R0, RZ, 0x6, R3.reuse ;  /* 0x00000006ff007819 */ /* 0x100fe40000011403 */
[----:B------:R-:W-:Y:S02]  /*53e0*/  PRMT R3, RZ, 0x7610, R3 ;  /* 0x00007610ff037816 */ /* 0x000fe40000000003 */
[----:B------:R-:W-:-:S04]  /*53f0*/  VIMNMX R0, RZ, R0, !PT ;  /* 0x00000000ff007248 */ /* 0x000fc80007fe0100 */
[----:B------:R-:W-:-:S13]  /*5400*/  ISETP.GT.AND P0, PT, R13, R0, PT ;  /* 0x000000000d00720c */ /* 0x000fda0003f04270 */
[----:B------:R-:W-:Y:S05]  /*5410*/  @!P0 BRA `(.L_x_3515) ;  /* 0x0000024c00208947 */ /* 0x000fea0003800000 */
        /* <DEDUP_REMOVED lines=33> */
[----:B-----5:R-:W4:Y:S04]  /*5630*/  LDL R36, [R1+0x280] ;  /* 0x0002800001247983 */ /* 0x020f280000100800 */
        /* <DEDUP_REMOVED lines=19> */
[----:B0-----:R-:W4:Y:S04]  /*5770*/  LDL R46, [R1+0x2d0] ;  /* 0x0002d000012e7983 */ /* 0x001f280000100800 */
        /* <DEDUP_REMOVED lines=59> */
[----:B---3--:R0:W-:Y:S04]  /*5b30*/  STL [R1+0x210], R8 ;  /* 0x0002100801007387 */ /* 0x0081e80000100800 */
[----:B----4-:R-:W3:Y:S04]  /*5b40*/  LDL R15, [R1+0x2e4] ;  /* 0x0002e400010f7983 */ /* 0x010ee80000100800 */
        /* <DEDUP_REMOVED lines=16> */
[----:B------:R-:W0:Y:S02]  /*5c50*/  SHFL.IDX PT, R3, R4, RZ, 0x1f ;  /* 0x00001fff04037589 */ /* 0x000e2400000e0000 */
[----:B0-----:R-:W-:-:S04]  /*5c60*/  LEA.HI R4, R3, R3, RZ, 0x1 ;  /* 0x0000000303047211 */ /* 0x001fc800078f08ff */
[----:B------:R-:W-:-:S05]  /*5c70*/  LOP3.LUT R4, R4, 0x1fffe, RZ, 0xc0, !PT ;  /* 0x0001fffe04047812 */ /* 0x000fca00078ec0ff */
[----:B------:R-:W-:-:S04]  /*5c80*/  IMAD.IADD R3, R3, 0x1, -R4 ;  /* 0x0000000103037824 */ /* 0x000fc800078e0a04 */
[----:B------:R-:W-:-:S04]  /*5c90*/  IMAD R3, R3, 0x8000, R2 ;  /* 0x0000800003037824 */ /* 0x000fc800078e0202 */
[----:B------:R-:W-:Y:S02]  /*5ca0*/  VIADD R3, R3, 0x400 ;  /* 0x0000040003037836 */ /* 0x000fe40000000000 */
[----:B------:R-:W-:-:S03]  /*5cb0*/  VIADD R4, R2, 0x36400 ;  /* 0x0003640002047836 */ /* 0x000fc60000000000 */
[----:B------:R-:W-:Y:S02]  /*5cc0*/  SHF.R.U32.HI R3, RZ, 0x4, R3 ;  /* 0x00000004ff037819 */ /* 0x000fe40000011603 */
[----:B------:R-:W-:Y:S02]  /*5cd0*/  SHF.R.U32.HI R4, RZ, 0x4, R4 ;  /* 0x00000004ff047819 */ /* 0x000fe40000011604 */
[----:B------:R-:W-:Y:S02]  /*5ce0*/  LOP3.LUT R3, R3, 0x3fff, RZ, 0xc0, !PT ;  /* 0x00003fff03037812 */ /* 0x000fe400078ec0ff */
[----:B------:R-:W-:Y:S02]  /*5cf0*/  LOP3.LUT R4, R4, 0x3fff, RZ, 0xc0, !PT ;  /* 0x00003fff04047812 */ /* 0x000fe400078ec0ff */
[----:B------:R-:W-:Y:S01]  /*5d00*/  LOP3.LUT R3, R3, 0x2000000, RZ, 0xfc, !PT ;  /* 0x0200000003037812 */ /* 0x000fe200078efcff */
[----:B------:R0:W-:Y:S01]  /*5d10*/  STL [R1+0x2d8], R5 ;  /* 0x0002d80501007387 */ /* 0x0001e20000100800 */
[----:B------:R-:W-:-:S03]  /*5d20*/  LOP3.LUT R4, R4, 0x10000, RZ, 0xfc, !PT ;  /* 0x0001000004047812 */ /* 0x000fc600078efcff */
[----:B------:R1:W-:Y:S01]  /*5d30*/  STL [R1+0x2dc], R7 ;  /* 0x0002dc0701007387 */ /* 0x0003e20000100800 */
[----:B------:R-:W-:Y:S02]  /*5d40*/  IMAD R6, R6, 0x1000, R3 ;  /* 0x0000100006067824 */ /* 0x000fe400078e0203 */
[----:B0-----:R-:W-:Y:S02]  /*5d50*/  IMAD.MOV.U32 R5, RZ, RZ, 0x40000040 ;  /* 0x40000040ff057424 */ /* 0x001fe400078e00ff */
[----:B-1----:R-:W-:Y:S01]  /*5d60*/  IMAD.MOV.U32 R7, RZ, RZ, 0x40000040 ;  /* 0x40000040ff077424 */ /* 0x002fe200078e00ff */
[----:B------:R0:W-:Y:S01]  /*5d70*/  STL [R1+0x220], R24 ;  /* 0x0002201801007387 */ /* 0x0001e20000100800 */
[----:B------:R-:W-:Y:S02]  /*5d80*/  R2UR UR6, R6 ;  /* 0x00000000060672ca */ /* 0x000fe400000e0000 */
[----:B------:R-:W-:Y:S01]  /*5d90*/  R2UR UR4, R4 ;  /* 0x00000000040472ca */ /* 0x000fe200000e0000 */
[----:B------:R1:W-:Y:S01]  /*5da0*/  STL [R1+0x2ec], R25 ;  /* 0x0002ec1901007387 */ /* 0x0003e20000100800 */
[----:B------:R-:W-:-:S02]  /*5db0*/  R2UR UR7, R7 ;  /* 0x00000000070772ca */ /* 0x000fc400000e0000 */
[----:B------:R-:W-:Y:S01]  /*5dc0*/  R2UR UR5, R5 ;  /* 0x00000000050572ca */ /* 0x000fe200000e0000 */
[----:B0-----:R-:W-:Y:S02]  /*5dd0*/  VIADD R24, R6, 0x80 ;  /* 0x0000008006187836 */ /* 0x001fe40000000000 */
[----:B-1----:R-:W-:Y:S01]  /*5de0*/  IMAD.MOV.U32 R25, RZ, RZ, 0x40000040 ;  /* 0x40000040ff197424 */ /* 0x002fe200078e00ff */
[----:B------:R-:W-:Y:S02]  /*5df0*/  STL [R1+0x214], R78 ;  /* 0x0002144e01007387 */ /* 0x000fe40000100800 */
[----:B------:R-:W-:Y:S02]  /*5e00*/  R2UR UR10, R24 ;  /* 0x00000000180a72ca */ /* 0x000fe400000e0000 */
[----:B------:R-:W-:Y:S01]  /*5e10*/  STL [R1+0x218], R80 ;  /* 0x0002185001007387 */ /* 0x000fe20000100800 */
[----:B------:R-:W-:-:S03]  /*5e20*/  R2UR UR11, R25 ;  /* 0x00000000190b72ca */ /* 0x000fc600000e0000 */
        /* <DEDUP_REMOVED lines=103> */
[----:B0-----:R-:W-:-:S06]  /*64a0*/  WARPGROUP.ARRIVE ;  /* 0x00000000000079c5 */ /* 0x001fcc0000000000 */
[----:B------:R-:W-:Y:S01]  /*64b0*/  HGMMA.64x256x16.F32.BF16 R24, gdesc[UR4].tnspB, RZ, !UPT, gsb0 ;  /* 0x43e00000041879f0 */ /* 0x000fe2000c0018ff */
[----:B------:R0:W-:Y:S04]  /*64c0*/  STL [R1+0x3d0], R11 ;  /* 0x0003d00b01007387 */ /* 0x0001e80000100800 */
[----:B------:R1:W-:Y:S01]  /*64d0*/  STL [R1+0x3d4], R10 ;  /* 0x0003d40a01007387 */ /* 0x0003e20000100800 */
[----:B0-----:R-:W-:Y:S02]  /*64e0*/  IMAD.MOV.U32 R11, RZ, RZ, 0x40000040 ;  /* 0x40000040ff0b7424 */ /* 0x001fe400078e00ff */
[----:B-1----:R-:W-:-:S03]  /*64f0*/  VIADD R10, R4, 0x2 ;  /* 0x00000002040a7836 */ /* 0x002fc60000000000 */
[----:B------:R-:W-:Y:S02]  /*6500*/  R2UR UR9, R11 ;  /* 0x000000000b0972ca */ /* 0x000fe400000e0000 */
[----:B------:R-:W-:Y:S01]  /*6510*/  R2UR UR8, R10 ;  /* 0x000000000a0872ca */ /* 0x000fe200000e0000 */
[----:B---3--:R-:W-:Y:S04]  /*6520*/  STL [R1+0x2e4], R15 ;  /* 0x0002e40f01007387 */ /* 0x008fe80000100800 */
[----:B----4-:R-:W-:Y:S04]  /*6530*/  STL [R1+0x2e8], R21 ;  /* 0x0002e81501007387 */ /* 0x010fe80000100800 */
        /* <DEDUP_REMOVED lines=15> */
[----:B0-----:R-:W-:-:S02]  /*6630*/  IMAD.MOV.U32 R9, RZ, RZ, 0x40000040 ;  /* 0x40000040ff097424 */ /* 0x001fc400078e00ff */
[----:B------:R-:W-:Y:S01]  /*6640*/  IMAD.MOV.U32 R7, RZ, RZ, 0x40000040 ;  /* 0x40000040ff077424 */ /* 0x000fe200078e00ff */
[----:B------:R0:W5:Y:S01]  /*6650*/  LDL R15, [R1+0x1c8] ;  /* 0x0001c800010f7983 */ /* 0x0001620000100800 */
[----:B-1----:R-:W-:Y:S01]  /*6660*/  VIADD R8, R6, 0x100 ;  /* 0x0000010006087836 */ /* 0x002fe20000000000 */
        /* <DEDUP_REMOVED lines=34> */
[----:B------:R-:W-:Y:S01]  /*6890*/  HGMMA.64x256x16.F32.BF16 R24, gdesc[UR8].tnspB, R24, gsb0 ;  /* 0x43e00000081879f0 */ /* 0x000fe20008001818 */
[----:B------:R-:W-:Y:S01]  /*68a0*/  R2UR UR6, R8 ;  /* 0x00000000080672ca */ /* 0x000fe200000e0000 */
[----:B------:R-:W-:Y:S01]  /*68b0*/  VIADD R8, R4, 0x4 ;  /* 0x0000000404087836 */ /* 0x000fe20000000000 */
[----:B------:R-:W-:Y:S01]  /*68c0*/  R2UR UR7, R9 ;  /* 0x00000000090772ca */ /* 0x000fe200000e0000 */
[----:B------:R-:W-:-:S03]  /*68d0*/  IMAD.MOV.U32 R9, RZ, RZ, 0x40000040 ;  /* 0x40000040ff097424 */ /* 0x000fc600078e00ff */
        /* <DEDUP_REMOVED lines=114> */
[----:B------:R-:W4:Y:S04]  /*7000*/  LDL R82, [R1+0x218] ;  /* 0x0002180001527983 */ /* 0x000f280000100800 */
[----:B--2---:R-:W2:Y:S04]  /*7010*/  LDL R84, [R1+0x21c] ;  /* 0x00021c0001547983 */ /* 0x004ea80000100800 */
[----:B------:R-:W2:Y:S04]  /*7020*/  LDL R14, [R1+0x220] ;  /* 0x00022000010e7983 */ /* 0x000ea80000100800 */
[----:B------:R-:W2:Y:S04]  /*7030*/  LDL R86, [R1+0x224] ;  /* 0x0002240001567983 */ /* 0x000ea80000100800 */
[----:B---3--:R-:W3:Y:S04]  /*7040*/  LDL R88, [R1+0x228] ;  /* 0x0002280001587983 */ /* 0x008ee80000100800 */
[----:B------:R-:W3:Y:S04]  /*7050*/  LDL R90, [R1+0x22c] ;  /* 0x00022c00015a7983 */ /* 0x000ee80000100800 */
[----:B------:R-:W3:Y:S04]  /*7060*/  LDL R20, [R1+0x230] ;  /* 0x0002300001147983 */ /* 0x000ee80000100800 */
[----:B----4-:R-:W4:Y:S04]  /*7070*/  LDL R92, [R1+0x234] ;  /* 0x00023400015c7983 */ /* 0x010f280000100800 */
        /* <DEDUP_REMOVED lines=118> */
[----:B------:R0:W-:Y:S04]  /*77e0*/  STL [R1+0x210], R12 ;  /* 0x0002100c01007387 */ /* 0x0001e80000100800 */
[----:B------:R0:W-:Y:S04]  /*77f0*/  STL [R1+0x214], R80 ;  /* 0x0002145001007387 */ /* 0x0001e80000100800 */
[----:B------:R0:W-:Y:S04]  /*7800*/  STL [R1+0x218], R82 ;  /* 0x0002185201007387 */ /* 0x0001e80000100800 */
[----:B--2---:R0:W-:Y:S04]  /*7810*/  STL [R1+0x21c], R84 ;  /* 0x00021c5401007387 */ /* 0x0041e80000100800 */
[----:B------:R0:W-:Y:S04]  /*7820*/  STL [R1+0x220], R14 ;  /* 0x0002200e01007387 */ /* 0x0001e80000100800 */
[----:B------:R0:W-:Y:S04]  /*7830*/  STL [R1+0x224], R86 ;  /* 0x0002245601007387 */ /* 0x0001e80000100800 */
[----:B---3--:R0:W-:Y:S04]  /*7840*/  STL [R1+0x228], R88 ;  /* 0x0002285801007387 */ /* 0x0081e80000100800 */
[----:B------:R0:W-:Y:S04]  /*7850*/  STL [R1+0x22c], R90 ;  /* 0x00022c5a01007387 */ /* 0x0001e80000100800 */
        /* <DEDUP_REMOVED lines=121> */
[----:B------:R-:W-:-:S13]  /*7ff0*/  ISETP.NE.AND P0, PT, RZ, UR41, PT ;  /* 0x00000029ff007c0c */ /* 0x000fda000bf05270 */
[----:B0-----:R-:W-:Y:S05]  /*8000*/  @P0 BRA `(.L_x_3516) ;  /* 0x0000000000040947 */ /* 0x001fea0003800000 */
[----:B------:R-:W-:Y:S01]  /*8010*/  BPT.TRAP 0x1 ;  /* 0x000000040000795c */ /* 0x000fe20000300000 */
.L_x_3516:
[----:B------:R-:W-:Y:S01]  /*8020*/  VIADD R20, R13, 0xfffffffe ;  /* 0xfffffffe0d147836 */ /* 0x000fe20000000000 */
[----:B------:R-:W-:Y:S01]  /*8030*/  BSSY B0, `(.L_x_3517) ;  /* 0x00003e8000007945 */ /* 0x000fe20003800000 */
[----:B-----5:R-:W-:-:S03]  /*8040*/  IMAD R15, R15, 0x8, R2 ;  /* 0x000000080f0f7824 */ /* 0x020fc600078e0202 */
[----:B------:R-:W-:Y:S01]  /*8050*/  ISETP.GE.AND P0, PT, R20, R0, PT ;  /* 0x000000001400720c */ /* 0x000fe20003f06270 */
[----:B------:R-:W-:-:S05]  /*8060*/  VIADD R12, R15, 0x38860 ;  /* 0x000388600f0c7836 */ /* 0x000fca0000000000 */
[----:B------:R-:W-:-:S04]  /*8070*/  PRMT R12, R23, 0x654, R12 ;  /* 0x00000654170c7816 */ /* 0x000fc8000000000c */
[----:B------:R0:W-:Y:S03]  /*8080*/  SYNCS.ARRIVE.TRANS64.RED.A1T0 RZ, [R12+URZ], RZ ;  /* 0x000000ff0cff79a7 */ /* 0x0001e6000810043f */
[----:B------:R-:W-:Y:S05]  /*8090*/  @!P0 BRA `(.L_x_3518) ;  /* 0x0000003c00848947 */ /* 0x000fea0003800000 */
.L_x_3520:
        /* <DEDUP_REMOVED lines=60> */
[----:B01----:R-:W4:Y:S04]  /*8460*/  LDL.64 R12, [R1+0x3c8] ;  /* 0x0003c800010c7983 */ /* 0x003f280000100a00 */
[----:B------:R-:W4:Y:S04]  /*8470*/  LDL.64 R28, [R1+0x3d8] ;  /* 0x0003d800011c7983 */ /* 0x000f280000100a00 */
[----:B------:R-:W4:Y:S04]  /*8480*/  LDL.64 R26, [R1+0x3e8] ;  /* 0x0003e800011a7983 */ /* 0x000f280000100a00 */
[----:B------:R-:W4:Y:S04]  /*8490*/  LDL.64 R24, [R1+0x3f8] ;  /* 0x0003f80001187983 */ /* 0x000f280000100a00 */
[----:B------:R-:W4:Y:S01]  /*84a0*/  LDL.64 R14, [R1+0x408] ;  /* 0x00040800010e7983 */ /* 0x000f220000100a00 */
[----:B--2---:R-:W-:-:S04]  /*84b0*/  IMAD R149, R21, 0x40, R192 ;  /* 0x0000004015957824 */ /* 0x004fc800078e02c0 */
[----:B------:R-:W-:Y:S01]  /*84c0*/  IMAD R22, R149, 0x4, R2 ;  /* 0x0000000495167824 */ /* 0x000fe200078e0202 */
[----:B------:R-:W-:Y:S06]  /*84d0*/  BAR.SYNC.DEFER_BLOCKING 0xe, 0x100 ;  /* 0x0384000000007b1d */ /* 0x000fec0000010000 */
[----:B------:R-:W3:Y:S04]  /*84e0*/  LDS R148, [R22+0x38400] ;  /* 0x0384000016947984 */ /* 0x000ee80000000800 */
[----:B------:R-:W0:Y:S01]  /*84f0*/  LDS R22, [R22+0x38420] ;  /* 0x0384200016167984 */ /* 0x000e220000000800 */
[C---:B---3--:R-:W-:Y:S01]  /*8500*/  FMUL.FTZ R147, R148.reuse, R147 ;  /* 0x0000009394937220 */ /* 0x048fe20000410000 */
[C---:B------:R-:W-:Y:S01]  /*8510*/  FMUL.FTZ R146, R148.reuse, R146 ;  /* 0x0000009294927220 */ /* 0x040fe20000410000 */
[C---:B----4-:R-:W-:Y:S01]  /*8520*/  FMUL.FTZ R145, R148.reuse, R145 ;  /* 0x0000009194917220 */ /* 0x050fe20000410000 */
        /* <DEDUP_REMOVED lines=63> */
[----:B------:R-:W-:Y:S01]  /*8920*/  STL.64 [R1+0x220], R146 ;  /* 0x0002209201007387 */ /* 0x000fe20000100a00 */
[C---:B------:R-:W-:Y:S01]  /*8930*/  FMUL.FTZ R85, R22.reuse, R85 ;  /* 0x0000005516557220 */ /* 0x040fe20000410000 */
[----:B------:R-:W-:-:S02]  /*8940*/  FMUL.FTZ R84, R22, R84 ;  /* 0x0000005416547220 */ /* 0x000fc40000410000 */
[----:B------:R-:W-:Y:S01]  /*8950*/  STL.64 [R1+0x230], R144 ;  /* 0x0002309001007387 */ /* 0x000fe20000100a00 */
[C---:B------:R-:W-:Y:S01]  /*8960*/  FMUL.FTZ R73, R22.reuse, R73 ;  /* 0x0000004916497220 */ /* 0x040fe20000410000 */
[C---:B------:R-:W-:Y:S02]  /*8970*/  FMUL.FTZ R72, R22.reuse, R72 ;  /* 0x0000004816487220 */ /* 0x040fe40000410000 */
[----:B------:R-:W-:Y:S01]  /*8980*/  STL.64 [R1+0x240], R142 ;  /* 0x0002408e01007387 */ /* 0x000fe20000100a00 */
[C---:B------:R-:W-:Y:S01]  /*8990*/  FMUL.FTZ R81, R22.reuse, R81 ;  /* 0x0000005116517220 */ /* 0x040fe20000410000 */
[C---:B------:R-:W-:Y:S02]  /*89a0*/  FMUL.FTZ R80, R22.reuse, R80 ;  /* 0x0000005016507220 */ /* 0x040fe40000410000 */
        /* <DEDUP_REMOVED lines=404> */
[----:B------:R-:W-:Y:S01]  /*a2f0*/  VIADD R22, R21, 0x1 ;  /* 0x0000000115167836 */ /* 0x000fe20000000000 */
[----:B------:R-:W-:Y:S01]  /*a300*/  R2UR UR4, R4 ;  /* 0x00000000040472ca */ /* 0x000fe200000e0000 */
[----:B------:R-:W-:Y:S01]  /*a310*/  IMAD.MOV.U32 R13, RZ, RZ, 0x40000040 ;  /* 0x40000040ff0d7424 */ /* 0x000fe200078e00ff */
[----:B------:R-:W-:Y:S01]  /*a320*/  R2UR UR5, R5 ;  /* 0x00000000050572ca */ /* 0x000fe200000e0000 */
[----:B------:R-:W-:Y:S01]  /*a330*/  IMAD.MOV.U32 R15, RZ, RZ, 0x40000040 ;  /* 0x40000040ff0f7424 */ /* 0x000fe200078e00ff */
[----:B------:R-:W-:Y:S01]  /*a340*/  ISETP.NE.AND P0, PT, R22, 0x2, PT ;  /* 0x000000021600780c */ /* 0x000fe20003f05270 */
[----:B------:R0:W-:Y:S01]  /*a350*/  STL [R1+0x1c8], R22 ;  /* 0x0001c81601007387 */ /* 0x0001e20000100800 */
[----:B------:R-:W-:Y:S01]  /*a360*/  R2UR UR7, R13 ;  /* 0x000000000d0772ca */ /* 0x000fe200000e0000 */
[----:B------:R-:W-:-:S10]  /*a370*/  IMAD.MOV.U32 R13, RZ, RZ, 0x40000040 ;  /* 0x40000040ff0d7424 */ /* 0x000fd400078e00ff */
[----:B0-----:R-:W-:-:S04]  /*a380*/  @!P0 IMAD.MOV.U32 R22, RZ, RZ, RZ ;  /* 0x000000ffff168224 */ /* 0x001fc800078e00ff */
[----:B------:R-:W-:-:S04]  /*a390*/  IMAD R12, R22, 0x1000, R3 ;  /* 0x00001000160c7824 */ /* 0x000fc800078e0203 */
[C---:B------:R-:W-:Y:S01]  /*a3a0*/  VIADD R14, R12.reuse, 0x80 ;  /* 0x000000800c0e7836 */ /* 0x040fe20000000000 */
[----:B------:R-:W-:Y:S01]  /*a3b0*/  R2UR UR6, R12 ;  /* 0x000000000c0672ca */ /* 0x000fe200000e0000 */
[----:B--2---:R-:W-:-:S12]  /*a3c0*/  WARPGROUP.ARRIVE ;  /* 0x00000000000079c5 */ /* 0x004fd80000000000 */
        /* <DEDUP_REMOVED lines=43> */
[----:B------:R-:W-:Y:S02]  /*a680*/  R2UR UR6, R14 ;  /* 0x000000000e0672ca */ /* 0x000fe400000e0000 */
[----:B------:R-:W-:Y:S02]  /*a690*/  R2UR UR7, R15 ;  /* 0x000000000f0772ca */ /* 0x000fe400000e0000 */
        /* <DEDUP_REMOVED lines=38> */
[----:B------:R-:W-:Y:S01]  /*a900*/  R2UR UR7, R13 ;  /* 0x000000000d0772ca */ /* 0x000fe200000e0000 */
[----:B------:R-:W2:Y:S01]  /*a910*/  LDL R12, [R1+0x1d0] ;  /* 0x0001d000010c7983 */ /* 0x000ea20000100800 */
[----:B------:R-:W-:Y:S02]  /*a920*/  R2UR UR4, R6 ;  /* 0x00000000060472ca */ /* 0x000fe400000e0000 */
[----:B------:R-:W-:Y:S01]  /*a930*/  R2UR UR5, R7 ;  /* 0x00000000070572ca */ /* 0x000fe200000e0000 */
[----:B------:R-:W3:Y:S04]  /*a940*/  @!P0 LDL R13, [R1+0x1cc] ;  /* 0x0001cc00010d8983 */ /* 0x000ee80000100800 */
        /* <DEDUP_REMOVED lines=70> */
[----:B------:R-:W3:Y:S04]  /*adb0*/  LDL R22, [R1+0x210] ;  /* 0x0002100001167983 */ /* 0x000ee80000100800 */
[----:B-1----:R-:W3:Y:S04]  /*adc0*/  LDL R86, [R1+0x214] ;  /* 0x0002140001567983 */ /* 0x002ee80000100800 */
        /* <DEDUP_REMOVED lines=125> */
[----:B------:R-:W3:Y:S01]  /*b5a0*/  LDL R131, [R1+0x40c] ;  /* 0x00040c0001837983 */ /* 0x000ee20000100800 */
[----:B------:R-:W-:Y:S01]  /*b5b0*/  VIADD R12, R12, 0x1 ;  /* 0x000000010c0c7836 */ /* 0x000fe20000000000 */
[----:B------:R-:W-:-:S02]  /*b5c0*/  UISETP.NE.AND UP0, UPT, UR41, URZ, UPT ;  /* 0x0000003f2900728c */ /* 0x000fc4000bf05270 */
[----:B------:R0:W-:Y:S04]  /*b5d0*/  STL [R1+0x210], R22 ;  /* 0x0002101601007387 */ /* 0x0001e80000100800 */
        /* <DEDUP_REMOVED lines=26> */
[----:B---3--:R0:W-:Y:S04]  /*b780*/  STL [R1+0x278], R124 ;  /* 0x0002787c01007387 */ /* 0x0081e80000100800 */
        /* <DEDUP_REMOVED lines=102> */
[----:B------:R-:W-:-:S02]  /*bdf0*/  PLOP3.LUT P1, PT, PT, PT, UP0, 0x80, 0x0 ;  /* 0x000000000000781c */ /* 0x000fc40003f2f008 */
[----:B------:R-:W-:-:S05]  /*be00*/  @!P0 LOP3.LUT R14, R13, 0x1, RZ, 0x3c, !PT ;  /* 0x000000010d0e8812 */ /* 0x000fca00078e3cff */
[----:B------:R0:W-:Y:S01]  /*be10*/  @!P0 STL [R1+0x1cc], R14 ;  /* 0x0001cc0e01008387 */ /* 0x0001e20000100800 */
[C---:B------:R-:W-:Y:S01]  /*be20*/  ISETP.GT.AND P0, PT, R20.reuse, R0, PT ;  /* 0x000000001400720c */ /* 0x040fe20003f04270 */
[----:B------:R-:W-:-:S04]  /*be30*/  VIADD R20, R20, 0xffffffff ;  /* 0xffffffff14147836 */ /* 0x000fc80000000000 */
[----:B------:R-:W-:Y:S08]  /*be40*/  @P1 BRA `(.L_x_3519) ;  /* 0x0000000000041947 */ /* 0x000ff00003800000 */
[----:B------:R-:W-:Y:S01]  /*be50*/  BPT.TRAP 0x1 ;  /* 0x000000040000795c */ /* 0x000fe20000300000 */
.L_x_3519:
[----:B-----5:R-:W-:-:S04]  /*be60*/  IMAD R15, R15, 0x8, R2 ;  /* 0x000000080f0f7824 */ /* 0x020fc800078e0202 */
[----:B0-----:R-:W-:-:S05]  /*be70*/  VIADD R12, R15, 0x38860 ;  /* 0x000388600f0c7836 */ /* 0x001fca0000000000 */
[----:B------:R-:W-:-:S04]  /*be80*/  PRMT R12, R23, 0x654, R12 ;  /* 0x00000654170c7816 */ /* 0x000fc8000000000c */
[----:B------:R1:W-:Y:S01]  /*be90*/  SYNCS.ARRIVE.TRANS64.RED.A1T0 RZ, [R12+URZ], RZ ;  /* 0x000000ff0cff79a7 */ /* 0x0003e2000810043f */
[----:B------:R-:W-:Y:S05]  /*bea0*/  @P0 BRA `(.L_x_3520) ;  /* 0xffffffc0007c0947 */ /* 0x000fea000383ffff */
.L_x_3518:
[----:B------:R-:W-:Y:S05]  /*beb0*/  BSYNC B0 ;  /* 0x0000000000007941 */ /* 0x000fea0003800000 */
.L_x_3517:
        /* <DEDUP_REMOVED lines=37> */
[----:B01----:R-:W5:Y:S04]  /*c110*/  LDL.64 R12, [R1+0x250] ;  /* 0x00025000010c7983 */ /* 0x003f680000100a00 */
        /* <DEDUP_REMOVED lines=27> */
[----:B------:R-:W5:Y:S04]  /*c2d0*/  LDL R3, [R1+0x1d0] ;  /* 0x0001d00001037983 */ /* 0x000f680000100800 */
[----:B------:R-:W5:Y:S01]  /*c2e0*/  LDL R0, [R1+0x1c8] ;  /* 0x0001c80001007983 */ /* 0x000f620000100800 */
[----:B--2---:R-:W-:-:S04]  /*c2f0*/  IMAD R137, R137, 0x40, R192 ;  /* 0x0000004089897824 */ /* 0x004fc800078e02c0 */
[----:B------:R-:W-:Y:S01]  /*c300*/  IMAD R2, R137, 0x4, R2 ;  /* 0x0000000489027824 */ /* 0x000fe200078e0202 */
[----:B------:R-:W-:Y:S06]  /*c310*/  BAR.SYNC.DEFER_BLOCKING 0xe, 0x100 ;  /* 0x0384000000007b1d */ /* 0x000fec0000010000 */
[----:B------:R-:W-:Y:S04]  /*c320*/  LDS R136, [R2+0x38400] ;  /* 0x0384000002887984 */ /* 0x000fe80000000800 */
[----:B------:R-:W3:Y:S02]  /*c330*/  LDS R2, [R2+0x38420] ;  /* 0x0384200002027984 */ /* 0x000ee40000000800 */
[C---:B---3--:R-:W-:Y:S01]  /*c340*/  FMUL.FTZ R73, R2.reuse, R73 ;  /* 0x0000004902497220 */ /* 0x048fe20000410000 */
[C---:B------:R-:W-:Y:S01]  /*c350*/  FMUL.FTZ R72, R2.reuse, R72 ;  /* 0x0000004802487220 */ /* 0x040fe20000410000 */
[C---:B----4-:R-:W-:Y:S01]  /*c360*/  FMUL.FTZ R75, R2.reuse, R75 ;  /* 0x0000004b024b7220 */ /* 0x050fe20000410000 */
[C---:B------:R-:W-:Y:S01]  /*c370*/  FMUL.FTZ R74, R2.reuse, R74 ;  /* 0x0000004a024a7220 */ /* 0x040fe20000410000 */
        /* <DEDUP_REMOVED lines=124> */
[----:B------:R-:W-:-:S02]  /*cb40*/  VIADD R2, R3, 0x1 ;  /* 0x0000000103027836 */ /* 0x000fc40000000000 */
        /* <DEDUP_REMOVED lines=69> */
[----:B------:R-:W-:-:S12]  /*cfa0*/  IMAD.MOV.U32 R3, RZ, RZ, 0x1 ;  /* 0x00000001ff037424 */ /* 0x000fd800078e00ff */
[----:B-1----:R-:W-:Y:S05]  /*cfb0*/  @P0 BRA `(.L_x_3515) ;  /* 0x000001d000380947 */ /* 0x002fea0003800000 */
[----:B------:R-:W2:Y:S04]  /*cfc0*/  LDL R0, [R1+0x1cc] ;  /* 0x0001cc0001007983 */ /* 0x000ea80000100800 */
[----:B------:R1:W-:Y:S01]  /*cfd0*/  STL [R1+0x1c8], RZ ;  /* 0x0001c8ff01007387 */ /* 0x0003e20000100800 */
[----:B--2---:R-:W-:-:S05]  /*cfe0*/  LOP3.LUT R0, R0, 0x1, RZ, 0x3c, !PT ;  /* 0x0000000100007812 */ /* 0x004fca00078e3cff */
[----:B------:R1:W-:Y:S01]  /*cff0*/  STL [R1+0x1cc], R0 ;  /* 0x0001cc0001007387 */ /* 0x0003e20000100800 */
[----:B------:R-:W-:Y:S05]  /*d000*/  BRA `(.L_x_3515) ;  /* 0x000001d000247947 */ /* 0x000fea0003800000 */
.L_x_3506:
[----:B---3--:R-:W1:Y:S01]  /*d010*/  LDC R0, c[0x0][0x448] ;  /* 0x00011200ff007b82 */ /* 0x008e620000000800 */
[----:B------:R-:W-:Y:S01]  /*d020*/  UISETP.NE.AND UP2, UPT, UR41, URZ, UPT ;  /* 0x0000003f2900728c */ /* 0x000fe2000bf45270 */
[----:B------:R-:W-:Y:S01]  /*d030*/  IMAD.MOV.U32 R8, RZ, RZ, 0x1 ;  /* 0x00000001ff087424 */ /* 0x000fe200078e00ff */
[----:B------:R-:W-:Y:S01]  /*d040*/  UIADD3 UR10, UP0, UR44, 0x38830, URZ ;  /* 0x000388302c0a7890 */ /* 0x000fe2000ff1e03f */
[----:B------:R-:W-:Y:S01]  /*d050*/  IMAD.MOV.U32 R7, RZ, RZ, R23 ;  /* 0x000000ffff077224 */ /* 0x000fe200078e0017 */
[----:B------:R-:W-:Y:S01]  /*d060*/  UIADD3 UR8, UP1, UR44, 0x38840, URZ ;  /* 0x000388402c087890 */ /* 0x000fe2000ff3e03f */
[----:B------:R-:W-:Y:S01]  /*d070*/  IMAD.MOV.U32 R6, RZ, RZ, 0x100 ;  /* 0x00000100ff067424 */ /* 0x000fe200078e00ff */
[----:B------:R-:W-:Y:S01]  /*d080*/  PLOP3.LUT P1, PT, PT, PT, UP2, 0x40, 0x0 ;  /* 0x000000000000781c */ /* 0x000fe20003f2e828 */
[----:B------:R-:W3:Y:S01]  /*d090*/  LDC.64 R10, c[0x0][0xad8] ;  /* 0x0002b600ff0a7b82 */ /* 0x000ee20000000a00 */
[----:B------:R-:W-:Y:S01]  /*d0a0*/  UIADD3 UR6, UP2, UR44, 0x38850, URZ ;  /* 0x000388502c067890 */ /* 0x000fe2000ff5e03f */
[----:B------:R-:W-:Y:S01]  /*d0b0*/  IMAD.MOV.U32 R5, RZ, RZ, 0x80 ;  /* 0x00000080ff057424 */ /* 0x000fe200078e00ff */
[----:B------:R-:W-:Y:S01]  /*d0c0*/  UIADD3 UR4, UP3, UR44, 0x38860, URZ ;  /* 0x000388602c047890 */ /* 0x000fe2000ff7e03f */
[----:B------:R-:W-:Y:S01]  /*d0d0*/  SEL R4, R8, 0x2, P1 ;  /* 0x0000000208047807 */ /* 0x000fe20000800000 */
[----:B------:R-:W-:Y:S01]  /*d0e0*/  UIADD3.X UR11, URZ, UR45, URZ, UP0, !UPT ;  /* 0x0000002d3f0b7290 */ /* 0x000fe200087fe43f */
[----:B------:R0:W-:Y:S01]  /*d0f0*/  STL.64 [R1+0x30], R6 ;  /* 0x0000300601007387 */ /* 0x0001e20000100a00 */
[----:B------:R-:W-:Y:S01]  /*d100*/  UIADD3.X UR9, URZ, UR45, URZ, UP1, !UPT ;  /* 0x0000002d3f097290 */ /* 0x000fe20008ffe43f */
[----:B------:R-:W-:Y:S01]  /*d110*/  IMAD.MOV.U32 R21, RZ, RZ, 0x80 ;  /* 0x00000080ff157424 */ /* 0x000fe200078e00ff */
[----:B------:R-:W-:Y:S01]  /*d120*/  UIADD3.X UR7, URZ, UR45, URZ, UP2, !UPT ;  /* 0x0000002d3f077290 */ /* 0x000fe200097fe43f */
[----:B------:R-:W-:Y:S01]  /*d130*/  IMAD.U32 R9, RZ, RZ, UR4 ;  /* 0x00000004ff097e24 */ /* 0x000fe2000f8e00ff */
[----:B------:R-:W-:Y:S01]  /*d140*/  UIADD3.X UR5, URZ, UR45, URZ, UP3, !UPT ;  /* 0x0000002d3f057290 */ /* 0x000fe20009ffe43f */
[----:B------:R-:W-:Y:S01]  /*d150*/  IMAD.MOV.U32 R20, RZ, RZ, R4 ;  /* 0x000000ffff147224 */ /* 0x000fe200078e0004 */
[----:B------:R2:W-:Y:S01]  /*d160*/  STL.64 [R1+0x28], R4 ;  /* 0x0000280401007387 */ /* 0x0005e20000100a00 */
[----:B------:R-:W-:Y:S01]  /*d170*/  IMAD.MOV.U32 R22, RZ, RZ, 0x80 ;  /* 0x00000080ff167424 */ /* 0x000fe200078e00ff */
[----:B-1----:R-:W-:Y:S01]  /*d180*/  ISETP.NE.AND P0, PT, R0, 0x1, PT ;  /* 0x000000010000780c */ /* 0x002fe20003f05270 */
[----:B------:R-:W-:Y:S01]  /*d190*/  IMAD.U32 R0, RZ, RZ, UR6 ;  /* 0x00000006ff007e24 */ /* 0x000fe2000f8e00ff */
[----:B------:R1:W-:Y:S01]  /*d1a0*/  STL [R1+0x50], R113 ;  /* 0x0000507101007387 */ /* 0x0003e20000100800 */
[----:B------:R-:W-:-:S02]  /*d1b0*/  IMAD.U32 R12, RZ, RZ, UR10 ;  /* 0x0000000aff0c7e24 */ /* 0x000fc4000f8e00ff */
[----:B0-----:R-:W-:Y:S01]  /*d1c0*/  IMAD.U32 R7, RZ, RZ, UR5 ;  /* 0x00000005ff077e24 */ /* 0x001fe2000f8e00ff */
[----:B------:R1:W-:Y:S01]  /*d1d0*/  STL.128 [R1], R20 ;  /* 0x0000001401007387 */ /* 0x0003e20000100c00 */
[----:B------:R-:W-:Y:S01]  /*d1e0*/  IMAD.U32 R14, RZ, RZ, UR8 ;  /* 0x00000008ff0e7e24 */ /* 0x000fe2000f8e00ff */
[----:B---3--:R-:W-:Y:S01]  /*d1f0*/  ISETP.GE.AND P3, PT, R11, 0x1, PT ;  /* 0x000000010b00780c */ /* 0x008fe20003f66270 */
[----:B--2---:R-:W-:Y:S01]  /*d200*/  IMAD.U32 R5, RZ, RZ, UR7 ;  /* 0x00000007ff057e24 */ /* 0x004fe2000f8e00ff */
[----:B------:R1:W-:Y:S01]  /*d210*/  STL [R1+0x10], RZ ;  /* 0x000010ff01007387 */ /* 0x0003e20000100800 */
[----:B------:R-:W-:Y:S02]  /*d220*/  IMAD.U32 R13, RZ, RZ, UR11 ;  /* 0x0000000bff0d7e24 */ /* 0x000fe4000f8e00ff */
[----:B------:R-:W0:Y:S01]  /*d230*/  @P0 LDC R3, c[0x0][0x44c] ;  /* 0x00011300ff030b82 */ /* 0x000e220000000800 */
[----:B----4-:R-:W-:Y:S01]  /*d240*/  IMAD.U32 R15, RZ, RZ, UR9 ;  /* 0x00000009ff0f7e24 */ /* 0x010fe2000f8e00ff */
[----:B------:R1:W-:Y:S01]  /*d250*/  STL [R1+0x38], RZ ;  /* 0x000038ff01007387 */ /* 0x0003e20000100800 */
[----:B------:R-:W-:-:S02]  /*d260*/  IMAD.MOV.U32 R4, RZ, RZ, R0 ;  /* 0x000000ffff047224 */ /* 0x000fc400078e0000 */
[----:B------:R-:W-:Y:S01]  /*d270*/  IMAD.MOV.U32 R6, RZ, RZ, R9 ;  /* 0x000000ffff067224 */ /* 0x000fe200078e0009 */
[----:B------:R1:W-:Y:S01]  /*d280*/  STL.64 [R1+0x18], R12 ;  /* 0x0000180c01007387 */ /* 0x0003e20000100a00 */
[----:B------:R-:W-:Y:S01]  /*d290*/  VIADD R0, R194, 0x3f ;  /* 0x0000003fc2007836 */ /* 0x000fe20000000000 */
[----:B------:R-:W2:Y:S01]  /*d2a0*/  @P0 LDC R26, c[0x0][0x450] ;  /* 0x00011400ff1a0b82 */ /* 0x000ea20000000800 */
[----:B------:R-:W-:Y:S01]  /*d2b0*/  IMAD.U32 R30, RZ, RZ, UR38 ;  /* 0x00000026ff1e7e24 */ /* 0x000fe2000f8e00ff */
[----:B------:R1:W-:Y:S01]  /*d2c0*/  STL.128 [R1+0x40], R4 ;  /* 0x0000400401007387 */ /* 0x0003e20000100c00 */
[----:B------:R-:W-:-:S03]  /*d2d0*/  IMAD.U32 R56, RZ, RZ, UR38 ;  /* 0x00000026ff387e24 */ /* 0x000fc6000f8e00ff */
[----:B------:R1:W-:Y:S01]  /*d2e0*/  STL.64 [R1+0x20], R14 ;  /* 0x0000200e01007387 */ /* 0x0003e20000100a00 */
[----:B------:R-:W-:Y:S02]  /*d2f0*/  IADD3 R30, P1, R30, 0x28, RZ ;  /* 0x000000281e1e7810 */ /* 0x000fe40007f3e0ff */
[----:B------:R-:W-:-:S03]  /*d300*/  IADD3 R56, P2, R56, 0x50, RZ ;  /* 0x0000005038387810 */ /* 0x000fc60007f5e0ff */
[----:B------:R-:W-:Y:S02]  /*d310*/  IMAD.X R33, RZ, RZ, UR37, P1 ;  /* 0x00000025ff217e24 */ /* 0x000fe400088e06ff */
[----:B------:R-:W-:Y:S02]  /*d320*/  IMAD.X R57, RZ, RZ, UR37, P2 ;  /* 0x00000025ff397e24 */ /* 0x000fe400090e06ff */
[----:B0-----:R-:W-:-:S05]  /*d330*/  @P0 IMAD.HI.U32 R3, R0, R3, RZ ;  /* 0x0000000300030227 */ /* 0x001fca00078e00ff */
[----:B--2---:R-:W-:-:S05]  /*d340*/  @P0 SHF.R.U32.HI R0, RZ, R26, R3 ;  /* 0x0000001aff000219 */ /* 0x004fca0000011603 */
        /* <DEDUP_REMOVED lines=14> */
.L_x_3523:
[----:B------:R-:W-:-:S13]  /*d430*/  ISETP.NE.AND P1, PT, R11, 0x1, PT ;  /* 0x000000010b00780c */ /* 0x000fda0003f25270 */
[----:B------:R-:W0:Y:S02]  /*d440*/  @P1 LDC.64 R4, c[0x0][0xae0] ;  /* 0x0002b800ff041b82 */ /* 0x000e240000000a00 */
[----:B0-----:R-:W-:-:S05]  /*d450*/  @P1 IMAD.HI.U32 R4, R0, R4, RZ ;  /* 0x0000000400041227 */ /* 0x001fca00078e00ff */
[----:B------:R-:W-:-:S07]  /*d460*/  @P1 SHF.R.U32.HI R0, RZ, R5, R4 ;  /* 0x00000005ff001219 */ /* 0x000fce0000011604 */
.L_x_3524:
[----:B------:R-:W-:Y:S05]  /*d470*/  BSYNC B0 ;  /* 0x0000000000007941 */ /* 0x000fea0003800000 */
.L_x_3522:
[----:B------:R-:W-:-:S05]  /*d480*/  IMAD R3, R0, R11, R11 ;  /* 0x0000000b00037224 */ /* 0x000fca00078e020b */
[----:B------:R-:W-:-:S07]  /*d490*/  VIMNMX R10, R10, R3, PT ;  /* 0x000000030a0a7248 */ /* 0x000fce0003fe0100 */
.L_x_3521:
[----:B------:R-:W0:Y:S01]  /*d4a0*/  @P0 LDC R5, c[0x0][0x44c] ;  /* 0x00011300ff050b82 */ /* 0x000e220000000800 */
[----:B------:R-:W-:Y:S01]  /*d4b0*/  VIADD R10, R10, 0x3f ;  /* 0x0000003f0a0a7836 */ /* 0x000fe20000000000 */
[----:B------:R-:W-:Y:S01]  /*d4c0*/  ULDC UR4, c[0x0][0xad4] ;  /* 0x0002b50000047ab9 */ /* 0x000fe20000000800 */
[----:B------:R-:W-:-:S03]  /*d4d0*/  IMAD.MOV.U32 R4, RZ, RZ, R194 ;  /* 0x000000ffff047224 */ /* 0x000fc600078e00c2 */
[----:B------:R-:W-:Y:S02]  /*d4e0*/  SHF.R.S32.HI R3, RZ, 0x1f, R10 ;  /* 0x0000001fff037819 */ /* 0x000fe4000001140a */
[----:B------:R-:W1:Y:S02]  /*d4f0*/  @P0 LDC R0, c[0x0][0x450] ;  /* 0x00011400ff000b82 */ /* 0x000e640000000800 */
[----:B------:R-:W-:Y:S01]  /*d500*/  LEA.HI R3, R3, R10, RZ, 0x6 ;  /* 0x0000000a03037211 */ /* 0x000fe200078f30ff */
[----:B0-----:R-:W-:-:S05]  /*d510*/  @P0 IMAD.HI.U32 R5, R194, R5, RZ ;  /* 0x00000005c2050227 */ /* 0x001fca00078e00ff */
[----:B-1----:R-:W-:Y:S02]  /*d520*/  @P0 SHF.R.U32.HI R4, RZ, R0, R5 ;  /* 0x00000000ff040219 */ /* 0x002fe40000011605 */
[----:B------:R-:W-:-:S03]  /*d530*/  SHF.R.S32.HI R0, RZ, 0x6, R3 ;  /* 0x00000006ff007819 */ /* 0x000fc60000011403 */
[----:B------:R-:W-:Y:S01]  /*d540*/  IMAD.IADD R3, R191, 0x1, R4 ;  /* 0x00000001bf037824 */ /* 0x000fe200078e0204 */
[----:B------:R-:W-:-:S03]  /*d550*/  VIMNMX R23, R39, R0, PT ;  /* 0x0000000027177248 */ /* 0x000fc60003fe0100 */
        /* <DEDUP_REMOVED lines=12> */
.L_x_3527:
[----:B------:R-:W-:-:S13]  /*d620*/  ISETP.NE.AND P0, PT, R11, 0x1, PT ;  /* 0x000000010b00780c */ /* 0x000fda0003f05270 */
[----:B------:R-:W0:Y:S02]  /*d630*/  @P0 LDC.64 R4, c[0x0][0xae0] ;  /* 0x0002b800ff040b82 */ /* 0x000e240000000a00 */
[----:B0-----:R-:W-:-:S05]  /*d640*/  @P0 IMAD.HI.U32 R4, R3, R4, RZ ;  /* 0x0000000403040227 */ /* 0x001fca00078e00ff */
[----:B------:R-:W-:-:S07]  /*d650*/  @P0 SHF.R.U32.HI R3, RZ, R5, R4 ;  /* 0x00000005ff030219 */ /* 0x000fce0000011604 */
.L_x_3528:
[----:B------:R-:W-:Y:S05]  /*d660*/  BSYNC B0 ;  /* 0x0000000000007941 */ /* 0x000fea0003800000 */
.L_x_3526:
[----:B------:R-:W-:-:S05]  /*d670*/  IMAD R3, R3, R11, RZ ;  /* 0x0000000b03037224 */ /* 0x000fca00078e02ff */
[----:B------:R-:W-:-:S07]  /*d680*/  VIMNMX R0, R0, R3, !PT ;  /* 0x0000000300007248 */ /* 0x000fce0007fe0100 */
.L_x_3525:
[----:B------:R-:W-:-:S04]  /*d690*/  SHF.R.S32.HI R3, RZ, 0x1f, R0 ;  /* 0x0000001fff037819 */ /* 0x000fc80000011400 */
[----:B------:R-:W-:-:S04]  /*d6a0*/  LEA.HI R3, R3, R0, RZ, 0x6 ;  /* 0x0000000003037211 */ /* 0x000fc800078f30ff */
[----:B------:R-:W-:-:S04]  /*d6b0*/  SHF.R.S32.HI R3, RZ, 0x6, R3 ;  /* 0x00000006ff037819 */ /* 0x000fc80000011403 */
[----:B------:R-:W-:Y:S02]  /*d6c0*/  VIMNMX R22, RZ, R3, !PT ;  /* 0x00000003ff167248 */ /* 0x000fe40007fe0100 */
[----:B------:R-:W-:Y:S02]  /*d6d0*/  PRMT R3, RZ, 0x7610, R3 ;  /* 0x00007610ff037816 */ /* 0x000fe40000000003 */
[----:B------:R-:W-:-:S13]  /*d6e0*/  ISETP.GT.AND P0, PT, R23, R22, PT ;  /* 0x000000161700720c */ /* 0x000fda0003f04270 */
[----:B------:R-:W-:Y:S05]  /*d6f0*/  @!P0 BRA `(.L_x_3515) ;  /* 0x000001c800688947 */ /* 0x000fea0003800000 */
[----:B------:R-:W2:Y:S01]  /*d700*/  LDL R4, [R1+0x414] ;  /* 0x0004140001047983 */ /* 0x000ea20000100800 */
[C---:B------:R-:W-:Y:S01]  /*d710*/  VIADD R7, R2.reuse, 0x400 ;  /* 0x0000040002077836 */ /* 0x040fe20000000000 */
[----:B------:R-:W-:Y:S01]  /*d720*/  UIADD3 UR4, UP0, UR44, 0x38400, URZ ;  /* 0x000384002c047890 */ /* 0x000fe2000ff1e03f */
[----:B------:R-:W-:Y:S01]  /*d730*/  IMAD.MOV.U32 R9, RZ, RZ, RZ ;  /* 0x000000ffff097224 */ /* 0x000fe200078e00ff */
[----:B------:R-:W0:Y:S01]  /*d740*/  S2R R45, SR_TID.X ;  /* 0x00000000002d7919 */ /* 0x000e220000002100 */
[----:B------:R-:W-:Y:S01]  /*d750*/  IMAD.MOV.U32 R10, RZ, RZ, 0x1 ;  /* 0x00000001ff0a7424 */ /* 0x000fe200078e00ff */
[----:B------:R-:W-:Y:S01]  /*d760*/  UIADD3.X UR5, URZ, UR45, URZ, UP0, !UPT ;  /* 0x0000002d3f057290 */ /* 0x000fe200087fe43f */
[----:B------:R-:W-:Y:S02]  /*d770*/  IMAD.MOV.U32 R11, RZ, RZ, RZ ;  /* 0x000000ffff0b7224 */ /* 0x000fe400078e00ff */
[----:B------:R-:W-:Y:S02]  /*d780*/  IMAD.U32 R12, RZ, RZ, UR4 ;  /* 0x00000004ff0c7e24 */ /* 0x000fe4000f8e00ff */
[----:B------:R-:W-:Y:S01]  /*d790*/  VIADD R65, R2, 0x20400 ;  /* 0x0002040002417836 */ /* 0x000fe20000000000 */
[----:B------:R1:W-:Y:S01]  /*d7a0*/  STL.128 [R1+0x60], R8 ;  /* 0x0000600801007387 */ /* 0x0003e20000100c00 */
[----:B------:R-:W-:-:S02]  /*d7b0*/  IMAD.U32 R13, RZ, RZ, UR5 ;  /* 0x00000005ff0d7e24 */ /* 0x000fc4000f8e00ff */
[----:B------:R-:W-:Y:S02]  /*d7c0*/  IMAD.U32 R26, RZ, RZ, UR38 ;  /* 0x00000026ff1a7e24 */ /* 0x000fe4000f8e00ff */
[----:B------:R-:W-:Y:S01]  /*d7d0*/  IMAD.U32 R60, RZ, RZ, UR38 ;  /* 0x00000026ff3c7e24 */ /* 0x000fe2000f8e00ff */
[----:B------:R3:W-:Y:S01]  /*d7e0*/  STL.64 [R1+0x58], R12 ;  /* 0x0000580c01007387 */ /* 0x0007e20000100a00 */
[----:B------:R-:W-:Y:S02]  /*d7f0*/  IMAD.U32 R51, RZ, RZ, UR38 ;  /* 0x00000026ff337e24 */ /* 0x000fe4000f8e00ff */
[----:B------:R-:W-:Y:S02]  /*d800*/  IMAD.U32 R42, RZ, RZ, UR38 ;  /* 0x00000026ff2a7e24 */ /* 0x000fe4000f8e00ff */
[----:B------:R-:W-:Y:S02]  /*d810*/  IMAD.U32 R53, RZ, RZ, UR38 ;  /* 0x00000026ff357e24 */ /* 0x000fe4000f8e00ff */
[----:B------:R-:W-:-:S02]  /*d820*/  IMAD.U32 R44, RZ, RZ, UR38 ;  /* 0x00000026ff2c7e24 */ /* 0x000fc4000f8e00ff */
[----:B------:R-:W-:Y:S02]  /*d830*/  IMAD.U32 R48, RZ, RZ, UR38 ;  /* 0x00000026ff307e24 */ /* 0x000fe4000f8e00ff */
[----:B-1----:R-:W-:Y:S01]  /*d840*/  IMAD.MOV.U32 R9, RZ, RZ, 0x40000040 ;  /* 0x40000040ff097424 */ /* 0x002fe200078e00ff */
[----:B---3--:R1:W5:Y:S01]  /*d850*/  LDL R12, [R1+0x444] ;  /* 0x00044400010c7983 */ /* 0x0083620000100800 */
[----:B------:R-:W-:Y:S02]  /*d860*/  IMAD.U32 R34, RZ, RZ, UR38 ;  /* 0x00000026ff227e24 */ /* 0x000fe4000f8e00ff */
[----:B0-----:R-:W-:-:S05]  /*d870*/  VIADD R6, R45, 0xffffff80 ;  /* 0xffffff802d067836 */ /* 0x001fca0000000000 */
[----:B------:R0:W-:Y:S02]  /*d880*/  STL [R1+0x74], R6 ;  /* 0x0000740601007387 */ /* 0x0001e40000100800 */
[----:B0-----:R-:W-:-:S04]  /*d890*/  SHF.R.U32.HI R6, RZ, 0x4, R7 ;  /* 0x00000004ff067819 */ /* 0x001fc80000011607 */
[----:B------:R-:W-:-:S04]  /*d8a0*/  LOP3.LUT R6, R6, 0x3fff, RZ, 0xc0, !PT ;  /* 0x00003fff06067812 */ /* 0x000fc800078ec0ff */
[----:B------:R-:W-:Y:S01]  /*d8b0*/  LOP3.LUT R6, R6, 0x10000, RZ, 0xfc, !PT ;  /* 0x0001000006067812 */ /* 0x000fe200078efcff */
[----:B--2---:R0:W2:Y:S02]  /*d8c0*/  SHFL.IDX PT, R0, R4, RZ, 0x1f ;  /* 0x00001fff04007589 */ /* 0x0040a400000e0000 */
[----:B0-----:R-:W-:-:S05]  /*d8d0*/  VIADD R4, R2, 0x36400 ;  /* 0x0003640002047836 */ /* 0x001fca0000000000 */
[----:B------:R-:W-:Y:S01]  /*d8e0*/  LOP3.LUT P0, RZ, R4, 0x3ff, RZ, 0xc0, !PT ;  /* 0x000003ff04ff7812 */ /* 0x000fe2000780c0ff */
[----:B------:R-:W-:-:S05]  /*d8f0*/  VIADD R4, R2, 0x26400 ;  /* 0x0002640002047836 */ /* 0x000fca0000000000 */
[----:B------:R-:W-:-:S04]  /*d900*/  SHF.R.U32.HI R5, RZ, 0x4, R4 ;  /* 0x00000004ff057819 */ /* 0x000fc80000011604 */
[----:B------:R-:W-:Y:S02]  /*d910*/  LOP3.LUT R5, R5, 0x3fff, RZ, 0xc0, !PT ;  /* 0x00003fff05057812 */ /* 0x000fe400078ec0ff */
[----:B--2---:R-:W-:-:S04]  /*d920*/  LEA.HI R3, R0, R0, RZ, 0x1 ;  /* 0x0000000000037211 */ /* 0x004fc800078f08ff */
[----:B------:R-:W-:-:S05]  /*d930*/  LOP3.LUT R3, R3, 0x6, RZ, 0xc0, !PT ;  /* 0x0000000603037812 */ /* 0x000fca00078ec0ff */
[----:B------:R-:W-:Y:S02]  /*d940*/  IMAD.IADD R0, R0, 0x1, -R3 ;  /* 0x0000000100007824 */ /* 0x000fe400078e0a03 */
[----:B------:R-:W-:Y:S02]  /*d950*/  VIADD R3, R2, 0x22400 ;  /* 0x0002240002037836 */ /* 0x000fe40000000000 */
[----:B------:R-:W-:Y:S01]  /*d960*/  IMAD R4, R0, 0x8000, R7 ;  /* 0x0000800000047824 */ /* 0x000fe200078e0207 */
[----:B------:R-:W-:Y:S01]  /*d970*/  LOP3.LUT R7, R5, 0x10000, RZ, 0xfc, !PT ;  /* 0x0001000005077812 */ /* 0x000fe200078efcff */
[----:B------:R-:W-:Y:S01]  /*d980*/  IMAD.MOV.U32 R5, RZ, RZ, 0x40000040 ;  /* 0x40000040ff057424 */ /* 0x000fe200078e00ff */
[----:B------:R-:W-:Y:S02]  /*d990*/  SHF.R.U32.HI R3, RZ, 0x4, R3 ;  /* 0x00000004ff037819 */ /* 0x000fe40000011603 */
[----:B------:R-:W-:Y:S02]  /*d9a0*/  SHF.R.U32.HI R4, RZ, 0x4, R4 ;  /* 0x00000004ff047819 */ /* 0x000fe40000011604 */
[----:B------:R-:W-:-:S02]  /*d9b0*/  LOP3.LUT R3, R3, 0x3fff, RZ, 0xc0, !PT ;  /* 0x00003fff03037812 */ /* 0x000fc400078ec0ff */
[----:B------:R-:W-:Y:S02]  /*d9c0*/  SHF.R.U32.HI R0, RZ, 0x4, R65 ;  /* 0x00000004ff007819 */ /* 0x000fe40000011641 */
[----:B------:R-:W-:Y:S02]  /*d9d0*/  LOP3.LUT R10, R3, 0x10000, RZ, 0xfc, !PT ;  /* 0x00010000030a7812 */ /* 0x000fe400078efcff */
[----:B------:R-:W-:Y:S01]  /*d9e0*/  LOP3.LUT R3, R4, 0x3fff, RZ, 0xc0, !PT ;  /* 0x00003fff04037812 */ /* 0x000fe200078ec0ff */
[----:B------:R-:W-:Y:S01]  /*d9f0*/  IMAD.MOV.U32 R4, RZ, RZ, R7 ;  /* 0x000000ffff047224 */ /* 0x000fe200078e0007 */
[----:B------:R-:W-:Y:S01]  /*da00*/  LOP3.LUT R0, R0, 0x3fff, RZ, 0xc0, !PT ;  /* 0x00003fff00007812 */ /* 0x000fe200078ec0ff */
[----:B------:R-:W-:Y:S01]  /*da10*/  IMAD.MOV.U32 R7, RZ, RZ, 0x40000040 ;  /* 0x40000040ff077424 */ /* 0x000fe200078e00ff */
[----:B------:R-:W-:Y:S02]  /*da20*/  LOP3.LUT R3, R3, 0x2000000, RZ, 0xfc, !PT ;  /* 0x0200000003037812 */ /* 0x000fe400078efcff */
[----:B------:R-:W-:Y:S01]  /*da30*/  LOP3.LUT R8, R0, 0x10000, RZ, 0xfc, !PT ;  /* 0x0001000000087812 */ /* 0x000fe200078efcff */
[----:B------:R-:W-:Y:S01]  /*da40*/  BSSY B6, `(.L_x_3529) ;  /* 0x0000038000067945 */ /* 0x000fe20003800000 */
[----:B------:R0:W-:Y:S01]  /*da50*/  STL.128 [R1+0x90], R4 ;  /* 0x0000900401007387 */ /* 0x0001e20000100c00 */
[----:B------:R-:W-:Y:S01]  /*da60*/  IADD3 R26, P6, R26, 0x58, RZ ;  /* 0x000000581a1a7810 */ /* 0x000fe20007fde0ff */
[----:B------:R-:W-:-:S02]  /*da70*/  IMAD.MOV.U32 R0, RZ, RZ, R221 ;  /* 0x000000ffff007224 */ /* 0x000fc400078e00dd */
[----:B------:R1:W-:Y:S01]  /*da80*/  STL.64 [R1+0x78], R8 ;  /* 0x0000780801007387 */ /* 0x0003e20000100a00 */
[----:B0-----:R-:W-:-:S03]  /*da90*/  IMAD.MOV.U32 R6, RZ, RZ, R3 ;  /* 0x000000ffff067224 */ /* 0x001fc600078e0003 */
[----:B------:R1:W5:Y:S01]  /*daa0*/  LDL R3, [R1+0x434] ;  /* 0x0004340001037983 */ /* 0x0003620000100800 */
[----:B------:R-:W-:Y:S02]  /*dab0*/  IMAD.MOV.U32 R4, RZ, RZ, R10 ;  /* 0x000000ffff047224 */ /* 0x000fe400078e000a */
[----:B------:R-:W-:-:S03]  /*dac0*/  IMAD.U32 R10, RZ, RZ, UR38 ;  /* 0x00000026ff0a7e24 */ /* 0x000fc6000f8e00ff */
[----:B------:R1:W-:Y:S01]  /*dad0*/  STL.128 [R1+0x80], R4 ;  /* 0x0000800401007387 */ /* 0x0003e20000100c00 */
[----:B------:R-:W-:Y:S02]  /*dae0*/  IADD3 R60, P5, R60, 0x60, RZ ;  /* 0x000000603c3c7810 */ /* 0x000fe40007fbe0ff */
[----:B------:R-:W-:Y:S01]  /*daf0*/  IADD3 R39, P2, R10, 0x74, RZ ;  /* 0x000000740a277810 */ /* 0x000fe20007f5e0ff */
[----:B------:R-:W-:Y:S01]  /*db00*/  IMAD.X R27, RZ, RZ, UR37, P6 ;  /* 0x00000025ff1b7e24 */ /* 0x000fe2000b0e06ff */
[----:B------:R-:W-:Y:S01]  /*db10*/  IADD3 R51, P1, R51, 0x68, RZ ;  /* 0x0000006833337810 */ /* 0x000fe20007f3e0ff */
[----:B------:R-:W-:Y:S01]  /*db20*/  IMAD.X R59, RZ, RZ, UR37, P5 ;  /* 0x00000025ff3b7e24 */ /* 0x000fe2000a8e06ff */
[----:B------:R-:W-:Y:S01]  /*db30*/  IADD3 R42, P4, R42, 0x78, RZ ;  /* 0x000000782a2a7810 */ /* 0x000fe20007f9e0ff */
[----:B------:R-:W-:Y:S01]  /*db40*/  IMAD.X R40, RZ, RZ, UR37, P2 ;  /* 0x00000025ff287e24 */ /* 0x000fe200090e06ff */
[----:B------:R-:W-:Y:S02]  /*db50*/  IADD3 R53, P3, R53, 0x80, RZ ;  /* 0x0000008035357810 */ /* 0x000fe40007f7e0ff */
[----:B------:R-:W-:-:S02]  /*db60*/  IADD3 R44, P2, R44, 0x88, RZ ;  /* 0x000000882c2c7810 */ /* 0x000fc40007f5e0ff */
[----:B------:R-:W-:Y:S02]  /*db70*/  IADD3 R48, P6, R48, 0x90, RZ ;  /* 0x0000009030307810 */ /* 0x000fe40007fde0ff */
[----:B------:R-:W-:Y:S01]  /*db80*/  IADD3 R34, P5, R34, 0x98, RZ ;  /* 0x0000009822227810 */ /* 0x000fe20007fbe0ff */
[----:B------:R-:W-:Y:S02]  /*db90*/  IMAD.X R50, RZ, RZ, UR37, P1 ;  /* 0x00000025ff327e24 */ /* 0x000fe400088e06ff */
[----:B------:R-:W-:Y:S02]  /*dba0*/  IMAD.X R41, RZ, RZ, UR37, P4 ;  /* 0x00000025ff297e24 */ /* 0x000fe4000a0e06ff */
[----:B------:R-:W-:Y:S02]  /*dbb0*/  IMAD.X R52, RZ, RZ, UR37, P3 ;  /* 0x00000025ff347e24 */ /* 0x000fe400098e06ff */
[----:B------:R-:W-:Y:S02]  /*dbc0*/  IMAD.X R43, RZ, RZ, UR37, P2 ;  /* 0x00000025ff2b7e24 */ /* 0x000fe400090e06ff */
[----:B------:R-:W-:-:S02]  /*dbd0*/  IMAD.X R49, RZ, RZ, UR37, P6 ;  /* 0x00000025ff317e24 */ /* 0x000fc4000b0e06ff */
[----:B------:R-:W-:Y:S01]  /*dbe0*/  IMAD.X R35, RZ, RZ, UR37, P5 ;  /* 0x00000025ff237e24 */ /* 0x000fe2000a8e06ff */
[----:B-1----:R-:W-:Y:S06]  /*dbf0*/  @!P0 BRA `(.L_x_3530) ;  /* 0x0000000000708947 */ /* 0x002fec0003800000 */
[----:B------:R-:W-:Y:S01]  /*dc00*/  MOV R14, 0x0 ;  /* 0x00000000000e7802 */ /* 0x000fe20000000f00 */
[----:B------:R-:W-:Y:S01]  /*dc10*/  ULDC.64 UR4, c[0x4][0x90] ;  /* 0x0100240000047ab9 */ /* 0x000fe20000000a00 */
[----:B------:R-:W-:Y:S01]  /*dc20*/  ULDC.64 UR6, c[0x4][0x98] ;  /* 0x0100260000067ab9 */ /* 0x000fe20000000a00 */
[----:B------:R-:W-:Y:S02]  /*dc30*/  IMAD.U32 R4, RZ, RZ, UR4 ;  /* 0x00000004ff047e24 */ /* 0x000fe4000f8e00ff */
[----:B------:R-:W-:Y:S01]  /*dc40*/  IMAD.U32 R5, RZ, RZ, UR5 ;  /* 0x00000005ff057e24 */ /* 0x000fe2000f8e00ff */
[----:B------:R-:W0:Y:S01]  /*dc50*/  LDC.64 R14, c[0x4][R14] ;  /* 0x010000000e0e7b82 */ /* 0x000e220000000a00 */
[----:B------:R-:W-:Y:S01]  /*dc60*/  ULDC.64 UR4, c[0x4][0x20] ;  /* 0x0100080000047ab9 */ /* 0x000fe20000000a00 */
[----:B------:R-:W-:Y:S02]  /*dc70*/  IMAD.U32 R6, RZ, RZ, UR6 ;  /* 0x00000006ff067e24 */ /* 0x000fe4000f8e00ff */
[----:B------:R-:W-:-:S02]  /*dc80*/  IMAD.U32 R7, RZ, RZ, UR7 ;  /* 0x00000007ff077e24 */ /* 0x000fc4000f8e00ff */
[----:B------:R-:W-:Y:S02]  /*dc90*/  IMAD.U32 R10, RZ, RZ, UR4 ;  /* 0x00000004ff0a7e24 */ /* 0x000fe4000f8e00ff */
[----:B------:R-:W-:Y:S02]  /*dca0*/  IMAD.U32 R11, RZ, RZ, UR5 ;  /* 0x00000005ff0b7e24 */ /* 0x000fe4000f8e00ff */
[----:B------:R-:W-:Y:S02]  /*dcb0*/  IMAD.MOV.U32 R8, RZ, RZ, 0x70 ;  /* 0x00000070ff087424 */ /* 0x000fe400078e00ff */
[----:B-----5:R-:W-:Y:S02]  /*dcc0*/  IMAD.MOV.U32 R12, RZ, RZ, 0x1 ;  /* 0x00000001ff0c7424 */ /* 0x020fe400078e00ff */
[----:B------:R-:W-:-:S07]  /*dcd0*/  IMAD.MOV.U32 R13, RZ, RZ, RZ ;  /* 0x000000ffff0d7224 */ /* 0x000fce00078e00ff */
[----:B------:R-:W-:-:S07]  /*dce0*/  LEPC R20, `(.L_x_3531) ;  /* 0x000000001014794e */ /* 0x000fce0000000000 */
[----:B0-----:R-:W-:Y:S05]  /*dcf0*/  CALL.ABS.NOINC R14 ;  /* 0x000000000e007343 */ /* 0x001fea0003c00000 */
.L_x_3531:
        /* <DEDUP_REMOVED lines=12> */
.L_x_3530:
[----:B------:R-:W-:Y:S05]  /*ddc0*/  BSYNC B6 ;  /* 0x0000000000067941 */ /* 0x000fea0003800000 */
.L_x_3529:
[----:B-----5:R-:W-:Y:S01]  /*ddd0*/  SHF.R.S32.HI R4, RZ, 0x1f, R3 ;  /* 0x0000001fff047819 */ /* 0x020fe20000011403 */
[----:B------:R-:W-:Y:S01]  /*dde0*/  UIADD3 UR6, UP0, UR38, 0xfc, URZ ;  /* 0x000000fc26067890 */ /* 0x000fe2000ff1e03f */
[----:B------:R-:W0:Y:S01]  /*ddf0*/  LDC.64 R28, c[0x0][0xad8] ;  /* 0x0002b600ff1c7b82 */ /* 0x000e220000000a00 */
[----:B------:R-:W-:Y:S01]  /*de00*/  UIADD3 UR4, UP1, UR38, 0x70, URZ ;  /* 0x0000007026047890 */ /* 0x000fe2000ff3e03f */
[----:B------:R-:W-:Y:S01]  /*de10*/  LEA.HI R4, R4, R3, RZ, 0x3 ;  /* 0x0000000304047211 */ /* 0x000fe200078f18ff */
[----:B------:R-:W-:Y:S01]  /*de20*/  UIADD3.X UR7, URZ, UR37, URZ, UP0, !UPT ;  /* 0x000000253f077290 */ /* 0x000fe200087fe43f */
[----:B------:R-:W-:Y:S01]  /*de30*/  IMAD.MOV.U32 R15, RZ, RZ, 0x2 ;  /* 0x00000002ff0f7424 */ /* 0x000fe200078e00ff */
[----:B------:R-:W-:Y:S01]  /*de40*/  UIADD3.X UR5, URZ, UR37, URZ, UP1, !UPT ;  /* 0x000000253f057290 */ /* 0x000fe20008ffe43f */
[C---:B------:R-:W-:Y:S01]  /*de50*/  LOP3.LUT R6, R4.reuse, 0xfffffff8, RZ, 0xc0, !PT ;  /* 0xfffffff804067812 */ /* 0x040fe200078ec0ff */
[----:B------:R-:W-:Y:S01]  /*de60*/  IMAD.SHL.U32 R4, R4, 0x40, RZ ;  /* 0x0000004004047824 */ /* 0x000fe200078e00ff */
[----:B------:R-:W1:Y:S01]  /*de70*/  LDC.64 R20, c[0x0][0xae0] ;  /* 0x0002b800ff147b82 */ /* 0x000e620000000a00 */
[----:B------:R-:W-:Y:S01]  /*de80*/  IMAD.U32 R8, RZ, RZ, UR4 ;  /* 0x00000004ff087e24 */ /* 0x000fe2000f8e00ff */
[----:B------:R-:W-:Y:S01]  /*de90*/  UIADD3 UR4, UP1, UR38, 0xa0, URZ ;  /* 0x000000a026047890 */ /* 0x000fe2000ff3e03f */
[----:B------:R-:W-:Y:S01]  /*dea0*/  IMAD.IADD R10, R3, 0x1, -R6 ;  /* 0x00000001030a7824 */ /* 0x000fe200078e0a06 */
[----:B------:R-:W-:Y:S01]  /*deb0*/  LOP3.LUT R9, R4, 0xfffffe00, RZ, 0xc0, !PT ;  /* 0xfffffe0004097812 */ /* 0x000fe200078ec0ff */
[----:B------:R-:W-:Y:S01]  /*dec0*/  IMAD.U32 R6, RZ, RZ, UR6 ;  /* 0x00000006ff067e24 */ /* 0x000fe2000f8e00ff */
[----:B------:R-:W-:Y:S01]  /*ded0*/  STL.64 [R1+0xc0], R26 ;  /* 0x0000c01a01007387 */ /* 0x000fe20000100a00 */
[C---:B------:R-:W-:Y:S01]  /*dee0*/  IMAD.SHL.U32 R3, R10.reuse, 0x40, RZ ;  /* 0x000000400a037824 */ /* 0x040fe200078e00ff */
[C---:B------:R-:W-:Y:S01]  /*def0*/  LOP3.LUT P0, RZ, R10.reuse, 0x2, RZ, 0xc0, !PT ;  /* 0x000000020aff7812 */ /* 0x040fe2000780c0ff */
[----:B------:R-:W-:Y:S01]  /*df00*/  IMAD.MOV.U32 R4, RZ, RZ, R6 ;  /* 0x000000ffff047224 */ /* 0x000fe200078e0006 */
[----:B------:R-:W-:Y:S01]  /*df10*/  LOP3.LUT P1, RZ, R10, 0x4, RZ, 0xc0, !PT ;  /* 0x000000040aff7812 */ /* 0x000fe2000782c0ff */
[----:B------:R-:W-:Y:S01]  /*df20*/  IMAD R9, R0, 0x400, R9 ;  /* 0x0000040000097824 */ /* 0x000fe200078e0209 */
[----:B------:R-:W-:Y:S01]  /*df30*/  LOP3.LUT R3, R3, 0x1c0, RZ, 0xc0, !PT ;  /* 0x000001c003037812 */ /* 0x000fe200078ec0ff */
[----:B------:R-:W-:Y:S01]  /*df40*/  IMAD.U32 R5, RZ, RZ, UR7 ;  /* 0x00000007ff057e24 */ /* 0x000fe2000f8e00ff */
[----:B------:R-:W-:Y:S01]  /*df50*/  UIADD3 UR6, UP0, UR38, 0xb0, URZ ;  /* 0x000000b026067890 */ /* 0x000fe2000ff1e03f */
[----:B------:R-:W-:Y:S01]  /*df60*/  IMAD.U32 R7, RZ, RZ, UR5 ;  /* 0x00000005ff077e24 */ /* 0x000fe2000f8e00ff */
[----:B------:R-:W-:Y:S01]  /*df70*/  LOP3.LUT R11, R3, 0x8, R12, 0xf8, !PT ;  /* 0x00000008030b7812 */ /* 0x000fe200078ef80c */
[----:B------:R-:W-:Y:S01]  /*df80*/  IMAD.MOV.U32 R6, RZ, RZ, R8 ;  /* 0x000000ffff067224 */ /* 0x000fe200078e0008 */
[----:B------:R-:W-:Y:S01]  /*df90*/  SHF.R.U32.HI R12, RZ, 0x3, R3 ;  /* 0x00000003ff0c7819 */ /* 0x000fe20000011603 */
[----:B------:R-:W-:Y:S01]  /*dfa0*/  UIADD3.X UR5, URZ, UR37, URZ, UP1, !UPT ;  /* 0x000000253f057290 */ /* 0x000fe20008ffe43f */
[----:B------:R-:W-:Y:S01]  /*dfb0*/  IMAD.MOV.U32 R54, RZ, RZ, 0x10 ;  /* 0x00000010ff367424 */ /* 0x000fe200078e00ff */
[----:B------:R-:W-:Y:S01]  /*dfc0*/  UIADD3.X UR7, URZ, UR37, URZ, UP0, !UPT ;  /* 0x000000253f077290 */ /* 0x000fe200087fe43f */
[----:B------:R-:W-:Y:S01]  /*dfd0*/  LOP3.LUT R0, R11, R12, RZ, 0x3c, !PT ;  /* 0x0000000c0b007212 */ /* 0x000fe200078e3cff */
[----:B------:R2:W-:Y:S01]  /*dfe0*/  STL.128 [R1+0x100], R4 ;  /* 0x0001000401007387 */ /* 0x0005e20000100c00 */
[----:B------:R-:W3:Y:S01]  /*dff0*/  LDC.64 R12, c[0x0][0xad0] ;  /* 0x0002b400ff0c7b82 */ /* 0x000ee20000000a00 */
[----:B------:R-:W-:Y:S01]  /*e000*/  IMAD.MOV.U32 R8, RZ, RZ, R39 ;  /* 0x000000ffff087224 */ /* 0x000fe200078e0027 */
[----:B------:R-:W-:Y:S01]  /*e010*/  SEL R54, R54, 0xfffffff0, !P0 ;  /* 0xfffffff036367807 */ /* 0x000fe20004000000 */
[----:B------:R-:W-:Y:S01]  /*e020*/  IMAD.IADD R0, R9, 0x1, R0 ;  /* 0x0000000109007824 */ /* 0x000fe200078e0200 */
[----:B------:R-:W-:Y:S01]  /*e030*/  STL.64 [R1+0xb0], R192 ;  /* 0x0000b0c001007387 */ /* 0x000fe20000100a00 */
[----:B------:R-:W-:-:S02]  /*e040*/  IMAD.MOV.U32 R9, RZ, RZ, R40 ;  /* 0x000000ffff097224 */ /* 0x000fc400078e0028 */
[----:B------:R-:W-:Y:S01]  /*e050*/  IMAD.WIDE.U32 R14, R0, R15, UR44 ;  /* 0x0000002c000e7e25 */ /* 0x000fe2000f8e000f */
[----:B------:R-:W-:Y:S03]  /*e060*/  STL.U8 [R1+0xc8], RZ ;  /* 0x0000c8ff01007387 */ /* 0x000fe60000100000 */
[----:B------:R-:W-:Y:S01]  /*e070*/  IMAD.U32 R10, RZ, RZ, UR4 ;  /* 0x00000004ff0a7e24 */ /* 0x000fe2000f8e00ff */
[----:B------:R-:W-:Y:S01]  /*e080*/  IADD3 R14, P0, R14, 0x36400, RZ ;  /* 0x000364000e0e7810 */ /* 0x000fe20007f1e0ff */
[----:B------:R-:W-:Y:S01]  /*e090*/  IMAD.U32 R11, RZ, RZ, UR5 ;  /* 0x00000005ff0b7e24 */ /* 0x000fe2000f8e00ff */
[----:B------:R-:W-:Y:S01]  /*e0a0*/  STL.U8 [R1+0x120], RZ ;  /* 0x000120ff01007387 */ /* 0x000fe20000100000 */
[----:B--2---:R-:W2:Y:S01]  /*e0b0*/  LDC R6, c[0x0][0x450] ;  /* 0x00011400ff067b82 */ /* 0x004ea20000000800 */
[----:B------:R-:W-:Y:S01]  /*e0c0*/  IMAD.MOV.U32 R55, RZ, RZ, 0x20 ;  /* 0x00000020ff377424 */ /* 0x000fe200078e00ff */
[----:B------:R-:W-:Y:S01]  /*e0d0*/  ULDC UR4, c[0x0][0x3f4] ;  /* 0x0000fd0000047ab9 */ /* 0x000fe20000000800 */
[----:B------:R4:W-:Y:S01]  /*e0e0*/  STL.128 [R1+0x110], R8 ;  /* 0x0001100801007387 */ /* 0x0009e20000100c00 */
[----:B------:R-:W-:Y:S01]  /*e0f0*/  IMAD.X R15, RZ, RZ, R15, P0 ;  /* 0x000000ffff0f7224 */ /* 0x000fe200000e060f */
[----:B------:R-:W-:Y:S01]  /*e100*/  ISETP.LT.AND P0, PT, RZ, UR4, PT ;  /* 0x00000004ff007c0c */ /* 0x000fe2000bf01270 */
[----:B0-----:R-:W-:Y:S01]  /*e110*/  IMAD.MOV.U32 R27, RZ, RZ, R28 ;  /* 0x000000ffff1b7224 */ /* 0x001fe200078e001c */
[----:B------:R-:W-:Y:S01]  /*e120*/  SEL R55, R55, 0xffffffe0, !P1 ;  /* 0xffffffe037377807 */ /* 0x000fe20004800000 */
[----:B------:R-:W2:Y:S01]  /*e130*/  LDC.64 R4, c[0x0][0x448] ;  /* 0x00011200ff047b82 */ /* 0x000ea20000000a00 */
[----:B---3--:R-:W-:Y:S01]  /*e140*/  IMAD.MOV.U32 R26, RZ, RZ, R13 ;  /* 0x000000ffff1a7224 */ /* 0x008fe200078e000d */
[----:B------:R-:W-:Y:S01]  /*e150*/  STL.64 [R1+0xa8], R14 ;  /* 0x0000a80e01007387 */ /* 0x000fe20000100a00 */
[----:B------:R-:W-:-:S02]  /*e160*/  IMAD.MOV.U32 R7, RZ, RZ, R12 ;  /* 0x000000ffff077224 */ /* 0x000fc400078e000c */
[----:B------:R-:W-:Y:S01]  /*e170*/  VIADD R229, R45, 0xffffff80 ;  /* 0xffffff802de57836 */ /* 0x000fe20000000000 */
[----:B------:R-:W-:Y:S01]  /*e180*/  STL.64 [R1+0xa0], R54 ;  /* 0x0000a03601007387 */ /* 0x000fe20000100a00 */
[----:B------:R-:W-:Y:S02]  /*e190*/  IMAD.U32 R46, RZ, RZ, UR6 ;  /* 0x00000006ff2e7e24 */ /* 0x000fe4000f8e00ff */
[----:B------:R-:W-:Y:S01]  /*e1a0*/  IMAD.U32 R47, RZ, RZ, UR7 ;  /* 0x00000007ff2f7e24 */ /* 0x000fe2000f8e00ff */
[----:B------:R-:W-:Y:S01]  /*e1b0*/  STL.128 [R1+0xd0], R24 ;  /* 0x0000d01801007387 */ /* 0x000fe20000100c00 */
[----:B----4-:R-:W-:Y:S02]  /*e1c0*/  IMAD.MOV.U32 R8, RZ, RZ, RZ ;  /* 0x000000ffff087224 */ /* 0x010fe400078e00ff */
[----:B------:R-:W-:Y:S01]  /*e1d0*/  IMAD.MOV.U32 R9, RZ, RZ, R29 ;  /* 0x000000ffff097224 */ /* 0x000fe200078e001d */
[----:B------:R-:W-:Y:S01]  /*e1e0*/  STL [R1+0xcc], R229 ;  /* 0x0000cce501007387 */ /* 0x000fe20000100800 */
[----:B-1----:R-:W-:-:S02]  /*e1f0*/  IMAD.MOV.U32 R10, RZ, RZ, R20 ;  /* 0x000000ffff0a7224 */ /* 0x002fc400078e0014 */
[----:B------:R-:W-:Y:S01]  /*e200*/  IMAD.MOV.U32 R11, RZ, RZ, R21 ;  /* 0x000000ffff0b7224 */ /* 0x000fe200078e0015 */
[----:B------:R0:W-:Y:S01]  /*e210*/  STL.64 [R1+0xb8], R46 ;  /* 0x0000b82e01007387 */ /* 0x0001e20000100a00 */
[----:B------:R-:W-:Y:S02]  /*e220*/  IMAD.U32 R28, RZ, RZ, UR38 ;  /* 0x00000026ff1c7e24 */ /* 0x000fe4000f8e00ff */
[----:B------:R-:W-:Y:S01]  /*e230*/  IMAD.U32 R39, RZ, RZ, UR38 ;  /* 0x00000026ff277e24 */ /* 0x000fe2000f8e00ff */
[----:B------:R1:W-:Y:S01]  /*e240*/  STL.128 [R1+0xe0], R8 ;  /* 0x0000e00801007387 */ /* 0x0003e20000100c00 */
[----:B------:R-:W-:Y:S01]  /*e250*/  IMAD.U32 R63, RZ, RZ, UR38 ;  /* 0x00000026ff3f7e24 */ /* 0x000fe2000f8e00ff */
[----:B------:R-:W-:Y:S01]  /*e260*/  IADD3 R28, P1, R28, 0x120, RZ ;  /* 0x000001201c1c7810 */ /* 0x000fe20007f3e0ff */
[----:B------:R-:W-:Y:S01]  /*e270*/  IMAD.U32 R45, RZ, RZ, UR38 ;  /* 0x00000026ff2d7e24 */ /* 0x000fe2000f8e00ff */
[----:B--2---:R1:W-:Y:S01]  /*e280*/  STL.128 [R1+0xf0], R4 ;  /* 0x0000f00401007387 */ /* 0x0043e20000100c00 */
[----:B------:R-:W-:Y:S01]  /*e290*/  IMAD.U32 R40, RZ, RZ, UR38 ;  /* 0x00000026ff287e24 */ /* 0x000fe2000f8e00ff */
[----:B------:R-:W-:Y:S01]  /*e2a0*/  IADD3 R39, P2, R39, 0xcc, RZ ;  /* 0x000000cc27277810 */ /* 0x000fe20007f5e0ff */
[----:B------:R-:W-:Y:S01]  /*e2b0*/  IMAD.X R29, RZ, RZ, UR37, P1 ;  /* 0x00000025ff1d7e24 */ /* 0x000fe200088e06ff */
[----:B------:R-:W-:Y:S01]  /*e2c0*/  IADD3 R63, P3, R63, 0xc8, RZ ;  /* 0x000000c83f3f7810 */ /* 0x000fe20007f7e0ff */
[----:B0-----:R-:W-:Y:S01]  /*e2d0*/  IMAD.U32 R47, RZ, RZ, UR38 ;  /* 0x00000026ff2f7e24 */ /* 0x001fe2000f8e00ff */
[----:B------:R-:W-:Y:S01]  /*e2e0*/  IADD3 R45, P4, R45, 0xb8, RZ ;  /* 0x000000b82d2d7810 */ /* 0x000fe20007f9e0ff */
[----:B------:R-:W-:Y:S01]  /*e2f0*/  IMAD.X R46, RZ, RZ, UR37, P2 ;  /* 0x00000025ff2e7e24 */ /* 0x000fe200090e06ff */
[----:B------:R-:W-:Y:S01]  /*e300*/  IADD3 R40, P6, R40, 0x108, RZ ;  /* 0x0000010828287810 */ /* 0x000fe20007fde0ff */
[----:B------:R-:W-:Y:S01]  /*e310*/  IMAD.X R64, RZ, RZ, UR37, P3 ;  /* 0x00000025ff407e24 */ /* 0x000fe200098e06ff */
[----:B------:R-:W-:Y:S01]  /*e320*/  IADD3 R47, P5, R47, 0x100, RZ ;  /* 0x000001002f2f7810 */ /* 0x000fe20007fbe0ff */
[----:B------:R-:W-:-:S02]  /*e330*/  IMAD.X R61, RZ, RZ, UR37, P4 ;  /* 0x00000025ff3d7e24 */ /* 0x000fc4000a0e06ff */
[----:B------:R-:W-:Y:S02]  /*e340*/  IMAD.X R58, RZ, RZ, UR37, P6 ;  /* 0x00000025ff3a7e24 */ /* 0x000fe4000b0e06ff */
[----:B------:R-:W-:Y:S01]  /*e350*/  IMAD.X R62, RZ, RZ, UR37, P5 ;  /* 0x00000025ff3e7e24 */ /* 0x000fe2000a8e06ff */
[----:B-1----:R-:W-:Y:S07]  /*e360*/  @P0 BRA `(.L_x_3532) ;  /* 0x0000000000400947 */ /* 0x002fee0003800000 */
        /* <DEDUP_REMOVED lines=10> */
.L_x_3535:
[----:B-1----:R1:W2:Y:S02]  /*e410*/  SYNCS.PHASECHK.TRANS64.TRYWAIT P0, [R2+URZ+0x38800], R3 ;  /* 0x03880003020075a7 */ /* 0x0022a4000800017f */
[----:B--2---:R-:W-:Y:S05]  /*e420*/  @!P0 NANOSLEEP.SYNCS 0x989680 ;  /* 0x009896800000895d */ /* 0x004fea0003900000 */
[----:B------:R-:W2:Y:S02]  /*e430*/  @!P0 SYNCS.PHASECHK.TRANS64 P0, [R2+URZ+0x38800], R3 ;  /* 0x03880003020085a7 */ /* 0x000ea4000800007f */
[----:B--2---:R-:W-:Y:S05]  /*e440*/  @!P0 BRA `(.L_x_3535) ;  /* 0xfffffffc00f08947 */ /* 0x004fea000383ffff */
.L_x_3534:
[----:B------:R-:W-:Y:S05]  /*e450*/  BSYNC B0 ;  /* 0x0000000000007941 */ /* 0x000fea0003800000 */
.L_x_3533:
[----:B------:R-:W-:Y:S05]  /*e460*/  BRA `(.L_x_3536) ;  /* 0x0000002c00ac7947 */ /* 0x000fea0003800000 */
.L_x_3532:
[----:B------:R-:W-:Y:S01]  /*e470*/  LOP3.LUT P0, RZ, R65, 0x3ff, RZ, 0xc0, !PT ;  /* 0x000003ff41ff7812 */ /* 0x000fe2000780c0ff */
[----:B------:R-:W-:Y:S01]  /*e480*/  ULDC.64 UR4, c[0x0][0x3f8] ;  /* 0x0000fe0000047ab9 */ /* 0x000fe20000000a00 */
[----:B------:R-:W-:Y:S01]  /*e490*/  SHF.R.S32.HI R0, RZ, 0x1f, R36 ;  /* 0x0000001fff007819 */ /* 0x000fe20000011424 */
[----:B------:R-:W-:Y:S01]  /*e4a0*/  ULDC.64 UR6, c[0x0][0x408] ;  /* 0x0001020000067ab9 */ /* 0x000fe20000000a00 */
[----:B------:R-:W-:Y:S01]  /*e4b0*/  IMAD.WIDE.U32 R26, R36, UR4, RZ ;  /* 0x00000004241a7c25 */ /* 0x000fe2000f8e00ff */
[----:B------:R-:W-:Y:S03]  /*e4c0*/  BSSY B6, `(.L_x_3537) ;  /* 0x0000019000067945 */ /* 0x000fe60003800000 */
        /* <DEDUP_REMOVED lines=24> */
.L_x_3538:
[----:B------:R-:W-:Y:S05]  /*e650*/  BSYNC B6 ;  /* 0x0000000000067941 */ /* 0x000fea0003800000 */
.L_x_3537:
[----:B------:R-:W2:Y:S01]  /*e660*/  LDL R3, [R1+0x50] ;  /* 0x0000500001037983 */ /* 0x000ea20000100800 */
[----:B------:R-:W-:Y:S01]  /*e670*/  ULDC.U8 UR4, c[0x0][0x410] ;  /* 0x0001040000047ab9 */ /* 0x000fe20000000000 */
[----:B------:R-:W-:Y:S01]  /*e680*/  BSSY B0, `(.L_x_3539) ;  /* 0x00002c1000007945 */ /* 0x000fe20003800000 */
[----:B------:R-:W-:Y:S01]  /*e690*/  ISETP.NE.AND P0, PT, RZ, UR4, PT ;  /* 0x00000004ff007c0c */ /* 0x000fe2000bf05270 */
[----:B--2---:R-:W-:-:S12]  /*e6a0*/  IMAD R0, R3, 0x40, R152 ;  /* 0x0000004003007824 */ /* 0x004fd800078e0298 */
[----:B------:R-:W-:Y:S05]  /*e6b0*/  @!P0 BRA `(.L_x_3540) ;  /* 0x0000001400b08947 */ /* 0x000fea0003800000 */
[----:B------:R-:W2:Y:S01]  /*e6c0*/  LDL R20, [R1+0x410] ;  /* 0x0004100001147983 */ /* 0x000ea20000100800 */
[----:B------:R-:W0:Y:S01]  /*e6d0*/  LDC R69, c[0x0][0x448] ;  /* 0x00011200ff457b82 */ /* 0x000e220000000800 */
[----:B------:R-:W-:Y:S01]  /*e6e0*/  ULDC.64 UR4, c[0x0][0x3f8] ;  /* 0x0000fe0000047ab9 */ /* 0x000fe20000000a00 */
[----:B------:R-:W-:Y:S01]  /*e6f0*/  ULDC.64 UR6, c[0x0][0x408] ;  /* 0x0001020000067ab9 */ /* 0x000fe20000000a00 */
[----:B------:R-:W-:Y:S02]  /*e700*/  IMAD.MOV.U32 R27, RZ, RZ, R25 ;  /* 0x000000ffff1b7224 */ /* 0x000fe400078e0019 */
[----:B------:R-:W-:Y:S01]  /*e710*/  IMAD.MOV.U32 R55, RZ, RZ, R65 ;  /* 0x000000ffff377224 */ /* 0x000fe200078e0041 */
[----:B0-----:R-:W-:-:S13]  /*e720*/  ISETP.NE.AND P0, PT, R69, 0x1, PT ;  /* 0x000000014500780c */ /* 0x001fda0003f05270 */
[----:B------:R-:W0:Y:S08]  /*e730*/  @P0 LDC R4, c[0x0][0x44c] ;  /* 0x00011300ff040b82 */ /* 0x000e300000000800 */
[----:B------:R-:W1:Y:S01]  /*e740*/  @P0 LDC R5, c[0x0][0x450] ;  /* 0x00011400ff050b82 */ /* 0x000e620000000800 */
[----:B--2---:R-:W-:-:S04]  /*e750*/  IMAD R3, R20, 0x20, R0 ;  /* 0x0000002014037824 */ /* 0x004fc800078e0200 */
        /* <DEDUP_REMOVED lines=23> */
.L_x_3847:
        /* <DEDUP_REMOVED lines=8> */
[----:B------:R-:W3:Y:S01]  /*e950*/  LDL R11, [R1+0x41c] ;  /* 0x00041c00010b7983 */ /* 0x000ee20000100800 */
[----:B------:R-:W-:Y:S01]  /*e960*/  ULDC UR4, c[0x0][0x3f4] ;  /* 0x0000fd0000047ab9 */ /* 0x000fe20000000800 */
[----:B--2---:R-:W-:Y:S01]  /*e970*/  IMAD.MOV.U32 R4, RZ, RZ, R6 ;  /* 0x000000ffff047224 */ /* 0x004fe200078e0006 */
[----:B------:R-:W-:Y:S01]  /*e980*/  ISETP.GE.AND P2, PT, R154, UR4, PT ;  /* 0x000000049a007c0c */ /* 0x000fe2000bf46270 */
[----:B-1----:R-:W-:Y:S01]  /*e990*/  IMAD.MOV.U32 R5, RZ, RZ, R3 ;  /* 0x000000ffff057224 */ /* 0x002fe200078e0003 */
[----:B------:R-:W-:Y:S02]  /*e9a0*/  ISETP.GE.AND P3, PT, R160, UR4, PT ;  /* 0x00000004a0007c0c */ /* 0x000fe4000bf66270 */
[----:B------:R-:W-:-:S09]  /*e9b0*/  CS2R R54, SRZ ;  /* 0x0000000000367805 */ /* 0x000fd2000001ff00 */
[----:B------:R-:W-:-:S04]  /*e9c0*/  @!P2 IMAD.WIDE R4, R154, 0x2, R4 ;  /* 0x000000029a04a825 */ /* 0x000fc800078e0204 */
[----:B------:R-:W-:Y:S01]  /*e9d0*/  @!P3 IMAD.SHL.U32 R9, R160, 0x2, RZ ;  /* 0x00000002a009b824 */ /* 0x000fe200078e00ff */
[----:B------:R1:W5:Y:S01]  /*e9e0*/  @!P2 LD.E.64 R54, desc[UR46][R4.64] ;  /* 0x0000002e0436a980 */ /* 0x000362000c101b00 */
[----:B------:R-:W-:Y:S02]  /*e9f0*/  CS2R R66, SRZ ;  /* 0x0000000000427805 */ /* 0x000fe4000001ff00 */
[----:B------:R-:W-:Y:S02]  /*ea00*/  CS2R R24, SRZ ;  /* 0x0000000000187805 */ /* 0x000fe4000001ff00 */
[----:B------:R-:W-:Y:S02]  /*ea10*/  CS2R R26, SRZ ;  /* 0x00000000001a7805 */ /* 0x000fe4000001ff00 */
[-C--:B-1----:R-:W-:Y:S02]  /*ea20*/  @!P3 IADD3 R4, P0, R6, R9.reuse, RZ ;  /* 0x000000090604b210 */ /* 0x082fe40007f1e0ff */
[----:B----4-:R-:W-:Y:S01]  /*ea30*/  @!P3 IADD3 R6, P1, R8, R9, RZ ;  /* 0x000000090806b210 */ /* 0x010fe20007f3e0ff */
[----:B---3--:R-:W-:-:S02]  /*ea40*/  IMAD.MOV.U32 R9, RZ, RZ, R7 ;  /* 0x000000ffff097224 */ /* 0x008fc400078e0007 */
[----:B------:R-:W-:-:S05]  /*ea50*/  @!P2 IMAD.WIDE R8, R154, 0x2, R8 ;  /* 0x000000029a08a825 */ /* 0x000fca00078e0208 */
[----:B------:R1:W5:Y:S01]  /*ea60*/  @!P2 LD.E.64 R66, desc[UR46][R8.64] ;  /* 0x0000002e0842a980 */ /* 0x000362000c101b00 */
[----:B------:R-:W-:-:S05]  /*ea70*/  @!P3 SHF.L.U64.HI R12, R160, 0x1, R11 ;  /* 0x00000001a00cb819 */ /* 0x000fca000001020b */
[--C-:B------:R-:W-:Y:S02]  /*ea80*/  @!P3 IMAD.X R5, R3, 0x1, R12.reuse, P0 ;  /* 0x000000010305b824 */ /* 0x100fe400000e060c */
[----:B------:R-:W-:-:S03]  /*ea90*/  @!P3 IMAD.X R7, R7, 0x1, R12, P1 ;  /* 0x000000010707b824 */ /* 0x000fc600008e060c */
[----:B------:R1:W5:Y:S04]  /*eaa0*/  @!P3 LD.E.64 R24, desc[UR46][R4.64] ;  /* 0x0000002e0418b980 */ /* 0x000368000c101b00 */
[----:B------:R1:W5:Y:S02]  /*eab0*/  @!P3 LD.E.64 R26, desc[UR46][R6.64] ;  /* 0x0000002e061ab980 */ /* 0x000364000c101b00 */
.L_x_3543:
[----:B------:R-:W-:Y:S05]  /*eac0*/  BSYNC B1 ;  /* 0x0000000000017941 */ /* 0x000fea0003800000 */
.L_x_3542:
[----:B-1---5:R-:W-:Y:S01]  /*ead0*/  IMAD.MOV.U32 R3, RZ, RZ, R24 ;  /* 0x000000ffff037224 */ /* 0x022fe200078e0018 */
[----:B------:R-:W-:Y:S01]  /*eae0*/  UMOV UR4, 0xffffffff ;  /* 0xffffffff00047882 */ /* 0x000fe20000000000 */
[----:B------:R-:W-:Y:S01]  /*eaf0*/  IMAD.MOV.U32 R4, RZ, RZ, R25 ;  /* 0x000000ffff047224 */ /* 0x000fe200078e0019 */
[----:B------:R-:W-:Y:S01]  /*eb00*/  CS2R R20, SRZ ;  /* 0x0000000000147805 */ /* 0x000fe2000001ff00 */
[----:B------:R-:W-:Y:S01]  /*eb10*/  IMAD.MOV.U32 R5, RZ, RZ, R54 ;  /* 0x000000ffff057224 */ /* 0x000fe200078e0036 */
[----:B------:R-:W-:Y:S01]  /*eb20*/  PRMT R75, R3, 0x7610, R75 ;  /* 0x00007610034b7816 */ /* 0x000fe2000000004b */
[----:B--2---:R-:W-:Y:S01]  /*eb30*/  IMAD.MOV.U32 R6, RZ, RZ, R55 ;  /* 0x000000ffff067224 */ /* 0x004fe200078e0037 */
        /* <DEDUP_REMOVED lines=11> */
[----:B------:R-:W-:Y:S06]  /*ebf0*/  BRA.DIV UR4, `(.L_x_3544) ;  /* 0x0000027604d47947 */ /* 0x000fec000b800000 */
[----:B------:R1:W2:Y:S04]  /*ec00*/  SHFL.IDX PT, R3, R36, 0x1, 0x1c1f ;  /* 0x003c1f0024037f89 */ /* 0x0002a800000e0000 */
[----:B------:R1:W0:Y:S04]  /*ec10*/  SHFL.IDX PT, R6, R10, 0x1, 0x1c1f ;  /* 0x003c1f000a067f89 */ /* 0x00022800000e0000 */
[----:B---3--:R1:W3:Y:S04]  /*ec20*/  SHFL.IDX PT, R7, R68, 0x1, 0x1c1f ;  /* 0x003c1f0044077f89 */ /* 0x0082e800000e0000 */
[----:B------:R1:W0:Y:S02]  /*ec30*/  SHFL.IDX PT, R14, R65, 0x1, 0x1c1f ;  /* 0x003c1f00410e7f89 */ /* 0x00022400000e0000 */
.L_x_3853:
[----:B------:R-:W5:Y:S01]  /*ec40*/  LDL R5, [R1+0x1d4] ;  /* 0x0001d40001057983 */ /* 0x000f620000100800 */
[----:B------:R-:W-:Y:S01]  /*ec50*/  VIADD R0, R0, 0x20 ;  /* 0x0000002000007836 */ /* 0x000fe20000000000 */
[----:B------:R-:W-:Y:S01]  /*ec60*/  BSSY B1, `(.L_x_3545) ;  /* 0x0000022000017945 */ /* 0x000fe20003800000 */
[----:B01----:R-:W-:Y:S02]  /*ec70*/  CS2R R10, SRZ ;  /* 0x00000000000a7805 */ /* 0x003fe4000001ff00 */
[----:B----4-:R-:W-:Y:S02]  /*ec80*/  CS2R R8, SRZ ;  /* 0x0000000000087805 */ /* 0x010fe4000001ff00 */
[----:B------:R-:W-:Y:S02]  /*ec90*/  CS2R R12, SRZ ;  /* 0x00000000000c7805 */ /* 0x000fe4000001ff00 */
[----:B------:R-:W-:Y:S02]  /*eca0*/  ISETP.GE.AND P0, PT, R0, R69, PT ;  /* 0x000000450000720c */ /* 0x000fe40003f06270 */
[----:B-----5:R-:W-:-:S04]  /*ecb0*/  LEA.HI R4, R5, R5, RZ, 0x1 ;  /* 0x0000000505047211 */ /* 0x020fc800078f08ff */
[----:B------:R-:W-:-:S05]  /*ecc0*/  LOP3.LUT R4, R4, 0xfffffffe, RZ, 0xc0, !PT ;  /* 0xfffffffe04047812 */ /* 0x000fca00078ec0ff */
[----:B------:R-:W-:-:S05]  /*ecd0*/  IMAD.IADD R4, R5, 0x1, -R4 ;  /* 0x0000000105047824 */ /* 0x000fca00078e0a04 */
[----:B------:R-:W-:Y:S01]  /*ece0*/  SHF.L.U32 R65, R4, 0x1f, RZ ;  /* 0x0000001f04417819 */ /* 0x000fe200000006ff */
[----:B------:R-:W-:Y:S06]  /*ecf0*/  @P0 BRA `(.L_x_3546) ;  /* 0x0000000000600947 */ /* 0x000fec0003800000 */
[----:B------:R-:W4:Y:S01]  /*ed00*/  LDL R15, [R1+0x41c] ;  /* 0x00041c00010f7983 */ /* 0x000f220000100800 */
[----:B------:R-:W-:Y:S01]  /*ed10*/  ULDC UR4, c[0x0][0x3f4] ;  /* 0x0000fd0000047ab9 */ /* 0x000fe20000000800 */
[----:B------:R-:W-:Y:S01]  /*ed20*/  IMAD.MOV.U32 R4, RZ, RZ, R6 ;  /* 0x000000ffff047224 */ /* 0x000fe200078e0006 */
[----:B------:R-:W-:Y:S01]  /*ed30*/  ISETP.GE.AND P2, PT, R154, UR4, PT ;  /* 0x000000049a007c0c */ /* 0x000fe2000bf46270 */
[----:B--2---:R-:W-:Y:S01]  /*ed40*/  IMAD.MOV.U32 R5, RZ, RZ, R3 ;  /* 0x000000ffff057224 */ /* 0x004fe200078e0003 */
[----:B------:R-:W-:Y:S02]  /*ed50*/  ISETP.GE.AND P3, PT, R160, UR4, PT ;  /* 0x00000004a0007c0c */ /* 0x000fe4000bf66270 */
[----:B------:R-:W-:Y:S01]  /*ed60*/  CS2R R10, SRZ ;  /* 0x00000000000a7805 */ /* 0x000fe2000001ff00 */
[----:B------:R-:W-:-:S08]  /*ed70*/  IMAD.MOV.U32 R8, RZ, RZ, R14 ;  /* 0x000000ffff087224 */ /* 0x000fd000078e000e */
[----:B------:R-:W-:-:S04]  /*ed80*/  @!P2 IMAD.WIDE R4, R154, 0x2, R4 ;  /* 0x000000029a04a825 */ /* 0x000fc800078e0204 */
[----:B------:R-:W-:Y:S01]  /*ed90*/  @!P3 IMAD.SHL.U32 R9, R160, 0x2, RZ ;  /* 0x00000002a009b824 */ /* 0x000fe200078e00ff */
[----:B------:R0:W5:Y:S01]  /*eda0*/  @!P2 LD.E.64 R10, desc[UR46][R4.64] ;  /* 0x0000002e040aa980 */ /* 0x000162000c101b00 */
[----:B------:R-:W-:Y:S02]  /*edb0*/  CS2R R12, SRZ ;  /* 0x00000000000c7805 */ /* 0x000fe4000001ff00 */
[----:B------:R-:W-:Y:S02]  /*edc0*/  CS2R R20, SRZ ;  /* 0x0000000000147805 */ /* 0x000fe4000001ff00 */
[-C--:B0-----:R-:W-:Y:S02]  /*edd0*/  @!P3 IADD3 R4, P0, R6, R9.reuse, RZ ;  /* 0x000000090604b210 */ /* 0x081fe40007f1e0ff */
[----:B------:R-:W-:Y:S01]  /*ede0*/  @!P3 IADD3 R6, P1, R14, R9, RZ ;  /* 0x000000090e06b210 */ /* 0x000fe20007f3e0ff */
[----:B---3--:R-:W-:Y:S01]  /*edf0*/  IMAD.MOV.U32 R9, RZ, RZ, R7 ;  /* 0x000000ffff097224 */ /* 0x008fe200078e0007 */
[----:B----4-:R-:W-:Y:S01]  /*ee00*/  @!P3 SHF.L.U64.HI R0, R160, 0x1, R15 ;  /* 0x00000001a000b819 */ /* 0x010fe2000001020f */
[----:B------:R-:W-:Y:S01]  /*ee10*/  @!P2 IMAD.WIDE R14, R154, 0x2, R8 ;  /* 0x000000029a0ea825 */ /* 0x000fe200078e0208 */
[----:B------:R-:W-:-:S03]  /*ee20*/  CS2R R8, SRZ ;  /* 0x0000000000087805 */ /* 0x000fc6000001ff00 */
[--C-:B------:R-:W-:Y:S01]  /*ee30*/  @!P3 IMAD.X R5, R3, 0x1, R0.reuse, P0 ;  /* 0x000000010305b824 */ /* 0x100fe200000e0600 */
[----:B------:R0:W5:Y:S01]  /*ee40*/  @!P2 LD.E.64 R12, desc[UR46][R14.64] ;  /* 0x0000002e0e0ca980 */ /* 0x000162000c101b00 */
[----:B------:R-:W-:-:S03]  /*ee50*/  @!P3 IMAD.X R7, R7, 0x1, R0, P1 ;  /* 0x000000010707b824 */ /* 0x000fc600008e0600 */
[----:B------:R0:W5:Y:S04]  /*ee60*/  @!P3 LD.E.64 R20, desc[UR46][R4.64] ;  /* 0x0000002e0414b980 */ /* 0x000168000c101b00 */
[----:B------:R0:W5:Y:S02]  /*ee70*/  @!P3 LD.E.64 R8, desc[UR46][R6.64] ;  /* 0x0000002e0608b980 */ /* 0x000164000c101b00 */
.L_x_3546:
[----:B------:R-:W-:Y:S05]  /*ee80*/  BSYNC B1 ;  /* 0x0000000000017941 */ /* 0x000fea0003800000 */
.L_x_3545:
[----:B------:R-:W1:Y:S01]  /*ee90*/  SYNCS.PHASECHK.TRANS64.TRYWAIT P0, [R2+URZ+0x38800], R65 ;  /* 0x03880041020075a7 */ /* 0x000e62000800017f */
[----:B------:R-:W-:Y:S04]  /*eea0*/  BSSY B1, `(.L_x_3547) ;  /* 0x0000002000017945 */ /* 0x000fe80003800000 */
[----:B-1----:R-:W-:Y:S05]  /*eeb0*/  @!P0 BRA `(.L_x_3548) ;  /* 0x0000027400948947 */ /* 0x002fea0003800000 */
.L_x_3854:
[----:B------:R-:W-:Y:S05]  /*eec0*/  BSYNC B1 ;  /* 0x0000000000017941 */ /* 0x000fea0003800000 */
.L_x_3547:
[----:B0-----:R-:W4:Y:S01]  /*eed0*/  LDL R5, [R1+0x50] ;  /* 0x0000500001057983 */ /* 0x001f220000100800 */
[C---:B------:R-:W-:Y:S01]  /*eee0*/  IMAD.SHL.U32 R0, R158.reuse, 0x40, RZ ;  /* 0x000000409e007824 */ /* 0x040fe200078e00ff */
[----:B------:R-:W-:Y:S01]  /*eef0*/  LOP3.LUT P1, RZ, R158, 0x4, RZ, 0xc0, !PT ;  /* 0x000000049eff7812 */ /* 0x000fe2000782c0ff */
[----:B-----5:R-:W-:Y:S01]  /*ef00*/  IMAD.MOV.U32 R4, RZ, RZ, R21 ;  /* 0x000000ffff047224 */ /* 0x020fe200078e0015 */
[----:B------:R-:W-:Y:S01]  /*ef10*/  BSSY B1, `(.L_x_3549) ;  /* 0x000007f000017945 */ /* 0x000fe20003800000 */
[----:B------:R-:W-:Y:S01]  /*ef20*/  IMAD.MOV.U32 R6, RZ, RZ, R8 ;  /* 0x000000ffff067224 */ /* 0x000fe200078e0008 */
[----:B--2---:R-:W-:Y:S02]  /*ef30*/  LOP3.LUT R3, R0, 0x1c0, RZ, 0xc0, !PT ;  /* 0x000001c000037812 */ /* 0x004fe400078ec0ff */
[----:B------:R-:W-:Y:S01]  /*ef40*/  PRMT R14, R4, 0x7610, R14 ;  /* 0x00007610040e7816 */ /* 0x000fe2000000000e */
[----:B------:R-:W-:Y:S01]  /*ef50*/  IMAD.MOV.U32 R4, RZ, RZ, R11 ;  /* 0x000000ffff047224 */ /* 0x000fe200078e000b */
[----:B------:R-:W-:-:S02]  /*ef60*/  LOP3.LUT R0, R3, 0x18, R16, 0xf8, !PT ;  /* 0x0000001803007812 */ /* 0x000fc400078ef810 */
[----:B------:R-:W-:Y:S02]  /*ef70*/  SHF.R.U32.HI R3, RZ, 0x3, R3 ;  /* 0x00000003ff037819 */ /* 0x000fe40000011603 */
[----:B------:R-:W-:Y:S01]  /*ef80*/  PRMT R36, R6, 0x7610, R36 ;  /* 0x0000761006247816 */ /* 0x000fe20000000024 */
[----:B------:R-:W-:Y:S01]  /*ef90*/  IMAD.MOV.U32 R6, RZ, RZ, R13 ;  /* 0x000000ffff067224 */ /* 0x000fe200078e000d */
[----:B------:R-:W-:-:S04]  /*efa0*/  LOP3.LUT R0, R0, R3, RZ, 0x3c, !PT ;  /* 0x0000000300007212 */ /* 0x000fc800078e3cff */
[----:B------:R-:W-:Y:S01]  /*efb0*/  PRMT R68, R6, 0x7610, R68 ;  /* 0x0000761006447816 */ /* 0x000fe20000000044 */
[----:B------:R-:W-:Y:S02]  /*efc0*/  IMAD R3, R221, 0x200, R0 ;  /* 0x00000200dd037824 */ /* 0x000fe400078e0200 */
[----:B------:R-:W-:Y:S02]  /*efd0*/  IMAD.MOV.U32 R0, RZ, RZ, R20 ;  /* 0x000000ffff007224 */ /* 0x000fe400078e0014 */
[----:B-1----:R-:W-:Y:S02]  /*efe0*/  IMAD R2, R3, 0x2, R2 ;  /* 0x0000000203027824 */ /* 0x002fe400078e0202 */
[----:B------:R-:W-:Y:S02]  /*eff0*/  IMAD.MOV.U32 R3, RZ, RZ, R10 ;  /* 0x000000ffff037224 */ /* 0x000fe400078e000a */
[----:B---3--:R-:W-:-:S03]  /*f000*/  VIADD R7, R2, 0x20400 ;  /* 0x0002040002077836 */ /* 0x008fc60000000000 */
[----:B------:R-:W-:Y:S01]  /*f010*/  PRMT R71, R3, 0x7610, R71 ;  /* 0x0000761003477816 */ /* 0x000fe20000000047 */
[----:B------:R-:W-:Y:S02]  /*f020*/  VIADD R3, R2, 0x20440 ;  /* 0x0002044002037836 */ /* 0x000fe40000000000 */
[----:B------:R-:W-:Y:S02]  /*f030*/  @P1 VIADD R3, R7, 0xffffffc0 ;  /* 0xffffffc007031836 */ /* 0x000fe40000000000 */
[--C-:B----4-:R-:W-:Y:S01]  /*f040*/  IMAD R5, R5, -0x40, R69.reuse ;  /* 0xffffffc005057824 */ /* 0x110fe200078e0245 */
[----:B------:R-:W-:Y:S01]  /*f050*/  PRMT R69, R4, 0x7610, R69 ;  /* 0x0000761004457816 */ /* 0x000fe20000000045 */
[----:B------:R-:W-:-:S03]  /*f060*/  IMAD.MOV.U32 R4, RZ, RZ, R9 ;  /* 0x000000ffff047224 */ /* 0x000fc600078e0009 */
[----:B------:R-:W-:Y:S01]  /*f070*/  VIMNMX R15, R5, 0x40, PT ;  /* 0x00000040050f7848 */ /* 0x000fe20003fe0100 */
[----:B------:R-:W-:Y:S01]  /*f080*/  IMAD.MOV.U32 R5, RZ, RZ, R12 ;  /* 0x000000ffff057224 */ /* 0x000fe200078e000c */
[----:B------:R-:W-:Y:S02]  /*f090*/  PRMT R65, R4, 0x7610, R65 ;  /* 0x0000761004417816 */ /* 0x000fe40000000041 */
[----:B------:R-:W-:Y:S02]  /*f0a0*/  ISETP.GE.AND P0, PT, R152, R15, PT ;  /* 0x0000000f9800720c */ /* 0x000fe40003f06270 */
[----:B------:R-:W-:-:S11]  /*f0b0*/  PRMT R70, R5, 0x7610, R70 ;  /* 0x0000761005467816 */ /* 0x000fd60000000046 */
[----:B------:R-:W-:Y:S05]  /*f0c0*/  @P0 BRA `(.L_x_3550) ;  /* 0x00000004008c0947 */ /* 0x000fea0003800000 */
[----:B------:R-:W0:Y:S01]  /*f0d0*/  LDC R5, c[0x0][0x3f4] ;  /* 0x0000fd00ff057b82 */ /* 0x000e220000000800 */
[----:B------:R-:W-:Y:S01]  /*f0e0*/  BSSY B2, `(.L_x_3551) ;  /* 0x0000032000027945 */ /* 0x000fe20003800000 */
[-C--:B0-----:R-:W-:Y:S02]  /*f0f0*/  ISETP.GE.AND P0, PT, R154, R5.reuse, PT ;  /* 0x000000059a00720c */ /* 0x081fe40003f06270 */
[----:B------:R-:W-:-:S11]  /*f100*/  ISETP.GE.AND P1, PT, R160, R5, PT ;  /* 0x00000005a000720c */ /* 0x000fd60003f26270 */
[----:B------:R-:W-:Y:S05]  /*f110*/  @P0 BRA `(.L_x_3552) ;  /* 0x0000000000b80947 */ /* 0x000fea0003800000 */
[----:B------:R-:W0:Y:S01]  /*f120*/  LDS.128 R4, [R2+0x20400] ;  /* 0x0204000002047984 */ /* 0x000e220000000c00 */
[----:B------:R-:W-:Y:S02]  /*f130*/  SHF.R.U32.HI R80, RZ, 0x10, R67 ;  /* 0x00000010ff507819 */ /* 0x000fe40000011643 */
[----:B------:R-:W-:Y:S02]  /*f140*/  SHF.R.U32.HI R77, RZ, 0x10, R55 ;  /* 0x00000010ff4d7819 */ /* 0x000fe40000011637 */
[----:B------:R-:W-:Y:S02]  /*f150*/  SHF.R.U64 R79, R66, 0x10, R67 ;  /* 0x00000010424f7819 */ /* 0x000fe40000001243 */
[----:B------:R-:W-:Y:S02]  /*f160*/  PRMT R80, R71, 0x5432, R80 ;  /* 0x0000543247507816 */ /* 0x000fe40000000050 */
[----:B------:R-:W-:Y:S02]  /*f170*/  PRMT R77, R78, 0x5410, R77 ;  /* 0x000054104e4d7816 */ /* 0x000fe4000000004d */
[----:B------:R-:W-:-:S02]  /*f180*/  SHF.R.U64 R76, R54, 0x10, R55 ;  /* 0x00000010364c7819 */ /* 0x000fc40000001237 */
[----:B------:R-:W-:Y:S01]  /*f190*/  PRMT R79, R81, 0x5410, R79 ;  /* 0x00005410514f7816 */ /* 0x000fe2000000004f */
[C---:B------:R-:W-:Y:S01]  /*f1a0*/  IMAD.U32 R81, R80.reuse, 0x10000, RZ ;  /* 0x0001000050517824 */ /* 0x040fe200078e00ff */
[----:B------:R-:W-:Y:S01]  /*f1b0*/  LOP3.LUT R80, R80, 0xffff0000, RZ, 0xc0, !PT ;  /* 0xffff000050507812 */ /* 0x000fe200078ec0ff */
[C---:B------:R-:W-:Y:S01]  /*f1c0*/  IMAD.U32 R78, R77.reuse, 0x10000, RZ ;  /* 0x000100004d4e7824 */ /* 0x040fe200078e00ff */
[----:B------:R-:W-:Y:S02]  /*f1d0*/  LOP3.LUT R77, R77, 0xffff0000, RZ, 0xc0, !PT ;  /* 0xffff00004d4d7812 */ /* 0x000fe400078ec0ff */
[----:B------:R-:W-:Y:S02]  /*f1e0*/  PRMT R76, R70, 0x5432, R76 ;  /* 0x00005432464c7816 */ /* 0x000fe4000000004c */
[C---:B0-----:R-:W-:Y:S01]  /*f1f0*/  LOP3.LUT R55, R6.reuse, 0xffff0000, RZ, 0xc0, !PT ;  /* 0xffff000006377812 */ /* 0x041fe200078ec0ff */
[----:B------:R-:W-:Y:S01]  /*f200*/  IMAD.U32 R54, R6, 0x10000, RZ ;  /* 0x0001000006367824 */ /* 0x000fe200078e00ff */
[C---:B------:R-:W-:Y:S01]  /*f210*/  LOP3.LUT R67, R7.reuse, 0xffff0000, RZ, 0xc0, !PT ;  /* 0xffff000007437812 */ /* 0x040fe200078ec0ff */
[----:B------:R-:W-:-:S02]  /*f220*/  IMAD.U32 R66, R7, 0x10000, RZ ;  /* 0x0001000007427824 */ /* 0x000fc400078e00ff */
[CC--:B------:R-:W-:Y:S01]  /*f230*/  FMUL.FTZ R83, R55.reuse, R81.reuse ;  /* 0x0000005137537220 */ /* 0x0c0fe20000410000 */
[----:B------:R-:W-:Y:S01]  /*f240*/  FMUL.FTZ R82, R55, R78 ;  /* 0x0000004e37527220 */ /* 0x000fe20000410000 */
[----:B------:R-:W-:Y:S01]  /*f250*/  FMUL.FTZ R55, R67, R80 ;  /* 0x0000005043377220 */ /* 0x000fe20000410000 */
[----:B------:R-:W-:Y:S02]  /*f260*/  IMAD.U32 R6, R4, 0x10000, RZ ;  /* 0x0001000004067824 */ /* 0x000fe400078e00ff */
        /* <DEDUP_REMOVED lines=25> */
.L_x_3552:
[----:B------:R-:W-:Y:S05]  /*f400*/  BSYNC B2 ;  /* 0x0000000000027941 */ /* 0x000fea0003800000 */
.L_x_3551:
[----:B------:R-:W-:Y:S05]  /*f410*/  @P1 BRA `(.L_x_3550) ;  /* 0x0000000000b81947 */ /* 0x000fea0003800000 */
[----:B0-----:R-:W0:Y:S01]  /*f420*/  LDS.128 R4, [R3] ;  /* 0x0000000003047984 */ /* 0x001e220000000c00 */
[----:B------:R-:W-:Y:S02]  /*f430*/  SHF.R.U64 R54, R24, 0x10, R25 ;  /* 0x0000001018367819 */ /* 0x000fe40000001219 */
[----:B------:R-:W-:Y:S02]  /*f440*/  SHF.R.U64 R24, R26, 0x10, R27 ;  /* 0x000000101a187819 */ /* 0x000fe4000000121b */
[----:B------:R-:W-:Y:S02]  /*f450*/  SHF.R.U32.HI R25, RZ, 0x10, R25 ;  /* 0x00000010ff197819 */ /* 0x000fe40000011619 */
[----:B------:R-:W-:Y:S02]  /*f460*/  SHF.R.U32.HI R27, RZ, 0x10, R27 ;  /* 0x00000010ff1b7819 */ /* 0x000fe4000001161b */
[----:B------:R-:W-:Y:S02]  /*f470*/  PRMT R74, R74, 0x5410, R25 ;  /* 0x000054104a4a7816 */ /* 0x000fe40000000019 */
[----:B------:R-:W-:-:S02]  /*f480*/  PRMT R72, R72, 0x5410, R27 ;  /* 0x0000541048487816 */ /* 0x000fc4000000001b */
[----:B------:R-:W-:Y:S01]  /*f490*/  PRMT R75, R75, 0x5410, R54 ;  /* 0x000054104b4b7816 */ /* 0x000fe20000000036 */
[----:B------:R-:W-:Y:S01]  /*f4a0*/  IMAD.U32 R54, R74, 0x10000, RZ ;  /* 0x000100004a367824 */ /* 0x000fe200078e00ff */
[----:B------:R-:W-:Y:S01]  /*f4b0*/  PRMT R73, R73, 0x5410, R24 ;  /* 0x0000541049497816 */ /* 0x000fe20000000018 */
[C---:B------:R-:W-:Y:S01]  /*f4c0*/  IMAD.U32 R55, R72.reuse, 0x10000, RZ ;  /* 0x0001000048377824 */ /* 0x040fe200078e00ff */
[----:B------:R-:W-:Y:S02]  /*f4d0*/  LOP3.LUT R72, R72, 0xffff0000, RZ, 0xc0, !PT ;  /* 0xffff000048487812 */ /* 0x000fe400078ec0ff */
[----:B------:R-:W-:Y:S02]  /*f4e0*/  LOP3.LUT R74, R74, 0xffff0000, RZ, 0xc0, !PT ;  /* 0xffff00004a4a7812 */ /* 0x000fe400078ec0ff */
[C---:B0-----:R-:W-:Y:S01]  /*f4f0*/  LOP3.LUT R25, R6.reuse, 0xffff0000, RZ, 0xc0, !PT ;  /* 0xffff000006197812 */ /* 0x041fe200078ec0ff */
[----:B------:R-:W-:Y:S01]  /*f500*/  IMAD.U32 R24, R6, 0x10000, RZ ;  /* 0x0001000006187824 */ /* 0x000fe200078e00ff */
[C---:B------:R-:W-:Y:S01]  /*f510*/  LOP3.LUT R27, R7.reuse, 0xffff0000, RZ, 0xc0, !PT ;  /* 0xffff0000071b7812 */ /* 0x040fe200078ec0ff */
[----:B------:R-:W-:-:S02]  /*f520*/  IMAD.U32 R26, R7, 0x10000, RZ ;  /* 0x00010000071a7824 */ /* 0x000fc400078e00ff */
[C---:B------:R-:W-:Y:S01]  /*f530*/  FMUL.FTZ R66, R25.reuse, R54 ;  /* 0x0000003619427220 */ /* 0x040fe20000410000 */
[-C--:B------:R-:W-:Y:S01]  /*f540*/  FMUL.FTZ R67, R25, R55.reuse ;  /* 0x0000003719437220 */ /* 0x080fe20000410000 */
[----:B------:R-:W-:Y:S01]  /*f550*/  FMUL.FTZ R25, R27, R72 ;  /* 0x000000481b197220 */ /* 0x000fe20000410000 */
[----:B------:R-:W-:Y:S02]  /*f560*/  IMAD.U32 R6, R4, 0x10000, RZ ;  /* 0x0001000004067824 */ /* 0x000fe400078e00ff */
[C---:B------:R-:W-:Y:S01]  /*f570*/  FFMA.FTZ R77, R24.reuse, R55, R66 ;  /* 0x00000037184d7223 */ /* 0x040fe20000010042 */
[----:B------:R-:W-:Y:S02]  /*f580*/  IMAD.U32 R7, R5, 0x10000, RZ ;  /* 0x0001000005077824 */ /* 0x000fe400078e00ff */
[----:B------:R-:W-:Y:S01]  /*f590*/  FFMA.FTZ R76, R24, R54, -R67 ;  /* 0x00000036184c7223 */ /* 0x000fe20000010843 */
[-C--:B------:R-:W-:Y:S01]  /*f5a0*/  FMUL.FTZ R55, R27, R74.reuse ;  /* 0x0000004a1b377220 */ /* 0x080fe20000410000 */
[----:B------:R-:W-:Y:S01]  /*f5b0*/  LOP3.LUT R4, R4, 0xffff0000, RZ, 0xc0, !PT ;  /* 0xffff000004047812 */ /* 0x000fe200078ec0ff */
[C---:B------:R-:W-:Y:S01]  /*f5c0*/  FFMA.FTZ R74, R26.reuse, R74, -R25 ;  /* 0x0000004a1a4a7223 */ /* 0x040fe20000010819 */
[----:B------:R-:W-:Y:S01]  /*f5d0*/  LOP3.LUT R5, R5, 0xffff0000, RZ, 0xc0, !PT ;  /* 0xffff000005057812 */ /* 0x000fe200078ec0ff */
[C---:B------:R-:W-:Y:S01]  /*f5e0*/  IMAD.U32 R27, R73.reuse, 0x10000, RZ ;  /* 0x00010000491b7824 */ /* 0x040fe200078e00ff */
[----:B------:R-:W-:Y:S01]  /*f5f0*/  LOP3.LUT R54, R73, 0xffff0000, RZ, 0xc0, !PT ;  /* 0xffff000049367812 */ /* 0x000fe200078ec0ff */
[C---:B------:R-:W-:Y:S01]  /*f600*/  IMAD.U32 R25, R75.reuse, 0x10000, RZ ;  /* 0x000100004b197824 */ /* 0x040fe200078e00ff */
[----:B------:R-:W-:Y:S01]  /*f610*/  LOP3.LUT R24, R75, 0xffff0000, RZ, 0xc0, !PT ;  /* 0xffff00004b187812 */ /* 0x000fe200078ec0ff */
[----:B------:R-:W-:Y:S01]  /*f620*/  FFMA.FTZ R73, R26, R72, R55 ;  /* 0x000000481a497223 */ /* 0x000fe20000010037 */
[C---:B------:R-:W-:Y:S01]  /*f630*/  FMUL.FTZ R55, R4.reuse, R27 ;  /* 0x0000001b04377220 */ /* 0x040fe20000410000 */
[-C--:B------:R-:W-:Y:S01]  /*f640*/  FMUL.FTZ R26, R4, R25.reuse ;  /* 0x00000019041a7220 */ /* 0x080fe20000410000 */
[C---:B------:R-:W-:Y:S01]  /*f650*/  FMUL.FTZ R66, R5.reuse, R54 ;  /* 0x0000003605427220 */ /* 0x040fe20000410000 */
[-C--:B------:R-:W-:Y:S01]  /*f660*/  FMUL.FTZ R67, R5, R24.reuse ;  /* 0x0000001805437220 */ /* 0x080fe20000410000 */
        /* <DEDUP_REMOVED lines=9> */
.L_x_3550:
[----:B------:R-:W-:Y:S05]  /*f700*/  BSYNC B1 ;  /* 0x0000000000017941 */ /* 0x000fea0003800000 */
.L_x_3549:
[----:B01----:R-:W2:Y:S02]  /*f710*/  LDL R4, [R1+0x420] ;  /* 0x0004200001047983 */ /* 0x003ea40000100800 */
[----:B--2---:R-:W-:-:S13]  /*f720*/  ISETP.GE.AND P0, PT, R4, R15, PT ;  /* 0x0000000f0400720c */ /* 0x004fda0003f06270 */
[----:B------:R-:W-:Y:S05]  /*f730*/  @P0 BRA `(.L_x_3553) ;  /* 0x0000001800d40947 */ /* 0x000fea0003800000 */
[----:B------:R-:W0:Y:S01]  /*f740*/  LDC R5, c[0x0][0x3f4] ;  /* 0x0000fd00ff057b82 */ /* 0x000e220000000800 */
[----:B------:R-:W-:Y:S01]  /*f750*/  BSSY B1, `(.L_x_3554) ;  /* 0x0000032000017945 */ /* 0x000fe20003800000 */
[-C--:B0-----:R-:W-:Y:S02]  /*f760*/  ISETP.GE.AND P0, PT, R154, R5.reuse, PT ;  /* 0x000000059a00720c */ /* 0x081fe40003f06270 */
[----:B------:R-:W-:-:S11]  /*f770*/  ISETP.GE.AND P1, PT, R160, R5, PT ;  /* 0x00000005a000720c */ /* 0x000fd60003f26270 */
[----:B------:R-:W-:Y:S05]  /*f780*/  @P0 BRA `(.L_x_3555) ;  /* 0x0000000000b80947 */ /* 0x000fea0003800000 */
[----:B------:R-:W0:Y:S01]  /*f790*/  LDS.128 R4, [R2+0x21400] ;  /* 0x0214000002047984 */ /* 0x000e220000000c00 */
[--C-:B------:R-:W-:Y:S02]  /*f7a0*/  SHF.R.U64 R24, R10, 0x10, R11.reuse ;  /* 0x000000100a187819 */ /* 0x100fe4000000120b */
[----:B------:R-:W-:Y:S02]  /*f7b0*/  SHF.R.U32.HI R10, RZ, 0x10, R11 ;  /* 0x00000010ff0a7819 */ /* 0x000fe4000001160b */
[--C-:B------:R-:W-:Y:S02]  /*f7c0*/  SHF.R.U64 R11, R12, 0x10, R13.reuse ;  /* 0x000000100c0b7819 */ /* 0x100fe4000000120d */
        /* <DEDUP_REMOVED lines=15> */
[C---:B------:R-:W-:Y:S01]  /*f8c0*/  FMUL.FTZ R55, R13.reuse, R68 ;  /* 0x000000440d377220 */ /* 0x040fe20000410000 */
[----:B------:R-:W-:Y:S02]  /*f8d0*/  IMAD.U32 R6, R4, 0x10000, RZ ;  /* 0x0001000004067824 */ /* 0x000fe400078e00ff */
[C---:B------:R-:W-:Y:S01]  /*f8e0*/  FFMA.FTZ R26, R10.reuse, R15, -R25 ;  /* 0x0000000f0a1a7223 */ /* 0x040fe20000010819 */
[-C--:B------:R-:W-:Y:S01]  /*f8f0*/  FMUL.FTZ R15, R13, R69.reuse ;  /* 0x000000450d0f7220 */ /* 0x080fe20000410000 */
[----:B------:R-:W-:Y:S02]  /*f900*/  IMAD.U32 R7, R5, 0x10000, RZ ;  /* 0x0001000005077824 */ /* 0x000fe400078e00ff */
[----:B------:R-:W-:Y:S01]  /*f910*/  FFMA.FTZ R27, R10, R24, R11 ;  /* 0x000000180a1b7223 */ /* 0x000fe2000001000b */
[----:B------:R-:W-:Y:S01]  /*f920*/  IMAD.U32 R13, R70, 0x10000, RZ ;  /* 0x00010000460d7824 */ /* 0x000fe200078e00ff */
[----:B------:R-:W-:Y:S01]  /*f930*/  LOP3.LUT R4, R4, 0xffff0000, RZ, 0xc0, !PT ;  /* 0xffff000004047812 */ /* 0x000fe200078ec0ff */
[----:B------:R-:W-:Y:S01]  /*f940*/  IMAD.U32 R11, R71, 0x10000, RZ ;  /* 0x00010000470b7824 */ /* 0x000fe200078e00ff */
[----:B------:R-:W-:Y:S01]  /*f950*/  LOP3.LUT R5, R5, 0xffff0000, RZ, 0xc0, !PT ;  /* 0xffff000005057812 */ /* 0x000fe200078ec0ff */
[----:B------:R-:W-:Y:S01]  /*f960*/  FFMA.FTZ R55, R12, R69, -R55 ;  /* 0x000000450c377223 */ /* 0x000fe20000010837 */
[----:B------:R-:W-:Y:S01]  /*f970*/  LOP3.LUT R70, R70, 0xffff0000, RZ, 0xc0, !PT ;  /* 0xffff000046467812 */ /* 0x000fe200078ec0ff */
[----:B------:R-:W-:Y:S01]  /*f980*/  FFMA.FTZ R68, R12, R68, R15 ;  /* 0x000000440c447223 */ /* 0x000fe2000001000f */
[----:B------:R-:W-:Y:S01]  /*f990*/  LOP3.LUT R10, R71, 0xffff0000, RZ, 0xc0, !PT ;  /* 0xffff0000470a7812 */ /* 0x000fe200078ec0ff */
[C---:B------:R-:W-:Y:S01]  /*f9a0*/  FMUL.FTZ R15, R4.reuse, R13 ;  /* 0x0000000d040f7220 */ /* 0x040fe20000410000 */
[----:B------:R-:W-:Y:S01]  /*f9b0*/  FMUL.FTZ R12, R4, R11 ;  /* 0x0000000b040c7220 */ /* 0x000fe20000410000 */
[----:B------:R-:W-:-:S02]  /*f9c0*/  FMUL.FTZ R24, R5, R70 ;  /* 0x0000004605187220 */ /* 0x000fc40000410000 */
[-C--:B------:R-:W-:Y:S01]  /*f9d0*/  FMUL.FTZ R25, R5, R10.reuse ;  /* 0x0000000a05197220 */ /* 0x080fe20000410000 */
        /* <DEDUP_REMOVED lines=8> */
[----:B------:R0:W-:Y:S02]  /*fa60*/  STS.128 [R2+0x21400], R4 ;  /* 0x0214000402007388 */ /* 0x0001e40000000c00 */
.L_x_3555:
[----:B------:R-:W-:Y:S05]  /*fa70*/  BSYNC B1 ;  /* 0x0000000000017941 */ /* 0x000fea0003800000 */
.L_x_3554:
[----:B------:R-:W-:Y:S05]  /*fa80*/  @P1 BRA `(.L_x_3553) ;  /* 0x0000001800001947 */ /* 0x000fea0003800000 */
[----:B0-----:R-:W0:Y:S01]  /*fa90*/  LDS.128 R4, [R3+0x1000] ;  /* 0x0010000003047984 */ /* 0x001e220000000c00 */
[----:B------:R-:W-:Y:S02]  /*faa0*/  SHF.R.U64 R13, R20, 0x10, R21 ;  /* 0x00000010140d7819 */ /* 0x000fe40000001215 */
[----:B------:R-:W-:Y:S02]  /*fab0*/  SHF.R.U64 R11, R8, 0x10, R9 ;  /* 0x00000010080b7819 */ /* 0x000fe40000001209 */
[----:B------:R-:W-:Y:S02]  /*fac0*/  SHF.R.U32.HI R21, RZ, 0x10, R21 ;  /* 0x00000010ff157819 */ /* 0x000fe40000011615 */
[----:B------:R-:W-:Y:S02]  /*fad0*/  SHF.R.U32.HI R8, RZ, 0x10, R9 ;  /* 0x00000010ff087819 */ /* 0x000fe40000011609 */
[----:B------:R-:W-:Y:S02]  /*fae0*/  PRMT R14, R14, 0x5410, R21 ;  /* 0x000054100e0e7816 */ /* 0x000fe40000000015 */
[----:B------:R-:W-:-:S02]  /*faf0*/  PRMT R65, R65, 0x5410, R8 ;  /* 0x0000541041417816 */ /* 0x000fc40000000008 */
[----:B------:R-:W-:Y:S02]  /*fb00*/  PRMT R10, R0, 0x5410, R13 ;  /* 0x00005410000a7816 */ /* 0x000fe4000000000d */
[----:B------:R-:W-:Y:S01]  /*fb10*/  PRMT R36, R36, 0x5410, R11 ;  /* 0x0000541024247816 */ /* 0x000fe2000000000b */
[C---:B------:R-:W-:Y:S01]  /*fb20*/  IMAD.U32 R13, R65.reuse, 0x10000, RZ ;  /* 0x00010000410d7824 */ /* 0x040fe200078e00ff */
[----:B------:R-:W-:Y:S01]  /*fb30*/  LOP3.LUT R12, R65, 0xffff0000, RZ, 0xc0, !PT ;  /* 0xffff0000410c7812 */ /* 0x000fe200078ec0ff */
[C---:B------:R-:W-:Y:S01]  /*fb40*/  IMAD.U32 R11, R14.reuse, 0x10000, RZ ;  /* 0x000100000e0b7824 */ /* 0x040fe200078e00ff */
[----:B------:R-:W-:Y:S01]  /*fb50*/  LOP3.LUT R14, R14, 0xffff0000, RZ, 0xc0, !PT ;  /* 0xffff00000e0e7812 */ /* 0x000fe200078ec0ff */
[C---:B0-----:R-:W-:Y:S01]  /*fb60*/  IMAD.U32 R8, R6.reuse, 0x10000, RZ ;  /* 0x0001000006087824 */ /* 0x041fe200078e00ff */
[----:B------:R-:W-:Y:S01]  /*fb70*/  LOP3.LUT R6, R6, 0xffff0000, RZ, 0xc0, !PT ;  /* 0xffff000006067812 */ /* 0x000fe200078ec0ff */
[C---:B------:R-:W-:Y:S01]  /*fb80*/  IMAD.U32 R9, R7.reuse, 0x10000, RZ ;  /* 0x0001000007097824 */ /* 0x040fe200078e00ff */
[----:B------:R-:W-:Y:S01]  /*fb90*/  LOP3.LUT R7, R7, 0xffff0000, RZ, 0xc0, !PT ;  /* 0xffff000007077812 */ /* 0x000fe200078ec0ff */
[C---:B------:R-:W-:Y:S01]  /*fba0*/  IMAD.U32 R0, R4.reuse, 0x10000, RZ ;  /* 0x0001000004007824 */ /* 0x040fe200078e00ff */
[----:B------:R-:W-:Y:S01]  /*fbb0*/  LOP3.LUT R2, R4, 0xffff0000, RZ, 0xc0, !PT ;  /* 0xffff000004027812 */ /* 0x000fe200078ec0ff */
        /* <DEDUP_REMOVED lines=26> */
[----:B------:R2:W-:Y:S01]  /*fd60*/  STS.128 [R3+0x1000], R4 ;  /* 0x0010000403007388 */ /* 0x0005e20000000c00 */
[----:B------:R-:W-:Y:S05]  /*fd70*/  BRA `(.L_x_3553) ;  /* 0x0000001400447947 */ /* 0x000fea0003800000 */
.L_x_3540:
        /* <DEDUP_REMOVED lines=40> */
[----:B--2---:R-:W-:-:S06]  /*10000*/  @!P1 IMAD.X R9, R3, 0x1, R6, P2 ;  /* 0x0000000103099824 */ /* 0x004fcc00010e0606 */
[----:B------:R-:W2:Y:S01]  /*10010*/  @!P1 LD.E.128 R8, desc[UR46][R8.64] ;  /* 0x0000002e08089980 */ /* 0x000ea2000c101d00 */
[----:B---3--:R-:W-:-:S05]  /*10020*/  @!P1 IADD3 R4, P2, R14, R7, RZ ;  /* 0x000000070e049210 */ /* 0x008fca0007f5e0ff */
[----:B----4-:R-:W-:-:S06]  /*10030*/  @!P1 IMAD.X R5, R5, 0x1, R6, P2 ;  /* 0x0000000105059824 */ /* 0x010fcc00010e0606 */
[----:B------:R-:W3:Y:S01]  /*10040*/  @!P1 LD.E.128 R4, desc[UR46][R4.64] ;  /* 0x0000002e04049980 */ /* 0x000ee2000c101d00 */
[----:B------:R-:W-:Y:S02]  /*10050*/  CS2R R20, SRZ ;  /* 0x0000000000147805 */ /* 0x000fe4000001ff00 */
[----:B------:R-:W-:Y:S02]  /*10060*/  CS2R R54, SRZ ;  /* 0x0000000000367805 */ /* 0x000fe4000001ff00 */
[----:B------:R-:W-:Y:S01]  /*10070*/  CS2R R66, SRZ ;  /* 0x0000000000427805 */ /* 0x000fe2000001ff00 */
[----:B------:R-:W0:Y:S01]  /*10080*/  SHFL.IDX PT, R25, R25, 0x1, 0x1c1f ;  /* 0x003c1f0019197f89 */ /* 0x000e2200000e0000 */
[----:B------:R-:W-:-:S03]  /*10090*/  CS2R R68, SRZ ;  /* 0x0000000000447805 */ /* 0x000fc6000001ff00 */
[----:B------:R1:W4:Y:S04]  /*100a0*/  SHFL.IDX PT, R24, R36, 0x1, 0x1c1f ;  /* 0x003c1f0024187f89 */ /* 0x00032800000e0000 */
[----:B------:R5:W0:Y:S01]  /*100b0*/  SHFL.IDX PT, R14, R65, 0x1, 0x1c1f ;  /* 0x003c1f00410e7f89 */ /* 0x000a2200000e0000 */
[----:B--2---:R-:W-:Y:S02]  /*100c0*/  @!P1 IMAD.MOV.U32 R20, RZ, RZ, R8 ;  /* 0x000000ffff149224 */ /* 0x004fe400078e0008 */
[----:B------:R-:W-:Y:S02]  /*100d0*/  @!P1 IMAD.MOV.U32 R54, RZ, RZ, R10 ;  /* 0x000000ffff369224 */ /* 0x000fe400078e000a */
[----:B------:R-:W-:Y:S02]  /*100e0*/  IMAD.MOV.U32 R3, RZ, RZ, R20 ;  /* 0x000000ffff037224 */ /* 0x000fe400078e0014 */
[----:B------:R-:W-:-:S02]  /*100f0*/  @!P1 IMAD.MOV.U32 R55, RZ, RZ, R11 ;  /* 0x000000ffff379224 */ /* 0x000fc400078e000b */
[----:B------:R-:W-:Y:S01]  /*10100*/  @!P1 IMAD.MOV.U32 R21, RZ, RZ, R9 ;  /* 0x000000ffff159224 */ /* 0x000fe200078e0009 */
[----:B------:R-:W-:Y:S01]  /*10110*/  PRMT R75, R75, 0x5410, R3 ;  /* 0x000054104b4b7816 */ /* 0x000fe20000000003 */
[----:B------:R-:W-:Y:S01]  /*10120*/  IMAD.MOV.U32 R8, RZ, RZ, R54 ;  /* 0x000000ffff087224 */ /* 0x000fe200078e0036 */
[----:B------:R2:W0:Y:S01]  /*10130*/  SHFL.IDX PT, R3, R26, 0x1, 0x1c1f ;  /* 0x003c1f001a037f89 */ /* 0x00042200000e0000 */
[----:B------:R-:W-:Y:S02]  /*10140*/  IMAD.MOV.U32 R9, RZ, RZ, R55 ;  /* 0x000000ffff097224 */ /* 0x000fe400078e0037 */
[----:B---3--:R-:W-:Y:S01]  /*10150*/  @!P1 IMAD.MOV.U32 R66, RZ, RZ, R4 ;  /* 0x000000ffff429224 */ /* 0x008fe200078e0004 */
[----:B------:R-:W-:Y:S01]  /*10160*/  PRMT R70, R8, 0x7610, R70 ;  /* 0x0000761008467816 */ /* 0x000fe20000000046 */
[----:B------:R-:W-:Y:S01]  /*10170*/  @!P1 IMAD.MOV.U32 R67, RZ, RZ, R5 ;  /* 0x000000ffff439224 */ /* 0x000fe200078e0005 */
[----:B-1----:R-:W-:Y:S01]  /*10180*/  PRMT R36, R9, 0x7610, R36 ;  /* 0x0000761009247816 */ /* 0x002fe20000000024 */
[----:B------:R-:W-:Y:S01]  /*10190*/  @!P1 IMAD.MOV.U32 R68, RZ, RZ, R6 ;  /* 0x000000ffff449224 */ /* 0x000fe200078e0006 */
[----:B------:R-:W-:Y:S01]  /*101a0*/  CS2R R8, SRZ ;  /* 0x0000000000087805 */ /* 0x000fe2000001ff00 */
[----:B------:R-:W-:-:S02]  /*101b0*/  @!P1 IMAD.MOV.U32 R69, RZ, RZ, R7 ;  /* 0x000000ffff459224 */ /* 0x000fc400078e0007 */
[----:B------:R-:W-:Y:S02]  /*101c0*/  IMAD.MOV.U32 R12, RZ, RZ, R21 ;  /* 0x000000ffff0c7224 */ /* 0x000fe400078e0015 */
[----:B------:R-:W-:Y:S02]  /*101d0*/  IMAD.MOV.U32 R4, RZ, RZ, R66 ;  /* 0x000000ffff047224 */ /* 0x000fe400078e0042 */
[----:B------:R-:W-:Y:S01]  /*101e0*/  IMAD.MOV.U32 R5, RZ, RZ, R67 ;  /* 0x000000ffff057224 */ /* 0x000fe200078e0043 */
[----:B------:R-:W-:Y:S01]  /*101f0*/  PRMT R80, R12, 0x7610, R80 ;  /* 0x000076100c507816 */ /* 0x000fe20000000050 */
[----:B------:R-:W-:Y:S01]  /*10200*/  IMAD.MOV.U32 R6, RZ, RZ, R68 ;  /* 0x000000ffff067224 */ /* 0x000fe200078e0044 */
[----:B------:R-:W-:Y:S01]  /*10210*/  PRMT R36, R36, 0x5410, R4 ;  /* 0x0000541024247816 */ /* 0x000fe20000000004 */
[----:B------:R-:W-:Y:S01]  /*10220*/  IMAD.MOV.U32 R7, RZ, RZ, R69 ;  /* 0x000000ffff077224 */ /* 0x000fe200078e0045 */
[----:B-----5:R-:W-:Y:S02]  /*10230*/  PRMT R65, R65, 0x5410, R5 ;  /* 0x0000541041417816 */ /* 0x020fe40000000005 */
[----:B------:R-:W-:-:S02]  /*10240*/  PRMT R70, R70, 0x5410, R6 ;  /* 0x0000541046467816 */ /* 0x000fc40000000006 */
[----:B0-2-4-:R-:W-:-:S07]  /*10250*/  PRMT R83, R7, 0x7610, R83 ;  /* 0x0000761007537816 */ /* 0x015fce0000000053 */
.L_x_3864:
        /* <DEDUP_REMOVED lines=18> */
[-C--:B------:R-:W-:Y:S02]  /*10380*/  IADD3 R4, P1, R24, R9.reuse, RZ ;  /* 0x0000000918047210 */ /* 0x080fe40007f3e0ff */
[----:B------:R-:W-:-:S03]  /*10390*/  IADD3 R8, P2, R14, R9, RZ ;  /* 0x000000090e087210 */ /* 0x000fc60007f5e0ff */
[--C-:B------:R-:W-:Y:S02]  /*103a0*/  IMAD.X R5, R3, 0x1, R0.reuse, P1 ;  /* 0x0000000103057824 */ /* 0x100fe400008e0600 */
[----:B------:R-:W-:-:S04]  /*103b0*/  IMAD.X R9, R25, 0x1, R0, P2 ;  /* 0x0000000119097824 */ /* 0x000fc800010e0600 */
[----:B------:R-:W5:Y:S04]  /*103c0*/  LD.E.128 R4, desc[UR46][R4.64] ;  /* 0x0000002e04047980 */ /* 0x000f68000c101d00 */
[----:B------:R-:W5:Y:S02]  /*103d0*/  LD.E.128 R8, desc[UR46][R8.64] ;  /* 0x0000002e08087980 */ /* 0x000f64000c101d00 */
.L_x_3558:
[----:B------:R-:W-:Y:S05]  /*103e0*/  BSYNC B1 ;  /* 0x0000000000017941 */ /* 0x000fea0003800000 */
.L_x_3557:
[----:B------:R-:W0:Y:S01]  /*103f0*/  SYNCS.PHASECHK.TRANS64.TRYWAIT P1, [R2+URZ+0x38800], R13 ;  /* 0x0388000d020075a7 */ /* 0x000e22000802017f */
[----:B------:R-:W-:Y:S04]  /*10400*/  BSSY B1, `(.L_x_3559) ;  /* 0x0000002000017945 */ /* 0x000fe80003800000 */
[----:B0-----:R-:W-:Y:S05]  /*10410*/  @!P1 BRA `(.L_x_3560) ;  /* 0x0000026400b89947 */ /* 0x001fea0003800000 */
.L_x_3865:
[----:B------:R-:W-:Y:S05]  /*10420*/  BSYNC B1 ;  /* 0x0000000000017941 */ /* 0x000fea0003800000 */
.L_x_3559:
[----:B------:R-:W2:Y:S04]  /*10430*/  LDL R0, [R1+0x50] ;  /* 0x0000500001007983 */ /* 0x000ea80000100800 */
[----:B------:R-:W3:Y:S01]  /*10440*/  LDL R14, [R1+0x420] ;  /* 0x00042000010e7983 */ /* 0x000ee20000100800 */
[----:B-----5:R-:W-:Y:S02]  /*10450*/  IMAD.MOV.U32 R12, RZ, RZ, R8 ;  /* 0x000000ffff0c7224 */ /* 0x020fe400078e0008 */
[----:B0-----:R-:W-:Y:S01]  /*10460*/  IMAD.MOV.U32 R13, RZ, RZ, R9 ;  /* 0x000000ffff0d7224 */ /* 0x001fe200078e0009 */
[----:B------:R-:W-:Y:S04]  /*10470*/  BSSY B1, `(.L_x_3561) ;  /* 0x0000079000017945 */ /* 0x000fe80003800000 */
[----:B------:R-:W-:Y:S01]  /*10480*/  PRMT R65, R13, 0x7610, R65 ;  /* 0x000076100d417816 */ /* 0x000fe20000000041 */
[----:B------:R-:W-:-:S02]  /*10490*/  IMAD.MOV.U32 R13, RZ, RZ, R4 ;  /* 0x000000ffff0d7224 */ /* 0x000fc400078e0004 */
[----:B------:R-:W-:-:S03]  /*104a0*/  IMAD.MOV.U32 R72, RZ, RZ, R7 ;  /* 0x000000ffff487224 */ /* 0x000fc600078e0007 */
[----:B------:R-:W-:Y:S01]  /*104b0*/  PRMT R78, R13, 0x7610, R78 ;  /* 0x000076100d4e7816 */ /* 0x000fe2000000004e */
[----:B--2---:R-:W-:-:S05]  /*104c0*/  IMAD R0, R0, -0x40, R27 ;  /* 0xffffffc000007824 */ /* 0x004fca00078e021b */
[----:B------:R-:W-:-:S04]  /*104d0*/  VIMNMX R3, R0, 0x40, PT ;  /* 0x0000004000037848 */ /* 0x000fc80003fe0100 */
[-C--:B------:R-:W-:Y:S02]  /*104e0*/  ISETP.GE.OR P1, PT, R152, R3.reuse, P0 ;  /* 0x000000039800720c */ /* 0x080fe40000726670 */
[----:B---3--:R-:W-:Y:S01]  /*104f0*/  ISETP.GE.OR P0, PT, R14, R3, P0 ;  /* 0x000000030e00720c */ /* 0x008fe20000706670 */
[----:B------:R-:W-:Y:S01]  /*10500*/  IMAD.MOV.U32 R3, RZ, RZ, R10 ;  /* 0x000000ffff037224 */ /* 0x000fe200078e000a */
[----:B------:R-:W-:Y:S01]  /*10510*/  PRMT R0, R12, 0x7610, R0 ;  /* 0x000076100c007816 */ /* 0x000fe20000000000 */
[----:B------:R-:W-:Y:S02]  /*10520*/  IMAD.MOV.U32 R12, RZ, RZ, R11 ;  /* 0x000000ffff0c7224 */ /* 0x000fe400078e000b */
[----:B------:R-:W-:Y:S01]  /*10530*/  IMAD.MOV.U32 R14, RZ, RZ, R5 ;  /* 0x000000ffff0e7224 */ /* 0x000fe200078e0005 */
[----:B------:R-:W-:Y:S01]  /*10540*/  PRMT R75, R3, 0x7610, R75 ;  /* 0x00007610034b7816 */ /* 0x000fe2000000004b */
[----:B------:R-:W-:Y:S01]  /*10550*/  IMAD.MOV.U32 R3, RZ, RZ, R6 ;  /* 0x000000ffff037224 */ /* 0x000fe200078e0006 */
[----:B------:R-:W-:-:S02]  /*10560*/  PRMT R76, R12, 0x7610, R76 ;  /* 0x000076100c4c7816 */ /* 0x000fc4000000004c */
[----:B------:R-:W-:Y:S01]  /*10570*/  PRMT R77, R14, 0x7610, R77 ;  /* 0x000076100e4d7816 */ /* 0x000fe2000000004d */
[----:B------:R-:W-:Y:S06]  /*10580*/  @P1 BRA `(.L_x_3562) ;  /* 0x00000004009c1947 */ /* 0x000fec0003800000 */
[----:B------:R-:W-:Y:S01]  /*10590*/  IMAD.SHL.U32 R12, R158, 0x40, RZ ;  /* 0x000000409e0c7824 */ /* 0x000fe200078e00ff */
[----:B------:R-:W-:Y:S01]  /*105a0*/  SHF.R.U64 R20, R20, 0x10, R21 ;  /* 0x0000001014147819 */ /* 0x000fe20000001215 */
[----:B------:R-:W-:Y:S01]  /*105b0*/  IMAD.IADD R13, R16, 0x1, R71 ;  /* 0x00000001100d7824 */ /* 0x000fe200078e0247 */
[----:B------:R-:W-:Y:S01]  /*105c0*/  SHF.R.U64 R82, R66, 0x10, R67 ;  /* 0x0000001042527819 */ /* 0x000fe20000001243 */
[----:B------:R-:W-:Y:S01]  /*105d0*/  IMAD.SHL.U32 R24, R221, 0x200, RZ ;  /* 0x00000200dd187824 */ /* 0x000fe200078e00ff */
[----:B------:R-:W-:Y:S02]  /*105e0*/  LOP3.LUT R14, R12, 0x1c0, RZ, 0xc0, !PT ;  /* 0x000001c00c0e7812 */ /* 0x000fe400078ec0ff */
[----:B------:R-:W-:Y:S02]  /*105f0*/  SHF.R.U32.HI R79, RZ, 0x10, R21 ;  /* 0x00000010ff4f7819 */ /* 0x000fe40000011615 */
[----:B------:R-:W-:Y:S02]  /*10600*/  LOP3.LUT R12, R14, 0x38, R16, 0xf8, !PT ;  /* 0x000000380e0c7812 */ /* 0x000fe400078ef810 */
[----:B------:R-:W-:-:S02]  /*10610*/  SHF.R.U32.HI R25, RZ, 0x3, R14 ;  /* 0x00000003ff197819 */ /* 0x000fc4000001160e */
[----:B------:R-:W-:Y:S02]  /*10620*/  LOP3.LUT R13, R14, 0x38, R13, 0xf8, !PT ;  /* 0x000000380e0d7812 */ /* 0x000fe400078ef80d */
[C-C-:B------:R-:W-:Y:S02]  /*10630*/  LOP3.LUT R73, R24.reuse, R12, R25.reuse, 0xf6, !PT ;  /* 0x0000000c18497212 */ /* 0x140fe400078ef619 */
[----:B------:R-:W-:Y:S02]  /*10640*/  LOP3.LUT R25, R24, R13, R25, 0xf6, !PT ;  /* 0x0000000d18197212 */ /* 0x000fe400078ef619 */
[--C-:B------:R-:W-:Y:S01]  /*10650*/  SHF.R.U64 R86, R68, 0x10, R69.reuse ;  /* 0x0000001044567819 */ /* 0x100fe20000001245 */
[--C-:B------:R-:W-:Y:S01]  /*10660*/  IMAD R73, R73, 0x2, R2.reuse ;  /* 0x0000000249497824 */ /* 0x100fe200078e0202 */
[----:B------:R-:W-:Y:S01]  /*10670*/  SHF.R.U32.HI R87, RZ, 0x10, R69 ;  /* 0x00000010ff577819 */ /* 0x000fe20000011645 */
[----:B------:R-:W-:Y:S01]  /*10680*/  IMAD R74, R25, 0x2, R2 ;  /* 0x00000002194a7824 */ /* 0x000fe200078e0202 */
[----:B------:R-:W-:-:S02]  /*10690*/  SHF.R.U64 R21, R54, 0x10, R55 ;  /* 0x0000001036157819 */ /* 0x000fc40000001237 */
[----:B------:R-:W0:Y:S01]  /*106a0*/  LDS.128 R12, [R73+0x20400] ;  /* 0x02040000490c7984 */ /* 0x000e220000000c00 */
[----:B------:R-:W-:Y:S02]  /*106b0*/  PRMT R69, R75, 0x5432, R20 ;  /* 0x000054324b457816 */ /* 0x000fe40000000014 */
[----:B------:R-:W-:Y:S01]  /*106c0*/  PRMT R82, R36, 0x5432, R82 ;  /* 0x0000543224527816 */ /* 0x000fe20000000052 */
[----:B------:R-:W1:Y:S01]  /*106d0*/  LDS.128 R24, [R74+0x20400] ;  /* 0x020400004a187984 */ /* 0x000e620000000c00 */
[----:B------:R-:W-:Y:S02]  /*106e0*/  PRMT R79, R80, 0x5410, R79 ;  /* 0x00005410504f7816 */ /* 0x000fe4000000004f */
[----:B------:R-:W-:Y:S02]  /*106f0*/  SHF.R.U32.HI R81, RZ, 0x10, R55 ;  /* 0x00000010ff517819 */ /* 0x000fe40000011637 */
[C---:B------:R-:W-:Y:S02]  /*10700*/  PRMT R80, R70.reuse, 0x5410, R21 ;  /* 0x0000541046507816 */ /* 0x040fe40000000015 */
[----:B------:R-:W-:Y:S01]  /*10710*/  PRMT R86, R70, 0x5432, R86 ;  /* 0x0000543246567816 */ /* 0x000fe20000000056 */
[----:B------:R-:W-:Y:S01]  /*10720*/  IMAD.U32 R70, R69, 0x10000, RZ ;  /* 0x0001000045467824 */ /* 0x000fe200078e00ff */
[----:B------:R-:W-:Y:S01]  /*10730*/  PRMT R87, R83, 0x5410, R87 ;  /* 0x0000541053577816 */ /* 0x000fe20000000057 */
[----:B------:R-:W-:Y:S01]  /*10740*/  IMAD.U32 R83, R82, 0x10000, RZ ;  /* 0x0001000052537824 */ /* 0x000fe200078e00ff */
[----:B------:R-:W-:-:S02]  /*10750*/  SHF.R.U32.HI R84, RZ, 0x10, R67 ;  /* 0x00000010ff547819 */ /* 0x000fc40000011643 */
[----:B------:R-:W-:Y:S02]  /*10760*/  LOP3.LUT R85, R82, 0xffff0000, RZ, 0xc0, !PT ;  /* 0xffff000052557812 */ /* 0x000fe400078ec0ff */
[----:B------:R-:W-:Y:S02]  /*10770*/  PRMT R84, R65, 0x5432, R84 ;  /* 0x0000543241547816 */ /* 0x000fe40000000054 */
[----:B------:R-:W-:Y:S02]  /*10780*/  LOP3.LUT R69, R69, 0xffff0000, RZ, 0xc0, !PT ;  /* 0xffff000045457812 */ /* 0x000fe400078ec0ff */
[----:B------:R-:W-:Y:S01]  /*10790*/  PRMT R81, R36, 0x5410, R81 ;  /* 0x0000541024517816 */ /* 0x000fe20000000051 */
[C---:B0-----:R-:W-:Y:S01]  /*107a0*/  IMAD.U32 R20, R12.reuse, 0x10000, RZ ;  /* 0x000100000c147824 */ /* 0x041fe200078e00ff */
[----:B------:R-:W-:Y:S01]  /*107b0*/  LOP3.LUT R12, R12, 0xffff0000, RZ, 0xc0, !PT ;  /* 0xffff00000c0c7812 */ /* 0x000fe200078ec0ff */
[C---:B------:R-:W-:Y:S01]  /*107c0*/  IMAD.U32 R21, R13.reuse, 0x10000, RZ ;  /* 0x000100000d157824 */ /* 0x040fe200078e00ff */
[----:B------:R-:W-:Y:S01]  /*107d0*/  LOP3.LUT R13, R13, 0xffff0000, RZ, 0xc0, !PT ;  /* 0xffff00000d0d7812 */ /* 0x000fe200078ec0ff */
[C---:B-1----:R-:W-:Y:S01]  /*107e0*/  IMAD.U32 R55, R24.reuse, 0x10000, RZ ;  /* 0x0001000018377824 */ /* 0x042fe200078e00ff */
        /* <DEDUP_REMOVED lines=9> */
[----:B------:R-:W-:Y:S02]  /*10880*/  IMAD.U32 R20, R79, 0x10000, RZ ;  /* 0x000100004f147824 */ /* 0x000fe400078e00ff */
[----:B------:R-:W-:Y:S01]  /*10890*/  FMUL.FTZ R83, R24, R69 ;  /* 0x0000004518537220 */ /* 0x000fe20000410000 */
[----:B------:R-:W-:Y:S01]  /*108a0*/  FMUL.FTZ R24, R66, R55 ;  /* 0x0000003742187220 */ /* 0x000fe20000410000 */
[----:B------:R-:W-:Y:S01]  /*108b0*/  FFMA.FTZ R70, R12, R69, -R93 ;  /* 0x000000450c467223 */ /* 0x000fe2000001085d */
[-C--:B------:R-:W-:Y:S01]  /*108c0*/  FMUL.FTZ R82, R66, R20.reuse ;  /* 0x0000001442527220 */ /* 0x080fe20000410000 */
[----:B------:R-:W-:Y:S01]  /*108d0*/  FFMA.FTZ R66, R12, R85, R83 ;  /* 0x000000550c427223 */ /* 0x000fe20000010053 */
[----:B------:R-:W-:Y:S01]  /*108e0*/  LOP3.LUT R84, R84, 0xffff0000, RZ, 0xc0, !PT ;  /* 0xffff000054547812 */ /* 0x000fe200078ec0ff */
[----:B------:R-:W-:Y:S01]  /*108f0*/  IMAD.U32 R68, R27, 0x10000, RZ ;  /* 0x000100001b447824 */ /* 0x000fe200078e00ff */
[----:B------:R-:W-:Y:S01]  /*10900*/  LOP3.LUT R12, R79, 0xffff0000, RZ, 0xc0, !PT ;  /* 0xffff00004f0c7812 */ /* 0x000fe200078ec0ff */
[----:B------:R-:W-:Y:S01]  /*10910*/  FFMA.FTZ R69, R21, R20, -R24 ;  /* 0x0000001415457223 */ /* 0x000fe20000010818 */
[----:B------:R-:W-:-:S02]  /*10920*/  IMAD.U32 R67, R26, 0x10000, RZ ;  /* 0x000100001a437824 */ /* 0x000fc400078e00ff */
[C---:B------:R-:W-:Y:S01]  /*10930*/  FMUL.FTZ R88, R25.reuse, R84 ;  /* 0x0000005419587220 */ /* 0x040fe20000410000 */
[----:B------:R-:W-:Y:S02]  /*10940*/  IMAD.U32 R24, R86, 0x10000, RZ ;  /* 0x0001000056187824 */ /* 0x000fe400078e00ff */
[-C--:B------:R-:W-:Y:S01]  /*10950*/  FMUL.FTZ R90, R25, R12.reuse ;  /* 0x0000000c195a7220 */ /* 0x080fe20000410000 */
[----:B------:R-:W-:Y:S02]  /*10960*/  IMAD.U32 R25, R87, 0x10000, RZ ;  /* 0x0001000057197824 */ /* 0x000fe400078e00ff */
[----:B------:R-:W-:Y:S01]  /*10970*/  FFMA.FTZ R82, R21, R55, R82 ;  /* 0x0000003715527223 */ /* 0x000fe20000010052 */
[----:B------:R-:W-:Y:S01]  /*10980*/  FFMA.FTZ R88, R13, R12, -R88 ;  /* 0x0000000c0d587223 */ /* 0x000fe20000010858 */
[----:B------:R-:W-:Y:S02]  /*10990*/  IMAD.U32 R21, R81, 0x10000, RZ ;  /* 0x0001000051157824 */ /* 0x000fe400078e00ff */
[----:B------:R-:W-:Y:S01]  /*109a0*/  FFMA.FTZ R55, R13, R84, R90 ;  /* 0x000000540d377223 */ /* 0x000fe2000001005a */
[----:B------:R-:W-:-:S02]  /*109b0*/  IMAD.U32 R54, R15, 0x10000, RZ ;  /* 0x000100000f367824 */ /* 0x000fc400078e00ff */
[----:B------:R-:W-:Y:S01]  /*109c0*/  FMUL.FTZ R13, R68, R25 ;  /* 0x00000019440d7220 */ /* 0x000fe20000410000 */
[----:B------:R-:W-:Y:S02]  /*109d0*/  IMAD.U32 R36, R14, 0x10000, RZ ;  /* 0x000100000e247824 */ /* 0x000fe400078e00ff */
[C---:B------:R-:W-:Y:S01]  /*109e0*/  FMUL.FTZ R79, R67.reuse, R24 ;  /* 0x00000018434f7220 */ /* 0x040fe20000410000 */
        /* <DEDUP_REMOVED lines=10> */
[----:B------:R-:W-:Y:S01]  /*10a90*/  LOP3.LUT R21, R86, 0xffff0000, RZ, 0xc0, !PT ;  /* 0xffff000056157812 */ /* 0x000fe200078ec0ff */
[----:B------:R-:W-:Y:S01]  /*10aa0*/  FMUL.FTZ R24, R26, R13 ;  /* 0x0000000d1a187220 */ /* 0x000fe20000410000 */
[----:B------:R-:W-:-:S02]  /*10ab0*/  LOP3.LUT R20, R87, 0xffff0000, RZ, 0xc0, !PT ;  /* 0xffff000057147812 */ /* 0x000fc400078ec0ff */
[----:B------:R-:W-:Y:S01]  /*10ac0*/  LOP3.LUT R12, R81, 0xffff0000, RZ, 0xc0, !PT ;  /* 0xffff0000510c7812 */ /* 0x000fe200078ec0ff */
[-C--:B------:R-:W-:Y:S01]  /*10ad0*/  FMUL.FTZ R25, R26, R21.reuse ;  /* 0x000000151a197220 */ /* 0x080fe20000410000 */
[----:B------:R-:W-:Y:S01]  /*10ae0*/  LOP3.LUT R14, R14, 0xffff0000, RZ, 0xc0, !PT ;  /* 0xffff00000e0e7812 */ /* 0x000fe200078ec0ff */
[----:B------:R-:W-:Y:S01]  /*10af0*/  FMUL.FTZ R54, R27, R20 ;  /* 0x000000141b367220 */ /* 0x000fe20000410000 */
[----:B------:R-:W-:Y:S01]  /*10b00*/  LOP3.LUT R15, R15, 0xffff0000, RZ, 0xc0, !PT ;  /* 0xffff00000f0f7812 */ /* 0x000fe200078ec0ff */
[-C--:B------:R-:W-:Y:S02]  /*10b10*/  FMUL.FTZ R27, R27, R12.reuse ;  /* 0x0000000c1b1b7220 */ /* 0x080fe40000410000 */
[C---:B------:R-:W-:Y:S01]  /*10b20*/  FFMA.FTZ R36, R14.reuse, R21, R24 ;  /* 0x000000150e247223 */ /* 0x040fe20000010018 */
[----:B------:R-:W-:Y:S01]  /*10b30*/  FFMA.FTZ R26, R14, R13, -R25 ;  /* 0x0000000d0e1a7223 */ /* 0x000fe20000010819 */
        /* <DEDUP_REMOVED lines=12> */
.L_x_3562:
[----:B------:R-:W-:Y:S05]  /*10c00*/  BSYNC B1 ;  /* 0x0000000000017941 */ /* 0x000fea0003800000 */
.L_x_3561:
[----:B------:R-:W-:Y:S02]  /*10c10*/  PRMT R0, R0, 0x5410, R3 ;  /* 0x0000541000007816 */ /* 0x000fe40000000003 */
[----:B------:R-:W-:Y:S01]  /*10c20*/  PRMT R55, R55, 0x5410, R72 ;  /* 0x0000541037377816 */ /* 0x000fe20000000048 */
[----:B------:R-:W-:Y:S06]  /*10c30*/  @P0 BRA `(.L_x_3553) ;  /* 0x0000000400940947 */ /* 0x000fec0003800000 */
[----:B0-----:R-:W2:Y:S04]  /*10c40*/  LDL R14, [R1+0x42c] ;  /* 0x00042c00010e7983 */ /* 0x001ea80000100800 */
[----:B------:R-:W3:Y:S04]  /*10c50*/  LDL R13, [R1+0x438] ;  /* 0x00043800010d7983 */ /* 0x000ee80000100800 */
[----:B------:R-:W4:Y:S04]  /*10c60*/  LDL R12, [R1+0x43c] ;  /* 0x00043c00010c7983 */ /* 0x000f280000100800 */
[----:B------:R-:W5:Y:S01]  /*10c70*/  LDL R66, [R1+0x428] ;  /* 0x0004280001427983 */ /* 0x000f620000100800 */
[----:B------:R-:W-:Y:S01]  /*10c80*/  IMAD.IADD R3, R16, 0x1, R71 ;  /* 0x0000000110037824 */ /* 0x000fe200078e0247 */
[----:B------:R-:W-:-:S02]  /*10c90*/  SHF.R.U32.HI R54, RZ, 0x10, R5 ;  /* 0x00000010ff367819 */ /* 0x000fc40000011605 */
[----:B------:R-:W-:Y:S02]  /*10ca0*/  SHF.R.U64 R21, R4, 0x10, R5 ;  /* 0x0000001004157819 */ /* 0x000fe40000001205 */
[----:B------:R-:W-:Y:S02]  /*10cb0*/  PRMT R77, R77, 0x5410, R54 ;  /* 0x000054104d4d7816 */ /* 0x000fe40000000036 */
[----:B------:R-:W-:Y:S02]  /*10cc0*/  SHF.R.U64 R4, R10, 0x10, R11 ;  /* 0x000000100a047819 */ /* 0x000fe4000000120b */
[--C-:B------:R-:W-:Y:S02]  /*10cd0*/  SHF.R.U64 R20, R6, 0x10, R7.reuse ;  /* 0x0000001006147819 */ /* 0x100fe40000001207 */
[----:B------:R-:W-:Y:S02]  /*10ce0*/  SHF.R.U32.HI R36, RZ, 0x10, R7 ;  /* 0x00000010ff247819 */ /* 0x000fe40000011607 */
[----:B------:R-:W-:-:S02]  /*10cf0*/  PRMT R78, R78, 0x5410, R21 ;  /* 0x000054104e4e7816 */ /* 0x000fc40000000015 */
[----:B------:R-:W-:Y:S02]  /*10d00*/  SHF.R.U32.HI R11, RZ, 0x10, R11 ;  /* 0x00000010ff0b7819 */ /* 0x000fe4000001160b */
[----:B------:R-:W-:Y:S01]  /*10d10*/  PRMT R20, R0, 0x5432, R20 ;  /* 0x0000543200147816 */ /* 0x000fe20000000014 */
[----:B------:R-:W-:Y:S01]  /*10d20*/  IMAD.U32 R21, R78, 0x10000, RZ ;  /* 0x000100004e157824 */ /* 0x000fe200078e00ff */
[----:B------:R-:W-:Y:S02]  /*10d30*/  PRMT R36, R55, 0x5432, R36 ;  /* 0x0000543237247816 */ /* 0x000fe40000000024 */
[----:B------:R-:W-:Y:S02]  /*10d40*/  PRMT R75, R75, 0x5410, R4 ;  /* 0x000054104b4b7816 */ /* 0x000fe40000000004 */
[----:B------:R-:W-:Y:S02]  /*10d50*/  PRMT R76, R76, 0x5410, R11 ;  /* 0x000054104c4c7816 */ /* 0x000fe4000000000b */
[----:B------:R-:W-:-:S02]  /*10d60*/  LOP3.LUT R78, R78, 0xffff0000, RZ, 0xc0, !PT ;  /* 0xffff00004e4e7812 */ /* 0x000fc400078ec0ff */
[----:B--2---:R-:W-:-:S04]  /*10d70*/  LOP3.LUT R3, R14, 0x38, R3, 0xf8, !PT ;  /* 0x000000380e037812 */ /* 0x004fc800078ef803 */
[----:B---3--:R-:W-:-:S05]  /*10d80*/  LOP3.LUT R3, R3, R13, RZ, 0x3c, !PT ;  /* 0x0000000d03037212 */ /* 0x008fca00078e3cff */
[----:B----4-:R-:W-:Y:S02]  /*10d90*/  IMAD.IADD R3, R12, 0x1, R3 ;  /* 0x000000010c037824 */ /* 0x010fe400078e0203 */
[----:B-----5:R-:W0:Y:S02]  /*10da0*/  LDS.128 R12, [R66+0x20400] ;  /* 0x02040000420c7984 */ /* 0x020e240000000c00 */
[----:B------:R-:W-:Y:S01]  /*10db0*/  IMAD R2, R3, 0x2, R2 ;  /* 0x0000000203027824 */ /* 0x000fe200078e0202 */
[--C-:B------:R-:W-:Y:S02]  /*10dc0*/  SHF.R.U64 R3, R8, 0x10, R9.reuse ;  /* 0x0000001008037819 */ /* 0x100fe40000001209 */
[----:B------:R-:W-:Y:S02]  /*10dd0*/  SHF.R.U32.HI R8, RZ, 0x10, R9 ;  /* 0x00000010ff087819 */ /* 0x000fe40000011609 */
[----:B------:R-:W1:Y:S01]  /*10de0*/  LDS.128 R24, [R2+0x20400] ;  /* 0x0204000002187984 */ /* 0x000e620000000c00 */
[----:B------:R-:W-:-:S02]  /*10df0*/  PRMT R54, R0, 0x5410, R3 ;  /* 0x0000541000367816 */ /* 0x000fc40000000003 */
[----:B------:R-:W-:Y:S01]  /*10e00*/  PRMT R65, R65, 0x5410, R8 ;  /* 0x0000541041417816 */ /* 0x000fe20000000008 */
[C---:B0-----:R-:W-:Y:S01]  /*10e10*/  IMAD.U32 R0, R12.reuse, 0x10000, RZ ;  /* 0x000100000c007824 */ /* 0x041fe200078e00ff */
        /* <DEDUP_REMOVED lines=10> */
[C---:B------:R-:W-:Y:S01]  /*10ec0*/  LOP3.LUT R14, R15.reuse, 0xffff0000, RZ, 0xc0, !PT ;  /* 0xffff00000f0e7812 */ /* 0x040fe200078ec0ff */
[----:B------:R-:W-:Y:S01]  /*10ed0*/  IMAD.U32 R7, R15, 0x10000, RZ ;  /* 0x000100000f077824 */ /* 0x000fe200078e00ff */
[----:B------:R-:W-:Y:S01]  /*10ee0*/  LOP3.LUT R13, R26, 0xffff0000, RZ, 0xc0, !PT ;  /* 0xffff00001a0d7812 */ /* 0x000fe200078ec0ff */
[----:B------:R-:W-:Y:S01]  /*10ef0*/  FMUL.FTZ R55, R8, R25 ;  /* 0x0000001908377220 */ /* 0x000fe20000410000 */
[----:B------:R-:W-:Y:S01]  /*10f00*/  IMAD.U32 R11, R26, 0x10000, RZ ;  /* 0x000100001a0b7824 */ /* 0x000fe200078e00ff */
[C---:B------:R-:W-:Y:S01]  /*10f10*/  LOP3.LUT R26, R27.reuse, 0xffff0000, RZ, 0xc0, !PT ;  /* 0xffff00001b1a7812 */ /* 0x040fe200078ec0ff */
        /* <DEDUP_REMOVED lines=9> */
[-C--:B------:R-:W-:Y:S01]  /*10fb0*/  FMUL.FTZ R25, R10, R21.reuse ;  /* 0x000000150a197220 */ /* 0x080fe20000410000 */
[C---:B------:R-:W-:Y:S01]  /*10fc0*/  FMUL.FTZ R10, R15.reuse, R8 ;  /* 0x000000080f0a7220 */ /* 0x040fe20000410000 */
[----:B------:R-:W-:Y:S01]  /*10fd0*/  LOP3.LUT R54, R54, 0xffff0000, RZ, 0xc0, !PT ;  /* 0xffff000036367812 */ /* 0x000fe200078ec0ff */
[C---:B------:R-:W-:Y:S01]  /*10fe0*/  FFMA.FTZ R69, R4.reuse, R21, -R69 ;  /* 0x0000001504457223 */ /* 0x040fe20000010845 */
[-C--:B------:R-:W-:Y:S01]  /*10ff0*/  FMUL.FTZ R21, R15, R0.reuse ;  /* 0x000000000f157220 */ /* 0x080fe20000410000 */
[----:B------:R-:W-:Y:S01]  /*11000*/  LOP3.LUT R65, R65, 0xffff0000, RZ, 0xc0, !PT ;  /* 0xffff000041417812 */ /* 0x000fe200078ec0ff */
[----:B------:R-:W-:Y:S01]  /*11010*/  FFMA.FTZ R15, R7, R0, -R10 ;  /* 0x00000000070f7223 */ /* 0x000fe2000001080a */
[----:B------:R-:W-:Y:S01]  /*11020*/  LOP3.LUT R77, R77, 0xffff0000, RZ, 0xc0, !PT ;  /* 0xffff00004d4d7812 */ /* 0x000fe200078ec0ff */
[----:B------:R-:W-:Y:S01]  /*11030*/  FMUL.FTZ R0, R9, R54 ;  /* 0x0000003609007220 */ /* 0x000fe20000410000 */
[----:B------:R-:W-:Y:S01]  /*11040*/  FFMA.FTZ R21, R7, R8, R21 ;  /* 0x0000000807157223 */ /* 0x000fe20000010015 */
[----:B------:R-:W-:Y:S01]  /*11050*/  FFMA.FTZ R25, R4, R27, R25 ;  /* 0x0000001b04197223 */ /* 0x000fe20000010019 */
[-C--:B------:R-:W-:Y:S01]  /*11060*/  FMUL.FTZ R8, R9, R78.reuse ;  /* 0x0000004e09087220 */ /* 0x080fe20000410000 */
[----:B------:R-:W-:Y:S01]  /*11070*/  FMUL.FTZ R7, R24, R65 ;  /* 0x0000004118077220 */ /* 0x000fe20000410000 */
[----:B------:R-:W-:Y:S01]  /*11080*/  FFMA.FTZ R78, R3, R78, -R0 ;  /* 0x0000004e034e7223 */ /* 0x000fe20000010800 */
[----:B------:R-:W-:-:S02]  /*11090*/  IMAD.U32 R4, R75, 0x10000, RZ ;  /* 0x000100004b047824 */ /* 0x000fc400078e00ff */
[-C--:B------:R-:W-:Y:S01]  /*110a0*/  FMUL.FTZ R24, R24, R77.reuse ;  /* 0x0000004d18187220 */ /* 0x080fe20000410000 */
[----:B------:R-:W-:Y:S02]  /*110b0*/  IMAD.U32 R0, R20, 0x10000, RZ ;  /* 0x0001000014007824 */ /* 0x000fe400078e00ff */
[----:B------:R-:W-:Y:S01]  /*110c0*/  FFMA.FTZ R8, R3, R54, R8 ;  /* 0x0000003603087223 */ /* 0x000fe20000010008 */
[C---:B------:R-:W-:Y:S01]  /*110d0*/  FMUL.FTZ R54, R11.reuse, R4 ;  /* 0x000000040b367220 */ /* 0x040fe20000410000 */
[C---:B------:R-:W-:Y:S01]  /*110e0*/  FFMA.FTZ R10, R12.reuse, R77, -R7 ;  /* 0x0000004d0c0a7223 */ /* 0x040fe20000010807 */
[----:B------:R-:W-:Y:S01]  /*110f0*/  FFMA.FTZ R24, R12, R65, R24 ;  /* 0x000000410c187223 */ /* 0x000fe20000010018 */
[----:B------:R-:W-:Y:S01]  /*11100*/  LOP3.LUT R20, R20, 0xffff0000, RZ, 0xc0, !PT ;  /* 0xffff000014147812 */ /* 0x000fe200078ec0ff */
[-C--:B------:R-:W-:Y:S01]  /*11110*/  FMUL.FTZ R12, R11, R0.reuse ;  /* 0x000000000b0c7220 */ /* 0x080fe20000410000 */
[----:B------:R-:W-:Y:S01]  /*11120*/  LOP3.LUT R75, R75, 0xffff0000, RZ, 0xc0, !PT ;  /* 0xffff00004b4b7812 */ /* 0x000fe200078ec0ff */
[C---:B------:R-:W-:Y:S01]  /*11130*/  FFMA.FTZ R54, R5.reuse, R0, -R54 ;  /* 0x0000000005367223 */ /* 0x040fe20000010836 */
[----:B------:R-:W-:Y:S01]  /*11140*/  LOP3.LUT R7, R76, 0xffff0000, RZ, 0xc0, !PT ;  /* 0xffff00004c077812 */ /* 0x000fe200078ec0ff */
[----:B------:R-:W-:Y:S01]  /*11150*/  FFMA.FTZ R12, R5, R4, R12 ;  /* 0x00000004050c7223 */ /* 0x000fe2000001000c */
[----:B------:R-:W-:Y:S01]  /*11160*/  LOP3.LUT R3, R36, 0xffff0000, RZ, 0xc0, !PT ;  /* 0xffff000024037812 */ /* 0x000fe200078ec0ff */
[CC--:B------:R-:W-:Y:S01]  /*11170*/  FMUL.FTZ R0, R13.reuse, R20.reuse ;  /* 0x000000140d007220 */ /* 0x0c0fe20000410000 */
[----:B------:R-:W-:Y:S01]  /*11180*/  FMUL.FTZ R5, R13, R75 ;  /* 0x0000004b0d057220 */ /* 0x000fe20000410000 */
[----:B------:R-:W-:Y:S01]  /*11190*/  FMUL.FTZ R9, R26, R7 ;  /* 0x000000071a097220 */ /* 0x000fe20000410000 */
[----:B------:R-:W-:Y:S01]  /*111a0*/  F2FP.BF16.F32.PACK_AB R4, R78, R55 ;  /* 0x000000374e04723e */ /* 0x000fe200000010ff */
[----:B------:R-:W-:Y:S01]  /*111b0*/  FMUL.FTZ R26, R26, R3 ;  /* 0x000000031a1a7220 */ /* 0x000fe20000410000 */
        /* <DEDUP_REMOVED lines=13> */
.L_x_3553:
[----:B------:R-:W-:Y:S05]  /*11290*/  BSYNC B0 ;  /* 0x0000000000007941 */ /* 0x000fea0003800000 */
.L_x_3539:
[----:B------:R-:W-:Y:S01]  /*112a0*/  @!PT LDS RZ, [RZ] ;  /* 0x00000000fffff984 */ /* 0x000fe20000000800 */
[----:B------:R-:W-:Y:S01]  /*112b0*/  @!PT LDS RZ, [RZ] ;  /* 0x00000000fffff984 */ /* 0x000fe20000000800 */
[----:B------:R-:W-:Y:S01]  /*112c0*/  @!PT LDS RZ, [RZ] ;  /* 0x00000000fffff984 */ /* 0x000fe20000000800 */
[----:B------:R-:W-:Y:S01]  /*112d0*/  @!PT LDS RZ, [RZ] ;  /* 0x00000000fffff984 */ /* 0x000fe20000000800 */
[----:B------:R3:W-:Y:S06]  /*112e0*/  MEMBAR.ALL.CTA ;  /* 0x0000000000007992 */ /* 0x0007ec0000008000 */
[----:B---3--:R-:W3:Y:S01]  /*112f0*/  FENCE.VIEW.ASYNC.S ;  /* 0x00000000000073c6 */ /* 0x008ee20000000000 */
[----:B------:R-:W-:Y:S05]  /*11300*/  WARPSYNC.ALL ;  /* 0x0000000000007948 */ /* 0x000fea0003800000 */
[----:B---3--:R-:W-:Y:S06]  /*11310*/  BAR.SYNC.DEFER_BLOCKING 0xd, 0x80 ;  /* 0x0342000000007b1d */ /* 0x008fec0000010000 */
.L_x_3536:
[----:B012---:R-:W-:Y:S01]  /*11320*/  IMAD.U32 R6, RZ, RZ, UR44 ;  /* 0x0000002cff067e24 */ /* 0x007fe2000f8e00ff */
[----:B------:R-:W-:Y:S01]  /*11330*/  UIADD3 UR4, UP0, UR38, 0x1d8, URZ ;  /* 0x000001d826047890 */ /* 0x000fe2000ff1e03f */
[----:B------:R-:W-:Y:S01]  /*11340*/  IMAD.U32 R7, RZ, RZ, UR45 ;  /* 0x0000002dff077e24 */ /* 0x000fe2000f8e00ff */
[----:B------:R-:W-:Y:S01]  /*11350*/  STL.64 [R1+0x1c0], R28 ;  /* 0x0001c01c01007387 */ /* 0x000fe20000100a00 */
[----:B------:R-:W-:Y:S01]  /*11360*/  IMAD.MOV.U32 R4, RZ, RZ, R53 ;  /* 0x000000ffff047224 */ /* 0x000fe200078e0035 */
[----:B------:R-:W-:Y:S01]  /*11370*/  UIADD3.X UR5, URZ, UR37, URZ, UP0, !UPT ;  /* 0x000000253f057290 */ /* 0x000fe200087fe43f */
[----:B------:R-:W-:Y:S02]  /*11380*/  IMAD.MOV.U32 R5, RZ, RZ, R52 ;  /* 0x000000ffff057224 */ /* 0x000fe400078e0034 */
[----:B------:R-:W-:Y:S02]  /*11390*/  IMAD.MOV.U32 R8, RZ, RZ, R60 ;  /* 0x000000ffff087224 */ /* 0x000fe400078e003c */
[----:B------:R-:W-:Y:S01]  /*113a0*/  IMAD.MOV.U32 R9, RZ, RZ, R59 ;  /* 0x000000ffff097224 */ /* 0x000fe200078e003b */
[----:B------:R0:W-:Y:S01]  /*113b0*/  STL.128 [R1+0x150], R4 ;  /* 0x0001500401007387 */ /* 0x0001e20000100c00 */
[----:B------:R-:W-:-:S02]  /*113c0*/  IMAD.MOV.U32 R10, RZ, RZ, R63 ;  /* 0x000000ffff0a7224 */ /* 0x000fc400078e003f */
[----:B------:R-:W-:Y:S02]  /*113d0*/  IMAD.MOV.U32 R11, RZ, RZ, R64 ;  /* 0x000000ffff0b7224 */ /* 0x000fe400078e0040 */
[----:B------:R-:W-:Y:S02]  /*113e0*/  IMAD.U32 R0, RZ, RZ, UR38 ;  /* 0x00000026ff007e24 */ /* 0x000fe4000f8e00ff */
[----:B------:R-:W-:Y:S01]  /*113f0*/  IMAD.U32 R3, RZ, RZ, UR37 ;  /* 0x00000025ff037e24 */ /* 0x000fe2000f8e00ff */
[----:B------:R1:W-:Y:S01]  /*11400*/  STL.128 [R1+0x130], R8 ;  /* 0x0001300801007387 */ /* 0x0003e20000100c00 */
[----:B------:R-:W-:Y:S02]  /*11410*/  IMAD.U32 R2, RZ, RZ, UR36 ;  /* 0x00000024ff027e24 */ /* 0x000fe4000f8e00ff */
[----:B0-----:R-:W-:Y:S02]  /*11420*/  IMAD.MOV.U32 R4, RZ, RZ, R47 ;  /* 0x000000ffff047224 */ /* 0x001fe400078e002f */
[----:B------:R-:W-:-:S02]  /*11430*/  IMAD.MOV.U32 R5, RZ, RZ, R62 ;  /* 0x000000ffff057224 */ /* 0x000fc400078e003e */
[----:B------:R-:W-:Y:S02]  /*11440*/  IMAD.MOV.U32 R6, RZ, RZ, R37 ;  /* 0x000000ffff067224 */ /* 0x000fe400078e0025 */
[----:B------:R-:W-:Y:S02]  /*11450*/  IMAD.MOV.U32 R7, RZ, RZ, R38 ;  /* 0x000000ffff077224 */ /* 0x000fe400078e0026 */
[----:B-1----:R-:W-:Y:S02]  /*11460*/  IMAD.MOV.U32 R8, RZ, RZ, R51 ;  /* 0x000000ffff087224 */ /* 0x002fe400078e0033 */
[----:B------:R-:W-:Y:S01]  /*11470*/  IMAD.MOV.U32 R9, RZ, RZ, R50 ;  /* 0x000000ffff097224 */ /* 0x000fe200078e0032 */
[----:B------:R0:W-:Y:S01]  /*11480*/  STL.128 [R1+0x190], R4 ;  /* 0x0001900401007387 */ /* 0x0001e20000100c00 */
[----:B------:R-:W-:Y:S02]  /*11490*/  IMAD.MOV.U32 R10, RZ, RZ, R48 ;  /* 0x000000ffff0a7224 */ /* 0x000fe400078e0030 */
[----:B------:R-:W-:-:S05]  /*114a0*/  IMAD.MOV.U32 R11, RZ, RZ, R49 ;  /* 0x000000ffff0b7224 */ /* 0x000fca00078e0031 */
[----:B------:R1:W-:Y:S01]  /*114b0*/  STL.128 [R1+0x170], R8 ;  /* 0x0001700801007387 */ /* 0x0003e20000100c00 */
[----:B0-----:R-:W-:Y:S02]  /*114c0*/  IMAD.MOV.U32 R4, RZ, RZ, R45 ;  /* 0x000000ffff047224 */ /* 0x001fe400078e002d */
[----:B------:R-:W-:Y:S02]  /*114d0*/  IMAD.MOV.U32 R5, RZ, RZ, R61 ;  /* 0x000000ffff057224 */ /* 0x000fe400078e003d */
[----:B------:R-:W-:Y:S02]  /*114e0*/  IMAD.MOV.U32 R6, RZ, RZ, R40 ;  /* 0x000000ffff067224 */ /* 0x000fe400078e0028 */
[----:B------:R-:W-:Y:S02]  /*114f0*/  IMAD.MOV.U32 R7, RZ, RZ, R58 ;  /* 0x000000ffff077224 */ /* 0x000fe400078e003a */
[----:B-1----:R-:W-:Y:S02]  /*11500*/  IMAD.U32 R9, RZ, RZ, UR43 ;  /* 0x0000002bff097e24 */ /* 0x002fe4000f8e00ff */
[----:B------:R-:W-:Y:S01]  /*11510*/  IMAD.U32 R8, RZ, RZ, UR4 ;  /* 0x00000004ff087e24 */ /* 0x000fe2000f8e00ff */
[----:B------:R0:W-:Y:S02]  /*11520*/  STL.128 [R1+0x1a0], R4 ;  /* 0x0001a00401007387 */ /* 0x0001e40000100c00 */
[----:B0-----:R-:W-:-:S02]  /*11530*/  IMAD.MOV.U32 R4, RZ, RZ, R32 ;  /* 0x000000ffff047224 */ /* 0x001fc400078e0020 */
[----:B------:R-:W-:Y:S02]  /*11540*/  IMAD.MOV.U32 R5, RZ, RZ, R31 ;  /* 0x000000ffff057224 */ /* 0x000fe400078e001f */
[----:B------:R-:W-:Y:S02]  /*11550*/  IMAD.MOV.U32 R6, RZ, RZ, R44 ;  /* 0x000000ffff067224 */ /* 0x000fe400078e002c */
[----:B------:R-:W-:-:S05]  /*11560*/  IMAD.MOV.U32 R7, RZ, RZ, R43 ;  /* 0x000000ffff077224 */ /* 0x000fca00078e002b */
[----:B------:R0:W-:Y:S02]  /*11570*/  STL.128 [R1+0x1b0], R4 ;  /* 0x0001b00401007387 */ /* 0x0001e40000100c00 */
[----:B0-----:R-:W-:Y:S02]  /*11580*/  IMAD.MOV.U32 R6, RZ, RZ, R42 ;  /* 0x000000ffff067224 */ /* 0x001fe400078e002a */
[----:B------:R-:W-:Y:S02]  /*11590*/  IMAD.MOV.U32 R7, RZ, RZ, R41 ;  /* 0x000000ffff077224 */ /* 0x000fe400078e0029 */
[----:B------:R-:W-:Y:S02]  /*115a0*/  IMAD.MOV.U32 R4, RZ, RZ, R0 ;  /* 0x000000ffff047224 */ /* 0x000fe400078e0000 */
[----:B------:R-:W-:Y:S02]  /*115b0*/  IMAD.MOV.U32 R5, RZ, RZ, R3 ;  /* 0x000000ffff057224 */ /* 0x000fe400078e0003 */
[----:B------:R-:W-:-:S02]  /*115c0*/  IMAD.U32 R0, RZ, RZ, UR39 ;  /* 0x00000027ff007e24 */ /* 0x000fc4000f8e00ff */
[----:B------:R-:W-:Y:S01]  /*115d0*/  IMAD.U32 R3, RZ, RZ, UR40 ;  /* 0x00000028ff037e24 */ /* 0x000fe2000f8e00ff */
[----:B------:R0:W-:Y:S04]  /*115e0*/  STL.128 [R1+0x140], R4 ;  /* 0x0001400401007387 */ /* 0x0001e80000100c00 */
[----:B------:R-:W-:Y:S01]  /*115f0*/  STL.64 [R1+0x128], R2 ;  /* 0x0001280201007387 */ /* 0x000fe20000100a00 */
[----:B0-----:R-:W-:Y:S02]  /*11600*/  IMAD.MOV.U32 R6, RZ, RZ, R30 ;  /* 0x000000ffff067224 */ /* 0x001fe400078e001e */
[----:B------:R-:W-:Y:S02]  /*11610*/  IMAD.MOV.U32 R7, RZ, RZ, R33 ;  /* 0x000000ffff077224 */ /* 0x000fe400078e0021 */
[----:B------:R-:W-:-:S02]  /*11620*/  IMAD.MOV.U32 R4, RZ, RZ, R0 ;  /* 0x000000ffff047224 */ /* 0x000fc400078e0000 */
[----:B------:R-:W-:Y:S02]  /*11630*/  IMAD.MOV.U32 R5, RZ, RZ, R9 ;  /* 0x000000ffff057224 */ /* 0x000fe400078e0009 */
[----:B------:R-:W-:Y:S02]  /*11640*/  IMAD.U32 R9, RZ, RZ, UR5 ;  /* 0x00000005ff097e24 */ /* 0x000fe4000f8e00ff */
[----:B------:R-:W-:Y:S01]  /*11650*/  IMAD.U32 R0, RZ, RZ, UR38 ;  /* 0x00000026ff007e24 */ /* 0x000fe2000f8e00ff */
[----:B------:R0:W-:Y:S03]  /*11660*/  STL.128 [R1+0x160], R4 ;  /* 0x0001600401007387 */ /* 0x0001e60000100c00 */
[----:B------:R-:W-:Y:S02]  /*11670*/  VIADD R0, R0, 0x128 ;  /* 0x0000012800007836 */ /* 0x000fe40000000000 */
[----:B0-----:R-:W-:-:S02]  /*11680*/  IMAD.MOV.U32 R4, RZ, RZ, R34 ;  /* 0x000000ffff047224 */ /* 0x001fc400078e0022 */
[----:B------:R-:W-:Y:S02]  /*11690*/  IMAD.MOV.U32 R5, RZ, RZ, R35 ;  /* 0x000000ffff057224 */ /* 0x000fe400078e0023 */
[----:B------:R-:W-:Y:S02]  /*116a0*/  IMAD.MOV.U32 R6, RZ, RZ, R8 ;  /* 0x000000ffff067224 */ /* 0x000fe400078e0008 */
[----:B------:R-:W-:Y:S02]  /*116b0*/  IMAD.MOV.U32 R7, RZ, RZ, R9 ;  /* 0x000000ffff077224 */ /* 0x000fe400078e0009 */
[----:B------:R-:W-:-:S03]  /*116c0*/  VIADD R8, R23, 0xffffffff ;  /* 0xffffffff17087836 */ /* 0x000fc60000000000 */
[----:B------:R0:W-:Y:S04]  /*116d0*/  STL.128 [R1+0x180], R4 ;  /* 0x0001800401007387 */ /* 0x0001e80000100c00 */
[----:B0-----:R-:W-:Y:S05]  /*116e0*/  CALL.REL.NOINC `($_ZN7cutlass13device_kernelIN5flash11enable_sm90INS1_16FlashAttnFwdSm90INS1_25CollectiveMainloopFwdSm90ILi2EN4cute5tupleIJNS5_1CILi1EEES8_S8_EEENS6_IJNS7_ILi64EEESA_SA_EEELi512ENS_10bfloat16_tEfNS_4arch4Sm90ELb0ELb1ELb1ELb1ELb1ELb1ELb1ELb0ELb0ELb1ELb0ELb0EEENS1_21CollectiveEpilogueFwdINS6_IJSA_NS7_ILi512EEESA_EEES9_SC_SE_Li256ELb1ELb1ELb0ELb0EEENS1_36VarlenDynamicPersistentTileSchedulerILi64ELi64ELi256ELi128ELb0ELb1ELb1ELb1ELb0ELb1EEEEEEEEEvNT_6ParamsE$_ZZN5flash25CollectiveMainloopFwdSm90ILi2EN4cute5tupleIJNS1_1CILi1EEES4_S4_EEENS2_IJNS3_ILi64EEES6_S6_EEELi512EN7cutlass10bfloat16_tEfNS8_4arch4Sm90ELb0ELb1ELb1ELb1ELb1ELb1ELb1ELb0ELb0ELb1ELb0ELb0EE3mmaINS_16FlashAttnFwdSm90ISC_NS_21CollectiveEpilogueFwdINS2_IJS6_NS3_ILi512EEES6_EEES5_S9_SB_Li256ELb1ELb1ELb0ELb0EEENS_36VarlenDynamicPersistentTileSchedulerILi64ELi64ELi256ELi128ELb0ELb1ELb1ELb1ELb0ELb1EEEE13SharedStorageENS1_6TensorINS1_11ArrayEngineIfLm128EEENS1_6LayoutINS2_IJNS2_IJNS3_ILi2EEESR_NS3_ILi32EEEEEES4_S4_EEENS2_IJNS2_IJS4_SR_NS3_ILi4EEEEEENS3_ILi0EEESX_EEEEEEENS_7SoftmaxILi2ELi0EEEEEbRKNSC_6ParamsENS8_13PipelineAsyncILi2EEES17_RNS8_13PipelineStateILj2EEERT0_RT1_iRiRKNS_16SeqlenInfoQKNewKILb1ELb1EEENS2_IJiiiiEEERT_ENKUliT_T0_T1_E_clIZSD_ISM_S10_S12_EbS15_S17_S17_S1A_S1C_S1E_iS1F_S1J_S1K_S1M_EUlRS1N_iE0_NS3_ILb1EEES1U_EEDaiS1N_S1O_S1P_) ;  /* 0x00000290003c7944 */ /* 0x001fea0003c00000 */
[----:B------:R-:W2:Y:S01]  /*116f0*/  LDL R2, [R1+0x50] ;  /* 0x0000500001027983 */ /* 0x000ea20000100800 */
[----:B------:R-:W0:Y:S08]  /*11700*/  LDC R0, c[0x0][0x448] ;  /* 0x00011200ff007b82 */ /* 0x000e300000000800 */
[----:B------:R-:W1:Y:S01]  /*11710*/  LDC.64 R6, c[0x0][0xad8] ;  /* 0x0002b600ff067b82 */ /* 0x000e620000000a00 */
[----:B0-----:R-:W-:-:S13]  /*11720*/  ISETP.NE.AND P0, PT, R0, 0x1, PT ;  /* 0x000000010000780c */ /* 0x001fda0003f05270 */
[----:B------:R-:W0:Y:S08]  /*11730*/  @P0 LDC R3, c[0x0][0x44c] ;  /* 0x00011300ff030b82 */ /* 0x000e300000000800 */
[----:B------:R-:W3:Y:S01]  /*11740*/  @P0 LDC R4, c[0x0][0x450] ;  /* 0x00011400ff040b82 */ /* 0x000ee20000000800 */
[----:B--2---:R-:W-:-:S04]  /*11750*/  IMAD.SHL.U32 R2, R2, 0x40, RZ ;  /* 0x0000004002027824 */ /* 0x004fc800078e00ff */
[----:B0-----:R-:W-:-:S04]  /*11760*/  @P0 IMAD.HI.U32 R3, R2, R3, RZ ;  /* 0x0000000302030227 */ /* 0x001fc800078e00ff */
[----:B------:R-:W-:Y:S01]  /*11770*/  IMAD.MOV.U32 R0, RZ, RZ, R2 ;  /* 0x000000ffff007224 */ /* 0x000fe200078e0002 */
[----:B---3--:R-:W-:Y:S02]  /*11780*/  @P0 SHF.R.U32.HI R0, RZ, R4, R3 ;  /* 0x00000004ff000219 */ /* 0x008fe40000011603 */
[----:B-1----:R-:W-:-:S03]  /*11790*/  ISETP.GE.AND P0, PT, R7, 0x1, PT ;  /* 0x000000010700780c */ /* 0x002fc60003f06270 */
[----:B------:R-:W-:Y:S02]  /*117a0*/  IMAD.IADD R191, R191, 0x1, R0 ;  /* 0x00000001bfbf7824 */ /* 0x000fe400078e0200 */
[----:B------:R-:W-:Y:S02]  /*117b0*/  VIADD R0, R23, 0xfffffffe ;  /* 0xfffffffe17007836 */ /* 0x000fe40000000000 */
[----:B------:R-:W-:-:S06]  /*117c0*/  IMAD.IADD R6, R191, 0x1, R6 ;  /* 0x00000001bf067824 */ /* 0x000fcc00078e0206 */
        /* <DEDUP_REMOVED lines=12> */
.L_x_3565:
[----:B------:R-:W-:-:S13]  /*11890*/  ISETP.NE.AND P0, PT, R7, 0x1, PT ;  /* 0x000000010700780c */ /* 0x000fda0003f05270 */
[----:B------:R-:W0:Y:S02]  /*118a0*/  @P0 LDC.64 R4, c[0x0][0xae0] ;  /* 0x0002b800ff040b82 */ /* 0x000e240000000a00 */
[----:B0-----:R-:W-:-:S05]  /*118b0*/  @P0 IMAD.HI.U32 R4, R3, R4, RZ ;  /* 0x0000000403040227 */ /* 0x001fca00078e00ff */
[----:B------:R-:W-:-:S07]  /*118c0*/  @P0 SHF.R.U32.HI R3, RZ, R5, R4 ;  /* 0x00000005ff030219 */ /* 0x000fce0000011604 */
.L_x_3566:
[----:B------:R-:W-:Y:S05]  /*118d0*/  BSYNC B0 ;  /* 0x0000000000007941 */ /* 0x000fea0003800000 */
.L_x_3564:
[----:B------:R-:W-:-:S05]  /*118e0*/  IMAD R3, R3, R7, R7 ;  /* 0x0000000703037224 */ /* 0x000fca00078e0207 */
[----:B------:R-:W-:-:S07]  /*118f0*/  VIMNMX R6, R6, R3, PT ;  /* 0x0000000306067248 */ /* 0x000fce0003fe0100 */
.L_x_3563:
[----:B------:R-:W-:-:S04]  /*11900*/  SHF.R.S32.HI R3, RZ, 0x1f, R6 ;  /* 0x0000001fff037819 */ /* 0x000fc80000011406 */
[----:B------:R-:W-:-:S04]  /*11910*/  LEA.HI R3, R3, R6, RZ, 0x6 ;  /* 0x0000000603037211 */ /* 0x000fc800078f30ff */
[----:B------:R-:W-:-:S04]  /*11920*/  SHF.R.S32.HI R3, RZ, 0x6, R3 ;  /* 0x00000006ff037819 */ /* 0x000fc80000011403 */
[----:B------:R-:W-:-:S04]  /*11930*/  VIMNMX R9, R22, R3, !PT ;  /* 0x0000000316097248 */ /* 0x000fc80007fe0100 */
[----:B------:R-:W-:-:S13]  /*11940*/  ISETP.GE.AND P0, PT, R0, R9, PT ;  /* 0x000000090000720c */ /* 0x000fda0003f06270 */
[----:B------:R-:W-:Y:S05]  /*11950*/  @!P0 BRA `(.L_x_3567) ;  /* 0x0000007c00e88947 */ /* 0x000fea0003800000 */
.L_x_3600:
        /* <DEDUP_REMOVED lines=20> */
.L_x_3569:
[----:B------:R-:W-:Y:S05]  /*11aa0*/  BSYNC B0 ;  /* 0x0000000000007941 */ /* 0x000fea0003800000 */
.L_x_3568:
[----:B0-----:R-:W2:Y:S01]  /*11ab0*/  LDL.64 R2, [R1+0x18] ;  /* 0x0000180001027983 */ /* 0x001ea20000100a00 */
[----:B-----5:R-:W-:Y:S02]  /*11ac0*/  SHF.L.U32 R5, R6, 0x1f, RZ ;  /* 0x0000001f06057819 */ /* 0x020fe400000006ff */
[----:B--2---:R-:W-:-:S05]  /*11ad0*/  MOV R3, R2 ;  /* 0x0000000200037202 */ /* 0x004fca0000000f00 */
[----:B------:R-:W-:-:S04]  /*11ae0*/  IMAD R4, R4, 0x8, R3 ;  /* 0x0000000804047824 */ /* 0x000fc800078e0203 */
[----:B------:R0:W1:Y:S01]  /*11af0*/  SYNCS.PHASECHK.TRANS64.TRYWAIT P0, [R4+URZ], R5 ;  /* 0x00000005040075a7 */ /* 0x000062000800017f */
[----:B------:R0:W5:Y:S01]  /*11b00*/  LDL.64 R6, [R1+0x1c8] ;  /* 0x0001c80001067983 */ /* 0x0001620000100a00 */
[----:B------:R-:W-:Y:S04]  /*11b10*/  BSSY B0, `(.L_x_3570) ;  /* 0x0000003000007945 */ /* 0x000fe80003800000 */
[----:B------:R-:W-:Y:S05]  /*11b20*/  @!P1 BRA `(.L_x_3571) ;  /* 0x0000000000049947 */ /* 0x000fea0003800000 */
[----:B------:R-:W-:Y:S01]  /*11b30*/  BPT.TRAP 0x1 ;  /* 0x000000040000795c */ /* 0x000fe20000300000 */
.L_x_3571:
[----:B------:R-:W-:Y:S05]  /*11b40*/  BSYNC B0 ;  /* 0x0000000000007941 */ /* 0x000fea0003800000 */
.L_x_3570:
[----:B------:R-:W-:Y:S04]  /*11b50*/  BSSY B0, `(.L_x_3572) ;  /* 0x0000006000007945 */ /* 0x000fe80003800000 */
[----:B-1----:R-:W-:Y:S05]  /*11b60*/  @P0 BRA `(.L_x_3573) ;  /* 0x0000000000100947 */ /* 0x002fea0003800000 */
[----:B-----5:R-:W-:Y:S01]  /*11b70*/  IMAD R6, R6, 0x8, R3 ;  /* 0x0000000806067824 */ /* 0x020fe200078e0203 */
[----:B------:R-:W-:-:S04]  /*11b80*/  SHF.L.U32 R7, R7, 0x1f, RZ ;  /* 0x0000001f07077819 */ /* 0x000fc800000006ff */
[----:B------:R-:W1:Y:S02]  /*11b90*/  SYNCS.PHASECHK.TRANS64.TRYWAIT P0, [R6+URZ], R7 ;  /* 0x00000007060075a7 */ /* 0x000e64000800017f */
[----:B-1----:R-:W-:Y:S05]  /*11ba0*/  @!P0 BRA `(.L_x_3574) ;  /* 0x0000024c00e88947 */ /* 0x002fea0003800000 */
.L_x_3573:
[----:B------:R-:W-:Y:S05]  /*11bb0*/  BSYNC B0 ;  /* 0x0000000000007941 */ /* 0x000fea0003800000 */
.L_x_3572:
[----:B------:R-:W2:Y:S04]  /*11bc0*/  LDL R3, [R1+0x1c8] ;  /* 0x0001c80001037983 */ /* 0x000ea80000100800 */
[----:B0-----:R-:W2:Y:S01]  /*11bd0*/  LDL.64 R4, [R1+0x80] ;  /* 0x0000800001047983 */ /* 0x001ea20000100a00 */
[----:B------:R-:W-:Y:S05]  /*11be0*/  WARPSYNC.ALL ;  /* 0x0000000000007948 */ /* 0x000fea0003800000 */
[----:B------:R-:W3:Y:S04]  /*11bf0*/  LDL.64 R10, [R1+0x78] ;  /* 0x00007800010a7983 */ /* 0x000ee80000100a00 */
[----:B-1---5:R-:W4:Y:S04]  /*11c00*/  LDL.64 R6, [R1+0x78] ;  /* 0x0000780001067983 */ /* 0x022f280000100a00 */
        /* <DEDUP_REMOVED lines=52> */
.L_x_3576:
[----:B------:R-:W-:Y:S05]  /*11f50*/  BSYNC B0 ;  /* 0x0000000000007941 */ /* 0x000fea0003800000 */
.L_x_3575:
        /* <DEDUP_REMOVED lines=8> */
.L_x_3578:
[----:B------:R-:W-:Y:S05]  /*11fe0*/  BSYNC B0 ;  /* 0x0000000000007941 */ /* 0x000fea0003800000 */
.L_x_3577:
[----:B------:R-:W-:Y:S04]  /*11ff0*/  BSSY B0, `(.L_x_3579) ;  /* 0x0000004000007945 */ /* 0x000fe80003800000 */
[----:B-1----:R-:W-:Y:S05]  /*12000*/  @P0 BRA `(.L_x_3580) ;  /* 0x0000000000080947 */ /* 0x002fea0003800000 */
[----:B------:R-:W1:Y:S02]  /*12010*/  SYNCS.PHASECHK.TRANS64.TRYWAIT P0, [R2+URZ], R3 ;  /* 0x00000003020075a7 */ /* 0x000e64000800017f */
[----:B-1----:R-:W-:Y:S05]  /*12020*/  @!P0 BRA `(.L_x_3581) ;  /* 0x0000024800dc8947 */ /* 0x002fea0003800000 */
.L_x_3580:
[----:B------:R-:W-:Y:S05]  /*12030*/  BSYNC B0 ;  /* 0x0000000000007941 */ /* 0x000fea0003800000 */
.L_x_3579:
        /* <DEDUP_REMOVED lines=9> */
[----:B------:R-:W4:Y:S05]  /*120d0*/  LDL.64 R6, [R1+0x90] ;  /* 0x0000900001067983 */ /* 0x000f2a0000100a00 */
[----:B------:R-:W0:Y:S01]  /*120e0*/  S2R R56, SR_TID.X ;  /* 0x0000000000387919 */ /* 0x000e220000002100 */
[----:B------:R-:W4:Y:S04]  /*120f0*/  LDL.64 R58, [R1+0x90] ;  /* 0x00009000013a7983 */ /* 0x000f280000100a00 */
[----:B------:R-:W4:Y:S04]  /*12100*/  LDL.64 R60, [R1+0x90] ;  /* 0x00009000013c7983 */ /* 0x000f280000100a00 */
[----:B------:R-:W4:Y:S01]  /*12110*/  LDL.64 R62, [R1+0x90] ;  /* 0x00009000013e7983 */ /* 0x000f220000100a00 */
[----:B--2---:R-:W-:Y:S01]  /*12120*/  ISETP.NE.U32.AND P0, PT, R4, RZ, PT ;  /* 0x000000ff0400720c */ /* 0x004fe20003f05070 */
[----:B---3--:R-:W-:Y:S01]  /*12130*/  IMAD R2, R5, 0x1000, R2 ;  /* 0x0000100005027824 */ /* 0x008fe200078e0202 */
[----:B------:R-:W-:Y:S01]  /*12140*/  R2UR UR7, R3 ;  /* 0x00000000030772ca */ /* 0x000fe200000e0000 */
[----:B------:R-:W2:Y:S01]  /*12150*/  LDL.64 R4, [R1+0x90] ;  /* 0x0000900001047983 */ /* 0x000ea20000100a00 */
[----:B----4-:R-:W-:-:S02]  /*12160*/  R2UR UR4, R12 ;  /* 0x000000000c0472ca */ /* 0x010fc400000e0000 */
        /* <DEDUP_REMOVED lines=174> */
[----:B------:R-:W-:Y:S01]  /*12c50*/  IADD3 R12, R12, 0x800, R57 ;  /* 0x000008000c0c7810 */ /* 0x000fe20007ffe039 */
        /* <DEDUP_REMOVED lines=10> */
[----:B--2---:R-:W-:Y:S01]  /*12d00*/  R2UR UR5, R15 ;  /* 0x000000000f0572ca */ /* 0x004fe200000e0000 */
[----:B------:R-:W2:Y:S06]  /*12d10*/  LDL R20, [R1] ;  /* 0x0000000001147983 */ /* 0x000eac0000100800 */
        /* <DEDUP_REMOVED lines=13> */
[----:B---3--:R-:W-:Y:S01]  /*12df0*/  IADD3 R10, R15, 0x800, R10 ;  /* 0x000008000f0a7810 */ /* 0x008fe20007ffe00a */
[----:B------:R-:W-:Y:S01]  /*12e00*/  IMAD.IADD R12, R4, 0x1, R15 ;  /* 0x00000001040c7824 */ /* 0x000fe200078e020f */
[----:B------:R-:W-:Y:S01]  /*12e10*/  R2UR UR7, R13 ;  /* 0x000000000d0772ca */ /* 0x000fe200000e0000 */
[----:B------:R-:W3:Y:S01]  /*12e20*/  LDL.64 R4, [R1+0x90] ;  /* 0x0000900001047983 */ /* 0x000ee20000100a00 */
[----:B------:R-:W-:Y:S02]  /*12e30*/  R2UR UR4, R10 ;  /* 0x000000000a0472ca */ /* 0x000fe400000e0000 */
[----:B------:R-:W-:Y:S02]  /*12e40*/  R2UR UR6, R12 ;  /* 0x000000000c0672ca */ /* 0x000fe400000e0000 */
[----:B------:R-:W-:Y:S01]  /*12e50*/  R2UR UR5, R11 ;  /* 0x000000000b0572ca */ /* 0x000fe200000e0000 */
[----:B------:R-:W-:Y:S02]  /*12e60*/  IMAD.MOV.U32 R10, RZ, RZ, 0x28 ;  /* 0x00000028ff0a7424 */ /* 0x000fe400078e00ff */
        /* <DEDUP_REMOVED lines=8> */
[----:B----4-:R-:W-:Y:S02]  /*12ef0*/  IMAD.IADD R6, R11, 0x1, R6 ;  /* 0x000000010b067824 */ /* 0x010fe400078e0206 */
        /* <DEDUP_REMOVED lines=11> */
[----:B------:R-:W4:Y:S06]  /*12fb0*/  LDL.64 R6, [R1+0x90] ;  /* 0x0000900001067983 */ /* 0x000f2c0000100a00 */
[----:B------:R-:W-:Y:S01]  /*12fc0*/  HGMMA.64x64x16.F32.BF16 R24, gdesc[UR4], R24, gsb0 ;  /* 0x00e00000041879f0 */ /* 0x000fe20008001818 */
[----:B------:R-:W-:Y:S01]  /*12fd0*/  IMAD.IADD R10, R57, 0x1, R12 ;  /* 0x00000001390a7824 */ /* 0x000fe200078e020c */
[----:B------:R-:W-:-:S02]  /*12fe0*/  R2UR UR7, R11 ;  /* 0x000000000b0772ca */ /* 0x000fc400000e0000 */
[----:B------:R-:W-:Y:S02]  /*12ff0*/  R2UR UR4, R58 ;  /* 0x000000003a0472ca */ /* 0x000fe400000e0000 */
[----:B------:R-:W-:Y:S02]  /*13000*/  R2UR UR6, R10 ;  /* 0x000000000a0672ca */ /* 0x000fe400000e0000 */
[----:B------:R-:W-:Y:S01]  /*13010*/  R2UR UR5, R59 ;  /* 0x000000003b0572ca */ /* 0x000fe200000e0000 */
[----:B------:R-:W-:Y:S02]  /*13020*/  WARPGROUP.DEPBAR.LE gsb0, 0x0 ;  /* 0x00008000000079c5 */ /* 0x000fe40000010000 */
[----:B------:R-:W-:Y:S01]  /*13030*/  WARPGROUP.ARRIVE ;  /* 0x00000000000079c5 */ /* 0x000fe20000000000 */
[C---:B------:R-:W-:Y:S01]  /*13040*/  IMAD.IADD R58, R21.reuse, 0x1, R12 ;  /* 0x00000001153a7824 */ /* 0x040fe200078e020c */
[----:B------:R-:W-:Y:S01]  /*13050*/  IADD3 R60, R21, 0xa00, R60 ;  /* 0x00000a00153c7810 */ /* 0x000fe20007ffe03c */
[----:B------:R-:W2:Y:S07]  /*13060*/  LDL.64 R10, [R1+0x90] ;  /* 0x00009000010a7983 */ /* 0x000eae0000100a00 */
[----:B------:R-:W-:Y:S01]  /*13070*/  HGMMA.64x64x16.F32.BF16 R24, gdesc[UR4], R24, gsb0 ;  /* 0x00e00000041879f0 */ /* 0x000fe20008001818 */
[----:B------:R-:W-:Y:S01]  /*13080*/  IMAD.MOV.U32 R59, RZ, RZ, R3 ;  /* 0x000000ffff3b7224 */ /* 0x000fe200078e0003 */
[----:B------:R-:W-:-:S02]  /*13090*/  R2UR UR6, R58 ;  /* 0x000000003a0672ca */ /* 0x000fc400000e0000 */
        /* <DEDUP_REMOVED lines=10> */
[----:B------:R-:W-:Y:S01]  /*13140*/  R2UR UR6, R58 ;  /* 0x000000003a0672ca */ /* 0x000fe200000e0000 */
[----:B------:R-:W3:Y:S01]  /*13150*/  LDL.64 R60, [R1+0x90] ;  /* 0x00009000013c7983 */ /* 0x000ee20000100a00 */
[----:B------:R-:W-:-:S02]  /*13160*/  R2UR UR7, R59 ;  /* 0x000000003b0772ca */ /* 0x000fc400000e0000 */
        /* <DEDUP_REMOVED lines=10> */
[----:B------:R-:W-:-:S05]  /*13210*/  LOP3.LUT R5, R4, 0xe06, RZ, 0xc0, !PT ;  /* 0x00000e0604057812 */ /* 0x000fca00078ec0ff */
[----:B------:R-:W-:Y:S02]  /*13220*/  IMAD.IADD R62, R5, 0x1, R62 ;  /* 0x00000001053e7824 */ /* 0x000fe400078e023e */
[----:B------:R-:W-:Y:S02]  /*13230*/  IMAD.IADD R4, R2, 0x1, R5 ;  /* 0x0000000102047824 */ /* 0x000fe400078e0205 */
[----:B------:R-:W-:Y:S01]  /*13240*/  IMAD.MOV.U32 R5, RZ, RZ, R3 ;  /* 0x000000ffff057224 */ /* 0x000fe200078e0003 */
[----:B------:R-:W-:Y:S02]  /*13250*/  R2UR UR4, R62 ;  /* 0x000000003e0472ca */ /* 0x000fe400000e0000 */
[----:B------:R-:W-:Y:S02]  /*13260*/  R2UR UR6, R4 ;  /* 0x00000000040672ca */ /* 0x000fe400000e0000 */
[----:B------:R-:W-:Y:S02]  /*13270*/  R2UR UR7, R5 ;  /* 0x00000000050772ca */ /* 0x000fe400000e0000 */
[----:B------:R-:W-:Y:S01]  /*13280*/  R2UR UR5, R63 ;  /* 0x000000003f0572ca */ /* 0x000fe200000e0000 */
[----:B------:R-:W-:Y:S01]  /*13290*/  VIADD R14, R2, 0xc00 ;  /* 0x00000c00020e7836 */ /* 0x000fe20000000000 */
[----:B------:R-:W3:Y:S01]  /*132a0*/  LDL.64 R4, [R1+0x90] ;  /* 0x0000900001047983 */ /* 0x000ee20000100a00 */
[----:B------:R-:W-:-:S02]  /*132b0*/  WARPGROUP.DEPBAR.LE gsb0, 0x0 ;  /* 0x00008000000079c5 */ /* 0x000fc40000010000 */
[----:B------:R-:W-:-:S08]  /*132c0*/  WARPGROUP.ARRIVE ;  /* 0x00000000000079c5 */ /* 0x000fd00000000000 */
[----:B------:R-:W-:Y:S01]  /*132d0*/  HGMMA.64x64x16.F32.BF16 R24, gdesc[UR4], R24, gsb0 ;  /* 0x00e00000041879f0 */ /* 0x000fe20008001818 */
[C---:B------:R-:W-:Y:S01]  /*132e0*/  IMAD.IADD R58, R57.reuse, 0x1, R14 ;  /* 0x00000001393a7824 */ /* 0x040fe200078e020e */
[----:B----4-:R-:W-:Y:S01]  /*132f0*/  IADD3 R6, R57, 0xc00, R6 ;  /* 0x00000c0039067810 */ /* 0x010fe20007ffe006 */
[----:B------:R-:W-:Y:S01]  /*13300*/  IMAD.MOV.U32 R59, RZ, RZ, R3 ;  /* 0x000000ffff3b7224 */ /* 0x000fe200078e0003 */
[----:B------:R-:W-:Y:S02]  /*13310*/  R2UR UR5, R7 ;  /* 0x00000000070572ca */ /* 0x000fe400000e0000 */
[----:B------:R-:W-:Y:S02]  /*13320*/  R2UR UR6, R58 ;  /* 0x000000003a0672ca */ /* 0x000fe400000e0000 */
[----:B------:R-:W-:Y:S02]  /*13330*/  R2UR UR7, R59 ;  /* 0x000000003b0772ca */ /* 0x000fe400000e0000 */
[----:B------:R-:W-:Y:S01]  /*13340*/  R2UR UR4, R6 ;  /* 0x00000000060472ca */ /* 0x000fe200000e0000 */
[----:B------:R-:W-:-:S02]  /*13350*/  WARPGROUP.DEPBAR.LE gsb0, 0x0 ;  /* 0x00008000000079c5 */ /* 0x000fc40000010000 */
[----:B------:R-:W-:Y:S01]  /*13360*/  WARPGROUP.ARRIVE ;  /* 0x00000000000079c5 */ /* 0x000fe20000000000 */
[C---:B------:R-:W-:Y:S01]  /*13370*/  IMAD.IADD R58, R21.reuse, 0x1, R14 ;  /* 0x00000001153a7824 */ /* 0x040fe200078e020e */
[----:B--2---:R-:W-:Y:S01]  /*13380*/  IADD3 R10, R21, 0xc00, R10 ;  /* 0x00000c00150a7810 */ /* 0x004fe20007ffe00a */
[----:B------:R-:W-:Y:S01]  /*13390*/  IMAD.MOV.U32 R59, RZ, RZ, R3 ;  /* 0x000000ffff3b7224 */ /* 0x000fe200078e0003 */
[----:B------:R-:W2:Y:S06]  /*133a0*/  LDL.64 R6, [R1+0x90] ;  /* 0x0000900001067983 */ /* 0x000eac0000100a00 */
        /* <DEDUP_REMOVED lines=13> */
[----:B------:R0:W5:Y:S01]  /*13480*/  LDL R14, [R1+0x1c8] ;  /* 0x0001c800010e7983 */ /* 0x0001620000100800 */
[----:B------:R-:W-:-:S02]  /*13490*/  R2UR UR7, R59 ;  /* 0x000000003b0772ca */ /* 0x000fc400000e0000 */
[----:B------:R-:W-:Y:S02]  /*134a0*/  R2UR UR4, R12 ;  /* 0x000000000c0472ca */ /* 0x000fe400000e0000 */
[----:B------:R-:W-:Y:S01]  /*134b0*/  R2UR UR5, R13 ;  /* 0x000000000d0572ca */ /* 0x000fe200000e0000 */
[----:B------:R-:W-:Y:S01]  /*134c0*/  IMAD.MOV.U32 R12, RZ, RZ, 0x38 ;  /* 0x00000038ff0c7424 */ /* 0x000fe200078e00ff */
[----:B------:R-:W4:Y:S01]  /*134d0*/  LDL.64 R58, [R1+0x90] ;  /* 0x00009000013a7983 */ /* 0x000f220000100a00 */
        /* <DEDUP_REMOVED lines=18> */
[----:B------:R-:W-:Y:S01]  /*13600*/  VIADD R12, R2, 0xe00 ;  /* 0x00000e00020c7836 */ /* 0x000fe20000000000 */
[----:B------:R-:W-:-:S03]  /*13610*/  IADD3 R4, R57, 0xe00, R4 ;  /* 0x00000e0039047810 */ /* 0x000fc60007ffe004 */
[----:B------:R-:W-:Y:S02]  /*13620*/  IMAD.IADD R56, R57, 0x1, R12 ;  /* 0x0000000139387824 */ /* 0x000fe400078e020c */
[----:B------:R-:W-:Y:S01]  /*13630*/  IMAD.MOV.U32 R57, RZ, RZ, R3 ;  /* 0x000000ffff397224 */ /* 0x000fe200078e0003 */
[----:B------:R-:W-:Y:S02]  /*13640*/  R2UR UR4, R4 ;  /* 0x00000000040472ca */ /* 0x000fe400000e0000 */
[----:B------:R-:W-:Y:S02]  /*13650*/  R2UR UR6, R56 ;  /* 0x00000000380672ca */ /* 0x000fe400000e0000 */
[----:B------:R-:W-:Y:S02]  /*13660*/  R2UR UR7, R57 ;  /* 0x00000000390772ca */ /* 0x000fe400000e0000 */
[----:B------:R-:W-:Y:S01]  /*13670*/  R2UR UR5, R5 ;  /* 0x00000000050572ca */ /* 0x000fe200000e0000 */
[----:B------:R0:W5:Y:S01]  /*13680*/  LDL R57, [R1+0xc] ;  /* 0x00000c0001397983 */ /* 0x0001620000100800 */
[----:B------:R-:W-:-:S02]  /*13690*/  WARPGROUP.DEPBAR.LE gsb0, 0x0 ;  /* 0x00008000000079c5 */ /* 0x000fc40000010000 */
[----:B------:R-:W-:-:S09]  /*136a0*/  WARPGROUP.ARRIVE ;  /* 0x00000000000079c5 */ /* 0x000fd20000000000 */
[----:B------:R-:W-:Y:S01]  /*136b0*/  HGMMA.64x64x16.F32.BF16 R24, gdesc[UR4], R24, gsb0 ;  /* 0x00e00000041879f0 */ /* 0x000fe20008001818 */
[C---:B------:R-:W-:Y:S01]  /*136c0*/  IMAD.IADD R4, R21.reuse, 0x1, R12 ;  /* 0x0000000115047824 */ /* 0x040fe200078e020c */
[----:B--2---:R-:W-:Y:S01]  /*136d0*/  IADD3 R6, R21, 0xe00, R6 ;  /* 0x00000e0015067810 */ /* 0x004fe20007ffe006 */
        /* <DEDUP_REMOVED lines=25> */
[----:B----4-:R-:W-:Y:S01]  /*13870*/  IMAD.IADD R58, R5, 0x1, R58 ;  /* 0x00000001053a7824 */ /* 0x010fe200078e023a */
[----:B------:R-:W-:Y:S02]  /*13880*/  R2UR UR7, R3 ;  /* 0x00000000030772ca */ /* 0x000fe400000e0000 */
[----:B------:R-:W-:Y:S02]  /*13890*/  R2UR UR6, R2 ;  /* 0x00000000020672ca */ /* 0x000fe400000e0000 */
        /* <DEDUP_REMOVED lines=34> */
[----:B------:R-:W-:-:S03]  /*13ac0*/  LOP3.LUT R2, R20, 0x1, RZ, 0xfc, !PT ;  /* 0x0000000114027812 */ /* 0x000fc600078efcff */
        /* <DEDUP_REMOVED lines=8> */
.L_x_3583:
[----:B------:R-:W-:Y:S05]  /*13b50*/  BSYNC B0 ;  /* 0x0000000000007941 */ /* 0x000fea0003800000 */
.L_x_3582:
        /* <DEDUP_REMOVED lines=8> */
[----:B------:R-:W3:Y:S04]  /*13be0*/  LDL R59, [R1+0x50] ;  /* 0x00005000013b7983 */ /* 0x000ee80000100800 */
[----:B------:R-:W3:Y:S04]  /*13bf0*/  LDL R60, [R1+0xf8] ;  /* 0x0000f800013c7983 */ /* 0x000ee80000100800 */
[----:B0-----:R-:W3:Y:S04]  /*13c00*/  LDL.128 R12, [R1+0xe0] ;  /* 0x0000e000010c7983 */ /* 0x001ee80000100c00 */
[----:B------:R-:W3:Y:S04]  /*13c10*/  LDL.128 R4, [R1+0xd0] ;  /* 0x0000d00001047983 */ /* 0x000ee80000100c00 */
[----:B--2---:R-:W2:Y:S01]  /*13c20*/  LD.E R56, desc[UR46][R56.64] ;  /* 0x0000002e38387980 */ /* 0x004ea2000c101900 */
[----:B----4-:R-:W-:-:S02]  /*13c30*/  ISETP.NE.AND P0, PT, R2, 0x1, PT ;  /* 0x000000010200780c */ /* 0x010fc40003f05270 */
[----:B---3--:R-:W-:Y:S01]  /*13c40*/  ISETP.GE.AND P1, PT, R13, 0x1, PT ;  /* 0x000000010d00780c */ /* 0x008fe20003f26270 */
[----:B------:R-:W-:Y:S01]  /*13c50*/  BSSY B0, `(.L_x_3584) ;  /* 0x0000079000007945 */ /* 0x000fe20003800000 */
[-C--:B--2---:R-:W-:Y:S01]  /*13c60*/  FMUL.FTZ R69, R29, R56.reuse ;  /* 0x000000381d457220 */ /* 0x084fe20000410000 */
[----:B------:R-:W-:Y:S01]  /*13c70*/  SHF.R.S32.HI R29, RZ, 0x1f, R58 ;  /* 0x0000001fff1d7819 */ /* 0x000fe2000001143a */
[-C--:B------:R-:W-:Y:S01]  /*13c80*/  FMUL.FTZ R20, R25, R56.reuse ;  /* 0x0000003819147220 */ /* 0x080fe20000410000 */
[----:B------:R-:W-:Y:S02]  /*13c90*/  FMUL.FTZ R25, R30, R56 ;  /* 0x000000381e197220 */ /* 0x000fe40000410000 */
[----:B------:R-:W-:Y:S01]  /*13ca0*/  LEA.HI R30, R29, R58, RZ, 0x7 ;  /* 0x0000003a1d1e7211 */ /* 0x000fe200078f38ff */
[-C--:B------:R-:W-:Y:S01]  /*13cb0*/  FMUL.FTZ R8, R26, R56.reuse ;  /* 0x000000381a087220 */ /* 0x080fe20000410000 */
[-C--:B------:R-:W-:Y:S02]  /*13cc0*/  FMUL.FTZ R26, R31, R56.reuse ;  /* 0x000000381f1a7220 */ /* 0x080fe40000410000 */
[----:B------:R-:W-:Y:S01]  /*13cd0*/  LOP3.LUT R31, R30, 0xffffff80, RZ, 0xc0, !PT ;  /* 0xffffff801e1f7812 */ /* 0x000fe200078ec0ff */
[----:B------:R-:W-:-:S04]  /*13ce0*/  FMUL.FTZ R33, R33, R56 ;  /* 0x0000003821217220 */ /* 0x000fc80000410000 */
[----:B------:R-:W-:Y:S02]  /*13cf0*/  IMAD.IADD R31, R58, 0x1, -R31 ;  /* 0x000000013a1f7824 */ /* 0x000fe400078e0a1f */
[-C--:B------:R-:W-:Y:S01]  /*13d00*/  FMUL.FTZ R32, R32, R56.reuse ;  /* 0x0000003820207220 */ /* 0x080fe20000410000 */
[----:B------:R0:W1:Y:S02]  /*13d10*/  MUFU.TANH R67, R33 ;  /* 0x0000002100437308 */ /* 0x0000640000002400 */
[----:B------:R-:W-:Y:S01]  /*13d20*/  SHF.R.S32.HI R30, RZ, 0x1f, R31 ;  /* 0x0000001fff1e7819 */ /* 0x000fe2000001141f */
[----:B------:R-:W-:-:S05]  /*13d30*/  FMUL.FTZ R40, R40, R56 ;  /* 0x0000003828287220 */ /* 0x000fca0000410000 */
[----:B------:R2:W3:Y:S01]  /*13d40*/  MUFU.TANH R117, R32 ;  /* 0x0000002000757308 */ /* 0x0004e20000002400 */
[----:B0-----:R-:W-:-:S04]  /*13d50*/  LEA.HI R33, R29, R58, RZ, 0x2 ;  /* 0x0000003a1d217211 */ /* 0x001fc800078f10ff */
[----:B------:R-:W-:Y:S02]  /*13d60*/  LOP3.LUT R33, R33, 0xfffffffc, RZ, 0xc0, !PT ;  /* 0xfffffffc21217812 */ /* 0x000fe400078ec0ff */
[-C--:B--2---:R-:W-:Y:S01]  /*13d70*/  LEA.HI R32, R30, R31.reuse, RZ, 0x2 ;  /* 0x0000001f1e207211 */ /* 0x084fe200078f10ff */
[----:B------:R0:W2:Y:S03]  /*13d80*/  MUFU.TANH R61, R40 ;  /* 0x00000028003d7308 */ /* 0x0000a60000002400 */
[--C-:B------:R-:W-:Y:S01]  /*13d90*/  SHF.R.S32.HI R29, RZ, 0x2, R32.reuse ;  /* 0x00000002ff1d7819 */ /* 0x100fe20000011420 */
[----:B------:R-:W-:Y:S01]  /*13da0*/  FMUL.FTZ R37, R37, R56 ;  /* 0x0000003825257220 */ /* 0x000fe20000410000 */
[----:B------:R-:W-:Y:S01]  /*13db0*/  IMAD.IADD R33, R58, 0x1, -R33 ;  /* 0x000000013a217824 */ /* 0x000fe200078e0a21 */
[----:B0-----:R-:W-:Y:S02]  /*13dc0*/  SHF.R.S32.HI R40, RZ, 0x1f, R32 ;  /* 0x0000001fff287819 */ /* 0x001fe40000011420 */
[----:B------:R-:W-:-:S02]  /*13dd0*/  LEA.HI R30, R30, R31, RZ, 0x5 ;  /* 0x0000001f1e1e7211 */ /* 0x000fc400078f28ff */
[----:B------:R-:W-:Y:S01]  /*13de0*/  LEA.HI R40, R40, R29, RZ, 0x3 ;  /* 0x0000001d28287211 */ /* 0x000fe200078f18ff */
[----:B------:R0:W4:Y:S01]  /*13df0*/  MUFU.TANH R63, R37 ;  /* 0x00000025003f7308 */ /* 0x0001220000002400 */
[-C--:B------:R-:W-:Y:S01]  /*13e00*/  FMUL.FTZ R44, R44, R56.reuse ;  /* 0x000000382c2c7220 */ /* 0x080fe20000410000 */
[-C--:B------:R-:W-:Y:S01]  /*13e10*/  FMUL.FTZ R21, R28, R56.reuse ;  /* 0x000000381c157220 */ /* 0x080fe20000410000 */
[----:B------:R-:W-:Y:S01]  /*13e20*/  LOP3.LUT R40, R40, 0xfffffff8, RZ, 0xc0, !PT ;  /* 0xfffffff828287812 */ /* 0x000fe200078ec0ff */
[-C--:B------:R-:W-:Y:S01]  /*13e30*/  FMUL.FTZ R28, R35, R56.reuse ;  /* 0x00000038231c7220 */ /* 0x080fe20000410000 */
[----:B------:R-:W-:Y:S01]  /*13e40*/  SHF.R.S32.HI R30, RZ, 0x5, R30 ;  /* 0x00000005ff1e7819 */ /* 0x000fe2000001141e */
[----:B------:R-:W-:Y:S01]  /*13e50*/  FMUL.FTZ R35, R39, R56 ;  /* 0x0000003827237220 */ /* 0x000fe20000410000 */
[----:B0-----:R-:W-:Y:S01]  /*13e60*/  LEA.HI R37, R33, R33, RZ, 0x1 ;  /* 0x0000002121257211 */ /* 0x001fe200078f08ff */
[----:B------:R0:W1:Y:S01]  /*13e70*/  MUFU.TANH R39, R44 ;  /* 0x0000002c00277308 */ /* 0x0000620000002400 */
[----:B------:R-:W-:-:S02]  /*13e80*/  IMAD.IADD R40, R29, 0x1, -R40 ;  /* 0x000000011d287824 */ /* 0x000fc400078e0a28 */
[----:B------:R-:W-:Y:S01]  /*13e90*/  IMAD R29, R59, 0x4, R30 ;  /* 0x000000043b1d7824 */ /* 0x000fe200078e021e */
[----:B0-----:R-:W-:-:S03]  /*13ea0*/  LOP3.LUT R44, R37, 0x1ffffffe, RZ, 0xc0, !PT ;  /* 0x1ffffffe252c7812 */ /* 0x001fc600078ec0ff */
[----:B------:R-:W-:Y:S02]  /*13eb0*/  IMAD.U32 R29, R29, 0x10, R40 ;  /* 0x000000101d1d7824 */ /* 0x000fe400078e0028 */
[----:B------:R-:W-:-:S04]  /*13ec0*/  IMAD.IADD R44, R33, 0x1, -R44 ;  /* 0x00000001212c7824 */ /* 0x000fc800078e0a2c */
[----:B------:R-:W-:-:S04]  /*13ed0*/  IMAD R44, R44, 0x8, R29 ;  /* 0x000000082c2c7824 */ /* 0x000fc800078e021d */
[----:B------:R-:W-:-:S04]  /*13ee0*/  @P0 IMAD.HI.U32 R3, R44, R3, RZ ;  /* 0x000000032c030227 */ /* 0x000fc800078e00ff */
[-C--:B------:R-:W-:Y:S01]  /*13ef0*/  FMUL.FTZ R10, R27, R56.reuse ;  /* 0x000000381b0a7220 */ /* 0x080fe20000410000 */
[----:B------:R-:W-:Y:S01]  /*13f00*/  FMUL.FTZ R27, R34, R56 ;  /* 0x00000038221b7220 */ /* 0x000fe20000410000 */
[----:B------:R-:W-:Y:S01]  /*13f10*/  @P0 SHF.R.U32.HI R44, RZ, R60, R3 ;  /* 0x0000003cff2c0219 */ /* 0x000fe20000011603 */
[-C--:B------:R-:W-:Y:S01]  /*13f20*/  FMUL.FTZ R34, R42, R56.reuse ;  /* 0x000000382a227220 */ /* 0x080fe20000410000 */
[-C--:B------:R-:W-:Y:S01]  /*13f30*/  FMUL.FTZ R42, R46, R56.reuse ;  /* 0x000000382e2a7220 */ /* 0x080fe20000410000 */
[----:B------:R-:W-:Y:S02]  /*13f40*/  IMAD.SHL.U32 R37, R0, 0x40, RZ ;  /* 0x0000004000257824 */ /* 0x000fe400078e00ff */
[-C--:B------:R-:W-:Y:S01]  /*13f50*/  FMUL.FTZ R11, R24, R56.reuse ;  /* 0x00000038180b7220 */ /* 0x080fe20000410000 */
[----:B------:R-:W-:Y:S01]  /*13f60*/  LOP3.LUT R32, R32, 0x7ffffffc, RZ, 0xc0, !PT ;  /* 0x7ffffffc20207812 */ /* 0x000fe200078ec0ff */
[----:B------:R-:W0:Y:S01]  /*13f70*/  SHFL.IDX PT, R46, R44, RZ, 0x1c1f ;  /* 0x001c1fff2c2e7589 */ /* 0x000e2200000e0000 */
[-C--:B------:R-:W-:Y:S01]  /*13f80*/  FMUL.FTZ R24, R36, R56.reuse ;  /* 0x0000003824187220 */ /* 0x080fe20000410000 */
[----:B------:R-:W-:Y:S01]  /*13f90*/  IADD3 R3, -R37, 0x1, RZ ;  /* 0x0000000125037810 */ /* 0x000fe20007ffe1ff */
[-C--:B------:R-:W-:Y:S01]  /*13fa0*/  FMUL.FTZ R36, R38, R56.reuse ;  /* 0x0000003826247220 */ /* 0x080fe20000410000 */
[----:B------:R-:W-:Y:S01]  /*13fb0*/  IMAD.IADD R32, R31, 0x1, -R32 ;  /* 0x000000011f207824 */ /* 0x000fe200078e0a20 */
        /* <DEDUP_REMOVED lines=9> */
[-C--:B---3--:R-:W-:Y:S01]  /*14050*/  FMUL.FTZ R24, R43, R56.reuse ;  /* 0x000000382b187220 */ /* 0x088fe20000410000 */
[-C--:B------:R-:W-:Y:S01]  /*14060*/  FMUL.FTZ R48, R48, R56.reuse ;  /* 0x0000003830307220 */ /* 0x080fe20000410000 */
[-C--:B------:R-:W-:Y:S01]  /*14070*/  FMUL.FTZ R49, R49, R56.reuse ;  /* 0x0000003831317220 */ /* 0x080fe20000410000 */
[----:B------:R-:W-:Y:S01]  /*14080*/  FMUL.FTZ R55, R55, R56 ;  /* 0x0000003837377220 */ /* 0x000fe20000410000 */
[----:B------:R-:W-:Y:S01]  /*14090*/  IMAD R3, R32, -0x2, R3 ;  /* 0xfffffffe20037824 */ /* 0x000fe200078e0203 */
[----:B------:R-:W3:Y:S04]  /*140a0*/  MUFU.TANH R11, R11 ;  /* 0x0000000b000b7308 */ /* 0x000ee80000002400 */
        /* <DEDUP_REMOVED lines=20> */
[----:B------:R0:W0:Y:S08]  /*141f0*/  MUFU.TANH R43, R49 ;  /* 0x00000031002b7308 */ /* 0x0000300000002400 */
        /* <DEDUP_REMOVED lines=22> */
.L_x_3587:
[----:B------:R-:W-:-:S13]  /*14360*/  ISETP.NE.AND P0, PT, R13, 0x1, PT ;  /* 0x000000010d00780c */ /* 0x000fda0003f05270 */
[----:B------:R-:W-:-:S05]  /*14370*/  @P0 IMAD.HI.U32 R12, R6, R14, RZ ;  /* 0x0000000e060c0227 */ /* 0x000fca00078e00ff */
[----:B------:R-:W-:-:S07]  /*14380*/  @P0 SHF.R.U32.HI R6, RZ, R15, R12 ;  /* 0x0000000fff060219 */ /* 0x000fce000001160c */
.L_x_3588:
[----:B------:R-:W-:Y:S05]  /*14390*/  BSYNC B1 ;  /* 0x0000000000017941 */ /* 0x000fea0003800000 */
.L_x_3586:
[----:B------:R-:W-:-:S04]  /*143a0*/  IMAD R7, R6, R13, -R37 ;  /* 0x0000000d06077224 */ /* 0x000fc800078e0a25 */
[----:B------:R-:W-:-:S05]  /*143b0*/  IMAD R6, R32, -0x2, R7 ;  /* 0xfffffffe20067824 */ /* 0x000fca00078e0207 */
[----:B------:R-:W-:Y:S02]  /*143c0*/  VIMNMX R3, R3, R6, !PT ;  /* 0x0000000603037248 */ /* 0x000fe40007fe0100 */
[----:B------:R-:W-:-:S07]  /*143d0*/  VIADDMNMX R2, R6, R13, R2, PT ;  /* 0x0000000d06027246 */ /* 0x000fce0003800102 */
.L_x_3585:
[----:B------:R-:W-:Y:S05]  /*143e0*/  BSYNC B0 ;  /* 0x0000000000007941 */ /* 0x000fea0003800000 */
.L_x_3584:
        /* <DEDUP_REMOVED lines=15> */
[--C-:B0-----:R-:W-:Y:S01]  /*144e0*/  IMAD.IADD R6, R30, 0x1, R44.reuse ;  /* 0x000000011e067824 */ /* 0x101fe200078e022c */
[----:B------:R-:W-:Y:S01]  /*144f0*/  ISETP.GT.AND P3, PT, R3, 0x9, !P5 ;  /* 0x000000090300780c */ /* 0x000fe20006f64270 */
[----:B------:R-:W-:Y:S01]  /*14500*/  IMAD.IADD R7, R31, 0x1, R44 ;  /* 0x000000011f077824 */ /* 0x000fe200078e022c */
[----:B------:R-:W-:Y:S02]  /*14510*/  ISETP.GE.AND P4, PT, R40, 0x12, PT ;  /* 0x000000122800780c */ /* 0x000fe40003f86270 */
[----:B------:R-:W-:Y:S02]  /*14520*/  FSEL R117, R117, -INF , !P2 ;  /* 0xff80000075757808 */ /* 0x000fe40005000000 */
[----:B------:R-:W-:Y:S02]  /*14530*/  ISETP.LT.OR P3, PT, R2, 0xa, P3 ;  /* 0x0000000a0200780c */ /* 0x000fe40001f61670 */
[----:B------:R-:W-:-:S02]  /*14540*/  ISETP.GT.AND P2, PT, R3, 0x11, !P4 ;  /* 0x000000110300780c */ /* 0x000fc40006744270 */
[----:B------:R-:W-:Y:S02]  /*14550*/  FSEL R69, R69, -INF , !P3 ;  /* 0xff80000045457808 */ /* 0x000fe40005800000 */
[----:B------:R-:W-:Y:S02]  /*14560*/  ISETP.LT.OR P2, PT, R2, 0x12, P2 ;  /* 0x000000120200780c */ /* 0x000fe40001741670 */
[----:B------:R-:W-:Y:S02]  /*14570*/  ISETP.GE.AND P3, PT, R40, 0x19, PT ;  /* 0x000000192800780c */ /* 0x000fe40003f66270 */
[----:B-1----:R-:W-:Y:S02]  /*14580*/  FSEL R67, R67, -INF , !P2 ;  /* 0xff80000043437808 */ /* 0x002fe40005000000 */
        /* <DEDUP_REMOVED lines=50> */
[----:B------:R-:W-:-:S04]  /*148b0*/  ISETP.LT.OR P6, PT, R2, 0x3a, P6 ;  /* 0x0000003a0200780c */ /* 0x000fc800037c1670 */
        /* <DEDUP_REMOVED lines=13> */
.L_x_3592:
[----:B------:R-:W-:-:S13]  /*14990*/  ISETP.NE.AND P6, PT, R13, 0x1, PT ;  /* 0x000000010d00780c */ /* 0x000fda0003fc5270 */
[----:B------:R-:W-:-:S05]  /*149a0*/  @P6 IMAD.HI.U32 R14, R4, R14, RZ ;  /* 0x0000000e040e6227 */ /* 0x000fca00078e00ff */
[----:B------:R-:W-:-:S07]  /*149b0*/  @P6 SHF.R.U32.HI R4, RZ, R15, R14 ;  /* 0x0000000fff046219 */ /* 0x000fce000001160e */
.L_x_3593:
[----:B------:R-:W-:Y:S05]  /*149c0*/  BSYNC B1 ;  /* 0x0000000000017941 */ /* 0x000fea0003800000 */
.L_x_3591:
[----:B------:R-:W-:-:S04]  /*149d0*/  IMAD R3, R4, R13, -R37 ;  /* 0x0000000d04037224 */ /* 0x000fc800078e0a25 */
[----:B------:R-:W-:-:S05]  /*149e0*/  IMAD R32, R32, -0x2, R3 ;  /* 0xfffffffe20207824 */ /* 0x000fca00078e0203 */
[----:B------:R-:W-:Y:S02]  /*149f0*/  VIADDMNMX R6, R32, R13, R6, PT ;  /* 0x0000000d20067246 */ /* 0x000fe40003800106 */
[----:B------:R-:W-:-:S07]  /*14a00*/  VIMNMX R7, R7, R32, !PT ;  /* 0x0000002007077248 */ /* 0x000fce0007fe0100 */
.L_x_3590:
[----:B------:R-:W-:Y:S05]  /*14a10*/  BSYNC B0 ;  /* 0x0000000000007941 */ /* 0x000fea0003800000 */
.L_x_3589:
[C---:B------:R-:W-:Y:S02]  /*14a20*/  ISETP.GT.AND P0, PT, R7.reuse, 0x1, !P0 ;  /* 0x000000010700780c */ /* 0x040fe40004704270 */
        /* <DEDUP_REMOVED lines=15> */
[----:B------:R-:W-:Y:S02]  /*14b20*/  ISETP.NE.AND P0, PT, R21, RZ, PT ;  /* 0x000000ff1500720c */ /* 0x000fe40003f05270 */
[----:B------:R-:W2:Y:S02]  /*14b30*/  LDL.64 R20, [R1+0x1e0] ;  /* 0x0001e00001147983 */ /* 0x000ea40000100a00 */
        /* <DEDUP_REMOVED lines=21> */
[----:B------:R-:W3:Y:S01]  /*14c90*/  LDL R12, [R1+0x200] ;  /* 0x00020000010c7983 */ /* 0x000ee20000100800 */
        /* <DEDUP_REMOVED lines=12> */
[C---:B------:R-:W-:Y:S02]  /*14d60*/  ISETP.LT.OR P4, PT, R6.reuse, 0x32, P4 ;  /* 0x000000320600780c */ /* 0x040fe40002781670 */
[----:B------:R-:W-:Y:S02]  /*14d70*/  FSEL R173, R173, -INF , !P3 ;  /* 0xff800000adad7808 */ /* 0x000fe40005800000 */
[----:B------:R-:W-:Y:S02]  /*14d80*/  ISETP.GT.AND P6, PT, R7, 0x39, !P6 ;  /* 0x000000390700780c */ /* 0x000fe400077c4270 */
[C---:B------:R-:W-:Y:S02]  /*14d90*/  ISETP.LT.OR P5, PT, R6.reuse, 0x39, P5 ;  /* 0x000000390600780c */ /* 0x040fe40002fa1670 */
[----:B------:R-:W-:Y:S02]  /*14da0*/  FSEL R33, R33, -INF , !P4 ;  /* 0xff80000021217808 */ /* 0x000fe40006000000 */
[----:B------:R-:W-:-:S02]  /*14db0*/  ISETP.LT.OR P6, PT, R6, 0x3a, P6 ;  /* 0x0000003a0600780c */ /* 0x000fc400037c1670 */
[----:B------:R-:W-:Y:S02]  /*14dc0*/  FSEL R175, R54, -INF , !P5 ;  /* 0xff80000036af7808 */ /* 0x000fe40006800000 */
[----:B------:R-:W-:Y:S02]  /*14dd0*/  FSEL R32, R29, -INF , !P6 ;  /* 0xff8000001d207808 */ /* 0x000fe40007000000 */
[----:B--2---:R-:W-:-:S04]  /*14de0*/  FMNMX.FTZ R2, R73, R20, !PT ;  /* 0x0000001449027209 */ /* 0x004fc80007810000 */
        /* <DEDUP_REMOVED lines=29> */
[----:B------:R-:W-:Y:S01]  /*14fc0*/  FMNMX.FTZ R7, R175, R2, !PT ;  /* 0x00000002af077209 */ /* 0x000fe20007810000 */
[----:B------:R-:W2:Y:S03]  /*14fd0*/  LDL.64 R4, [R1+0x1f0] ;  /* 0x0001f00001047983 */ /* 0x000ea60000100a00 */
[----:B------:R-:W-:Y:S01]  /*14fe0*/  FMNMX.FTZ R7, R32, R7, !PT ;  /* 0x0000000720077209 */ /* 0x000fe20007810000 */
[----:B------:R-:W0:Y:S04]  /*14ff0*/  SHFL.BFLY PT, R3, R6, 0x2, 0x1f ;  /* 0x0c401f0006037f89 */ /* 0x000e2800000e0000 */
[----:B------:R-:W-:Y:S04]  /*15000*/  STL.64 [R1+0x1e0], R6 ;  /* 0x0001e00601007387 */ /* 0x000fe80000100a00 */
[----:B------:R-:W4:Y:S01]  /*15010*/  LDL R14, [R1+0x1e4] ;  /* 0x0001e400010e7983 */ /* 0x000f220000100800 */
[----:B0-----:R-:W-:-:S05]  /*15020*/  FMNMX.FTZ R8, R6, R3, !PT ;  /* 0x0000000306087209 */ /* 0x001fca0007810000 */
[----:B------:R-:W0:Y:S02]  /*15030*/  SHFL.BFLY PT, R3, R8, 0x1, 0x1f ;  /* 0x0c201f0008037f89 */ /* 0x000e2400000e0000 */
[----:B0-----:R-:W-:Y:S02]  /*15040*/  FMNMX.FTZ R10, R8, R3, !PT ;  /* 0x00000003080a7209 */ /* 0x001fe40007810000 */
[----:B------:R-:W5:Y:S04]  /*15050*/  LDL.64 R2, [R1+0xb8] ;  /* 0x0000b80001027983 */ /* 0x000f680000100a00 */
[----:B------:R-:W-:Y:S04]  /*15060*/  STL [R1+0x1e0], R10 ;  /* 0x0001e00a01007387 */ /* 0x000fe80000100800 */
[----:B------:R-:W3:Y:S04]  /*15070*/  LDL R13, [R1+0x1e0] ;  /* 0x0001e000010d7983 */ /* 0x000ee80000100800 */
[----:B----4-:R-:W0:Y:S02]  /*15080*/  SHFL.BFLY PT, R11, R14, 0x2, 0x1f ;  /* 0x0c401f000e0b7f89 */ /* 0x010e2400000e0000 */
[----:B0-----:R-:W-:-:S05]  /*15090*/  FMNMX.FTZ R11, R11, R14, !PT ;  /* 0x0000000e0b0b7209 */ /* 0x001fca0007810000 */
[----:B------:R-:W0:Y:S02]  /*150a0*/  SHFL.BFLY PT, R6, R11, 0x1, 0x1f ;  /* 0x0c201f000b067f89 */ /* 0x000e2400000e0000 */
[----:B0-----:R-:W-:Y:S02]  /*150b0*/  FMNMX.FTZ R6, R11, R6, !PT ;  /* 0x000000060b067209 */ /* 0x001fe40007810000 */
[----:B---3--:R-:W-:-:S04]  /*150c0*/  FSETP.NEU.FTZ.AND P0, PT, R13, -INF , PT ;  /* 0xff8000000d00780b */ /* 0x008fc80003f1d000 */
[----:B------:R-:W-:Y:S02]  /*150d0*/  FSEL R7, R13, RZ, P0 ;  /* 0x000000ff0d077208 */ /* 0x000fe40000000000 */
[----:B------:R-:W-:-:S04]  /*150e0*/  FSETP.NEU.FTZ.AND P0, PT, R6, -INF , PT ;  /* 0xff8000000600780b */ /* 0x000fc80003f1d000 */
[----:B------:R-:W-:Y:S01]  /*150f0*/  FSEL R8, R6, RZ, P0 ;  /* 0x000000ff06087208 */ /* 0x000fe20000000000 */
[----:B------:R-:W-:-:S04]  /*15100*/  FADD.FTZ R7, R20, -R7 ;  /* 0x8000000714077221 */ /* 0x000fc80000010000 */
[----:B------:R-:W-:Y:S01]  /*15110*/  FADD.FTZ R21, R21, -R8 ;  /* 0x8000000815157221 */ /* 0x000fe20000010000 */
[----:B------:R-:W-:-:S03]  /*15120*/  FMUL.FTZ R7, R7, R12 ;  /* 0x0000000c07077220 */ /* 0x000fc60000410000 */
[----:B------:R-:W-:Y:S01]  /*15130*/  FMUL.FTZ R21, R12, R21 ;  /* 0x000000150c157220 */ /* 0x000fe20000410000 */
[----:B------:R-:W2:Y:S08]  /*15140*/  MUFU.EX2 R131, R7 ;  /* 0x0000000700837308 */ /* 0x000eb00000000800 */
[----:B------:R-:W0:Y:S01]  /*15150*/  MUFU.EX2 R130, R21 ;  /* 0x0000001500827308 */ /* 0x000e220000000800 */
[----:B------:R1:W-:Y:S01]  /*15160*/  STL [R1+0x1e4], R6 ;  /* 0x0001e40601007387 */ /* 0x0003e20000100800 */
[----:B--2---:R-:W-:Y:S01]  /*15170*/  FMUL.FTZ R4, R131, R4 ;  /* 0x0000000483047220 */ /* 0x004fe20000410000 */
[----:B0-----:R-:W-:-:S05]  /*15180*/  FMUL.FTZ R5, R5, R130 ;  /* 0x0000008205057220 */ /* 0x001fca0000410000 */
[----:B------:R1:W-:Y:S04]  /*15190*/  STL.64 [R1+0x1f0], R4 ;  /* 0x0001f00401007387 */ /* 0x0003e80000100a00 */
[----:B-----5:R-:W2:Y:S01]  /*151a0*/  LD.E R8, desc[UR46][R2.64+0x4] ;  /* 0x0000042e02087980 */ /* 0x020ea2000c101900 */
[----:B------:R-:W-:Y:S01]  /*151b0*/  BSSY B0, `(.L_x_3594) ;  /* 0x000000c000007945 */ /* 0x000fe20003800000 */
[----:B--2---:R-:W-:-:S13]  /*151c0*/  ISETP.NE.AND P0, PT, R8, RZ, PT ;  /* 0x000000ff0800720c */ /* 0x004fda0003f05270 */
[----:B-1----:R-:W-:Y:S05]  /*151d0*/  @P0 BRA `(.L_x_3595) ;  /* 0x0000000000240947 */ /* 0x002fea0003800000 */
        /* <DEDUP_REMOVED lines=9> */
.L_x_3595:
[----:B------:R-:W-:Y:S05]  /*15270*/  BSYNC B0 ;  /* 0x0000000000007941 */ /* 0x000fea0003800000 */
.L_x_3594:
        /* <DEDUP_REMOVED lines=9> */
.L_x_3597:
[----:B------:R-:W-:Y:S05]  /*15310*/  BSYNC B0 ;  /* 0x0000000000007941 */ /* 0x000fea0003800000 */
.L_x_3596:
[----:B------:R-:W0:Y:S04]  /*15320*/  LDL R46, [R1+0x200] ;  /* 0x00020000012e7983 */ /* 0x000e280000100800 */
[----:B------:R-:W0:Y:S04]  /*15330*/  LDL.64 R30, [R1+0x1e0] ;  /* 0x0001e000011e7983 */ /* 0x000e280000100a00 */
[----:B------:R-:W2:Y:S04]  /*15340*/  LDL.64 R6, [R1+0x1f0] ;  /* 0x0001f00001067983 */ /* 0x000ea80000100a00 */
[----:B------:R-:W3:Y:S04]  /*15350*/  LDL.64 R28, [R1+0x400] ;  /* 0x00040000011c7983 */ /* 0x000ee80000100a00 */
[----:B------:R-:W4:Y:S04]  /*15360*/  LDL.64 R26, [R1+0x408] ;  /* 0x00040800011a7983 */ /* 0x000f280000100a00 */
        /* <DEDUP_REMOVED lines=26> */
[----:B------:R-:W2:Y:S01]  /*15510*/  LDL R144, [R1+0x1c8] ;  /* 0x0001c80001907983 */ /* 0x000ea20000100800 */
[C---:B0-----:R-:W-:Y:S01]  /*15520*/  FMUL.FTZ R4, R30.reuse, R46 ;  /* 0x0000002e1e047220 */ /* 0x041fe20000410000 */
[----:B------:R-:W-:-:S04]  /*15530*/  FSETP.NEU.FTZ.AND P0, PT, R30, -INF , PT ;  /* 0xff8000001e00780b */ /* 0x000fc80003f1d000 */
[----:B------:R-:W-:Y:S02]  /*15540*/  FSEL R8, R4, RZ, P0 ;  /* 0x000000ff04087208 */ /* 0x000fe40000000000 */
[----:B------:R-:W2:Y:S01]  /*15550*/  LDL.64 R4, [R1+0x238] ;  /* 0x0002380001047983 */ /* 0x000ea20000100a00 */
[CC--:B------:R-:W-:Y:S01]  /*15560*/  FMUL.FTZ R30, R31.reuse, R46.reuse ;  /* 0x0000002e1f1e7220 */ /* 0x0c0fe20000410000 */
[----:B------:R-:W-:Y:S01]  /*15570*/  FSETP.NEU.FTZ.AND P0, PT, R31, -INF , PT ;  /* 0xff8000001f00780b */ /* 0x000fe20003f1d000 */
[----:B------:R-:W-:-:S03]  /*15580*/  FFMA.FTZ R23, R39, R46, -R8 ;  /* 0x0000002e27177223 */ /* 0x000fc60000010808 */
[----:B------:R-:W-:Y:S01]  /*15590*/  FSEL R39, R30, RZ, P0 ;  /* 0x000000ff1e277208 */ /* 0x000fe20000000000 */
        /* <DEDUP_REMOVED lines=23> */
[-C--:B------:R-:W-:Y:S01]  /*15710*/  FFMA.FTZ R174, R41, R46.reuse, -R8 ;  /* 0x0000002e29ae7223 */ /* 0x080fe20000010808 */
        /* <DEDUP_REMOVED lines=8> */
[----:B------:R-:W-:Y:S01]  /*157a0*/  FFMA.FTZ R175, R175, R46, -R39 ;  /* 0x0000002eafaf7223 */ /* 0x000fe20000010827 */
[C---:B---3--:R-:W-:Y:S01]  /*157b0*/  FMUL.FTZ R29, R131.reuse, R29 ;  /* 0x0000001d831d7220 */ /* 0x048fe20000410000 */
[C---:B------:R-:W-:Y:S01]  /*157c0*/  FMUL.FTZ R28, R131.reuse, R28 ;  /* 0x0000001c831c7220 */ /* 0x040fe20000410000 */
[C---:B----4-:R-:W-:Y:S01]  /*157d0*/  FMUL.FTZ R27, R130.reuse, R27 ;  /* 0x0000001b821b7220 */ /* 0x050fe20000410000 */
[----:B------:R-:W-:Y:S01]  /*157e0*/  FMUL.FTZ R26, R130, R26 ;  /* 0x0000001a821a7220 */ /* 0x000fe20000410000 */
[C---:B--2---:R-:W-:Y:S01]  /*157f0*/  FMUL.FTZ R25, R131.reuse, R25 ;  /* 0x0000001983197220 */ /* 0x044fe20000410000 */
[----:B------:R-:W2:Y:S01]  /*15800*/  MUFU.EX2 R167, R167 ;  /* 0x000000a700a77308 */ /* 0x000ea20000000800 */
[C---:B------:R-:W-:Y:S01]  /*15810*/  FMUL.FTZ R24, R131.reuse, R24 ;  /* 0x0000001883187220 */ /* 0x040fe20000410000 */
[C---:B------:R-:W-:Y:S01]  /*15820*/  FMUL.FTZ R13, R131.reuse, R13 ;  /* 0x0000000d830d7220 */ /* 0x040fe20000410000 */
[C---:B------:R-:W-:Y:S01]  /*15830*/  FMUL.FTZ R12, R131.reuse, R12 ;  /* 0x0000000c830c7220 */ /* 0x040fe20000410000 */
[C---:B------:R-:W-:Y:S01]  /*15840*/  FMUL.FTZ R21, R131.reuse, R21 ;  /* 0x0000001583157220 */ /* 0x040fe20000410000 */
[C---:B------:R-:W-:Y:S01]  /*15850*/  FMUL.FTZ R20, R131.reuse, R20 ;  /* 0x0000001483147220 */ /* 0x040fe20000410000 */
[C---:B------:R-:W-:Y:S01]  /*15860*/  FMUL.FTZ R15, R131.reuse, R15 ;  /* 0x0000000f830f7220 */ /* 0x040fe20000410000 */
[----:B------:R-:W-:Y:S01]  /*15870*/  FMUL.FTZ R14, R131, R14 ;  /* 0x0000000e830e7220 */ /* 0x000fe20000410000 */
[----:B------:R-:W3:Y:S01]  /*15880*/  MUFU.EX2 R120, R120 ;  /* 0x0000007800787308 */ /* 0x000ee20000000800 */
[----:B0-----:R-:W-:Y:S01]  /*15890*/  FADD.FTZ R8, R129, R7 ;  /* 0x0000000781087221 */ /* 0x001fe20000010000 */
[----:B------:R-:W-:Y:S01]  /*158a0*/  FADD.FTZ R6, R164, R6 ;  /* 0x00000006a4067221 */ /* 0x000fe20000010000 */
[C---:B------:R-:W-:Y:S01]  /*158b0*/  FMUL.FTZ R11, R131.reuse, R11 ;  /* 0x0000000b830b7220 */ /* 0x040fe20000410000 */
[C---:B------:R-:W-:Y:S01]  /*158c0*/  FMUL.FTZ R10, R131.reuse, R10 ;  /* 0x0000000a830a7220 */ /* 0x040fe20000410000 */
[C---:B------:R-:W-:Y:S01]  /*158d0*/  FMUL.FTZ R95, R131.reuse, R95 ;  /* 0x0000005f835f7220 */ /* 0x040fe20000410000 */
[C---:B------:R-:W-:Y:S01]  /*158e0*/  FMUL.FTZ R94, R131.reuse, R94 ;  /* 0x0000005e835e7220 */ /* 0x040fe20000410000 */
[C---:B------:R-:W-:Y:S01]  /*158f0*/  FMUL.FTZ R97, R131.reuse, R97 ;  /* 0x0000006183617220 */ /* 0x040fe20000410000 */
[----:B------:R-:W0:Y:S01]  /*15900*/  MUFU.EX2 R128, R128 ;  /* 0x0000008000807308 */ /* 0x000e220000000800 */
[C---:B------:R-:W-:Y:S01]  /*15910*/  FMUL.FTZ R96, R131.reuse, R96 ;  /* 0x0000006083607220 */ /* 0x040fe20000410000 */
[C---:B------:R-:W-:Y:S01]  /*15920*/  FMUL.FTZ R99, R131.reuse, R99 ;  /* 0x0000006383637220 */ /* 0x040fe20000410000 */
[C---:B------:R-:W-:Y:S01]  /*15930*/  FMUL.FTZ R98, R131.reuse, R98 ;  /* 0x0000006283627220 */ /* 0x040fe20000410000 */
[C---:B------:R-:W-:Y:S01]  /*15940*/  FMUL.FTZ R107, R131.reuse, R107 ;  /* 0x0000006b836b7220 */ /* 0x040fe20000410000 */
[----:B------:R-:W-:Y:S01]  /*15950*/  FMUL.FTZ R106, R131, R106 ;  /* 0x0000006a836a7220 */ /* 0x000fe20000410000 */
[C---:B------:R-:W-:Y:S01]  /*15960*/  FMUL.FTZ R105, R130.reuse, R105 ;  /* 0x0000006982697220 */ /* 0x040fe20000410000 */
[C---:B------:R-:W-:Y:S01]  /*15970*/  FMUL.FTZ R104, R130.reuse, R104 ;  /* 0x0000006882687220 */ /* 0x040fe20000410000 */
[----:B------:R-:W4:Y:S01]  /*15980*/  MUFU.EX2 R166, R166 ;  /* 0x000000a600a67308 */ /* 0x000f220000000800 */
[----:B-1----:R-:W-:Y:S01]  /*15990*/  FADD.FTZ R8, R165, R8 ;  /* 0x00000008a5087221 */ /* 0x002fe20000010000 */
[----:B------:R-:W-:Y:S01]  /*159a0*/  FADD.FTZ R7, R121, R6 ;  /* 0x0000000679077221 */ /* 0x000fe20000010000 */
[C---:B------:R-:W-:Y:S01]  /*159b0*/  FMUL.FTZ R109, R130.reuse, R103 ;  /* 0x00000067826d7220 */ /* 0x040fe20000410000 */
[----:B------:R-:W-:Y:S01]  /*159c0*/  FMUL.FTZ R108, R130, R102 ;  /* 0x00000066826c7220 */ /* 0x000fe20000410000 */
[----:B------:R-:W4:Y:S03]  /*159d0*/  LDL.64 R68, [R1+0x340] ;  /* 0x0003400001447983 */ /* 0x000f260000100a00 */
[----:B------:R-:W1:Y:S01]  /*159e0*/  MUFU.EX2 R169, R169 ;  /* 0x000000a900a97308 */ /* 0x000e620000000800 */
[----:B------:R-:W4:Y:S04]  /*159f0*/  LDL.64 R72, [R1+0x370] ;  /* 0x0003700001487983 */ /* 0x000f280000100a00 */
[----:B------:R-:W4:Y:S03]  /*15a00*/  LDL.64 R70, [R1+0x380] ;  /* 0x0003800001467983 */ /* 0x000f260000100a00 */
[----:B------:R-:W1:Y:S01]  /*15a10*/  MUFU.EX2 R117, R117 ;  /* 0x0000007500757308 */ /* 0x000e620000000800 */
[----:B--2---:R-:W-:Y:S01]  /*15a20*/  FADD.FTZ R31, R167, R8 ;  /* 0x00000008a71f7221 */ /* 0x004fe20000010000 */
[----:B---3--:R-:W-:Y:S01]  /*15a30*/  FADD.FTZ R7, R120, R7 ;  /* 0x0000000778077221 */ /* 0x008fe20000010000 */
[----:B------:R-:W2:Y:S04]  /*15a40*/  LDL.64 R58, [R1+0x390] ;  /* 0x00039000013a7983 */ /* 0x000ea80000100a00 */
[----:B------:R-:W3:Y:S01]  /*15a50*/  LDL.64 R66, [R1+0x3a0] ;  /* 0x0003a00001427983 */ /* 0x000ee20000100a00 */
[----:B------:R-:W1:Y:S03]  /*15a60*/  MUFU.EX2 R127, R127 ;  /* 0x0000007f007f7308 */ /* 0x000e660000000800 */
[----:B------:R-:W3:Y:S04]  /*15a70*/  LDL.64 R48, [R1+0x3e0] ;  /* 0x0003e00001307983 */ /* 0x000ee80000100a00 */
[----:B------:R-:W3:Y:S01]  /*15a80*/  LDL.64 R64, [R1+0x3b0] ;  /* 0x0003b00001407983 */ /* 0x000ee20000100a00 */
[----:B------:R-:W1:Y:S01]  /*15a90*/  MUFU.EX2 R168, R168 ;  /* 0x000000a800a87308 */ /* 0x000e620000000800 */
[----:B0-----:R-:W-:Y:S01]  /*15aa0*/  FADD.FTZ R8, R128, R31 ;  /* 0x0000001f80087221 */ /* 0x001fe20000010000 */
[----:B----4-:R-:W-:Y:S01]  /*15ab0*/  FADD.FTZ R6, R166, R7 ;  /* 0x00000007a6067221 */ /* 0x010fe20000010000 */
[----:B------:R-:W4:Y:S04]  /*15ac0*/  LDL.64 R62, [R1+0x3c0] ;  /* 0x0003c000013e7983 */ /* 0x000f280000100a00 */
[----:B------:R-:W4:Y:S01]  /*15ad0*/  LDL.64 R60, [R1+0x3d0] ;  /* 0x0003d000013c7983 */ /* 0x000f220000100a00 */
[----:B------:R-:W0:Y:S03]  /*15ae0*/  MUFU.EX2 R171, R171 ;  /* 0x000000ab00ab7308 */ /* 0x000e260000000800 */
[----:B------:R-:W4:Y:S04]  /*15af0*/  LDL.64 R56, [R1+0x3f0] ;  /* 0x0003f00001387983 */ /* 0x000f280000100a00 */
[----:B------:R-:W4:Y:S01]  /*15b00*/  LDL.64 R54, [R1+0x248] ;  /* 0x0002480001367983 */ /* 0x000f220000100a00 */
[----:B------:R-:W0:Y:S01]  /*15b10*/  MUFU.EX2 R116, R116 ;  /* 0x0000007400747308 */ /* 0x000e220000000800 */
[----:B-1----:R-:W-:Y:S01]  /*15b20*/  FADD.FTZ R8, R169, R8 ;  /* 0x00000008a9087221 */ /* 0x002fe20000010000 */
[----:B------:R-:W-:Y:S01]  /*15b30*/  FADD.FTZ R7, R117, R6 ;  /* 0x0000000675077221 */ /* 0x000fe20000010000 */
[----:B------:R-:W4:Y:S04]  /*15b40*/  LDL.64 R52, [R1+0x258] ;  /* 0x0002580001347983 */ /* 0x000f280000100a00 */
[----:B------:R-:W4:Y:S01]  /*15b50*/  LDL.64 R50, [R1+0x268] ;  /* 0x0002680001327983 */ /* 0x000f220000100a00 */
[----:B------:R-:W1:Y:S08]  /*15b60*/  MUFU.EX2 R126, R126 ;  /* 0x0000007e007e7308 */ /* 0x000e700000000800 */
[----:B------:R-:W1:Y:S01]  /*15b70*/  MUFU.EX2 R170, R170 ;  /* 0x000000aa00aa7308 */ /* 0x000e620000000800 */
[----:B------:R-:W-:Y:S01]  /*15b80*/  FADD.FTZ R6, R127, R8 ;  /* 0x000000087f067221 */ /* 0x000fe20000010000 */
[----:B------:R-:W-:Y:S01]  /*15b90*/  FADD.FTZ R7, R168, R7 ;  /* 0x00000007a8077221 */ /* 0x000fe20000010000 */
[----:B------:R-:W4:Y:S04]  /*15ba0*/  LDL.64 R44, [R1+0x298] ;  /* 0x00029800012c7983 */ /* 0x000f280000100a00 */
[----:B------:R-:W4:Y:S01]  /*15bb0*/  LDL.64 R40, [R1+0x2b8] ;  /* 0x0002b80001287983 */ /* 0x000f220000100a00 */
[----:B------:R-:W1:Y:S08]  /*15bc0*/  MUFU.EX2 R177, R177 ;  /* 0x000000b100b17308 */ /* 0x000e700000000800 */
[----:B------:R-:W1:Y:S01]  /*15bd0*/  MUFU.EX2 R125, R125 ;  /* 0x0000007d007d7308 */ /* 0x000e620000000800 */
[----:B0-----:R-:W-:Y:S01]  /*15be0*/  FADD.FTZ R31, R171, R6 ;  /* 0x00000006ab1f7221 */ /* 0x001fe20000010000 */
[----:B------:R-:W-:Y:S01]  /*15bf0*/  FADD.FTZ R7, R116, R7 ;  /* 0x0000000774077221 */ /* 0x000fe20000010000 */
[----:B------:R-:W4:Y:S04]  /*15c00*/  LDL.64 R42, [R1+0x2a8] ;  /* 0x0002a800012a7983 */ /* 0x000f280000100a00 */
[----:B------:R-:W4:Y:S01]  /*15c10*/  LDL.64 R36, [R1+0x2d8] ;  /* 0x0002d80001247983 */ /* 0x000f220000100a00 */
[----:B------:R-:W0:Y:S08]  /*15c20*/  MUFU.EX2 R124, R124 ;  /* 0x0000007c007c7308 */ /* 0x000e300000000800 */
[----:B------:R-:W0:Y:S01]  /*15c30*/  MUFU.EX2 R176, R176 ;  /* 0x000000b000b07308 */ /* 0x000e220000000800 */
[----:B-1----:R-:W-:Y:S01]  /*15c40*/  FADD.FTZ R30, R126, R31 ;  /* 0x0000001f7e1e7221 */ /* 0x002fe20000010000 */
[----:B------:R-:W-:Y:S01]  /*15c50*/  FADD.FTZ R6, R170, R7 ;  /* 0x00000007aa067221 */ /* 0x000fe20000010000 */
[----:B------:R-:W4:Y:S05]  /*15c60*/  LDL.64 R34, [R1+0x2e8] ;  /* 0x0002e80001227983 */ /* 0x000f2a0000100a00 */
[----:B------:R-:W1:Y:S01]  /*15c70*/  MUFU.EX2 R122, R122 ;  /* 0x0000007a007a7308 */ /* 0x000e620000000800 */
[----:B------:R-:W-:-:S07]  /*15c80*/  FFMA.FTZ R8, R33, R46, -R39 ;  /* 0x0000002e21087223 */ /* 0x000fce0000010827 */
[----:B------:R-:W1:Y:S01]  /*15c90*/  MUFU.EX2 R123, R123 ;  /* 0x0000007b007b7308 */ /* 0x000e620000000800 */
[----:B------:R-:W-:Y:S01]  /*15ca0*/  FADD.FTZ R31, R177, R30 ;  /* 0x0000001eb11f7221 */ /* 0x000fe20000010000 */
[----:B------:R-:W-:Y:S01]  /*15cb0*/  FADD.FTZ R7, R125, R6 ;  /* 0x000000067d077221 */ /* 0x000fe20000010000 */
[----:B------:R-:W4:Y:S05]  /*15cc0*/  LDL.64 R102, [R1+0x3b8] ;  /* 0x0003b80001667983 */ /* 0x000f2a0000100a00 */
[----:B------:R-:W-:Y:S08]  /*15cd0*/  MUFU.EX2 R178, R178 ;  /* 0x000000b200b27308 */ /* 0x000ff00000000800 */
[----:B------:R-:W1:Y:S01]  /*15ce0*/  MUFU.EX2 R179, R179 ;  /* 0x000000b300b37308 */ /* 0x000e620000000800 */
[----:B0-----:R-:W-:Y:S01]  /*15cf0*/  FADD.FTZ R31, R124, R31 ;  /* 0x0000001f7c1f7221 */ /* 0x001fe20000010000 */
[----:B------:R-:W-:-:S06]  /*15d00*/  FADD.FTZ R6, R176, R7 ;  /* 0x00000007b0067221 */ /* 0x000fcc0000010000 */
[----:B------:R-:W-:Y:S01]  /*15d10*/  MUFU.EX2 R191, R191 ;  /* 0x000000bf00bf7308 */ /* 0x000fe20000000800 */
[----:B------:R-:W-:-:S07]  /*15d20*/  FFMA.FTZ R7, R32, R46, -R39 ;  /* 0x0000002e20077223 */ /* 0x000fce0000010827 */
[----:B------:R-:W0:Y:S01]  /*15d30*/  MUFU.EX2 R173, R173 ;  /* 0x000000ad00ad7308 */ /* 0x000e220000000800 */
[----:B-1----:R-:W-:Y:S01]  /*15d40*/  FADD.FTZ R30, R122, R31 ;  /* 0x0000001f7a1e7221 */ /* 0x002fe20000010000 */
[----:B------:R-:W-:Y:S01]  /*15d50*/  FADD.FTZ R31, R123, R6 ;  /* 0x000000067b1f7221 */ /* 0x000fe20000010000 */
[----:B------:R-:W4:Y:S05]  /*15d60*/  LDL.64 R38, [R1+0x278] ;  /* 0x0002780001267983 */ /* 0x000f2a0000100a00 */
[----:B------:R-:W-:Y:S08]  /*15d70*/  MUFU.EX2 R172, R172 ;  /* 0x000000ac00ac7308 */ /* 0x000ff00000000800 */
        /* <DEDUP_REMOVED lines=8> */
[----:B------:R-:W0:Y:S08]  /*15e00*/  MUFU.EX2 R23, R23 ;  /* 0x0000001700177308 */ /* 0x000e300000000800 */
[----:B------:R-:W0:Y:S01]  /*15e10*/  MUFU.EX2 R7, R7 ;  /* 0x0000000700077308 */ /* 0x000e220000000800 */
[----:B-1----:R-:W-:Y:S01]  /*15e20*/  FADD.FTZ R6, R8, R33 ;  /* 0x0000002108067221 */ /* 0x002fe20000010000 */
[----:B------:R-:W-:Y:S01]  /*15e30*/  FADD.FTZ R31, R172, R31 ;  /* 0x0000001fac1f7221 */ /* 0x000fe20000010000 */
[----:B------:R-:W4:Y:S02]  /*15e40*/  LDL.64 R32, [R1+0x2f8] ;  /* 0x0002f80001207983 */ /* 0x000f240000100a00 */
[----:B------:R-:W-:Y:S01]  /*15e50*/  FADD.FTZ R6, R175, R6 ;  /* 0x00000006af067221 */ /* 0x000fe20000010000 */
[----:B------:R-:W-:-:S04]  /*15e60*/  FADD.FTZ R30, R174, R31 ;  /* 0x0000001fae1e7221 */ /* 0x000fc80000010000 */
[----:B0-----:R-:W-:Y:S01]  /*15e70*/  FADD.FTZ R30, R23, R30 ;  /* 0x0000001e171e7221 */ /* 0x001fe20000010000 */
[----:B------:R-:W-:-:S05]  /*15e80*/  FADD.FTZ R31, R7, R6 ;  /* 0x00000006071f7221 */ /* 0x000fca0000010000 */
[----:B------:R0:W-:Y:S01]  /*15e90*/  STL.64 [R1+0x1f0], R30 ;  /* 0x0001f01e01007387 */ /* 0x0001e20000100a00 */
[----:B------:R-:W-:Y:S06]  /*15ea0*/  BAR.SYNC.DEFER_BLOCKING 0xf, 0x100 ;  /* 0x03c4000000007b1d */ /* 0x000fec0000010000 */
[----:B0-----:R-:W4:Y:S01]  /*15eb0*/  LDL.64 R30, [R1+0x308] ;  /* 0x00030800011e7983 */ /* 0x001f220000100a00 */
[C---:B------:R-:W-:Y:S01]  /*15ec0*/  FMUL.FTZ R5, R130.reuse, R5 ;  /* 0x0000000582057220 */ /* 0x040fe20000410000 */
[C---:B------:R-:W-:Y:S02]  /*15ed0*/  FMUL.FTZ R4, R130.reuse, R4 ;  /* 0x0000000482047220 */ /* 0x040fe40000410000 */
[----:B------:R-:W4:Y:S04]  /*15ee0*/  LD.E.64 R92, desc[UR46][R2.64+0x8] ;  /* 0x0000082e025c7980 */ /* 0x000f28000c101b00 */
[----:B------:R-:W4:Y:S04]  /*15ef0*/  LD.E.64 R2, desc[UR46][R2.64] ;  /* 0x0000002e02027980 */ /* 0x000f28000c101b00 */
[----:B------:R0:W-:Y:S04]  /*15f00*/  STL.64 [R1+0x400], R28 ;  /* 0x0004001c01007387 */ /* 0x0001e80000100a00 */
        /* <DEDUP_REMOVED lines=9> */
[----:B------:R-:W-:Y:S04]  /*15fa0*/  STL.64 [R1+0x290], R106 ;  /* 0x0002906a01007387 */ /* 0x000fe80000100a00 */
[----:B------:R2:W-:Y:S04]  /*15fb0*/  STL.64 [R1+0x218], R104 ;  /* 0x0002186801007387 */ /* 0x0005e80000100a00 */
[----:B------:R2:W-:Y:S04]  /*15fc0*/  STL.64 [R1+0x228], R108 ;  /* 0x0002286c01007387 */ /* 0x0005e80000100a00 */
[----:B0-----:R-:W4:Y:S04]  /*15fd0*/  LDL.64 R28, [R1+0x2c8] ;  /* 0x0002c800011c7983 */ /* 0x001f280000100a00 */
[----:B-1----:R-:W4:Y:S04]  /*15fe0*/  LDL.64 R12, [R1+0x318] ;  /* 0x00031800010c7983 */ /* 0x002f280000100a00 */
[----:B------:R-:W4:Y:S04]  /*15ff0*/  LDL.64 R26, [R1+0x328] ;  /* 0x00032800011a7983 */ /* 0x000f280000100a00 */
[----:B------:R-:W4:Y:S04]  /*16000*/  LDL.64 R24, [R1+0x338] ;  /* 0x0003380001187983 */ /* 0x000f280000100a00 */
[----:B------:R-:W4:Y:S04]  /*16010*/  LDL.64 R20, [R1+0x348] ;  /* 0x0003480001147983 */ /* 0x000f280000100a00 */
[----:B------:R-:W4:Y:S04]  /*16020*/  LDL.64 R14, [R1+0x358] ;  /* 0x00035800010e7983 */ /* 0x000f280000100a00 */
[----:B------:R-:W4:Y:S04]  /*16030*/  LDL.64 R10, [R1+0x368] ;  /* 0x00036800010a7983 */ /* 0x000f280000100a00 */
[----:B------:R-:W4:Y:S04]  /*16040*/  LDL.64 R94, [R1+0x378] ;  /* 0x00037800015e7983 */ /* 0x000f280000100a00 */
[----:B--2---:R-:W2:Y:S04]  /*16050*/  LDL.64 R96, [R1+0x388] ;  /* 0x0003880001607983 */ /* 0x004ea80000100a00 */
[----:B------:R-:W2:Y:S04]  /*16060*/  LDL.64 R98, [R1+0x3a8] ;  /* 0x0003a80001627983 */ /* 0x000ea80000100a00 */
[----:B------:R-:W2:Y:S04]  /*16070*/  LDL.64 R104, [R1+0x3c8] ;  /* 0x0003c80001687983 */ /* 0x000ea80000100a00 */
[----:B------:R-:W2:Y:S04]  /*16080*/  LDL.64 R108, [R1+0x3d8] ;  /* 0x0003d800016c7983 */ /* 0x000ea80000100a00 */
[----:B------:R-:W2:Y:S04]  /*16090*/  LDL.64 R106, [R1+0x3e8] ;  /* 0x0003e800016a7983 */ /* 0x000ea80000100a00 */
[----:B------:R0:W-:Y:S04]  /*160a0*/  STL.64 [R1+0x238], R4 ;  /* 0x0002380401007387 */ /* 0x0001e80000100a00 */
        /* <DEDUP_REMOVED lines=44> */
[C---:B---3--:R-:W-:Y:S01]  /*16370*/  FMUL.FTZ R67, R131.reuse, R67 ;  /* 0x0000004383437220 */ /* 0x048fe20000410000 */
[C---:B------:R-:W-:Y:S01]  /*16380*/  FMUL.FTZ R66, R131.reuse, R66 ;  /* 0x0000004283427220 */ /* 0x040fe20000410000 */
[C---:B------:R-:W-:Y:S01]  /*16390*/  FMUL.FTZ R65, R131.reuse, R65 ;  /* 0x0000004183417220 */ /* 0x040fe20000410000 */
        /* <DEDUP_REMOVED lines=35> */
[----:B------:R-:W-:Y:S04]  /*165d0*/  STL.64 [R1+0x2a0], R118 ;  /* 0x0002a07601007387 */ /* 0x000fe80000100a00 */
[----:B------:R-:W-:Y:S04]  /*165e0*/  STL.64 [R1+0x2b0], R114 ;  /* 0x0002b07201007387 */ /* 0x000fe80000100a00 */
[----:B------:R-:W-:Y:S01]  /*165f0*/  STL.64 [R1+0x2c0], R110 ;  /* 0x0002c06e01007387 */ /* 0x000fe20000100a00 */
[C---:B------:R-:W-:Y:S01]  /*16600*/  FMUL.FTZ R33, R130.reuse, R33 ;  /* 0x0000002182217220 */ /* 0x040fe20000410000 */
[----:B------:R-:W-:-:S02]  /*16610*/  FMUL.FTZ R32, R130, R32 ;  /* 0x0000002082207220 */ /* 0x000fc40000410000 */
[----:B------:R-:W-:Y:S04]  /*16620*/  STL.64 [R1+0x2d0], R78 ;  /* 0x0002d04e01007387 */ /* 0x000fe80000100a00 */
[----:B------:R-:W-:Y:S04]  /*16630*/  STL.64 [R1+0x2e0], R80 ;  /* 0x0002e05001007387 */ /* 0x000fe80000100a00 */
[----:B------:R-:W-:Y:S04]  /*16640*/  STL.64 [R1+0x2f0], R82 ;  /* 0x0002f05201007387 */ /* 0x000fe80000100a00 */
[----:B------:R-:W-:Y:S04]  /*16650*/  STL.64 [R1+0x300], R84 ;  /* 0x0003005401007387 */ /* 0x000fe80000100a00 */
        /* <DEDUP_REMOVED lines=8> */
[----:B------:R-:W-:Y:S01]  /*166e0*/  STL.64 [R1+0x370], R72 ;  /* 0x0003704801007387 */ /* 0x000fe20000100a00 */
[----:B------:R-:W-:-:S03]  /*166f0*/  MOV R6, R92 ;  /* 0x0000005c00067202 */ /* 0x000fc60000000f00 */
        /* <DEDUP_REMOVED lines=55> */
[----:B------:R-:W-:Y:S04]  /*16a70*/  STL.64 [R1+0x398], R100 ;  /* 0x0003986401007387 */ /* 0x000fe80000100a00 */
[----:B------:R4:W-:Y:S04]  /*16a80*/  STL.64 [R1+0x3a8], R98 ;  /* 0x0003a86201007387 */ /* 0x0009e80000100a00 */
[----:B------:R4:W-:Y:S04]  /*16a90*/  STL.64 [R1+0x3b8], R102 ;  /* 0x0003b86601007387 */ /* 0x0009e80000100a00 */
[----:B------:R4:W-:Y:S04]  /*16aa0*/  STL.64 [R1+0x3c8], R104 ;  /* 0x0003c86801007387 */ /* 0x0009e80000100a00 */
[----:B------:R-:W-:Y:S04]  /*16ab0*/  STL.64 [R1+0x3d8], R108 ;  /* 0x0003d86c01007387 */ /* 0x000fe80000100a00 */
[----:B------:R4:W-:Y:S04]  /*16ac0*/  STL.64 [R1+0x3e8], R106 ;  /* 0x0003e86a01007387 */ /* 0x0009e80000100a00 */
[----:B------:R4:W-:Y:S04]  /*16ad0*/  STL.64 [R1+0x3f8], R112 ;  /* 0x0003f87001007387 */ /* 0x0009e80000100a00 */
        /* <DEDUP_REMOVED lines=12> */
[----:B0-----:R-:W4:Y:S04]  /*16ba0*/  LDL.64 R4, [R1+0x88] ;  /* 0x0000880001047983 */ /* 0x001f280000100a00 */
[----:B-1----:R-:W4:Y:S04]  /*16bb0*/  LDL R10, [R1+0x240] ;  /* 0x00024000010a7983 */ /* 0x002f280000100800 */
        /* <DEDUP_REMOVED lines=79> */
[----:B---3--:R-:W3:Y:S04]  /*170b0*/  LDL R96, [R1+0x380] ;  /* 0x0003800001607983 */ /* 0x008ee80000100800 */
        /* <DEDUP_REMOVED lines=35> */
[----:B------:R-:W-:Y:S01]  /*172f0*/  IMAD R4, R144, 0x1000, R4 ;  /* 0x0000100090047824 */ /* 0x000fe200078e0204 */
[----:B------:R-:W-:-:S02]  /*17300*/  F2FP.BF16.F32.PACK_AB R164, R121, R164 ;  /* 0x000000a479a4723e */ /* 0x000fc400000010ff */
[----:B------:R-:W-:Y:S01]  /*17310*/  STL [R1+0x240], R10 ;  /* 0x0002400a01007387 */ /* 0x000fe20000100800 */
[----:B------:R-:W-:Y:S02]  /*17320*/  F2FP.BF16.F32.PACK_AB R165, R165, R129 ;  /* 0x00000081a5a5723e */ /* 0x000fe400000010ff */
[----:B------:R-:W-:Y:S01]  /*17330*/  F2FP.BF16.F32.PACK_AB R166, R166, R120 ;  /* 0x00000078a6a6723e */ /* 0x000fe200000010ff */
[----:B------:R-:W-:Y:S01]  /*17340*/  STL [R1+0x244], R11 ;  /* 0x0002440b01007387 */ /* 0x000fe20000100800 */
[----:B------:R-:W-:Y:S02]  /*17350*/  F2FP.BF16.F32.PACK_AB R167, R128, R167 ;  /* 0x000000a780a7723e */ /* 0x000fe400000010ff */
[----:B------:R-:W-:Y:S01]  /*17360*/  F2FP.BF16.F32.PACK_AB R168, R168, R117 ;  /* 0x00000075a8a8723e */ /* 0x000fe200000010ff */
[----:B------:R-:W-:Y:S01]  /*17370*/  STL [R1+0x248], R12 ;  /* 0x0002480c01007387 */ /* 0x000fe20000100800 */
[----:B------:R-:W-:Y:S02]  /*17380*/  F2FP.BF16.F32.PACK_AB R169, R127, R169 ;  /* 0x000000a97fa9723e */ /* 0x000fe400000010ff */
[----:B------:R-:W-:Y:S01]  /*17390*/  F2FP.BF16.F32.PACK_AB R170, R170, R116 ;  /* 0x00000074aaaa723e */ /* 0x000fe200000010ff */
[----:B------:R-:W-:Y:S01]  /*173a0*/  STL [R1+0x24c], R13 ;  /* 0x00024c0d01007387 */ /* 0x000fe20000100800 */
[----:B------:R-:W-:-:S02]  /*173b0*/  F2FP.BF16.F32.PACK_AB R171, R126, R171 ;  /* 0x000000ab7eab723e */ /* 0x000fc400000010ff */
[----:B------:R-:W-:Y:S01]  /*173c0*/  F2FP.BF16.F32.PACK_AB R176, R176, R125 ;  /* 0x0000007db0b0723e */ /* 0x000fe200000010ff */
[----:B------:R-:W-:Y:S01]  /*173d0*/  STL [R1+0x250], R14 ;  /* 0x0002500e01007387 */ /* 0x000fe20000100800 */
[----:B------:R-:W-:Y:S02]  /*173e0*/  F2FP.BF16.F32.PACK_AB R177, R124, R177 ;  /* 0x000000b17cb1723e */ /* 0x000fe400000010ff */
[----:B------:R-:W-:Y:S01]  /*173f0*/  F2FP.BF16.F32.PACK_AB R178, R178, R123 ;  /* 0x0000007bb2b2723e */ /* 0x000fe200000010ff */
[----:B------:R-:W-:Y:S01]  /*17400*/  STL [R1+0x254], R15 ;  /* 0x0002540f01007387 */ /* 0x000fe20000100800 */
[----:B------:R-:W-:-:S03]  /*17410*/  F2FP.BF16.F32.PACK_AB R179, R179, R122 ;  /* 0x0000007ab3b3723e */ /* 0x000fc600000010ff */
        /* <DEDUP_REMOVED lines=72> */
[----:B--2---:R-:W-:Y:S04]  /*178a0*/  STL [R1+0x378], R94 ;  /* 0x0003785e01007387 */ /* 0x004fe80000100800 */
[----:B------:R2:W-:Y:S04]  /*178b0*/  STL [R1+0x37c], R95 ;  /* 0x00037c5f01007387 */ /* 0x0005e80000100800 */
[----:B---3--:R-:W-:Y:S04]  /*178c0*/  STL [R1+0x380], R96 ;  /* 0x0003806001007387 */ /* 0x008fe80000100800 */
[----:B------:R-:W-:Y:S04]  /*178d0*/  STL [R1+0x384], R97 ;  /* 0x0003846101007387 */ /* 0x000fe80000100800 */
[----:B----4-:R-:W-:Y:S04]  /*178e0*/  STL [R1+0x388], R98 ;  /* 0x0003886201007387 */ /* 0x010fe80000100800 */
        /* <DEDUP_REMOVED lines=33> */
[----:B0-----:R-:W4:Y:S04]  /*17b00*/  LDL.128 R24, [R1+0x210] ;  /* 0x0002100001187983 */ /* 0x001f280000100c00 */
[----:B-1----:R-:W4:Y:S04]  /*17b10*/  LDL.128 R28, [R1+0x220] ;  /* 0x00022000011c7983 */ /* 0x002f280000100c00 */
        /* <DEDUP_REMOVED lines=30> */
[----:B------:R-:W-:Y:S01]  /*17d00*/  IMAD R3, R3, 0x2, R6 ;  /* 0x0000000203037824 */ /* 0x000fe200078e0206 */
[----:B------:R-:W-:-:S02]  /*17d10*/  R2UR UR6, R4 ;  /* 0x00000000040672ca */ /* 0x000fc400000e0000 */
[----:B------:R0:W-:Y:S01]  /*17d20*/  STSM.16.M88.4 [R6], R164 ;  /* 0x000000a406007844 */ /* 0x0001e20000000200 */
[----:B------:R-:W-:Y:S02]  /*17d30*/  R2UR UR7, R5 ;  /* 0x00000000050772ca */ /* 0x000fe400000e0000 */
[----:B------:R-:W-:Y:S02]  /*17d40*/  F2FP.BF16.F32.PACK_AB R172, R172, R191 ;  /* 0x000000bfacac723e */ /* 0x000fe400000010ff */
[----:B------:R-:W-:Y:S02]  /*17d50*/  F2FP.BF16.F32.PACK_AB R173, R8, R173 ;  /* 0x000000ad08ad723e */ /* 0x000fe400000010ff */
[----:B------:R-:W-:Y:S02]  /*17d60*/  F2FP.BF16.F32.PACK_AB R174, R23, R174 ;  /* 0x000000ae17ae723e */ /* 0x000fe400000010ff */
[----:B------:R-:W-:Y:S01]  /*17d70*/  F2FP.BF16.F32.PACK_AB R175, R7, R175 ;  /* 0x000000af07af723e */ /* 0x000fe200000010ff */
[----:B0-----:R-:W-:-:S02]  /*17d80*/  IMAD R6, R2, 0x2, R6 ;  /* 0x0000000202067824 */ /* 0x001fc400078e0206 */
[----:B------:R-:W-:-:S03]  /*17d90*/  IMAD R2, R2, 0x2, R3 ;  /* 0x0000000202027824 */ /* 0x000fc600078e0203 */
[----:B------:R-:W-:Y:S04]  /*17da0*/  STSM.16.M88.4 [R6], R168 ;  /* 0x000000a806007844 */ /* 0x000fe80000000200 */
[----:B------:R0:W-:Y:S04]  /*17db0*/  STSM.16.M88.4 [R3], R176 ;  /* 0x000000b003007844 */ /* 0x0001e80000000200 */
[----:B------:R1:W-:Y:S01]  /*17dc0*/  STSM.16.M88.4 [R2], R172 ;  /* 0x000000ac02007844 */ /* 0x0003e20000000200 */
[----:B0-----:R-:W-:Y:S02]  /*17dd0*/  IMAD.MOV.U32 R3, RZ, RZ, R5 ;  /* 0x000000ffff037224 */ /* 0x001fe400078e0005 */
[----:B-1----:R-:W-:Y:S01]  /*17de0*/  VIADD R2, R4, 0x80 ;  /* 0x0000008004027836 */ /* 0x002fe20000000000 */
[----:B--2---:R-:W-:-:S06]  /*17df0*/  WARPGROUP.ARRIVE ;  /* 0x00000000000079c5 */ /* 0x004fcc0000000000 */
[----:B------:R-:W-:Y:S01]  /*17e00*/  HGMMA.64x256x16.F32.BF16 R24, R164, gdesc[UR4].tnspB, R24, gsb0 ;  /* 0x43e00004a4187df0 */ /* 0x000fe20008001818 */
[----:B------:R-:W-:Y:S02]  /*17e10*/  R2UR UR6, R2 ;  /* 0x00000000020672ca */ /* 0x000fe400000e0000 */
[----:B------:R-:W-:Y:S01]  /*17e20*/  R2UR UR7, R3 ;  /* 0x00000000030772ca */ /* 0x000fe200000e0000 */
[----:B------:R-:W-:Y:S02]  /*17e30*/  VIADD R2, R4, 0x100 ;  /* 0x0000010004027836 */ /* 0x000fe40000000000 */
        /* <DEDUP_REMOVED lines=147> */
[----:B------:R-:W4:Y:S04]  /*18770*/  LDL R74, [R1+0x218] ;  /* 0x00021800014a7983 */ /* 0x000f280000100800 */
[----:B-1----:R-:W4:Y:S04]  /*18780*/  LDL R76, [R1+0x21c] ;  /* 0x00021c00014c7983 */ /* 0x002f280000100800 */
[----:B------:R-:W4:Y:S04]  /*18790*/  LDL R4, [R1+0x220] ;  /* 0x0002200001047983 */ /* 0x000f280000100800 */
[----:B------:R-:W4:Y:S04]  /*187a0*/  LDL R78, [R1+0x224] ;  /* 0x00022400014e7983 */ /* 0x000f280000100800 */
        /* <DEDUP_REMOVED lines=265> */
.L_x_3599:
[----:B------:R-:W-:Y:S05]  /*19840*/  BSYNC B0 ;  /* 0x0000000000007941 */ /* 0x000fea0003800000 */
.L_x_3598:
        /* <DEDUP_REMOVED lines=9> */
[----:B0-----:R-:W2:Y:S02]  /*198e0*/  LDL R2, [R1+0x50] ;  /* 0x0000500001027983 */ /* 0x001ea40000100800 */
[----:B--2---:R-:W-:-:S07]  /*198f0*/  IMAD.SHL.U32 R2, R2, 0x40, RZ ;  /* 0x0000004002027824 */ /* 0x004fce00078e00ff */
.L_x_3567:
[----:B------:R-:W0:Y:S01]  /*19900*/  LDC R3, c[0x0][0x448] ;  /* 0x00011200ff037b82 */ /* 0x000e220000000800 */
[----:B------:R-:W-:Y:S01]  /*19910*/  VIADD R2, R2, 0x3f ;  /* 0x0000003f02027836 */ /* 0x000fe20000000000 */
[----:B------:R-:W-:-:S06]  /*19920*/  ULDC UR4, c[0x0][0xad4] ;  /* 0x0002b50000047ab9 */ /* 0x000fcc0000000800 */
[----:B------:R-:W1:Y:S01]  /*19930*/  LDC R7, c[0x0][0xadc] ;  /* 0x0002b700ff077b82 */ /* 0x000e620000000800 */
[----:B0-----:R-:W-:-:S13]  /*19940*/  ISETP.NE.AND P0, PT, R3, 0x1, PT ;  /* 0x000000010300780c */ /* 0x001fda0003f05270 */
[----:B------:R-:W0:Y:S08]  /*19950*/  @P0 LDC R3, c[0x0][0x44c] ;  /* 0x00011300ff030b82 */ /* 0x000e300000000800 */
[----:B------:R-:W2:Y:S01]  /*19960*/  @P0 LDC R4, c[0x0][0x450] ;  /* 0x00011400ff040b82 */ /* 0x000ea20000000800 */
[----:B0-----:R-:W-:-:S05]  /*19970*/  @P0 IMAD.HI.U32 R3, R2, R3, RZ ;  /* 0x0000000302030227 */ /* 0x001fca00078e00ff */
[----:B--2---:R-:W-:Y:S02]  /*19980*/  @P0 SHF.R.U32.HI R2, RZ, R4, R3 ;  /* 0x00000004ff020219 */ /* 0x004fe40000011603 */
[----:B-1----:R-:W-:-:S03]  /*19990*/  ISETP.GE.AND P0, PT, R7, 0x1, PT ;  /* 0x000000010700780c */ /* 0x002fc60003f06270 */
[----:B------:R-:W-:-:S04]  /*199a0*/  IMAD.IADD R2, R209, 0x1, R2 ;  /* 0x00000001d1027824 */ /* 0x000fc800078e0202 */
[----:B------:R-:W-:-:S06]  /*199b0*/  VIADD R3, R2, -UR4 ;  /* 0x8000000402037c36 */ /* 0x000fcc0008000000 */
        /* <DEDUP_REMOVED lines=11> */
.L_x_3603:
[----:B------:R-:W-:-:S13]  /*19a70*/  ISETP.NE.AND P0, PT, R7, 0x1, PT ;  /* 0x000000010700780c */ /* 0x000fda0003f05270 */
[----:B------:R-:W0:Y:S02]  /*19a80*/  @P0 LDC.64 R4, c[0x0][0xae0] ;  /* 0x0002b800ff040b82 */ /* 0x000e240000000a00 */
[----:B0-----:R-:W-:-:S05]  /*19a90*/  @P0 IMAD.HI.U32 R4, R2, R4, RZ ;  /* 0x0000000402040227 */ /* 0x001fca00078e00ff */
[----:B------:R-:W-:-:S07]  /*19aa0*/  @P0 SHF.R.U32.HI R2, RZ, R5, R4 ;  /* 0x00000005ff020219 */ /* 0x000fce0000011604 */
.L_x_3604:
[----:B------:R-:W-:Y:S05]  /*19ab0*/  BSYNC B0 ;  /* 0x0000000000007941 */ /* 0x000fea0003800000 */
.L_x_3602:
[----:B------:R-:W-:-:S05]  /*19ac0*/  IMAD R2, R2, R7, RZ ;  /* 0x0000000702027224 */ /* 0x000fca00078e02ff */
[----:B------:R-:W-:-:S07]  /*19ad0*/  VIMNMX R3, R3, R2, !PT ;  /* 0x0000000203037248 */ /* 0x000fce0007fe0100 */
.L_x_3601:
[----:B------:R-:W-:-:S05]  /*19ae0*/  VIADD R3, R3, 0x3f ;  /* 0x0000003f03037836 */ /* 0x000fca0000000000 */
[----:B------:R-:W-:-:S04]  /*19af0*/  SHF.R.S32.HI R2, RZ, 0x1f, R3 ;  /* 0x0000001fff027819 */ /* 0x000fc80000011403 */
[----:B------:R-:W-:-:S04]  /*19b00*/  LEA.HI R2, R2, R3, RZ, 0x6 ;  /* 0x0000000302027211 */ /* 0x000fc800078f30ff */
[----:B------:R-:W-:-:S04]  /*19b10*/  SHF.R.S32.HI R9, RZ, 0x6, R2 ;  /* 0x00000006ff097819 */ /* 0x000fc80000011402 */
[----:B------:R-:W-:-:S04]  /*19b20*/  VIMNMX R9, R22, R9, !PT ;  /* 0x0000000916097248 */ /* 0x000fc80007fe0100 */
[----:B------:R-:W-:-:S13]  /*19b30*/  ISETP.GE.AND P0, PT, R0, R9, PT ;  /* 0x000000090000720c */ /* 0x000fda0003f06270 */
[----:B------:R-:W-:Y:S05]  /*19b40*/  @!P0 BRA `(.L_x_3605) ;  /* 0x0000007000448947 */ /* 0x000fea0003800000 */
.L_x_3628:
        /* <DEDUP_REMOVED lines=20> */
.L_x_3607:
[----:B------:R-:W-:Y:S05]  /*19c90*/  BSYNC B0 ;  /* 0x0000000000007941 */ /* 0x000fea0003800000 */
.L_x_3606:
        /* <DEDUP_REMOVED lines=9> */
.L_x_3609:
[----:B------:R-:W-:Y:S05]  /*19d30*/  BSYNC B0 ;  /* 0x0000000000007941 */ /* 0x000fea0003800000 */
.L_x_3608:
[----:B------:R-:W-:Y:S04]  /*19d40*/  BSSY B0, `(.L_x_3610) ;  /* 0x0000006000007945 */ /* 0x000fe80003800000 */
[----:B-1----:R-:W-:Y:S05]  /*19d50*/  @P0 BRA `(.L_x_3611) ;  /* 0x0000000000100947 */ /* 0x002fea0003800000 */
[----:B-----5:R-:W-:Y:S01]  /*19d60*/  IMAD R6, R6, 0x8, R3 ;  /* 0x0000000806067824 */ /* 0x020fe200078e0203 */
[----:B------:R-:W-:-:S04]  /*19d70*/  SHF.L.U32 R7, R7, 0x1f, RZ ;  /* 0x0000001f07077819 */ /* 0x000fc800000006ff */
[----:B------:R-:W1:Y:S02]  /*19d80*/  SYNCS.PHASECHK.TRANS64.TRYWAIT P0, [R6+URZ], R7 ;  /* 0x00000007060075a7 */ /* 0x000e64000800017f */
[----:B-1----:R-:W-:Y:S05]  /*19d90*/  @!P0 BRA `(.L_x_3612) ;  /* 0x000001cc00948947 */ /* 0x002fea0003800000 */
.L_x_3611:
[----:B------:R-:W-:Y:S05]  /*19da0*/  BSYNC B0 ;  /* 0x0000000000007941 */ /* 0x000fea0003800000 */
.L_x_3610:
[----:B-1---5:R-:W2:Y:S04]  /*19db0*/  LDL R7, [R1+0x1c8] ;  /* 0x0001c80001077983 */ /* 0x022ea80000100800 */
[----:B------:R-:W2:Y:S01]  /*19dc0*/  LDL.64 R2, [R1+0x80] ;  /* 0x0000800001027983 */ /* 0x000ea20000100a00 */
[----:B------:R-:W-:Y:S05]  /*19dd0*/  WARPSYNC.ALL ;  /* 0x0000000000007948 */ /* 0x000fea0003800000 */
[----:B------:R-:W3:Y:S04]  /*19de0*/  LDL.64 R14, [R1+0x78] ;  /* 0x00007800010e7983 */ /* 0x000ee80000100a00 */
[----:B0-----:R-:W4:Y:S04]  /*19df0*/  LDL.64 R4, [R1+0x78] ;  /* 0x0000780001047983 */ /* 0x001f280000100a00 */
[----:B------:R-:W4:Y:S04]  /*19e00*/  LDL.64 R10, [R1+0x78] ;  /* 0x00007800010a7983 */ /* 0x000f280000100a00 */
[----:B------:R-:W4:Y:S01]  /*19e10*/  LDL.64 R12, [R1+0x78] ;  /* 0x00007800010c7983 */ /* 0x000f220000100a00 */
[----:B--2---:R-:W-:Y:S01]  /*19e20*/  IMAD R2, R7, 0x200, R2 ;  /* 0x0000020007027824 */ /* 0x004fe200078e0202 */
[----:B------:R-:W-:-:S02]  /*19e30*/  R2UR UR7, R3 ;  /* 0x00000000030772ca */ /* 0x000fc400000e0000 */
[----:B------:R-:W2:Y:S02]  /*19e40*/  LDL R20, [R1+0x28] ;  /* 0x0000280001147983 */ /* 0x000ea40000100800 */
[C---:B------:R-:W-:Y:S01]  /*19e50*/  R2UR UR6, R2.reuse ;  /* 0x00000000020672ca */ /* 0x040fe200000e0000 */
[----:B------:R-:W-:Y:S01]  /*19e60*/  WARPGROUP.ARRIVE ;  /* 0x00000000000079c5 */ /* 0x000fe20000000000 */
[----:B------:R-:W-:Y:S02]  /*19e70*/  VIADD R6, R2, 0x2 ;  /* 0x0000000202067836 */ /* 0x000fe40000000000 */
[----:B------:R-:W-:Y:S01]  /*19e80*/  IMAD.MOV.U32 R7, RZ, RZ, R3 ;  /* 0x000000ffff077224 */ /* 0x000fe200078e0003 */
[----:B---3--:R-:W-:Y:S02]  /*19e90*/  R2UR UR4, R14 ;  /* 0x000000000e0472ca */ /* 0x008fe400000e0000 */
[----:B------:R-:W-:Y:S02]  /*19ea0*/  R2UR UR5, R15 ;  /* 0x000000000f0572ca */ /* 0x000fe400000e0000 */
[----:B------:R0:W5:Y:S11]  /*19eb0*/  LDL.64 R14, [R1+0x1c8] ;  /* 0x0001c800010e7983 */ /* 0x0001760000100a00 */
[----:B------:R-:W-:Y:S01]  /*19ec0*/  HGMMA.64x64x16.F32.BF16 R24, gdesc[UR4], RZ, !UPT, gsb0 ;  /* 0x00e00000041879f0 */ /* 0x000fe2000c0018ff */
[----:B----4-:R-:W-:Y:S01]  /*19ed0*/  VIADD R4, R4, 0x2 ;  /* 0x0000000204047836 */ /* 0x010fe20000000000 */
[----:B------:R-:W-:-:S02]  /*19ee0*/  R2UR UR6, R6 ;  /* 0x00000000060672ca */ /* 0x000fc400000e0000 */
[----:B------:R-:W-:Y:S02]  /*19ef0*/  R2UR UR7, R7 ;  /* 0x00000000070772ca */ /* 0x000fe400000e0000 */
[----:B------:R-:W-:Y:S02]  /*19f00*/  R2UR UR4, R4 ;  /* 0x00000000040472ca */ /* 0x000fe400000e0000 */
        /* <DEDUP_REMOVED lines=35> */
.L_x_3614:
[----:B------:R-:W-:Y:S05]  /*1a140*/  BSYNC B0 ;  /* 0x0000000000007941 */ /* 0x000fea0003800000 */
.L_x_3613:
        /* <DEDUP_REMOVED lines=8> */
.L_x_3616:
[----:B------:R-:W-:Y:S05]  /*1a1d0*/  BSYNC B0 ;  /* 0x0000000000007941 */ /* 0x000fea0003800000 */
.L_x_3615:
[----:B------:R-:W-:Y:S04]  /*1a1e0*/  BSSY B0, `(.L_x_3617) ;  /* 0x0000004000007945 */ /* 0x000fe80003800000 */
[----:B-1----:R-:W-:Y:S05]  /*1a1f0*/  @P0 BRA `(.L_x_3618) ;  /* 0x0000000000080947 */ /* 0x002fea0003800000 */
[----:B------:R-:W1:Y:S02]  /*1a200*/  SYNCS.PHASECHK.TRANS64.TRYWAIT P0, [R14+URZ], R15 ;  /* 0x0000000f0e0075a7 */ /* 0x000e64000800017f */
[----:B-1----:R-:W-:Y:S05]  /*1a210*/  @!P0 BRA `(.L_x_3619) ;  /* 0x000001c800888947 */ /* 0x002fea0003800000 */
.L_x_3618:
[----:B------:R-:W-:Y:S05]  /*1a220*/  BSYNC B0 ;  /* 0x0000000000007941 */ /* 0x000fea0003800000 */
.L_x_3617:
        /* <DEDUP_REMOVED lines=9> */
[----:B------:R-:W4:Y:S05]  /*1a2c0*/  LDL.64 R6, [R1+0x90] ;  /* 0x0000900001067983 */ /* 0x000f2a0000100a00 */
[----:B------:R-:W0:Y:S01]  /*1a2d0*/  S2R R20, SR_TID.X ;  /* 0x0000000000147919 */ /* 0x000e220000002100 */
[----:B------:R-:W4:Y:S01]  /*1a2e0*/  LDL.64 R60, [R1+0x90] ;  /* 0x00009000013c7983 */ /* 0x000f220000100a00 */
[----:B------:R-:W-:-:S03]  /*1a2f0*/  IMAD.MOV.U32 R59, RZ, RZ, 0x4 ;  /* 0x00000004ff3b7424 */ /* 0x000fc600078e00ff */
[----:B------:R-:W4:Y:S01]  /*1a300*/  LDL.64 R62, [R1+0x90] ;  /* 0x00009000013e7983 */ /* 0x000f220000100a00 */
[----:B--2---:R-:W-:Y:S01]  /*1a310*/  ISETP.NE.U32.AND P0, PT, R4, RZ, PT ;  /* 0x000000ff0400720c */ /* 0x004fe20003f05070 */
[----:B---3--:R-:W-:Y:S01]  /*1a320*/  IMAD R2, R5, 0x1000, R2 ;  /* 0x0000100005027824 */ /* 0x008fe200078e0202 */
[----:B------:R-:W-:Y:S01]  /*1a330*/  R2UR UR7, R3 ;  /* 0x00000000030772ca */ /* 0x000fe200000e0000 */
[----:B------:R-:W2:Y:S01]  /*1a340*/  LDL.64 R4, [R1+0x90] ;  /* 0x0000900001047983 */ /* 0x000ea20000100a00 */
        /* <DEDUP_REMOVED lines=167> */
[----:B------:R0:W1:Y:S01]  /*1adc0*/  SHFL.IDX PT, R4, R20, RZ, 0x1f ;  /* 0x00001fff14047589 */ /* 0x00006200000e0000 */
[----:B------:R-:W-:Y:S02]  /*1add0*/  WARPGROUP.DEPBAR.LE gsb0, 0x0 ;  /* 0x00008000000079c5 */ /* 0x000fe40000010000 */
[----:B------:R-:W-:Y:S01]  /*1ade0*/  WARPGROUP.ARRIVE ;  /* 0x00000000000079c5 */ /* 0x000fe20000000000 */
[----:B------:R-:W-:Y:S01]  /*1adf0*/  IMAD.MOV.U32 R57, RZ, RZ, R3 ;  /* 0x000000ffff397224 */ /* 0x000fe200078e0003 */
[----:B------:R-:W-:Y:S01]  /*1ae00*/  R2UR UR9, R11 ;  /* 0x000000000b0972ca */ /* 0x000fe200000e0000 */
[----:B0-----:R-:W4:Y:S03]  /*1ae10*/  LDL R20, [R1] ;  /* 0x0000000001147983 */ /* 0x001f260000100800 */
[----:B------:R-:W-:Y:S01]  /*1ae20*/  HGMMA.64x64x16.F32.BF16 R24, gdesc[UR4], R24, gsb0 ;  /* 0x00e00000041879f0 */ /* 0x000fe20008001818 */
[----:B-1----:R-:W-:Y:S01]  /*1ae30*/  ISETP.GT.AND P0, PT, R4, 0x7f, PT ;  /* 0x0000007f0400780c */ /* 0x002fe20003f04270 */
[----:B------:R-:W-:-:S03]  /*1ae40*/  VIADD R4, R2, 0x800 ;  /* 0x0000080002047836 */ /* 0x000fc60000000000 */
[----:B------:R-:W-:-:S04]  /*1ae50*/  SEL R23, RZ, 0x2, !P0 ;  /* 0x00000002ff177807 */ /* 0x000fc80004000000 */
[----:B------:R-:W-:Y:S01]  /*1ae60*/  IADD3 R10, R10, 0x800, R23 ;  /* 0x000008000a0a7810 */ /* 0x000fe20007ffe017 */
[----:B------:R-:W-:Y:S01]  /*1ae70*/  IMAD.IADD R56, R23, 0x1, R4 ;  /* 0x0000000117387824 */ /* 0x000fe200078e0204 */
[----:B------:R-:W-:Y:S01]  /*1ae80*/  R2UR UR11, R57 ;  /* 0x00000000390b72ca */ /* 0x000fe200000e0000 */
[----:B------:R-:W-:Y:S01]  /*1ae90*/  UMOV UR4, 0x1 ;  /* 0x0000000100047882 */ /* 0x000fe20000000000 */
[----:B------:R-:W-:Y:S02]  /*1aea0*/  R2UR UR8, R10 ;  /* 0x000000000a0872ca */ /* 0x000fe400000e0000 */
[----:B------:R-:W-:Y:S01]  /*1aeb0*/  R2UR UR10, R56 ;  /* 0x00000000380a72ca */ /* 0x000fe200000e0000 */
[----:B------:R-:W-:Y:S01]  /*1aec0*/  UISETP.NE.U32.AND UP0, UPT, UR4, URZ, UPT ;  /* 0x0000003f0400728c */ /* 0x000fe2000bf05070 */
[----:B------:R-:W-:Y:S02]  /*1aed0*/  WARPGROUP.DEPBAR.LE gsb0, 0x0 ;  /* 0x00008000000079c5 */ /* 0x000fe40000010000 */
[----:B------:R-:W-:-:S09]  /*1aee0*/  WARPGROUP.ARRIVE ;  /* 0x00000000000079c5 */ /* 0x000fd20000000000 */
[----:B------:R-:W-:Y:S01]  /*1aef0*/  HGMMA.64x64x16.F32.BF16 R24, gdesc[UR8], R24, UP0, gsb0 ;  /* 0x00e00000081879f0 */ /* 0x000fe2000b801818 */
[----:B------:R-:W-:Y:S01]  /*1af00*/  SEL R57, R59, 0x2, P0 ;  /* 0x000000023b397807 */ /* 0x000fe20000000000 */
[----:B------:R-:W-:-:S03]  /*1af10*/  IMAD.MOV.U32 R11, RZ, RZ, R3 ;  /* 0x000000ffff0b7224 */ /* 0x000fc600078e0003 */
[----:B--2---:R-:W-:Y:S01]  /*1af20*/  IADD3 R12, R57, 0x800, R12 ;  /* 0x00000800390c7810 */ /* 0x004fe20007ffe00c */
        /* <DEDUP_REMOVED lines=13> */
[----:B------:R-:W2:Y:S01]  /*1b000*/  LDL.64 R4, [R1+0x90] ;  /* 0x0000900001047983 */ /* 0x000ea20000100a00 */
[----:B------:R-:W-:Y:S02]  /*1b010*/  R2UR UR4, R14 ;  /* 0x000000000e0472ca */ /* 0x000fe400000e0000 */
[----:B------:R-:W-:Y:S02]  /*1b020*/  R2UR UR6, R10 ;  /* 0x000000000a0672ca */ /* 0x000fe400000e0000 */
[----:B------:R-:W-:Y:S01]  /*1b030*/  R2UR UR5, R15 ;  /* 0x000000000f0572ca */ /* 0x000fe200000e0000 */
[----:B------:R-:W-:Y:S01]  /*1b040*/  IMAD.MOV.U32 R10, RZ, RZ, 0x28 ;  /* 0x00000028ff0a7424 */ /* 0x000fe200078e00ff */
[----:B------:R-:W3:Y:S01]  /*1b050*/  LDL.64 R14, [R1+0x90] ;  /* 0x00009000010e7983 */ /* 0x000ee20000100a00 */
        /* <DEDUP_REMOVED lines=41> */
[----:B--2---:R-:W-:Y:S01]  /*1b2f0*/  IADD3 R4, R59, 0xa00, R4 ;  /* 0x00000a003b047810 */ /* 0x004fe20007ffe004 */
[----:B------:R-:W-:Y:S01]  /*1b300*/  IMAD.MOV.U32 R61, RZ, RZ, R3 ;  /* 0x000000ffff3d7224 */ /* 0x000fe200078e0003 */
[----:B------:R-:W2:Y:S06]  /*1b310*/  LDL.64 R12, [R1+0x90] ;  /* 0x00009000010c7983 */ /* 0x000eac0000100a00 */
[----:B------:R-:W-:Y:S01]  /*1b320*/  HGMMA.64x64x16.F32.BF16 R24, gdesc[UR4], R24, gsb0 ;  /* 0x00e00000041879f0 */ /* 0x000fe20008001818 */
[----:B------:R-:W-:Y:S01]  /*1b330*/  R2UR UR6, R60 ;  /* 0x000000003c0672ca */ /* 0x000fe200000e0000 */
[----:B------:R-:W2:Y:S01]  /*1b340*/  LDL.64 R62, [R1+0x90] ;  /* 0x00009000013e7983 */ /* 0x000ea20000100a00 */
        /* <DEDUP_REMOVED lines=22> */
[C---:B----4-:R-:W-:Y:S01]  /*1b4b0*/  IADD3 R6, R23.reuse, 0xc00, R6 ;  /* 0x00000c0017067810 */ /* 0x050fe20007ffe006 */
[----:B------:R-:W-:Y:S01]  /*1b4c0*/  IMAD.MOV.U32 R61, RZ, RZ, R3 ;  /* 0x000000ffff3d7224 */ /* 0x000fe200078e0003 */
[----:B------:R-:W3:Y:S06]  /*1b4d0*/  LDL.64 R4, [R1+0x90] ;  /* 0x0000900001047983 */ /* 0x000eec0000100a00 */
        /* <DEDUP_REMOVED lines=10> */
[----:B------:R-:W-:Y:S01]  /*1b580*/  IMAD.MOV.U32 R61, RZ, RZ, R3 ;  /* 0x000000ffff3d7224 */ /* 0x000fe200078e0003 */
[----:B------:R-:W4:Y:S06]  /*1b590*/  LDL.64 R6, [R1+0x90] ;  /* 0x0000900001067983 */ /* 0x000f2c0000100a00 */
[----:B------:R-:W-:Y:S01]  /*1b5a0*/  HGMMA.64x64x16.F32.BF16 R24, gdesc[UR4], R24, gsb0 ;  /* 0x00e00000041879f0 */ /* 0x000fe20008001818 */
[----:B------:R-:W-:-:S02]  /*1b5b0*/  R2UR UR6, R60 ;  /* 0x000000003c0672ca */ /* 0x000fc400000e0000 */
[----:B------:R-:W-:Y:S02]  /*1b5c0*/  R2UR UR7, R61 ;  /* 0x000000003d0772ca */ /* 0x000fe400000e0000 */
[----:B------:R-:W-:Y:S01]  /*1b5d0*/  R2UR UR4, R10 ;  /* 0x000000000a0472ca */ /* 0x000fe200000e0000 */
[----:B------:R-:W-:Y:S01]  /*1b5e0*/  IMAD.IADD R14, R59, 0x1, R14 ;  /* 0x000000013b0e7824 */ /* 0x000fe200078e020e */
[----:B------:R-:W-:Y:S01]  /*1b5f0*/  R2UR UR5, R11 ;  /* 0x000000000b0572ca */ /* 0x000fe200000e0000 */
[----:B------:R-:W-:Y:S01]  /*1b600*/  IMAD.MOV.U32 R15, RZ, RZ, R3 ;  /* 0x000000ffff0f7224 */ /* 0x000fe200078e0003 */
[----:B------:R-:W4:Y:S04]  /*1b610*/  LDL.64 R10, [R1+0x90] ;  /* 0x00009000010a7983 */ /* 0x000f280000100a00 */
[----:B------:R-:W4:Y:S01]  /*1b620*/  LDL.64 R60, [R1+0x90] ;  /* 0x00009000013c7983 */ /* 0x000f220000100a00 */
[----:B------:R-:W-:-:S02]  /*1b630*/  WARPGROUP.DEPBAR.LE gsb0, 0x0 ;  /* 0x00008000000079c5 */ /* 0x000fc40000010000 */
[----:B------:R-:W-:-:S06]  /*1b640*/  WARPGROUP.ARRIVE ;  /* 0x00000000000079c5 */ /* 0x000fcc0000000000 */
[----:B------:R-:W-:Y:S01]  /*1b650*/  HGMMA.64x64x16.F32.BF16 R24, gdesc[UR4], R24, gsb0 ;  /* 0x00e00000041879f0 */ /* 0x000fe20008001818 */
[----:B--2---:R-:W-:Y:S02]  /*1b660*/  IADD3 R12, R59, 0xc00, R12 ;  /* 0x00000c003b0c7810 */ /* 0x004fe40007ffe00c */
        /* <DEDUP_REMOVED lines=24> */
[C---:B---3--:R-:W-:Y:S01]  /*1b7f0*/  IADD3 R4, R23.reuse, 0xe00, R4 ;  /* 0x00000e0017047810 */ /* 0x048fe20007ffe004 */
[----:B------:R-:W-:Y:S02]  /*1b800*/  IMAD.MOV.U32 R15, RZ, RZ, R3 ;  /* 0x000000ffff0f7224 */ /* 0x000fe400078e0003 */
[----:B------:R-:W-:Y:S01]  /*1b810*/  IMAD.IADD R14, R23, 0x1, R12 ;  /* 0x00000001170e7824 */ /* 0x000fe200078e020c */
[----:B------:R-:W-:Y:S02]  /*1b820*/  R2UR UR4, R4 ;  /* 0x00000000040472ca */ /* 0x000fe400000e0000 */
[----:B------:R-:W-:Y:S02]  /*1b830*/  R2UR UR7, R15 ;  /* 0x000000000f0772ca */ /* 0x000fe400000e0000 */
[----:B------:R-:W-:Y:S01]  /*1b840*/  R2UR UR6, R14 ;  /* 0x000000000e0672ca */ /* 0x000fe200000e0000 */
[----:B------:R0:W5:Y:S01]  /*1b850*/  LDL R15, [R1+0xc] ;  /* 0x00000c00010f7983 */ /* 0x0001620000100800 */
[----:B------:R-:W-:-:S03]  /*1b860*/  R2UR UR5, R5 ;  /* 0x00000000050572ca */ /* 0x000fc600000e0000 */
[----:B------:R0:W5:Y:S01]  /*1b870*/  LDL R14, [R1+0x1c8] ;  /* 0x0001c800010e7983 */ /* 0x0001620000100800 */
[----:B------:R-:W-:Y:S02]  /*1b880*/  WARPGROUP.DEPBAR.LE gsb0, 0x0 ;  /* 0x00008000000079c5 */ /* 0x000fe40000010000 */
[----:B------:R-:W-:-:S07]  /*1b890*/  WARPGROUP.ARRIVE ;  /* 0x00000000000079c5 */ /* 0x000fce0000000000 */
        /* <DEDUP_REMOVED lines=12> */
[----:B------:R-:W-:Y:S01]  /*1b960*/  IADD3 R10, R59, 0xe00, R10 ;  /* 0x00000e003b0a7810 */ /* 0x000fe20007ffe00a */
        /* <DEDUP_REMOVED lines=15> */
[----:B------:R-:W-:Y:S01]  /*1ba60*/  IMAD.IADD R60, R5, 0x1, R60 ;  /* 0x00000001053c7824 */ /* 0x000fe200078e023c */
        /* <DEDUP_REMOVED lines=45> */
.L_x_3621:
[----:B------:R-:W-:Y:S05]  /*1bd40*/  BSYNC B0 ;  /* 0x0000000000007941 */ /* 0x000fea0003800000 */
.L_x_3620:
        /* <DEDUP_REMOVED lines=8> */
[----:B--2---:R-:W2:Y:S02]  /*1bdd0*/  LD.E R4, desc[UR46][R4.64] ;  /* 0x0000002e04047980 */ /* 0x004ea4000c101900 */
[-C--:B--2---:R-:W-:Y:S01]  /*1bde0*/  FMUL.FTZ R15, R24, R4.reuse ;  /* 0x00000004180f7220 */ /* 0x084fe20000410000 */
[-C--:B------:R-:W-:Y:S01]  /*1bdf0*/  FMUL.FTZ R8, R26, R4.reuse ;  /* 0x000000041a087220 */ /* 0x080fe20000410000 */
[-C--:B------:R-:W-:Y:S01]  /*1be00*/  FMUL.FTZ R13, R25, R4.reuse ;  /* 0x00000004190d7220 */ /* 0x080fe20000410000 */
[-C--:B------:R-:W-:Y:S01]  /*1be10*/  FMUL.FTZ R12, R27, R4.reuse ;  /* 0x000000041b0c7220 */ /* 0x080fe20000410000 */
[----:B0-----:R-:W-:-:S02]  /*1be20*/  FMUL.FTZ R14, R28, R4 ;  /* 0x000000041c0e7220 */ /* 0x001fc40000410000 */
[----:B------:R-:W3:Y:S01]  /*1be30*/  MUFU.TANH R15, R15 ;  /* 0x0000000f000f7308 */ /* 0x000ee20000002400 */
[-C--:B------:R-:W-:Y:S01]  /*1be40*/  FMUL.FTZ R30, R30, R4.reuse ;  /* 0x000000041e1e7220 */ /* 0x080fe20000410000 */
[----:B------:R-:W-:-:S06]  /*1be50*/  FMUL.FTZ R69, R29, R4 ;  /* 0x000000041d457220 */ /* 0x000fcc0000410000 */
[----:B------:R-:W0:Y:S01]  /*1be60*/  MUFU.TANH R8, R8 ;  /* 0x0000000800087308 */ /* 0x000e220000002400 */
[-C--:B------:R-:W-:Y:S01]  /*1be70*/  FMUL.FTZ R29, R31, R4.reuse ;  /* 0x000000041f1d7220 */ /* 0x080fe20000410000 */
[----:B------:R-:W-:-:S06]  /*1be80*/  FMUL.FTZ R117, R32, R4 ;  /* 0x0000000420757220 */ /* 0x000fcc0000410000 */
[----:B------:R-:W1:Y:S01]  /*1be90*/  MUFU.TANH R13, R13 ;  /* 0x0000000d000d7308 */ /* 0x000e620000002400 */
[----:B------:R-:W-:-:S07]  /*1bea0*/  FMUL.FTZ R32, R34, R4 ;  /* 0x0000000422207220 */ /* 0x000fce0000410000 */
[----:B------:R-:W2:Y:S01]  /*1beb0*/  MUFU.TANH R12, R12 ;  /* 0x0000000c000c7308 */ /* 0x000ea20000002400 */
[-C--:B------:R-:W-:Y:S01]  /*1bec0*/  FMUL.FTZ R61, R33, R4.reuse ;  /* 0x00000004213d7220 */ /* 0x080fe20000410000 */
[----:B------:R-:W-:-:S06]  /*1bed0*/  FMUL.FTZ R31, R35, R4 ;  /* 0x00000004231f7220 */ /* 0x000fcc0000410000 */
[----:B------:R-:W4:Y:S08]  /*1bee0*/  MUFU.TANH R14, R14 ;  /* 0x0000000e000e7308 */ /* 0x000f300000002400 */
[----:B------:R-:W4:Y:S01]  /*1bef0*/  MUFU.TANH R30, R30 ;  /* 0x0000001e001e7308 */ /* 0x000f220000002400 */
[----:B---3--:R-:W-:Y:S01]  /*1bf00*/  FMNMX.FTZ R6, R15, R2, !PT ;  /* 0x000000020f067209 */ /* 0x008fe20007810000 */
[----:B------:R-:W-:Y:S01]  /*1bf10*/  FMUL.FTZ R77, R36, R4 ;  /* 0x00000004244d7220 */ /* 0x000fe20000410000 */
[----:B0-----:R-:W-:-:S05]  /*1bf20*/  FMNMX.FTZ R5, R8, R3, !PT ;  /* 0x0000000308057209 */ /* 0x001fca0007810000 */
[----:B------:R-:W0:Y:S01]  /*1bf30*/  MUFU.TANH R69, R69 ;  /* 0x0000004500457308 */ /* 0x000e220000002400 */
[----:B------:R-:W-:-:S07]  /*1bf40*/  FMUL.FTZ R33, R38, R4 ;  /* 0x0000000426217220 */ /* 0x000fce0000410000 */
[----:B------:R-:W3:Y:S01]  /*1bf50*/  MUFU.TANH R29, R29 ;  /* 0x0000001d001d7308 */ /* 0x000ee20000002400 */
[----:B-1----:R-:W-:Y:S01]  /*1bf60*/  FMNMX.FTZ R7, R13, R6, !PT ;  /* 0x000000060d077209 */ /* 0x002fe20007810000 */
[----:B------:R-:W-:Y:S01]  /*1bf70*/  FMUL.FTZ R59, R37, R4 ;  /* 0x00000004253b7220 */ /* 0x000fe20000410000 */
[----:B--2---:R-:W-:-:S05]  /*1bf80*/  FMNMX.FTZ R5, R12, R5, !PT ;  /* 0x000000050c057209 */ /* 0x004fca0007810000 */
[----:B------:R-:W1:Y:S01]  /*1bf90*/  MUFU.TANH R117, R117 ;  /* 0x0000007500757308 */ /* 0x000e620000002400 */
[----:B------:R-:W-:-:S07]  /*1bfa0*/  FMUL.FTZ R34, R39, R4 ;  /* 0x0000000427227220 */ /* 0x000fce0000410000 */
[----:B------:R-:W2:Y:S01]  /*1bfb0*/  MUFU.TANH R32, R32 ;  /* 0x0000002000207308 */ /* 0x000ea20000002400 */
[----:B----4-:R-:W-:Y:S01]  /*1bfc0*/  FMNMX.FTZ R6, R14, R7, !PT ;  /* 0x000000070e067209 */ /* 0x010fe20007810000 */
[----:B------:R-:W-:Y:S01]  /*1bfd0*/  FMUL.FTZ R39, R40, R4 ;  /* 0x0000000428277220 */ /* 0x000fe20000410000 */
[----:B------:R-:W-:-:S05]  /*1bfe0*/  FMNMX.FTZ R10, R30, R5, !PT ;  /* 0x000000051e0a7209 */ /* 0x000fca0007810000 */
[----:B------:R-:W4:Y:S01]  /*1bff0*/  MUFU.TANH R61, R61 ;  /* 0x0000003d003d7308 */ /* 0x000f220000002400 */
[----:B------:R-:W-:-:S07]  /*1c000*/  FMUL.FTZ R35, R42, R4 ;  /* 0x000000042a237220 */ /* 0x000fce0000410000 */
[----:B------:R-:W4:Y:S01]  /*1c010*/  MUFU.TANH R31, R31 ;  /* 0x0000001f001f7308 */ /* 0x000f220000002400 */
[----:B0-----:R-:W-:Y:S01]  /*1c020*/  FMNMX.FTZ R6, R69, R6, !PT ;  /* 0x0000000645067209 */ /* 0x001fe20007810000 */
[----:B------:R-:W-:Y:S01]  /*1c030*/  FMUL.FTZ R41, R41, R4 ;  /* 0x0000000429297220 */ /* 0x000fe20000410000 */
[----:B---3--:R-:W-:-:S05]  /*1c040*/  FMNMX.FTZ R5, R29, R10, !PT ;  /* 0x0000000a1d057209 */ /* 0x008fca0007810000 */
        /* <DEDUP_REMOVED lines=39> */
[----:B-1----:R-:W-:Y:S02]  /*1c2c0*/  FMNMX.FTZ R6, R43, R6, !PT ;  /* 0x000000062b067209 */ /* 0x002fe40007810000 */
[----:B--2---:R-:W-:-:S05]  /*1c2d0*/  FMNMX.FTZ R5, R37, R10, !PT ;  /* 0x0000000a25057209 */ /* 0x004fca0007810000 */
[----:B------:R-:W1:Y:S08]  /*1c2e0*/  MUFU.TANH R49, R49 ;  /* 0x0000003100317308 */ /* 0x000e700000002400 */
[----:B------:R-:W2:Y:S01]  /*1c2f0*/  MUFU.TANH R28, R28 ;  /* 0x0000001c001c7308 */ /* 0x000ea20000002400 */
[----:B----4-:R-:W-:Y:S02]  /*1c300*/  FMNMX.FTZ R6, R45, R6, !PT ;  /* 0x000000062d067209 */ /* 0x010fe40007810000 */
[----:B------:R-:W-:-:S05]  /*1c310*/  FMNMX.FTZ R4, R38, R5, !PT ;  /* 0x0000000526047209 */ /* 0x000fca0007810000 */
[----:B------:R-:W4:Y:S08]  /*1c320*/  MUFU.TANH R51, R51 ;  /* 0x0000003300337308 */ /* 0x000f300000002400 */
[----:B------:R-:W4:Y:S01]  /*1c330*/  MUFU.TANH R175, R175 ;  /* 0x000000af00af7308 */ /* 0x000f220000002400 */
[----:B0-----:R-:W-:Y:S02]  /*1c340*/  FMNMX.FTZ R6, R47, R6, !PT ;  /* 0x000000062f067209 */ /* 0x001fe40007810000 */
[----:B---3--:R-:W-:-:S05]  /*1c350*/  FMNMX.FTZ R5, R173, R4, !PT ;  /* 0x00000004ad057209 */ /* 0x008fca0007810000 */
[----:B------:R-:W0:Y:S08]  /*1c360*/  MUFU.TANH R53, R53 ;  /* 0x0000003500357308 */ /* 0x000e300000002400 */
[----:B------:R-:W3:Y:S01]  /*1c370*/  MUFU.TANH R25, R25 ;  /* 0x0000001900197308 */ /* 0x000ee20000002400 */
[----:B-1----:R-:W-:Y:S02]  /*1c380*/  FMNMX.FTZ R6, R49, R6, !PT ;  /* 0x0000000631067209 */ /* 0x002fe40007810000 */
[----:B--2---:R-:W-:-:S02]  /*1c390*/  FMNMX.FTZ R4, R28, R5, !PT ;  /* 0x000000051c047209 */ /* 0x004fc40007810000 */
[----:B----4-:R-:W-:Y:S02]  /*1c3a0*/  FMNMX.FTZ R6, R51, R6, !PT ;  /* 0x0000000633067209 */ /* 0x010fe40007810000 */
[----:B------:R-:W-:Y:S02]  /*1c3b0*/  FMNMX.FTZ R4, R175, R4, !PT ;  /* 0x00000004af047209 */ /* 0x000fe40007810000 */
[----:B0-----:R-:W-:Y:S02]  /*1c3c0*/  FMNMX.FTZ R10, R53, R6, !PT ;  /* 0x00000006350a7209 */ /* 0x001fe40007810000 */
[----:B------:R-:W2:Y:S01]  /*1c3d0*/  LDL.64 R6, [R1+0x1f0] ;  /* 0x0001f00001067983 */ /* 0x000ea20000100a00 */
[----:B---3--:R-:W-:-:S03]  /*1c3e0*/  FMNMX.FTZ R11, R25, R4, !PT ;  /* 0x00000004190b7209 */ /* 0x008fc60007810000 */
[----:B------:R-:W0:Y:S04]  /*1c3f0*/  SHFL.BFLY PT, R5, R10, 0x2, 0x1f ;  /* 0x0c401f000a057f89 */ /* 0x000e2800000e0000 */
[----:B------:R-:W-:Y:S04]  /*1c400*/  STL.64 [R1+0x1e0], R10 ;  /* 0x0001e00a01007387 */ /* 0x000fe80000100a00 */
[----:B------:R-:W3:Y:S01]  /*1c410*/  LDL R26, [R1+0x1e4] ;  /* 0x0001e400011a7983 */ /* 0x000ee20000100800 */
[----:B0-----:R-:W-:-:S05]  /*1c420*/  FMNMX.FTZ R20, R10, R5, !PT ;  /* 0x000000050a147209 */ /* 0x001fca0007810000 */
[----:B------:R-:W0:Y:S02]  /*1c430*/  SHFL.BFLY PT, R5, R20, 0x1, 0x1f ;  /* 0x0c201f0014057f89 */ /* 0x000e2400000e0000 */
[----:B0-----:R-:W-:Y:S02]  /*1c440*/  FMNMX.FTZ R24, R20, R5, !PT ;  /* 0x0000000514187209 */ /* 0x001fe40007810000 */
[----:B------:R-:W4:Y:S04]  /*1c450*/  LDL.64 R4, [R1+0xb8] ;  /* 0x0000b80001047983 */ /* 0x000f280000100a00 */
[----:B------:R-:W-:Y:S04]  /*1c460*/  STL [R1+0x1e0], R24 ;  /* 0x0001e01801007387 */ /* 0x000fe80000100800 */
[----:B------:R-:W2:Y:S04]  /*1c470*/  LDL R27, [R1+0x1e0] ;  /* 0x0001e000011b7983 */ /* 0x000ea80000100800 */
[----:B---3--:R-:W0:Y:S02]  /*1c480*/  SHFL.BFLY PT, R11, R26, 0x2, 0x1f ;  /* 0x0c401f001a0b7f89 */ /* 0x008e2400000e0000 */
[----:B0-----:R-:W-:-:S05]  /*1c490*/  FMNMX.FTZ R11, R11, R26, !PT ;  /* 0x0000001a0b0b7209 */ /* 0x001fca0007810000 */
[----:B------:R-:W0:Y:S02]  /*1c4a0*/  SHFL.BFLY PT, R10, R11, 0x1, 0x1f ;  /* 0x0c201f000b0a7f89 */ /* 0x000e2400000e0000 */
[----:B0-----:R-:W-:Y:S01]  /*1c4b0*/  FMNMX.FTZ R10, R11, R10, !PT ;  /* 0x0000000a0b0a7209 */ /* 0x001fe20007810000 */
[----:B--2---:R-:W-:-:S04]  /*1c4c0*/  FADD.FTZ R2, R2, -R27 ;  /* 0x8000001b02027221 */ /* 0x004fc80000010000 */
[----:B------:R-:W-:Y:S01]  /*1c4d0*/  FADD.FTZ R20, R3, -R10 ;  /* 0x8000000a03147221 */ /* 0x000fe20000010000 */
[----:B------:R-:W-:-:S03]  /*1c4e0*/  FMUL.FTZ R2, R2, R23 ;  /* 0x0000001702027220 */ /* 0x000fc60000410000 */
        /* <DEDUP_REMOVED lines=20> */
.L_x_3623:
[----:B------:R-:W-:Y:S05]  /*1c630*/  BSYNC B0 ;  /* 0x0000000000007941 */ /* 0x000fea0003800000 */
.L_x_3622:
        /* <DEDUP_REMOVED lines=9> */
.L_x_3625:
[----:B------:R-:W-:Y:S05]  /*1c6d0*/  BSYNC B0 ;  /* 0x0000000000007941 */ /* 0x000fea0003800000 */
.L_x_3624:
[----:B------:R-:W2:Y:S04]  /*1c6e0*/  LDL R21, [R1+0x200] ;  /* 0x0002000001157983 */ /* 0x000ea80000100800 */
[----:B------:R-:W2:Y:S04]  /*1c6f0*/  LDL.64 R10, [R1+0x1e0] ;  /* 0x0001e000010a7983 */ /* 0x000ea80000100a00 */
        /* <DEDUP_REMOVED lines=14> */
[----:B0-----:R-:W4:Y:S04]  /*1c7e0*/  LDL.64 R2, [R1+0x118] ;  /* 0x0001180001027983 */ /* 0x001f280000100a00 */
        /* <DEDUP_REMOVED lines=15> */
[----:B------:R-:W4:Y:S01]  /*1c8e0*/  LDL R144, [R1+0x1c8] ;  /* 0x0001c80001907983 */ /* 0x000f220000100800 */
[----:B--2---:R-:W-:-:S04]  /*1c8f0*/  FMUL.FTZ R10, R10, R21 ;  /* 0x000000150a0a7220 */ /* 0x004fc80000410000 */
[-CC-:B------:R-:W-:Y:S01]  /*1c900*/  FFMA.FTZ R120, R14, R21.reuse, -R10.reuse ;  /* 0x000000150e787223 */ /* 0x180fe2000001080a */
[-C--:B------:R-:W-:Y:S01]  /*1c910*/  FMUL.FTZ R14, R11, R21.reuse ;  /* 0x000000150b0e7220 */ /* 0x080fe20000410000 */
[----:B------:R-:W-:-:S03]  /*1c920*/  FFMA.FTZ R121, R15, R21, -R10 ;  /* 0x000000150f797223 */ /* 0x000fc6000001080a */
[-CC-:B------:R-:W-:Y:S01]  /*1c930*/  FFMA.FTZ R131, R8, R21.reuse, -R14.reuse ;  /* 0x0000001508837223 */ /* 0x180fe2000001080e */
[-C--:B------:R-:W-:Y:S01]  /*1c940*/  FFMA.FTZ R165, R12, R21.reuse, -R14 ;  /* 0x000000150ca57223 */ /* 0x080fe2000001080e */
[-C--:B------:R-:W-:Y:S01]  /*1c950*/  FFMA.FTZ R164, R13, R21.reuse, -R10 ;  /* 0x000000150da47223 */ /* 0x080fe2000001080a */
[----:B------:R-:W-:Y:S01]  /*1c960*/  MUFU.EX2 R121, R121 ;  /* 0x0000007900797308 */ /* 0x000fe20000000800 */
[-CC-:B------:R-:W-:Y:S01]  /*1c970*/  FFMA.FTZ R167, R30, R21.reuse, -R14.reuse ;  /* 0x000000151ea77223 */ /* 0x180fe2000001080e */
[----:B------:R-:W-:-:S06]  /*1c980*/  FFMA.FTZ R130, R29, R21, -R14 ;  /* 0x000000151d827223 */ /* 0x000fcc000001080e */
[----:B------:R-:W3:Y:S01]  /*1c990*/  MUFU.EX2 R131, R131 ;  /* 0x0000008300837308 */ /* 0x000ee20000000800 */
[-C--:B------:R-:W-:Y:S01]  /*1c9a0*/  FFMA.FTZ R166, R69, R21.reuse, -R10 ;  /* 0x0000001545a67223 */ /* 0x080fe2000001080a */
[-C--:B------:R-:W-:Y:S01]  /*1c9b0*/  FFMA.FTZ R169, R32, R21.reuse, -R14 ;  /* 0x0000001520a97223 */ /* 0x080fe2000001080e */
[----:B------:R-:W-:-:S05]  /*1c9c0*/  FFMA.FTZ R117, R117, R21, -R10 ;  /* 0x0000001575757223 */ /* 0x000fca000001080a */
[----:B------:R-:W-:Y:S01]  /*1c9d0*/  MUFU.EX2 R120, R120 ;  /* 0x0000007800787308 */ /* 0x000fe20000000800 */
[-C--:B------:R-:W-:Y:S01]  /*1c9e0*/  FFMA.FTZ R129, R31, R21.reuse, -R14 ;  /* 0x000000151f817223 */ /* 0x080fe2000001080e */
[-C--:B------:R-:W-:Y:S01]  /*1c9f0*/  FFMA.FTZ R168, R61, R21.reuse, -R10 ;  /* 0x000000153da87223 */ /* 0x080fe2000001080a */
[-C--:B------:R-:W-:Y:S01]  /*1ca00*/  FFMA.FTZ R171, R33, R21.reuse, -R14 ;  /* 0x0000001521ab7223 */ /* 0x080fe2000001080e */
[-C--:B------:R-:W-:Y:S01]  /*1ca10*/  FFMA.FTZ R116, R77, R21.reuse, -R10 ;  /* 0x000000154d747223 */ /* 0x080fe2000001080a */
[-C--:B------:R-:W-:Y:S01]  /*1ca20*/  FFMA.FTZ R128, R34, R21.reuse, -R14 ;  /* 0x0000001522807223 */ /* 0x080fe2000001080e */
[-C--:B------:R-:W-:Y:S01]  /*1ca30*/  FFMA.FTZ R170, R59, R21.reuse, -R10 ;  /* 0x000000153baa7223 */ /* 0x080fe2000001080a */
[-C--:B------:R-:W-:Y:S01]  /*1ca40*/  FFMA.FTZ R177, R35, R21.reuse, -R14 ;  /* 0x0000001523b17223 */ /* 0x080fe2000001080e */
[----:B------:R-:W0:Y:S08]  /*1ca50*/  MUFU.EX2 R165, R165 ;  /* 0x000000a500a57308 */ /* 0x000e300000000800 */
[----:B------:R-:W1:Y:S08]  /*1ca60*/  MUFU.EX2 R164, R164 ;  /* 0x000000a400a47308 */ /* 0x000e700000000800 */
[----:B------:R-:W2:Y:S01]  /*1ca70*/  MUFU.EX2 R167, R167 ;  /* 0x000000a700a77308 */ /* 0x000ea20000000800 */
[----:B---3--:R-:W-:Y:S01]  /*1ca80*/  FADD.FTZ R8, R131, R7 ;  /* 0x0000000783087221 */ /* 0x008fe20000010000 */
[----:B------:R-:W-:Y:S01]  /*1ca90*/  FADD.FTZ R7, R121, R6 ;  /* 0x0000000679077221 */ /* 0x000fe20000010000 */
[-C--:B------:R-:W-:Y:S01]  /*1caa0*/  FFMA.FTZ R127, R39, R21.reuse, -R10 ;  /* 0x00000015277f7223 */ /* 0x080fe2000001080a */
[-C--:B------:R-:W-:Y:S01]  /*1cab0*/  FFMA.FTZ R126, R36, R21.reuse, -R14 ;  /* 0x00000015247e7223 */ /* 0x080fe2000001080e */
[-C--:B------:R-:W-:Y:S01]  /*1cac0*/  FFMA.FTZ R176, R41, R21.reuse, -R10 ;  /* 0x0000001529b07223 */ /* 0x080fe2000001080a */
[-C--:B------:R-:W-:Y:S01]  /*1cad0*/  FFMA.FTZ R124, R37, R21.reuse, -R14 ;  /* 0x00000015257c7223 */ /* 0x080fe2000001080e */
[-CC-:B------:R-:W-:Y:S01]  /*1cae0*/  FFMA.FTZ R125, R43, R21.reuse, -R10.reuse ;  /* 0x000000152b7d7223 */ /* 0x180fe2000001080a */
[----:B------:R-:W3:Y:S01]  /*1caf0*/  MUFU.EX2 R130, R130 ;  /* 0x0000008200827308 */ /* 0x000ee20000000800 */
[-C--:B------:R-:W-:Y:S01]  /*1cb00*/  FFMA.FTZ R178, R45, R21.reuse, -R10 ;  /* 0x000000152db27223 */ /* 0x080fe2000001080a */
[-C--:B------:R-:W-:Y:S01]  /*1cb10*/  FFMA.FTZ R179, R38, R21.reuse, -R14 ;  /* 0x0000001526b37223 */ /* 0x080fe2000001080e */
[-C--:B------:R-:W-:Y:S01]  /*1cb20*/  FFMA.FTZ R191, R47, R21.reuse, -R10 ;  /* 0x000000152fbf7223 */ /* 0x080fe2000001080a */
[-C--:B------:R-:W-:Y:S01]  /*1cb30*/  FFMA.FTZ R173, R173, R21.reuse, -R14 ;  /* 0x00000015adad7223 */ /* 0x080fe2000001080e */
[-CC-:B------:R-:W-:Y:S01]  /*1cb40*/  FFMA.FTZ R172, R49, R21.reuse, -R10.reuse ;  /* 0x0000001531ac7223 */ /* 0x180fe2000001080a */
[-CC-:B------:R-:W-:Y:S01]  /*1cb50*/  FFMA.FTZ R174, R51, R21.reuse, -R10.reuse ;  /* 0x0000001533ae7223 */ /* 0x180fe2000001080a */
[-C--:B------:R-:W-:Y:S01]  /*1cb60*/  FFMA.FTZ R23, R53, R21.reuse, -R10 ;  /* 0x0000001535177223 */ /* 0x080fe2000001080a */
[----:B------:R-:W3:Y:S01]  /*1cb70*/  MUFU.EX2 R166, R166 ;  /* 0x000000a600a67308 */ /* 0x000ee20000000800 */
[----:B0-----:R-:W-:Y:S01]  /*1cb80*/  FADD.FTZ R8, R165, R8 ;  /* 0x00000008a5087221 */ /* 0x001fe20000010000 */
[----:B-1----:R-:W-:Y:S01]  /*1cb90*/  FADD.FTZ R7, R164, R7 ;  /* 0x00000007a4077221 */ /* 0x002fe20000010000 */
[----:B------:R-:W-:Y:S01]  /*1cba0*/  FFMA.FTZ R175, R175, R21, -R14 ;  /* 0x00000015afaf7223 */ /* 0x000fe2000001080e */
[C---:B----4-:R-:W-:Y:S01]  /*1cbb0*/  FMUL.FTZ R57, R123.reuse, R57 ;  /* 0x000000397b397220 */ /* 0x050fe20000410000 */
[C---:B------:R-:W-:Y:S01]  /*1cbc0*/  FMUL.FTZ R56, R123.reuse, R56 ;  /* 0x000000387b387220 */ /* 0x040fe20000410000 */
[C---:B------:R-:W-:Y:S01]  /*1cbd0*/  FMUL.FTZ R63, R122.reuse, R63 ;  /* 0x0000003f7a3f7220 */ /* 0x040fe20000410000 */
[----:B------:R-:W-:Y:S01]  /*1cbe0*/  FMUL.FTZ R62, R122, R62 ;  /* 0x0000003e7a3e7220 */ /* 0x000fe20000410000 */
[----:B------:R-:W0:Y:S01]  /*1cbf0*/  MUFU.EX2 R169, R169 ;  /* 0x000000a900a97308 */ /* 0x000e220000000800 */
[C---:B------:R-:W-:Y:S01]  /*1cc00*/  FMUL.FTZ R65, R123.reuse, R65 ;  /* 0x000000417b417220 */ /* 0x040fe20000410000 */
[C---:B------:R-:W-:Y:S01]  /*1cc10*/  FMUL.FTZ R64, R123.reuse, R64 ;  /* 0x000000407b407220 */ /* 0x040fe20000410000 */
[C---:B------:R-:W-:Y:S01]  /*1cc20*/  FMUL.FTZ R67, R123.reuse, R67 ;  /* 0x000000437b437220 */ /* 0x040fe20000410000 */
[C---:B------:R-:W-:Y:S01]  /*1cc30*/  FMUL.FTZ R66, R123.reuse, R66 ;  /* 0x000000427b427220 */ /* 0x040fe20000410000 */
[C---:B------:R-:W-:Y:S01]  /*1cc40*/  FMUL.FTZ R71, R123.reuse, R71 ;  /* 0x000000477b477220 */ /* 0x040fe20000410000 */
[C---:B------:R-:W-:Y:S01]  /*1cc50*/  FMUL.FTZ R70, R123.reuse, R70 ;  /* 0x000000467b467220 */ /* 0x040fe20000410000 */
[----:B------:R-:W-:Y:S01]  /*1cc60*/  FMUL.FTZ R73, R123, R73 ;  /* 0x000000497b497220 */ /* 0x000fe20000410000 */
[----:B------:R-:W1:Y:S01]  /*1cc70*/  MUFU.EX2 R117, R117 ;  /* 0x0000007500757308 */ /* 0x000e620000000800 */
[----:B--2---:R-:W-:Y:S01]  /*1cc80*/  FADD.FTZ R11, R167, R8 ;  /* 0x00000008a70b7221 */ /* 0x004fe20000010000 */
[----:B------:R-:W-:Y:S01]  /*1cc90*/  FADD.FTZ R7, R120, R7 ;  /* 0x0000000778077221 */ /* 0x000fe20000010000 */
[C---:B------:R-:W-:Y:S01]  /*1cca0*/  FMUL.FTZ R72, R123.reuse, R72 ;  /* 0x000000487b487220 */ /* 0x040fe20000410000 */
[C---:B------:R-:W-:Y:S01]  /*1ccb0*/  FMUL.FTZ R75, R123.reuse, R75 ;  /* 0x0000004b7b4b7220 */ /* 0x040fe20000410000 */
[C---:B------:R-:W-:Y:S01]  /*1ccc0*/  FMUL.FTZ R74, R123.reuse, R74 ;  /* 0x0000004a7b4a7220 */ /* 0x040fe20000410000 */
[C---:B------:R-:W-:Y:S01]  /*1ccd0*/  FMUL.FTZ R97, R123.reuse, R97 ;  /* 0x000000617b617220 */ /* 0x040fe20000410000 */
[C---:B------:R-:W-:Y:S01]  /*1cce0*/  FMUL.FTZ R96, R123.reuse, R96 ;  /* 0x000000607b607220 */ /* 0x040fe20000410000 */
[----:B------:R-:W2:Y:S01]  /*1ccf0*/  MUFU.EX2 R129, R129 ;  /* 0x0000008100817308 */ /* 0x000ea20000000800 */
[C---:B------:R-:W-:Y:S01]  /*1cd00*/  FMUL.FTZ R101, R123.reuse, R101 ;  /* 0x000000657b657220 */ /* 0x040fe20000410000 */
[C---:B------:R-:W-:Y:S01]  /*1cd10*/  FMUL.FTZ R100, R123.reuse, R100 ;  /* 0x000000647b647220 */ /* 0x040fe20000410000 */
[C---:B------:R-:W-:Y:S01]  /*1cd20*/  FMUL.FTZ R103, R123.reuse, R103 ;  /* 0x000000677b677220 */ /* 0x040fe20000410000 */
[C---:B------:R-:W-:Y:S01]  /*1cd30*/  FMUL.FTZ R102, R123.reuse, R102 ;  /* 0x000000667b667220 */ /* 0x040fe20000410000 */
[C---:B------:R-:W-:Y:S01]  /*1cd40*/  FMUL.FTZ R111, R123.reuse, R111 ;  /* 0x0000006f7b6f7220 */ /* 0x040fe20000410000 */
[----:B------:R-:W-:Y:S01]  /*1cd50*/  FMUL.FTZ R110, R123, R110 ;  /* 0x0000006e7b6e7220 */ /* 0x000fe20000410000 */
[----:B------:R-:W-:Y:S01]  /*1cd60*/  FMUL.FTZ R109, R122, R109 ;  /* 0x0000006d7a6d7220 */ /* 0x000fe20000410000 */
[----:B------:R-:W4:Y:S01]  /*1cd70*/  MUFU.EX2 R168, R168 ;  /* 0x000000a800a87308 */ /* 0x000f220000000800 */
[----:B---3--:R-:W-:Y:S01]  /*1cd80*/  FADD.FTZ R8, R130, R11 ;  /* 0x0000000b82087221 */ /* 0x008fe20000010000 */
[----:B------:R-:W-:Y:S01]  /*1cd90*/  FADD.FTZ R6, R166, R7 ;  /* 0x00000007a6067221 */ /* 0x000fe20000010000 */
[C---:B------:R-:W-:Y:S01]  /*1cda0*/  FMUL.FTZ R108, R122.reuse, R108 ;  /* 0x0000006c7a6c7220 */ /* 0x040fe20000410000 */
[C---:B------:R-:W-:Y:S01]  /*1cdb0*/  FMUL.FTZ R113, R122.reuse, R107 ;  /* 0x0000006b7a717220 */ /* 0x040fe20000410000 */
[C---:B------:R-:W-:Y:S01]  /*1cdc0*/  FMUL.FTZ R112, R122.reuse, R106 ;  /* 0x0000006a7a707220 */ /* 0x040fe20000410000 */
[C---:B------:R-:W-:Y:S01]  /*1cdd0*/  FMUL.FTZ R5, R122.reuse, R5 ;  /* 0x000000057a057220 */ /* 0x040fe20000410000 */
[----:B------:R-:W-:Y:S01]  /*1cde0*/  FMUL.FTZ R4, R122, R4 ;  /* 0x000000047a047220 */ /* 0x000fe20000410000 */
[----:B------:R-:W3:Y:S01]  /*1cdf0*/  MUFU.EX2 R171, R171 ;  /* 0x000000ab00ab7308 */ /* 0x000ee20000000800 */
[----:B------:R-:W3:Y:S04]  /*1ce00*/  LDL.64 R30, [R1+0x3b0] ;  /* 0x0003b000011e7983 */ /* 0x000ee80000100a00 */
[----:B------:R-:W3:Y:S03]  /*1ce10*/  LDL.64 R32, [R1+0x3c0] ;  /* 0x0003c00001207983 */ /* 0x000ee60000100a00 */
[----:B------:R-:W3:Y:S01]  /*1ce20*/  MUFU.EX2 R116, R116 ;  /* 0x0000007400747308 */ /* 0x000ee20000000800 */
[----:B0-----:R-:W-:Y:S01]  /*1ce30*/  FADD.FTZ R8, R169, R8 ;  /* 0x00000008a9087221 */ /* 0x001fe20000010000 */
[----:B-1----:R-:W-:Y:S01]  /*1ce40*/  FADD.FTZ R7, R117, R6 ;  /* 0x0000000675077221 */ /* 0x002fe20000010000 */
[----:B------:R-:W3:Y:S04]  /*1ce50*/  LDL.64 R34, [R1+0x3d0] ;  /* 0x0003d00001227983 */ /* 0x000ee80000100a00 */
[----:B------:R-:W3:Y:S01]  /*1ce60*/  LDL.64 R58, [R1+0x2d8] ;  /* 0x0002d800013a7983 */ /* 0x000ee20000100a00 */
[----:B------:R-:W0:Y:S03]  /*1ce70*/  MUFU.EX2 R128, R128 ;  /* 0x0000008000807308 */ /* 0x000e260000000800 */
[----:B------:R-:W3:Y:S04]  /*1ce80*/  LDL.64 R60, [R1+0x2e8] ;  /* 0x0002e800013c7983 */ /* 0x000ee80000100a00 */
[----:B------:R-:W3:Y:S01]  /*1ce90*/  LDL.64 R68, [R1+0x328] ;  /* 0x0003280001447983 */ /* 0x000ee20000100a00 */
[----:B------:R-:W1:Y:S01]  /*1cea0*/  MUFU.EX2 R170, R170 ;  /* 0x000000aa00aa7308 */ /* 0x000e620000000800 */
[----:B--2---:R-:W-:Y:S01]  /*1ceb0*/  FADD.FTZ R6, R129, R8 ;  /* 0x0000000881067221 */ /* 0x004fe20000010000 */
[----:B----4-:R-:W-:Y:S01]  /*1cec0*/  FADD.FTZ R7, R168, R7 ;  /* 0x00000007a8077221 */ /* 0x010fe20000010000 */
[----:B------:R-:W2:Y:S04]  /*1ced0*/  LDL.64 R36, [R1+0x3e0] ;  /* 0x0003e00001247983 */ /* 0x000ea80000100a00 */
[----:B------:R-:W4:Y:S01]  /*1cee0*/  LDL.64 R40, [R1+0x248] ;  /* 0x0002480001287983 */ /* 0x000f220000100a00 */
[----:B------:R-:W1:Y:S03]  /*1cef0*/  MUFU.EX2 R177, R177 ;  /* 0x000000b100b17308 */ /* 0x000e660000000800 */
[----:B------:R-:W4:Y:S05]  /*1cf00*/  LDL.64 R76, [R1+0x368] ;  /* 0x00036800014c7983 */ /* 0x000f2a0000100a00 */
[----:B------:R-:W1:Y:S01]  /*1cf10*/  MUFU.EX2 R127, R127 ;  /* 0x0000007f007f7308 */ /* 0x000e620000000800 */
[----:B---3--:R-:W-:Y:S01]  /*1cf20*/  FADD.FTZ R11, R171, R6 ;  /* 0x00000006ab0b7221 */ /* 0x008fe20000010000 */
[----:B------:R-:W-:Y:S01]  /*1cf30*/  FADD.FTZ R7, R116, R7 ;  /* 0x0000000774077221 */ /* 0x000fe20000010000 */
[----:B------:R-:W3:Y:S05]  /*1cf40*/  LDL.64 R42, [R1+0x258] ;  /* 0x00025800012a7983 */ /* 0x000eea0000100a00 */
[----:B------:R-:W1:Y:S08]  /*1cf50*/  MUFU.EX2 R126, R126 ;  /* 0x0000007e007e7308 */ /* 0x000e700000000800 */
[----:B------:R-:W1:Y:S01]  /*1cf60*/  MUFU.EX2 R176, R176 ;  /* 0x000000b000b07308 */ /* 0x000e620000000800 */
[----:B0-----:R-:W-:Y:S01]  /*1cf70*/  FADD.FTZ R10, R128, R11 ;  /* 0x0000000b800a7221 */ /* 0x001fe20000010000 */
[----:B-1----:R-:W-:-:S06]  /*1cf80*/  FADD.FTZ R6, R170, R7 ;  /* 0x00000007aa067221 */ /* 0x002fcc0000010000 */
[----:B------:R-:W0:Y:S01]  /*1cf90*/  MUFU.EX2 R124, R124 ;  /* 0x0000007c007c7308 */ /* 0x000e220000000800 */
[----:B------:R-:W-:-:S07]  /*1cfa0*/  FFMA.FTZ R8, R28, R21, -R14 ;  /* 0x000000151c087223 */ /* 0x000fce000001080e */
[----:B------:R-:W1:Y:S01]  /*1cfb0*/  MUFU.EX2 R125, R125 ;  /* 0x0000007d007d7308 */ /* 0x000e620000000800 */
[----:B------:R-:W-:Y:S01]  /*1cfc0*/  FADD.FTZ R11, R177, R10 ;  /* 0x0000000ab10b7221 */ /* 0x000fe20000010000 */
[----:B------:R-:W-:Y:S01]  /*1cfd0*/  FADD.FTZ R7, R127, R6 ;  /* 0x000000067f077221 */ /* 0x000fe20000010000 */
[----:B------:R-:W2:Y:S04]  /*1cfe0*/  LDL.64 R28, [R1+0x3a0] ;  /* 0x0003a000011c7983 */ /* 0x000ea80000100a00 */
[----:B------:R-:W4:Y:S01]  /*1cff0*/  LDL.64 R38, [R1+0x3f0] ;  /* 0x0003f00001267983 */ /* 0x000f220000100a00 */
[----:B------:R-:W-:Y:S03]  /*1d000*/  MUFU.EX2 R178, R178 ;  /* 0x000000b200b27308 */ /* 0x000fe60000000800 */
[----:B------:R-:W3:Y:S05]  /*1d010*/  LDL.64 R44, [R1+0x268] ;  /* 0x00026800012c7983 */ /* 0x000eea0000100a00 */
[----:B------:R-:W1:Y:S01]  /*1d020*/  MUFU.EX2 R179, R179 ;  /* 0x000000b300b37308 */ /* 0x000e620000000800 */
[----:B------:R-:W-:Y:S01]  /*1d030*/  FADD.FTZ R11, R126, R11 ;  /* 0x0000000b7e0b7221 */ /* 0x000fe20000010000 */
[----:B------:R-:W-:Y:S01]  /*1d040*/  FADD.FTZ R6, R176, R7 ;  /* 0x00000007b0067221 */ /* 0x000fe20000010000 */
[----:B------:R-:W3:Y:S05]  /*1d050*/  LDL.64 R46, [R1+0x278] ;  /* 0x00027800012e7983 */ /* 0x000eea0000100a00 */
[----:B------:R-:W-:Y:S01]  /*1d060*/  MUFU.EX2 R191, R191 ;  /* 0x000000bf00bf7308 */ /* 0x000fe20000000800 */
[----:B------:R-:W-:-:S07]  /*1d070*/  FFMA.FTZ R7, R25, R21, -R14 ;  /* 0x0000001519077223 */ /* 0x000fce000001080e */
[----:B------:R-:W1:Y:S01]  /*1d080*/  MUFU.EX2 R173, R173 ;  /* 0x000000ad00ad7308 */ /* 0x000e620000000800 */
[----:B0-----:R-:W-:Y:S01]  /*1d090*/  FADD.FTZ R10, R124, R11 ;  /* 0x0000000b7c0a7221 */ /* 0x001fe20000010000 */
[----:B-1----:R-:W-:Y:S01]  /*1d0a0*/  FADD.FTZ R11, R125, R6 ;  /* 0x000000067d0b7221 */ /* 0x002fe20000010000 */
[----:B------:R-:W3:Y:S04]  /*1d0b0*/  LDL.64 R14, [R1+0x360] ;  /* 0x00036000010e7983 */ /* 0x000ee80000100a00 */
[----:B------:R-:W3:Y:S01]  /*1d0c0*/  LDL.64 R48, [R1+0x288] ;  /* 0x0002880001307983 */ /* 0x000ee20000100a00 */
[----:B------:R-:W-:Y:S03]  /*1d0d0*/  MUFU.EX2 R172, R172 ;  /* 0x000000ac00ac7308 */ /* 0x000fe60000000800 */
[----:B------:R-:W3:Y:S04]  /*1d0e0*/  LDL.64 R50, [R1+0x298] ;  /* 0x0002980001327983 */ /* 0x000ee80000100a00 */
[----:B------:R-:W3:Y:S01]  /*1d0f0*/  LDL.64 R52, [R1+0x2a8] ;  /* 0x0002a80001347983 */ /* 0x000ee20000100a00 */
[----:B------:R-:W0:Y:S01]  /*1d100*/  MUFU.EX2 R8, R8 ;  /* 0x0000000800087308 */ /* 0x000e220000000800 */
[----:B------:R-:W-:Y:S01]  /*1d110*/  FADD.FTZ R10, R179, R10 ;  /* 0x0000000ab30a7221 */ /* 0x000fe20000010000 */
[----:B------:R-:W-:Y:S01]  /*1d120*/  FADD.FTZ R6, R178, R11 ;  /* 0x0000000bb2067221 */ /* 0x000fe20000010000 */
[----:B------:R-:W3:Y:S04]  /*1d130*/  LDL.64 R20, [R1+0x370] ;  /* 0x0003700001147983 */ /* 0x000ee80000100a00 */
[----:B------:R-:W3:Y:S01]  /*1d140*/  LDL.64 R24, [R1+0x380] ;  /* 0x0003800001187983 */ /* 0x000ee20000100a00 */
[----:B------:R-:W-:Y:S08]  /*1d150*/  MUFU.EX2 R174, R174 ;  /* 0x000000ae00ae7308 */ /* 0x000ff00000000800 */
[----:B------:R-:W1:Y:S01]  /*1d160*/  MUFU.EX2 R175, R175 ;  /* 0x000000af00af7308 */ /* 0x000e620000000800 */
[----:B------:R-:W-:Y:S01]  /*1d170*/  FADD.FTZ R13, R173, R10 ;  /* 0x0000000aad0d7221 */ /* 0x000fe20000010000 */
[----:B------:R-:W-:Y:S01]  /*1d180*/  FADD.FTZ R11, R191, R6 ;  /* 0x00000006bf0b7221 */ /* 0x000fe20000010000 */
[----:B------:R-:W3:Y:S05]  /*1d190*/  LDL.64 R106, [R1+0x3b8] ;  /* 0x0003b800016a7983 */ /* 0x000eea0000100a00 */
[----:B------:R-:W1:Y:S08]  /*1d1a0*/  MUFU.EX2 R23, R23 ;  /* 0x0000001700177308 */ /* 0x000e700000000800 */
[----:B------:R-:W1:Y:S01]  /*1d1b0*/  MUFU.EX2 R7, R7 ;  /* 0x0000000700077308 */ /* 0x000e620000000800 */
[----:B0-----:R-:W-:Y:S01]  /*1d1c0*/  FADD.FTZ R6, R8, R13 ;  /* 0x0000000d08067221 */ /* 0x001fe20000010000 */
[----:B------:R-:W-:Y:S01]  /*1d1d0*/  FADD.FTZ R11, R172, R11 ;  /* 0x0000000bac0b7221 */ /* 0x000fe20000010000 */
[----:B------:R-:W3:Y:S02]  /*1d1e0*/  LDL.64 R12, [R1+0x350] ;  /* 0x00035000010c7983 */ /* 0x000ee40000100a00 */
[----:B-1----:R-:W-:Y:S01]  /*1d1f0*/  FADD.FTZ R6, R175, R6 ;  /* 0x00000006af067221 */ /* 0x002fe20000010000 */
[----:B------:R-:W-:-:S04]  /*1d200*/  FADD.FTZ R10, R174, R11 ;  /* 0x0000000bae0a7221 */ /* 0x000fc80000010000 */
[----:B------:R-:W-:Y:S01]  /*1d210*/  FADD.FTZ R10, R23, R10 ;  /* 0x0000000a170a7221 */ /* 0x000fe20000010000 */
[----:B------:R-:W-:-:S05]  /*1d220*/  FADD.FTZ R11, R7, R6 ;  /* 0x00000006070b7221 */ /* 0x000fca0000010000 */
[----:B------:R0:W-:Y:S01]  /*1d230*/  STL.64 [R1+0x1f0], R10 ;  /* 0x0001f00a01007387 */ /* 0x0001e20000100a00 */
[----:B------:R-:W-:Y:S06]  /*1d240*/  BAR.SYNC.DEFER_BLOCKING 0xf, 0x100 ;  /* 0x03c4000000007b1d */ /* 0x000fec0000010000 */
[----:B0-----:R-:W3:Y:S04]  /*1d250*/  LDL.64 R10, [R1+0x340] ;  /* 0x00034000010a7983 */ /* 0x001ee80000100a00 */
[----:B------:R-:W3:Y:S04]  /*1d260*/  LD.E.64 R92, desc[UR46][R2.64+0x8] ;  /* 0x0000082e025c7980 */ /* 0x000ee8000c101b00 */
[----:B------:R-:W3:Y:S04]  /*1d270*/  LD.E.64 R2, desc[UR46][R2.64] ;  /* 0x0000002e02027980 */ /* 0x000ee8000c101b00 */
        /* <DEDUP_REMOVED lines=13> */
[----:B0-----:R-:W3:Y:S04]  /*1d350*/  LDL.64 R56, [R1+0x2c8] ;  /* 0x0002c80001387983 */ /* 0x001ee80000100a00 */
[----:B-1----:R-:W3:Y:S04]  /*1d360*/  LDL.64 R62, [R1+0x2f8] ;  /* 0x0002f800013e7983 */ /* 0x002ee80000100a00 */
[----:B------:R-:W3:Y:S04]  /*1d370*/  LDL.64 R64, [R1+0x308] ;  /* 0x0003080001407983 */ /* 0x000ee80000100a00 */
        /* <DEDUP_REMOVED lines=10> */
[----:B------:R0:W-:Y:S04]  /*1d420*/  STL.64 [R1+0x238], R4 ;  /* 0x0002380401007387 */ /* 0x0001e80000100a00 */
        /* <DEDUP_REMOVED lines=44> */
[C---:B----4-:R-:W-:Y:S01]  /*1d6f0*/  FMUL.FTZ R39, R123.reuse, R39 ;  /* 0x000000277b277220 */ /* 0x050fe20000410000 */
[C---:B------:R-:W-:Y:S01]  /*1d700*/  FMUL.FTZ R38, R123.reuse, R38 ;  /* 0x000000267b267220 */ /* 0x040fe20000410000 */
[C---:B------:R-:W-:Y:S01]  /*1d710*/  FMUL.FTZ R41, R122.reuse, R41 ;  /* 0x000000297a297220 */ /* 0x040fe20000410000 */
[C---:B------:R-:W-:Y:S01]  /*1d720*/  FMUL.FTZ R40, R122.reuse, R40 ;  /* 0x000000287a287220 */ /* 0x040fe20000410000 */
[C---:B---3--:R-:W-:Y:S01]  /*1d730*/  FMUL.FTZ R43, R122.reuse, R43 ;  /* 0x0000002b7a2b7220 */ /* 0x048fe20000410000 */
        /* <DEDUP_REMOVED lines=48> */
[----:B------:R1:W-:Y:S04]  /*1da40*/  STL.64 [R1+0x340], R10 ;  /* 0x0003400a01007387 */ /* 0x0003e80000100a00 */
[----:B------:R2:W-:Y:S04]  /*1da50*/  STL.64 [R1+0x360], R14 ;  /* 0x0003600e01007387 */ /* 0x0005e80000100a00 */
[----:B------:R3:W-:Y:S01]  /*1da60*/  STL.64 [R1+0x370], R20 ;  /* 0x0003701401007387 */ /* 0x0007e20000100a00 */
[----:B------:R-:W-:-:S03]  /*1da70*/  MOV R6, R92 ;  /* 0x0000005c00067202 */ /* 0x000fc60000000f00 */
        /* <DEDUP_REMOVED lines=205> */
[----:B--2---:R-:W-:Y:S01]  /*1e750*/  STL [R1+0x250], R14 ;  /* 0x0002500e01007387 */ /* 0x004fe20000100800 */
[----:B------:R-:W-:Y:S02]  /*1e760*/  F2FP.BF16.F32.PACK_AB R177, R126, R177 ;  /* 0x000000b17eb1723e */ /* 0x000fe400000010ff */
[----:B------:R-:W-:Y:S01]  /*1e770*/  F2FP.BF16.F32.PACK_AB R178, R178, R125 ;  /* 0x0000007db2b2723e */ /* 0x000fe200000010ff */
[----:B------:R-:W-:Y:S01]  /*1e780*/  STL [R1+0x254], R15 ;  /* 0x0002540f01007387 */ /* 0x000fe20000100800 */
[----:B------:R-:W-:-:S03]  /*1e790*/  F2FP.BF16.F32.PACK_AB R179, R179, R124 ;  /* 0x0000007cb3b3723e */ /* 0x000fc600000010ff */
[----:B---3--:R-:W-:Y:S04]  /*1e7a0*/  STL [R1+0x258], R20 ;  /* 0x0002581401007387 */ /* 0x008fe80000100800 */
[----:B------:R-:W-:Y:S04]  /*1e7b0*/  STL [R1+0x25c], R21 ;  /* 0x00025c1501007387 */ /* 0x000fe80000100800 */
[----:B----4-:R-:W-:Y:S04]  /*1e7c0*/  STL [R1+0x260], R24 ;  /* 0x0002601801007387 */ /* 0x010fe80000100800 */
        /* <DEDUP_REMOVED lines=575> */
.L_x_3627:
[----:B------:R-:W-:Y:S05]  /*20bc0*/  BSYNC B0 ;  /* 0x0000000000007941 */ /* 0x000fea0003800000 */
.L_x_3626:
        /* <DEDUP_REMOVED lines=9> */
.L_x_3605:
[----:B------:R-:W-:-:S13]  /*20c60*/  ISETP.GE.AND P0, PT, R0, R22, PT ;  /* 0x000000160000720c */ /* 0x000fda0003f06270 */
[----:B------:R-:W-:Y:S05]  /*20c70*/  @!P0 BRA `(.L_x_3629) ;  /* 0x0000007c00e08947 */ /* 0x000fea0003800000 */
.L_x_3662:
        /* <DEDUP_REMOVED lines=20> */
.L_x_3631:
[----:B------:R-:W-:Y:S05]  /*20dc0*/  BSYNC B0 ;  /* 0x0000000000007941 */ /* 0x000fea0003800000 */
.L_x_3630:
        /* <DEDUP_REMOVED lines=9> */
.L_x_3633:
[----:B------:R-:W-:Y:S05]  /*20e60*/  BSYNC B0 ;  /* 0x0000000000007941 */ /* 0x000fea0003800000 */
.L_x_3632:
[----:B------:R-:W-:Y:S04]  /*20e70*/  BSSY B0, `(.L_x_3634) ;  /* 0x0000006000007945 */ /* 0x000fe80003800000 */
[----:B-1----:R-:W-:Y:S05]  /*20e80*/  @P0 BRA `(.L_x_3635) ;  /* 0x0000000000100947 */ /* 0x002fea0003800000 */
[----:B-----5:R-:W-:Y:S01]  /*20e90*/  IMAD R6, R6, 0x8, R3 ;  /* 0x0000000806067824 */ /* 0x020fe200078e0203 */
[----:B------:R-:W-:-:S04]  /*20ea0*/  SHF.L.U32 R7, R7, 0x1f, RZ ;  /* 0x0000001f07077819 */ /* 0x000fc800000006ff */
[----:B------:R-:W1:Y:S02]  /*20eb0*/  SYNCS.PHASECHK.TRANS64.TRYWAIT P0, [R6+URZ], R7 ;  /* 0x00000007060075a7 */ /* 0x000e64000800017f */
[----:B-1----:R-:W-:Y:S05]  /*20ec0*/  @!P0 BRA `(.L_x_3636) ;  /* 0x0000015c00708947 */ /* 0x002fea0003800000 */
.L_x_3635:
[----:B------:R-:W-:Y:S05]  /*20ed0*/  BSYNC B0 ;  /* 0x0000000000007941 */ /* 0x000fea0003800000 */
.L_x_3634:
        /* <DEDUP_REMOVED lines=57> */
.L_x_3638:
[----:B------:R-:W-:Y:S05]  /*21270*/  BSYNC B0 ;  /* 0x0000000000007941 */ /* 0x000fea0003800000 */
.L_x_3637:
        /* <DEDUP_REMOVED lines=8> */
.L_x_3640:
[----:B------:R-:W-:Y:S05]  /*21300*/  BSYNC B0 ;  /* 0x0000000000007941 */ /* 0x000fea0003800000 */
.L_x_3639:
[----:B------:R-:W-:Y:S04]  /*21310*/  BSSY B0, `(.L_x_3641) ;  /* 0x0000004000007945 */ /* 0x000fe80003800000 */
[----:B-1----:R-:W-:Y:S05]  /*21320*/  @P0 BRA `(.L_x_3642) ;  /* 0x0000000000080947 */ /* 0x002fea0003800000 */
[----:B------:R-:W1:Y:S02]  /*21330*/  SYNCS.PHASECHK.TRANS64.TRYWAIT P0, [R12+URZ], R13 ;  /* 0x0000000d0c0075a7 */ /* 0x000e64000800017f */
[----:B-1----:R-:W-:Y:S05]  /*21340*/  @!P0 BRA `(.L_x_3643) ;  /* 0x0000015800648947 */ /* 0x002fea0003800000 */
.L_x_3642:
[----:B------:R-:W-:Y:S05]  /*21350*/  BSYNC B0 ;  /* 0x0000000000007941 */ /* 0x000fea0003800000 */
.L_x_3641:
[----:B------:R-:W2:Y:S04]  /*21360*/  LDL R4, [R1+0x68] ;  /* 0x0000680001047983 */ /* 0x000ea80000100800 */
[----:B------:R-:W3:Y:S04]  /*21370*/  LDL R5, [R1+0x1c8] ;  /* 0x0001c80001057983 */ /* 0x000ee80000100800 */
[----:B------:R-:W3:Y:S04]  /*21380*/  LDL.64 R2, [R1+0x98] ;  /* 0x0000980001027983 */ /* 0x000ee80000100a00 */
[----:B------:R-:W4:Y:S04]  /*21390*/  LDL.64 R8, [R1+0x90] ;  /* 0x0000900001087983 */ /* 0x000f280000100a00 */
[----:B------:R-:W4:Y:S04]  /*213a0*/  LDL.64 R10, [R1+0x90] ;  /* 0x00009000010a7983 */ /* 0x000f280000100a00 */
[----:B01----:R-:W4:Y:S04]  /*213b0*/  LDL.64 R12, [R1+0x90] ;  /* 0x00009000010c7983 */ /* 0x003f280000100a00 */
[----:B------:R-:W4:Y:S01]  /*213c0*/  LDL.64 R56, [R1+0x90] ;  /* 0x0000900001387983 */ /* 0x000f220000100a00 */
[----:B------:R-:W-:Y:S05]  /*213d0*/  WARPSYNC.ALL ;  /* 0x0000000000007948 */ /* 0x000fea0003800000 */
[----:B------:R-:W-:Y:S01]  /*213e0*/  WARPGROUP.ARRIVE ;  /* 0x00000000000079c5 */ /* 0x000fe20000000000 */
[----:B------:R-:W4:Y:S05]  /*213f0*/  LDL.64 R6, [R1+0x90] ;  /* 0x0000900001067983 */ /* 0x000f2a0000100a00 */
[----:B------:R-:W0:Y:S01]  /*21400*/  S2R R15, SR_TID.X ;  /* 0x00000000000f7919 */ /* 0x000e220000002100 */
[----:B------:R-:W-:Y:S01]  /*21410*/  IMAD.MOV.U32 R23, RZ, RZ, 0x4 ;  /* 0x00000004ff177424 */ /* 0x000fe200078e00ff */
        /* <DEDUP_REMOVED lines=166> */
[--C-:B------:R-:W-:Y:S01]  /*21e80*/  IMAD.MOV.U32 R57, RZ, RZ, R3.reuse ;  /* 0x000000ffff397224 */ /* 0x100fe200078e0003 */
[----:B------:R-:W-:Y:S02]  /*21e90*/  R2UR UR4, R4 ;  /* 0x00000000040472ca */ /* 0x000fe400000e0000 */
[----:B------:R-:W-:Y:S02]  /*21ea0*/  R2UR UR6, R56 ;  /* 0x00000000380672ca */ /* 0x000fe400000e0000 */
[----:B------:R-:W-:Y:S02]  /*21eb0*/  R2UR UR7, R57 ;  /* 0x00000000390772ca */ /* 0x000fe400000e0000 */
[----:B------:R-:W-:Y:S01]  /*21ec0*/  R2UR UR5, R5 ;  /* 0x00000000050572ca */ /* 0x000fe200000e0000 */
[----:B------:R-:W-:Y:S01]  /*21ed0*/  IMAD.MOV.U32 R59, RZ, RZ, R3 ;  /* 0x000000ffff3b7224 */ /* 0x000fe200078e0003 */
[----:B0-----:R-:W-:Y:S01]  /*21ee0*/  SHF.R.U32.HI R15, RZ, 0x7, R15 ;  /* 0x00000007ff0f7819 */ /* 0x001fe2000001160f */
[----:B------:R-:W4:Y:S04]  /*21ef0*/  LDL.64 R56, [R1+0x90] ;  /* 0x0000900001387983 */ /* 0x000f280000100a00 */
[----:B------:R-:W0:Y:S01]  /*21f00*/  SHFL.IDX PT, R4, R15, RZ, 0x1f ;  /* 0x00001fff0f047589 */ /* 0x000e2200000e0000 */
[----:B------:R-:W-:-:S02]  /*21f10*/  WARPGROUP.DEPBAR.LE gsb0, 0x0 ;  /* 0x00008000000079c5 */ /* 0x000fc40000010000 */
[----:B------:R-:W-:-:S06]  /*21f20*/  WARPGROUP.ARRIVE ;  /* 0x00000000000079c5 */ /* 0x000fcc0000000000 */
[----:B------:R-:W-:Y:S01]  /*21f30*/  HGMMA.64x64x16.F32.BF16 R24, gdesc[UR4], R24, gsb0 ;  /* 0x00e00000041879f0 */ /* 0x000fe20008001818 */
[----:B0-----:R-:W-:Y:S01]  /*21f40*/  ISETP.GT.AND P0, PT, R4, 0x7f, PT ;  /* 0x0000007f0400780c */ /* 0x001fe20003f04270 */
[----:B------:R-:W-:-:S03]  /*21f50*/  VIADD R4, R2, 0x800 ;  /* 0x0000080002047836 */ /* 0x000fc60000000000 */
[----:B------:R-:W-:-:S04]  /*21f60*/  SEL R15, RZ, 0x2, !P0 ;  /* 0x00000002ff0f7807 */ /* 0x000fc80004000000 */
        /* <DEDUP_REMOVED lines=10> */
[----:B------:R-:W-:Y:S01]  /*22010*/  SEL R21, R23, 0x2, P0 ;  /* 0x0000000217157807 */ /* 0x000fe20000000000 */
[----:B------:R-:W4:Y:S07]  /*22020*/  LDL.64 R58, [R1+0x90] ;  /* 0x00009000013a7983 */ /* 0x000f2e0000100a00 */
[----:B------:R-:W-:Y:S01]  /*22030*/  HGMMA.64x64x16.F32.BF16 R24, gdesc[UR8], R24, UP0, gsb0 ;  /* 0x00e00000081879f0 */ /* 0x000fe2000b801818 */
[----:B------:R-:W-:Y:S01]  /*22040*/  IMAD.IADD R8, R4, 0x1, R21 ;  /* 0x0000000104087824 */ /* 0x000fe200078e0215 */
[----:B--2---:R-:W-:Y:S01]  /*22050*/  IADD3 R10, R21, 0x800, R10 ;  /* 0x00000800150a7810 */ /* 0x004fe20007ffe00a */
[----:B------:R-:W-:Y:S01]  /*22060*/  IMAD.MOV.U32 R9, RZ, RZ, R3 ;  /* 0x000000ffff097224 */ /* 0x000fe200078e0003 */
[----:B------:R-:W-:-:S02]  /*22070*/  R2UR UR5, R11 ;  /* 0x000000000b0572ca */ /* 0x000fc400000e0000 */
        /* <DEDUP_REMOVED lines=43> */
[----:B------:R-:W-:Y:S01]  /*22330*/  IMAD.IADD R12, R21, 0x1, R10 ;  /* 0x00000001150c7824 */ /* 0x000fe200078e020a */
[----:B------:R-:W4:Y:S01]  /*22340*/  LDL.64 R8, [R1+0x90] ;  /* 0x0000900001087983 */ /* 0x000f220000100a00 */
[----:B------:R-:W-:Y:S02]  /*22350*/  WARPGROUP.DEPBAR.LE gsb0, 0x0 ;  /* 0x00008000000079c5 */ /* 0x000fe40000010000 */
[----:B------:R-:W-:-:S08]  /*22360*/  WARPGROUP.ARRIVE ;  /* 0x00000000000079c5 */ /* 0x000fd00000000000 */
[----:B------:R-:W-:Y:S01]  /*22370*/  HGMMA.64x64x16.F32.BF16 R24, gdesc[UR4], R24, gsb0 ;  /* 0x00e00000041879f0 */ /* 0x000fe20008001818 */
[----:B------:R-:W-:Y:S01]  /*22380*/  IMAD.MOV.U32 R13, RZ, RZ, R3 ;  /* 0x000000ffff0d7224 */ /* 0x000fe200078e0003 */
[----:B------:R-:W-:Y:S02]  /*22390*/  IADD3 R58, R21, 0xa00, R58 ;  /* 0x00000a00153a7810 */ /* 0x000fe40007ffe03a */
        /* <DEDUP_REMOVED lines=33> */
[----:B------:R-:W2:Y:S01]  /*225b0*/  LDL.64 R4, [R1+0x90] ;  /* 0x0000900001047983 */ /* 0x000ea20000100a00 */
[----:B------:R-:W-:-:S02]  /*225c0*/  WARPGROUP.DEPBAR.LE gsb0, 0x0 ;  /* 0x00008000000079c5 */ /* 0x000fc40000010000 */
[----:B------:R-:W-:-:S08]  /*225d0*/  WARPGROUP.ARRIVE ;  /* 0x00000000000079c5 */ /* 0x000fd00000000000 */
        /* <DEDUP_REMOVED lines=11> */
[----:B----4-:R-:W-:Y:S01]  /*22690*/  IADD3 R8, R21, 0xc00, R8 ;  /* 0x00000c0015087810 */ /* 0x010fe20007ffe008 */
[----:B------:R-:W-:Y:S01]  /*226a0*/  IMAD.MOV.U32 R57, RZ, RZ, R3 ;  /* 0x000000ffff397224 */ /* 0x000fe200078e0003 */
[----:B------:R-:W3:Y:S06]  /*226b0*/  LDL.64 R6, [R1+0x90] ;  /* 0x0000900001067983 */ /* 0x000eec0000100a00 */
        /* <DEDUP_REMOVED lines=37> */
[C---:B------:R-:W-:Y:S01]  /*22910*/  IADD3 R4, R15.reuse, 0xe00, R4 ;  /* 0x00000e000f047810 */ /* 0x040fe20007ffe004 */
[----:B------:R-:W-:Y:S02]  /*22920*/  IMAD.MOV.U32 R13, RZ, RZ, R3 ;  /* 0x000000ffff0d7224 */ /* 0x000fe400078e0003 */
[----:B------:R-:W-:Y:S01]  /*22930*/  IMAD.IADD R12, R15, 0x1, R10 ;  /* 0x000000010f0c7824 */ /* 0x000fe200078e020a */
[----:B------:R-:W-:Y:S01]  /*22940*/  R2UR UR4, R4 ;  /* 0x00000000040472ca */ /* 0x000fe200000e0000 */
[----:B------:R-:W2:Y:S01]  /*22950*/  LDL R15, [R1] ;  /* 0x00000000010f7983 */ /* 0x000ea20000100800 */
        /* <DEDUP_REMOVED lines=81> */
.L_x_3645:
[----:B------:R-:W-:Y:S05]  /*22e70*/  BSYNC B0 ;  /* 0x0000000000007941 */ /* 0x000fea0003800000 */
.L_x_3644:
[----:B------:R-:W2:Y:S02]  /*22e80*/  LDL.64 R2, [R1+0x20] ;  /* 0x0000200001027983 */ /* 0x000ea40000100a00 */
[----:B--2---:R-:W-:-:S05]  /*22e90*/  MOV R3, R2 ;  /* 0x0000000200037202 */ /* 0x004fca0000000f00 */
[----:B-----5:R-:W-:-:S05]  /*22ea0*/  IMAD R12, R12, 0x8, R3 ;  /* 0x000000080c0c7824 */ /* 0x020fca00078e0203 */
[----:B------:R-:W-:-:S04]  /*22eb0*/  PRMT R12, R13, 0x654, R12 ;  /* 0x000006540d0c7816 */ /* 0x000fc8000000000c */
[----:B------:R0:W-:Y:S01]  /*22ec0*/  SYNCS.ARRIVE.TRANS64.RED.A1T0 RZ, [R12+URZ], RZ ;  /* 0x000000ff0cff79a7 */ /* 0x0001e2000810043f */
[----:B------:R-:W2:Y:S04]  /*22ed0*/  LDL R23, [R1+0xcc] ;  /* 0x0000cc0001177983 */ /* 0x000ea80000100800 */
[----:B------:R-:W3:Y:S04]  /*22ee0*/  LDL.64 R2, [R1+0xf0] ;  /* 0x0000f00001027983 */ /* 0x000ee80000100a00 */
[----:B0-----:R-:W4:Y:S04]  /*22ef0*/  LDL.64 R12, [R1+0x100] ;  /* 0x00010000010c7983 */ /* 0x001f280000100a00 */
[----:B------:R-:W2:Y:S04]  /*22f00*/  LDL R56, [R1+0x50] ;  /* 0x0000500001387983 */ /* 0x000ea80000100800 */
[----:B------:R-:W2:Y:S04]  /*22f10*/  LDL R57, [R1+0xf8] ;  /* 0x0000f80001397983 */ /* 0x000ea80000100800 */
[----:B------:R-:W2:Y:S04]  /*22f20*/  LDL.128 R8, [R1+0xe0] ;  /* 0x0000e00001087983 */ /* 0x000ea80000100c00 */
[----:B------:R-:W2:Y:S04]  /*22f30*/  LDL.128 R4, [R1+0xd0] ;  /* 0x0000d00001047983 */ /* 0x000ea80000100c00 */
[----:B----4-:R-:W4:Y:S01]  /*22f40*/  LD.E R21, desc[UR46][R12.64] ;  /* 0x0000002e0c157980 */ /* 0x010f22000c101900 */
[----:B---3--:R-:W-:-:S02]  /*22f50*/  ISETP.NE.AND P0, PT, R2, 0x1, PT ;  /* 0x000000010200780c */ /* 0x008fc40003f05270 */
[----:B--2---:R-:W-:Y:S01]  /*22f60*/  ISETP.GE.AND P1, PT, R9, 0x1, PT ;  /* 0x000000010900780c */ /* 0x004fe20003f26270 */
[----:B------:R-:W-:Y:S01]  /*22f70*/  BSSY B0, `(.L_x_3646) ;  /* 0x0000079000007945 */ /* 0x000fe20003800000 */
[-C--:B----4-:R-:W-:Y:S01]  /*22f80*/  FMUL.FTZ R14, R24, R21.reuse ;  /* 0x00000015180e7220 */ /* 0x090fe20000410000 */
[-C--:B------:R-:W-:Y:S01]  /*22f90*/  FMUL.FTZ R24, R30, R21.reuse ;  /* 0x000000151e187220 */ /* 0x080fe20000410000 */
[----:B------:R-:W-:Y:S01]  /*22fa0*/  FMUL.FTZ R32, R32, R21 ;  /* 0x0000001520207220 */ /* 0x000fe20000410000 */
[----:B------:R-:W-:-:S03]  /*22fb0*/  SHF.R.S32.HI R30, RZ, 0x1f, R23 ;  /* 0x0000001fff1e7819 */ /* 0x000fc60000011417 */
[----:B------:R0:W1:Y:S01]  /*22fc0*/  MUFU.TANH R117, R32 ;  /* 0x0000002000757308 */ /* 0x0000620000002400 */
[----:B------:R-:W-:Y:S01]  /*22fd0*/  FMUL.FTZ R29, R29, R21 ;  /* 0x000000151d1d7220 */ /* 0x000fe20000410000 */
[----:B0-----:R-:W-:-:S04]  /*22fe0*/  LEA.HI R32, R30, R23, RZ, 0x7 ;  /* 0x000000171e207211 */ /* 0x001fc800078f38ff */
[----:B------:R-:W-:Y:S01]  /*22ff0*/  LOP3.LUT R32, R32, 0xffffff80, RZ, 0xc0, !PT ;  /* 0xffffff8020207812 */ /* 0x000fe200078ec0ff */
[-C--:B------:R-:W-:Y:S01]  /*23000*/  FMUL.FTZ R33, R33, R21.reuse ;  /* 0x0000001521217220 */ /* 0x080fe20000410000 */
[----:B------:R0:W2:Y:S03]  /*23010*/  MUFU.TANH R63, R29 ;  /* 0x0000001d003f7308 */ /* 0x0000a60000002400 */
[----:B------:R-:W-:Y:S02]  /*23020*/  IMAD.IADD R32, R23, 0x1, -R32 ;  /* 0x0000000117207824 */ /* 0x000fe400078e0a20 */
[-C--:B------:R-:W-:Y:S01]  /*23030*/  FMUL.FTZ R36, R36, R21.reuse ;  /* 0x0000001524247220 */ /* 0x080fe20000410000 */
[-C--:B------:R-:W-:Y:S02]  /*23040*/  FMUL.FTZ R40, R40, R21.reuse ;  /* 0x0000001528287220 */ /* 0x080fe40000410000 */
[----:B------:R3:W4:Y:S01]  /*23050*/  MUFU.TANH R61, R33 ;  /* 0x00000021003d7308 */ /* 0x0007220000002400 */
[-C--:B0-----:R-:W-:Y:S01]  /*23060*/  FMUL.FTZ R29, R35, R21.reuse ;  /* 0x00000015231d7220 */ /* 0x081fe20000410000 */
[----:B------:R-:W-:Y:S01]  /*23070*/  SHF.R.S32.HI R35, RZ, 0x1f, R32 ;  /* 0x0000001fff237819 */ /* 0x000fe20000011420 */
[-C--:B------:R-:W-:Y:S01]  /*23080*/  FMUL.FTZ R37, R37, R21.reuse ;  /* 0x0000001525257220 */ /* 0x080fe20000410000 */
[----:B---3--:R-:W-:Y:S01]  /*23090*/  FMUL.FTZ R33, R39, R21 ;  /* 0x0000001527217220 */ /* 0x008fe20000410000 */
[----:B------:R-:W-:-:S03]  /*230a0*/  LEA.HI R39, R30, R23, RZ, 0x2 ;  /* 0x000000171e277211 */ /* 0x000fc600078f10ff */
[----:B------:R0:W3:Y:S08]  /*230b0*/  MUFU.TANH R59, R36 ;  /* 0x00000024003b7308 */ /* 0x0000f00000002400 */
[----:B------:R1:W2:Y:S01]  /*230c0*/  MUFU.TANH R60, R40 ;  /* 0x00000028003c7308 */ /* 0x0002a20000002400 */
[----:B0-----:R-:W-:-:S04]  /*230d0*/  LEA.HI R36, R35, R32, RZ, 0x2 ;  /* 0x0000002023247211 */ /* 0x001fc800078f10ff */
[----:B------:R-:W-:-:S03]  /*230e0*/  SHF.R.S32.HI R30, RZ, 0x2, R36 ;  /* 0x00000002ff1e7819 */ /* 0x000fc60000011424 */
[----:B------:R0:W2:Y:S01]  /*230f0*/  MUFU.TANH R58, R37 ;  /* 0x00000025003a7308 */ /* 0x0000a20000002400 */
[----:B-1----:R-:W-:Y:S02]  /*23100*/  LOP3.LUT R40, R39, 0xfffffffc, RZ, 0xc0, !PT ;  /* 0xfffffffc27287812 */ /* 0x002fe400078ec0ff */
[----:B------:R-:W-:-:S03]  /*23110*/  LEA.HI R35, R35, R32, RZ, 0x5 ;  /* 0x0000002023237211 */ /* 0x000fc600078f28ff */
[----:B------:R-:W-:Y:S01]  /*23120*/  IMAD.IADD R40, R23, 0x1, -R40 ;  /* 0x0000000117287824 */ /* 0x000fe200078e0a28 */
        /* <DEDUP_REMOVED lines=11> */
[----:B------:R-:W-:-:S04]  /*231e0*/  @P0 IMAD.HI.U32 R40, R2, R3, RZ ;  /* 0x0000000302280227 */ /* 0x000fc800078e00ff */
[-C--:B------:R-:W-:Y:S01]  /*231f0*/  FMUL.FTZ R49, R49, R21.reuse ;  /* 0x0000001531317220 */ /* 0x080fe20000410000 */
[----:B------:R-:W-:Y:S01]  /*23200*/  FMUL.FTZ R12, R26, R21 ;  /* 0x000000151a0c7220 */ /* 0x000fe20000410000 */
[----:B------:R-:W-:Y:S01]  /*23210*/  @P0 SHF.R.U32.HI R2, RZ, R57, R40 ;  /* 0x00000039ff020219 */ /* 0x000fe20000011628 */
[-C--:B------:R-:W-:Y:S01]  /*23220*/  FMUL.FTZ R26, R43, R21.reuse ;  /* 0x000000152b1a7220 */ /* 0x080fe20000410000 */
[----:B------:R0:W1:Y:S01]  /*23230*/  MUFU.TANH R39, R49 ;  /* 0x0000003100277308 */ /* 0x0000620000002400 */
[----:B------:R-:W-:Y:S01]  /*23240*/  LOP3.LUT R3, R36, 0x7ffffffc, RZ, 0xc0, !PT ;  /* 0x7ffffffc24037812 */ /* 0x000fe200078ec0ff */
[----:B------:R-:W-:Y:S02]  /*23250*/  IMAD.SHL.U32 R43, R0, 0x40, RZ ;  /* 0x00000040002b7824 */ /* 0x000fe400078e00ff */
[-C--:B------:R-:W-:Y:S01]  /*23260*/  FMUL.FTZ R15, R25, R21.reuse ;  /* 0x00000015190f7220 */ /* 0x080fe20000410000 */
[-C--:B------:R-:W-:Y:S01]  /*23270*/  FMUL.FTZ R13, R27, R21.reuse ;  /* 0x000000151b0d7220 */ /* 0x080fe20000410000 */
[-C--:B------:R-:W-:Y:S01]  /*23280*/  FMUL.FTZ R25, R31, R21.reuse ;  /* 0x000000151f197220 */ /* 0x080fe20000410000 */
[----:B0-----:R-:W0:Y:S01]  /*23290*/  SHFL.IDX PT, R49, R2, RZ, 0x1c1f ;  /* 0x001c1fff02317589 */ /* 0x001e2200000e0000 */
[----:B------:R-:W-:Y:S01]  /*232a0*/  FMUL.FTZ R27, R34, R21 ;  /* 0x00000015221b7220 */ /* 0x000fe20000410000 */
[----:B------:R-:W-:-:S02]  /*232b0*/  IMAD.IADD R3, R32, 0x1, -R3 ;  /* 0x0000000120037824 */ /* 0x000fc400078e0a03 */
[-C--:B------:R-:W-:Y:S01]  /*232c0*/  FMUL.FTZ R34, R38, R21.reuse ;  /* 0x0000001526227220 */ /* 0x080fe20000410000 */
[-C--:B------:R-:W-:Y:S01]  /*232d0*/  FMUL.FTZ R31, R42, R21.reuse ;  /* 0x000000152a1f7220 */ /* 0x080fe20000410000 */
[----:B------:R-:W-:Y:S01]  /*232e0*/  IADD3 R32, -R43, 0x1, RZ ;  /* 0x000000012b207810 */ /* 0x000fe20007ffe1ff */
        /* <DEDUP_REMOVED lines=14> */
[----:B------:R-:W0:Y:S01]  /*233d0*/  MUFU.TANH R14, R14 ;  /* 0x0000000e000e7308 */ /* 0x000e220000002400 */
[----:B------:R-:W-:-:S03]  /*233e0*/  LOP3.LUT R23, RZ, R6, RZ, 0x33, !PT ;  /* 0x00000006ff177212 */ /* 0x000fc600078e33ff */
[----:B------:R-:W-:-:S04]  /*233f0*/  IADD3 R32, -R4, R32, R5 ;  /* 0x0000002004207210 */ /* 0x000fc80007ffe105 */
        /* <DEDUP_REMOVED lines=35> */
[----:B-1----:R-:W-:-:S11]  /*23630*/  LOP3.LUT R21, RZ, R8, RZ, 0x33, !PT ;  /* 0x00000008ff157212 */ /* 0x002fd600078e33ff */
[----:B------:R-:W-:-:S05]  /*23640*/  @P0 IMAD.HI.U32 R8, R21, R10, RZ ;  /* 0x0000000a15080227 */ /* 0x000fca00078e00ff */
[----:B------:R-:W-:-:S04]  /*23650*/  @P0 SHF.R.U32.HI R21, RZ, R11, R8 ;  /* 0x0000000bff150219 */ /* 0x000fc80000011608 */
[----:B------:R-:W-:Y:S01]  /*23660*/  LOP3.LUT R8, RZ, R21, RZ, 0x33, !PT ;  /* 0x00000015ff087212 */ /* 0x000fe200078e33ff */
[----:B------:R-:W-:Y:S06]  /*23670*/  BRA `(.L_x_3650) ;  /* 0x00000000000c7947 */ /* 0x000fec0003800000 */
.L_x_3649:
[----:B------:R-:W-:-:S13]  /*23680*/  ISETP.NE.AND P0, PT, R9, 0x1, PT ;  /* 0x000000010900780c */ /* 0x000fda0003f05270 */
[----:B------:R-:W-:-:S05]  /*23690*/  @P0 IMAD.HI.U32 R32, R8, R10, RZ ;  /* 0x0000000a08200227 */ /* 0x000fca00078e00ff */
[----:B------:R-:W-:-:S07]  /*236a0*/  @P0 SHF.R.U32.HI R8, RZ, R11, R32 ;  /* 0x0000000bff080219 */ /* 0x000fce0000011620 */
.L_x_3650:
[----:B------:R-:W-:Y:S05]  /*236b0*/  BSYNC B1 ;  /* 0x0000000000017941 */ /* 0x000fea0003800000 */
.L_x_3648:
[----:B------:R-:W-:-:S04]  /*236c0*/  IMAD R8, R8, R9, -R43 ;  /* 0x0000000908087224 */ /* 0x000fc800078e0a2b */
[----:B------:R-:W-:-:S05]  /*236d0*/  IMAD R8, R3, -0x2, R8 ;  /* 0xfffffffe03087824 */ /* 0x000fca00078e0208 */
[----:B------:R-:W-:Y:S02]  /*236e0*/  VIMNMX R7, R7, R8, !PT ;  /* 0x0000000807077248 */ /* 0x000fe40007fe0100 */
[----:B------:R-:W-:-:S07]  /*236f0*/  VIADDMNMX R6, R8, R9, R6, PT ;  /* 0x0000000908067246 */ /* 0x000fce0003800106 */
.L_x_3647:
[----:B------:R-:W-:Y:S05]  /*23700*/  BSYNC B0 ;  /* 0x0000000000007941 */ /* 0x000fea0003800000 */
.L_x_3646:
[C---:B------:R-:W-:Y:S01]  /*23710*/  ISETP.GE.AND P1, PT, R47.reuse, 0x9, PT ;  /* 0x000000092f00780c */ /* 0x040fe20003f26270 */
[----:B------:R-:W-:Y:S01]  /*23720*/  BSSY B0, `(.L_x_3651) ;  /* 0x0000061000007945 */ /* 0x000fe20003800000 */
[----:B------:R-:W-:Y:S02]  /*23730*/  ISETP.GE.AND P0, PT, R47, 0x2, PT ;  /* 0x000000022f00780c */ /* 0x000fe40003f06270 */
[C---:B------:R-:W-:Y:S02]  /*23740*/  ISETP.GT.AND P2, PT, R7.reuse, 0x8, !P1 ;  /* 0x000000080700780c */ /* 0x040fe40004f44270 */
[----:B------:R-:W-:Y:S02]  /*23750*/  ISETP.GT.AND P3, PT, R7, 0x1, !P0 ;  /* 0x000000010700780c */ /* 0x000fe40004764270 */
[----:B------:R-:W-:Y:S02]  /*23760*/  ISETP.LT.OR P2, PT, R6, 0x9, P2 ;  /* 0x000000090600780c */ /* 0x000fe40001741670 */
[----:B------:R-:W-:-:S02]  /*23770*/  ISETP.GE.AND P4, PT, R47, 0x11, PT ;  /* 0x000000112f00780c */ /* 0x000fc40003f86270 */
[----:B------:R-:W-:Y:S02]  /*23780*/  FSEL R65, R28, -INF , !P2 ;  /* 0xff8000001c417808 */ /* 0x000fe40005000000 */
[C---:B------:R-:W-:Y:S02]  /*23790*/  ISETP.LT.OR P3, PT, R6.reuse, 0x2, P3 ;  /* 0x000000020600780c */ /* 0x040fe40001f61670 */
[----:B------:R-:W-:Y:S02]  /*237a0*/  ISETP.GT.AND P2, PT, R7, 0x10, !P4 ;  /* 0x000000100700780c */ /* 0x000fe40006744270 */
[----:B------:R-:W-:Y:S02]  /*237b0*/  ISETP.GE.AND P5, PT, R47, 0xa, PT ;  /* 0x0000000a2f00780c */ /* 0x000fe40003fa6270 */
[----:B------:R-:W-:Y:S02]  /*237c0*/  FSEL R121, R15, -INF , !P3 ;  /* 0xff8000000f797808 */ /* 0x000fe40005800000 */
[----:B------:R-:W-:Y:S01]  /*237d0*/  P2R R32, PR, RZ, 0x10 ;  /* 0x00000010ff207803 */ /* 0x000fe20000000000 */
[----:B------:R-:W0:Y:S01]  /*237e0*/  SHFL.IDX PT, R15, R2, 0x1, 0x1c1f ;  /* 0x003c1f00020f7f89 */ /* 0x000e2200000e0000 */
[----:B------:R-:W-:-:S02]  /*237f0*/  ISETP.LT.OR P2, PT, R6, 0x11, P2 ;  /* 0x000000110600780c */ /* 0x000fc40001741670 */
[----:B------:R-:W-:Y:S02]  /*23800*/  ISETP.GT.AND P3, PT, R7, 0x9, !P5 ;  /* 0x000000090700780c */ /* 0x000fe40006f64270 */
[----:B------:R-:W-:Y:S02]  /*23810*/  ISETP.GE.AND P4, PT, R47, 0x12, PT ;  /* 0x000000122f00780c */ /* 0x000fe40003f86270 */
[----:B------:R-:W-:Y:S02]  /*23820*/  FSEL R117, R117, -INF , !P2 ;  /* 0xff80000075757808 */ /* 0x000fe40005000000 */
[----:B------:R-:W-:Y:S02]  /*23830*/  ISETP.LT.OR P3, PT, R6, 0xa, P3 ;  /* 0x0000000a0600780c */ /* 0x000fe40001f61670 */
[----:B------:R-:W-:Y:S02]  /*23840*/  ISETP.GT.AND P2, PT, R7, 0x11, !P4 ;  /* 0x000000110700780c */ /* 0x000fe40006744270 */
[----:B------:R-:W-:-:S02]  /*23850*/  FSEL R63, R63, -INF , !P3 ;  /* 0xff8000003f3f7808 */ /* 0x000fc40005800000 */
        /* <DEDUP_REMOVED lines=29> */
[----:B-1----:R-:W-:-:S02]  /*23a30*/  P2R R21, PR, RZ, 0x20 ;  /* 0x00000020ff157803 */ /* 0x002fc40000000000 */
        /* <DEDUP_REMOVED lines=39> */
.L_x_3654:
[----:B------:R-:W-:-:S13]  /*23cb0*/  ISETP.NE.AND P6, PT, R9, 0x1, PT ;  /* 0x000000010900780c */ /* 0x000fda0003fc5270 */
[----:B------:R-:W-:-:S05]  /*23cc0*/  @P6 IMAD.HI.U32 R10, R4, R10, RZ ;  /* 0x0000000a040a6227 */ /* 0x000fca00078e00ff */
[----:B------:R-:W-:-:S07]  /*23cd0*/  @P6 SHF.R.U32.HI R4, RZ, R11, R10 ;  /* 0x0000000bff046219 */ /* 0x000fce000001160a */
.L_x_3655:
[----:B------:R-:W-:Y:S05]  /*23ce0*/  BSYNC B1 ;  /* 0x0000000000017941 */ /* 0x000fea0003800000 */
.L_x_3653:
[----:B------:R-:W-:-:S04]  /*23cf0*/  IMAD R4, R4, R9, -R43 ;  /* 0x0000000904047224 */ /* 0x000fc800078e0a2b */
[----:B------:R-:W-:-:S05]  /*23d00*/  IMAD R4, R3, -0x2, R4 ;  /* 0xfffffffe03047824 */ /* 0x000fca00078e0204 */
[----:B------:R-:W-:Y:S02]  /*23d10*/  VIADDMNMX R6, R4, R9, R6, PT ;  /* 0x0000000904067246 */ /* 0x000fe40003800106 */
[----:B------:R-:W-:-:S07]  /*23d20*/  VIMNMX R7, R7, R4, !PT ;  /* 0x0000000407077248 */ /* 0x000fce0007fe0100 */
.L_x_3652:
[----:B------:R-:W-:Y:S05]  /*23d30*/  BSYNC B0 ;  /* 0x0000000000007941 */ /* 0x000fea0003800000 */
.L_x_3651:
[----:B------:R-:W-:Y:S02]  /*23d40*/  ISETP.GT.AND P0, PT, R7, 0x1, !P0 ;  /* 0x000000010700780c */ /* 0x000fe40004704270 */
[----:B------:R-:W-:Y:S02]  /*23d50*/  ISETP.NE.AND P6, PT, R51, RZ, PT ;  /* 0x000000ff3300720c */ /* 0x000fe40003fc5270 */
[----:B------:R-:W-:Y:S02]  /*23d60*/  ISETP.LT.OR P0, PT, R6, 0x2, P0 ;  /* 0x000000020600780c */ /* 0x000fe40000701670 */
[----:B------:R-:W-:Y:S02]  /*23d70*/  ISETP.GT.AND P1, PT, R7, 0x8, !P1 ;  /* 0x000000080700780c */ /* 0x000fe40004f24270 */
[----:B------:R-:W-:Y:S02]  /*23d80*/  FSEL R51, R13, -INF , !P0 ;  /* 0xff8000000d337808 */ /* 0x000fe40004000000 */
[----:B------:R-:W-:-:S02]  /*23d90*/  ISETP.NE.AND P0, PT, R21, RZ, PT ;  /* 0x000000ff1500720c */ /* 0x000fc40003f05270 */
[----:B------:R-:W-:Y:S02]  /*23da0*/  ISETP.LT.OR P1, PT, R6, 0x9, P1 ;  /* 0x000000090600780c */ /* 0x000fe40000f21670 */
[----:B------:R-:W-:Y:S02]  /*23db0*/  ISETP.GT.AND P0, PT, R7, 0x9, !P0 ;  /* 0x000000090700780c */ /* 0x000fe40004704270 */
[----:B------:R-:W-:Y:S02]  /*23dc0*/  FSEL R47, R24, -INF , !P1 ;  /* 0xff800000182f7808 */ /* 0x000fe40004800000 */
[----:B------:R-:W-:Y:S02]  /*23dd0*/  ISETP.LT.OR P0, PT, R6, 0xa, P0 ;  /* 0x0000000a0600780c */ /* 0x000fe40000701670 */
[----:B------:R-:W-:Y:S02]  /*23de0*/  ISETP.NE.AND P1, PT, R32, RZ, PT ;  /* 0x000000ff2000720c */ /* 0x000fe40003f25270 */
[----:B------:R-:W-:-:S02]  /*23df0*/  FSEL R43, R25, -INF , !P0 ;  /* 0xff800000192b7808 */ /* 0x000fc40004000000 */
[----:B------:R-:W2:Y:S01]  /*23e00*/  LDL.64 R24, [R1+0x1e0] ;  /* 0x0001e00001187983 */ /* 0x000ea20000100a00 */
        /* <DEDUP_REMOVED lines=24> */
[----:B------:R-:W-:-:S04]  /*23f90*/  ISETP.NE.AND P0, PT, R8, RZ, PT ;  /* 0x000000ff0800720c */ /* 0x000fc80003f05270 */
[----:B------:R-:W-:-:S04]  /*23fa0*/  ISETP.GT.AND P0, PT, R7, RZ, !P0 ;  /* 0x000000ff0700720c */ /* 0x000fc80004704270 */
[----:B------:R-:W-:-:S04]  /*23fb0*/  ISETP.LT.OR P0, PT, R6, 0x1, P0 ;  /* 0x000000010600780c */ /* 0x000fc80000701670 */
[----:B------:R-:W-:Y:S02]  /*23fc0*/  FSEL R40, R12, -INF , !P0 ;  /* 0xff8000000c287808 */ /* 0x000fe40004000000 */
[----:B------:R-:W-:Y:S01]  /*23fd0*/  ISETP.NE.AND P0, PT, R56, RZ, PT ;  /* 0x000000ff3800720c */ /* 0x000fe20003f05270 */
[----:B------:R-:W3:Y:S03]  /*23fe0*/  LDL R12, [R1+0x200] ;  /* 0x00020000010c7983 */ /* 0x000ee60000100800 */
[----:B------:R-:W-:-:S04]  /*23ff0*/  ISETP.GT.AND P0, PT, R7, 0x21, !P0 ;  /* 0x000000210700780c */ /* 0x000fc80004704270 */
[C---:B------:R-:W-:Y:S02]  /*24000*/  ISETP.LT.OR P0, PT, R6.reuse, 0x22, P0 ;  /* 0x000000220600780c */ /* 0x040fe40000701670 */
[----:B------:R-:W-:Y:S02]  /*24010*/  ISETP.LT.OR P1, PT, R6, 0x29, P1 ;  /* 0x000000290600780c */ /* 0x000fe40000f21670 */
[----:B------:R-:W-:Y:S02]  /*24020*/  FSEL R44, R26, -INF , !P0 ;  /* 0xff8000001a2c7808 */ /* 0x000fe40004000000 */
[----:B------:R-:W-:Y:S02]  /*24030*/  ISETP.LT.OR P2, PT, R6, 0x2a, P2 ;  /* 0x0000002a0600780c */ /* 0x000fe40001741670 */
[----:B------:R-:W-:Y:S02]  /*24040*/  FSEL R42, R42, -INF , !P1 ;  /* 0xff8000002a2a7808 */ /* 0x000fe40004800000 */
[----:B------:R-:W-:-:S02]  /*24050*/  ISETP.LT.OR P3, PT, R6, 0x31, P3 ;  /* 0x000000310600780c */ /* 0x000fc40001f61670 */
[----:B------:R-:W-:Y:S02]  /*24060*/  FSEL R38, R38, -INF , !P2 ;  /* 0xff80000026267808 */ /* 0x000fe40005000000 */
[----:B------:R-:W-:Y:S02]  /*24070*/  ISETP.GT.AND P5, PT, R7, 0x38, !P5 ;  /* 0x000000380700780c */ /* 0x000fe40006fa4270 */
[C---:B------:R-:W-:Y:S02]  /*24080*/  ISETP.LT.OR P4, PT, R6.reuse, 0x32, P4 ;  /* 0x000000320600780c */ /* 0x040fe40002781670 */
[----:B------:R-:W-:Y:S02]  /*24090*/  FSEL R173, R173, -INF , !P3 ;  /* 0xff800000adad7808 */ /* 0x000fe40005800000 */
[----:B------:R-:W-:Y:S02]  /*240a0*/  ISETP.GT.AND P6, PT, R7, 0x39, !P6 ;  /* 0x000000390700780c */ /* 0x000fe400077c4270 */
[----:B------:R-:W-:-:S02]  /*240b0*/  ISETP.LT.OR P5, PT, R6, 0x39, P5 ;  /* 0x000000390600780c */ /* 0x000fc40002fa1670 */
[----:B------:R-:W-:Y:S02]  /*240c0*/  FSEL R30, R30, -INF , !P4 ;  /* 0xff8000001e1e7808 */ /* 0x000fe40006000000 */
[----:B------:R-:W-:Y:S02]  /*240d0*/  ISETP.LT.OR P6, PT, R6, 0x3a, P6 ;  /* 0x0000003a0600780c */ /* 0x000fe400037c1670 */
        /* <DEDUP_REMOVED lines=75> */
.L_x_3657:
[----:B------:R-:W-:Y:S05]  /*24590*/  BSYNC B0 ;  /* 0x0000000000007941 */ /* 0x000fea0003800000 */
.L_x_3656:
        /* <DEDUP_REMOVED lines=9> */
.L_x_3659:
[----:B------:R-:W-:Y:S05]  /*24630*/  BSYNC B0 ;  /* 0x0000000000007941 */ /* 0x000fea0003800000 */
.L_x_3658:
        /* <DEDUP_REMOVED lines=39> */
[----:B------:R-:W-:Y:S02]  /*248b0*/  FSETP.NEU.FTZ.AND P0, PT, R9, -INF , PT ;  /* 0xff8000000900780b */ /* 0x000fe40003f1d000 */
[-C--:B------:R-:W-:Y:S01]  /*248c0*/  FFMA.FTZ R174, R35, R46.reuse, -R8 ;  /* 0x0000002e23ae7223 */ /* 0x080fe20000010808 */
[----:B------:R-:W-:-:S05]  /*248d0*/  FMUL.FTZ R35, R9, R46 ;  /* 0x0000002e09237220 */ /* 0x000fca0000410000 */
        /* <DEDUP_REMOVED lines=97> */
[----:B------:R-:W4:Y:S05]  /*24ef0*/  LDL.64 R44, [R1+0x298] ;  /* 0x00029800012c7983 */ /* 0x000f2a0000100a00 */
[----:B------:R-:W1:Y:S08]  /*24f00*/  MUFU.EX2 R177, R177 ;  /* 0x000000b100b17308 */ /* 0x000e700000000800 */
[----:B------:R-:W1:Y:S01]  /*24f10*/  MUFU.EX2 R125, R125 ;  /* 0x0000007d007d7308 */ /* 0x000e620000000800 */
[----:B0-----:R-:W-:Y:S01]  /*24f20*/  FADD.FTZ R31, R171, R6 ;  /* 0x00000006ab1f7221 */ /* 0x001fe20000010000 */
[----:B------:R-:W-:-:S06]  /*24f30*/  FADD.FTZ R7, R116, R7 ;  /* 0x0000000774077221 */ /* 0x000fcc0000010000 */
[----:B------:R-:W0:Y:S01]  /*24f40*/  MUFU.EX2 R124, R124 ;  /* 0x0000007c007c7308 */ /* 0x000e220000000800 */
[----:B------:R-:W-:-:S07]  /*24f50*/  FFMA.FTZ R8, R30, R46, -R35 ;  /* 0x0000002e1e087223 */ /* 0x000fce0000010823 */
[----:B------:R-:W0:Y:S01]  /*24f60*/  MUFU.EX2 R176, R176 ;  /* 0x000000b000b07308 */ /* 0x000e220000000800 */
[----:B-1----:R-:W-:Y:S01]  /*24f70*/  FADD.FTZ R30, R126, R31 ;  /* 0x0000001f7e1e7221 */ /* 0x002fe20000010000 */
[----:B------:R-:W-:Y:S01]  /*24f80*/  FADD.FTZ R6, R170, R7 ;  /* 0x00000007aa067221 */ /* 0x000fe20000010000 */
[----:B------:R-:W4:Y:S05]  /*24f90*/  LDL.64 R42, [R1+0x2a8] ;  /* 0x0002a800012a7983 */ /* 0x000f2a0000100a00 */
[----:B------:R-:W1:Y:S08]  /*24fa0*/  MUFU.EX2 R122, R122 ;  /* 0x0000007a007a7308 */ /* 0x000e700000000800 */
        /* <DEDUP_REMOVED lines=955> */
.L_x_3661:
[----:B------:R-:W-:Y:S05]  /*28b60*/  BSYNC B0 ;  /* 0x0000000000007941 */ /* 0x000fea0003800000 */
.L_x_3660:
        /* <DEDUP_REMOVED lines=9> */
.L_x_3629:
[----:B------:R-:W2:Y:S01]  /*28c00*/  LDL R5, [R1+0x1f0] ;  /* 0x0001f00001057983 */ /* 0x000ea20000100800 */
[----:B------:R-:W-:Y:S05]  /*28c10*/  WARPSYNC.ALL ;  /* 0x0000000000007948 */ /* 0x000fea0003800000 */
[----:B------:R-:W3:Y:S04]  /*28c20*/  LDL R6, [R1+0x1f4] ;  /* 0x0001f40001067983 */ /* 0x000ee80000100800 */
[----:B------:R-:W4:Y:S01]  /*28c30*/  LDL.64 R14, [R1+0xb8] ;  /* 0x0000b800010e7983 */ /* 0x000f220000100a00 */
[----:B------:R-:W-:Y:S01]  /*28c40*/  IMAD.MOV.U32 R8, RZ, RZ, -0x800000 ;  /* 0xff800000ff087424 */ /* 0x000fe200078e00ff */
[----:B------:R-:W-:Y:S08]  /*28c50*/  BAR.ARV 0x8, 0x100 ;  /* 0x0204000000007b1d */ /* 0x000ff00000002000 */
[----:B------:R-:W-:Y:S06]  /*28c60*/  BAR.SYNC.DEFER_BLOCKING 0xf, 0x100 ;  /* 0x03c4000000007b1d */ /* 0x000fec0000010000 */
[----:B--2---:R-:W2:Y:S02]  /*28c70*/  SHFL.BFLY PT, R0, R5, 0x2, 0x1f ;  /* 0x0c401f0005007f89 */ /* 0x004ea400000e0000 */
[----:B--2---:R-:W-:-:S05]  /*28c80*/  FADD.FTZ R0, R5, R0 ;  /* 0x0000000005007221 */ /* 0x004fca0000010000 */
[----:B------:R-:W0:Y:S02]  /*28c90*/  SHFL.BFLY PT, R3, R0, 0x1, 0x1f ;  /* 0x0c201f0000037f89 */ /* 0x000e2400000e0000 */
[----:B01----:R-:W-:-:S05]  /*28ca0*/  FADD.FTZ R2, R0, R3 ;  /* 0x0000000300027221 */ /* 0x003fca0000010000 */
        /* <DEDUP_REMOVED lines=15> */
[----:B0-----:R-:W-:Y:S01]  /*28da0*/  @P2 FMUL.FTZ R12, R9, 0.69314718246459960938 ;  /* 0x3f317218090c2820 */ /* 0x001fe20000410000 */
[----:B-1----:R-:W-:Y:S01]  /*28db0*/  @P1 FMUL.FTZ R6, R6, 0.69314718246459960938 ;  /* 0x3f31721806061820 */ /* 0x002fe20000410000 */
[----:B------:R-:W-:Y:S01]  /*28dc0*/  STL [R1+0x1f4], R4 ;  /* 0x0001f40401007387 */ /* 0x000fe20000100800 */
[----:B---3--:R-:W-:-:S04]  /*28dd0*/  @P2 FMUL.FTZ R7, R7, 0.69314718246459960938 ;  /* 0x3f31721807072820 */ /* 0x008fc80000410000 */
[----:B-----5:R-:W-:-:S05]  /*28de0*/  @P2 FFMA.FTZ R8, R7, R10, R12 ;  /* 0x0000000a07082223 */ /* 0x020fca000001000c */
[----:B------:R0:W-:Y:S01]  /*28df0*/  STL [R1+0x1f4], R8 ;  /* 0x0001f40801007387 */ /* 0x0001e20000100800 */
[----:B--2---:R-:W-:-:S04]  /*28e00*/  @P1 FMUL.FTZ R5, R5, 0.69314718246459960938 ;  /* 0x3f31721805051820 */ /* 0x004fc80000410000 */
[----:B----4-:R-:W-:-:S05]  /*28e10*/  @P1 FFMA.FTZ R0, R5, R2, R6 ;  /* 0x0000000205001223 */ /* 0x010fca0000010006 */
[----:B------:R1:W-:Y:S04]  /*28e20*/  STL [R1+0x1f0], R0 ;  /* 0x0001f00001007387 */ /* 0x0003e80000100800 */
[----:B------:R-:W2:Y:S02]  /*28e30*/  LD.E R2, desc[UR46][R14.64+0x4] ;  /* 0x0000042e0e027980 */ /* 0x000ea4000c101900 */
[----:B--2---:R-:W-:Y:S02]  /*28e40*/  ISETP.NE.AND P0, PT, R2, RZ, PT ;  /* 0x000000ff0200720c */ /* 0x004fe40003f05270 */
[----:B------:R-:W2:Y:S11]  /*28e50*/  LDL R2, [R1+0x1c8] ;  /* 0x0001c80001027983 */ /* 0x000eb60000100800 */
[----:B------:R-:W3:Y:S04]  /*28e60*/  @!P0 LDL.64 R6, [R1+0xc0] ;  /* 0x0000c00001068983 */ /* 0x000ee80000100a00 */
[----:B------:R-:W2:Y:S01]  /*28e70*/  @!P0 LD.E R3, desc[UR46][R14.64] ;  /* 0x0000002e0e038980 */ /* 0x000ea2000c101900 */
[----:B------:R-:W-:-:S06]  /*28e80*/  IMAD.MOV.U32 R138, RZ, RZ, RZ ;  /* 0x000000ffff8a7224 */ /* 0x000fcc00078e00ff */
[----:B------:R-:W4:Y:S01]  /*28e90*/  @P1 MUFU.RCP R138, R13 ;  /* 0x0000000d008a1308 */ /* 0x000f220000001000 */
[----:B---3--:R-:W0:Y:S01]  /*28ea0*/  @!P0 LD.E.64 R6, desc[UR46][R6.64] ;  /* 0x0000002e06068980 */ /* 0x008e22000c101b00 */
[----:B--2---:R-:W-:-:S04]  /*28eb0*/  @!P0 IMAD R3, R2, 0x40, R3 ;  /* 0x0000004002038824 */ /* 0x004fc800078e0203 */
[----:B0-----:R-:W-:-:S05]  /*28ec0*/  @!P0 IMAD.WIDE R8, R3, 0x4, R6 ;  /* 0x0000000403088825 */ /* 0x001fca00078e0206 */
[----:B----4-:R0:W-:Y:S04]  /*28ed0*/  @!P0 ST.E desc[UR46][R8.64], R138 ;  /* 0x0000008a08008985 */ /* 0x0101e8000c10192e */
[----:B------:R-:W1:Y:S04]  /*28ee0*/  @!P0 LDL.64 R14, [R1+0xb8] ;  /* 0x0000b800010e8983 */ /* 0x000e680000100a00 */
[----:B-1----:R-:W2:Y:S02]  /*28ef0*/  @!P0 LD.E R0, desc[UR46][R14.64+0x4] ;  /* 0x0000042e0e008980 */ /* 0x002ea4000c101900 */
[----:B--2---:R-:W-:-:S13]  /*28f00*/  @!P0 ISETP.NE.AND P0, PT, R0, RZ, PT ;  /* 0x000000ff0000820c */ /* 0x004fda0003f05270 */
[----:B------:R-:W2:Y:S04]  /*28f10*/  @!P0 LDL.64 R10, [R1+0xc0] ;  /* 0x0000c000010a8983 */ /* 0x000ea80000100a00 */
[----:B------:R-:W3:Y:S01]  /*28f20*/  @!P0 LD.E R3, desc[UR46][R14.64] ;  /* 0x0000002e0e038980 */ /* 0x000ee2000c101900 */
[----:B------:R-:W-:-:S06]  /*28f30*/  IMAD.MOV.U32 R0, RZ, RZ, RZ ;  /* 0x000000ffff007224 */ /* 0x000fcc00078e00ff */
[----:B------:R-:W1:Y:S01]  /*28f40*/  @P2 MUFU.RCP R0, R4 ;  /* 0x0000000400002308 */ /* 0x000e620000001000 */
[----:B--2---:R-:W2:Y:S01]  /*28f50*/  @!P0 LD.E.64 R10, desc[UR46][R10.64] ;  /* 0x0000002e0a0a8980 */ /* 0x004ea2000c101b00 */
[----:B---3--:R-:W-:-:S04]  /*28f60*/  @!P0 IMAD R3, R2, 0x40, R3 ;  /* 0x0000004002038824 */ /* 0x008fc800078e0203 */
[----:B------:R-:W-:-:S04]  /*28f70*/  @!P0 VIADD R3, R3, 0x8 ;  /* 0x0000000803038836 */ /* 0x000fc80000000000 */
[----:B--2---:R-:W-:-:S05]  /*28f80*/  @!P0 IMAD.WIDE R2, R3, 0x4, R10 ;  /* 0x0000000403028825 */ /* 0x004fca00078e020a */
[----:B-1----:R1:W-:Y:S04]  /*28f90*/  @!P0 ST.E desc[UR46][R2.64], R0 ;  /* 0x0000000002008985 */ /* 0x0023e8000c10192e */
        /* <DEDUP_REMOVED lines=29> */
[----:B------:R-:W5:Y:S04]  /*29170*/  LDL.64 R4, [R1+0x3c8] ;  /* 0x0003c80001047983 */ /* 0x000f680000100a00 */
[----:B------:R-:W5:Y:S04]  /*29180*/  LDL.64 R10, [R1+0x3d8] ;  /* 0x0003d800010a7983 */ /* 0x000f680000100a00 */
[----:B-1----:R-:W5:Y:S04]  /*29190*/  LDL.64 R2, [R1+0x3e8] ;  /* 0x0003e80001027983 */ /* 0x002f680000100a00 */
        /* <DEDUP_REMOVED lines=35> */
[----:B--2---:R-:W-:-:S05]  /*293d0*/  VIADD R136, R136, 0x1 ;  /* 0x0000000188887836 */ /* 0x004fca0000000000 */
[----:B------:R-:W-:-:S13]  /*293e0*/  ISETP.NE.AND P0, PT, R136, 0x2, PT ;  /* 0x000000028800780c */ /* 0x000fda0003f05270 */
[----:B------:R-:W2:Y:S01]  /*293f0*/  @!P0 LDL R135, [R1+0x1cc] ;  /* 0x0001cc0001878983 */ /* 0x000ea20000100800 */
[-C--:B---3--:R-:W-:Y:S01]  /*29400*/  FMUL.FTZ R13, R13, R0.reuse ;  /* 0x000000000d0d7220 */ /* 0x088fe20000410000 */
[-C--:B------:R-:W-:Y:S01]  /*29410*/  FMUL.FTZ R12, R12, R0.reuse ;  /* 0x000000000c0c7220 */ /* 0x080fe20000410000 */
        /* <DEDUP_REMOVED lines=129> */
[----:B------:R-:W-:Y:S04]  /*29c30*/  STL [R1+0x1c8], R136 ;  /* 0x0001c88801007387 */ /* 0x000fe80000100800 */
        /* <DEDUP_REMOVED lines=12> */
[----:B--2---:R-:W-:-:S03]  /*29d00*/  @!P0 LOP3.LUT R12, R135, 0x1, RZ, 0x3c, !PT ;  /* 0x00000001870c8812 */ /* 0x004fc600078e3cff */
        /* <DEDUP_REMOVED lines=50> */
[----:B------:R-:W-:Y:S04]  /*2a030*/  STL [R1+0x1d0], R0 ;  /* 0x0001d00001007387 */ /* 0x000fe80000100800 */
[----:B------:R-:W-:Y:S04]  /*2a040*/  @!P0 STL [R1+0x1cc], R12 ;  /* 0x0001cc0c01008387 */ /* 0x000fe80000100800 */
[----:B------:R-:W-:Y:S04]  /*2a050*/  STL [R1+0x1d4], R134 ;  /* 0x0001d48601007387 */ /* 0x000fe80000100800 */
[----:B------:R-:W-:Y:S04]  /*2a060*/  @!P0 STL [R1+0x1c8], RZ ;  /* 0x0001c8ff01008387 */ /* 0x000fe80000100800 */
[----:B------:R0:W-:Y:S02]  /*2a070*/  STL.64 [R1+0x3e8], R2 ;  /* 0x0003e80201007387 */ /* 0x0001e40000100a00 */
[----:B0-----:R-:W-:Y:S01]  /*2a080*/  IMAD.MOV.U32 R3, RZ, RZ, 0x1 ;  /* 0x00000001ff037424 */ /* 0x001fe200078e00ff */
[----:B------:R-:W-:Y:S06]  /*2a090*/  BAR.ARV 0xe, 0x100 ;  /* 0x0384000000007b1d */ /* 0x000fec0000002000 */
.L_x_3515:
[----:B------:R-:W-:Y:S05]  /*2a0a0*/  BSYNC B7 ;  /* 0x0000000000077941 */ /* 0x000fea0003800000 */
.L_x_3505:
[----:B------:R-:W3:Y:S08]  /*2a0b0*/  S2UR UR4, SR_CgaCtaId ;  /* 0x00000000000479c3 */ /* 0x000ef00000008800 */
[----:B------:R-:W-:Y:S01]  /*2a0c0*/  BAR.SYNC.DEFER_BLOCKING 0x5, 0x180 ;  /* 0x0146000000007b1d */ /* 0x000fe20000010000 */
[----:B-1----:R-:W-:Y:S02]  /*2a0d0*/  PRMT R0, R3, 0x9910, RZ ;  /* 0x0000991003007816 */ /* 0x002fe400000000ff */
[----:B------:R-:W-:-:S02]  /*2a0e0*/  MOV R2, 0x400 ;  /* 0x0000040000027802 */ /* 0x000fc40000000f00 */
[----:B------:R-:W-:Y:S01]  /*2a0f0*/  ISETP.NE.AND P0, PT, R0, RZ, PT ;  /* 0x000000ff0000720c */ /* 0x000fe20003f05270 */
[----:B------:R-:W-:Y:S01]  /*2a100*/  BSSY B0, `(.L_x_3663) ;  /* 0x00002fd000007945 */ /* 0x000fe20003800000 */
[----:B---3--:R-:W-:-:S05]  /*2a110*/  IMAD.U32 R23, RZ, RZ, UR4 ;  /* 0x00000004ff177e24 */ /* 0x008fca000f8e00ff */
[----:B------:R-:W-:-:S05]  /*2a120*/  LEA R2, R23, R2, 0x18 ;  /* 0x0000000217027211 */ /* 0x000fca00078ec0ff */
[----:B------:R1:W3:Y:S01]  /*2a130*/  LDS.128 R112, [R2+0x388d0] ;  /* 0x0388d00002707984 */ /* 0x0002e20000000c00 */
[----:B------:R-:W-:Y:S06]  /*2a140*/  BAR.ARV 0x4, 0x180 ;  /* 0x0106000000007b1d */ /* 0x000fec0000002000 */
[----:B------:R-:W-:Y:S05]  /*2a150*/  @!P0 BRA `(.L_x_3664) ;  /* 0x0000002000848947 */ /* 0x000fea0003800000 */
[----:B------:R-:W3:Y:S04]  /*2a160*/  LDL.128 R4, [R1+0x210] ;  /* 0x0002100001047983 */ /* 0x000ee80000100c00 */
[----:B------:R-:W3:Y:S01]  /*2a170*/  LDL.128 R8, [R1+0x220] ;  /* 0x0002200001087983 */ /* 0x000ee20000100c00 */
[C---:B------:R-:W-:Y:S01]  /*2a180*/  IADD3 R13, P1, R156.reuse, 0x20, RZ ;  /* 0x000000209c0d7810 */ /* 0x040fe20007f3e0ff */
[----:B------:R-:W-:Y:S01]  /*2a190*/  ULDC.64 UR4, c[0x0][0xd00] ;  /* 0x0003400000047ab9 */ /* 0x000fe20000000a00 */
[----:B----4-:R-:W-:Y:S01]  /*2a1a0*/  LOP3.LUT R15, R156, 0x380, RZ, 0xc0, !PT ;  /* 0x000003809c0f7812 */ /* 0x010fe200078ec0ff */
[----:B------:R-:W4:Y:S01]  /*2a1b0*/  LDL.128 R132, [R1+0x230] ;  /* 0x0002300001847983 */ /* 0x000f220000100c00 */
[----:B------:R-:W-:Y:S02]  /*2a1c0*/  LOP3.LUT R12, R13, 0x380, RZ, 0xc0, !PT ;  /* 0x000003800d0c7812 */ /* 0x000fe400078ec0ff */
[----:B------:R-:W-:Y:S01]  /*2a1d0*/  SHF.R.U64 R15, R15, 0x3, RZ ;  /* 0x000000030f0f7819 */ /* 0x000fe200000012ff */
[----:B------:R-:W4:Y:S01]  /*2a1e0*/  LDL.128 R120, [R1+0x250] ;  /* 0x0002500001787983 */ /* 0x000f220000100c00 */
[----:B------:R-:W-:-:S02]  /*2a1f0*/  SHF.R.U64 R12, R12, 0x3, RZ ;  /* 0x000000030c0c7819 */ /* 0x000fc400000012ff */
[C---:B------:R-:W-:Y:S01]  /*2a200*/  IADD3 R21, P0, R156.reuse, 0x40, RZ ;  /* 0x000000409c157810 */ /* 0x040fe20007f1e0ff */
[----:B------:R-:W4:Y:S01]  /*2a210*/  LDL.128 R124, [R1+0x240] ;  /* 0x00024000017c7983 */ /* 0x000f220000100c00 */
[----:B------:R-:W-:Y:S02]  /*2a220*/  LOP3.LUT R14, R15, R156, RZ, 0x3c, !PT ;  /* 0x0000009c0f0e7212 */ /* 0x000fe400078e3cff */
[----:B------:R-:W-:Y:S01]  /*2a230*/  IADD3 R151, P6, R156, 0x2020, RZ ;  /* 0x000020209c977810 */ /* 0x000fe20007fde0ff */
[----:B------:R-:W4:Y:S01]  /*2a240*/  LDL.128 R128, [R1+0x270] ;  /* 0x0002700001807983 */ /* 0x000f220000100c00 */
[--C-:B------:R-:W-:Y:S01]  /*2a250*/  IMAD.MOV.U32 R15, RZ, RZ, R157.reuse ;  /* 0x000000ffff0f7224 */ /* 0x100fe200078e009d */
[----:B------:R-:W-:Y:S01]  /*2a260*/  LOP3.LUT R12, R12, R13, RZ, 0x3c, !PT ;  /* 0x0000000d0c0c7212 */ /* 0x000fe200078e3cff */
[----:B------:R-:W-:Y:S01]  /*2a270*/  IMAD.X R13, RZ, RZ, R157, P1 ;  /* 0x000000ffff0d7224 */ /* 0x000fe200008e069d */
[----:B------:R-:W4:Y:S01]  /*2a280*/  LDL.128 R116, [R1+0x260] ;  /* 0x0002600001747983 */ /* 0x000f220000100c00 */
[----:B------:R-:W-:-:S02]  /*2a290*/  LOP3.LUT R20, R21, 0x380, RZ, 0xc0, !PT ;  /* 0x0000038015147812 */ /* 0x000fc400078ec0ff */
[C---:B------:R-:W-:Y:S01]  /*2a2a0*/  IADD3 R164, P4, R156.reuse, 0x60, RZ ;  /* 0x000000609ca47810 */ /* 0x040fe20007f9e0ff */
[----:B------:R-:W4:Y:S01]  /*2a2b0*/  LDL.128 R104, [R1+0x290] ;  /* 0x0002900001687983 */ /* 0x000f220000100c00 */
[C---:B------:R-:W-:Y:S02]  /*2a2c0*/  IADD3 R166, P3, R156.reuse, 0x2000, RZ ;  /* 0x000020009ca67810 */ /* 0x040fe40007f7e0ff */
[C---:B------:R-:W-:Y:S01]  /*2a2d0*/  IADD3 R149, P5, R156.reuse, 0x2040, RZ ;  /* 0x000020409c957810 */ /* 0x040fe20007fbe0ff */
[----:B------:R-:W4:Y:S01]  /*2a2e0*/  LDL.128 R108, [R1+0x280] ;  /* 0x00028000016c7983 */ /* 0x000f220000100c00 */
[----:B------:R-:W-:-:S03]  /*2a2f0*/  IADD3 R147, P2, R156, 0x2060, RZ ;  /* 0x000020609c937810 */ /* 0x000fc60007f5e0ff */
[----:B------:R-:W4:Y:S04]  /*2a300*/  LDL.128 R96, [R1+0x2b0] ;  /* 0x0002b00001607983 */ /* 0x000f280000100c00 */
[----:B------:R-:W4:Y:S04]  /*2a310*/  LDL.128 R100, [R1+0x2a0] ;  /* 0x0002a00001647983 */ /* 0x000f280000100c00 */
[----:B------:R-:W4:Y:S04]  /*2a320*/  LDL.128 R88, [R1+0x2d0] ;  /* 0x0002d00001587983 */ /* 0x000f280000100c00 */
[----:B------:R-:W4:Y:S04]  /*2a330*/  LDL.128 R92, [R1+0x2c0] ;  /* 0x0002c000015c7983 */ /* 0x000f280000100c00 */
[----:B------:R-:W4:Y:S01]  /*2a340*/  LDL.128 R80, [R1+0x2f0] ;  /* 0x0002f00001507983 */ /* 0x000f220000100c00 */
[----:B------:R-:W-:-:S03]  /*2a350*/  MOV R3, R14 ;  /* 0x0000000e00037202 */ /* 0x000fc60000000f00 */
[----:B------:R-:W4:Y:S04]  /*2a360*/  LDL.128 R84, [R1+0x2e0] ;  /* 0x0002e00001547983 */ /* 0x000f280000100c00 */
[----:B------:R-:W4:Y:S04]  /*2a370*/  LDL.128 R72, [R1+0x310] ;  /* 0x0003100001487983 */ /* 0x000f280000100c00 */
[----:B------:R-:W4:Y:S04]  /*2a380*/  LDL.128 R76, [R1+0x300] ;  /* 0x00030000014c7983 */ /* 0x000f280000100c00 */
[----:B--2---:R-:W2:Y:S04]  /*2a390*/  LDL.128 R64, [R1+0x330] ;  /* 0x0003300001407983 */ /* 0x004ea80000100c00 */
[----:B------:R-:W2:Y:S04]  /*2a3a0*/  LDL.128 R68, [R1+0x320] ;  /* 0x0003200001447983 */ /* 0x000ea80000100c00 */
[----:B------:R-:W2:Y:S04]  /*2a3b0*/  LDL.128 R56, [R1+0x350] ;  /* 0x0003500001387983 */ /* 0x000ea80000100c00 */
[----:B0-----:R-:W2:Y:S04]  /*2a3c0*/  LDL.128 R60, [R1+0x340] ;  /* 0x00034000013c7983 */ /* 0x001ea80000100c00 */
[----:B------:R-:W2:Y:S01]  /*2a3d0*/  LDL.128 R48, [R1+0x370] ;  /* 0x0003700001307983 */ /* 0x000ea20000100c00 */
[----:B------:R-:W-:-:S02]  /*2a3e0*/  MOV R0, R12 ;  /* 0x0000000c00007202 */ /* 0x000fc40000000f00 */
[----:B------:R-:W-:Y:S01]  /*2a3f0*/  SHF.R.U64 R20, R20, 0x3, RZ ;  /* 0x0000000314147819 */ /* 0x000fe200000012ff */
[----:B------:R-:W2:Y:S01]  /*2a400*/  LDL.128 R52, [R1+0x360] ;  /* 0x0003600001347983 */ /* 0x000ea20000100c00 */
[----:B------:R-:W-:Y:S02]  /*2a410*/  LOP3.LUT R150, R151, 0x380, RZ, 0xc0, !PT ;  /* 0x0000038097967812 */ /* 0x000fe400078ec0ff */
[----:B------:R-:W-:Y:S01]  /*2a420*/  LOP3.LUT R20, R20, R21, RZ, 0x3c, !PT ;  /* 0x0000001514147212 */ /* 0x000fe200078e3cff */
[----:B------:R-:W2:Y:S01]  /*2a430*/  LDL.128 R40, [R1+0x390] ;  /* 0x0003900001287983 */ /* 0x000ea20000100c00 */
[----:B------:R-:W-:Y:S01]  /*2a440*/  IMAD.X R21, RZ, RZ, R157, P0 ;  /* 0x000000ffff157224 */ /* 0x000fe200000e069d */
[----:B------:R-:W-:Y:S02]  /*2a450*/  IADD3 R137, P0, R156, 0x4020, RZ ;  /* 0x000040209c897810 */ /* 0x000fe40007f1e0ff */
[----:B------:R-:W2:Y:S01]  /*2a460*/  LDL.128 R44, [R1+0x380] ;  /* 0x00038000012c7983 */ /* 0x000ea20000100c00 */
[----:B------:R-:W-:-:S02]  /*2a470*/  SHF.R.U64 R150, R150, 0x3, RZ ;  /* 0x0000000396967819 */ /* 0x000fc400000012ff */
[----:B------:R-:W-:Y:S01]  /*2a480*/  LOP3.LUT R165, R164, 0x380, RZ, 0xc0, !PT ;  /* 0x00000380a4a57812 */ /* 0x000fe200078ec0ff */
[----:B------:R-:W2:Y:S01]  /*2a490*/  LDL.128 R32, [R1+0x3b0] ;  /* 0x0003b00001207983 */ /* 0x000ea20000100c00 */
[----:B------:R-:W-:Y:S02]  /*2a4a0*/  LOP3.LUT R167, R166, 0x380, RZ, 0xc0, !PT ;  /* 0x00000380a6a77812 */ /* 0x000fe400078ec0ff */
[----:B------:R-:W-:Y:S01]  /*2a4b0*/  IADD3 R145, P1, R156, 0x4000, RZ ;  /* 0x000040009c917810 */ /* 0x000fe20007f3e0ff */
[----:B-----5:R-:W2:Y:S01]  /*2a4c0*/  LDL.128 R36, [R1+0x3a0] ;  /* 0x0003a00001247983 */ /* 0x020ea20000100c00 */
[----:B------:R-:W-:-:S03]  /*2a4d0*/  LOP3.LUT R148, R149, 0x380, RZ, 0xc0, !PT ;  /* 0x0000038095947812 */ /* 0x000fc600078ec0ff */
[----:B------:R-:W2:Y:S04]  /*2a4e0*/  LDL.128 R24, [R1+0x3d0] ;  /* 0x0003d00001187983 */ /* 0x000ea80000100c00 */
[----:B------:R-:W2:Y:S04]  /*2a4f0*/  LDL.128 R28, [R1+0x3c0] ;  /* 0x0003c000011c7983 */ /* 0x000ea80000100c00 */
[----:B------:R-:W2:Y:S01]  /*2a500*/  LDL.128 R12, [R1+0x3e0] ;  /* 0x0003e000010c7983 */ /* 0x000ea20000100c00 */
[----:B---3--:R-:W-:Y:S02]  /*2a510*/  F2FP.BF16.F32.PACK_AB R4, R5, R4 ;  /* 0x000000040504723e */ /* 0x008fe400000010ff */
[----:B------:R-:W-:-:S02]  /*2a520*/  F2FP.BF16.F32.PACK_AB R5, R7, R6 ;  /* 0x000000060705723e */ /* 0x000fc400000010ff */
[----:B------:R-:W-:Y:S02]  /*2a530*/  F2FP.BF16.F32.PACK_AB R6, R9, R8 ;  /* 0x000000080906723e */ /* 0x000fe400000010ff */
[----:B------:R-:W-:Y:S01]  /*2a540*/  F2FP.BF16.F32.PACK_AB R7, R11, R10 ;  /* 0x0000000a0b07723e */ /* 0x000fe200000010ff */
[----:B------:R-:W-:Y:S01]  /*2a550*/  BAR.SYNC.DEFER_BLOCKING 0x1, 0x100 ;  /* 0x0044000000007b1d */ /* 0x000fe20000010000 */
[----:B------:R-:W-:Y:S02]  /*2a560*/  LOP3.LUT R136, R137, 0x380, RZ, 0xc0, !PT ;  /* 0x0000038089887812 */ /* 0x000fe400078ec0ff */
[----:B------:R-:W-:Y:S02]  /*2a570*/  LOP3.LUT R150, R150, R151, RZ, 0x3c, !PT ;  /* 0x0000009796967212 */ /* 0x000fe400078e3cff */
[----:B------:R-:W-:Y:S02]  /*2a580*/  SHF.R.U64 R165, R165, 0x3, RZ ;  /* 0x00000003a5a57819 */ /* 0x000fe400000012ff */
[----:B------:R-:W-:Y:S01]  /*2a590*/  LOP3.LUT R146, R147, 0x380, RZ, 0xc0, !PT ;  /* 0x0000038093927812 */ /* 0x000fe200078ec0ff */
[----:B------:R-:W3:Y:S01]  /*2a5a0*/  LDL.128 R8, [R1+0x3f0] ;  /* 0x0003f00001087983 */ /* 0x000ee20000100c00 */
[----:B------:R-:W-:-:S02]  /*2a5b0*/  SHF.R.U64 R167, R167, 0x3, RZ ;  /* 0x00000003a7a77819 */ /* 0x000fc400000012ff */
[----:B------:R-:W-:Y:S02]  /*2a5c0*/  LOP3.LUT R144, R145, 0x380, RZ, 0xc0, !PT ;  /* 0x0000038091907812 */ /* 0x000fe400078ec0ff */
[----:B------:R-:W-:Y:S01]  /*2a5d0*/  SHF.R.U64 R148, R148, 0x3, RZ ;  /* 0x0000000394947819 */ /* 0x000fe200000012ff */
[----:B------:R0:W-:Y:S01]  /*2a5e0*/  STSM.16.M88.4 [R3], R4 ;  /* 0x0000000403007844 */ /* 0x0001e20000000200 */
[--C-:B------:R-:W-:Y:S01]  /*2a5f0*/  IMAD.X R151, RZ, RZ, R157.reuse, P6 ;  /* 0x000000ffff977224 */ /* 0x100fe200030e069d */
[----:B------:R-:W-:Y:S02]  /*2a600*/  SHF.R.U64 R136, R136, 0x3, RZ ;  /* 0x0000000388887819 */ /* 0x000fe400000012ff */
[----:B------:R-:W-:Y:S01]  /*2a610*/  LOP3.LUT R164, R165, R164, RZ, 0x3c, !PT ;  /* 0x000000a4a5a47212 */ /* 0x000fe200078e3cff */
[----:B------:R-:W-:Y:S01]  /*2a620*/  IMAD.X R165, RZ, RZ, R157, P4 ;  /* 0x000000ffffa57224 */ /* 0x000fe200020e069d */
[----:B------:R-:W-:Y:S02]  /*2a630*/  SHF.R.U64 R146, R146, 0x3, RZ ;  /* 0x0000000392927819 */ /* 0x000fe400000012ff */
[----:B------:R-:W-:-:S02]  /*2a640*/  LOP3.LUT R166, R167, R166, RZ, 0x3c, !PT ;  /* 0x000000a6a7a67212 */ /* 0x000fc400078e3cff */
[----:B------:R-:W-:Y:S02]  /*2a650*/  SHF.R.U64 R144, R144, 0x3, RZ ;  /* 0x0000000390907819 */ /* 0x000fe400000012ff */
[----:B------:R-:W-:Y:S01]  /*2a660*/  LOP3.LUT R148, R148, R149, RZ, 0x3c, !PT ;  /* 0x0000009594947212 */ /* 0x000fe200078e3cff */
[----:B0-----:R-:W3:Y:S01]  /*2a670*/  LDL.128 R4, [R1+0x400] ;  /* 0x0004000001047983 */ /* 0x001ee20000100c00 */
[----:B------:R-:W-:Y:S02]  /*2a680*/  IADD3 R139, P6, R156, 0x6000, RZ ;  /* 0x000060009c8b7810 */ /* 0x000fe40007fde0ff */
[----:B------:R-:W-:Y:S02]  /*2a690*/  LOP3.LUT R136, R136, R137, RZ, 0x3c, !PT ;  /* 0x0000008988887212 */ /* 0x000fe400078e3cff */
[----:B------:R-:W-:Y:S01]  /*2a6a0*/  LOP3.LUT R138, R139, 0x380, RZ, 0xc0, !PT ;  /* 0x000003808b8a7812 */ /* 0x000fe200078ec0ff */
[--C-:B------:R-:W-:Y:S01]  /*2a6b0*/  IMAD.X R137, RZ, RZ, R157.reuse, P0 ;  /* 0x000000ffff897224 */ /* 0x100fe200000e069d */
[C---:B------:R-:W-:Y:S01]  /*2a6c0*/  IADD3 R143, P4, R156.reuse, 0x4040, RZ ;  /* 0x000040409c8f7810 */ /* 0x040fe20007f9e0ff */
[--C-:B------:R-:W-:Y:S01]  /*2a6d0*/  IMAD.X R167, RZ, RZ, R157.reuse, P3 ;  /* 0x000000ffffa77224 */ /* 0x100fe200018e069d */
[----:B------:R-:W-:Y:S01]  /*2a6e0*/  ISETP.NE.U32.AND P0, PT, RZ, UR4, PT ;  /* 0x00000004ff007c0c */ /* 0x000fe2000bf05070 */
[----:B------:R-:W-:Y:S01]  /*2a6f0*/  IMAD.X R149, RZ, RZ, R157, P5 ;  /* 0x000000ffff957224 */ /* 0x000fe200028e069d */
[----:B------:R-:W-:-:S02]  /*2a700*/  IADD3 R141, P3, R156, 0x4060, RZ ;  /* 0x000040609c8d7810 */ /* 0x000fc40007f7e0ff */
[----:B------:R-:W-:Y:S02]  /*2a710*/  SHF.R.U64 R138, R138, 0x3, RZ ;  /* 0x000000038a8a7819 */ /* 0x000fe400000012ff */
[----:B------:R-:W-:Y:S01]  /*2a720*/  LOP3.LUT R146, R146, R147, RZ, 0x3c, !PT ;  /* 0x0000009392927212 */ /* 0x000fe200078e3cff */
[--C-:B------:R-:W-:Y:S01]  /*2a730*/  IMAD.X R147, RZ, RZ, R157.reuse, P2 ;  /* 0x000000ffff937224 */ /* 0x100fe200010e069d */
[----:B------:R-:W-:Y:S01]  /*2a740*/  LOP3.LUT R144, R144, R145, RZ, 0x3c, !PT ;  /* 0x0000009190907212 */ /* 0x000fe200078e3cff */
[----:B------:R-:W-:Y:S01]  /*2a750*/  IMAD.X R145, RZ, RZ, R157, P1 ;  /* 0x000000ffff917224 */ /* 0x000fe200008e069d */
[C---:B------:R-:W-:Y:S02]  /*2a760*/  IADD3 R173, P5, R156.reuse, 0x6020, RZ ;  /* 0x000060209cad7810 */ /* 0x040fe40007fbe0ff */
[----:B------:R-:W-:Y:S02]  /*2a770*/  LOP3.LUT R142, R143, 0x380, RZ, 0xc0, !PT ;  /* 0x000003808f8e7812 */ /* 0x000fe400078ec0ff */
[----:B------:R-:W-:-:S02]  /*2a780*/  IADD3 R169, P2, R156, 0x6040, RZ ;  /* 0x000060409ca97810 */ /* 0x000fc40007f5e0ff */
[----:B------:R-:W-:Y:S01]  /*2a790*/  ISETP.NE.AND.EX P0, PT, RZ, UR5, PT, P0 ;  /* 0x00000005ff007c0c */ /* 0x000fe2000bf05300 */
[----:B------:R-:W-:Y:S01]  /*2a7a0*/  ULDC.64 UR4, c[0x0][0xd08] ;  /* 0x0003420000047ab9 */ /* 0x000fe20000000a00 */
[----:B------:R-:W-:Y:S02]  /*2a7b0*/  LOP3.LUT R140, R141, 0x380, RZ, 0xc0, !PT ;  /* 0x000003808d8c7812 */ /* 0x000fe400078ec0ff */
[----:B------:R-:W-:Y:S01]  /*2a7c0*/  LOP3.LUT R138, R138, R139, RZ, 0x3c, !PT ;  /* 0x0000008b8a8a7212 */ /* 0x000fe200078e3cff */
[----:B------:R-:W-:Y:S01]  /*2a7d0*/  IMAD.X R139, RZ, RZ, R157, P6 ;  /* 0x000000ffff8b7224 */ /* 0x000fe200030e069d */
[----:B------:R-:W-:Y:S02]  /*2a7e0*/  IADD3 R171, P1, R156, 0x6060, RZ ;  /* 0x000060609cab7810 */ /* 0x000fe40007f3e0ff */
[----:B------:R-:W-:Y:S02]  /*2a7f0*/  LOP3.LUT R172, R173, 0x380, RZ, 0xc0, !PT ;  /* 0x00000380adac7812 */ /* 0x000fe400078ec0ff */
[----:B----4-:R-:W-:-:S02]  /*2a800*/  F2FP.BF16.F32.PACK_AB R132, R133, R132 ;  /* 0x000000848584723e */ /* 0x010fc400000010ff */
[----:B------:R-:W-:Y:S02]  /*2a810*/  ISETP.NE.U32.AND P6, PT, RZ, UR4, PT ;  /* 0x00000004ff007c0c */ /* 0x000fe4000bfc5070 */
[----:B------:R-:W-:Y:S02]  /*2a820*/  SHF.R.U64 R142, R142, 0x3, RZ ;  /* 0x000000038e8e7819 */ /* 0x000fe400000012ff */
[----:B------:R-:W-:Y:S02]  /*2a830*/  LOP3.LUT R168, R169, 0x380, RZ, 0xc0, !PT ;  /* 0x00000380a9a87812 */ /* 0x000fe400078ec0ff */
[----:B------:R-:W-:Y:S02]  /*2a840*/  F2FP.BF16.F32.PACK_AB R133, R135, R134 ;  /* 0x000000868785723e */ /* 0x000fe400000010ff */
[----:B------:R-:W-:Y:S02]  /*2a850*/  F2FP.BF16.F32.PACK_AB R120, R121, R120 ;  /* 0x000000787978723e */ /* 0x000fe400000010ff */
[----:B------:R-:W-:-:S02]  /*2a860*/  SHF.R.U64 R140, R140, 0x3, RZ ;  /* 0x000000038c8c7819 */ /* 0x000fc400000012ff */
[----:B------:R-:W-:Y:S02]  /*2a870*/  LOP3.LUT R170, R171, 0x380, RZ, 0xc0, !PT ;  /* 0x00000380abaa7812 */ /* 0x000fe400078ec0ff */
[----:B------:R-:W-:Y:S02]  /*2a880*/  F2FP.BF16.F32.PACK_AB R134, R125, R124 ;  /* 0x0000007c7d86723e */ /* 0x000fe400000010ff */
[----:B------:R-:W-:Y:S02]  /*2a890*/  F2FP.BF16.F32.PACK_AB R135, R127, R126 ;  /* 0x0000007e7f87723e */ /* 0x000fe400000010ff */
[----:B------:R-:W-:Y:S02]  /*2a8a0*/  F2FP.BF16.F32.PACK_AB R121, R123, R122 ;  /* 0x0000007a7b79723e */ /* 0x000fe400000010ff */
[----:B------:R-:W-:Y:S02]  /*2a8b0*/  F2FP.BF16.F32.PACK_AB R128, R129, R128 ;  /* 0x000000808180723e */ /* 0x000fe400000010ff */
[----:B------:R-:W-:-:S02]  /*2a8c0*/  MOV R20, R20 ;  /* 0x0000001400147202 */ /* 0x000fc40000000f00 */
[----:B------:R-:W-:Y:S02]  /*2a8d0*/  F2FP.BF16.F32.PACK_AB R122, R117, R116 ;  /* 0x00000074757a723e */ /* 0x000fe400000010ff */
[----:B------:R-:W-:Y:S02]  /*2a8e0*/  F2FP.BF16.F32.PACK_AB R123, R119, R118 ;  /* 0x00000076777b723e */ /* 0x000fe400000010ff */
[----:B------:R-:W-:Y:S02]  /*2a8f0*/  F2FP.BF16.F32.PACK_AB R129, R131, R130 ;  /* 0x000000828381723e */ /* 0x000fe400000010ff */
[----:B------:R-:W-:Y:S02]  /*2a900*/  F2FP.BF16.F32.PACK_AB R104, R105, R104 ;  /* 0x000000686968723e */ /* 0x000fe400000010ff */
[----:B------:R-:W-:Y:S02]  /*2a910*/  SHF.R.U64 R172, R172, 0x3, RZ ;  /* 0x00000003acac7819 */ /* 0x000fe400000012ff */
[----:B------:R-:W-:-:S02]  /*2a920*/  MOV R164, R164 ;  /* 0x000000a400a47202 */ /* 0x000fc40000000f00 */
[----:B------:R-:W-:Y:S02]  /*2a930*/  F2FP.BF16.F32.PACK_AB R130, R109, R108 ;  /* 0x0000006c6d82723e */ /* 0x000fe400000010ff */
[----:B------:R-:W-:Y:S02]  /*2a940*/  F2FP.BF16.F32.PACK_AB R131, R111, R110 ;  /* 0x0000006e6f83723e */ /* 0x000fe400000010ff */
[----:B------:R-:W-:Y:S02]  /*2a950*/  F2FP.BF16.F32.PACK_AB R105, R107, R106 ;  /* 0x0000006a6b69723e */ /* 0x000fe400000010ff */
[----:B------:R-:W-:Y:S02]  /*2a960*/  F2FP.BF16.F32.PACK_AB R96, R97, R96 ;  /* 0x000000606160723e */ /* 0x000fe400000010ff */
[----:B------:R-:W-:Y:S02]  /*2a970*/  ISETP.NE.AND.EX P6, PT, RZ, UR5, PT, P6 ;  /* 0x00000005ff007c0c */ /* 0x000fe4000bfc5360 */
[----:B------:R-:W-:Y:S01]  /*2a980*/  LOP3.LUT R142, R142, R143, RZ, 0x3c, !PT ;  /* 0x0000008f8e8e7212 */ /* 0x000fe200078e3cff */
[----:B------:R-:W-:Y:S01]  /*2a990*/  IMAD.X R143, RZ, RZ, R157, P4 ;  /* 0x000000ffff8f7224 */ /* 0x000fe200020e069d */
[----:B------:R-:W-:-:S02]  /*2a9a0*/  SHF.R.U64 R168, R168, 0x3, RZ ;  /* 0x00000003a8a87819 */ /* 0x000fc400000012ff */
[----:B------:R-:W-:Y:S02]  /*2a9b0*/  MOV R166, R166 ;  /* 0x000000a600a67202 */ /* 0x000fe40000000f00 */
[----:B------:R-:W-:Y:S02]  /*2a9c0*/  F2FP.BF16.F32.PACK_AB R106, R101, R100 ;  /* 0x00000064656a723e */ /* 0x000fe400000010ff */
[----:B------:R-:W-:Y:S02]  /*2a9d0*/  F2FP.BF16.F32.PACK_AB R107, R103, R102 ;  /* 0x00000066676b723e */ /* 0x000fe400000010ff */
[----:B------:R-:W-:Y:S02]  /*2a9e0*/  F2FP.BF16.F32.PACK_AB R97, R99, R98 ;  /* 0x000000626361723e */ /* 0x000fe400000010ff */
[----:B------:R-:W-:Y:S01]  /*2a9f0*/  F2FP.BF16.F32.PACK_AB R88, R89, R88 ;  /* 0x000000585958723e */ /* 0x000fe200000010ff */
[----:B------:R-:W-:Y:S01]  /*2aa00*/  STSM.16.M88.4 [R0], R132 ;  /* 0x0000008400007844 */ /* 0x000fe20000000200 */
        /* <DEDUP_REMOVED lines=13> */
[----:B------:R-:W-:Y:S01]  /*2aae0*/  F2FP.BF16.F32.PACK_AB R72, R73, R72 ;  /* 0x000000484948723e */ /* 0x000fe200000010ff */
[----:B------:R-:W-:Y:S01]  /*2aaf0*/  STSM.16.M88.4 [R164], R128 ;  /* 0x00000080a4007844 */ /* 0x000fe20000000200 */
[----:B------:R-:W-:Y:S01]  /*2ab00*/  LOP3.LUT R172, R172, R173, RZ, 0x3c, !PT ;  /* 0x000000adacac7212 */ /* 0x000fe200078e3cff */
[----:B------:R-:W-:Y:S01]  /*2ab10*/  IMAD.X R173, RZ, RZ, R157, P5 ;  /* 0x000000ffffad7224 */ /* 0x000fe200028e069d */
[----:B------:R-:W-:-:S02]  /*2ab20*/  MOV R146, R146 ;  /* 0x0000009200927202 */ /* 0x000fc40000000f00 */
[----:B------:R-:W-:Y:S01]  /*2ab30*/  F2FP.BF16.F32.PACK_AB R82, R77, R76 ;  /* 0x0000004c4d52723e */ /* 0x000fe200000010ff */
[----:B0-----:R-:W0:Y:S01]  /*2ab40*/  LDC.64 R20, c[0x0][0xd00] ;  /* 0x00034000ff147b82 */ /* 0x001e220000000a00 */
[----:B------:R-:W-:Y:S02]  /*2ab50*/  F2FP.BF16.F32.PACK_AB R83, R79, R78 ;  /* 0x0000004e4f53723e */ /* 0x000fe400000010ff */
[----:B------:R-:W-:Y:S02]  /*2ab60*/  F2FP.BF16.F32.PACK_AB R73, R75, R74 ;  /* 0x0000004a4b49723e */ /* 0x000fe400000010ff */
[----:B--2---:R-:W-:Y:S01]  /*2ab70*/  F2FP.BF16.F32.PACK_AB R64, R65, R64 ;  /* 0x000000404140723e */ /* 0x004fe200000010ff */
[----:B------:R-:W-:Y:S01]  /*2ab80*/  STSM.16.M88.4 [R166], R104 ;  /* 0x00000068a6007844 */ /* 0x000fe20000000200 */
[----:B------:R-:W-:Y:S01]  /*2ab90*/  LOP3.LUT R168, R168, R169, RZ, 0x3c, !PT ;  /* 0x000000a9a8a87212 */ /* 0x000fe200078e3cff */
[----:B------:R-:W-:Y:S01]  /*2aba0*/  IMAD.X R169, RZ, RZ, R157, P2 ;  /* 0x000000ffffa97224 */ /* 0x000fe200010e069d */
        /* <DEDUP_REMOVED lines=14> */
[----:B------:R-:W-:Y:S02]  /*2ac90*/  MOV R142, R142 ;  /* 0x0000008e008e7202 */ /* 0x000fe40000000f00 */
        /* <DEDUP_REMOVED lines=20> */
[----:B------:R-:W-:Y:S01]  /*2ade0*/  F2FP.BF16.F32.PACK_AB R25, R27, R26 ;  /* 0x0000001a1b19723e */ /* 0x000fe200000010ff */
[----:B------:R-:W-:Y:S01]  /*2adf0*/  STSM.16.M88.4 [R142], R56 ;  /* 0x000000388e007844 */ /* 0x000fe20000000200 */
[----:B------:R-:W-:-:S02]  /*2ae00*/  MOV R168, R168 ;  /* 0x000000a800a87202 */ /* 0x000fc40000000f00 */
[----:B------:R-:W-:Y:S02]  /*2ae10*/  F2FP.BF16.F32.PACK_AB R26, R13, R12 ;  /* 0x0000000c0d1a723e */ /* 0x000fe400000010ff */
[----:B------:R-:W-:Y:S01]  /*2ae20*/  F2FP.BF16.F32.PACK_AB R27, R15, R14 ;  /* 0x0000000e0f1b723e */ /* 0x000fe200000010ff */
[----:B------:R-:W-:Y:S01]  /*2ae30*/  STSM.16.M88.4 [R140], R48 ;  /* 0x000000308c007844 */ /* 0x000fe20000000200 */
[----:B------:R-:W-:-:S03]  /*2ae40*/  MOV R170, R170 ;  /* 0x000000aa00aa7202 */ /* 0x000fc60000000f00 */
[----:B------:R-:W-:Y:S04]  /*2ae50*/  STSM.16.M88.4 [R138], R40 ;  /* 0x000000288a007844 */ /* 0x000fe80000000200 */
[----:B------:R-:W-:Y:S04]  /*2ae60*/  STSM.16.M88.4 [R172], R32 ;  /* 0x00000020ac007844 */ /* 0x000fe80000000200 */
[----:B------:R2:W-:Y:S01]  /*2ae70*/  STSM.16.M88.4 [R168], R24 ;  /* 0x00000018a8007844 */ /* 0x0005e20000000200 */
[----:B------:R-:W-:Y:S01]  /*2ae80*/  ULDC UR4, c[0x0][0xb88] ;  /* 0x0002e20000047ab9 */ /* 0x000fe20000000800 */
[----:B------:R-:W-:-:S02]  /*2ae90*/  IMAD.MOV.U32 R76, RZ, RZ, RZ ;  /* 0x000000ffff4c7224 */ /* 0x000fc400078e00ff */
[----:B------:R-:W-:Y:S01]  /*2aea0*/  IMAD.U32 R22, RZ, RZ, UR4 ;  /* 0x00000004ff167e24 */ /* 0x000fe2000f8e00ff */
[----:B---3--:R-:W-:Y:S02]  /*2aeb0*/  F2FP.BF16.F32.PACK_AB R8, R9, R8 ;  /* 0x000000080908723e */ /* 0x008fe400000010ff */
[----:B------:R-:W-:Y:S02]  /*2aec0*/  F2FP.BF16.F32.PACK_AB R9, R11, R10 ;  /* 0x0000000a0b09723e */ /* 0x000fe400000010ff */
[----:B------:R-:W-:Y:S02]  /*2aed0*/  F2FP.BF16.F32.PACK_AB R10, R5, R4 ;  /* 0x00000004050a723e */ /* 0x000fe400000010ff */
[----:B------:R-:W-:Y:S02]  /*2aee0*/  F2FP.BF16.F32.PACK_AB R11, R7, R6 ;  /* 0x00000006070b723e */ /* 0x000fe400000010ff */
[----:B------:R-:W3:Y:S03]  /*2aef0*/  @P6 LDC.64 R6, c[0x0][0xd08] ;  /* 0x00034200ff066b82 */ /* 0x000ee60000000a00 */
[----:B------:R4:W-:Y:S01]  /*2af00*/  STSM.16.M88.4 [R170], R8 ;  /* 0x00000008aa007844 */ /* 0x0009e20000000200 */
[----:B0-----:R-:W-:-:S04]  /*2af10*/  IMAD.WIDE R4, R219, 0x4, R20 ;  /* 0x00000004db047825 */ /* 0x001fc800078e0214 */
[----:B------:R-:W-:Y:S01]  /*2af20*/  BAR.SYNC.DEFER_BLOCKING 0x1, 0x100 ;  /* 0x0044000000007b1d */ /* 0x000fe20000010000 */
[----:B---3--:R-:W-:-:S05]  /*2af30*/  @P6 IMAD.WIDE R6, R219, 0x4, R6 ;  /* 0x00000004db066825 */ /* 0x008fca00078e0206 */
[----:B------:R0:W5:Y:S04]  /*2af40*/  @P0 LDG.E R76, desc[UR46][R4.64] ;  /* 0x0000002e044c0981 */ /* 0x000168000c1e1900 */
[----:B------:R0:W5:Y:S01]  /*2af50*/  @P6 LDG.E R22, desc[UR46][R6.64] ;  /* 0x0000002e06166981 */ /* 0x000162000c1e1900 */
[----:B------:R-:W-:Y:S02]  /*2af60*/  IMAD R20, R220, 0x40, R215 ;  /* 0x00000040dc147824 */ /* 0x000fe400078e02d7 */
[----:B------:R-:W-:-:S04]  /*2af70*/  IMAD.MOV.U32 R21, RZ, RZ, 0x2 ;  /* 0x00000002ff157424 */ /* 0x000fc800078e00ff */
[----:B------:R-:W-:-:S03]  /*2af80*/  IMAD.WIDE R20, R20, R21, UR44 ;  /* 0x0000002c14147e25 */ /* 0x000fc6000f8e0215 */
[C---:B------:R-:W-:Y:S02]  /*2af90*/  IADD3 R3, P1, R20.reuse, 0x1000, RZ ;  /* 0x0000100014037810 */ /* 0x040fe40007f3e0ff */
[C---:B------:R-:W-:Y:S02]  /*2afa0*/  IADD3 R13, P2, R20.reuse, 0x2000, RZ ;  /* 0x00002000140d7810 */ /* 0x040fe40007f5e0ff */
[C---:B--2---:R-:W-:Y:S02]  /*2afb0*/  IADD3 R25, P3, R20.reuse, 0x3000, RZ ;  /* 0x0000300014197810 */ /* 0x044fe40007f7e0ff */
        /* <DEDUP_REMOVED lines=9> */
[----:B------:R-:W-:Y:S01]  /*2b050*/  IADD3 R33, P5, R20, 0x5000, RZ ;  /* 0x0000500014217810 */ /* 0x000fe20007fbe0ff */
[--C-:B----4-:R-:W-:Y:S01]  /*2b060*/  IMAD.X R11, RZ, RZ, R21.reuse, P1 ;  /* 0x000000ffff0b7224 */ /* 0x110fe200008e0615 */
[----:B------:R-:W-:Y:S02]  /*2b070*/  LOP3.LUT R10, R0, R3, RZ, 0x3c, !PT ;  /* 0x00000003000a7212 */ /* 0x000fe400078e3cff */
        /* <DEDUP_REMOVED lines=35> */
.L_x_3665:
[----:B------:R-:W2:Y:S01]  /*2b2b0*/  LDL R3, [R1+0x414] ;  /* 0x0004140001037983 */ /* 0x000ea20000100800 */
[--C-:B------:R-:W-:Y:S01]  /*2b2c0*/  IMAD.X R37, RZ, RZ, R21.reuse, P1 ;  /* 0x000000ffff257224 */ /* 0x100fe200008e0615 */
[----:B------:R-:W-:Y:S01]  /*2b2d0*/  IADD3 R61, P1, R20, 0xc000, RZ ;  /* 0x0000c000143d7810 */ /* 0x000fe20007f3e0ff */
[--C-:B------:R-:W-:Y:S01]  /*2b2e0*/  IMAD.X R41, RZ, RZ, R21.reuse, P2 ;  /* 0x000000ffff297224 */ /* 0x100fe200010e0615 */
[----:B------:R-:W-:Y:S01]  /*2b2f0*/  ISETP.NE.AND P6, PT, R0, RZ, PT ;  /* 0x000000ff0000720c */ /* 0x000fe20003fc5270 */
[--C-:B------:R-:W-:Y:S01]  /*2b300*/  IMAD.X R45, RZ, RZ, R21.reuse, P3 ;  /* 0x000000ffff2d7224 */ /* 0x100fe200018e0615 */
[----:B------:R-:W-:Y:S01]  /*2b310*/  LOP3.LUT R60, R61, 0x380, RZ, 0xc0, !PT ;  /* 0x000003803d3c7812 */ /* 0x000fe200078ec0ff */
[--C-:B------:R-:W-:Y:S01]  /*2b320*/  IMAD.X R49, RZ, RZ, R21.reuse, P4 ;  /* 0x000000ffff317224 */ /* 0x100fe200020e0615 */
[----:B------:R-:W-:Y:S01]  /*2b330*/  IADD3 R65, P2, R20, 0xd000, RZ ;  /* 0x0000d00014417810 */ /* 0x000fe20007f5e0ff */
[--C-:B------:R-:W-:Y:S01]  /*2b340*/  IMAD.X R33, RZ, RZ, R21.reuse, P6 ;  /* 0x000000ffff217224 */ /* 0x100fe200030e0615 */
[----:B------:R-:W-:Y:S01]  /*2b350*/  SHF.R.U64 R60, R60, 0x3, RZ ;  /* 0x000000033c3c7819 */ /* 0x000fe200000012ff */
[----:B------:R-:W-:Y:S01]  /*2b360*/  IMAD.X R53, RZ, RZ, R21, P5 ;  /* 0x000000ffff357224 */ /* 0x000fe200028e0615 */
[----:B------:R-:W-:-:S02]  /*2b370*/  IADD3 R57, P6, R20, 0xb000, RZ ;  /* 0x0000b00014397810 */ /* 0x000fc40007fde0ff */
[----:B------:R-:W-:Y:S01]  /*2b380*/  LOP3.LUT R60, R60, R61, RZ, 0x3c, !PT ;  /* 0x0000003d3c3c7212 */ /* 0x000fe200078e3cff */
[----:B------:R-:W-:Y:S01]  /*2b390*/  IMAD.X R61, RZ, RZ, R21, P1 ;  /* 0x000000ffff3d7224 */ /* 0x000fe200008e0615 */
[C---:B------:R-:W-:Y:S02]  /*2b3a0*/  IADD3 R69, P3, R20.reuse, 0xe000, RZ ;  /* 0x0000e00014457810 */ /* 0x040fe40007f7e0ff */
        /* <DEDUP_REMOVED lines=8> */
[----:B------:R-:W-:Y:S02]  /*2b430*/  SHF.R.S32.HI R78, RZ, 0x1f, R219 ;  /* 0x0000001fff4e7819 */ /* 0x000fe400000114db */
[----:B------:R-:W-:Y:S01]  /*2b440*/  LOP3.LUT R56, R56, R57, RZ, 0x3c, !PT ;  /* 0x0000003938387212 */ /* 0x000fe200078e3cff */
[--C-:B------:R-:W-:Y:S01]  /*2b450*/  IMAD.X R57, RZ, RZ, R21.reuse, P6 ;  /* 0x000000ffff397224 */ /* 0x100fe200030e0615 */
[----:B------:R-:W-:Y:S01]  /*2b460*/  LOP3.LUT R64, R64, R65, RZ, 0x3c, !PT ;  /* 0x0000004140407212 */ /* 0x000fe200078e3cff */
[--C-:B------:R-:W-:Y:S01]  /*2b470*/  IMAD.X R65, RZ, RZ, R21.reuse, P2 ;  /* 0x000000ffff417224 */ /* 0x100fe200010e0615 */
[----:B------:R-:W-:Y:S01]  /*2b480*/  LOP3.LUT R68, R68, R69, RZ, 0x3c, !PT ;  /* 0x0000004544447212 */ /* 0x000fe200078e3cff */
[----:B------:R-:W-:Y:S01]  /*2b490*/  IMAD.X R69, RZ, RZ, R21, P3 ;  /* 0x000000ffff457224 */ /* 0x000fe200018e0615 */
[----:B------:R-:W-:-:S02]  /*2b4a0*/  SHF.R.S32.HI R79, RZ, 0x1f, R216 ;  /* 0x0000001fff4f7819 */ /* 0x000fc400000114d8 */
[----:B------:R-:W-:Y:S02]  /*2b4b0*/  SEL R77, R219, RZ, !P0 ;  /* 0x000000ffdb4d7207 */ /* 0x000fe40004000000 */
[----:B------:R-:W-:Y:S02]  /*2b4c0*/  SEL R78, R78, RZ, !P0 ;  /* 0x000000ff4e4e7207 */ /* 0x000fe40004000000 */
[----:B-----5:R-:W-:Y:S01]  /*2b4d0*/  SHF.R.S32.HI R81, RZ, 0x1f, R76 ;  /* 0x0000001fff517819 */ /* 0x020fe2000001144c */
[----:B--2---:R0:W2:Y:S02]  /*2b4e0*/  SHFL.IDX PT, R4, R3, RZ, 0x1f ;  /* 0x00001fff03047589 */ /* 0x0040a400000e0000 */
[----:B0-----:R-:W-:Y:S02]  /*2b4f0*/  IADD3 R3, P4, R20, 0xf000, RZ ;  /* 0x0000f00014037810 */ /* 0x001fe40007f9e0ff */
[----:B------:R-:W-:Y:S02]  /*2b500*/  LOP3.LUT R20, R5, R20, RZ, 0x3c, !PT ;  /* 0x0000001405147212 */ /* 0x000fe400078e3cff */
[----:B------:R-:W-:Y:S01]  /*2b510*/  LOP3.LUT R0, R3, 0x380, RZ, 0xc0, !PT ;  /* 0x0000038003007812 */ /* 0x000fe200078ec0ff */
[----:B------:R-:W-:-:S03]  /*2b520*/  IMAD.X R73, RZ, RZ, R21, P4 ;  /* 0x000000ffff497224 */ /* 0x000fc600020e0615 */
[----:B------:R-:W-:-:S04]  /*2b530*/  SHF.R.U64 R0, R0, 0x3, RZ ;  /* 0x0000000300007819 */ /* 0x000fc800000012ff */
[----:B------:R-:W-:Y:S02]  /*2b540*/  LOP3.LUT R72, R0, R3, RZ, 0x3c, !PT ;  /* 0x0000000300487212 */ /* 0x000fe400078e3cff */
[----:B--2---:R-:W-:-:S13]  /*2b550*/  ISETP.NE.AND P1, PT, R4, RZ, PT ;  /* 0x000000ff0400720c */ /* 0x004fda0003f25270 */
[----:B------:R-:W-:Y:S05]  /*2b560*/  @P1 BRA `(.L_x_3666) ;  /* 0x0000000000cc1947 */ /* 0x000fea0003800000 */
[----:B------:R-:W2:Y:S01]  /*2b570*/  LDL R9, [R1+0x430] ;  /* 0x0004300001097983 */ /* 0x000ea20000100800 */
[----:B------:R-:W0:Y:S03]  /*2b580*/  LDC R6, c[0x0][0xce8] ;  /* 0x00033a00ff067b82 */ /* 0x000e260000000800 */
[----:B------:R-:W3:Y:S04]  /*2b590*/  LDL R7, [R1+0x440] ;  /* 0x0004400001077983 */ /* 0x000ee80000100800 */
[----:B------:R-:W4:Y:S01]  /*2b5a0*/  LDL R8, [R1+0x448] ;  /* 0x0004480001087983 */ /* 0x000f220000100800 */
[----:B------:R-:W-:Y:S01]  /*2b5b0*/  IMAD.IADD R14, R192, 0x1, R194 ;  /* 0x00000001c00e7824 */ /* 0x000fe200078e02c2 */
[----:B------:R-:W-:Y:S01]  /*2b5c0*/  ULDC.64 UR4, c[0x0][0xc90] ;  /* 0x0003240000047ab9 */ /* 0x000fe20000000a00 */
[----:B0-----:R-:W-:Y:S01]  /*2b5d0*/  IMAD R31, R22, R6, RZ ;  /* 0x00000006161f7224 */ /* 0x001fe200078e02ff */
[----:B------:R-:W-:Y:S01]  /*2b5e0*/  ISETP.NE.AND P2, PT, R6, 0x1, PT ;  /* 0x000000010600780c */ /* 0x000fe20003f45270 */
[----:B------:R-:W-:-:S02]  /*2b5f0*/  IMAD R3, R79, UR4, RZ ;  /* 0x000000044f037c24 */ /* 0x000fc4000f8e02ff */
[----:B------:R-:W-:Y:S02]  /*2b600*/  IMAD.MOV.U32 R4, RZ, RZ, R76 ;  /* 0x000000ffff047224 */ /* 0x000fe400078e004c */
[----:B------:R-:W-:Y:S02]  /*2b610*/  IMAD.MOV.U32 R5, RZ, RZ, R81 ;  /* 0x000000ffff057224 */ /* 0x000fe400078e0051 */
[C---:B------:R-:W-:Y:S02]  /*2b620*/  IMAD R3, R216.reuse, UR5, R3 ;  /* 0x00000005d8037c24 */ /* 0x040fe4000f8e0203 */
[----:B------:R-:W-:Y:S01]  /*2b630*/  IMAD.WIDE.U32 R4, R216, UR4, R4 ;  /* 0x00000004d8047c25 */ /* 0x000fe2000f8e0004 */
[----:B------:R-:W-:-:S03]  /*2b640*/  ULDC.64 UR4, c[0x0][0xc98] ;  /* 0x0003260000047ab9 */ /* 0x000fc60000000a00 */
[----:B--2---:R-:W-:-:S05]  /*2b650*/  IMAD.MOV R0, RZ, RZ, -R9 ;  /* 0x000000ffff007224 */ /* 0x004fca00078e0a09 */
[----:B---3--:R-:W-:Y:S02]  /*2b660*/  ISETP.NE.AND P0, PT, R7, R0, PT ;  /* 0x000000000700720c */ /* 0x008fe40003f05270 */
[----:B------:R-:W0:Y:S02]  /*2b670*/  @P2 LDC R0, c[0x0][0xcec] ;  /* 0x00033b00ff002b82 */ /* 0x000e240000000800 */
[----:B------:R-:W-:-:S06]  /*2b680*/  ISETP.GE.OR P1, PT, R14, R31, P0 ;  /* 0x0000001f0e00720c */ /* 0x000fcc0000726670 */
[----:B------:R-:W2:Y:S07]  /*2b690*/  @P2 LDC R7, c[0x0][0xcf0] ;  /* 0x00033c00ff072b82 */ /* 0x000eae0000000800 */
[----:B------:R-:W3:Y:S01]  /*2b6a0*/  @!P1 LDL R27, [R1+0x1f0] ;  /* 0x0001f000011b9983 */ /* 0x000ee20000100800 */
[----:B----4-:R-:W-:Y:S02]  /*2b6b0*/  IMAD.IADD R9, R8, 0x1, R194 ;  /* 0x0000000108097824 */ /* 0x010fe400078e02c2 */
[----:B------:R-:W-:-:S02]  /*2b6c0*/  IMAD.IADD R5, R5, 0x1, R3 ;  /* 0x0000000105057824 */ /* 0x000fc400078e0203 */
[----:B------:R-:W-:Y:S02]  /*2b6d0*/  IMAD.MOV.U32 R15, RZ, RZ, R9 ;  /* 0x000000ffff0f7224 */ /* 0x000fe400078e0009 */
[----:B------:R-:W-:-:S04]  /*2b6e0*/  IMAD.WIDE.U32 R4, R77, UR4, R4 ;  /* 0x000000044d047c25 */ /* 0x000fc8000f8e0004 */
[----:B0-----:R-:W-:-:S05]  /*2b6f0*/  @P2 IMAD.HI.U32 R0, R9, R0, RZ ;  /* 0x0000000009002227 */ /* 0x001fca00078e00ff */
        /* <DEDUP_REMOVED lines=20> */
[----:B------:R-:W3:Y:S04]  /*2b840*/  SHFL.IDX PT, R7, R9, RZ, 0x1c1f ;  /* 0x001c1fff09077589 */ /* 0x000ee800000e0000 */
[----:B---3--:R-:W-:Y:S04]  /*2b850*/  @!P1 ST.E desc[UR46][R6.64], R27 ;  /* 0x0000001b06009985 */ /* 0x008fe8000c10192e */
[----:B------:R-:W2:Y:S04]  /*2b860*/  @!P0 LDL R3, [R1+0x1f4] ;  /* 0x0001f40001038983 */ /* 0x000ea80000100800 */
[----:B------:R-:W-:Y:S04]  /*2b870*/  SHFL.IDX PT, R4, R8, 0x1, 0x1c1f ;  /* 0x003c1f0008047f89 */ /* 0x000fe800000e0000 */
[----:B------:R-:W2:Y:S04]  /*2b880*/  SHFL.IDX PT, R5, R9, 0x1, 0x1c1f ;  /* 0x003c1f0009057f89 */ /* 0x000ea800000e0000 */
[----:B--2---:R0:W-:Y:S02]  /*2b890*/  @!P0 ST.E desc[UR46][R4.64], R3 ;  /* 0x0000000304008985 */ /* 0x0041e4000c10192e */
.L_x_3666:
[----:B------:R-:W2:Y:S01]  /*2b8a0*/  LDL R80, [R1+0x424] ;  /* 0x0004240001507983 */ /* 0x000ea20000100800 */
[----:B------:R-:W3:Y:S01]  /*2b8b0*/  LDC R83, c[0x0][0xce8] ;  /* 0x00033a00ff537b82 */ /* 0x000ee20000000800 */
[----:B------:R-:W-:Y:S02]  /*2b8c0*/  ULDC.64 UR4, c[0x0][0xba0] ;  /* 0x0002e80000047ab9 */ /* 0x000fe40000000a00 */
[----:B0-----:R-:W-:Y:S01]  /*2b8d0*/  IMAD R3, R81, UR4, RZ ;  /* 0x0000000451037c24 */ /* 0x001fe2000f8e02ff */
[----:B------:R0:W5:Y:S04]  /*2b8e0*/  LD.E.128 R4, desc[UR46][R20.64] ;  /* 0x0000002e14047980 */ /* 0x000168000c101d00 */
[----:B------:R-:W4:Y:S01]  /*2b8f0*/  LDC R0, c[0x0][0xbc8] ;  /* 0x0002f200ff007b82 */ /* 0x000f220000000800 */
[----:B------:R-:W5:Y:S04]  /*2b900*/  LD.E.128 R8, desc[UR46][R10.64] ;  /* 0x0000002e0a087980 */ /* 0x000f68000c101d00 */
[----:B------:R-:W5:Y:S04]  /*2b910*/  LD.E.128 R12, desc[UR46][R12.64] ;  /* 0x0000002e0c0c7980 */ /* 0x000f68000c101d00 */
[----:B------:R-:W5:Y:S04]  /*2b920*/  LD.E.128 R24, desc[UR46][R24.64] ;  /* 0x0000002e18187980 */ /* 0x000f68000c101d00 */
[----:B------:R-:W5:Y:S01]  /*2b930*/  LD.E.128 R28, desc[UR46][R28.64] ;  /* 0x0000002e1c1c7980 */ /* 0x000f62000c101d00 */
[----:B---3--:R-:W-:Y:S01]  /*2b940*/  ISETP.NE.AND P1, PT, R83, 0x1, PT ;  /* 0x000000015300780c */ /* 0x008fe20003f25270 */
[----:B------:R-:W-:-:S02]  /*2b950*/  IMAD R3, R76, UR5, R3 ;  /* 0x000000054c037c24 */ /* 0x000fc4000f8e0203 */
[----:B------:R-:W5:Y:S04]  /*2b960*/  LD.E.128 R32, desc[UR46][R32.64] ;  /* 0x0000002e20207980 */ /* 0x000f68000c101d00 */
[----:B------:R-:W5:Y:S04]  /*2b970*/  LD.E.128 R36, desc[UR46][R36.64] ;  /* 0x0000002e24247980 */ /* 0x000f68000c101d00 */
[----:B------:R-:W5:Y:S02]  /*2b980*/  LD.E.128 R40, desc[UR46][R40.64] ;  /* 0x0000002e28287980 */ /* 0x000f64000c101d00 */
[----:B------:R-:W3:Y:S01]  /*2b990*/  @P1 LDC R81, c[0x0][0xcec] ;  /* 0x00033b00ff511b82 */ /* 0x000ee20000000800 */
[----:B0-----:R-:W-:Y:S01]  /*2b9a0*/  IMAD.WIDE.U32 R20, R76, UR4, RZ ;  /* 0x000000044c147c25 */ /* 0x001fe2000f8e00ff */
[----:B------:R-:W-:Y:S01]  /*2b9b0*/  ULDC.64 UR4, c[0x0][0xbe8] ;  /* 0x0002fa0000047ab9 */ /* 0x000fe20000000a00 */
[----:B------:R-:W5:Y:S04]  /*2b9c0*/  LD.E.128 R44, desc[UR46][R44.64] ;  /* 0x0000002e2c2c7980 */ /* 0x000f68000c101d00 */
[----:B------:R-:W5:Y:S01]  /*2b9d0*/  LD.E.128 R48, desc[UR46][R48.64] ;  /* 0x0000002e30307980 */ /* 0x000f62000c101d00 */
[----:B------:R-:W0:Y:S01]  /*2b9e0*/  @P1 LDC R85, c[0x0][0xcf0] ;  /* 0x00033c00ff551b82 */ /* 0x000e220000000800 */
[----:B------:R-:W-:-:S02]  /*2b9f0*/  IMAD.IADD R21, R21, 0x1, R3 ;  /* 0x0000000115157824 */ /* 0x000fc400078e0203 */
[----:B------:R-:W-:Y:S01]  /*2ba00*/  IMAD R79, R79, UR4, RZ ;  /* 0x000000044f4f7c24 */ /* 0x000fe2000f8e02ff */
[----:B------:R-:W5:Y:S01]  /*2ba10*/  LD.E.128 R52, desc[UR46][R52.64] ;  /* 0x0000002e34347980 */ /* 0x000f62000c101d00 */
[----:B------:R-:W-:-:S03]  /*2ba20*/  IMAD.WIDE.U32 R20, R216, UR4, R20 ;  /* 0x00000004d8147c25 */ /* 0x000fc6000f8e0014 */
[----:B------:R-:W5:Y:S01]  /*2ba30*/  LD.E.128 R56, desc[UR46][R56.64] ;  /* 0x0000002e38387980 */ /* 0x000f62000c101d00 */
[----:B------:R-:W-:Y:S01]  /*2ba40*/  IMAD R79, R216, UR5, R79 ;  /* 0x00000005d84f7c24 */ /* 0x000fe2000f8e024f */
[----:B------:R-:W-:Y:S01]  /*2ba50*/  ULDC.64 UR4, c[0x0][0xbf0] ;  /* 0x0002fc0000047ab9 */ /* 0x000fe20000000a00 */
[-C--:B----4-:R-:W-:Y:S01]  /*2ba60*/  ISETP.GE.AND P0, PT, R214, R0.reuse, PT ;  /* 0x00000000d600720c */ /* 0x090fe20003f06270 */
[----:B------:R-:W-:Y:S01]  /*2ba70*/  IMAD R78, R78, UR4, RZ ;  /* 0x000000044e4e7c24 */ /* 0x000fe2000f8e02ff */
[----:B------:R-:W5:Y:S01]  /*2ba80*/  LD.E.128 R60, desc[UR46][R60.64] ;  /* 0x0000002e3c3c7980 */ /* 0x000f62000c101d00 */
[----:B------:R-:W-:Y:S02]  /*2ba90*/  IMAD.IADD R21, R21, 0x1, R79 ;  /* 0x0000000115157824 */ /* 0x000fe400078e024f */
[C---:B------:R-:W-:Y:S01]  /*2baa0*/  IMAD R79, R77.reuse, UR5, R78 ;  /* 0x000000054d4f7c24 */ /* 0x040fe2000f8e024e */
[----:B------:R-:W5:Y:S01]  /*2bab0*/  LD.E.128 R64, desc[UR46][R64.64] ;  /* 0x0000002e40407980 */ /* 0x000f62000c101d00 */
[----:B------:R-:W-:Y:S01]  /*2bac0*/  IMAD.WIDE.U32 R20, R77, UR4, R20 ;  /* 0x000000044d147c25 */ /* 0x000fe2000f8e0014 */
[----:B------:R-:W-:Y:S01]  /*2bad0*/  SEL R77, RZ, 0xffffffff, P0 ;  /* 0xffffffffff4d7807 */ /* 0x000fe20000000000 */
[----:B------:R-:W-:Y:S01]  /*2bae0*/  ULDC.64 UR4, c[0x0][0xbe0] ;  /* 0x0002f80000047ab9 */ /* 0x000fe20000000a00 */
[----:B------:R-:W-:Y:S01]  /*2baf0*/  ISETP.GE.AND P0, PT, R213, R0, PT ;  /* 0x00000000d500720c */ /* 0x000fe20003f06270 */
[----:B------:R-:W-:Y:S01]  /*2bb00*/  IMAD.IADD R21, R21, 0x1, R79 ;  /* 0x0000000115157824 */ /* 0x000fe200078e024f */
[----:B------:R-:W5:Y:S02]  /*2bb10*/  LD.E.128 R68, desc[UR46][R68.64] ;  /* 0x0000002e44447980 */ /* 0x000f64000c101d00 */
[----:B------:R-:W-:-:S02]  /*2bb20*/  SEL R78, RZ, 0xffffffff, P0 ;  /* 0xffffffffff4e7807 */ /* 0x000fc40000000000 */
[----:B------:R-:W-:Y:S01]  /*2bb30*/  ISETP.GE.AND P0, PT, R212, R0, PT ;  /* 0x00000000d400720c */ /* 0x000fe20003f06270 */
[----:B------:R-:W5:Y:S01]  /*2bb40*/  LD.E.128 R72, desc[UR46][R72.64] ;  /* 0x0000002e48487980 */ /* 0x000f62000c101d00 */
[----:B------:R-:W-:Y:S01]  /*2bb50*/  IMAD R87, R22, R83, RZ ;  /* 0x0000005316577224 */ /* 0x000fe200078e02ff */
[----:B------:R-:W-:Y:S01]  /*2bb60*/  BSSY B1, `(.L_x_3667) ;  /* 0x000005a000017945 */ /* 0x000fe20003800000 */
[----:B------:R-:W-:Y:S01]  /*2bb70*/  @!PT LDS RZ, [RZ] ;  /* 0x00000000fffff984 */ /* 0x000fe20000000800 */
[----:B------:R-:W-:Y:S01]  /*2bb80*/  @!PT LDS RZ, [RZ] ;  /* 0x00000000fffff984 */ /* 0x000fe20000000800 */
[----:B------:R-:W-:Y:S01]  /*2bb90*/  @!PT LDS RZ, [RZ] ;  /* 0x00000000fffff984 */ /* 0x000fe20000000800 */
[----:B------:R-:W-:Y:S01]  /*2bba0*/  @!PT LDS RZ, [RZ] ;  /* 0x00000000fffff984 */ /* 0x000fe20000000800 */
[----:B------:R4:W-:Y:S06]  /*2bbb0*/  MEMBAR.ALL.CTA ;  /* 0x0000000000007992 */ /* 0x0009ec0000008000 */
[----:B----4-:R-:W4:Y:S01]  /*2bbc0*/  FENCE.VIEW.ASYNC.S ;  /* 0x00000000000073c6 */ /* 0x010f220000000000 */
[----:B--2---:R-:W-:-:S04]  /*2bbd0*/  IMAD R3, R80, 0x20, R220 ;  /* 0x0000002050037824 */ /* 0x004fc800078e02dc */
[----:B------:R-:W-:Y:S02]  /*2bbe0*/  IMAD.IADD R80, R194, 0x1, R3 ;  /* 0x00000001c2507824 */ /* 0x000fe400078e0203 */
[----:B------:R-:W-:Y:S02]  /*2bbf0*/  IMAD.IADD R194, R220, 0x1, R194 ;  /* 0x00000001dcc27824 */ /* 0x000fe400078e02c2 */
[----:B---3--:R-:W-:-:S04]  /*2bc00*/  @P1 IMAD.HI.U32 R76, R80, R81, RZ ;  /* 0x00000051504c1227 */ /* 0x008fc800078e00ff */
[----:B------:R-:W-:Y:S01]  /*2bc10*/  IMAD.MOV.U32 R3, RZ, RZ, R80 ;  /* 0x000000ffff037224 */ /* 0x000fe200078e0050 */
[----:B0-----:R-:W-:Y:S01]  /*2bc20*/  @P1 SHF.R.U32.HI R3, RZ, R85, R76 ;  /* 0x00000055ff031219 */ /* 0x001fe2000001164c */
[----:B------:R-:W-:Y:S01]  /*2bc30*/  IMAD.SHL.U32 R81, R77, 0x2, RZ ;  /* 0x000000024d517824 */ /* 0x000fe200078e00ff */
[----:B------:R-:W-:-:S03]  /*2bc40*/  ISETP.GE.AND P1, PT, R215, R0, PT ;  /* 0x00000000d700720c */ /* 0x000fc60003f26270 */
[----:B------:R-:W-:Y:S01]  /*2bc50*/  IMAD.MOV R79, RZ, RZ, -R3 ;  /* 0x000000ffff4f7224 */ /* 0x000fe200078e0a03 */
[----:B------:R-:W-:Y:S01]  /*2bc60*/  SEL R76, RZ, 0x1, P1 ;  /* 0x00000001ff4c7807 */ /* 0x000fe20000800000 */
[----:B------:R-:W-:Y:S01]  /*2bc70*/  IMAD.WIDE.U32 R20, R3, UR4, R20 ;  /* 0x0000000403147c25 */ /* 0x000fe2000f8e0014 */
[----:B------:R-:W-:Y:S02]  /*2bc80*/  ISETP.GE.AND P1, PT, R194, R87, PT ;  /* 0x00000057c200720c */ /* 0x000fe40003f26270 */
[----:B------:R-:W-:Y:S01]  /*2bc90*/  LOP3.LUT R76, R81, 0x2, R76, 0xe2, !PT ;  /* 0x00000002514c7812 */ /* 0x000fe200078ee24c */
[----:B------:R-:W-:Y:S01]  /*2bca0*/  IMAD.SHL.U32 R81, R78, 0x4, RZ ;  /* 0x000000044e517824 */ /* 0x000fe200078e00ff */
[----:B------:R-:W-:Y:S01]  /*2bcb0*/  SEL R78, RZ, 0xffffffff, P0 ;  /* 0xffffffffff4e7807 */ /* 0x000fe20000000000 */
[----:B------:R-:W-:Y:S01]  /*2bcc0*/  IMAD R77, R83, R79, R80 ;  /* 0x0000004f534d7224 */ /* 0x000fe200078e0250 */
[----:B------:R-:W-:Y:S02]  /*2bcd0*/  SHF.R.S32.HI R79, RZ, 0x1f, R3 ;  /* 0x0000001fff4f7819 */ /* 0x000fe40000011403 */
[----:B------:R-:W-:-:S02]  /*2bce0*/  ISETP.GE.AND P0, PT, R211, R0, PT ;  /* 0x00000000d300720c */ /* 0x000fc40003f06270 */
[----:B------:R-:W-:Y:S01]  /*2bcf0*/  LOP3.LUT R76, R81, 0x4, R76, 0xe2, !PT ;  /* 0x00000004514c7812 */ /* 0x000fe200078ee24c */
[----:B------:R-:W-:Y:S01]  /*2bd00*/  IMAD.SHL.U32 R81, R78, 0x8, RZ ;  /* 0x000000084e517824 */ /* 0x000fe200078e00ff */
[----:B------:R-:W-:Y:S01]  /*2bd10*/  SEL R78, RZ, 0xffffffff, P0 ;  /* 0xffffffffff4e7807 */ /* 0x000fe20000000000 */
[----:B------:R-:W-:Y:S01]  /*2bd20*/  IMAD R80, R79, UR4, RZ ;  /* 0x000000044f507c24 */ /* 0x000fe2000f8e02ff */
[-C--:B------:R-:W-:Y:S02]  /*2bd30*/  ISETP.GE.AND P0, PT, R210, R0.reuse, PT ;  /* 0x00000000d200720c */ /* 0x080fe40003f06270 */
[----:B------:R-:W-:Y:S01]  /*2bd40*/  LOP3.LUT R76, R81, 0x8, R76, 0xe2, !PT ;  /* 0x00000008514c7812 */ /* 0x000fe200078ee24c */
[----:B------:R-:W-:Y:S01]  /*2bd50*/  IMAD R79, R3, UR5, R80 ;  /* 0x00000005034f7c24 */ /* 0x000fe2000f8e0250 */
[----:B------:R-:W-:Y:S01]  /*2bd60*/  SEL R3, RZ, 0xffffffff, P0 ;  /* 0xffffffffff037807 */ /* 0x000fe20000000000 */
[----:B------:R-:W-:Y:S01]  /*2bd70*/  IMAD.SHL.U32 R81, R78, 0x10, RZ ;  /* 0x000000104e517824 */ /* 0x000fe200078e00ff */
[----:B------:R-:W-:Y:S01]  /*2bd80*/  SHF.R.S32.HI R78, RZ, 0x1f, R77 ;  /* 0x0000001fff4e7819 */ /* 0x000fe2000001144d */
[----:B------:R-:W-:Y:S01]  /*2bd90*/  ULDC.64 UR4, c[0x0][0xbd8] ;  /* 0x0002f60000047ab9 */ /* 0x000fe20000000a00 */
[----:B------:R-:W-:Y:S01]  /*2bda0*/  ISETP.GE.AND P0, PT, R218, R0, PT ;  /* 0x00000000da00720c */ /* 0x000fe20003f06270 */
[----:B------:R-:W-:Y:S01]  /*2bdb0*/  IMAD.SHL.U32 R3, R3, 0x20, RZ ;  /* 0x0000002003037824 */ /* 0x000fe200078e00ff */
[----:B------:R-:W-:Y:S01]  /*2bdc0*/  LOP3.LUT R76, R81, 0x10, R76, 0xe2, !PT ;  /* 0x00000010514c7812 */ /* 0x000fe200078ee24c */
[----:B------:R-:W-:-:S02]  /*2bdd0*/  IMAD.IADD R21, R21, 0x1, R79 ;  /* 0x0000000115157824 */ /* 0x000fc400078e024f */
[----:B------:R-:W-:Y:S01]  /*2bde0*/  IMAD R78, R78, UR4, RZ ;  /* 0x000000044e4e7c24 */ /* 0x000fe2000f8e02ff */
[----:B------:R-:W-:Y:S01]  /*2bdf0*/  LOP3.LUT R76, R3, 0x20, R76, 0xe2, !PT ;  /* 0x00000020034c7812 */ /* 0x000fe200078ee24c */
[----:B------:R-:W-:Y:S01]  /*2be00*/  IMAD.WIDE.U32 R20, R77, UR4, R20 ;  /* 0x000000044d147c25 */ /* 0x000fe2000f8e0014 */
[----:B------:R-:W-:Y:S02]  /*2be10*/  SEL R3, RZ, 0x40, P0 ;  /* 0x00000040ff037807 */ /* 0x000fe40000000000 */
[----:B------:R-:W-:Y:S01]  /*2be20*/  ISETP.GE.AND P0, PT, R217, R0, PT ;  /* 0x00000000d900720c */ /* 0x000fe20003f06270 */
[----:B------:R-:W-:Y:S01]  /*2be30*/  IMAD R79, R77, UR5, R78 ;  /* 0x000000054d4f7c24 */ /* 0x000fe2000f8e024e */
[----:B------:R-:W-:Y:S01]  /*2be40*/  LOP3.LUT R22, R76, R3, RZ, 0xfc, !PT ;  /* 0x000000034c167212 */ /* 0x000fe200078efcff */
[----:B------:R-:W-:Y:S01]  /*2be50*/  VIADD R3, R2, 0x38820 ;  /* 0x0003882002037836 */ /* 0x000fe20000000000 */
[----:B------:R-:W-:Y:S01]  /*2be60*/  ULDC.64 UR4, c[0x0][0xb80] ;  /* 0x0002e00000047ab9 */ /* 0x000fe20000000a00 */
[----:B------:R-:W-:Y:S01]  /*2be70*/  IMAD.IADD R77, R21, 0x1, R79 ;  /* 0x00000001154d7824 */ /* 0x000fe200078e024f */
[----:B------:R-:W-:-:S02]  /*2be80*/  LEA R84, P2, R20, UR4, 0x1 ;  /* 0x0000000414547c11 */ /* 0x000fc4000f8408ff */
[----:B------:R-:W-:Y:S02]  /*2be90*/  PRMT R3, RZ, 0x654, R3 ;  /* 0x00000654ff037816 */ /* 0x000fe40000000003 */
[----:B------:R-:W-:Y:S02]  /*2bea0*/  SEL R21, RZ, 0x80, P0 ;  /* 0x00000080ff157807 */ /* 0x000fe40000000000 */
[----:B------:R-:W-:Y:S01]  /*2beb0*/  LEA.HI.X R85, R20, UR5, R77, 0x1, P2 ;  /* 0x0000000514557c11 */ /* 0x000fe200090f0c4d */
[----:B----4-:R0:W-:Y:S01]  /*2bec0*/  SYNCS.ARRIVE.TRANS64.RED.A1T0 RZ, [R3+URZ], RZ ;  /* 0x000000ff03ff79a7 */ /* 0x0101e2000810043f */
[----:B------:R2:W3:Y:S01]  /*2bed0*/  SHFL.IDX PT, R20, R84, RZ, 0x181f ;  /* 0x00181fff54147589 */ /* 0x0004e200000e0000 */
[----:B0-----:R-:W-:-:S03]  /*2bee0*/  LOP3.LUT R3, R22, R21, RZ, 0xfc, !PT ;  /* 0x0000001516037212 */ /* 0x001fc600078efcff */
[----:B------:R2:W0:Y:S01]  /*2bef0*/  SHFL.IDX PT, R21, R85, RZ, 0x181f ;  /* 0x00181fff55157589 */ /* 0x00042200000e0000 */
[----:B------:R-:W-:Y:S05]  /*2bf00*/  @P1 BRA `(.L_x_3668) ;  /* 0x00000000007c1947 */ /* 0x000fea0003800000 */
[-C--:B------:R-:W-:Y:S02]  /*2bf10*/  ISETP.GE.AND P1, PT, R214, R0.reuse, PT ;  /* 0x00000000d600720c */ /* 0x080fe40003f26270 */
[-C--:B------:R-:W-:Y:S02]  /*2bf20*/  ISETP.GE.AND P0, PT, R215, R0.reuse, PT ;  /* 0x00000000d700720c */ /* 0x080fe40003f06270 */
[-C--:B------:R-:W-:Y:S02]  /*2bf30*/  ISETP.GE.AND P5, PT, R213, R0.reuse, PT ;  /* 0x00000000d500720c */ /* 0x080fe40003fa6270 */
[----:B------:R-:W-:-:S07]  /*2bf40*/  ISETP.GE.AND P3, PT, R212, R0, PT ;  /* 0x00000000d400720c */ /* 0x000fce0003f66270 */
[C---:B---3--:R-:W-:Y:S02]  /*2bf50*/  @!P1 LEA R76, P2, R214.reuse, R20, 0x1 ;  /* 0x00000014d64c9211 */ /* 0x048fe400078408ff */
[----:B0-----:R-:W-:Y:S02]  /*2bf60*/  @!P0 IMAD.WIDE R78, R215, 0x2, R20 ;  /* 0x00000002d74e8825 */ /* 0x001fe400078e0214 */
[----:B------:R-:W-:Y:S02]  /*2bf70*/  @!P1 LEA.HI.X R77, R214, R21, R228, 0x1, P2 ;  /* 0x00000015d64d9211 */ /* 0x000fe400010f0ce4 */
[----:B------:R-:W-:Y:S01]  /*2bf80*/  ISETP.GE.AND P2, PT, R211, R0, PT ;  /* 0x00000000d300720c */ /* 0x000fe20003f46270 */
        /* <DEDUP_REMOVED lines=13> */
[-C--:B---3--:R-:W-:Y:S02]  /*2c060*/  @P0 LEA R12, P3, R218, R20.reuse, 0x1 ;  /* 0x00000014da0c0211 */ /* 0x088fe400078608ff */
        /* <DEDUP_REMOVED lines=9> */
.L_x_3668:
[----:B------:R-:W-:Y:S05]  /*2c100*/  BSYNC B1 ;  /* 0x0000000000017941 */ /* 0x000fea0003800000 */
.L_x_3667:
[----:B----45:R-:W-:Y:S01]  /*2c110*/  VIADD R4, R194, 0x20 ;  /* 0x00000020c2047836 */ /* 0x030fe20000000000 */
[----:B------:R4:W0:Y:S04]  /*2c120*/  SHFL.IDX PT, R7, R85, 0x1, 0x181f ;  /* 0x00381f0055077f89 */ /* 0x00082800000e0000 */
[----:B------:R-:W-:Y:S01]  /*2c130*/  ISETP.GE.AND P0, PT, R4, R87, PT ;  /* 0x000000570400720c */ /* 0x000fe20003f06270 */
[----:B------:R4:W0:-:S12]  /*2c140*/  SHFL.IDX PT, R6, R84, 0x1, 0x181f ;  /* 0x00381f0054067f89 */ /* 0x00081800000e0000 */
[----:B----4-:R-:W-:Y:S05]  /*2c150*/  @P0 BRA `(.L_x_3669) ;  /* 0x0000000c00dc0947 */ /* 0x010fea0003800000 */
[-C--:B------:R-:W-:Y:S02]  /*2c160*/  ISETP.GE.AND P5, PT, R214, R0.reuse, PT ;  /* 0x00000000d600720c */ /* 0x080fe40003fa6270 */
[-C--:B------:R-:W-:Y:S02]  /*2c170*/  ISETP.GE.AND P6, PT, R215, R0.reuse, PT ;  /* 0x00000000d700720c */ /* 0x080fe40003fc6270 */
[-C--:B------:R-:W-:Y:S02]  /*2c180*/  ISETP.GE.AND P3, PT, R213, R0.reuse, PT ;  /* 0x00000000d500720c */ /* 0x080fe40003f66270 */
[-C--:B------:R-:W-:Y:S02]  /*2c190*/  ISETP.GE.AND P2, PT, R212, R0.reuse, PT ;  /* 0x00000000d400720c */ /* 0x080fe40003f46270 */
[-C--:B------:R-:W-:Y:S02]  /*2c1a0*/  ISETP.GE.AND P1, PT, R211, R0.reuse, PT ;  /* 0x00000000d300720c */ /* 0x080fe40003f26270 */
[----:B------:R-:W-:-:S03]  /*2c1b0*/  ISETP.GE.AND P0, PT, R210, R0, PT ;  /* 0x00000000d200720c */ /* 0x000fc60003f06270 */
[CC--:B0-----:R-:W-:Y:S02]  /*2c1c0*/  @!P5 LEA R12, P4, R214.reuse, R6.reuse, 0x1 ;  /* 0x00000006d60cd211 */ /* 0x0c1fe400078808ff */
[----:B------:R-:W-:Y:S02]  /*2c1d0*/  @!P6 IMAD.WIDE R4, R215, 0x2, R6 ;  /* 0x00000002d704e825 */ /* 0x000fe400078e0206 */
[----:B------:R-:W-:Y:S02]  /*2c1e0*/  @!P5 LEA.HI.X R13, R214, R7, R228, 0x1, P4 ;  /* 0x00000007d60dd211 */ /* 0x000fe400020f0ce4 */
[----:B------:R-:W-:Y:S01]  /*2c1f0*/  LOP3.LUT P4, RZ, R22, 0x40, RZ, 0xc0, !PT ;  /* 0x0000004016ff7812 */ /* 0x000fe2000788c0ff */
[----:B------:R0:W-:Y:S01]  /*2c200*/  @!P6 ST.E.128 desc[UR46][R4.64], R8 ;  /* 0x000000080400e985 */ /* 0x0001e2000c101d2e */
[----:B------:R-:W-:-:S03]  /*2c210*/  @!P3 LEA R14, P6, R213, R6, 0x1 ;  /* 0x00000006d50eb211 */ /* 0x000fc600078c08ff */
[----:B------:R4:W-:Y:S01]  /*2c220*/  @!P5 ST.E.128 desc[UR46][R12.64], R24 ;  /* 0x000000180c00d985 */ /* 0x0009e2000c101d2e */
[-C--:B------:R-:W-:Y:S02]  /*2c230*/  @!P3 LEA.HI.X R15, R213, R7.reuse, R227, 0x1, P6 ;  /* 0x00000007d50fb211 */ /* 0x080fe400030f0ce3 */
[-C--:B---3--:R-:W-:Y:S02]  /*2c240*/  @!P2 LEA R20, P5, R212, R6.reuse, 0x1 ;  /* 0x00000006d414a211 */ /* 0x088fe400078a08ff */
[CC--:B------:R-:W-:Y:S01]  /*2c250*/  @!P1 LEA R28, P6, R211.reuse, R6.reuse, 0x1 ;  /* 0x00000006d31c9211 */ /* 0x0c0fe200078c08ff */
        /* <DEDUP_REMOVED lines=17> */
.L_x_3664:
[----:B------:R-:W-:Y:S01]  /*2c370*/  ULDC.64 UR4, c[0x0][0xd00] ;  /* 0x0003400000047ab9 */ /* 0x000fe20000000a00 */
[----:B------:R-:W0:Y:S01]  /*2c380*/  LDC.64 R4, c[0x0][0xd00] ;  /* 0x00034000ff047b82 */ /* 0x000e220000000a00 */
[----:B------:R-:W-:Y:S01]  /*2c390*/  ISETP.NE.U32.AND P0, PT, RZ, UR4, PT ;  /* 0x00000004ff007c0c */ /* 0x000fe2000bf05070 */
[----:B------:R-:W-:-:S03]  /*2c3a0*/  IMAD.MOV.U32 R3, RZ, RZ, RZ ;  /* 0x000000ffff037224 */ /* 0x000fc600078e00ff */
[----:B------:R-:W-:Y:S01]  /*2c3b0*/  ISETP.NE.AND.EX P0, PT, RZ, UR5, PT, P0 ;  /* 0x00000005ff007c0c */ /* 0x000fe2000bf05300 */
[----:B------:R-:W-:Y:S02]  /*2c3c0*/  ULDC.64 UR4, c[0x0][0xd08] ;  /* 0x0003420000047ab9 */ /* 0x000fe40000000a00 */
[----:B------:R-:W-:Y:S01]  /*2c3d0*/  ISETP.NE.U32.AND P1, PT, RZ, UR4, PT ;  /* 0x00000004ff007c0c */ /* 0x000fe2000bf25070 */
[----:B------:R-:W1:Y:S03]  /*2c3e0*/  LDC R25, c[0x0][0xce8] ;  /* 0x00033a00ff197b82 */ /* 0x000e660000000800 */
[----:B------:R-:W-:Y:S01]  /*2c3f0*/  ISETP.NE.AND.EX P1, PT, RZ, UR5, PT, P1 ;  /* 0x00000005ff007c0c */ /* 0x000fe2000bf25310 */
[----:B0-----:R-:W-:-:S12]  /*2c400*/  IMAD.WIDE R4, R219, 0x4, R4 ;  /* 0x00000004db047825 */ /* 0x001fd800078e0204 */
[----:B------:R-:W0:Y:S01]  /*2c410*/  @P1 LDC.64 R6, c[0x0][0xd08] ;  /* 0x00034200ff061b82 */ /* 0x000e220000000a00 */
[----:B------:R-:W-:Y:S02]  /*2c420*/  ULDC UR4, c[0x0][0xb88] ;  /* 0x0002e20000047ab9 */ /* 0x000fe40000000800 */
[----:B------:R-:W-:Y:S01]  /*2c430*/  IMAD.U32 R0, RZ, RZ, UR4 ;  /* 0x00000004ff007e24 */ /* 0x000fe2000f8e00ff */
[----:B------:R0:W5:Y:S02]  /*2c440*/  @P0 LDG.E R3, desc[UR46][R4.64] ;  /* 0x0000002e04030981 */ /* 0x000164000c1e1900 */
[----:B0-----:R-:W-:-:S05]  /*2c450*/  @P1 IMAD.WIDE R6, R219, 0x4, R6 ;  /* 0x00000004db061825 */ /* 0x001fca00078e0206 */
[----:B------:R0:W5:Y:S01]  /*2c460*/  @P1 LDG.E R0, desc[UR46][R6.64] ;  /* 0x0000002e06001981 */ /* 0x000162000c1e1900 */
[----:B------:R-:W-:Y:S02]  /*2c470*/  ISETP.GE.AND P2, PT, R229, 0x40, PT ;  /* 0x00000040e500780c */ /* 0x000fe40003f46270 */
[----:B------:R-:W-:Y:S01]  /*2c480*/  SHF.R.S32.HI R8, RZ, 0x1f, R219 ;  /* 0x0000001fff087819 */ /* 0x000fe200000114db */
[----:B-1----:R-:W-:Y:S10]  /*2c490*/  @P1 BRA `(.L_x_3670) ;  /* 0x0000000000101947 */ /* 0x002ff40003800000 */
[----:B------:R-:W-:Y:S05]  /*2c4a0*/  @!P0 BRA `(.L_x_3670) ;  /* 0x00000000000c8947 */ /* 0x000fea0003800000 */
[----:B0-----:R-:W2:Y:S04]  /*2c4b0*/  LDG.E R7, desc[UR46][R4.64] ;  /* 0x0000002e04077981 */ /* 0x001ea8000c1e1900 */
[----:B-----5:R-:W2:Y:S02]  /*2c4c0*/  LDG.E R0, desc[UR46][R4.64+0x4] ;  /* 0x0000042e04007981 */ /* 0x020ea4000c1e1900 */
[----:B--2---:R-:W-:-:S07]  /*2c4d0*/  IMAD.IADD R0, R0, 0x1, -R7 ;  /* 0x0000000100007824 */ /* 0x004fce00078e0a07 */
.L_x_3670:
[----:B------:R-:W-:Y:S01]  /*2c4e0*/  BSSY B1, `(.L_x_3671) ;  /* 0x000002d000017945 */ /* 0x000fe20003800000 */
[----:B------:R-:W-:Y:S02]  /*2c4f0*/  SHF.R.S32.HI R12, RZ, 0x1f, R216 ;  /* 0x0000001fff0c7819 */ /* 0x000fe400000114d8 */
[----:B------:R-:W-:Y:S02]  /*2c500*/  SEL R13, R219, RZ, !P0 ;  /* 0x000000ffdb0d7207 */ /* 0x000fe40004000000 */
[----:B------:R-:W-:Y:S02]  /*2c510*/  SEL R14, R8, RZ, !P0 ;  /* 0x000000ff080e7207 */ /* 0x000fe40004000000 */
[----:B-----5:R-:W-:Y:S01]  /*2c520*/  SHF.R.S32.HI R10, RZ, 0x1f, R3 ;  /* 0x0000001fff0a7819 */ /* 0x020fe20000011403 */
[----:B------:R-:W-:Y:S06]  /*2c530*/  @P2 BRA `(.L_x_3672) ;  /* 0x00000000009c2947 */ /* 0x000fec0003800000 */
[----:B------:R-:W1:Y:S01]  /*2c540*/  S2R R5, SR_TID.X ;  /* 0x0000000000057919 */ /* 0x000e620000002100 */
[----:B------:R-:W5:Y:S02]  /*2c550*/  LDC R11, c[0x0][0xce8] ;  /* 0x00033a00ff0b7b82 */ /* 0x000f640000000800 */
[----:B-----5:R-:W-:Y:S01]  /*2c560*/  IMAD R4, R0, R11, RZ ;  /* 0x0000000b00047224 */ /* 0x020fe200078e02ff */
[----:B-1----:R-:W-:-:S04]  /*2c570*/  IADD3 R8, R194, -0x80, R5 ;  /* 0xffffff80c2087810 */ /* 0x002fc80007ffe005 */
[----:B------:R-:W-:-:S13]  /*2c580*/  ISETP.GE.AND P0, PT, R8, R4, PT ;  /* 0x000000040800720c */ /* 0x000fda0003f06270 */
[----:B------:R-:W-:Y:S05]  /*2c590*/  @P0 BRA `(.L_x_3672) ;  /* 0x0000000000840947 */ /* 0x000fea0003800000 */
[----:B------:R-:W-:Y:S01]  /*2c5a0*/  ISETP.NE.AND P0, PT, R11, 0x1, PT ;  /* 0x000000010b00780c */ /* 0x000fe20003f05270 */
[----:B------:R-:W-:Y:S01]  /*2c5b0*/  ULDC.64 UR4, c[0x0][0xc90] ;  /* 0x0003240000047ab9 */ /* 0x000fe20000000a00 */
[----:B------:R-:W-:Y:S02]  /*2c5c0*/  IMAD.MOV.U32 R4, RZ, RZ, R3 ;  /* 0x000000ffff047224 */ /* 0x000fe400078e0003 */
[----:B------:R-:W-:Y:S02]  /*2c5d0*/  IMAD R9, R12, UR4, RZ ;  /* 0x000000040c097c24 */ /* 0x000fe4000f8e02ff */
[----:B------:R-:W-:Y:S02]  /*2c5e0*/  IMAD.MOV.U32 R5, RZ, RZ, R10 ;  /* 0x000000ffff057224 */ /* 0x000fe400078e000a */
[----:B0-----:R-:W-:Y:S02]  /*2c5f0*/  IMAD.MOV.U32 R7, RZ, RZ, R8 ;  /* 0x000000ffff077224 */ /* 0x001fe400078e0008 */
[----:B------:R-:W-:-:S03]  /*2c600*/  IMAD.WIDE.U32 R4, R216, UR4, R4 ;  /* 0x00000004d8047c25 */ /* 0x000fc6000f8e0004 */
[----:B----4-:R-:W0:Y:S01]  /*2c610*/  @P0 LDC R15, c[0x0][0xcec] ;  /* 0x00033b00ff0f0b82 */ /* 0x010e220000000800 */
[----:B------:R-:W-:Y:S01]  /*2c620*/  IMAD R9, R216, UR5, R9 ;  /* 0x00000005d8097c24 */ /* 0x000fe2000f8e0209 */
[----:B------:R-:W-:-:S03]  /*2c630*/  ULDC.64 UR4, c[0x0][0xc98] ;  /* 0x0003260000047ab9 */ /* 0x000fc60000000a00 */
[----:B------:R-:W-:-:S03]  /*2c640*/  IMAD.IADD R5, R5, 0x1, R9 ;  /* 0x0000000105057824 */ /* 0x000fc600078e0209 */
[----:B------:R-:W1:Y:S01]  /*2c650*/  @P0 LDC R21, c[0x0][0xcf0] ;  /* 0x00033c00ff150b82 */ /* 0x000e620000000800 */
[----:B------:R-:W-:-:S04]  /*2c660*/  IMAD.WIDE.U32 R4, R13, UR4, R4 ;  /* 0x000000040d047c25 */ /* 0x000fc8000f8e0004 */
[----:B0-----:R-:W-:-:S05]  /*2c670*/  @P0 IMAD.HI.U32 R6, R8, R15, RZ ;  /* 0x0000000f08060227 */ /* 0x001fca00078e00ff */
[----:B-1----:R-:W-:Y:S01]  /*2c680*/  @P0 SHF.R.U32.HI R7, RZ, R21, R6 ;  /* 0x00000015ff070219 */ /* 0x002fe20000011606 */
[----:B------:R-:W-:-:S03]  /*2c690*/  IMAD R6, R14, UR4, RZ ;  /* 0x000000040e067c24 */ /* 0x000fc6000f8e02ff */
[----:B------:R-:W-:Y:S01]  /*2c6a0*/  IADD3 R4, P0, R7, R4, RZ ;  /* 0x0000000407047210 */ /* 0x000fe20007f1e0ff */
[----:B------:R-:W-:-:S04]  /*2c6b0*/  IMAD.MOV R9, RZ, RZ, -R7 ;  /* 0x000000ffff097224 */ /* 0x000fc800078e0a07 */
[----:B------:R-:W-:Y:S01]  /*2c6c0*/  IMAD R9, R11, R9, R8 ;  /* 0x000000090b097224 */ /* 0x000fe200078e0208 */
[----:B------:R-:W-:Y:S01]  /*2c6d0*/  SHF.R.S32.HI R11, RZ, 0x1f, R7 ;  /* 0x0000001fff0b7819 */ /* 0x000fe20000011407 */
        /* <DEDUP_REMOVED lines=13> */
.L_x_3672:
[----:B------:R-:W-:Y:S05]  /*2c7b0*/  BSYNC B1 ;  /* 0x0000000000017941 */ /* 0x000fea0003800000 */
.L_x_3671:
[----:B01----:R-:W5:Y:S01]  /*2c7c0*/  LDL R7, [R1+0x424] ;  /* 0x0004240001077983 */ /* 0x003f620000100800 */
[----:B------:R-:W-:Y:S01]  /*2c7d0*/  ISETP.NE.AND P0, PT, R25, 0x1, PT ;  /* 0x000000011900780c */ /* 0x000fe20003f05270 */
[----:B------:R-:W0:Y:S01]  /*2c7e0*/  LDC R21, c[0x0][0xbc8] ;  /* 0x0002f200ff157b82 */ /* 0x000e220000000800 */
[----:B------:R-:W-:Y:S01]  /*2c7f0*/  ULDC.64 UR4, c[0x0][0xba0] ;  /* 0x0002e80000047ab9 */ /* 0x000fe20000000a00 */
[----:B------:R-:W-:Y:S01]  /*2c800*/  IMAD R27, R0, R25, RZ ;  /* 0x00000019001b7224 */ /* 0x000fe200078e02ff */
[----:B------:R-:W-:Y:S01]  /*2c810*/  BSSY B1, `(.L_x_3673) ;  /* 0x0000067000017945 */ /* 0x000fe20003800000 */
[----:B------:R-:W-:Y:S02]  /*2c820*/  IMAD R6, R10, UR4, RZ ;  /* 0x000000040a067c24 */ /* 0x000fe4000f8e02ff */
[----:B------:R-:W-:-:S04]  /*2c830*/  IMAD.WIDE.U32 R4, R3, UR4, RZ ;  /* 0x0000000403047c25 */ /* 0x000fc8000f8e00ff */
[----:B------:R-:W-:Y:S01]  /*2c840*/  IMAD R3, R3, UR5, R6 ;  /* 0x0000000503037c24 */ /* 0x000fe2000f8e0206 */
[----:B------:R-:W-:Y:S01]  /*2c850*/  ULDC.64 UR4, c[0x0][0xbe8] ;  /* 0x0002fa0000047ab9 */ /* 0x000fe20000000a00 */
[----:B------:R-:W1:Y:S02]  /*2c860*/  @P0 LDC R9, c[0x0][0xcec] ;  /* 0x00033b00ff090b82 */ /* 0x000e640000000800 */
[----:B------:R-:W-:Y:S02]  /*2c870*/  IMAD.IADD R5, R5, 0x1, R3 ;  /* 0x0000000105057824 */ /* 0x000fe400078e0203 */
[----:B------:R-:W-:Y:S02]  /*2c880*/  IMAD R3, R12, UR4, RZ ;  /* 0x000000040c037c24 */ /* 0x000fe4000f8e02ff */
[C---:B------:R-:W-:Y:S02]  /*2c890*/  IMAD.WIDE.U32 R4, R216.reuse, UR4, R4 ;  /* 0x00000004d8047c25 */ /* 0x040fe4000f8e0004 */
[----:B------:R-:W2:Y:S02]  /*2c8a0*/  @P0 LDC R11, c[0x0][0xcf0] ;  /* 0x00033c00ff0b0b82 */ /* 0x000ea40000000800 */
[----:B------:R-:W-:Y:S01]  /*2c8b0*/  IMAD R3, R216, UR5, R3 ;  /* 0x00000005d8037c24 */ /* 0x000fe2000f8e0203 */
[----:B------:R-:W-:Y:S01]  /*2c8c0*/  ULDC.64 UR4, c[0x0][0xbf0] ;  /* 0x0002fc0000047ab9 */ /* 0x000fe20000000a00 */
[----:B0-----:R-:W-:-:S02]  /*2c8d0*/  ISETP.GE.AND P1, PT, R214, R21, PT ;  /* 0x00000015d600720c */ /* 0x001fc40003f26270 */
[----:B------:R-:W-:Y:S01]  /*2c8e0*/  IMAD.IADD R5, R5, 0x1, R3 ;  /* 0x0000000105057824 */ /* 0x000fe200078e0203 */
[-C--:B------:R-:W-:Y:S01]  /*2c8f0*/  ISETP.GE.AND P2, PT, R215, R21.reuse, PT ;  /* 0x00000015d700720c */ /* 0x080fe20003f46270 */
[----:B------:R-:W-:Y:S01]  /*2c900*/  IMAD R3, R14, UR4, RZ ;  /* 0x000000040e037c24 */ /* 0x000fe2000f8e02ff */
[----:B------:R-:W-:Y:S01]  /*2c910*/  SEL R10, RZ, 0xffffffff, P1 ;  /* 0xffffffffff0a7807 */ /* 0x000fe20000800000 */
[----:B------:R-:W-:Y:S01]  /*2c920*/  IMAD.WIDE.U32 R4, R13, UR4, R4 ;  /* 0x000000040d047c25 */ /* 0x000fe2000f8e0004 */
[----:B------:R-:W-:-:S03]  /*2c930*/  ISETP.GE.AND P1, PT, R212, R21, PT ;  /* 0x00000015d400720c */ /* 0x000fc60003f26270 */
[----:B------:R-:W-:Y:S01]  /*2c940*/  IMAD R3, R13, UR5, R3 ;  /* 0x000000050d037c24 */ /* 0x000fe2000f8e0203 */
[----:B------:R-:W-:Y:S01]  /*2c950*/  ULDC.64 UR4, c[0x0][0xbe0] ;  /* 0x0002f80000047ab9 */ /* 0x000fe20000000a00 */
[----:B------:R-:W-:Y:S02]  /*2c960*/  IMAD.SHL.U32 R10, R10, 0x2, RZ ;  /* 0x000000020a0a7824 */ /* 0x000fe400078e00ff */
[----:B------:R-:W-:Y:S02]  /*2c970*/  IMAD.IADD R5, R5, 0x1, R3 ;  /* 0x0000000105057824 */ /* 0x000fe400078e0203 */
[----:B-----5:R-:W-:-:S04]  /*2c980*/  IMAD R7, R7, 0x20, R220 ;  /* 0x0000002007077824 */ /* 0x020fc800078e02dc */
[----:B------:R-:W-:Y:S01]  /*2c990*/  IMAD.IADD R8, R194, 0x1, R7 ;  /* 0x00000001c2087824 */ /* 0x000fe200078e0207 */
[----:B------:R-:W-:Y:S02]  /*2c9a0*/  SEL R7, RZ, 0x1, P2 ;  /* 0x00000001ff077807 */ /* 0x000fe40001000000 */
[----:B------:R-:W-:Y:S01]  /*2c9b0*/  ISETP.GE.AND P2, PT, R213, R21, PT ;  /* 0x00000015d500720c */ /* 0x000fe20003f46270 */
[----:B-1----:R-:W-:Y:S01]  /*2c9c0*/  @P0 IMAD.HI.U32 R6, R8, R9, RZ ;  /* 0x0000000908060227 */ /* 0x002fe200078e00ff */
[----:B------:R-:W-:Y:S02]  /*2c9d0*/  LOP3.LUT R9, R10, 0x2, R7, 0xe2, !PT ;  /* 0x000000020a097812 */ /* 0x000fe400078ee207 */
[----:B------:R-:W-:Y:S01]  /*2c9e0*/  SEL R10, RZ, 0xffffffff, P2 ;  /* 0xffffffffff0a7807 */ /* 0x000fe20001000000 */
[----:B------:R-:W-:Y:S01]  /*2c9f0*/  IMAD.MOV.U32 R3, RZ, RZ, R8 ;  /* 0x000000ffff037224 */ /* 0x000fe200078e0008 */
[----:B--2---:R-:W-:Y:S02]  /*2ca00*/  @P0 SHF.R.U32.HI R3, RZ, R11, R6 ;  /* 0x0000000bff030219 */ /* 0x004fe40000011606 */
[----:B------:R-:W-:Y:S01]  /*2ca10*/  SEL R11, RZ, 0xffffffff, P1 ;  /* 0xffffffffff0b7807 */ /* 0x000fe20000800000 */
[----:B------:R-:W-:Y:S01]  /*2ca20*/  IMAD.SHL.U32 R10, R10, 0x4, RZ ;  /* 0x000000040a0a7824 */ /* 0x000fe200078e00ff */
[--C-:B------:R-:W-:Y:S01]  /*2ca30*/  SHF.R.S32.HI R6, RZ, 0x1f, R3.reuse ;  /* 0x0000001fff067819 */ /* 0x100fe20000011403 */
[----:B------:R-:W-:Y:S01]  /*2ca40*/  IMAD.MOV R7, RZ, RZ, -R3 ;  /* 0x000000ffff077224 */ /* 0x000fe200078e0a03 */
[-C--:B------:R-:W-:Y:S01]  /*2ca50*/  ISETP.GE.AND P0, PT, R211, R21.reuse, PT ;  /* 0x00000015d300720c */ /* 0x080fe20003f06270 */
[----:B------:R-:W-:Y:S01]  /*2ca60*/  IMAD.SHL.U32 R11, R11, 0x8, RZ ;  /* 0x000000080b0b7824 */ /* 0x000fe200078e00ff */
[----:B------:R-:W-:Y:S01]  /*2ca70*/  LOP3.LUT R0, R10, 0x4, R9, 0xe2, !PT ;  /* 0x000000040a007812 */ /* 0x000fe200078ee209 */
[----:B------:R-:W-:Y:S01]  /*2ca80*/  IMAD R6, R6, UR4, RZ ;  /* 0x0000000406067c24 */ /* 0x000fe2000f8e02ff */
[----:B------:R-:W-:Y:S01]  /*2ca90*/  ISETP.GE.AND P2, PT, R217, R21, PT ;  /* 0x00000015d900720c */ /* 0x000fe20003f46270 */
[----:B------:R-:W-:-:S02]  /*2caa0*/  IMAD R7, R25, R7, R8 ;  /* 0x0000000719077224 */ /* 0x000fc400078e0208 */
[C---:B------:R-:W-:Y:S01]  /*2cab0*/  IMAD R9, R3.reuse, UR5, R6 ;  /* 0x0000000503097c24 */ /* 0x040fe2000f8e0206 */
[----:B------:R-:W-:Y:S01]  /*2cac0*/  SEL R6, RZ, 0xffffffff, P0 ;  /* 0xffffffffff067807 */ /* 0x000fe20000000000 */
[----:B------:R-:W-:Y:S01]  /*2cad0*/  IMAD.WIDE.U32 R4, R3, UR4, R4 ;  /* 0x0000000403047c25 */ /* 0x000fe2000f8e0004 */
[----:B------:R-:W-:Y:S01]  /*2cae0*/  LOP3.LUT R3, R11, 0x8, R0, 0xe2, !PT ;  /* 0x000000080b037812 */ /* 0x000fe200078ee200 */
[----:B------:R-:W-:Y:S01]  /*2caf0*/  ULDC.64 UR4, c[0x0][0xbd8] ;  /* 0x0002f60000047ab9 */ /* 0x000fe20000000a00 */
[----:B------:R-:W-:Y:S01]  /*2cb00*/  SHF.R.S32.HI R0, RZ, 0x1f, R7 ;  /* 0x0000001fff007819 */ /* 0x000fe20000011407 */
[----:B------:R-:W-:Y:S01]  /*2cb10*/  IMAD.SHL.U32 R6, R6, 0x10, RZ ;  /* 0x0000001006067824 */ /* 0x000fe200078e00ff */
[----:B------:R-:W-:Y:S01]  /*2cb20*/  ISETP.GE.AND P0, PT, R210, R21, PT ;  /* 0x00000015d200720c */ /* 0x000fe20003f06270 */
[----:B------:R-:W-:Y:S02]  /*2cb30*/  IMAD.IADD R5, R5, 0x1, R9 ;  /* 0x0000000105057824 */ /* 0x000fe400078e0209 */
[----:B------:R-:W-:Y:S01]  /*2cb40*/  IMAD R0, R0, UR4, RZ ;  /* 0x0000000400007c24 */ /* 0x000fe2000f8e02ff */
[----:B------:R-:W-:Y:S01]  /*2cb50*/  LOP3.LUT R6, R6, 0x10, R3, 0xe2, !PT ;  /* 0x0000001006067812 */ /* 0x000fe200078ee203 */
[----:B------:R-:W-:Y:S01]  /*2cb60*/  IMAD.WIDE.U32 R4, R7, UR4, R4 ;  /* 0x0000000407047c25 */ /* 0x000fe2000f8e0004 */
[----:B------:R-:W-:-:S02]  /*2cb70*/  SEL R8, RZ, 0xffffffff, P0 ;  /* 0xffffffffff087807 */ /* 0x000fc40000000000 */
[----:B------:R-:W-:Y:S01]  /*2cb80*/  ISETP.GE.AND P0, PT, R218, R21, PT ;  /* 0x00000015da00720c */ /* 0x000fe20003f06270 */
[----:B------:R-:W-:Y:S01]  /*2cb90*/  IMAD R3, R7, UR5, R0 ;  /* 0x0000000507037c24 */ /* 0x000fe2000f8e0200 */
[----:B------:R-:W-:Y:S01]  /*2cba0*/  ULDC.64 UR4, c[0x0][0xb80] ;  /* 0x0002e00000047ab9 */ /* 0x000fe20000000a00 */
[----:B------:R-:W-:Y:S01]  /*2cbb0*/  IMAD.IADD R0, R220, 0x1, R194 ;  /* 0x00000001dc007824 */ /* 0x000fe200078e02c2 */
[----:B------:R-:W-:Y:S01]  /*2cbc0*/  SEL R7, RZ, 0x40, P0 ;  /* 0x00000040ff077807 */ /* 0x000fe20000000000 */
[----:B------:R-:W-:Y:S01]  /*2cbd0*/  IMAD.SHL.U32 R9, R8, 0x20, RZ ;  /* 0x0000002008097824 */ /* 0x000fe200078e00ff */
[----:B------:R-:W-:Y:S01]  /*2cbe0*/  LEA R20, P1, R4, UR4, 0x1 ;  /* 0x0000000404147c11 */ /* 0x000fe2000f8208ff */
[----:B------:R-:W-:Y:S01]  /*2cbf0*/  IMAD.IADD R3, R5, 0x1, R3 ;  /* 0x0000000105037824 */ /* 0x000fe200078e0203 */
[----:B------:R-:W-:Y:S02]  /*2cc00*/  ISETP.GE.AND P0, PT, R0, R27, PT ;  /* 0x0000001b0000720c */ /* 0x000fe40003f06270 */
[----:B------:R-:W-:-:S02]  /*2cc10*/  LOP3.LUT R6, R9, 0x20, R6, 0xe2, !PT ;  /* 0x0000002009067812 */ /* 0x000fc400078ee206 */
[----:B------:R-:W-:Y:S02]  /*2cc20*/  LEA.HI.X R3, R4, UR5, R3, 0x1, P1 ;  /* 0x0000000504037c11 */ /* 0x000fe400088f0c03 */
[----:B------:R-:W-:Y:S02]  /*2cc30*/  LOP3.LUT R22, R6, R7, RZ, 0xfc, !PT ;  /* 0x0000000706167212 */ /* 0x000fe400078efcff */
[----:B------:R-:W-:Y:S01]  /*2cc40*/  SEL R5, RZ, 0x80, P2 ;  /* 0x00000080ff057807 */ /* 0x000fe20001000000 */
[----:B------:R0:W1:Y:S03]  /*2cc50*/  SHFL.IDX PT, R6, R20, RZ, 0x181f ;  /* 0x00181fff14067589 */ /* 0x00006600000e0000 */
[----:B------:R-:W-:Y:S01]  /*2cc60*/  LOP3.LUT R24, R22, R5, RZ, 0xfc, !PT ;  /* 0x0000000516187212 */ /* 0x000fe200078efcff */
[----:B------:R0:W2:Y:S01]  /*2cc70*/  SHFL.IDX PT, R7, R3, RZ, 0x181f ;  /* 0x00181fff03077589 */ /* 0x0000a200000e0000 */
[----:B------:R-:W-:Y:S05]  /*2cc80*/  @P0 BRA `(.L_x_3674) ;  /* 0x00000000007c0947 */ /* 0x000fea0003800000 */
[-C--:B------:R-:W-:Y:S02]  /*2cc90*/  ISETP.GE.AND P2, PT, R214, R21.reuse, PT ;  /* 0x00000015d600720c */ /* 0x080fe40003f46270 */
[-C--:B------:R-:W-:Y:S02]  /*2cca0*/  ISETP.GE.AND P1, PT, R215, R21.reuse, PT ;  /* 0x00000015d700720c */ /* 0x080fe40003f26270 */
[-C--:B------:R-:W-:Y:S02]  /*2ccb0*/  ISETP.GE.AND P5, PT, R213, R21.reuse, PT ;  /* 0x00000015d500720c */ /* 0x080fe40003fa6270 */
[----:B------:R-:W-:-:S07]  /*2ccc0*/  ISETP.GE.AND P3, PT, R212, R21, PT ;  /* 0x00000015d400720c */ /* 0x000fce0003f66270 */
[CC--:B-1----:R-:W-:Y:S02]  /*2ccd0*/  @!P2 LEA R8, P0, R214.reuse, R6.reuse, 0x1 ;  /* 0x00000006d608a211 */ /* 0x0c2fe400078008ff */
[----:B--2---:R-:W-:Y:S02]  /*2cce0*/  @!P1 IMAD.WIDE R4, R215, 0x2, R6 ;  /* 0x00000002d7049825 */ /* 0x004fe400078e0206 */
        /* <DEDUP_REMOVED lines=12> */
[----:B-1----:R-:W-:-:S02]  /*2cdb0*/  @!P1 LEA R8, P6, R210, R6, 0x1 ;  /* 0x00000006d2089211 */ /* 0x002fc400078c08ff */
[CC--:B------:R-:W-:Y:S01]  /*2cdc0*/  @!P2 LEA R4, P5, R211.reuse, R6.reuse, 0x1 ;  /* 0x00000006d304a211 */ /* 0x0c0fe200078a08ff */
[----:B------:R2:W-:Y:S01]  /*2cdd0*/  @!P3 ST.E.128 desc[UR46][R12.64], RZ ;  /* 0x000000ff0c00b985 */ /* 0x0005e2000c101d2e */
[-C--:B------:R-:W-:Y:S02]  /*2cde0*/  @P0 LEA R14, P3, R218, R6.reuse, 0x1 ;  /* 0x00000006da0e0211 */ /* 0x080fe400078608ff */
[-C--:B------:R-:W-:Y:S02]  /*2cdf0*/  @!P2 LEA.HI.X R5, R211, R7.reuse, R225, 0x1, P5 ;  /* 0x00000007d305a211 */ /* 0x080fe400028f0ce1 */
[----:B------:R-:W-:Y:S02]  /*2ce00*/  @P4 LEA R6, P5, R217, R6, 0x1 ;  /* 0x00000006d9064211 */ /* 0x000fe400078a08ff */
[-C--:B------:R-:W-:Y:S01]  /*2ce10*/  @!P1 LEA.HI.X R9, R210, R7.reuse, R224, 0x1, P6 ;  /* 0x00000007d2099211 */ /* 0x080fe200030f0ce0 */
[----:B------:R2:W-:Y:S01]  /*2ce20*/  @!P2 ST.E.128 desc[UR46][R4.64], RZ ;  /* 0x000000ff0400a985 */ /* 0x0005e2000c101d2e */
[----:B----4-:R-:W-:-:S02]  /*2ce30*/  @P0 LEA.HI.X R15, R218, R7, R223, 0x1, P3 ;  /* 0x00000007da0f0211 */ /* 0x010fc400018f0cdf */
[----:B------:R-:W-:Y:S01]  /*2ce40*/  @P4 LEA.HI.X R7, R217, R7, R222, 0x1, P5 ;  /* 0x00000007d9074211 */ /* 0x000fe200028f0cde */
[----:B------:R2:W-:Y:S04]  /*2ce50*/  @!P1 ST.E.128 desc[UR46][R8.64], RZ ;  /* 0x000000ff08009985 */ /* 0x0005e8000c101d2e */
[----:B------:R2:W-:Y:S04]  /*2ce60*/  @P0 ST.E.128 desc[UR46][R14.64], RZ ;  /* 0x000000ff0e000985 */ /* 0x0005e8000c101d2e */
[----:B------:R2:W-:Y:S02]  /*2ce70*/  @P4 ST.E.128 desc[UR46][R6.64], RZ ;  /* 0x000000ff06004985 */ /* 0x0005e4000c101d2e */
.L_x_3674:
[----:B------:R-:W-:Y:S05]  /*2ce80*/  BSYNC B1 ;  /* 0x0000000000017941 */ /* 0x000fea0003800000 */
.L_x_3673:
[----:B------:R-:W-:Y:S01]  /*2ce90*/  VIADD R0, R0, 0x20 ;  /* 0x0000002000007836 */ /* 0x000fe20000000000 */
[----:B--2---:R2:W0:Y:S04]  /*2cea0*/  SHFL.IDX PT, R7, R3, 0x1, 0x181f ;  /* 0x00381f0003077f89 */ /* 0x00442800000e0000 */
[----:B------:R-:W-:Y:S01]  /*2ceb0*/  ISETP.GE.AND P0, PT, R0, R27, PT ;  /* 0x0000001b0000720c */ /* 0x000fe20003f06270 */
[----:B-1----:R2:W1:-:S12]  /*2cec0*/  SHFL.IDX PT, R6, R20, 0x1, 0x181f ;  /* 0x00381f0014067f89 */ /* 0x00245800000e0000 */
[----:B--2---:R-:W-:Y:S05]  /*2ced0*/  @P0 BRA `(.L_x_3669) ;  /* 0x00000000007c0947 */ /* 0x004fea0003800000 */
[-C--:B------:R-:W-:Y:S02]  /*2cee0*/  ISETP.GE.AND P6, PT, R215, R21.reuse, PT ;  /* 0x00000015d700720c */ /* 0x080fe40003fc6270 */
[-C--:B------:R-:W-:Y:S02]  /*2cef0*/  ISETP.GE.AND P5, PT, R214, R21.reuse, PT ;  /* 0x00000015d600720c */ /* 0x080fe40003fa6270 */
[-C--:B------:R-:W-:Y:S02]  /*2cf00*/  ISETP.GE.AND P4, PT, R213, R21.reuse, PT ;  /* 0x00000015d500720c */ /* 0x080fe40003f86270 */
[-C--:B------:R-:W-:Y:S02]  /*2cf10*/  ISETP.GE.AND P3, PT, R212, R21.reuse, PT ;  /* 0x00000015d400720c */ /* 0x080fe40003f66270 */
[-C--:B------:R-:W-:Y:S02]  /*2cf20*/  ISETP.GE.AND P2, PT, R211, R21.reuse, PT ;  /* 0x00000015d300720c */ /* 0x080fe40003f46270 */
[----:B------:R-:W-:-:S03]  /*2cf30*/  ISETP.GE.AND P1, PT, R210, R21, PT ;  /* 0x00000015d200720c */ /* 0x000fc60003f26270 */
[----:B01----:R-:W-:Y:S02]  /*2cf40*/  @!P6 IMAD.WIDE R4, R215, 0x2, R6 ;  /* 0x00000002d704e825 */ /* 0x003fe400078e0206 */
[----:B------:R-:W-:-:S03]  /*2cf50*/  @!P5 LEA R8, P0, R214, R6, 0x1 ;  /* 0x00000006d608d211 */ /* 0x000fc600078008ff */
[----:B------:R0:W-:Y:S01]  /*2cf60*/  @!P6 ST.E.128 desc[UR46][R4.64], RZ ;  /* 0x000000ff0400e985 */ /* 0x0001e2000c101d2e */
[CC--:B------:R-:W-:Y:S02]  /*2cf70*/  @!P4 LEA R10, P6, R213.reuse, R6.reuse, 0x1 ;  /* 0x00000006d50ac211 */ /* 0x0c0fe400078c08ff */
        /* <DEDUP_REMOVED lines=10> */
[-C--:B----4-:R-:W-:Y:S01]  /*2d020*/  @!P2 LEA.HI.X R15, R211, R7.reuse, R225, 0x1, P4 ;  /* 0x00000007d30fa211 */ /* 0x090fe200020f0ce1 */
        /* <DEDUP_REMOVED lines=10> */
.L_x_3669:
[----:B------:R-:W-:Y:S05]  /*2d0d0*/  BSYNC B0 ;  /* 0x0000000000007941 */ /* 0x000fea0003800000 */
.L_x_3663:
[----:B------:R-:W-:Y:S02]  /*2d0e0*/  ULDC UR4, c[0x0][0xd3c] ;  /* 0x00034f0000047ab9 */ /* 0x000fe40000000800 */
[----:B---3--:R-:W-:-:S13]  /*2d0f0*/  ISETP.GE.AND P0, PT, R115, UR4, PT ;  /* 0x0000000473007c0c */ /* 0x008fda000bf06270 */
[----:B------:R-:W-:Y:S05]  /*2d100*/  @!P0 BRA `(.L_x_3675) ;  /* 0xfffffd4000fc8947 */ /* 0x000fea000383ffff */
[----:B------:R-:W-:Y:S05]  /*2d110*/  BRA `(.L_x_3454) ;  /* 0x0000008800e87947 */ /* 0x000fea0003800000 */
.L_x_3452:
        /* <DEDUP_REMOVED lines=16> */
.L_x_3676:
        /* <DEDUP_REMOVED lines=37> */
[----:B------:R-:W0:Y:S01]  /*2d470*/  LDC R10, c[0x0][0xd3c] ;  /* 0x00034f00ff0a7b82 */ /* 0x000e220000000800 */
[----:B------:R-:W-:Y:S01]  /*2d480*/  IMAD.MOV.U32 R4, RZ, RZ, R3 ;  /* 0x000000ffff047224 */ /* 0x000fe200078e0003 */
[----:B------:R-:W-:Y:S01]  /*2d490*/  UMOV UR4, URZ ;  /* 0x0000003f00047c82 */ /* 0x000fe20008000000 */
[----:B------:R-:W-:Y:S01]  /*2d4a0*/  ULDC UR7, c[0x0][0xd3c] ;  /* 0x00034f0000077ab9 */ /* 0x000fe20000000800 */
[----:B------:R-:W-:-:S05]  /*2d4b0*/  ULDC UR5, c[0x0][0xd38] ;  /* 0x00034e0000057ab9 */ /* 0x000fca0000000800 */
.L_x_3682:
        /* <DEDUP_REMOVED lines=12> */
.L_x_3681:
[----:B------:R-:W-:Y:S05]  /*2d580*/  BSYNC B0 ;  /* 0x0000000000007941 */ /* 0x000fea0003800000 */
.L_x_3680:
        /* <DEDUP_REMOVED lines=20> */
.L_x_3678:
        /* <DEDUP_REMOVED lines=20> */
.L_x_3683:
[----:B-1----:R-:W-:Y:S02]  /*2d810*/  IMAD.MOV R2, RZ, RZ, -R3 ;  /* 0x000000ffff027224 */ /* 0x002fe400078e0a03 */
[----:B---3--:R-:W-:Y:S02]  /*2d820*/  IMAD R16, R16, UR5, R11 ;  /* 0x0000000510107c24 */ /* 0x008fe4000f8e020b */
[----:B------:R-:W-:Y:S01]  /*2d830*/  IMAD.MOV.U32 R11, RZ, RZ, R2 ;  /* 0x000000ffff0b7224 */ /* 0x000fe200078e0002 */
[----:B------:R-:W-:Y:S02]  /*2d840*/  IABS R2, R4 ;  /* 0x0000000400027213 */ /* 0x000fe40000000000 */
[----:B--2---:R-:W-:Y:S01]  /*2d850*/  IADD3 R9, -R16, UR6, RZ ;  /* 0x0000000610097c10 */ /* 0x004fe2000fffe1ff */
[----:B------:R-:W-:Y:S02]  /*2d860*/  IMAD R11, R11, R12, RZ ;  /* 0x0000000c0b0b7224 */ /* 0x000fe400078e02ff */
[----:B------:R-:W-:Y:S01]  /*2d870*/  IMAD.MOV R8, RZ, RZ, -R2 ;  /* 0x000000ffff087224 */ /* 0x000fe200078e0a02 */
        /* <DEDUP_REMOVED lines=24> */
[-C--:B------:R-:W-:Y:S01]  /*2da00*/  IABS R8, R13.reuse ;  /* 0x0000000d00087213 */ /* 0x080fe20000000000 */
[----:B------:R-:W-:Y:S01]  /*2da10*/  IMAD.MOV R18, RZ, RZ, -R13 ;  /* 0x000000ffff127224 */ /* 0x000fe200078e0a0d */
[----:B0-----:R-:W-:Y:S02]  /*2da20*/  IABS R10, R13 ;  /* 0x0000000d000a7213 */ /* 0x001fe40000000000 */
[----:B------:R-:W0:Y:S08]  /*2da30*/  I2F.RP R6, R8 ;  /* 0x0000000800067306 */ /* 0x000e300000209400 */
[----:B0-----:R-:W0:Y:S02]  /*2da40*/  MUFU.RCP R6, R6 ;  /* 0x0000000600067308 */ /* 0x001e240000001000 */
[----:B0-----:R-:W-:-:S06]  /*2da50*/  VIADD R3, R6, 0xffffffe ;  /* 0x0ffffffe06037836 */ /* 0x001fcc0000000000 */
[----:B------:R-:W0:Y:S02]  /*2da60*/  F2I.FTZ.U32.TRUNC.NTZ R3, R3 ;  /* 0x0000000300037305 */ /* 0x000e24000021f000 */
[----:B0-----:R-:W-:-:S04]  /*2da70*/  IMAD.MOV R7, RZ, RZ, -R3 ;  /* 0x000000ffff077224 */ /* 0x001fc800078e0a03 */
        /* <DEDUP_REMOVED lines=20> */
.L_x_3679:
[----:B------:R-:W-:Y:S02]  /*2dbc0*/  IMAD.MOV.U32 R17, RZ, RZ, RZ ;  /* 0x000000ffff117224 */ /* 0x000fe400078e00ff */
[----:B------:R-:W-:Y:S02]  /*2dbd0*/  IMAD.U32 R16, RZ, RZ, UR6 ;  /* 0x00000006ff107e24 */ /* 0x000fe4000f8e00ff */
[----:B------:R-:W-:-:S07]  /*2dbe0*/  IMAD.MOV.U32 R18, RZ, RZ, RZ ;  /* 0x000000ffff127224 */ /* 0x000fce00078e00ff */
.L_x_3684:
[----:B------:R-:W-:-:S13]  /*2dbf0*/  ISETP.NE.AND P0, PT, R5, RZ, PT ;  /* 0x000000ff0500720c */ /* 0x000fda0003f05270 */
[----:B------:R-:W0:Y:S01]  /*2dc00*/  @!P0 S2R R3, SR_CgaCtaId ;  /* 0x0000000000038919 */ /* 0x000e220000008800 */
[----:B------:R-:W-:-:S04]  /*2dc10*/  @!P0 MOV R0, 0x400 ;  /* 0x0000040000008802 */ /* 0x000fc80000000f00 */
[----:B0-----:R-:W-:-:S05]  /*2dc20*/  @!P0 LEA R0, R3, R0, 0x18 ;  /* 0x0000000003008211 */ /* 0x001fca00078ec0ff */
[----:B------:R0:W-:Y:S01]  /*2dc30*/  @!P0 STS.128 [R0+0x388d0], R16 ;  /* 0x0388d01000008388 */ /* 0x0001e20000000c00 */
[----:B------:R-:W-:Y:S06]  /*2dc40*/  BAR.ARV 0x5, 0x180 ;  /* 0x0146000000007b1d */ /* 0x000fec0000002000 */
.L_x_3677:
[----:B------:R2:W-:Y:S01]  /*2dc50*/  STL [R1+0x438], RZ ;  /* 0x000438ff01007387 */ /* 0x0005e20000100800 */
[----:B------:R-:W-:Y:S01]  /*2dc60*/  ULDC UR4, c[0x0][0xd3c] ;  /* 0x00034f0000047ab9 */ /* 0x000fe20000000800 */
[----:B------:R-:W-:Y:S01]  /*2dc70*/  UISETP.NE.AND UP0, UPT, UR41, URZ, UPT ;  /* 0x0000003f2900728c */ /* 0x000fe2000bf05270 */
[----:B-1----:R-:W-:Y:S01]  /*2dc80*/  ISETP.GE.AND P0, PT, R19, UR4, PT ;  /* 0x0000000413007c0c */ /* 0x002fe2000bf06270 */
[----:B------:R-:W-:Y:S01]  /*2dc90*/  UMOV UR36, 0x1 ;  /* 0x0000000100247882 */ /* 0x000fe20000000000 */
[----:B------:R-:W-:Y:S01]  /*2dca0*/  IMAD.MOV.U32 R28, RZ, RZ, 0x1 ;  /* 0x00000001ff1c7424 */ /* 0x000fe200078e00ff */
[----:B------:R-:W-:Y:S01]  /*2dcb0*/  USEL UR36, UR36, 0x2, !UP0 ;  /* 0x0000000224247887 */ /* 0x000fe2000c000000 */
[----:B------:R-:W-:-:S09]  /*2dcc0*/  IMAD.MOV.U32 R25, RZ, RZ, RZ ;  /* 0x000000ffff197224 */ /* 0x000fd200078e00ff */
[----:B--2---:R-:W-:Y:S05]  /*2dcd0*/  @P0 BRA `(.L_x_3685) ;  /* 0x0000007c001c0947 */ /* 0x004fea0003800000 */
[----:B------:R-:W1:Y:S01]  /*2dce0*/  S2R R4, SR_TID.X ;  /* 0x0000000000047919 */ /* 0x000e620000002100 */
[----:B------:R-:W2:Y:S01]  /*2dcf0*/  S2UR UR5, SR_CgaCtaId ;  /* 0x00000000000579c3 */ /* 0x000ea20000008800 */
[----:B------:R-:W-:Y:S01]  /*2dd00*/  UMOV UR4, 0x400 ;  /* 0x0000040000047882 */ /* 0x000fe20000000000 */
[----:B------:R-:W-:Y:S01]  /*2dd10*/  BSSY B8, `(.L_x_3685) ;  /* 0x00007c3000087945 */ /* 0x000fe20003800000 */
[----:B------:R3:W-:Y:S01]  /*2dd20*/  STL [R1+0x438], RZ ;  /* 0x000438ff01007387 */ /* 0x0007e20000100800 */
[----:B------:R-:W-:Y:S01]  /*2dd30*/  IMAD.MOV.U32 R29, RZ, RZ, 0x1 ;  /* 0x00000001ff1d7424 */ /* 0x000fe200078e00ff */
[----:B------:R-:W-:Y:S01]  /*2dd40*/  CS2R R24, SRZ ;  /* 0x0000000000187805 */ /* 0x000fe2000001ff00 */
[----:B------:R-:W-:Y:S01]  /*2dd50*/  IMAD.MOV.U32 R28, RZ, RZ, 0x1 ;  /* 0x00000001ff1c7424 */ /* 0x000fe200078e00ff */
[----:B------:R-:W-:Y:S01]  /*2dd60*/  ULDC.64 UR44, c[0x0][0x198] ;  /* 0x00006600002c7ab9 */ /* 0x000fe20000000a00 */
[----:B------:R-:W-:Y:S01]  /*2dd70*/  ULOP3.LUT UR40, UR36, 0x2, URZ, 0xfc, !UPT ;  /* 0x0000000224287892 */ /* 0x000fe2000f8efc3f */
[----:B------:R-:W-:Y:S01]  /*2dd80*/  ULDC UR39, c[0x0][0xc] ;  /* 0x0000030000277ab9 */ /* 0x000fe20000000800 */
[----:B--2---:R-:W-:-:S06]  /*2dd90*/  ULEA UR4, UR5, UR4, 0x18 ;  /* 0x0000000405047291 */ /* 0x004fcc000f8ec03f */
[----:B------:R-:W-:Y:S01]  /*2dda0*/  IMAD.U32 R23, RZ, RZ, UR4 ;  /* 0x00000004ff177e24 */ /* 0x000fe2000f8e00ff */
[C---:B-1----:R-:W-:Y:S01]  /*2ddb0*/  LOP3.LUT R3, R4.reuse, 0x7f, RZ, 0xc0, !PT ;  /* 0x0000007f04037812 */ /* 0x042fe200078ec0ff */
[----:B0-----:R-:W-:-:S04]  /*2ddc0*/  IMAD.SHL.U32 R0, R4, 0x8, RZ ;  /* 0x0000000804007824 */ /* 0x001fc800078e00ff */
[----:B------:R-:W-:Y:S01]  /*2ddd0*/  IMAD.SHL.U32 R37, R3, 0x8, RZ ;  /* 0x0000000803257824 */ /* 0x000fe200078e00ff */
[----:B------:R-:W-:Y:S02]  /*2dde0*/  LOP3.LUT R2, R0, 0x1f8, RZ, 0xc0, !PT ;  /* 0x000001f800027812 */ /* 0x000fe400078ec0ff */
[----:B------:R-:W-:Y:S02]  /*2ddf0*/  SHF.R.U32.HI R3, RZ, 0x3, R3 ;  /* 0x00000003ff037819 */ /* 0x000fe40000011603 */
[----:B------:R-:W-:Y:S02]  /*2de00*/  LOP3.LUT R2, R2, 0x38, R4, 0x78, !PT ;  /* 0x0000003802027812 */ /* 0x000fe400078e7804 */
[----:B------:R-:W-:Y:S02]  /*2de10*/  LOP3.LUT R0, R0, 0x38, RZ, 0xc0, !PT ;  /* 0x0000003800007812 */ /* 0x000fe400078ec0ff */
[----:B------:R-:W-:Y:S01]  /*2de20*/  LOP3.LUT R37, R2, 0x200, R37, 0xf8, !PT ;  /* 0x0000020002257812 */ /* 0x000fe200078ef825 */
[----:B------:R-:W-:Y:S01]  /*2de30*/  IMAD.SHL.U32 R2, R4, 0x10, RZ ;  /* 0x0000001004027824 */ /* 0x000fe200078e00ff */
[----:B------:R-:W-:-:S03]  /*2de40*/  LOP3.LUT R4, R0, 0x80, RZ, 0xfc, !PT ;  /* 0x0000008000047812 */ /* 0x000fc600078efcff */
[----:B------:R-:W-:Y:S01]  /*2de50*/  IMAD R26, R37, 0x2, R23 ;  /* 0x00000002251a7824 */ /* 0x000fe200078e0217 */
[----:B------:R-:W-:Y:S02]  /*2de60*/  LOP3.LUT R3, R3, 0x70, R2, 0xf8, !PT ;  /* 0x0000007003037812 */ /* 0x000fe400078ef802 */
[C---:B------:R-:W-:Y:S02]  /*2de70*/  LOP3.LUT R2, R0.reuse, 0x40, RZ, 0xfc, !PT ;  /* 0x0000004000027812 */ /* 0x040fe400078efcff */
[C---:B------:R-:W-:Y:S02]  /*2de80*/  LOP3.LUT R3, R0.reuse, 0xc0, RZ, 0xfc, !PT ;  /* 0x000000c000037812 */ /* 0x040fe400078efcff */
[C---:B------:R-:W-:Y:S02]  /*2de90*/  LOP3.LUT R2, R0.reuse, 0x100, RZ, 0xfc, !PT ;  /* 0x0000010000027812 */ /* 0x040fe400078efcff */
[C---:B------:R-:W-:Y:S02]  /*2dea0*/  LOP3.LUT R3, R0.reuse, 0x140, RZ, 0xfc, !PT ;  /* 0x0000014000037812 */ /* 0x040fe400078efcff */
[----:B------:R-:W-:-:S02]  /*2deb0*/  LOP3.LUT R2, R0, 0x180, RZ, 0xfc, !PT ;  /* 0x0000018000027812 */ /* 0x000fc400078efcff */
[----:B---3--:R-:W-:-:S07]  /*2dec0*/  LOP3.LUT R0, R0, 0x1c0, RZ, 0xfc, !PT ;  /* 0x000001c000007812 */ /* 0x008fce00078efcff */
.L_x_3814:
[----:B------:R-:W-:Y:S05]  /*2ded0*/  YIELD ;  /* 0x0000000000007946 */ /* 0x000fea0003800000 */
[----:B------:R-:W-:Y:S01]  /*2dee0*/  ULDC.64 UR4, c[0x0][0xb20] ;  /* 0x0002c80000047ab9 */ /* 0x000fe20000000a00 */
[----:B------:R-:W-:Y:S01]  /*2def0*/  IMAD.MOV.U32 R34, RZ, RZ, RZ ;  /* 0x000000ffff227224 */ /* 0x000fe200078e00ff */
[----:B------:R-:W-:Y:S01]  /*2df00*/  ISETP.NE.U32.AND P0, PT, RZ, UR4, PT ;  /* 0x00000004ff007c0c */ /* 0x000fe2000bf05070 */
[----:B------:R-:W0:Y:S01]  /*2df10*/  LDC.64 R4, c[0x0][0xaf8] ;  /* 0x0002be00ff047b82 */ /* 0x000e220000000a00 */
[----:B------:R-:W-:Y:S01]  /*2df20*/  IMAD.MOV.U32 R8, RZ, RZ, RZ ;  /* 0x000000ffff087224 */ /* 0x000fe200078e00ff */
[----:B------:R-:W-:Y:S01]  /*2df30*/  ULDC.64 UR6, c[0x0][0xb08] ;  /* 0x0002c20000067ab9 */ /* 0x000fe20000000a00 */
[----:B------:R-:W-:Y:S01]  /*2df40*/  ISETP.NE.AND.EX P0, PT, RZ, UR5, PT, P0 ;  /* 0x00000005ff007c0c */ /* 0x000fe2000bf05300 */
[----:B------:R-:W-:-:S12]  /*2df50*/  ULDC.64 UR4, c[0x0][0xb10] ;  /* 0x0002c40000047ab9 */ /* 0x000fd80000000a00 */
[----:B-1----:R-:W1:Y:S02]  /*2df60*/  @P0 LDC.64 R2, c[0x0][0xb20] ;  /* 0x0002c800ff020b82 */ /* 0x002e640000000a00 */
[----:B-1----:R-:W-:-:S05]  /*2df70*/  @P0 IMAD.WIDE R2, R19, 0x4, R2 ;  /* 0x0000000413020825 */ /* 0x002fca00078e0202 */
[----:B------:R1:W5:Y:S01]  /*2df80*/  @P0 LDG.E R34, desc[UR46][R2.64] ;  /* 0x0000002e02220981 */ /* 0x000362000c1e1900 */
[----:B------:R-:W-:Y:S01]  /*2df90*/  ISETP.NE.U32.AND P0, PT, RZ, UR4, PT ;  /* 0x00000004ff007c0c */ /* 0x000fe2000bf05070 */
[----:B0-----:R-:W-:Y:S01]  /*2dfa0*/  IMAD.WIDE R4, R19, 0x4, R4 ;  /* 0x0000000413047825 */ /* 0x001fe200078e0204 */
[----:B------:R-:W-:Y:S02]  /*2dfb0*/  ISETP.NE.U32.AND P1, PT, RZ, UR6, PT ;  /* 0x00000006ff007c0c */ /* 0x000fe4000bf25070 */
[----:B------:R-:W-:Y:S01]  /*2dfc0*/  ISETP.NE.AND.EX P2, PT, RZ, UR5, PT, P0 ;  /* 0x00000005ff007c0c */ /* 0x000fe2000bf45300 */
[----:B------:R-:W-:Y:S01]  /*2dfd0*/  ULDC.64 UR4, c[0x0][0xaf8] ;  /* 0x0002be0000047ab9 */ /* 0x000fe20000000a00 */
[----:B------:R-:W-:Y:S01]  /*2dfe0*/  ISETP.NE.AND.EX P1, PT, RZ, UR7, PT, P1 ;  /* 0x00000007ff007c0c */ /* 0x000fe2000bf25310 */
[----:B------:R-:W-:Y:S01]  /*2dff0*/  IMAD.MOV.U32 R0, RZ, RZ, RZ ;  /* 0x000000ffff007224 */ /* 0x000fe200078e00ff */
[----:B------:R-:W-:Y:S01]  /*2e000*/  ISETP.NE.U32.AND P0, PT, RZ, UR4, PT ;  /* 0x00000004ff007c0c */ /* 0x000fe2000bf05070 */
[----:B-1----:R-:W0:Y:S03]  /*2e010*/  LDC.64 R2, c[0x0][0xb08] ;  /* 0x0002c200ff027b82 */ /* 0x002e260000000a00 */
[----:B------:R-:W-:-:S05]  /*2e020*/  ISETP.NE.AND.EX P0, PT, RZ, UR5, PT, P0 ;  /* 0x00000005ff007c0c */ /* 0x000fca000bf05300 */
[----:B--23--:R-:W1:Y:S08]  /*2e030*/  @P2 LDC.64 R6, c[0x0][0xb10] ;  /* 0x0002c400ff062b82 */ /* 0x00ce700000000a00 */
[----:B------:R-:W2:Y:S01]  /*2e040*/  @P0 LDG.E R8, desc[UR46][R4.64] ;  /* 0x0000002e04080981 */ /* 0x000ea2000c1e1900 */
[----:B------:R-:W-:Y:S01]  /*2e050*/  ULDC UR4, c[0x0][0x288] ;  /* 0x0000a20000047ab9 */ /* 0x000fe20000000800 */
[----:B0-----:R-:W-:-:S05]  /*2e060*/  IMAD.WIDE R2, R19, 0x4, R2 ;  /* 0x0000000413027825 */ /* 0x001fca00078e0202 */
[----:B------:R-:W5:Y:S01]  /*2e070*/  @P1 LDG.E R0, desc[UR46][R2.64] ;  /* 0x0000002e02001981 */ /* 0x000f62000c1e1900 */
[----:B-1----:R-:W-:-:S03]  /*2e080*/  @P2 IMAD.WIDE R6, R19, 0x4, R6 ;  /* 0x0000000413062825 */ /* 0x002fc600078e0206 */
[----:B--2---:R0:W-:Y:S02]  /*2e090*/  STL [R1+0x418], R8 ;  /* 0x0004180801007387 */ /* 0x0041e40000100800 */
[----:B0-----:R-:W-:Y:S01]  /*2e0a0*/  IMAD.U32 R8, RZ, RZ, UR4 ;  /* 0x00000004ff087e24 */ /* 0x001fe2000f8e00ff */
[----:B------:R-:W-:-:S05]  /*2e0b0*/  ULDC.64 UR4, c[0x0][0x418] ;  /* 0x0001060000047ab9 */ /* 0x000fca0000000a00 */
        /* <DEDUP_REMOVED lines=18> */
.L_x_3686:
        /* <DEDUP_REMOVED lines=8> */
.L_x_3687:
        /* <DEDUP_REMOVED lines=9> */
.L_x_3688:
        /* <DEDUP_REMOVED lines=34> */
.L_x_3691:
[----:B------:R-:W-:-:S13]  /*2e510*/  ISETP.NE.AND P0, PT, R3, 0x1, PT ;  /* 0x000000010300780c */ /* 0x000fda0003f05270 */
[----:B------:R-:W0:Y:S02]  /*2e520*/  @P0 LDC.64 R4, c[0x0][0xae0] ;  /* 0x0002b800ff040b82 */ /* 0x000e240000000a00 */
[----:B0-----:R-:W-:-:S05]  /*2e530*/  @P0 IMAD.HI.U32 R4, R11, R4, RZ ;  /* 0x000000040b040227 */ /* 0x001fca00078e00ff */
[----:B------:R-:W-:-:S07]  /*2e540*/  @P0 SHF.R.U32.HI R11, RZ, R5, R4 ;  /* 0x00000005ff0b0219 */ /* 0x000fce0000011604 */
.L_x_3692:
[----:B------:R-:W-:Y:S05]  /*2e550*/  BSYNC B0 ;  /* 0x0000000000007941 */ /* 0x000fea0003800000 */
.L_x_3690:
[----:B------:R-:W-:-:S05]  /*2e560*/  IMAD R11, R11, R3, R3 ;  /* 0x000000030b0b7224 */ /* 0x000fca00078e0203 */
[----:B------:R-:W-:-:S07]  /*2e570*/  VIMNMX R2, R2, R11, PT ;  /* 0x0000000b02027248 */ /* 0x000fce0003fe0100 */
.L_x_3689:
        /* <DEDUP_REMOVED lines=20> */
.L_x_3695:
[----:B------:R-:W-:-:S13]  /*2e6c0*/  ISETP.NE.AND P0, PT, R3, 0x1, PT ;  /* 0x000000010300780c */ /* 0x000fda0003f05270 */
[----:B------:R-:W0:Y:S02]  /*2e6d0*/  @P0 LDC.64 R4, c[0x0][0xae0] ;  /* 0x0002b800ff040b82 */ /* 0x000e240000000a00 */
[----:B0-----:R-:W-:-:S05]  /*2e6e0*/  @P0 IMAD.HI.U32 R4, R12, R4, RZ ;  /* 0x000000040c040227 */ /* 0x001fca00078e00ff */
[----:B------:R-:W-:-:S07]  /*2e6f0*/  @P0 SHF.R.U32.HI R12, RZ, R5, R4 ;  /* 0x00000005ff0c0219 */ /* 0x000fce0000011604 */
.L_x_3696:
[----:B------:R-:W-:Y:S05]  /*2e700*/  BSYNC B0 ;  /* 0x0000000000007941 */ /* 0x000fea0003800000 */
.L_x_3694:
[----:B------:R-:W-:-:S05]  /*2e710*/  IMAD R3, R12, R3, RZ ;  /* 0x000000030c037224 */ /* 0x000fca00078e02ff */
[----:B------:R-:W-:-:S07]  /*2e720*/  VIMNMX R11, R11, R3, !PT ;  /* 0x000000030b0b7248 */ /* 0x000fce0007fe0100 */
.L_x_3693:
        /* <DEDUP_REMOVED lines=31> */
.L_x_3868:
[----:B-1----:R-:W-:Y:S02]  /*2e920*/  ISETP.NE.AND P0, PT, R14, RZ, PT ;  /* 0x000000ff0e00720c */ /* 0x002fe40003f05270 */
[----:B------:R-:W-:-:S11]  /*2e930*/  PLOP3.LUT P6, PT, PT, PT, PT, 0x8, 0x0 ;  /* 0x000000000000781c */ /* 0x000fd60003fce170 */
[----:B------:R-:W-:Y:S05]  /*2e940*/  @P0 BRA `(.L_x_3700) ;  /* 0x00000000000c0947 */ /* 0x000fea0003800000 */
[----:B------:R-:W-:-:S03]  /*2e950*/  UMOV UR4, 0xffffffff ;  /* 0xffffffff00047882 */ /* 0x000fc60000000000 */
[----:B------:R-:W-:Y:S05]  /*2e960*/  BRA.DIV UR4, `(.L_x_3701) ;  /* 0x0000008604247947 */ /* 0x000fea000b800000 */
[----:B------:R-:W-:-:S13]  /*2e970*/  ELECT P6, URZ, PT ;  /* 0x00000000003f782f */ /* 0x000fda00038c0000 */
.L_x_3700:
        /* <DEDUP_REMOVED lines=9> */
.L_x_3871:
[----:B------:R-:W-:Y:S05]  /*2ea10*/  BSYNC B1 ;  /* 0x0000000000017941 */ /* 0x000fea0003800000 */
.L_x_3702:
[----:B------:R-:W-:Y:S04]  /*2ea20*/  BSSY B1, `(.L_x_3704) ;  /* 0x00000b7000017945 */ /* 0x000fe80003800000 */
[----:B------:R-:W-:Y:S05]  /*2ea30*/  @!P6 BRA `(.L_x_3705) ;  /* 0x0000000800d4e947 */ /* 0x000fea0003800000 */
[----:B------:R-:W1:Y:S01]  /*2ea40*/  S2R R7, SR_TID.X ;  /* 0x0000000000077919 */ /* 0x000e620000002100 */
[----:B0-----:R-:W-:Y:S01]  /*2ea50*/  IMAD R3, R24, 0x8, R23 ;  /* 0x0000000818037824 */ /* 0x001fe200078e0217 */
[----:B------:R-:W-:Y:S01]  /*2ea60*/  BSSY B2, `(.L_x_3706) ;  /* 0x0000006000027945 */ /* 0x000fe20003800000 */
[----:B-1----:R-:W-:Y:S02]  /*2ea70*/  LOP3.LUT R10, R7, 0x7f, RZ, 0xc0, !PT ;  /* 0x0000007f070a7812 */ /* 0x002fe400078ec0ff */
[----:B------:R-:W-:Y:S02]  /*2ea80*/  SHF.L.U32 R7, R29, 0x1f, RZ ;  /* 0x0000001f1d077819 */ /* 0x000fe400000006ff */
[----:B------:R-:W-:Y:S02]  /*2ea90*/  ISETP.NE.AND P1, PT, R10, RZ, PT ;  /* 0x000000ff0a00720c */ /* 0x000fe40003f25270 */
[----:B------:R-:W0:Y:S02]  /*2eaa0*/  SYNCS.PHASECHK.TRANS64.TRYWAIT P0, [R3+URZ+0x388a0], R7 ;  /* 0x0388a007030075a7 */ /* 0x000e24000800017f */
[----:B0-----:R-:W-:Y:S09]  /*2eab0*/  @!P0 BRA `(.L_x_3707) ;  /* 0x0000008400048947 */ /* 0x001ff20003800000 */
.L_x_3872:
[----:B------:R-:W-:Y:S05]  /*2eac0*/  BSYNC B2 ;  /* 0x0000000000027941 */ /* 0x000fea0003800000 */
.L_x_3706:
[----:B------:R-:W-:Y:S04]  /*2ead0*/  BSSY B2, `(.L_x_3708) ;  /* 0x0000009000027945 */ /* 0x000fe80003800000 */
[----:B------:R-:W-:Y:S05]  /*2eae0*/  @P1 BRA `(.L_x_3709) ;  /* 0x00000000001c1947 */ /* 0x000fea0003800000 */
[----:B------:R-:W1:Y:S02]  /*2eaf0*/  S2R R10, SR_TID.X ;  /* 0x00000000000a7919 */ /* 0x000e640000002100 */
[----:B-1----:R-:W-:Y:S01]  /*2eb00*/  LOP3.LUT R11, R10, 0x1f, RZ, 0xc0, !PT ;  /* 0x0000001f0a0b7812 */ /* 0x002fe200078ec0ff */
[----:B------:R-:W-:-:S03]  /*2eb10*/  IMAD.MOV.U32 R10, RZ, RZ, 0x2000 ;  /* 0x00002000ff0a7424 */ /* 0x000fc600078e00ff */
[----:B------:R-:W-:Y:S01]  /*2eb20*/  ISETP.NE.AND P0, PT, R11, RZ, PT ;  /* 0x000000ff0b00720c */ /* 0x000fe20003f05270 */
[----:B------:R1:W-:-:S12]  /*2eb30*/  SYNCS.ARRIVE.TRANS64 RZ, [R3+URZ+0x38890], R10 ;  /* 0x0388900a03ff79a7 */ /* 0x0003d8000800003f */
[----:B-1----:R-:W-:Y:S05]  /*2eb40*/  @!P0 BRA `(.L_x_3709) ;  /* 0x0000000000048947 */ /* 0x002fea0003800000 */
[----:B------:R-:W-:Y:S01]  /*2eb50*/  BPT.TRAP 0x1 ;  /* 0x000000040000795c */ /* 0x000fe20000300000 */
.L_x_3709:
[----:B------:R-:W-:Y:S05]  /*2eb60*/  BSYNC B2 ;  /* 0x0000000000027941 */ /* 0x000fea0003800000 */
.L_x_3708:
        /* <DEDUP_REMOVED lines=12> */
.L_x_3710:
        /* <DEDUP_REMOVED lines=13> */
.L_x_3873:
[----:B------:R-:W-:Y:S05]  /*2ed00*/  BSYNC B2 ;  /* 0x0000000000027941 */ /* 0x000fea0003800000 */
.L_x_3711:
        /* <DEDUP_REMOVED lines=11> */
.L_x_3714:
[----:B------:R-:W-:Y:S05]  /*2edc0*/  BSYNC B2 ;  /* 0x0000000000027941 */ /* 0x000fea0003800000 */
.L_x_3713:
        /* <DEDUP_REMOVED lines=9> */
.L_x_3715:
        /* <DEDUP_REMOVED lines=15> */
.L_x_3716:
        /* <DEDUP_REMOVED lines=15> */
.L_x_3717:
        /* <DEDUP_REMOVED lines=15> */
.L_x_3718:
        /* <DEDUP_REMOVED lines=15> */
.L_x_3719:
        /* <DEDUP_REMOVED lines=15> */
.L_x_3720:
        /* <DEDUP_REMOVED lines=15> */
.L_x_3721:
        /* <DEDUP_REMOVED lines=15> */
.L_x_3722:
        /* <DEDUP_REMOVED lines=10> */
.L_x_3705:
[----:B------:R-:W-:Y:S05]  /*2f590*/  BSYNC B1 ;  /* 0x0000000000017941 */ /* 0x000fea0003800000 */
.L_x_3704:
        /* <DEDUP_REMOVED lines=9> */
.L_x_3742:
[----:B------:R-:W-:Y:S05]  /*2f630*/  YIELD ;  /* 0x0000000000007946 */ /* 0x000fea0003800000 */
[----:B------:R-:W-:Y:S04]  /*2f640*/  BSSY B1, `(.L_x_3723) ;  /* 0x00000b6000017945 */ /* 0x000fe80003800000 */
[----:B------:R-:W-:Y:S05]  /*2f650*/  @!P6 BRA `(.L_x_3724) ;  /* 0x0000000800d0e947 */ /* 0x000fea0003800000 */
[----:B------:R-:W0:Y:S01]  /*2f660*/  S2R R2, SR_TID.X ;  /* 0x0000000000027919 */ /* 0x000e220000002100 */
[----:B------:R-:W-:Y:S01]  /*2f670*/  IMAD R10, R24, 0x8, R23 ;  /* 0x00000008180a7824 */ /* 0x000fe200078e0217 */
[----:B------:R-:W-:Y:S01]  /*2f680*/  BSSY B2, `(.L_x_3725) ;  /* 0x0000006000027945 */ /* 0x000fe20003800000 */
[----:B0-----:R-:W-:Y:S02]  /*2f690*/  LOP3.LUT R3, R2, 0x7f, RZ, 0xc0, !PT ;  /* 0x0000007f02037812 */ /* 0x001fe400078ec0ff */
[----:B------:R-:W-:Y:S02]  /*2f6a0*/  SHF.L.U32 R2, R29, 0x1f, RZ ;  /* 0x0000001f1d027819 */ /* 0x000fe400000006ff */
[----:B------:R-:W-:Y:S02]  /*2f6b0*/  ISETP.NE.AND P2, PT, R3, RZ, PT ;  /* 0x000000ff0300720c */ /* 0x000fe40003f45270 */
[----:B------:R-:W0:Y:S02]  /*2f6c0*/  SYNCS.PHASECHK.TRANS64.TRYWAIT P1, [R10+URZ+0x388a0], R2 ;  /* 0x0388a0020a0075a7 */ /* 0x000e24000802017f */
[----:B0-----:R-:W-:Y:S09]  /*2f6d0*/  @!P1 BRA `(.L_x_3726) ;  /* 0x0000007800249947 */ /* 0x001ff20003800000 */
.L_x_3874:
[----:B------:R-:W-:Y:S05]  /*2f6e0*/  BSYNC B2 ;  /* 0x0000000000027941 */ /* 0x000fea0003800000 */
.L_x_3725:
        /* <DEDUP_REMOVED lines=9> */
.L_x_3728:
[----:B------:R-:W-:Y:S05]  /*2f780*/  BSYNC B2 ;  /* 0x0000000000027941 */ /* 0x000fea0003800000 */
.L_x_3727:
        /* <DEDUP_REMOVED lines=11> */
.L_x_3729:
        /* <DEDUP_REMOVED lines=13> */
.L_x_3875:
[----:B------:R-:W-:Y:S05]  /*2f910*/  BSYNC B2 ;  /* 0x0000000000027941 */ /* 0x000fea0003800000 */
.L_x_3730:
[----:B------:R-:W-:Y:S01]  /*2f920*/  BSSY B2, `(.L_x_3732) ;  /* 0x000000b000027945 */ /* 0x000fe20003800000 */
[----:B01----:R-:W-:Y:S02]  /*2f930*/  IMAD.MOV.U32 R2, RZ, RZ, 0x0 ;  /* 0x00000000ff027424 */ /* 0x003fe400078e00ff */
[----:B------:R-:W-:Y:S01]  /*2f940*/  IMAD.MOV.U32 R3, RZ, RZ, 0x12f00000 ;  /* 0x12f00000ff037424 */ /* 0x000fe200078e00ff */
[----:B------:R-:W-:Y:S06]  /*2f950*/  @P2 BRA `(.L_x_3733) ;  /* 0x00000000001c2947 */ /* 0x000fec0003800000 */
[----:B------:R-:W0:Y:S02]  /*2f960*/  S2R R13, SR_TID.X ;  /* 0x00000000000d7919 */ /* 0x000e240000002100 */
[----:B0-----:R-:W-:Y:S01]  /*2f970*/  LOP3.LUT R14, R13, 0x1f, RZ, 0xc0, !PT ;  /* 0x0000001f0d0e7812 */ /* 0x001fe200078ec0ff */
[----:B------:R-:W-:-:S03]  /*2f980*/  IMAD.MOV.U32 R13, RZ, RZ, 0x10000 ;  /* 0x00010000ff0d7424 */ /* 0x000fc600078e00ff */
[----:B------:R-:W-:Y:S01]  /*2f990*/  ISETP.NE.AND P1, PT, R14, RZ, PT ;  /* 0x000000ff0e00720c */ /* 0x000fe20003f25270 */
[----:B------:R0:W-:-:S12]  /*2f9a0*/  SYNCS.ARRIVE.TRANS64 RZ, [R10+URZ+0x388b0], R13 ;  /* 0x0388b00d0aff79a7 */ /* 0x0001d8000800003f */
[----:B0-----:R-:W-:Y:S05]  /*2f9b0*/  @!P1 BRA `(.L_x_3733) ;  /* 0x0000000000049947 */ /* 0x001fea0003800000 */
[----:B------:R-:W-:Y:S01]  /*2f9c0*/  BPT.TRAP 0x1 ;  /* 0x000000040000795c */ /* 0x000fe20000300000 */
.L_x_3733:
[----:B------:R-:W-:Y:S05]  /*2f9d0*/  BSYNC B2 ;  /* 0x0000000000027941 */ /* 0x000fea0003800000 */
.L_x_3732:
        /* <DEDUP_REMOVED lines=9> */
.L_x_3734:
        /* <DEDUP_REMOVED lines=15> */
.L_x_3735:
        /* <DEDUP_REMOVED lines=15> */
.L_x_3736:
        /* <DEDUP_REMOVED lines=15> */
.L_x_3737:
        /* <DEDUP_REMOVED lines=15> */
.L_x_3738:
        /* <DEDUP_REMOVED lines=15> */
.L_x_3739:
        /* <DEDUP_REMOVED lines=15> */
.L_x_3740:
        /* <DEDUP_REMOVED lines=15> */
.L_x_3741:
        /* <DEDUP_REMOVED lines=10> */
.L_x_3724:
[----:B------:R-:W-:Y:S05]  /*301a0*/  BSYNC B1 ;  /* 0x0000000000017941 */ /* 0x000fea0003800000 */
.L_x_3723:
        /* <DEDUP_REMOVED lines=8> */
.L_x_3698:
[----:B------:R-:W-:Y:S05]  /*30230*/  BSYNC B0 ;  /* 0x0000000000007941 */ /* 0x000fea0003800000 */
.L_x_3697:
[----:B------:R-:W1:Y:S01]  /*30240*/  LDC R0, c[0x0][0x448] ;  /* 0x00011200ff007b82 */ /* 0x000e620000000800 */
[----:B0-----:R-:W-:Y:S01]  /*30250*/  VIADD R3, R33, 0x3f ;  /* 0x0000003f21037836 */ /* 0x001fe20000000000 */
[----:B------:R-:W-:Y:S06]  /*30260*/  @!P0 WARPSYNC.ALL ;  /* 0x0000000000008948 */ /* 0x000fec0003800000 */
[----:B------:R-:W-:Y:S01]  /*30270*/  @!P0 BAR.SYNC.DEFER_BLOCKING 0xc, 0x180 ;  /* 0x0306000000008b1d */ /* 0x000fe20000010000 */
[----:B-1----:R-:W-:-:S13]  /*30280*/  ISETP.NE.AND P1, PT, R0, 0x1, PT ;  /* 0x000000010000780c */ /* 0x002fda0003f25270 */
[----:B------:R-:W0:Y:S08]  /*30290*/  @P1 LDC R2, c[0x0][0x44c] ;  /* 0x00011300ff021b82 */ /* 0x000e300000000800 */
[----:B------:R-:W1:Y:S01]  /*302a0*/  @P1 LDC R0, c[0x0][0x450] ;  /* 0x00011400ff001b82 */ /* 0x000e620000000800 */
[----:B0-----:R-:W-:-:S05]  /*302b0*/  @P1 IMAD.HI.U32 R5, R3, R2, RZ ;  /* 0x0000000203051227 */ /* 0x001fca00078e00ff */
[----:B-1----:R-:W-:-:S05]  /*302c0*/  @P1 SHF.R.U32.HI R3, RZ, R0, R5 ;  /* 0x00000000ff031219 */ /* 0x002fca0000011605 */
[----:B------:R-:W-:Y:S02]  /*302d0*/  IMAD.IADD R6, R6, 0x1, R3 ;  /* 0x0000000106067824 */ /* 0x000fe400078e0203 */
[----:B------:R-:W0:Y:S02]  /*302e0*/  LDC.64 R2, c[0x0][0xad8] ;  /* 0x0002b600ff027b82 */ /* 0x000e240000000a00 */
        /* <DEDUP_REMOVED lines=14> */
.L_x_3745:
[----:B------:R-:W-:-:S13]  /*303d0*/  ISETP.NE.AND P0, PT, R3, 0x1, PT ;  /* 0x000000010300780c */ /* 0x000fda0003f05270 */
[----:B------:R-:W0:Y:S02]  /*303e0*/  @P0 LDC.64 R4, c[0x0][0xae0] ;  /* 0x0002b800ff040b82 */ /* 0x000e240000000a00 */
[----:B0-----:R-:W-:-:S05]  /*303f0*/  @P0 IMAD.HI.U32 R4, R0, R4, RZ ;  /* 0x0000000400040227 */ /* 0x001fca00078e00ff */
[----:B------:R-:W-:-:S07]  /*30400*/  @P0 SHF.R.U32.HI R0, RZ, R5, R4 ;  /* 0x00000005ff000219 */ /* 0x000fce0000011604 */
.L_x_3746:
[----:B------:R-:W-:Y:S05]  /*30410*/  BSYNC B0 ;  /* 0x0000000000007941 */ /* 0x000fea0003800000 */
.L_x_3744:
[----:B------:R-:W-:-:S05]  /*30420*/  IMAD R5, R0, R3, R3 ;  /* 0x0000000300057224 */ /* 0x000fca00078e0203 */
[----:B------:R-:W-:-:S07]  /*30430*/  VIMNMX R2, R2, R5, PT ;  /* 0x0000000502027248 */ /* 0x000fce0003fe0100 */
.L_x_3743:
[----:B------:R-:W-:Y:S01]  /*30440*/  VIADD R2, R2, 0x3f ;  /* 0x0000003f02027836 */ /* 0x000fe20000000000 */
[----:B------:R-:W0:Y:S01]  /*30450*/  @P1 LDC R7, c[0x0][0x450] ;  /* 0x00011400ff071b82 */ /* 0x000e220000000800 */
[----:B------:R-:W-:-:S03]  /*30460*/  ULDC UR4, c[0x0][0xad4] ;  /* 0x0002b50000047ab9 */ /* 0x000fc60000000800 */
[----:B------:R-:W-:-:S04]  /*30470*/  SHF.R.S32.HI R5, RZ, 0x1f, R2 ;  /* 0x0000001fff057819 */ /* 0x000fc80000011402 */
[----:B------:R-:W-:-:S04]  /*30480*/  LEA.HI R5, R5, R2, RZ, 0x6 ;  /* 0x0000000205057211 */ /* 0x000fc800078f30ff */
[----:B------:R-:W-:Y:S01]  /*30490*/  SHF.R.S32.HI R0, RZ, 0x6, R5 ;  /* 0x00000006ff007819 */ /* 0x000fe20000011405 */
[----:B------:R-:W-:-:S03]  /*304a0*/  IMAD.MOV.U32 R5, RZ, RZ, R33 ;  /* 0x000000ffff057224 */ /* 0x000fc600078e0021 */
[----:B------:R-:W-:Y:S02]  /*304b0*/  VIMNMX R30, R9, R0, PT ;  /* 0x00000000091e7248 */ /* 0x000fe40003fe0100 */
[----:B------:R-:W1:Y:S03]  /*304c0*/  @P1 LDC R0, c[0x0][0x44c] ;  /* 0x00011300ff001b82 */ /* 0x000e660000000800 */
[----:B------:R2:W-:Y:S01]  /*304d0*/  STL [R1+0x444], R30 ;  /* 0x0004441e01007387 */ /* 0x0005e20000100800 */
[----:B-1----:R-:W-:-:S05]  /*304e0*/  @P1 IMAD.HI.U32 R0, R33, R0, RZ ;  /* 0x0000000021001227 */ /* 0x002fca00078e00ff */
        /* <DEDUP_REMOVED lines=14> */
.L_x_3749:
[----:B------:R-:W-:-:S13]  /*305d0*/  ISETP.NE.AND P0, PT, R3, 0x1, PT ;  /* 0x000000010300780c */ /* 0x000fda0003f05270 */
[----:B------:R-:W0:Y:S02]  /*305e0*/  @P0 LDC.64 R4, c[0x0][0xae0] ;  /* 0x0002b800ff040b82 */ /* 0x000e240000000a00 */
[----:B0-----:R-:W-:-:S05]  /*305f0*/  @P0 IMAD.HI.U32 R4, R2, R4, RZ ;  /* 0x0000000402040227 */ /* 0x001fca00078e00ff */
[----:B------:R-:W-:-:S07]  /*30600*/  @P0 SHF.R.U32.HI R2, RZ, R5, R4 ;  /* 0x00000005ff020219 */ /* 0x000fce0000011604 */
.L_x_3750:
[----:B------:R-:W-:Y:S05]  /*30610*/  BSYNC B0 ;  /* 0x0000000000007941 */ /* 0x000fea0003800000 */
.L_x_3748:
[----:B------:R-:W-:-:S05]  /*30620*/  IMAD R3, R2, R3, RZ ;  /* 0x0000000302037224 */ /* 0x000fca00078e02ff */
[----:B------:R-:W-:-:S07]  /*30630*/  VIMNMX R0, R0, R3, !PT ;  /* 0x0000000300007248 */ /* 0x000fce0007fe0100 */
.L_x_3747:
        /* <DEDUP_REMOVED lines=24> */
.L_x_3752:
        /* <DEDUP_REMOVED lines=20> */
.L_x_3755:
[----:B------:R-:W-:Y:S05]  /*30900*/  BSYNC B6 ;  /* 0x0000000000067941 */ /* 0x000fea0003800000 */
.L_x_3754:
        /* <DEDUP_REMOVED lines=20> */
.L_x_3758:
        /* <DEDUP_REMOVED lines=15> */
.L_x_3757:
[----:B------:R-:W-:Y:S05]  /*30b40*/  BSYNC B6 ;  /* 0x0000000000067941 */ /* 0x000fea0003800000 */
.L_x_3756:
[----:B------:R-:W-:Y:S01]  /*30b50*/  ULDC.64 UR4, c[0x0][0xaf0] ;  /* 0x0002bc0000047ab9 */ /* 0x000fe20000000a00 */
[----:B------:R-:W-:Y:S01]  /*30b60*/  IMAD.MOV.U32 R31, RZ, RZ, R19 ;  /* 0x000000ffff1f7224 */ /* 0x000fe200078e0013 */
[----:B------:R-:W-:Y:S01]  /*30b70*/  ISETP.NE.U32.AND P0, PT, RZ, UR4, PT ;  /* 0x00000004ff007c0c */ /* 0x000fe2000bf05070 */
[----:B------:R-:W0:Y:S01]  /*30b80*/  S2R R17, SR_TID.X ;  /* 0x0000000000117919 */ /* 0x000e220000002100 */
[----:B------:R-:W1:Y:S01]  /*30b90*/  LDC R11, c[0x0][0x430] ;  /* 0x00010c00ff0b7b82 */ /* 0x000e620000000800 */
[----:B------:R-:W2:Y:S01]  /*30ba0*/  S2R R20, SR_TID.X ;  /* 0x0000000000147919 */ /* 0x000ea20000002100 */
[----:B------:R-:W-:Y:S01]  /*30bb0*/  ISETP.NE.AND.EX P0, PT, RZ, UR5, PT, P0 ;  /* 0x00000005ff007c0c */ /* 0x000fe2000bf05300 */
[----:B------:R-:W-:-:S12]  /*30bc0*/  ULDC UR4, c[0x0][0x320] ;  /* 0x0000c80000047ab9 */ /* 0x000fd80000000800 */
[----:B------:R-:W3:Y:S01]  /*30bd0*/  @P0 LDC.64 R2, c[0x0][0xaf0] ;  /* 0x0002bc00ff020b82 */ /* 0x000ee20000000a00 */
[----:B0-----:R-:W-:Y:S01]  /*30be0*/  LOP3.LUT R17, R17, 0x7f, RZ, 0xc0, !PT ;  /* 0x0000007f11117812 */ /* 0x001fe200078ec0ff */
[----:B---3--:R-:W-:-:S05]  /*30bf0*/  @P0 IMAD.WIDE R2, R19, 0x4, R2 ;  /* 0x0000000413020825 */ /* 0x008fca00078e0202 */
[----:B------:R0:W3:Y:S01]  /*30c00*/  @P0 LDG.E R31, desc[UR46][R2.64] ;  /* 0x0000002e021f0981 */ /* 0x0000e2000c1e1900 */
[----:B------:R-:W-:Y:S01]  /*30c10*/  SHF.R.U32.HI R21, RZ, 0x3, R17 ;  /* 0x00000003ff157819 */ /* 0x000fe20000011611 */
[----:B--2---:R-:W-:Y:S01]  /*30c20*/  IMAD.SHL.U32 R17, R20, 0x10, RZ ;  /* 0x0000001014117824 */ /* 0x004fe200078e00ff */
[----:B-1----:R-:W-:Y:S02]  /*30c30*/  ISETP.NE.AND P1, PT, R11, 0x1, PT ;  /* 0x000000010b00780c */ /* 0x002fe40003f25270 */
[----:B------:R-:W-:Y:S02]  /*30c40*/  LEA R0, R30, 0xffffffc0, 0x6 ;  /* 0xffffffc01e007811 */ /* 0x000fe400078e30ff */
[----:B------:R-:W-:Y:S02]  /*30c50*/  LOP3.LUT R17, R21, 0x70, R17, 0xf8, !PT ;  /* 0x0000007015117812 */ /* 0x000fe400078ef811 */
[----:B------:R-:W1:Y:S01]  /*30c60*/  S2R R21, SR_TID.X ;  /* 0x0000000000157919 */ /* 0x000e620000002100 */
[----:B------:R-:W-:-:S02]  /*30c70*/  LOP3.LUT R22, R22, 0xffffffbf, RZ, 0xc0, !PT ;  /* 0xffffffbf16167812 */ /* 0x000fc400078ec0ff */
[----:B------:R-:W-:-:S04]  /*30c80*/  IMAD.IADD R4, R17, 0x1, R0 ;  /* 0x0000000111047824 */ /* 0x000fc800078e0200 */
[----:B0-----:R-:W0:Y:S01]  /*30c90*/  @P1 LDC R3, c[0x0][0x434] ;  /* 0x00010d00ff031b82 */ /* 0x001e220000000800 */
[C---:B------:R-:W-:Y:S01]  /*30ca0*/  ISETP.GE.AND P0, PT, R4.reuse, R27, PT ;  /* 0x0000001b0400720c */ /* 0x040fe20003f06270 */
[----:B------:R-:W-:-:S03]  /*30cb0*/  IMAD.IADD R9, R4, 0x1, R34 ;  /* 0x0000000104097824 */ /* 0x000fc600078e0222 */
[----:B------:R-:W-:Y:S01]  /*30cc0*/  ISETP.GT.U32.OR P0, PT, R17, 0x3f, P0 ;  /* 0x0000003f1100780c */ /* 0x000fe20000704470 */
[----:B------:R-:W-:Y:S02]  /*30cd0*/  IMAD.MOV.U32 R8, RZ, RZ, R9 ;  /* 0x000000ffff087224 */ /* 0x000fe400078e0009 */
[----:B------:R-:W2:Y:S01]  /*30ce0*/  @P1 LDC R2, c[0x0][0x438] ;  /* 0x00010e00ff021b82 */ /* 0x000ea20000000800 */
[----:B0-----:R-:W-:-:S04]  /*30cf0*/  @P1 IMAD.HI.U32 R3, R9, R3, RZ ;  /* 0x0000000309031227 */ /* 0x001fc800078e00ff */
[----:B-1----:R-:W-:Y:S01]  /*30d00*/  IMAD.SHL.U32 R21, R21, 0x8, RZ ;  /* 0x0000000815157824 */ /* 0x002fe200078e00ff */
[----:B--2---:R-:W-:-:S04]  /*30d10*/  @P1 SHF.R.U32.HI R8, RZ, R2, R3 ;  /* 0x00000002ff081219 */ /* 0x004fc80000011603 */
[----:B------:R-:W-:Y:S01]  /*30d20*/  LOP3.LUT R21, R21, 0x38, RZ, 0xc0, !PT ;  /* 0x0000003815157812 */ /* 0x000fe200078ec0ff */
[----:B------:R-:W0:Y:S03]  /*30d30*/  @!P0 LDC.64 R2, c[0x0][0x428] ;  /* 0x00010a00ff028b82 */ /* 0x000e260000000a00 */
[----:B------:R-:W-:Y:S02]  /*30d40*/  LOP3.LUT R30, R21, 0x40, RZ, 0xfc, !PT ;  /* 0x00000040151e7812 */ /* 0x000fe400078efcff */
[----:B------:R-:W1:Y:S02]  /*30d50*/  S2R R21, SR_TID.X ;  /* 0x0000000000157919 */ /* 0x000e640000002100 */
[----:B------:R-:W-:Y:S02]  /*30d60*/  ISETP.GE.AND P2, PT, R30, UR4, PT ;  /* 0x000000041e007c0c */ /* 0x000fe4000bf46270 */
[----:B------:R-:W2:Y:S02]  /*30d70*/  S2R R30, SR_TID.X ;  /* 0x00000000001e7919 */ /* 0x000ea40000002100 */
[----:B------:R-:W-:-:S05]  /*30d80*/  SEL R10, RZ, 0xffffffff, P2 ;  /* 0xffffffffff0a7807 */ /* 0x000fca0001000000 */
[----:B------:R-:W-:-:S04]  /*30d90*/  IMAD.SHL.U32 R10, R10, 0x2, RZ ;  /* 0x000000020a0a7824 */ /* 0x000fc800078e00ff */
[----:B------:R-:W-:-:S04]  /*30da0*/  @P2 LOP3.LUT R22, R22, 0x40, RZ, 0xfc, !PT ;  /* 0x0000004016162812 */ /* 0x000fc800078efcff */
[----:B------:R-:W-:Y:S01]  /*30db0*/  LOP3.LUT R22, R22, 0xffffff7f, RZ, 0xc0, !PT ;  /* 0xffffff7f16167812 */ /* 0x000fe200078ec0ff */
[C---:B-1----:R-:W-:Y:S02]  /*30dc0*/  IMAD.SHL.U32 R12, R21.reuse, 0x8, RZ ;  /* 0x00000008150c7824 */ /* 0x042fe400078e00ff */
[----:B------:R-:W-:Y:S02]  /*30dd0*/  IMAD.SHL.U32 R21, R21, 0x8, RZ ;  /* 0x0000000815157824 */ /* 0x000fe400078e00ff */
[----:B--2---:R-:W-:Y:S01]  /*30de0*/  IMAD.SHL.U32 R30, R30, 0x8, RZ ;  /* 0x000000081e1e7824 */ /* 0x004fe200078e00ff */
[----:B------:R-:W-:Y:S02]  /*30df0*/  LOP3.LUT R12, R12, 0x38, RZ, 0xc0, !PT ;  /* 0x000000380c0c7812 */ /* 0x000fe400078ec0ff */
[----:B------:R-:W-:Y:S02]  /*30e00*/  LOP3.LUT R21, R21, 0x38, RZ, 0xc0, !PT ;  /* 0x0000003815157812 */ /* 0x000fe400078ec0ff */
[----:B------:R-:W-:-:S02]  /*30e10*/  ISETP.GE.AND P1, PT, R12, UR4, PT ;  /* 0x000000040c007c0c */ /* 0x000fc4000bf26270 */
[----:B------:R-:W-:Y:S02]  /*30e20*/  LOP3.LUT R30, R30, 0x38, RZ, 0xc0, !PT ;  /* 0x000000381e1e7812 */ /* 0x000fe400078ec0ff */
[----:B------:R-:W-:Y:S02]  /*30e30*/  SEL R4, RZ, 0x1, P1 ;  /* 0x00000001ff047807 */ /* 0x000fe40000800000 */
[C---:B------:R-:W-:Y:S02]  /*30e40*/  LOP3.LUT R32, R30.reuse, 0x80, RZ, 0xfc, !PT ;  /* 0x000000801e207812 */ /* 0x040fe400078efcff */
[----:B------:R-:W-:Y:S02]  /*30e50*/  LOP3.LUT R30, R30, 0xc0, RZ, 0xfc, !PT ;  /* 0x000000c01e1e7812 */ /* 0x000fe400078efcff */
[----:B------:R-:W-:Y:S02]  /*30e60*/  LOP3.LUT R10, R10, 0x2, R4, 0xe2, !PT ;  /* 0x000000020a0a7812 */ /* 0x000fe400078ee204 */
[----:B------:R-:W-:Y:S01]  /*30e70*/  ISETP.GE.AND P2, PT, R32, UR4, PT ;  /* 0x0000000420007c0c */ /* 0x000fe2000bf46270 */
[----:B------:R-:W1:Y:S01]  /*30e80*/  @!P0 LDC.64 R4, c[0x0][0x418] ;  /* 0x00010600ff048b82 */ /* 0x000e620000000a00 */
[----:B------:R-:W-:-:S02]  /*30e90*/  @P1 LOP3.LUT R22, R22, 0x80, RZ, 0xfc, !PT ;  /* 0x0000008016161812 */ /* 0x000fc400078efcff */
[----:B------:R-:W-:Y:S02]  /*30ea0*/  ISETP.GE.AND P1, PT, R30, UR4, PT ;  /* 0x000000041e007c0c */ /* 0x000fe4000bf26270 */
[----:B------:R-:W-:Y:S02]  /*30eb0*/  SEL R6, RZ, 0x4, P2 ;  /* 0x00000004ff067807 */ /* 0x000fe40001000000 */
[----:B------:R-:W-:Y:S02]  /*30ec0*/  SEL R7, RZ, 0x8, P1 ;  /* 0x00000008ff077807 */ /* 0x000fe40000800000 */
[----:B------:R-:W-:Y:S02]  /*30ed0*/  LOP3.LUT R22, R22, 0xffffffdf, RZ, 0xc0, !PT ;  /* 0xffffffdf16167812 */ /* 0x000fe400078ec0ff */
[----:B------:R-:W-:Y:S01]  /*30ee0*/  LOP3.LUT R10, R7, R10, R6, 0xfe, !PT ;  /* 0x0000000a070a7212 */ /* 0x000fe200078efe06 */
[--C-:B------:R-:W-:Y:S01]  /*30ef0*/  @!P0 IMAD.MOV.U32 R6, RZ, RZ, R8.reuse ;  /* 0x000000ffff068224 */ /* 0x100fe200078e0008 */
[----:B------:R-:W-:-:S02]  /*30f00*/  @!P0 SHF.R.S32.HI R7, RZ, 0x1f, R8 ;  /* 0x0000001fff078819 */ /* 0x000fc40000011408 */
[----:B------:R-:W-:Y:S02]  /*30f10*/  @P2 LOP3.LUT R22, R22, 0x20, RZ, 0xfc, !PT ;  /* 0x0000002016162812 */ /* 0x000fe400078efcff */
[----:B------:R-:W-:Y:S02]  /*30f20*/  LOP3.LUT R13, R21, 0x180, RZ, 0xfc, !PT ;  /* 0x00000180150d7812 */ /* 0x000fe400078efcff */
[----:B------:R-:W-:-:S04]  /*30f30*/  LOP3.LUT R22, R22, 0xffffffef, RZ, 0xc0, !PT ;  /* 0xffffffef16167812 */ /* 0x000fc800078ec0ff */
[----:B------:R-:W-:Y:S02]  /*30f40*/  @P1 LOP3.LUT R22, R22, 0x10, RZ, 0xfc, !PT ;  /* 0x0000001016161812 */ /* 0x000fe400078efcff */
[----:B---3--:R-:W-:Y:S01]  /*30f50*/  SHF.R.S32.HI R36, RZ, 0x1f, R31 ;  /* 0x0000001fff247819 */ /* 0x008fe2000001141f */
[----:B0-----:R-:W-:-:S04]  /*30f60*/  @!P0 IMAD.WIDE.U32 R6, R31, R2, R6 ;  /* 0x000000021f068225 */ /* 0x001fc800078e0006 */
[----:B------:R-:W-:Y:S01]  /*30f70*/  @!P0 IMAD R2, R36, R2, RZ ;  /* 0x0000000224028224 */ /* 0x000fe200078e02ff */
[----:B-1----:R-:W-:-:S03]  /*30f80*/  @!P0 LEA R4, P1, R6, R4, 0x2 ;  /* 0x0000000406048211 */ /* 0x002fc600078210ff */
[----:B------:R-:W-:Y:S02]  /*30f90*/  @!P0 IMAD R3, R31, R3, R2 ;  /* 0x000000031f038224 */ /* 0x000fe400078e0202 */
[----:B------:R-:W-:Y:S02]  /*30fa0*/  IMAD.MOV.U32 R2, RZ, RZ, RZ ;  /* 0x000000ffff027224 */ /* 0x000fe400078e00ff */
[----:B------:R-:W-:-:S05]  /*30fb0*/  @!P0 IMAD.IADD R3, R7, 0x1, R3 ;  /* 0x0000000107038824 */ /* 0x000fca00078e0203 */
[----:B------:R-:W-:-:S05]  /*30fc0*/  @!P0 LEA.HI.X R5, R6, R5, R3, 0x2, P1 ;  /* 0x0000000506058211 */ /* 0x000fca00008f1403 */
[----:B------:R0:W2:Y:S01]  /*30fd0*/  @!P0 LDG.E R2, desc[UR46][R4.64] ;  /* 0x0000002e04028981 */ /* 0x0000a2000c1e1900 */
[----:B------:R-:W-:Y:S02]  /*30fe0*/  ISETP.GE.AND P0, PT, R13, UR4, PT ;  /* 0x000000040d007c0c */ /* 0x000fe4000bf06270 */
[C---:B------:R-:W-:Y:S02]  /*30ff0*/  LOP3.LUT R14, R12.reuse, 0x1c0, RZ, 0xfc, !PT ;  /* 0x000001c00c0e7812 */ /* 0x040fe400078efcff */
[C---:B------:R-:W-:Y:S02]  /*31000*/  LOP3.LUT R13, R12.reuse, 0x100, RZ, 0xfc, !PT ;  /* 0x000001000c0d7812 */ /* 0x040fe400078efcff */
[----:B------:R-:W-:Y:S02]  /*31010*/  LOP3.LUT R12, R12, 0x140, RZ, 0xfc, !PT ;  /* 0x000001400c0c7812 */ /* 0x000fe400078efcff */
[----:B------:R-:W-:Y:S02]  /*31020*/  ISETP.GE.AND P3, PT, R13, UR4, PT ;  /* 0x000000040d007c0c */ /* 0x000fe4000bf66270 */
[----:B------:R-:W-:-:S02]  /*31030*/  ISETP.GE.AND P2, PT, R12, UR4, PT ;  /* 0x000000040c007c0c */ /* 0x000fc4000bf46270 */
[----:B------:R-:W-:Y:S02]  /*31040*/  SEL R3, RZ, 0x10, P3 ;  /* 0x00000010ff037807 */ /* 0x000fe40001800000 */
[----:B0-----:R-:W-:Y:S02]  /*31050*/  SEL R4, RZ, 0x20, P2 ;  /* 0x00000020ff047807 */ /* 0x001fe40001000000 */
[----:B------:R-:W-:Y:S02]  /*31060*/  LOP3.LUT R22, R22, 0xfffffff7, RZ, 0xc0, !PT ;  /* 0xfffffff716167812 */ /* 0x000fe400078ec0ff */
[----:B------:R-:W-:-:S03]  /*31070*/  LOP3.LUT R3, R4, R10, R3, 0xfe, !PT ;  /* 0x0000000a04037212 */ /* 0x000fc600078efe03 */
[----:B------:R-:W-:-:S04]  /*31080*/  @P3 LOP3.LUT R22, R22, 0x8, RZ, 0xfc, !PT ;  /* 0x0000000816163812 */ /* 0x000fc800078efcff */
[----:B------:R-:W-:-:S04]  /*31090*/  LOP3.LUT R22, R22, 0xfffffffb, RZ, 0xc0, !PT ;  /* 0xfffffffb16167812 */ /* 0x000fc800078ec0ff */
[----:B------:R-:W-:Y:S01]  /*310a0*/  @P2 LOP3.LUT R22, R22, 0x4, RZ, 0xfc, !PT ;  /* 0x0000000416162812 */ /* 0x000fe200078efcff */
[----:B--2---:R0:W-:Y:S02]  /*310b0*/  STL [R1+0x41c], R2 ;  /* 0x00041c0201007387 */ /* 0x0041e40000100800 */
[----:B0-----:R-:W-:Y:S02]  /*310c0*/  SEL R2, RZ, 0x40, P0 ;  /* 0x00000040ff027807 */ /* 0x001fe40000000000 */
[----:B------:R-:W-:Y:S01]  /*310d0*/  ISETP.GE.AND P0, PT, R14, UR4, PT ;  /* 0x000000040e007c0c */ /* 0x000fe2000bf06270 */
[----:B------:R-:W-:Y:S01]  /*310e0*/  UMOV UR4, 0xffffffff ;  /* 0xffffffff00047882 */ /* 0x000fe20000000000 */
[----:B------:R-:W-:Y:S01]  /*310f0*/  LOP3.LUT R5, R3, R2, RZ, 0xfc, !PT ;  /* 0x0000000203057212 */ /* 0x000fe200078efcff */
[----:B------:R-:W-:Y:S01]  /*31100*/  IMAD.MOV R2, RZ, RZ, -R8 ;  /* 0x000000ffff027224 */ /* 0x000fe200078e0a08 */
[----:B------:R-:W-:-:S03]  /*31110*/  SEL R32, RZ, 0x80, P0 ;  /* 0x00000080ff207807 */ /* 0x000fc60000000000 */
[----:B------:R-:W-:Y:S01]  /*31120*/  IMAD R2, R11, R2, R9 ;  /* 0x000000020b027224 */ /* 0x000fe200078e0209 */
[----:B------:R0:W-:Y:S04]  /*31130*/  STL [R1+0x454], R5 ;  /* 0x0004540501007387 */ /* 0x0001e80000100800 */
[----:B------:R0:W-:Y:S01]  /*31140*/  STL [R1+0x420], R2 ;  /* 0x0004200201007387 */ /* 0x0001e20000100800 */
[----:B------:R-:W-:Y:S05]  /*31150*/  BRA.DIV UR4, `(.L_x_3759) ;  /* 0x0000005e04ac7947 */ /* 0x000fea000b800000 */
.L_x_3878:
[----:B0-----:R-:W-:Y:S01]  /*31160*/  IMAD.U32 R2, RZ, RZ, UR40 ;  /* 0x00000028ff027e24 */ /* 0x001fe2000f8e00ff */
[----:B------:R-:W-:Y:S02]  /*31170*/  ISETP.GT.U32.AND P1, PT, R17, 0x3f, PT ;  /* 0x0000003f1100780c */ /* 0x000fe40003f24070 */
[----:B------:R-:W-:Y:S02]  /*31180*/  LOP3.LUT R22, R22, 0xffff7fff, RZ, 0xc0, !PT ;  /* 0xffff7fff16167812 */ /* 0x000fe400078ec0ff */
[----:B------:R-:W-:Y:S02]  /*31190*/  ISETP.NE.AND P0, PT, R2, 0x3, PT ;  /* 0x000000030200780c */ /* 0x000fe40003f05270 */
[----:B------:R-:W-:Y:S02]  /*311a0*/  LOP3.LUT R32, R5, R32, RZ, 0xfc, !PT ;  /* 0x0000002005207212 */ /* 0x000fe400078efcff */
[----:B------:R-:W-:-:S09]  /*311b0*/  SHF.R.S32.HI R30, RZ, 0x1f, R18 ;  /* 0x0000001fff1e7819 */ /* 0x000fd20000011412 */
[----:B------:R-:W-:-:S04]  /*311c0*/  @P0 LOP3.LUT R22, R22, 0x8000, RZ, 0xfc, !PT ;  /* 0x0000800016160812 */ /* 0x000fc800078efcff */
[----:B------:R-:W-:-:S04]  /*311d0*/  LOP3.LUT R22, R22, 0xfffffffe, RZ, 0xc0, !PT ;  /* 0xfffffffe16167812 */ /* 0x000fc800078ec0ff */
[----:B------:R-:W-:Y:S01]  /*311e0*/  @P1 LOP3.LUT R22, R22, 0x1, RZ, 0xfc, !PT ;  /* 0x0000000116161812 */ /* 0x000fe200078efcff */
[----:B------:R-:W-:Y:S06]  /*311f0*/  @!P0 BRA `(.L_x_3760) ;  /* 0x0000000000048947 */ /* 0x000fec0003800000 */
[----:B------:R-:W-:Y:S01]  /*31200*/  BPT.TRAP 0x1 ;  /* 0x000000040000795c */ /* 0x000fe20000300000 */
.L_x_3760:
        /* <DEDUP_REMOVED lines=9> */
.L_x_3879:
[----:B------:R-:W-:Y:S05]  /*312a0*/  BSYNC B0 ;  /* 0x0000000000007941 */ /* 0x000fea0003800000 */
.L_x_3761:
[----:B------:R-:W0:Y:S01]  /*312b0*/  LDL R2, [R1+0x420] ;  /* 0x0004200001027983 */ /* 0x000e220000100800 */
[----:B------:R-:W-:-:S03]  /*312c0*/  ULDC.64 UR4, c[0x0][0x300] ;  /* 0x0000c00000047ab9 */ /* 0x000fc60000000a00 */
[----:B------:R-:W2:Y:S01]  /*312d0*/  LDL R4, [R1+0x41c] ;  /* 0x00041c0001047983 */ /* 0x000ea20000100800 */
        /* <DEDUP_REMOVED lines=64> */
.L_x_3889:
        /* <DEDUP_REMOVED lines=10> */
.L_x_3764:
        /* <DEDUP_REMOVED lines=11> */
.L_x_3765:
[----:B0-----:R0:W5:Y:S01]  /*31830*/  LDL R2, [R1+0x418] ;  /* 0x0004180001027983 */ /* 0x0011620000100800 */
[----:B------:R0:W-:Y:S02]  /*31840*/  SYNCS.ARRIVE.TRANS64.A1T0 RZ, [R17+URZ+0x38830], RZ ;  /* 0x038830ff11ff79a7 */ /* 0x0001e4000810003f */
[----:B------:R-:W-:Y:S05]  /*31850*/  WARPSYNC.ALL ;  /* 0x0000000000007948 */ /* 0x000fea0003800000 */
[----:B------:R-:W-:Y:S01]  /*31860*/  ULDC.64 UR4, c[0x0][0xaf8] ;  /* 0x0002be0000047ab9 */ /* 0x000fe20000000a00 */
[----:B------:R-:W-:Y:S01]  /*31870*/  VIADD R0, R23, 0x20400 ;  /* 0x0002040017007836 */ /* 0x000fe20000000000 */
[----:B------:R-:W-:Y:S01]  /*31880*/  BAR.SYNC.DEFER_BLOCKING 0x8, 0x100 ;  /* 0x0204000000007b1d */ /* 0x000fe20000010000 */
[----:B------:R-:W-:-:S03]  /*31890*/  ISETP.NE.U32.AND P0, PT, RZ, UR4, PT ;  /* 0x00000004ff007c0c */ /* 0x000fc6000bf05070 */
[----:B------:R-:W-:Y:S02]  /*318a0*/  LOP3.LUT P1, RZ, R0, 0x3ff, RZ, 0xc0, !PT ;  /* 0x000003ff00ff7812 */ /* 0x000fe4000782c0ff */
[----:B------:R-:W-:Y:S01]  /*318b0*/  ISETP.NE.AND.EX P0, PT, RZ, UR5, PT, P0 ;  /* 0x00000005ff007c0c */ /* 0x000fe2000bf05300 */
[----:B------:R-:W-:Y:S01]  /*318c0*/  BSSY B6, `(.L_x_3766) ;  /* 0x0000019000067945 */ /* 0x000fe20003800000 */
[----:B------:R-:W-:Y:S02]  /*318d0*/  SHF.R.S32.HI R0, RZ, 0x1f, R19 ;  /* 0x0000001fff007819 */ /* 0x000fe40000011413 */
[----:B------:R-:W-:Y:S02]  /*318e0*/  SEL R3, R19, RZ, !P0 ;  /* 0x000000ff13037207 */ /* 0x000fe40004000000 */
[----:B------:R-:W-:-:S03]  /*318f0*/  SEL R0, R0, RZ, !P0 ;  /* 0x000000ff00007207 */ /* 0x000fc60004000000 */
[----:B------:R-:W-:Y:S04]  /*31900*/  STL [R1+0x424], R3 ;  /* 0x0004240301007387 */ /* 0x000fe80000100800 */
[----:B------:R1:W-:Y:S02]  /*31910*/  STL [R1+0x43c], R0 ;  /* 0x00043c0001007387 */ /* 0x0003e40000100800 */
[----:B-1---5:R-:W-:-:S05]  /*31920*/  SHF.R.S32.HI R0, RZ, 0x1f, R2 ;  /* 0x0000001fff007819 */ /* 0x022fca0000011402 */
[----:B------:R1:W-:Y:S01]  /*31930*/  STL [R1+0x434], R0 ;  /* 0x0004340001007387 */ /* 0x0003e20000100800 */
[----:B------:R-:W-:Y:S05]  /*31940*/  @!P1 BRA `(.L_x_3767) ;  /* 0x0000000000409947 */ /* 0x000fea0003800000 */
[----:B------:R-:W-:Y:S01]  /*31950*/  MOV R2, 0x0 ;  /* 0x0000000000027802 */ /* 0x000fe20000000f00 */
[----:B------:R-:W-:Y:S01]  /*31960*/  ULDC.64 UR4, c[0x4][0x90] ;  /* 0x0100240000047ab9 */ /* 0x000fe20000000a00 */
[----:B------:R-:W-:Y:S01]  /*31970*/  ULDC.64 UR6, c[0x4][0x98] ;  /* 0x0100260000067ab9 */ /* 0x000fe20000000a00 */
[----:B------:R-:W-:Y:S01]  /*31980*/  ULDC.64 UR8, c[0x4][0x20] ;  /* 0x0100080000087ab9 */ /* 0x000fe20000000a00 */
[----:B------:R-:W-:Y:S02]  /*31990*/  IMAD.U32 R4, RZ, RZ, UR4 ;  /* 0x00000004ff047e24 */ /* 0x000fe4000f8e00ff */
[----:B------:R-:W2:Y:S01]  /*319a0*/  LDC.64 R2, c[0x4][R2] ;  /* 0x0100000002027b82 */ /* 0x000ea20000000a00 */
        /* <DEDUP_REMOVED lines=10> */
.L_x_3767:
[----:B------:R-:W-:Y:S05]  /*31a50*/  BSYNC B6 ;  /* 0x0000000000067941 */ /* 0x000fea0003800000 */
.L_x_3766:
[----:B------:R-:W2:Y:S01]  /*31a60*/  LDL R21, [R1+0x434] ;  /* 0x0004340001157983 */ /* 0x000ea20000100800 */
[----:B------:R-:W3:Y:S01]  /*31a70*/  LDC R6, c[0x0][0x448] ;  /* 0x00011200ff067b82 */ /* 0x000ee20000000800 */
[----:B------:R-:W-:Y:S02]  /*31a80*/  ULDC.64 UR4, c[0x0][0x298] ;  /* 0x0000a60000047ab9 */ /* 0x000fe40000000a00 */
[----:B------:R-:W4:Y:S04]  /*31a90*/  LDL R20, [R1+0x43c] ;  /* 0x00043c0001147983 */ /* 0x000f280000100800 */
[----:B------:R-:W4:Y:S04]  /*31aa0*/  LDL R7, [R1+0x418] ;  /* 0x0004180001077983 */ /* 0x000f280000100800 */
[----:B------:R0:W5:Y:S01]  /*31ab0*/  LDL R9, [R1+0x414] ;  /* 0x0004140001097983 */ /* 0x0001620000100800 */
[----:B------:R-:W0:Y:S01]  /*31ac0*/  S2R R2, SR_TID.X ;  /* 0x0000000000027919 */ /* 0x000e220000002100 */
[----:B-1----:R-:W1:Y:S01]  /*31ad0*/  S2R R0, SR_TID.X ;  /* 0x0000000000007919 */ /* 0x002e620000002100 */
[----:B---3--:R-:W-:-:S13]  /*31ae0*/  ISETP.NE.AND P0, PT, R6, 0x1, PT ;  /* 0x000000010600780c */ /* 0x008fda0003f05270 */
[----:B------:R-:W3:Y:S01]  /*31af0*/  @P0 LDC R3, c[0x0][0x450] ;  /* 0x00011400ff030b82 */ /* 0x000ee20000000800 */
[----:B0-----:R-:W-:-:S04]  /*31b00*/  LOP3.LUT R2, R2, 0x7f, RZ, 0xc0, !PT ;  /* 0x0000007f02027812 */ /* 0x001fc800078ec0ff */
[----:B------:R-:W-:Y:S01]  /*31b10*/  SHF.R.U32.HI R2, RZ, 0x3, R2 ;  /* 0x00000003ff027819 */ /* 0x000fe20000011602 */
[----:B--2---:R-:W-:Y:S02]  /*31b20*/  IMAD.MOV.U32 R4, RZ, RZ, R21 ;  /* 0x000000ffff047224 */ /* 0x004fe400078e0015 */
[----:B----4-:R-:W-:Y:S02]  /*31b30*/  IMAD.MOV.U32 R21, RZ, RZ, R20 ;  /* 0x000000ffff157224 */ /* 0x010fe400078e0014 */
[----:B------:R-:W2:Y:S01]  /*31b40*/  LDL R20, [R1+0x424] ;  /* 0x0004240001147983 */ /* 0x000ea20000100800 */
[----:B-1----:R-:W-:-:S05]  /*31b50*/  IMAD.SHL.U32 R0, R0, 0x10, RZ ;  /* 0x0000001000007824 */ /* 0x002fca00078e00ff */
[----:B------:R-:W-:Y:S02]  /*31b60*/  LOP3.LUT R0, R2, 0x70, R0, 0xf8, !PT ;  /* 0x0000007002007812 */ /* 0x000fe400078ef800 */
[----:B------:R-:W0:Y:S03]  /*31b70*/  @P0 LDC R2, c[0x0][0x44c] ;  /* 0x00011300ff020b82 */ /* 0x000e260000000800 */
[----:B------:R-:W-:Y:S02]  /*31b80*/  IMAD.IADD R5, R0, 0x1, R33 ;  /* 0x0000000100057824 */ /* 0x000fe400078e0221 */
[----:B------:R-:W-:Y:S02]  /*31b90*/  IMAD R4, R4, UR4, RZ ;  /* 0x0000000404047c24 */ /* 0x000fe4000f8e02ff */
[----:B------:R-:W-:Y:S02]  /*31ba0*/  IMAD.MOV.U32 R0, RZ, RZ, R5 ;  /* 0x000000ffff007224 */ /* 0x000fe400078e0005 */
[----:B------:R-:W-:-:S02]  /*31bb0*/  IMAD R4, R7, UR5, R4 ;  /* 0x0000000507047c24 */ /* 0x000fc4000f8e0204 */
        /* <DEDUP_REMOVED lines=11> */
[----:B------:R0:W-:Y:S03]  /*31c70*/  STL [R1+0x410], R5 ;  /* 0x0004100501007387 */ /* 0x0001e60000100800 */
[C---:B--2---:R-:W-:Y:S02]  /*31c80*/  IMAD R4, R20.reuse, UR5, R4 ;  /* 0x0000000514047c24 */ /* 0x044fe4000f8e0204 */
[----:B------:R-:W-:Y:S01]  /*31c90*/  IMAD.WIDE.U32 R2, R20, UR4, R2 ;  /* 0x0000000414027c25 */ /* 0x000fe2000f8e0002 */
        /* <DEDUP_REMOVED lines=9> */
[----:B0-----:R-:W0:Y:S01]  /*31d30*/  S2R R5, SR_TID.X ;  /* 0x0000000000057919 */ /* 0x001e220000002100 */
[----:B------:R-:W-:Y:S02]  /*31d40*/  IMAD.IADD R3, R3, 0x1, R4 ;  /* 0x0000000103037824 */ /* 0x000fe400078e0204 */
[----:B------:R-:W-:-:S05]  /*31d50*/  SHF.R.S32.HI R4, RZ, 0x1f, R0 ;  /* 0x0000001fff047819 */ /* 0x000fca0000011400 */
        /* <DEDUP_REMOVED lines=9> */
[C---:B0-----:R-:W-:Y:S01]  /*31df0*/  IMAD.SHL.U32 R7, R5.reuse, 0x8, RZ ;  /* 0x0000000805077824 */ /* 0x041fe200078e00ff */
[----:B------:R-:W-:-:S04]  /*31e00*/  LOP3.LUT R20, R5, 0x7f, RZ, 0xc0, !PT ;  /* 0x0000007f05147812 */ /* 0x000fc800078ec0ff */
[----:B------:R-:W-:-:S04]  /*31e10*/  LOP3.LUT R7, R7, 0x38, RZ, 0xc0, !PT ;  /* 0x0000003807077812 */ /* 0x000fc800078ec0ff */
[----:B------:R-:W-:Y:S02]  /*31e20*/  ISETP.GE.AND P1, PT, R7, UR4, PT ;  /* 0x0000000407007c0c */ /* 0x000fe4000bf26270 */
[----:B------:R-:W-:Y:S01]  /*31e30*/  SHF.R.U32.HI R8, RZ, 0x3, R20 ;  /* 0x00000003ff087819 */ /* 0x000fe20000011614 */
[----:B------:R-:W-:Y:S10]  /*31e40*/  BRA.DIV UR5, `(.L_x_3768) ;  /* 0x0000005a05047947 */ /* 0x000ff4000b800000 */
[----:B------:R-:W0:Y:S01]  /*31e50*/  SHFL.IDX PT, R4, R0, RZ, 0x181f ;  /* 0x00181fff00047589 */ /* 0x000e2200000e0000 */
[----:B-----5:R-:W-:Y:S02]  /*31e60*/  IMAD R2, R9, R6, RZ ;  /* 0x0000000609027224 */ /* 0x020fe400078e02ff */
[----:B------:R-:W-:Y:S01]  /*31e70*/  IMAD.IADD R33, R8, 0x1, R33 ;  /* 0x0000000108217824 */ /* 0x000fe200078e0221 */
        /* <DEDUP_REMOVED lines=30> */
.L_x_3898:
        /* <DEDUP_REMOVED lines=11> */
.L_x_3769:
        /* <DEDUP_REMOVED lines=28> */
.L_x_3771:
[----:B------:R-:W-:Y:S05]  /*322d0*/  BSYNC B6 ;  /* 0x0000000000067941 */ /* 0x000fea0003800000 */
.L_x_3770:
[----:B------:R-:W2:Y:S01]  /*322e0*/  LDL.LU R0, [R1+0x434] ;  /* 0x0004340001007983 */ /* 0x000ea20000300800 */
[----:B------:R-:W1:Y:S01]  /*322f0*/  LDC R6, c[0x0][0x448] ;  /* 0x00011200ff067b82 */ /* 0x000e620000000800 */
[----:B------:R-:W-:Y:S02]  /*32300*/  ULDC.64 UR4, c[0x0][0x398] ;  /* 0x0000e60000047ab9 */ /* 0x000fe40000000a00 */
[----:B0-----:R-:W3:Y:S04]  /*32310*/  LDL.LU R2, [R1+0x418] ;  /* 0x0004180001027983 */ /* 0x001ee80000300800 */
[----:B------:R-:W4:Y:S04]  /*32320*/  LDL.LU R4, [R1+0x43c] ;  /* 0x00043c0001047983 */ /* 0x000f280000300800 */
[----:B------:R-:W5:Y:S04]  /*32330*/  LDL.LU R21, [R1+0x424] ;  /* 0x0004240001157983 */ /* 0x000f680000300800 */
[----:B------:R-:W5:Y:S01]  /*32340*/  LDL.LU R20, [R1+0x410] ;  /* 0x0004100001147983 */ /* 0x000f620000300800 */
[----:B------:R-:W-:Y:S01]  /*32350*/  LOP3.LUT R22, R22, 0xfffffbff, RZ, 0xc0, !PT ;  /* 0xfffffbff16167812 */ /* 0x000fe200078ec0ff */
[----:B------:R-:W0:Y:S01]  /*32360*/  S2R R9, SR_TID.X ;  /* 0x0000000000097919 */ /* 0x000e220000002100 */
[----:B------:R-:W0:Y:S01]  /*32370*/  S2R R7, SR_TID.X ;  /* 0x0000000000077919 */ /* 0x000e220000002100 */
[----:B-1----:R-:W-:Y:S01]  /*32380*/  ISETP.NE.AND P0, PT, R6, 0x1, PT ;  /* 0x000000010600780c */ /* 0x002fe20003f05270 */
[----:B------:R-:W1:-:S12]  /*32390*/  S2R R8, SR_TID.X ;  /* 0x0000000000087919 */ /* 0x000e580000002100 */
[----:B------:R-:W1:Y:S01]  /*323a0*/  @P0 LDC R5, c[0x0][0x450] ;  /* 0x00011400ff050b82 */ /* 0x000e620000000800 */
        /* <DEDUP_REMOVED lines=11> */
[----:B-----5:R-:W-:-:S04]  /*32460*/  IMAD.WIDE.U32 R2, R21, UR4, R2 ;  /* 0x0000000415027c25 */ /* 0x020fc8000f8e0002 */
[----:B------:R-:W-:Y:S01]  /*32470*/  IMAD R0, R21, UR5, R0 ;  /* 0x0000000515007c24 */ /* 0x000fe2000f8e0200 */
[----:B------:R-:W-:Y:S01]  /*32480*/  ULDC.64 UR4, c[0x0][0x3d0] ;  /* 0x0000f40000047ab9 */ /* 0x000fe20000000a00 */
[----:B------:R-:W-:Y:S02]  /*32490*/  IMAD.MOV.U32 R4, RZ, RZ, R20 ;  /* 0x000000ffff047224 */ /* 0x000fe400078e0014 */
[----:B------:R-:W-:Y:S02]  /*324a0*/  IMAD.IADD R3, R3, 0x1, R0 ;  /* 0x0000000103037824 */ /* 0x000fe400078e0200 */
[----:B------:R-:W2:Y:S01]  /*324b0*/  @P0 LDC R0, c[0x0][0x44c] ;  /* 0x00011300ff000b82 */ /* 0x000ea20000000800 */
[----:B0-----:R-:W-:-:S05]  /*324c0*/  IMAD.SHL.U32 R21, R7, 0x8, RZ ;  /* 0x0000000807157824 */ /* 0x001fca00078e00ff */
[----:B------:R-:W-:-:S04]  /*324d0*/  LOP3.LUT R21, R21, 0x38, RZ, 0xc0, !PT ;  /* 0x0000003815157812 */ /* 0x000fc800078ec0ff */
[----:B------:R-:W-:Y:S01]  /*324e0*/  LOP3.LUT R7, R21, 0x80, RZ, 0xfc, !PT ;  /* 0x0000008015077812 */ /* 0x000fe200078efcff */
[----:B-1----:R-:W-:-:S05]  /*324f0*/  IMAD.SHL.U32 R21, R8, 0x8, RZ ;  /* 0x0000000808157824 */ /* 0x002fca00078e00ff */
[----:B------:R-:W-:-:S04]  /*32500*/  LOP3.LUT R21, R21, 0x38, RZ, 0xc0, !PT ;  /* 0x0000003815157812 */ /* 0x000fc800078ec0ff */
[----:B------:R-:W-:Y:S01]  /*32510*/  LOP3.LUT R8, R21, 0x40, RZ, 0xfc, !PT ;  /* 0x0000004015087812 */ /* 0x000fe200078efcff */
[----:B--2---:R-:W-:-:S05]  /*32520*/  @P0 IMAD.HI.U32 R0, R20, R0, RZ ;  /* 0x0000000014000227 */ /* 0x004fca00078e00ff */
[----:B------:R-:W-:-:S04]  /*32530*/  @P0 SHF.R.U32.HI R4, RZ, R5, R0 ;  /* 0x00000005ff040219 */ /* 0x000fc80000011600 */
[--C-:B------:R-:W-:Y:S01]  /*32540*/  SHF.R.S32.HI R5, RZ, 0x1f, R4.reuse ;  /* 0x0000001fff057819 */ /* 0x100fe20000011404 */
[----:B------:R-:W-:Y:S02]  /*32550*/  IMAD.MOV R0, RZ, RZ, -R4 ;  /* 0x000000ffff007224 */ /* 0x000fe400078e0a04 */
[----:B------:R-:W-:-:S04]  /*32560*/  IMAD.WIDE.U32 R2, R4, UR4, R2 ;  /* 0x0000000404027c25 */ /* 0x000fc8000f8e0002 */
[----:B------:R-:W-:Y:S02]  /*32570*/  IMAD R0, R6, R0, R20 ;  /* 0x0000000006007224 */ /* 0x000fe400078e0214 */
[----:B------:R-:W-:Y:S02]  /*32580*/  IMAD R5, R5, UR4, RZ ;  /* 0x0000000405057c24 */ /* 0x000fe4000f8e02ff */
[----:B------:R-:W-:Y:S02]  /*32590*/  IMAD.SHL.U32 R20, R9, 0x8, RZ ;  /* 0x0000000809147824 */ /* 0x000fe400078e00ff */
[----:B------:R-:W-:Y:S01]  /*325a0*/  IMAD R5, R4, UR5, R5 ;  /* 0x0000000504057c24 */ /* 0x000fe2000f8e0205 */
[----:B------:R-:W-:Y:S01]  /*325b0*/  SHF.R.S32.HI R4, RZ, 0x1f, R0 ;  /* 0x0000001fff047819 */ /* 0x000fe20000011400 */
[----:B------:R-:W-:Y:S01]  /*325c0*/  ULDC.64 UR4, c[0x0][0x3c8] ;  /* 0x0000f20000047ab9 */ /* 0x000fe20000000a00 */
[----:B------:R-:W-:Y:S01]  /*325d0*/  LOP3.LUT R20, R20, 0x38, RZ, 0xc0, !PT ;  /* 0x0000003814147812 */ /* 0x000fe200078ec0ff */
[----:B------:R-:W-:-:S02]  /*325e0*/  IMAD.IADD R3, R3, 0x1, R5 ;  /* 0x0000000103037824 */ /* 0x000fc400078e0205 */
[----:B------:R-:W-:Y:S02]  /*325f0*/  IMAD R4, R4, UR4, RZ ;  /* 0x0000000404047c24 */ /* 0x000fe4000f8e02ff */
[----:B------:R-:W-:-:S04]  /*32600*/  IMAD.WIDE.U32 R2, R0, UR4, R2 ;  /* 0x0000000400027c25 */ /* 0x000fc8000f8e0002 */
[----:B------:R-:W-:Y:S01]  /*32610*/  IMAD R4, R0, UR5, R4 ;  /* 0x0000000500047c24 */ /* 0x000fe2000f8e0204 */
[----:B------:R-:W-:Y:S02]  /*32620*/  ULDC.64 UR4, c[0x0][0x390] ;  /* 0x0000e40000047ab9 */ /* 0x000fe40000000a00 */
[----:B------:R-:W-:Y:S01]  /*32630*/  LEA R5, P0, R2, UR4, 0x1 ;  /* 0x0000000402057c11 */ /* 0x000fe2000f8008ff */
[----:B------:R-:W-:Y:S01]  /*32640*/  ULDC UR4, c[0x0][0x3b8] ;  /* 0x0000ee0000047ab9 */ /* 0x000fe20000000800 */
[----:B------:R-:W-:Y:S01]  /*32650*/  IMAD.IADD R4, R3, 0x1, R4 ;  /* 0x0000000103047824 */ /* 0x000fe200078e0204 */
[----:B------:R-:W-:-:S04]  /*32660*/  ISETP.GE.AND P1, PT, R20, UR4, PT ;  /* 0x0000000414007c0c */ /* 0x000fc8000bf26270 */
[----:B------:R-:W-:Y:S02]  /*32670*/  LEA.HI.X R4, R2, UR5, R4, 0x1, P0 ;  /* 0x0000000502047c11 */ /* 0x000fe400080f0c04 */
[----:B------:R-:W-:Y:S02]  /*32680*/  ISETP.GE.AND P0, PT, R7, UR4, PT ;  /* 0x0000000407007c0c */ /* 0x000fe4000bf06270 */
[----:B------:R-:W0:Y:S01]  /*32690*/  S2R R7, SR_TID.X ;  /* 0x0000000000077919 */ /* 0x000e220000002100 */
[----:B------:R-:W-:Y:S02]  /*326a0*/  SEL R0, RZ, 0x1, P1 ;  /* 0x00000001ff007807 */ /* 0x000fe40000800000 */
[----:B------:R-:W-:Y:S02]  /*326b0*/  SEL R2, RZ, 0x4, P0 ;  /* 0x00000004ff027807 */ /* 0x000fe40000000000 */
[----:B------:R-:W-:-:S04]  /*326c0*/  @P1 LOP3.LUT R22, R22, 0x400, RZ, 0xfc, !PT ;  /* 0x0000040016161812 */ /* 0x000fc800078efcff */
[----:B------:R-:W-:-:S04]  /*326d0*/  LOP3.LUT R22, R22, 0xfffffeff, RZ, 0xc0, !PT ;  /* 0xfffffeff16167812 */ /* 0x000fc800078ec0ff */
[----:B------:R-:W-:Y:S02]  /*326e0*/  @P0 LOP3.LUT R22, R22, 0x100, RZ, 0xfc, !PT ;  /* 0x0000010016160812 */ /* 0x000fe400078efcff */
[----:B------:R-:W-:Y:S02]  /*326f0*/  ISETP.GE.AND P0, PT, R8, UR4, PT ;  /* 0x0000000408007c0c */ /* 0x000fe4000bf06270 */
[----:B------:R-:W1:Y:S01]  /*32700*/  S2R R8, SR_TID.X ;  /* 0x0000000000087919 */ /* 0x000e620000002100 */
[----:B------:R-:W-:Y:S02]  /*32710*/  LOP3.LUT R22, R22, 0xfffffdff, RZ, 0xc0, !PT ;  /* 0xfffffdff16167812 */ /* 0x000fe400078ec0ff */
[----:B------:R-:W-:-:S04]  /*32720*/  SEL R3, RZ, 0x2, P0 ;  /* 0x00000002ff037807 */ /* 0x000fc80000000000 */
[----:B------:R-:W-:-:S04]  /*32730*/  IADD3 R0, R2, R3, R0 ;  /* 0x0000000302007210 */ /* 0x000fc80007ffe000 */
[----:B------:R-:W-:Y:S01]  /*32740*/  @P0 LOP3.LUT R22, R22, 0x200, RZ, 0xfc, !PT ;  /* 0x0000020016160812 */ /* 0x000fe200078efcff */
[----:B0-----:R-:W-:-:S05]  /*32750*/  IMAD.SHL.U32 R21, R7, 0x8, RZ ;  /* 0x0000000807157824 */ /* 0x001fca00078e00ff */
[----:B------:R-:W-:-:S04]  /*32760*/  LOP3.LUT R21, R21, 0x38, RZ, 0xc0, !PT ;  /* 0x0000003815157812 */ /* 0x000fc800078ec0ff */
[----:B------:R-:W-:-:S04]  /*32770*/  LOP3.LUT R7, R21, 0x100, RZ, 0xfc, !PT ;  /* 0x0000010015077812 */ /* 0x000fc800078efcff */
[----:B------:R-:W-:Y:S01]  /*32780*/  ISETP.GE.AND P4, PT, R7, UR4, PT ;  /* 0x0000000407007c0c */ /* 0x000fe2000bf86270 */
[----:B------:R-:W-:Y:S02]  /*32790*/  IMAD.SHL.U32 R7, R9, 0x8, RZ ;  /* 0x0000000809077824 */ /* 0x000fe400078e00ff */
[----:B-1----:R-:W-:Y:S01]  /*327a0*/  IMAD.SHL.U32 R21, R8, 0x8, RZ ;  /* 0x0000000808157824 */ /* 0x002fe200078e00ff */
[----:B------:R-:W-:Y:S02]  /*327b0*/  SEL R2, RZ, 0x10, P4 ;  /* 0x00000010ff027807 */ /* 0x000fe40002000000 */
[----:B------:R-:W-:Y:S02]  /*327c0*/  LOP3.LUT R7, R7, 0x38, RZ, 0xc0, !PT ;  /* 0x0000003807077812 */ /* 0x000fe400078ec0ff */
[----:B------:R-:W-:Y:S02]  /*327d0*/  LOP3.LUT R21, R21, 0x38, RZ, 0xc0, !PT ;  /* 0x0000003815157812 */ /* 0x000fe400078ec0ff */
[----:B------:R-:W-:-:S02]  /*327e0*/  LOP3.LUT R7, R7, 0x180, RZ, 0xfc, !PT ;  /* 0x0000018007077812 */ /* 0x000fc400078efcff */
[----:B------:R-:W-:Y:S01]  /*327f0*/  LOP3.LUT R8, R21, 0xc0, RZ, 0xfc, !PT ;  /* 0x000000c015087812 */ /* 0x000fe200078efcff */
[----:B------:R-:W-:Y:S01]  /*32800*/  IMAD.SHL.U32 R21, R9, 0x8, RZ ;  /* 0x0000000809157824 */ /* 0x000fe200078e00ff */
[----:B------:R-:W-:Y:S02]  /*32810*/  ISETP.GE.AND P0, PT, R7, UR4, PT ;  /* 0x0000000407007c0c */ /* 0x000fe4000bf06270 */
[----:B------:R-:W-:Y:S02]  /*32820*/  ISETP.GE.AND P5, PT, R8, UR4, PT ;  /* 0x0000000408007c0c */ /* 0x000fe4000bfa6270 */
[----:B------:R-:W-:Y:S02]  /*32830*/  LOP3.LUT R21, R21, 0x38, RZ, 0xc0, !PT ;  /* 0x0000003815157812 */ /* 0x000fe400078ec0ff */
[----:B------:R-:W-:Y:S02]  /*32840*/  SEL R3, RZ, 0x8, P5 ;  /* 0x00000008ff037807 */ /* 0x000fe40002800000 */
[----:B------:R-:W-:-:S02]  /*32850*/  LOP3.LUT R8, R21, 0x140, RZ, 0xfc, !PT ;  /* 0x0000014015087812 */ /* 0x000fc400078efcff */
[----:B------:R-:W-:Y:S02]  /*32860*/  LOP3.LUT R7, R21, 0x1c0, RZ, 0xfc, !PT ;  /* 0x000001c015077812 */ /* 0x000fe400078efcff */
        /* <DEDUP_REMOVED lines=103> */
.L_x_3908:
        /* <DEDUP_REMOVED lines=26> */
.L_x_3774:
[----:B------:R-:W-:Y:S05]  /*33080*/  BSYNC B0 ;  /* 0x0000000000007941 */ /* 0x000fea0003800000 */
.L_x_3773:
[----:B------:R-:W-:Y:S01]  /*33090*/  NOP ;  /* 0x0000000000007918 */ /* 0x000fe20000000000 */
[----:B------:R-:W-:-:S13]  /*330a0*/  PLOP3.LUT P0, PT, PT, PT, PT, 0x80, 0x0 ;  /* 0x000000000000781c */ /* 0x000fda0003f0f070 */
.L_x_3775:
        /* <DEDUP_REMOVED lines=18> */
.L_x_3909:
[----:B------:R-:W-:Y:S05]  /*331d0*/  BSYNC B0 ;  /* 0x0000000000007941 */ /* 0x000fea0003800000 */
.L_x_3776:
[----:B------:R-:W-:-:S05]  /*331e0*/  IMAD.U32 R2, RZ, RZ, UR40 ;  /* 0x00000028ff027e24 */ /* 0x000fca000f8e00ff */
[----:B------:R-:W-:-:S13]  /*331f0*/  ISETP.NE.AND P0, PT, R2, 0x3, PT ;  /* 0x000000030200780c */ /* 0x000fda0003f05270 */
[----:B------:R-:W-:Y:S05]  /*33200*/  @!P0 BRA `(.L_x_3778) ;  /* 0x0000000000048947 */ /* 0x000fea0003800000 */
[----:B------:R-:W-:Y:S01]  /*33210*/  BPT.TRAP 0x1 ;  /* 0x000000040000795c */ /* 0x000fe20000300000 */
.L_x_3778:
[----:B-1----:R-:W-:Y:S01]  /*33220*/  SHF.L.U32 R0, R28, 0x1f, RZ ;  /* 0x0000001f1c007819 */ /* 0x002fe200000006ff */
[----:B------:R-:W-:Y:S03]  /*33230*/  BSSY B0, `(.L_x_3779) ;  /* 0x0000003000007945 */ /* 0x000fe60003800000 */
[----:B------:R-:W1:Y:S02]  /*33240*/  SYNCS.PHASECHK.TRANS64.TRYWAIT P0, [R17+URZ+0x38860], R0 ;  /* 0x03886000110075a7 */ /* 0x000e64000800017f */
[----:B-1----:R-:W-:Y:S05]  /*33250*/  @!P0 BRA `(.L_x_3780) ;  /* 0x0000005400148947 */ /* 0x002fea0003800000 */
.L_x_3910:
[----:B------:R-:W-:Y:S05]  /*33260*/  BSYNC B0 ;  /* 0x0000000000007941 */ /* 0x000fea0003800000 */
.L_x_3779:
        /* <DEDUP_REMOVED lines=61> */
[----:B------:R-:W-:-:S13]  /*33640*/  ISETP.GT.AND P6, PT, R6, -0x1, PT ;  /* 0xffffffff0600780c */ /* 0x000fda0003fc4270 */
[----:B------:R-:W-:Y:S02]  /*33650*/  @P6 LOP3.LUT R22, R22, 0x200, RZ, 0xfc, !PT ;  /* 0x0000020016166812 */ /* 0x000fe400078efcff */
[----:B------:R-:W-:-:S13]  /*33660*/  ISETP.LT.OR P6, PT, R27, 0x1, P6 ;  /* 0x000000011b00780c */ /* 0x000fda00037c1670 */
[----:B------:R0:W-:Y:S04]  /*33670*/  LDGSTS.E.BYPASS.LTC128B.128 [R4+0xe400], desc[UR46][R2.64+0x380], !P6 ;  /* 0x0e40038002047fae */ /* 0x0001e8000f101d6e */
[----:B0-----:R-:W0:Y:S04]  /*33680*/  SHFL.IDX PT, R2, R5, 0x1, 0x181f ;  /* 0x00381f0005027f89 */ /* 0x001e2800000e0000 */
[----:B------:R-:W1:Y:S01]  /*33690*/  SHFL.IDX PT, R3, R8, 0x1, 0x181f ;  /* 0x00381f0008037f89 */ /* 0x000e6200000e0000 */
[----:B0-----:R-:W-:-:S03]  /*336a0*/  IADD3 R6, P6, R2, R0, RZ ;  /* 0x0000000002067210 */ /* 0x001fc60007fde0ff */
[----:B------:R-:W0:Y:S02]  /*336b0*/  SHFL.IDX PT, R2, R5, 0x2, 0x181f ;  /* 0x00581f0005027f89 */ /* 0x000e2400000e0000 */
[----:B-1----:R-:W-:Y:S01]  /*336c0*/  IMAD.X R7, RZ, RZ, R3, P6 ;  /* 0x000000ffff077224 */ /* 0x002fe200030e0603 */
[----:B------:R-:W-:Y:S01]  /*336d0*/  LOP3.LUT P6, RZ, R22, 0x100, RZ, 0xc0, !PT ;  /* 0x0000010016ff7812 */ /* 0x000fe200078cc0ff */
[----:B------:R-:W1:Y:S03]  /*336e0*/  SHFL.IDX PT, R3, R8, 0x2, 0x181f ;  /* 0x00581f0008037f89 */ /* 0x000e6600000e0000 */
[----:B------:R-:W-:Y:S01]  /*336f0*/  ISETP.LT.OR P6, PT, R27, 0x11, P6 ;  /* 0x000000111b00780c */ /* 0x000fe200037c1670 */
[----:B------:R-:W2:-:S12]  /*33700*/  SHFL.IDX PT, R8, R8, 0x3, 0x181f ;  /* 0x00781f0008087f89 */ /* 0x000e9800000e0000 */
        /* <DEDUP_REMOVED lines=15> */
[----:B------:R-:W-:Y:S01]  /*33800*/  LDGSTS.E.BYPASS.LTC128B.128 [R4+0xec00], desc[UR46][R6.64+0x380], !P6 ;  /* 0x0ec0038006047fae */ /* 0x000fe2000f101d6e */
        /* <DEDUP_REMOVED lines=20> */
[----:B0-2---:R0:W1:Y:S02]  /*33950*/  SHFL.IDX PT, R2, R5, 0x3, 0x181f ;  /* 0x00781f0005027f89 */ /* 0x00506400000e0000 */
.L_x_3920:
        /* <DEDUP_REMOVED lines=34> */
.L_x_3782:
        /* <DEDUP_REMOVED lines=11> */
.L_x_3783:
        /* <DEDUP_REMOVED lines=11> */
.L_x_3798:
[----:B-1----:R-:W1:Y:S01]  /*33ce0*/  S2R R2, SR_TID.X ;  /* 0x0000000000027919 */ /* 0x002e620000002100 */
[----:B0-----:R-:W0:Y:S01]  /*33cf0*/  LDC R5, c[0x0][0x430] ;  /* 0x00010c00ff057b82 */ /* 0x001e220000000800 */
[----:B------:R-:W-:Y:S01]  /*33d00*/  IMAD R4, R7, 0x40, R34 ;  /* 0x0000004007047824 */ /* 0x000fe200078e0222 */
[----:B--2---:R-:W2:Y:S01]  /*33d10*/  S2R R3, SR_TID.X ;  /* 0x0000000000037919 */ /* 0x004ea20000002100 */
[----:B------:R-:W-:Y:S02]  /*33d20*/  IMAD.U32 R10, RZ, RZ, UR40 ;  /* 0x00000028ff0a7e24 */ /* 0x000fe4000f8e00ff */
        /* <DEDUP_REMOVED lines=37> */
.L_x_3786:
[----:B------:R-:W-:Y:S01]  /*33f80*/  IMAD R6, R25, 0x8, R23 ;  /* 0x0000000819067824 */ /* 0x000fe200078e0217 */
[----:B------:R-:W-:Y:S01]  /*33f90*/  SHF.L.U32 R21, R28, 0x1f, RZ ;  /* 0x0000001f1c157819 */ /* 0x000fe200000006ff */
[----:B------:R-:W-:Y:S01]  /*33fa0*/  BSSY B1, `(.L_x_3787) ;  /* 0x0000004000017945 */ /* 0x000fe20003800000 */
[----:B------:R-:W-:Y:S02]  /*33fb0*/  SHF.R.S32.HI R9, RZ, 0x1f, R5 ;  /* 0x0000001fff097819 */ /* 0x000fe40000011405 */
[----:B------:R-:W0:Y:S02]  /*33fc0*/  SYNCS.PHASECHK.TRANS64.TRYWAIT P0, [R6+URZ+0x38840], R21 ;  /* 0x03884015060075a7 */ /* 0x000e24000800017f */
[----:B0-----:R-:W-:Y:S05]  /*33fd0*/  @!P0 BRA `(.L_x_3788) ;  /* 0x0000004c00f08947 */ /* 0x001fea0003800000 */
.L_x_3921:
[----:B------:R-:W-:Y:S05]  /*33fe0*/  BSYNC B1 ;  /* 0x0000000000017941 */ /* 0x000fea0003800000 */
.L_x_3787:
        /* <DEDUP_REMOVED lines=42> */
.L_x_3931:
        /* <DEDUP_REMOVED lines=8> */
.L_x_3790:
        /* <DEDUP_REMOVED lines=11> */
.L_x_3791:
[----:B------:R2:W-:Y:S01]  /*343c0*/  SYNCS.ARRIVE.TRANS64.A1T0 RZ, [R6+URZ+0x38830], RZ ;  /* 0x038830ff06ff79a7 */ /* 0x0005e2000810003f */
[----:B------:R-:W-:Y:S05]  /*343d0*/  @!P2 BRA `(.L_x_3792) ;  /* 0x000000000004a947 */ /* 0x000fea0003800000 */
[----:B------:R-:W-:Y:S01]  /*343e0*/  BPT.TRAP 0x1 ;  /* 0x000000040000795c */ /* 0x000fe20000300000 */
.L_x_3792:
[----:B------:R-:W3:Y:S01]  /*343f0*/  SYNCS.PHASECHK.TRANS64.TRYWAIT P0, [R6+URZ+0x38860], R21 ;  /* 0x03886015060075a7 */ /* 0x000ee2000800017f */
[----:B------:R-:W-:Y:S04]  /*34400*/  BSSY B1, `(.L_x_3793) ;  /* 0x0000002000017945 */ /* 0x000fe80003800000 */
[----:B---3--:R-:W-:Y:S05]  /*34410*/  @!P0 BRA `(.L_x_3794) ;  /* 0x0000005000108947 */ /* 0x008fea0003800000 */
.L_x_3932:
[----:B------:R-:W-:Y:S05]  /*34420*/  BSYNC B1 ;  /* 0x0000000000017941 */ /* 0x000fea0003800000 */
.L_x_3793:
        /* <DEDUP_REMOVED lines=81> */
.L_x_3942:
        /* <DEDUP_REMOVED lines=25> */
.L_x_3796:
        /* <DEDUP_REMOVED lines=11> */
.L_x_3797:
[----:B------:R1:W-:Y:S01]  /*34b80*/  SYNCS.ARRIVE.TRANS64.A1T0 RZ, [R6+URZ+0x38850], RZ ;  /* 0x038850ff06ff79a7 */ /* 0x0003e2000810003f */
[----:B------:R-:W-:Y:S05]  /*34b90*/  @P3 BRA `(.L_x_3798) ;  /* 0xfffffff000503947 */ /* 0x000fea000383ffff */
.L_x_3785:
[----:B------:R-:W-:Y:S05]  /*34ba0*/  BSYNC B0 ;  /* 0x0000000000007941 */ /* 0x000fea0003800000 */
.L_x_3784:
        /* <DEDUP_REMOVED lines=21> */
.L_x_3800:
[----:B------:R-:W-:Y:S05]  /*34d00*/  BSYNC B0 ;  /* 0x0000000000007941 */ /* 0x000fea0003800000 */
.L_x_3799:
[----:B------:R-:W-:-:S07]  /*34d10*/  SEL R25, R25, RZ, P0 ;  /* 0x000000ff19197207 */ /* 0x000fce0000000000 */
.L_x_3753:
[----:B------:R-:W-:Y:S05]  /*34d20*/  BSYNC B7 ;  /* 0x0000000000077941 */ /* 0x000fea0003800000 */
.L_x_3751:
        /* <DEDUP_REMOVED lines=11> */
.L_x_3801:
        /* <DEDUP_REMOVED lines=24> */
[----:B-123--:R-:W-:Y:S02]  /*34f60*/  IMAD.IADD R6, R4, 0x1, R5 ;  /* 0x0000000104067824 */ /* 0x00efe400078e0205 */
        /* <DEDUP_REMOVED lines=11> */
.L_x_3952:
[----:B------:R-:W-:Y:S02]  /*35020*/  ULDC UR4, c[0x0][0xd38] ;  /* 0x00034e0000047ab9 */ /* 0x000fe40000000800 */
[----:B------:R-:W-:-:S04]  /*35030*/  IMAD.U32 R4, RZ, RZ, UR4 ;  /* 0x00000004ff047e24 */ /* 0x000fc8000f8e00ff */
[----:B-1----:R-:W-:-:S04]  /*35040*/  IMAD R14, R14, R4, RZ ;  /* 0x000000040e0e7224 */ /* 0x002fc800078e02ff */
[----:B------:R-:W-:-:S05]  /*35050*/  IMAD.IADD R5, R5, 0x1, R14 ;  /* 0x0000000105057824 */ /* 0x000fca00078e020e */
[----:B------:R-:W-:-:S13]  /*35060*/  ISETP.GT.AND P6, PT, R5, R0, PT ;  /* 0x000000000500720c */ /* 0x000fda0003fc4270 */
[----:B------:R-:W-:Y:S05]  /*35070*/  @P6 BRA `(.L_x_3804) ;  /* 0x00000000009c6947 */ /* 0x000fea0003800000 */
.L_x_3809:
[----:B------:R-:W1:Y:S01]  /*35080*/  LDC R2, c[0x0][0xd3c] ;  /* 0x00034f00ff027b82 */ /* 0x000e620000000800 */
[----:B------:R-:W-:-:S05]  /*35090*/  VIADD R19, R19, 0x1f ;  /* 0x0000001f13137836 */ /* 0x000fca0000000000 */
[----:B-1----:R-:W-:-:S13]  /*350a0*/  ISETP.GE.AND P6, PT, R19, R2, PT ;  /* 0x000000021300720c */ /* 0x002fda0003fc6270 */
        /* <DEDUP_REMOVED lines=11> */
.L_x_3807:
[----:B------:R-:W-:Y:S05]  /*35160*/  BSYNC B0 ;  /* 0x0000000000007941 */ /* 0x000fea0003800000 */
.L_x_3806:
[----:B------:R-:W-:-:S03]  /*35170*/  UMOV UR4, 0xffffffff ;  /* 0xffffffff00047882 */ /* 0x000fc60000000000 */
[----:B------:R-:W-:Y:S05]  /*35180*/  BRA.DIV UR4, `(.L_x_3808) ;  /* 0x0000004e04c87947 */ /* 0x000fea000b800000 */
[----:B-----5:R-:W1:Y:S02]  /*35190*/  SHFL.UP PT, R14, R17, 0x1, RZ ;  /* 0x04200000110e7989 */ /* 0x020e6400000e00ff */
[----:B-1----:R-:W-:-:S05]  /*351a0*/  SEL R14, R14, RZ, P1 ;  /* 0x000000ff0e0e7207 */ /* 0x002fca0000800000 */
        /* <DEDUP_REMOVED lines=14> */
.L_x_3960:
[----:B------:R-:W-:Y:S02]  /*35290*/  ULDC UR4, c[0x0][0xd38] ;  /* 0x00034e0000047ab9 */ /* 0x000fe40000000800 */
[----:B------:R-:W-:-:S04]  /*352a0*/  IMAD.U32 R4, RZ, RZ, UR4 ;  /* 0x00000004ff047e24 */ /* 0x000fc8000f8e00ff */
[----:B-1----:R-:W-:-:S04]  /*352b0*/  IMAD R14, R14, R4, RZ ;  /* 0x000000040e0e7224 */ /* 0x002fc800078e02ff */
[----:B------:R-:W-:-:S05]  /*352c0*/  IMAD.IADD R5, R14, 0x1, R5 ;  /* 0x000000010e057824 */ /* 0x000fca00078e0205 */
[----:B------:R-:W-:-:S13]  /*352d0*/  ISETP.GT.AND P6, PT, R5, R0, PT ;  /* 0x000000000500720c */ /* 0x000fda0003fc4270 */
[----:B------:R-:W-:Y:S05]  /*352e0*/  @!P6 BRA `(.L_x_3809) ;  /* 0xfffffffc0064e947 */ /* 0x000fea000383ffff */
.L_x_3804:
        /* <DEDUP_REMOVED lines=8> */
.L_x_3964:
[----:B------:R-:W-:Y:S01]  /*35370*/  ISETP.NE.AND P0, PT, R2, RZ, PT ;  /* 0x000000ff0200720c */ /* 0x000fe20003f05270 */
[----:B------:R-:W-:-:S12]  /*35380*/  IMAD.MOV.U32 R14, RZ, RZ, RZ ;  /* 0x000000ffff0e7224 */ /* 0x000fd800078e00ff */
[----:B------:R-:W-:Y:S05]  /*35390*/  @!P0 BRA `(.L_x_3811) ;  /* 0x0000000000108947 */ /* 0x000fea0003800000 */
[----:B------:R-:W-:Y:S01]  /*353a0*/  UMOV UR4, 0xffffffff ;  /* 0xffffffff00047882 */ /* 0x000fe20000000000 */
[----:B------:R-:W-:Y:S02]  /*353b0*/  VIADD R12, R6, 0xffffffff ;  /* 0xffffffff060c7836 */ /* 0x000fe40000000000 */
[----:B------:R-:W-:Y:S05]  /*353c0*/  BRA.DIV UR4, `(.L_x_3812) ;  /* 0x00000052043c7947 */ /* 0x000fea000b800000 */
[----:B------:R3:W4:Y:S02]  /*353d0*/  SHFL.IDX PT, R14, R3, R12, 0x1f ;  /* 0x00001f0c030e7589 */ /* 0x00072400000e0000 */
.L_x_3811:
[----:B0--3--:R-:W0:Y:S01]  /*353e0*/  LDC.64 R2, c[0x0][0xd90] ;  /* 0x00036400ff027b82 */ /* 0x009e220000000a00 */
[----:B------:R-:W-:-:S04]  /*353f0*/  IMAD.IADD R19, R6, 0x1, R19 ;  /* 0x0000000106137824 */ /* 0x000fc800078e0213 */
[----:B0-----:R-:W-:-:S05]  /*35400*/  IMAD.WIDE R2, R19, 0x4, R2 ;  /* 0x0000000413027825 */ /* 0x001fca00078e0202 */
[----:B-1----:R0:W2:Y:S01]  /*35410*/  LDG.E R6, desc[UR46][R2.64] ;  /* 0x0000002e02067981 */ /* 0x0020a2000c1e1900 */
[----:B----4-:R-:W-:-:S04]  /*35420*/  IMAD R16, R14, R4, R16 ;  /* 0x000000040e107224 */ /* 0x010fc800078e0210 */
[----:B------:R-:W-:Y:S02]  /*35430*/  IMAD.IADD R0, R0, 0x1, -R16 ;  /* 0x0000000100007824 */ /* 0x000fe400078e0a10 */
[----:B0-----:R-:W-:Y:S02]  /*35440*/  IMAD.MOV.U32 R2, RZ, RZ, RZ ;  /* 0x000000ffff027224 */ /* 0x001fe400078e00ff */
[----:B--2---:R-:W-:-:S05]  /*35450*/  IMAD R5, R17, R6, RZ ;  /* 0x0000000611057224 */ /* 0x004fca00078e02ff */
        /* <DEDUP_REMOVED lines=33> */
[----:B------:R0:W1:Y:S02]  /*35670*/  F2I.FTZ.U32.TRUNC.NTZ R3, R2 ;  /* 0x0000000200037305 */ /* 0x000064000021f000 */
[----:B0-----:R-:W-:Y:S02]  /*35680*/  IMAD.MOV.U32 R2, RZ, RZ, RZ ;  /* 0x000000ffff027224 */ /* 0x001fe400078e00ff */
[----:B-1----:R-:W-:-:S04]  /*35690*/  IMAD.MOV R5, RZ, RZ, -R3 ;  /* 0x000000ffff057224 */ /* 0x002fc800078e0a03 */
        /* <DEDUP_REMOVED lines=22> */
.L_x_3805:
[----:B------:R-:W-:Y:S01]  /*35800*/  UMOV UR4, URZ ;  /* 0x0000003f00047c82 */ /* 0x000fe20008000000 */
[----:B------:R-:W-:Y:S01]  /*35810*/  UMOV UR5, URZ ;  /* 0x0000003f00057c82 */ /* 0x000fe20008000000 */
[----:B------:R-:W-:Y:S01]  /*35820*/  ULDC UR6, c[0x0][0xd3c] ;  /* 0x00034f0000067ab9 */ /* 0x000fe20000000800 */
[----:B------:R-:W-:Y:S02]  /*35830*/  IMAD.MOV.U32 R16, RZ, RZ, R0 ;  /* 0x000000ffff107224 */ /* 0x000fe400078e0000 */
[----:B------:R-:W-:Y:S02]  /*35840*/  IMAD.U32 R17, RZ, RZ, UR4 ;  /* 0x00000004ff117e24 */ /* 0x000fe4000f8e00ff */
[----:B------:R-:W-:Y:S02]  /*35850*/  IMAD.U32 R18, RZ, RZ, UR5 ;  /* 0x00000005ff127e24 */ /* 0x000fe4000f8e00ff */
[----:B------:R-:W-:-:S07]  /*35860*/  IMAD.U32 R19, RZ, RZ, UR6 ;  /* 0x00000006ff137e24 */ /* 0x000fce000f8e00ff */
.L_x_3813:
        /* <DEDUP_REMOVED lines=10> */
.L_x_3802:
[----:B------:R-:W-:Y:S02]  /*35910*/  ULDC UR4, c[0x0][0xd3c] ;  /* 0x00034f0000047ab9 */ /* 0x000fe40000000800 */
[----:B0-----:R-:W-:-:S13]  /*35920*/  ISETP.GE.AND P0, PT, R19, UR4, PT ;  /* 0x0000000413007c0c */ /* 0x001fda000bf06270 */
[----:B------:R-:W-:Y:S05]  /*35930*/  @!P0 BRA `(.L_x_3814) ;  /* 0xffffff8400648947 */ /* 0x000fea000383ffff */
[----:B------:R-:W-:Y:S05]  /*35940*/  BSYNC B8 ;  /* 0x0000000000087941 */ /* 0x000fea0003800000 */
.L_x_3685:
[----:B0-----:R-:W5:Y:S01]  /*35950*/  LDL.LU R0, [R1+0x438] ;  /* 0x0004380001007983 */ /* 0x001f620000300800 */
        /* <DEDUP_REMOVED lines=11> */
.L_x_3967:
[----:B------:R-:W-:Y:S05]  /*35a10*/  BSYNC B0 ;  /* 0x0000000000007941 */ /* 0x000fea0003800000 */
.L_x_3815:
[----:B------:R-:W-:-:S03]  /*35a20*/  UMOV UR4, 0xffffffff ;  /* 0xffffffff00047882 */ /* 0x000fc60000000000 */
[----:B------:R-:W-:Y:S05]  /*35a30*/  BRA.DIV UR4, `(.L_x_3817) ;  /* 0x0000004a04d87947 */ /* 0x000fea000b800000 */
[----:B------:R-:W0:Y:S02]  /*35a40*/  S2R R0, SR_TID.X ;  /* 0x0000000000007919 */ /* 0x000e240000002100 */
[----:B0-----:R-:W-:-:S04]  /*35a50*/  SHF.R.U32.HI R0, RZ, 0x5, R0 ;  /* 0x00000005ff007819 */ /* 0x001fc80000011600 */
[----:B------:R-:W-:-:S05]  /*35a60*/  LOP3.LUT R0, R0, 0x3, RZ, 0xc0, !PT ;  /* 0x0000000300007812 */ /* 0x000fca00078ec0ff */
[----:B------:R0:W0:Y:S02]  /*35a70*/  SHFL.IDX PT, R14, R0, RZ, 0x1f ;  /* 0x00001fff000e7589 */ /* 0x00002400000e0000 */
.L_x_3970:
[----:B0-----:R-:W-:-:S13]  /*35a80*/  ISETP.NE.AND P0, PT, R14, RZ, PT ;  /* 0x000000ff0e00720c */ /* 0x001fda0003f05270 */
[----:B------:R-:W-:Y:S05]  /*35a90*/  @P0 BRA `(.L_x_3454) ;  /* 0x0000000000880947 */ /* 0x000fea0003800000 */
[----:B------:R-:W-:-:S03]  /*35aa0*/  UMOV UR4, 0xffffffff ;  /* 0xffffffff00047882 */ /* 0x000fc60000000000 */
[----:B------:R-:W-:Y:S05]  /*35ab0*/  BRA.DIV UR4, `(.L_x_3818) ;  /* 0x0000004a04ec7947 */ /* 0x000fea000b800000 */
[----:B------:R-:W-:-:S13]  /*35ac0*/  ELECT P6, URZ, PT ;  /* 0x00000000003f782f */ /* 0x000fda00038c0000 */
.L_x_3973:
[----:B------:R-:W-:Y:S05]  /*35ad0*/  @!P6 BRA `(.L_x_3454) ;  /* 0x000000000078e947 */ /* 0x000fea0003800000 */
[----:B------:R-:W-:-:S06]  /*35ae0*/  ULOP3.LUT UR4, UR36, 0x2, URZ, 0xfc, !UPT ;  /* 0x0000000224047892 */ /* 0x000fcc000f8efc3f */
[----:B------:R-:W-:-:S05]  /*35af0*/  IMAD.U32 R0, RZ, RZ, UR4 ;  /* 0x00000004ff007e24 */ /* 0x000fca000f8e00ff */
[----:B------:R-:W-:-:S13]  /*35b00*/  ISETP.NE.AND P0, PT, R0, 0x3, PT ;  /* 0x000000030000780c */ /* 0x000fda0003f05270 */
[----:B------:R-:W-:Y:S05]  /*35b10*/  @!P0 BRA `(.L_x_3819) ;  /* 0x0000000000048947 */ /* 0x000fea0003800000 */
[----:B------:R-:W-:Y:S01]  /*35b20*/  BPT.TRAP 0x1 ;  /* 0x000000040000795c */ /* 0x000fe20000300000 */
.L_x_3819:
[C---:B------:R-:W-:Y:S01]  /*35b30*/  IMAD R5, R25.reuse, 0x8, R4 ;  /* 0x0000000819057824 */ /* 0x040fe200078e0204 */
[----:B------:R-:W-:Y:S01]  /*35b40*/  SHF.L.U32 R0, R28, 0x1f, RZ ;  /* 0x0000001f1c007819 */ /* 0x000fe200000006ff */
[----:B------:R-:W-:-:S03]  /*35b50*/  VIADD R25, R25, 0x1 ;  /* 0x0000000119197836 */ /* 0x000fc60000000000 */
[----:B------:R-:W0:Y:S02]  /*35b60*/  SYNCS.PHASECHK.TRANS64.TRYWAIT P1, [R5+URZ+0x38840], R0 ;  /* 0x03884000050075a7 */ /* 0x000e24000802017f */
[----:B------:R-:W-:-:S04]  /*35b70*/  ISETP.NE.AND P2, PT, R25, 0x2, PT ;  /* 0x000000021900780c */ /* 0x000fc80003f45270 */
[----:B------:R-:W-:Y:S01]  /*35b80*/  SEL R3, RZ, 0x1, P2 ;  /* 0x00000001ff037807 */ /* 0x000fe20001000000 */
[----:B0-----:R-:W-:Y:S08]  /*35b90*/  @!P1 BRA `(.L_x_3820) ;  /* 0x0000004800d49947 */ /* 0x001ff00003800000 */
.L_x_3974:
[----:B------:R-:W-:Y:S02]  /*35ba0*/  SEL R25, R25, RZ, P2 ;  /* 0x000000ff19197207 */ /* 0x000fe40001000000 */
[----:B------:R-:W-:Y:S01]  /*35bb0*/  LOP3.LUT R2, R28, R3, RZ, 0x3c, !PT ;  /* 0x000000031c027212 */ /* 0x000fe200078e3cff */
[----:B------:R-:W-:Y:S06]  /*35bc0*/  @!P0 BRA `(.L_x_3821) ;  /* 0x0000000000048947 */ /* 0x000fec0003800000 */
[----:B------:R-:W-:Y:S01]  /*35bd0*/  BPT.TRAP 0x1 ;  /* 0x000000040000795c */ /* 0x000fe20000300000 */
.L_x_3821:
[----:B------:R-:W-:Y:S01]  /*35be0*/  IMAD R25, R25, 0x8, R4 ;  /* 0x0000000819197824 */ /* 0x000fe200078e0204 */
[----:B------:R-:W-:-:S04]  /*35bf0*/  SHF.L.U32 R2, R2, 0x1f, RZ ;  /* 0x0000001f02027819 */ /* 0x000fc800000006ff */
[----:B------:R-:W0:Y:S02]  /*35c00*/  SYNCS.PHASECHK.TRANS64.TRYWAIT P1, [R25+URZ+0x38840], R2 ;  /* 0x03884002190075a7 */ /* 0x000e24000802017f */
[----:B0-----:R-:W-:Y:S05]  /*35c10*/  @!P1 BRA `(.L_x_3822) ;  /* 0x0000004800c89947 */ /* 0x001fea0003800000 */
.L_x_3975:
[----:B------:R-:W-:Y:S05]  /*35c20*/  @!P0 BRA `(.L_x_3823) ;  /* 0x0000000000048947 */ /* 0x000fea0003800000 */
[----:B------:R-:W-:Y:S01]  /*35c30*/  BPT.TRAP 0x1 ;  /* 0x000000040000795c */ /* 0x000fe20000300000 */
.L_x_3823:
[----:B------:R-:W0:Y:S02]  /*35c40*/  SYNCS.PHASECHK.TRANS64.TRYWAIT P1, [R5+URZ+0x38860], R0 ;  /* 0x03886000050075a7 */ /* 0x000e24000802017f */
[----:B0-----:R-:W-:Y:S05]  /*35c50*/  @!P1 BRA `(.L_x_3824) ;  /* 0x0000004800cc9947 */ /* 0x001fea0003800000 */
.L_x_3976:
[----:B------:R-:W-:Y:S05]  /*35c60*/  @!P0 BRA `(.L_x_3825) ;  /* 0x0000000000048947 */ /* 0x000fea0003800000 */
[----:B------:R-:W-:Y:S01]  /*35c70*/  BPT.TRAP 0x1 ;  /* 0x000000040000795c */ /* 0x000fe20000300000 */
.L_x_3825:
[----:B------:R0:W0:Y:S02]  /*35c80*/  SYNCS.PHASECHK.TRANS64.TRYWAIT P0, [R25+URZ+0x38860], R2 ;  /* 0x03886002190075a7 */ /* 0x000024000800017f */
[----:B0-----:R-:W-:Y:S05]  /*35c90*/  @!P0 NANOSLEEP.SYNCS 0x989680 ;  /* 0x009896800000895d */ /* 0x001fea0003900000 */
[----:B------:R-:W0:Y:S02]  /*35ca0*/  @!P0 SYNCS.PHASECHK.TRANS64 P0, [R25+URZ+0x38860], R2 ;  /* 0x03886002190085a7 */ /* 0x000e24000800007f */
[----:B0-----:R-:W-:Y:S05]  /*35cb0*/  @!P0 BRA `(.L_x_3825) ;  /* 0xfffffffc00f08947 */ /* 0x001fea000383ffff */
.L_x_3454:
[----:B------:R-:W-:Y:S05]  /*35cc0*/  BSYNC B9 ;  /* 0x0000000000097941 */ /* 0x000fea0003800000 */
.L_x_3451:
[----:B------:R-:W-:Y:S05]  /*35cd0*/  EXIT ;  /* 0x000000000000794d */ /* 0x000fea0003800000 */
.L_x_3478:
[----:B0-----:R0:W1:Y:S02]  /*35ce0*/  SYNCS.PHASECHK.TRANS64.TRYWAIT P5, [R61+URZ+0x38890], R68 ;  /* 0x038890443d0075a7 */ /* 0x00106400080a017f */
[----:B-1----:R-:W-:Y:S05]  /*35cf0*/  @!P5 NANOSLEEP.SYNCS 0x989680 ;  /* 0x009896800000d95d */ /* 0x002fea0003900000 */
[----:B------:R-:W1:Y:S02]  /*35d00*/  @!P5 SYNCS.PHASECHK.TRANS64 P5, [R61+URZ+0x38890], R68 ;  /* 0x038890443d00d5a7 */ /* 0x000e6400080a007f */
[----:B-1----:R-:W-:Y:S05]  /*35d10*/  @!P5 BRA `(.L_x_3478) ;  /* 0xfffffffc00f0d947 */ /* 0x002fea000383ffff */
[----:B------:R-:W-:Y:S05]  /*35d20*/  BRA `(.L_x_3826) ;  /* 0xfffffcd000047947 */ /* 0x000fea000383ffff */
.L_x_3479:
        /* <DEDUP_REMOVED lines=8> */
.L_x_3828:
[----:B------:R-:W-:Y:S05]  /*35db0*/  BSYNC B1 ;  /* 0x0000000000017941 */ /* 0x000fea0003800000 */
.L_x_3827:
        /* <DEDUP_REMOVED lines=8> */
.L_x_3829:
[----:B------:R-:W-:Y:S05]  /*35e40*/  BRA `(.L_x_3830) ;  /* 0xfffffccc00d07947 */ /* 0x000fea000383ffff */
.L_x_3489:
[----:B0-----:R0:W1:Y:S02]  /*35e50*/  SYNCS.PHASECHK.TRANS64.TRYWAIT P5, [R61+URZ+0x38890], R68 ;  /* 0x038890443d0075a7 */ /* 0x00106400080a017f */
[----:B-1----:R-:W-:Y:S05]  /*35e60*/  @!P5 NANOSLEEP.SYNCS 0x989680 ;  /* 0x009896800000d95d */ /* 0x002fea0003900000 */
[----:B------:R-:W1:Y:S02]  /*35e70*/  @!P5 SYNCS.PHASECHK.TRANS64 P5, [R61+URZ+0x38890], R68 ;  /* 0x038890443d00d5a7 */ /* 0x000e6400080a007f */
[----:B-1----:R-:W-:Y:S05]  /*35e80*/  @!P5 BRA `(.L_x_3489) ;  /* 0xfffffffc00f0d947 */ /* 0x002fea000383ffff */
[----:B------:R-:W-:Y:S05]  /*35e90*/  BRA `(.L_x_3831) ;  /* 0xfffffcd800507947 */ /* 0x000fea000383ffff */
.L_x_3490:
        /* <DEDUP_REMOVED lines=8> */
.L_x_3833:
[----:B------:R-:W-:Y:S05]  /*35f20*/  BSYNC B1 ;  /* 0x0000000000017941 */ /* 0x000fea0003800000 */
.L_x_3832:
        /* <DEDUP_REMOVED lines=8> */
.L_x_3834:
[----:B------:R-:W-:Y:S01]  /*35fb0*/  IMAD.MOV.U32 R64, RZ, RZ, R14 ;  /* 0x000000ffff407224 */ /* 0x000fe200078e000e */
[----:B------:R-:W-:Y:S06]  /*35fc0*/  BRA `(.L_x_3835) ;  /* 0xfffffcd800187947 */ /* 0x000fec000383ffff */
.L_x_3495:
[----:B0-----:R0:W1:Y:S02]  /*35fd0*/  SYNCS.PHASECHK.TRANS64.TRYWAIT P0, [R61+URZ+0x38890], R68 ;  /* 0x038890443d0075a7 */ /* 0x001064000800017f */
[----:B-1----:R-:W-:Y:S05]  /*35fe0*/  @!P0 NANOSLEEP.SYNCS 0x989680 ;  /* 0x009896800000895d */ /* 0x002fea0003900000 */
[----:B------:R-:W1:Y:S02]  /*35ff0*/  @!P0 SYNCS.PHASECHK.TRANS64 P0, [R61+URZ+0x38890], R68 ;  /* 0x038890443d0085a7 */ /* 0x000e64000800007f */
[----:B-1----:R-:W-:Y:S05]  /*36000*/  @!P0 BRA `(.L_x_3495) ;  /* 0xfffffffc00f08947 */ /* 0x002fea000383ffff */
[----:B------:R-:W-:Y:S05]  /*36010*/  BRA `(.L_x_3836) ;  /* 0xfffffce000187947 */ /* 0x000fea000383ffff */
.L_x_3496:
[----:B------:R-:W-:Y:S01]  /*36020*/  BSSY B1, `(.L_x_3837) ;  /* 0x0000007000017945 */ /* 0x000fe20003800000 */
[----:B------:R-:W-:Y:S02]  /*36030*/  IMAD.MOV.U32 R12, RZ, RZ, RZ ;  /* 0x000000ffff0c7224 */ /* 0x000fe400078e00ff */
[----:B------:R-:W-:Y:S02]  /*36040*/  IMAD.MOV.U32 R11, RZ, RZ, 0x1c1f ;  /* 0x00001c1fff0b7424 */ /* 0x000fe400078e00ff */
[----:B------:R-:W-:-:S07]  /*36050*/  IMAD.MOV.U32 R15, RZ, RZ, -0x1 ;  /* 0xffffffffff0f7424 */ /* 0x000fce00078e00ff */
[----:B0-----:R-:W-:Y:S05]  /*36060*/  WARPSYNC.COLLECTIVE R15, `(.L_x_3838) ;  /* 0x000000000f087348 */ /* 0x001fea0003c00000 */
[----:B------:R1:W2:Y:S02]  /*36070*/  SHFL.IDX P6, R14, R13, R12, R11 ;  /* 0x0000000c0d0e7389 */ /* 0x0002a400000c000b */
[----:B012---:R-:W-:Y:S01]  /*36080*/  ENDCOLLECTIVE ;  /* 0x000000000000791b */ /* 0x007fe20003800000 */
.L_x_3838:
[----:B------:R-:W-:Y:S05]  /*36090*/  BSYNC B1 ;  /* 0x0000000000017941 */ /* 0x000fea0003800000 */
.L_x_3837:
        /* <DEDUP_REMOVED lines=8> */
.L_x_3839:
[----:B------:R-:W-:Y:S05]  /*36120*/  BRA `(.L_x_3840) ;  /* 0xfffffce000407947 */ /* 0x000fea000383ffff */
.L_x_3499:
[----:B-1----:R1:W4:Y:S02]  /*36130*/  SYNCS.PHASECHK.TRANS64.TRYWAIT P5, [R61+URZ+0x388b0], R68 ;  /* 0x0388b0443d0075a7 */ /* 0x00232400080a017f */
[----:B----4-:R-:W-:Y:S05]  /*36140*/  @!P5 NANOSLEEP.SYNCS 0x989680 ;  /* 0x009896800000d95d */ /* 0x010fea0003900000 */
[----:B------:R-:W4:Y:S02]  /*36150*/  @!P5 SYNCS.PHASECHK.TRANS64 P5, [R61+URZ+0x388b0], R68 ;  /* 0x0388b0443d00d5a7 */ /* 0x000f2400080a007f */
[----:B----4-:R-:W-:Y:S05]  /*36160*/  @!P5 BRA `(.L_x_3499) ;  /* 0xfffffffc00f0d947 */ /* 0x010fea000383ffff */
[----:B------:R-:W-:Y:S05]  /*36170*/  BRA `(.L_x_3841) ;  /* 0xfffffce000c87947 */ /* 0x000fea000383ffff */
.L_x_3541:
        /* <DEDUP_REMOVED lines=8> */
.L_x_3843:
[----:B------:R-:W-:Y:S05]  /*36200*/  BSYNC B1 ;  /* 0x0000000000017941 */ /* 0x000fea0003800000 */
.L_x_3842:
        /* <DEDUP_REMOVED lines=8> */
.L_x_3844:
[----:B------:R-:W-:Y:S02]  /*36290*/  IMAD.MOV.U32 R13, RZ, RZ, R68 ;  /* 0x000000ffff0d7224 */ /* 0x000fe400078e0044 */
[----:B------:R-:W-:-:S07]  /*362a0*/  IMAD.MOV.U32 R6, RZ, RZ, R14 ;  /* 0x000000ffff067224 */ /* 0x000fce00078e000e */
[----:B------:R-:W-:Y:S05]  /*362b0*/  WARPSYNC.COLLECTIVE R15, `(.L_x_3845) ;  /* 0x000000000f087348 */ /* 0x000fea0003c00000 */
[----:B------:R0:W1:Y:S02]  /*362c0*/  SHFL.IDX P6, R14, R13, R12, R11 ;  /* 0x0000000c0d0e7389 */ /* 0x00006400000c000b */
[----:B01----:R-:W-:Y:S01]  /*362d0*/  ENDCOLLECTIVE ;  /* 0x000000000000791b */ /* 0x003fe20003800000 */
.L_x_3845:
[----:B------:R-:W-:Y:S02]  /*362e0*/  IMAD.MOV.U32 R13, RZ, RZ, R65 ;  /* 0x000000ffff0d7224 */ /* 0x000fe400078e0041 */
[----:B------:R-:W-:-:S07]  /*362f0*/  IMAD.MOV.U32 R7, RZ, RZ, R14 ;  /* 0x000000ffff077224 */ /* 0x000fce00078e000e */
[----:B------:R-:W-:Y:S05]  /*36300*/  WARPSYNC.COLLECTIVE R15, `(.L_x_3846) ;  /* 0x000000000f087348 */ /* 0x000fea0003c00000 */
[----:B------:R0:W1:Y:S02]  /*36310*/  SHFL.IDX P6, R14, R13, R12, R11 ;  /* 0x0000000c0d0e7389 */ /* 0x00006400000c000b */
[----:B01----:R-:W-:Y:S01]  /*36320*/  ENDCOLLECTIVE ;  /* 0x000000000000791b */ /* 0x003fe20003800000 */
.L_x_3846:
[----:B------:R-:W-:Y:S01]  /*36330*/  IMAD.MOV.U32 R8, RZ, RZ, R14 ;  /* 0x000000ffff087224 */ /* 0x000fe200078e000e */
[----:B------:R-:W-:Y:S06]  /*36340*/  BRA `(.L_x_3847) ;  /* 0xfffffd8400607947 */ /* 0x000fec000383ffff */
.L_x_3544:
[----:B------:R-:W-:Y:S01]  /*36350*/  BSSY B1, `(.L_x_3848) ;  /* 0x0000008000017945 */ /* 0x000fe20003800000 */
[----:B------:R-:W-:Y:S02]  /*36360*/  IMAD.MOV.U32 R13, RZ, RZ, R36 ;  /* 0x000000ffff0d7224 */ /* 0x000fe400078e0024 */
[----:B------:R-:W-:Y:S02]  /*36370*/  IMAD.MOV.U32 R12, RZ, RZ, 0x1 ;  /* 0x00000001ff0c7424 */ /* 0x000fe400078e00ff */
[----:B------:R-:W-:Y:S02]  /*36380*/  IMAD.MOV.U32 R11, RZ, RZ, 0x1c1f ;  /* 0x00001c1fff0b7424 */ /* 0x000fe400078e00ff */
[----:B------:R-:W-:-:S07]  /*36390*/  IMAD.MOV.U32 R15, RZ, RZ, -0x1 ;  /* 0xffffffffff0f7424 */ /* 0x000fce00078e00ff */
[----:B0--34-:R-:W-:Y:S05]  /*363a0*/  WARPSYNC.COLLECTIVE R15, `(.L_x_3849) ;  /* 0x000000000f087348 */ /* 0x019fea0003c00000 */
[----:B------:R1:W2:Y:S02]  /*363b0*/  SHFL.IDX P6, R14, R13, R12, R11 ;  /* 0x0000000c0d0e7389 */ /* 0x0002a400000c000b */
[----:B01234-:R-:W-:Y:S01]  /*363c0*/  ENDCOLLECTIVE ;  /* 0x000000000000791b */ /* 0x01ffe20003800000 */
.L_x_3849:
[----:B------:R-:W-:Y:S05]  /*363d0*/  BSYNC B1 ;  /* 0x0000000000017941 */ /* 0x000fea0003800000 */
.L_x_3848:
        /* <DEDUP_REMOVED lines=8> */
.L_x_3850:
[----:B------:R-:W-:Y:S02]  /*36460*/  IMAD.MOV.U32 R13, RZ, RZ, R68 ;  /* 0x000000ffff0d7224 */ /* 0x000fe400078e0044 */
[----:B------:R-:W-:-:S07]  /*36470*/  IMAD.MOV.U32 R6, RZ, RZ, R14 ;  /* 0x000000ffff067224 */ /* 0x000fce00078e000e */
[----:B------:R-:W-:Y:S05]  /*36480*/  WARPSYNC.COLLECTIVE R15, `(.L_x_3851) ;  /* 0x000000000f087348 */ /* 0x000fea0003c00000 */
[----:B------:R0:W1:Y:S02]  /*36490*/  SHFL.IDX P6, R14, R13, R12, R11 ;  /* 0x0000000c0d0e7389 */ /* 0x00006400000c000b */
[----:B01----:R-:W-:Y:S01]  /*364a0*/  ENDCOLLECTIVE ;  /* 0x000000000000791b */ /* 0x003fe20003800000 */
.L_x_3851:
[----:B------:R-:W-:Y:S02]  /*364b0*/  IMAD.MOV.U32 R13, RZ, RZ, R65 ;  /* 0x000000ffff0d7224 */ /* 0x000fe400078e0041 */
[----:B------:R-:W-:-:S07]  /*364c0*/  IMAD.MOV.U32 R7, RZ, RZ, R14 ;  /* 0x000000ffff077224 */ /* 0x000fce00078e000e */
[----:B------:R-:W-:Y:S05]  /*364d0*/  WARPSYNC.COLLECTIVE R15, `(.L_x_3852) ;  /* 0x000000000f087348 */ /* 0x000fea0003c00000 */
[----:B------:R0:W1:Y:S02]  /*364e0*/  SHFL.IDX P6, R14, R13, R12, R11 ;  /* 0x0000000c0d0e7389 */ /* 0x00006400000c000b */
[----:B01----:R-:W-:Y:S01]  /*364f0*/  ENDCOLLECTIVE ;  /* 0x000000000000791b */ /* 0x003fe20003800000 */
.L_x_3852:
[----:B------:R-:W-:Y:S05]  /*36500*/  BRA `(.L_x_3853) ;  /* 0xfffffd8400cc7947 */ /* 0x000fea000383ffff */
.L_x_3548:
[----:B-1----:R1:W4:Y:S02]  /*36510*/  SYNCS.PHASECHK.TRANS64.TRYWAIT P0, [R2+URZ+0x38800], R65 ;  /* 0x03880041020075a7 */ /* 0x002324000800017f */
[----:B----4-:R-:W-:Y:S05]  /*36520*/  @!P0 NANOSLEEP.SYNCS 0x989680 ;  /* 0x009896800000895d */ /* 0x010fea0003900000 */
[----:B------:R-:W4:Y:S02]  /*36530*/  @!P0 SYNCS.PHASECHK.TRANS64 P0, [R2+URZ+0x38800], R65 ;  /* 0x03880041020085a7 */ /* 0x000f24000800007f */
[----:B----4-:R-:W-:Y:S05]  /*36540*/  @!P0 BRA `(.L_x_3548) ;  /* 0xfffffffc00f08947 */ /* 0x010fea000383ffff */
[----:B------:R-:W-:Y:S05]  /*36550*/  BRA `(.L_x_3854) ;  /* 0xfffffd8800587947 */ /* 0x000fea000383ffff */
.L_x_3556:
        /* <DEDUP_REMOVED lines=9> */
.L_x_3856:
[----:B------:R-:W-:Y:S05]  /*365f0*/  BSYNC B1 ;  /* 0x0000000000017941 */ /* 0x000fea0003800000 */
.L_x_3855:
[----:B------:R-:W-:Y:S01]  /*36600*/  IMAD.MOV.U32 R13, RZ, RZ, R36 ;  /* 0x000000ffff0d7224 */ /* 0x000fe200078e0024 */
[----:B------:R-:W-:Y:S01]  /*36610*/  ISETP.GE.AND P0, PT, R16, R71, PT ;  /* 0x000000471000720c */ /* 0x000fe20003f06270 */
[----:B------:R-:W-:Y:S02]  /*36620*/  IMAD.MOV.U32 R12, RZ, RZ, RZ ;  /* 0x000000ffff0c7224 */ /* 0x000fe400078e00ff */
[----:B------:R-:W-:Y:S02]  /*36630*/  IMAD.MOV.U32 R11, RZ, RZ, 0x1c1f ;  /* 0x00001c1fff0b7424 */ /* 0x000fe400078e00ff */
[----:B------:R-:W-:Y:S02]  /*36640*/  IMAD.MOV.U32 R15, RZ, RZ, -0x1 ;  /* 0xffffffffff0f7424 */ /* 0x000fe400078e00ff */
[----:B------:R-:W-:Y:S02]  /*36650*/  IMAD.MOV.U32 R3, RZ, RZ, R14 ;  /* 0x000000ffff037224 */ /* 0x000fe400078e000e */
[----:B------:R-:W-:-:S07]  /*36660*/  IMAD R27, R24, R7, RZ ;  /* 0x00000007181b7224 */ /* 0x000fce00078e02ff */
[----:B------:R-:W-:Y:S05]  /*36670*/  WARPSYNC.COLLECTIVE R15, `(.L_x_3857) ;  /* 0x000000000f087348 */ /* 0x000fea0003c00000 */
[----:B------:R0:W1:Y:S02]  /*36680*/  SHFL.IDX P6, R14, R13, R12, R11 ;  /* 0x0000000c0d0e7389 */ /* 0x00006400000c000b */
[----:B01----:R-:W-:Y:S01]  /*36690*/  ENDCOLLECTIVE ;  /* 0x000000000000791b */ /* 0x003fe20003800000 */
.L_x_3857:
        /* <DEDUP_REMOVED lines=8> */
.L_x_3858:
[----:B------:R-:W-:-:S05]  /*36720*/  @!P1 IADD3 R8, P2, R4, R7, RZ ;  /* 0x0000000704089210 */ /* 0x000fca0007f5e0ff */
[----:B------:R-:W-:Y:S02]  /*36730*/  @!P1 IMAD.X R9, R3, 0x1, R6, P2 ;  /* 0x0000000103099824 */ /* 0x000fe400010e0606 */
[----:B------:R-:W-:Y:S02]  /*36740*/  IMAD.MOV.U32 R13, RZ, RZ, R65 ;  /* 0x000000ffff0d7224 */ /* 0x000fe400078e0041 */
[----:B------:R-:W-:-:S07]  /*36750*/  IMAD.MOV.U32 R5, RZ, RZ, R14 ;  /* 0x000000ffff057224 */ /* 0x000fce00078e000e */
[----:B------:R-:W-:Y:S05]  /*36760*/  WARPSYNC.COLLECTIVE R15, `(.L_x_3859) ;  /* 0x000000000f087348 */ /* 0x000fea0003c00000 */
[----:B------:R0:W1:Y:S02]  /*36770*/  SHFL.IDX P6, R14, R13, R12, R11 ;  /* 0x0000000c0d0e7389 */ /* 0x00006400000c000b */
[----:B01----:R-:W-:Y:S01]  /*36780*/  ENDCOLLECTIVE ;  /* 0x000000000000791b */ /* 0x003fe20003800000 */
.L_x_3859:
[----:B------:R-:W2:Y:S01]  /*36790*/  @!P1 LD.E.128 R8, desc[UR46][R8.64] ;  /* 0x0000002e08089980 */ /* 0x000ea2000c101d00 */
[----:B------:R-:W-:-:S05]  /*367a0*/  @!P1 IADD3 R4, P2, R14, R7, RZ ;  /* 0x000000070e049210 */ /* 0x000fca0007f5e0ff */
[----:B------:R-:W-:-:S06]  /*367b0*/  @!P1 IMAD.X R5, R5, 0x1, R6, P2 ;  /* 0x0000000105059824 */ /* 0x000fcc00010e0606 */
[----:B------:R-:W5:Y:S01]  /*367c0*/  @!P1 LD.E.128 R4, desc[UR46][R4.64] ;  /* 0x0000002e04049980 */ /* 0x000f62000c101d00 */
[----:B------:R-:W-:Y:S02]  /*367d0*/  CS2R R20, SRZ ;  /* 0x0000000000147805 */ /* 0x000fe4000001ff00 */
[----:B------:R-:W-:Y:S01]  /*367e0*/  CS2R R54, SRZ ;  /* 0x0000000000367805 */ /* 0x000fe2000001ff00 */
[----:B------:R-:W-:Y:S01]  /*367f0*/  IMAD.MOV.U32 R13, RZ, RZ, R26 ;  /* 0x000000ffff0d7224 */ /* 0x000fe200078e001a */
[----:B------:R-:W-:Y:S02]  /*36800*/  CS2R R66, SRZ ;  /* 0x0000000000427805 */ /* 0x000fe4000001ff00 */
[----:B------:R-:W-:Y:S01]  /*36810*/  CS2R R68, SRZ ;  /* 0x0000000000447805 */ /* 0x000fe2000001ff00 */
[----:B--2---:R-:W-:Y:S02]  /*36820*/  @!P1 IMAD.MOV.U32 R21, RZ, RZ, R9 ;  /* 0x000000ffff159224 */ /* 0x004fe400078e0009 */
[----:B------:R-:W-:-:S02]  /*36830*/  @!P1 IMAD.MOV.U32 R55, RZ, RZ, R11 ;  /* 0x000000ffff379224 */ /* 0x000fc400078e000b */
[----:B------:R-:W-:Y:S02]  /*36840*/  IMAD.MOV.U32 R12, RZ, RZ, R21 ;  /* 0x000000ffff0c7224 */ /* 0x000fe400078e0015 */
[----:B------:R-:W-:Y:S02]  /*36850*/  IMAD.MOV.U32 R11, RZ, RZ, 0x1c1f ;  /* 0x00001c1fff0b7424 */ /* 0x000fe400078e00ff */
[----:B------:R-:W-:Y:S01]  /*36860*/  @!P1 IMAD.MOV.U32 R20, RZ, RZ, R8 ;  /* 0x000000ffff149224 */ /* 0x000fe200078e0008 */
[----:B------:R-:W-:Y:S01]  /*36870*/  PRMT R80, R12, 0x7610, R80 ;  /* 0x000076100c507816 */ /* 0x000fe20000000050 */
[----:B------:R-:W-:Y:S02]  /*36880*/  IMAD.MOV.U32 R12, RZ, RZ, 0x1 ;  /* 0x00000001ff0c7424 */ /* 0x000fe400078e00ff */
[----:B------:R-:W-:Y:S02]  /*36890*/  IMAD.MOV.U32 R3, RZ, RZ, R20 ;  /* 0x000000ffff037224 */ /* 0x000fe400078e0014 */
[----:B------:R-:W-:-:S07]  /*368a0*/  @!P1 IMAD.MOV.U32 R54, RZ, RZ, R10 ;  /* 0x000000ffff369224 */ /* 0x000fce00078e000a */
[----:B-----5:R-:W-:Y:S05]  /*368b0*/  WARPSYNC.COLLECTIVE R15, `(.L_x_3860) ;  /* 0x000000000f087348 */ /* 0x020fea0003c00000 */
[----:B------:R0:W1:Y:S02]  /*368c0*/  SHFL.IDX P6, R14, R13, R12, R11 ;  /* 0x0000000c0d0e7389 */ /* 0x00006400000c000b */
[----:B01---5:R-:W-:Y:S01]  /*368d0*/  ENDCOLLECTIVE ;  /* 0x000000000000791b */ /* 0x023fe20003800000 */
.L_x_3860:
[----:B------:R-:W-:Y:S01]  /*368e0*/  IMAD.MOV.U32 R9, RZ, RZ, R55 ;  /* 0x000000ffff097224 */ /* 0x000fe200078e0037 */
[----:B------:R-:W-:Y:S01]  /*368f0*/  PRMT R75, R75, 0x5410, R3 ;  /* 0x000054104b4b7816 */ /* 0x000fe20000000003 */
[----:B------:R-:W-:Y:S02]  /*36900*/  IMAD.MOV.U32 R8, RZ, RZ, R54 ;  /* 0x000000ffff087224 */ /* 0x000fe400078e0036 */
[----:B------:R-:W-:Y:S02]  /*36910*/  @!P1 IMAD.MOV.U32 R66, RZ, RZ, R4 ;  /* 0x000000ffff429224 */ /* 0x000fe400078e0004 */
[----:B------:R-:W-:Y:S01]  /*36920*/  @!P1 IMAD.MOV.U32 R67, RZ, RZ, R5 ;  /* 0x000000ffff439224 */ /* 0x000fe200078e0005 */
[----:B------:R-:W-:Y:S01]  /*36930*/  PRMT R70, R8, 0x7610, R70 ;  /* 0x0000761008467816 */ /* 0x000fe20000000046 */
[----:B------:R-:W-:Y:S02]  /*36940*/  @!P1 IMAD.MOV.U32 R68, RZ, RZ, R6 ;  /* 0x000000ffff449224 */ /* 0x000fe400078e0006 */
[----:B------:R-:W-:-:S02]  /*36950*/  @!P1 IMAD.MOV.U32 R69, RZ, RZ, R7 ;  /* 0x000000ffff459224 */ /* 0x000fc400078e0007 */
[--C-:B------:R-:W-:Y:S01]  /*36960*/  IMAD.MOV.U32 R13, RZ, RZ, R36.reuse ;  /* 0x000000ffff0d7224 */ /* 0x100fe200078e0024 */
[----:B------:R-:W-:Y:S01]  /*36970*/  PRMT R36, R9, 0x7610, R36 ;  /* 0x0000761009247816 */ /* 0x000fe20000000024 */
[----:B------:R-:W-:Y:S01]  /*36980*/  IMAD.MOV.U32 R4, RZ, RZ, R66 ;  /* 0x000000ffff047224 */ /* 0x000fe200078e0042 */
[----:B------:R-:W-:Y:S01]  /*36990*/  CS2R R8, SRZ ;  /* 0x0000000000087805 */ /* 0x000fe2000001ff00 */
[----:B------:R-:W-:Y:S02]  /*369a0*/  IMAD.MOV.U32 R5, RZ, RZ, R67 ;  /* 0x000000ffff057224 */ /* 0x000fe400078e0043 */
[----:B------:R-:W-:Y:S01]  /*369b0*/  IMAD.MOV.U32 R6, RZ, RZ, R68 ;  /* 0x000000ffff067224 */ /* 0x000fe200078e0044 */
[----:B------:R-:W-:Y:S01]  /*369c0*/  PRMT R36, R36, 0x5410, R4 ;  /* 0x0000541024247816 */ /* 0x000fe20000000004 */
[----:B------:R-:W-:Y:S02]  /*369d0*/  IMAD.MOV.U32 R7, RZ, RZ, R69 ;  /* 0x000000ffff077224 */ /* 0x000fe400078e0045 */
[----:B------:R-:W-:Y:S01]  /*369e0*/  IMAD.MOV.U32 R3, RZ, RZ, R14 ;  /* 0x000000ffff037224 */ /* 0x000fe200078e000e */
[----:B------:R-:W-:-:S07]  /*369f0*/  PRMT R70, R70, 0x5410, R6 ;  /* 0x0000541046467816 */ /* 0x000fce0000000006 */
[----:B------:R-:W-:Y:S05]  /*36a00*/  WARPSYNC.COLLECTIVE R15, `(.L_x_3861) ;  /* 0x000000000f087348 */ /* 0x000fea0003c00000 */
[----:B------:R0:W1:Y:S02]  /*36a10*/  SHFL.IDX P6, R14, R13, R12, R11 ;  /* 0x0000000c0d0e7389 */ /* 0x00006400000c000b */
[----:B01----:R-:W-:Y:S01]  /*36a20*/  ENDCOLLECTIVE ;  /* 0x000000000000791b */ /* 0x003fe20003800000 */
.L_x_3861:
[----:B------:R-:W-:Y:S01]  /*36a30*/  PRMT R83, R7, 0x7610, R83 ;  /* 0x0000761007537816 */ /* 0x000fe20000000053 */
[----:B------:R-:W-:Y:S02]  /*36a40*/  IMAD.MOV.U32 R13, RZ, RZ, R25 ;  /* 0x000000ffff0d7224 */ /* 0x000fe400078e0019 */
[----:B------:R-:W-:-:S07]  /*36a50*/  IMAD.MOV.U32 R24, RZ, RZ, R14 ;  /* 0x000000ffff187224 */ /* 0x000fce00078e000e */
[----:B------:R-:W-:Y:S05]  /*36a60*/  WARPSYNC.COLLECTIVE R15, `(.L_x_3862) ;  /* 0x000000000f087348 */ /* 0x000fea0003c00000 */
[----:B------:R0:W1:Y:S02]  /*36a70*/  SHFL.IDX P6, R14, R13, R12, R11 ;  /* 0x0000000c0d0e7389 */ /* 0x00006400000c000b */
[----:B01----:R-:W-:Y:S01]  /*36a80*/  ENDCOLLECTIVE ;  /* 0x000000000000791b */ /* 0x003fe20003800000 */
.L_x_3862:
[----:B------:R-:W-:Y:S01]  /*36a90*/  IMAD.MOV.U32 R13, RZ, RZ, R65 ;  /* 0x000000ffff0d7224 */ /* 0x000fe200078e0041 */
[----:B------:R-:W-:Y:S01]  /*36aa0*/  PRMT R65, R65, 0x5410, R5 ;  /* 0x0000541041417816 */ /* 0x000fe20000000005 */
[----:B------:R-:W-:-:S07]  /*36ab0*/  IMAD.MOV.U32 R25, RZ, RZ, R14 ;  /* 0x000000ffff197224 */ /* 0x000fce00078e000e */
[----:B------:R-:W-:Y:S05]  /*36ac0*/  WARPSYNC.COLLECTIVE R15, `(.L_x_3863) ;  /* 0x000000000f087348 */ /* 0x000fea0003c00000 */
[----:B------:R0:W1:Y:S02]  /*36ad0*/  SHFL.IDX P6, R14, R13, R12, R11 ;  /* 0x0000000c0d0e7389 */ /* 0x00006400000c000b */
[----:B01----:R-:W-:Y:S01]  /*36ae0*/  ENDCOLLECTIVE ;  /* 0x000000000000791b */ /* 0x003fe20003800000 */
.L_x_3863:
[----:B------:R-:W-:Y:S05]  /*36af0*/  BRA `(.L_x_3864) ;  /* 0xfffffd9400d87947 */ /* 0x000fea000383ffff */
.L_x_3560:
[----:B0-----:R0:W1:Y:S02]  /*36b00*/  SYNCS.PHASECHK.TRANS64.TRYWAIT P1, [R2+URZ+0x38800], R13 ;  /* 0x0388000d020075a7 */ /* 0x001064000802017f */
[----:B-1----:R-:W-:Y:S05]  /*36b10*/  @!P1 NANOSLEEP.SYNCS 0x989680 ;  /* 0x009896800000995d */ /* 0x002fea0003900000 */
[----:B------:R-:W1:Y:S02]  /*36b20*/  @!P1 SYNCS.PHASECHK.TRANS64 P1, [R2+URZ+0x38800], R13 ;  /* 0x0388000d020095a7 */ /* 0x000e64000802007f */
[----:B-1----:R-:W-:Y:S05]  /*36b30*/  @!P1 BRA `(.L_x_3560) ;  /* 0xfffffffc00f09947 */ /* 0x002fea000383ffff */
[----:B------:R-:W-:Y:S05]  /*36b40*/  BRA `(.L_x_3865) ;  /* 0xfffffd9800347947 */ /* 0x000fea000383ffff */
.L_x_3574:
[----:B-1----:R1:W2:Y:S02]  /*36b50*/  SYNCS.PHASECHK.TRANS64.TRYWAIT P0, [R6+URZ], R7 ;  /* 0x00000007060075a7 */ /* 0x0022a4000800017f */
[----:B--2---:R-:W-:Y:S05]  /*36b60*/  @!P0 NANOSLEEP.SYNCS 0x989680 ;  /* 0x009896800000895d */ /* 0x004fea0003900000 */
[----:B------:R-:W2:Y:S02]  /*36b70*/  @!P0 SYNCS.PHASECHK.TRANS64 P0, [R6+URZ], R7 ;  /* 0x00000007060085a7 */ /* 0x000ea4000800007f */
[----:B--2---:R-:W-:Y:S05]  /*36b80*/  @!P0 BRA `(.L_x_3574) ;  /* 0xfffffffc00f08947 */ /* 0x004fea000383ffff */
[----:B------:R-:W-:Y:S05]  /*36b90*/  BRA `(.L_x_3573) ;  /* 0xfffffdb000047947 */ /* 0x000fea000383ffff */
.L_x_3581:
[----:B-1----:R1:W2:Y:S02]  /*36ba0*/  SYNCS.PHASECHK.TRANS64.TRYWAIT P0, [R2+URZ], R3 ;  /* 0x00000003020075a7 */ /* 0x0022a4000800017f */
[----:B--2---:R-:W-:Y:S05]  /*36bb0*/  @!P0 NANOSLEEP.SYNCS 0x989680 ;  /* 0x009896800000895d */ /* 0x004fea0003900000 */
[----:B------:R-:W2:Y:S02]  /*36bc0*/  @!P0 SYNCS.PHASECHK.TRANS64 P0, [R2+URZ], R3 ;  /* 0x00000003020085a7 */ /* 0x000ea4000800007f */
[----:B--2---:R-:W-:Y:S05]  /*36bd0*/  @!P0 BRA `(.L_x_3581) ;  /* 0xfffffffc00f08947 */ /* 0x004fea000383ffff */
[----:B------:R-:W-:Y:S05]  /*36be0*/  BRA `(.L_x_3580) ;  /* 0xfffffdb400107947 */ /* 0x000fea000383ffff */
.L_x_3612:
[----:B-1----:R1:W2:Y:S02]  /*36bf0*/  SYNCS.PHASECHK.TRANS64.TRYWAIT P0, [R6+URZ], R7 ;  /* 0x00000007060075a7 */ /* 0x0022a4000800017f */
[----:B--2---:R-:W-:Y:S05]  /*36c00*/  @!P0 NANOSLEEP.SYNCS 0x989680 ;  /* 0x009896800000895d */ /* 0x004fea0003900000 */
[----:B------:R-:W2:Y:S02]  /*36c10*/  @!P0 SYNCS.PHASECHK.TRANS64 P0, [R6+URZ], R7 ;  /* 0x00000007060085a7 */ /* 0x000ea4000800007f */
[----:B--2---:R-:W-:Y:S05]  /*36c20*/  @!P0 BRA `(.L_x_3612) ;  /* 0xfffffffc00f08947 */ /* 0x004fea000383ffff */
[----:B------:R-:W-:Y:S05]  /*36c30*/  BRA `(.L_x_3611) ;  /* 0xfffffe3000587947 */ /* 0x000fea000383ffff */
.L_x_3619:
[----:B-1----:R1:W2:Y:S02]  /*36c40*/  SYNCS.PHASECHK.TRANS64.TRYWAIT P0, [R14+URZ], R15 ;  /* 0x0000000f0e0075a7 */ /* 0x0022a4000800017f */
[----:B--2---:R-:W-:Y:S05]  /*36c50*/  @!P0 NANOSLEEP.SYNCS 0x989680 ;  /* 0x009896800000895d */ /* 0x004fea0003900000 */
[----:B------:R-:W2:Y:S02]  /*36c60*/  @!P0 SYNCS.PHASECHK.TRANS64 P0, [R14+URZ], R15 ;  /* 0x0000000f0e0085a7 */ /* 0x000ea4000800007f */
[----:B--2---:R-:W-:Y:S05]  /*36c70*/  @!P0 BRA `(.L_x_3619) ;  /* 0xfffffffc00f08947 */ /* 0x004fea000383ffff */
[----:B------:R-:W-:Y:S05]  /*36c80*/  BRA `(.L_x_3618) ;  /* 0xfffffe3400647947 */ /* 0x000fea000383ffff */
.L_x_3636:
[----:B-1----:R1:W2:Y:S02]  /*36c90*/  SYNCS.PHASECHK.TRANS64.TRYWAIT P0, [R6+URZ], R7 ;  /* 0x00000007060075a7 */ /* 0x0022a4000800017f */
[----:B--2---:R-:W-:Y:S05]  /*36ca0*/  @!P0 NANOSLEEP.SYNCS 0x989680 ;  /* 0x009896800000895d */ /* 0x004fea0003900000 */
[----:B------:R-:W2:Y:S02]  /*36cb0*/  @!P0 SYNCS.PHASECHK.TRANS64 P0, [R6+URZ], R7 ;  /* 0x00000007060085a7 */ /* 0x000ea4000800007f */
[----:B--2---:R-:W-:Y:S05]  /*36cc0*/  @!P0 BRA `(.L_x_3636) ;  /* 0xfffffffc00f08947 */ /* 0x004fea000383ffff */
[----:B------:R-:W-:Y:S05]  /*36cd0*/  BRA `(.L_x_3635) ;  /* 0xfffffea0007c7947 */ /* 0x000fea000383ffff */
.L_x_3643:
[----:B-1----:R1:W2:Y:S02]  /*36ce0*/  SYNCS.PHASECHK.TRANS64.TRYWAIT P0, [R12+URZ], R13 ;  /* 0x0000000d0c0075a7 */ /* 0x0022a4000800017f */
[----:B--2---:R-:W-:Y:S05]  /*36cf0*/  @!P0 NANOSLEEP.SYNCS 0x989680 ;  /* 0x009896800000895d */ /* 0x004fea0003900000 */
[----:B------:R-:W2:Y:S02]  /*36d00*/  @!P0 SYNCS.PHASECHK.TRANS64 P0, [R12+URZ], R13 ;  /* 0x0000000d0c0085a7 */ /* 0x000ea4000800007f */
[----:B--2---:R-:W-:Y:S05]  /*36d10*/  @!P0 BRA `(.L_x_3643) ;  /* 0xfffffffc00f08947 */ /* 0x004fea000383ffff */
[----:B------:R-:W-:Y:S05]  /*36d20*/  BRA `(.L_x_3642) ;  /* 0xfffffea400887947 */ /* 0x000fea000383ffff */
.L_x_3699:
[----:B------:R-:W0:Y:S01]  /*36d30*/  S2R R12, SR_TID.X ;  /* 0x00000000000c7919 */ /* 0x000e220000002100 */
[----:B------:R-:W-:Y:S01]  /*36d40*/  BSSY B1, `(.L_x_3866) ;  /* 0x000000a000017945 */ /* 0x000fe20003800000 */
[----:B------:R-:W-:Y:S02]  /*36d50*/  IMAD.MOV.U32 R11, RZ, RZ, 0x1f ;  /* 0x0000001fff0b7424 */ /* 0x000fe400078e00ff */
[----:B------:R-:W-:Y:S01]  /*36d60*/  IMAD.MOV.U32 R15, RZ, RZ, -0x1 ;  /* 0xffffffffff0f7424 */ /* 0x000fe200078e00ff */
[----:B0-----:R-:W-:-:S04]  /*36d70*/  SHF.R.U32.HI R12, RZ, 0x5, R12 ;  /* 0x00000005ff0c7819 */ /* 0x001fc8000001160c */
[----:B------:R-:W-:-:S05]  /*36d80*/  LOP3.LUT R12, R12, 0x3, RZ, 0xc0, !PT ;  /* 0x000000030c0c7812 */ /* 0x000fca00078ec0ff */
[----:B------:R-:W-:Y:S02]  /*36d90*/  IMAD.MOV.U32 R13, RZ, RZ, R12 ;  /* 0x000000ffff0d7224 */ /* 0x000fe400078e000c */
[----:B------:R-:W-:-:S07]  /*36da0*/  IMAD.MOV.U32 R12, RZ, RZ, RZ ;  /* 0x000000ffff0c7224 */ /* 0x000fce00078e00ff */
[----:B------:R-:W-:Y:S05]  /*36db0*/  WARPSYNC.COLLECTIVE R15, `(.L_x_3867) ;  /* 0x000000000f087348 */ /* 0x000fea0003c00000 */
[----:B------:R0:W1:Y:S02]  /*36dc0*/  SHFL.IDX P6, R14, R13, R12, R11 ;  /* 0x0000000c0d0e7389 */ /* 0x00006400000c000b */
[----:B01----:R-:W-:Y:S01]  /*36dd0*/  ENDCOLLECTIVE ;  /* 0x000000000000791b */ /* 0x003fe20003800000 */
.L_x_3867:
[----:B------:R-:W-:Y:S05]  /*36de0*/  BSYNC B1 ;  /* 0x0000000000017941 */ /* 0x000fea0003800000 */
.L_x_3866:
[----:B------:R-:W-:Y:S05]  /*36df0*/  BRA `(.L_x_3868) ;  /* 0xffffff7800c87947 */ /* 0x000fea000383ffff */
.L_x_3701:
[----:B------:R-:W-:Y:S01]  /*36e00*/  BSSY B1, `(.L_x_3869) ;  /* 0x0000006000017945 */ /* 0x000fe20003800000 */
[----:B------:R-:W-:-:S07]  /*36e10*/  IMAD.MOV.U32 R15, RZ, RZ, -0x1 ;  /* 0xffffffffff0f7424 */ /* 0x000fce00078e00ff */
[----:B0-----:R-:W-:Y:S05]  /*36e20*/  WARPSYNC.COLLECTIVE R15, `(.L_x_3870) ;  /* 0x000000000f0c7348 */ /* 0x001fea0003c00000 */
[----:B------:R-:W-:Y:S02]  /*36e30*/  ELECT P6, UR62, PT ;  /* 0x00000000003e782f */ /* 0x000fe400038c0000 */
[----:B------:R-:W-:Y:S01]  /*36e40*/  MOV R14, UR62 ;  /* 0x0000003e000e7c02 */ /* 0x000fe20008000f00 */
[----:B0-----:R-:W-:Y:S10]  /*36e50*/  ENDCOLLECTIVE ;  /* 0x000000000000791b */ /* 0x001ff40003800000 */
.L_x_3870:
[----:B------:R-:W-:Y:S05]  /*36e60*/  BSYNC B1 ;  /* 0x0000000000017941 */ /* 0x000fea0003800000 */
.L_x_3869:
[----:B------:R-:W-:Y:S05]  /*36e70*/  BRA `(.L_x_3700) ;  /* 0xffffff7800c07947 */ /* 0x000fea000383ffff */
.L_x_3703:
[----:B0-----:R0:W1:Y:S02]  /*36e80*/  SYNCS.PHASECHK.TRANS64.TRYWAIT P0, [R23+URZ+0x38820], R3 ;  /* 0x03882003170075a7 */ /* 0x001064000800017f */
[----:B-1----:R-:W-:Y:S05]  /*36e90*/  @!P0 NANOSLEEP.SYNCS 0x989680 ;  /* 0x009896800000895d */ /* 0x002fea0003900000 */
[----:B------:R-:W1:Y:S02]  /*36ea0*/  @!P0 SYNCS.PHASECHK.TRANS64 P0, [R23+URZ+0x38820], R3 ;  /* 0x03882003170085a7 */ /* 0x000e64000800007f */
[----:B-1----:R-:W-:Y:S05]  /*36eb0*/  @!P0 BRA `(.L_x_3703) ;  /* 0xfffffffc00f08947 */ /* 0x002fea000383ffff */
[----:B------:R-:W-:Y:S05]  /*36ec0*/  BRA `(.L_x_3871) ;  /* 0xffffff7800d07947 */ /* 0x000fea000383ffff */
.L_x_3707:
[----:B0-----:R0:W1:Y:S02]  /*36ed0*/  SYNCS.PHASECHK.TRANS64.TRYWAIT P0, [R3+URZ+0x388a0], R7 ;  /* 0x0388a007030075a7 */ /* 0x001064000800017f */
[----:B-1----:R-:W-:Y:S05]  /*36ee0*/  @!P0 NANOSLEEP.SYNCS 0x989680 ;  /* 0x009896800000895d */ /* 0x002fea0003900000 */
[----:B------:R-:W1:Y:S02]  /*36ef0*/  @!P0 SYNCS.PHASECHK.TRANS64 P0, [R3+URZ+0x388a0], R7 ;  /* 0x0388a007030085a7 */ /* 0x000e64000800007f */
[----:B-1----:R-:W-:Y:S05]  /*36f00*/  @!P0 BRA `(.L_x_3707) ;  /* 0xfffffffc00f08947 */ /* 0x002fea000383ffff */
[----:B------:R-:W-:Y:S05]  /*36f10*/  BRA `(.L_x_3872) ;  /* 0xffffff7800e87947 */ /* 0x000fea000383ffff */
.L_x_3712:
[----:B-1----:R1:W2:Y:S02]  /*36f20*/  SYNCS.PHASECHK.TRANS64.TRYWAIT P0, [R3+URZ+0x388c0], R7 ;  /* 0x0388c007030075a7 */ /* 0x0022a4000800017f */
[----:B--2---:R-:W-:Y:S05]  /*36f30*/  @!P0 NANOSLEEP.SYNCS 0x989680 ;  /* 0x009896800000895d */ /* 0x004fea0003900000 */
[----:B------:R-:W2:Y:S02]  /*36f40*/  @!P0 SYNCS.PHASECHK.TRANS64 P0, [R3+URZ+0x388c0], R7 ;  /* 0x0388c007030085a7 */ /* 0x000ea4000800007f */
[----:B--2---:R-:W-:Y:S05]  /*36f50*/  @!P0 BRA `(.L_x_3712) ;  /* 0xfffffffc00f08947 */ /* 0x004fea000383ffff */
[----:B------:R-:W-:Y:S05]  /*36f60*/  BRA `(.L_x_3873) ;  /* 0xffffff7c00647947 */ /* 0x000fea000383ffff */
.L_x_3726:
[----:B0-----:R0:W1:Y:S02]  /*36f70*/  SYNCS.PHASECHK.TRANS64.TRYWAIT P1, [R10+URZ+0x388a0], R2 ;  /* 0x0388a0020a0075a7 */ /* 0x001064000802017f */
[----:B-1----:R-:W-:Y:S05]  /*36f80*/  @!P1 NANOSLEEP.SYNCS 0x989680 ;  /* 0x009896800000995d */ /* 0x002fea0003900000 */
[----:B------:R-:W1:Y:S02]  /*36f90*/  @!P1 SYNCS.PHASECHK.TRANS64 P1, [R10+URZ+0x388a0], R2 ;  /* 0x0388a0020a0095a7 */ /* 0x000e64000802007f */
[----:B-1----:R-:W-:Y:S05]  /*36fa0*/  @!P1 BRA `(.L_x_3726) ;  /* 0xfffffffc00f09947 */ /* 0x002fea000383ffff */
[----:B------:R-:W-:Y:S05]  /*36fb0*/  BRA `(.L_x_3874) ;  /* 0xffffff8400c87947 */ /* 0x000fea000383ffff */
.L_x_3731:
[----:B-1----:R1:W2:Y:S02]  /*36fc0*/  SYNCS.PHASECHK.TRANS64.TRYWAIT P1, [R10+URZ+0x388c0], R2 ;  /* 0x0388c0020a0075a7 */ /* 0x0022a4000802017f */
[----:B--2---:R-:W-:Y:S05]  /*36fd0*/  @!P1 NANOSLEEP.SYNCS 0x989680 ;  /* 0x009896800000995d */ /* 0x004fea0003900000 */
[----:B------:R-:W2:Y:S02]  /*36fe0*/  @!P1 SYNCS.PHASECHK.TRANS64 P1, [R10+URZ+0x388c0], R2 ;  /* 0x0388c0020a0095a7 */ /* 0x000ea4000802007f */
[----:B--2---:R-:W-:Y:S05]  /*36ff0*/  @!P1 BRA `(.L_x_3731) ;  /* 0xfffffffc00f09947 */ /* 0x004fea000383ffff */
[----:B------:R-:W-:Y:S05]  /*37000*/  BRA `(.L_x_3875) ;  /* 0xffffff8800407947 */ /* 0x000fea000383ffff */
.L_x_3759:
[----:B------:R-:W-:Y:S01]  /*37010*/  SHF.R.U32.HI R12, RZ, 0x5, R20 ;  /* 0x00000005ff0c7819 */ /* 0x000fe20000011614 */
[----:B------:R-:W-:Y:S01]  /*37020*/  BSSY B0, `(.L_x_3876) ;  /* 0x0000009000007945 */ /* 0x000fe20003800000 */
[----:B------:R-:W-:Y:S02]  /*37030*/  IMAD.MOV.U32 R11, RZ, RZ, 0x1f ;  /* 0x0000001fff0b7424 */ /* 0x000fe400078e00ff */
[----:B------:R-:W-:Y:S01]  /*37040*/  LOP3.LUT R12, R12, 0x3, RZ, 0xc0, !PT ;  /* 0x000000030c0c7812 */ /* 0x000fe200078ec0ff */
[----:B------:R-:W-:-:S04]  /*37050*/  IMAD.MOV.U32 R15, RZ, RZ, -0x1 ;  /* 0xffffffffff0f7424 */ /* 0x000fc800078e00ff */
[----:B------:R-:W-:Y:S02]  /*37060*/  IMAD.MOV.U32 R13, RZ, RZ, R12 ;  /* 0x000000ffff0d7224 */ /* 0x000fe400078e000c */
[----:B------:R-:W-:-:S07]  /*37070*/  IMAD.MOV.U32 R12, RZ, RZ, RZ ;  /* 0x000000ffff0c7224 */ /* 0x000fce00078e00ff */
[----:B0-----:R-:W-:Y:S05]  /*37080*/  WARPSYNC.COLLECTIVE R15, `(.L_x_3877) ;  /* 0x000000000f087348 */ /* 0x001fea0003c00000 */
[----:B------:R1:W2:Y:S02]  /*37090*/  SHFL.IDX P6, R14, R13, R12, R11 ;  /* 0x0000000c0d0e7389 */ /* 0x0002a400000c000b */
[----:B012---:R-:W-:Y:S01]  /*370a0*/  ENDCOLLECTIVE ;  /* 0x000000000000791b */ /* 0x007fe20003800000 */
.L_x_3877:
[----:B------:R-:W-:Y:S05]  /*370b0*/  BSYNC B0 ;  /* 0x0000000000007941 */ /* 0x000fea0003800000 */
.L_x_3876:
[----:B------:R-:W-:Y:S05]  /*370c0*/  BRA `(.L_x_3878) ;  /* 0xffffffa000247947 */ /* 0x000fea000383ffff */
.L_x_3762:
[----:B0-----:R0:W1:Y:S02]  /*370d0*/  SYNCS.PHASECHK.TRANS64.TRYWAIT P0, [R17+URZ+0x38840], R0 ;  /* 0x03884000110075a7 */ /* 0x001064000800017f */
[----:B-1----:R-:W-:Y:S05]  /*370e0*/  @!P0 NANOSLEEP.SYNCS 0x989680 ;  /* 0x009896800000895d */ /* 0x002fea0003900000 */
[----:B------:R-:W1:Y:S02]  /*370f0*/  @!P0 SYNCS.PHASECHK.TRANS64 P0, [R17+URZ+0x38840], R0 ;  /* 0x03884000110085a7 */ /* 0x000e64000800007f */
[----:B-1----:R-:W-:Y:S05]  /*37100*/  @!P0 BRA `(.L_x_3762) ;  /* 0xfffffffc00f08947 */ /* 0x002fea000383ffff */
[----:B------:R-:W-:Y:S05]  /*37110*/  BRA `(.L_x_3879) ;  /* 0xffffffa000607947 */ /* 0x000fea000383ffff */
.L_x_3763:
        /* <DEDUP_REMOVED lines=8> */
.L_x_3881:
[----:B------:R-:W-:Y:S05]  /*371a0*/  BSYNC B0 ;  /* 0x0000000000007941 */ /* 0x000fea0003800000 */
.L_x_3880:
        /* <DEDUP_REMOVED lines=9> */
.L_x_3882:
[----:B------:R-:W-:Y:S02]  /*37240*/  IMAD.MOV.U32 R13, RZ, RZ, R4 ;  /* 0x000000ffff0d7224 */ /* 0x000fe400078e0004 */
[----:B------:R-:W-:Y:S02]  /*37250*/  IMAD.MOV.U32 R12, RZ, RZ, 0x1 ;  /* 0x00000001ff0c7424 */ /* 0x000fe400078e00ff */
[----:B------:R-:W-:-:S07]  /*37260*/  IMAD.MOV.U32 R3, RZ, RZ, R14 ;  /* 0x000000ffff037224 */ /* 0x000fce00078e000e */
[----:B------:R-:W-:Y:S05]  /*37270*/  WARPSYNC.COLLECTIVE R15, `(.L_x_3883) ;  /* 0x000000000f087348 */ /* 0x000fea0003c00000 */
[----:B------:R0:W1:Y:S02]  /*37280*/  SHFL.IDX P6, R14, R13, R12, R11 ;  /* 0x0000000c0d0e7389 */ /* 0x00006400000c000b */
[----:B01----:R-:W-:Y:S01]  /*37290*/  ENDCOLLECTIVE ;  /* 0x000000000000791b */ /* 0x003fe20003800000 */
.L_x_3883:
        /* <DEDUP_REMOVED lines=15> */
.L_x_3884:
[----:B------:R-:W-:Y:S02]  /*37390*/  @P0 IMAD R6, R5, 0x2, R23 ;  /* 0x0000000205060824 */ /* 0x000fe400078e0217 */
[----:B------:R-:W-:Y:S02]  /*373a0*/  IMAD.MOV.U32 R13, RZ, RZ, R4 ;  /* 0x000000ffff0d7224 */ /* 0x000fe400078e0004 */
[----:B------:R-:W-:Y:S02]  /*373b0*/  IMAD.MOV.U32 R12, RZ, RZ, 0x2 ;  /* 0x00000002ff0c7424 */ /* 0x000fe400078e00ff */
[----:B------:R-:W-:-:S07]  /*373c0*/  IMAD.MOV.U32 R3, RZ, RZ, R14 ;  /* 0x000000ffff037224 */ /* 0x000fce00078e000e */
[----:B------:R-:W-:Y:S05]  /*373d0*/  WARPSYNC.COLLECTIVE R15, `(.L_x_3885) ;  /* 0x000000000f087348 */ /* 0x000fea0003c00000 */
[----:B------:R0:W1:Y:S02]  /*373e0*/  SHFL.IDX P6, R14, R13, R12, R11 ;  /* 0x0000000c0d0e7389 */ /* 0x00006400000c000b */
[----:B01----:R-:W-:Y:S01]  /*373f0*/  ENDCOLLECTIVE ;  /* 0x000000000000791b */ /* 0x003fe20003800000 */
.L_x_3885:
        /* <DEDUP_REMOVED lines=15> */
.L_x_3886:
[----:B------:R-:W-:Y:S02]  /*374f0*/  @P0 IMAD R6, R5, 0x2, R23 ;  /* 0x0000000205060824 */ /* 0x000fe400078e0217 */
[----:B------:R-:W-:Y:S02]  /*37500*/  IMAD.MOV.U32 R13, RZ, RZ, R4 ;  /* 0x000000ffff0d7224 */ /* 0x000fe400078e0004 */
[----:B------:R-:W-:Y:S02]  /*37510*/  IMAD.MOV.U32 R12, RZ, RZ, 0x3 ;  /* 0x00000003ff0c7424 */ /* 0x000fe400078e00ff */
[----:B------:R-:W-:-:S07]  /*37520*/  IMAD.MOV.U32 R3, RZ, RZ, R14 ;  /* 0x000000ffff037224 */ /* 0x000fce00078e000e */
[----:B------:R-:W-:Y:S05]  /*37530*/  WARPSYNC.COLLECTIVE R15, `(.L_x_3887) ;  /* 0x000000000f087348 */ /* 0x000fea0003c00000 */
[----:B------:R0:W1:Y:S02]  /*37540*/  SHFL.IDX P6, R14, R13, R12, R11 ;  /* 0x0000000c0d0e7389 */ /* 0x00006400000c000b */
[----:B01----:R-:W-:Y:S01]  /*37550*/  ENDCOLLECTIVE ;  /* 0x000000000000791b */ /* 0x003fe20003800000 */
.L_x_3887:
        /* <DEDUP_REMOVED lines=10> */
.L_x_3888:
[----:B------:R-:W-:Y:S01]  /*37600*/  @!PT LDS RZ, [RZ] ;  /* 0x00000000fffff984 */ /* 0x000fe20000000800 */
[----:B------:R-:W-:Y:S01]  /*37610*/  @!PT LDS RZ, [RZ] ;  /* 0x00000000fffff984 */ /* 0x000fe20000000800 */
[----:B------:R-:W-:Y:S01]  /*37620*/  @!PT LDS RZ, [RZ] ;  /* 0x00000000fffff984 */ /* 0x000fe20000000800 */
[----:B------:R0:W-:Y:S01]  /*37630*/  @P0 LDGSTS.E.BYPASS.LTC128B.128 [R6+0x23400], desc[UR46][R2.64], !P2 ;  /* 0x2340000002060fae */ /* 0x0001e2000d101d6e */
[----:B------:R-:W-:Y:S01]  /*37640*/  IMAD.MOV.U32 R0, RZ, RZ, R14 ;  /* 0x000000ffff007224 */ /* 0x000fe200078e000e */
[----:B------:R-:W-:Y:S06]  /*37650*/  BRA `(.L_x_3889) ;  /* 0xffffffa000207947 */ /* 0x000fec000383ffff */
.L_x_3768:
        /* <DEDUP_REMOVED lines=9> */
.L_x_3890:
        /* <DEDUP_REMOVED lines=10> */
.L_x_3891:
[----:B------:R-:W-:Y:S02]  /*37790*/  IMAD.MOV.U32 R13, RZ, RZ, R3 ;  /* 0x000000ffff0d7224 */ /* 0x000fe400078e0003 */
[----:B------:R-:W-:Y:S02]  /*377a0*/  IMAD.MOV.U32 R12, RZ, RZ, 0x1 ;  /* 0x00000001ff0c7424 */ /* 0x000fe400078e00ff */
[----:B------:R-:W-:-:S07]  /*377b0*/  IMAD.MOV.U32 R4, RZ, RZ, R14 ;  /* 0x000000ffff047224 */ /* 0x000fce00078e000e */
[----:B------:R-:W-:Y:S05]  /*377c0*/  WARPSYNC.COLLECTIVE R15, `(.L_x_3892) ;  /* 0x000000000f087348 */ /* 0x000fea0003c00000 */
[----:B------:R0:W1:Y:S02]  /*377d0*/  SHFL.IDX P6, R14, R13, R12, R11 ;  /* 0x0000000c0d0e7389 */ /* 0x00006400000c000b */
[----:B01----:R-:W-:Y:S01]  /*377e0*/  ENDCOLLECTIVE ;  /* 0x000000000000791b */ /* 0x003fe20003800000 */
.L_x_3892:
        /* <DEDUP_REMOVED lines=12> */
.L_x_3893:
[----:B------:R-:W-:Y:S02]  /*378b0*/  IMAD.MOV.U32 R13, RZ, RZ, R3 ;  /* 0x000000ffff0d7224 */ /* 0x000fe400078e0003 */
[----:B------:R-:W-:Y:S02]  /*378c0*/  IMAD.MOV.U32 R12, RZ, RZ, 0x2 ;  /* 0x00000002ff0c7424 */ /* 0x000fe400078e00ff */
[----:B------:R-:W-:-:S07]  /*378d0*/  IMAD.MOV.U32 R5, RZ, RZ, R14 ;  /* 0x000000ffff057224 */ /* 0x000fce00078e000e */
[----:B------:R-:W-:Y:S05]  /*378e0*/  WARPSYNC.COLLECTIVE R15, `(.L_x_3894) ;  /* 0x000000000f087348 */ /* 0x000fea0003c00000 */
[----:B------:R0:W1:Y:S02]  /*378f0*/  SHFL.IDX P6, R14, R13, R12, R11 ;  /* 0x0000000c0d0e7389 */ /* 0x00006400000c000b */
[----:B01----:R-:W-:Y:S01]  /*37900*/  ENDCOLLECTIVE ;  /* 0x000000000000791b */ /* 0x003fe20003800000 */
.L_x_3894:
        /* <DEDUP_REMOVED lines=10> */
.L_x_3895:
        /* <DEDUP_REMOVED lines=11> */
.L_x_3896:
        /* <DEDUP_REMOVED lines=10> */
.L_x_3897:
[----:B------:R-:W-:Y:S01]  /*37b00*/  @!PT LDS RZ, [RZ] ;  /* 0x00000000fffff984 */ /* 0x000fe20000000800 */
[----:B------:R-:W-:Y:S01]  /*37b10*/  @!PT LDS RZ, [RZ] ;  /* 0x00000000fffff984 */ /* 0x000fe20000000800 */
[----:B------:R-:W-:Y:S01]  /*37b20*/  @!PT LDS RZ, [RZ] ;  /* 0x00000000fffff984 */ /* 0x000fe20000000800 */
[----:B------:R0:W-:Y:S01]  /*37b30*/  @!P0 LDGSTS.E.BYPASS.LTC128B.128 [R26+0x21400], desc[UR46][R4.64], !P1 ;  /* 0x21400000041a8fae */ /* 0x0001e2000c901d6e */
[----:B------:R-:W-:Y:S01]  /*37b40*/  IMAD.MOV.U32 R0, RZ, RZ, R14 ;  /* 0x000000ffff007224 */ /* 0x000fe200078e000e */
[----:B------:R-:W-:Y:S06]  /*37b50*/  BRA `(.L_x_3898) ;  /* 0xffffffa400407947 */ /* 0x000fec000383ffff */
.L_x_3772:
        /* <DEDUP_REMOVED lines=45> */
.L_x_3900:
[----:B------:R-:W-:Y:S05]  /*37e30*/  BSYNC B0 ;  /* 0x0000000000007941 */ /* 0x000fea0003800000 */
.L_x_3899:
        /* <DEDUP_REMOVED lines=11> */
.L_x_3901:
        /* <DEDUP_REMOVED lines=39> */
.L_x_3902:
        /* <DEDUP_REMOVED lines=8> */
.L_x_3903:
        /* <DEDUP_REMOVED lines=33> */
.L_x_3904:
[----:B------:R-:W-:Y:S02]  /*383f0*/  IMAD.MOV.U32 R13, RZ, RZ, R5 ;  /* 0x000000ffff0d7224 */ /* 0x000fe400078e0005 */
[----:B------:R-:W-:-:S07]  /*38400*/  IMAD.MOV.U32 R8, RZ, RZ, R14 ;  /* 0x000000ffff087224 */ /* 0x000fce00078e000e */
[----:B------:R-:W-:Y:S05]  /*38410*/  WARPSYNC.COLLECTIVE R15, `(.L_x_3905) ;  /* 0x000000000f087348 */ /* 0x000fea0003c00000 */
[----:B------:R0:W1:Y:S02]  /*38420*/  SHFL.IDX P6, R14, R13, R12, R11 ;  /* 0x0000000c0d0e7389 */ /* 0x00006400000c000b */
[----:B01----:R-:W-:Y:S01]  /*38430*/  ENDCOLLECTIVE ;  /* 0x000000000000791b */ /* 0x003fe20003800000 */
.L_x_3905:
        /* <DEDUP_REMOVED lines=23> */
.L_x_3906:
        /* <DEDUP_REMOVED lines=9> */
.L_x_3907:
[----:B------:R-:W-:Y:S01]  /*38640*/  IMAD.MOV.U32 R2, RZ, RZ, R14 ;  /* 0x000000ffff027224 */ /* 0x000fe200078e000e */
[----:B------:R-:W-:Y:S06]  /*38650*/  BRA `(.L_x_3908) ;  /* 0xffffffa800207947 */ /* 0x000fec000383ffff */
.L_x_3777:
[----:B-1----:R1:W2:Y:S02]  /*38660*/  SYNCS.PHASECHK.TRANS64.TRYWAIT P0, [R23+URZ+0x38820], R0 ;  /* 0x03882000170075a7 */ /* 0x0022a4000800017f */
[----:B--2---:R-:W-:Y:S05]  /*38670*/  @!P0 NANOSLEEP.SYNCS 0x989680 ;  /* 0x009896800000895d */ /* 0x004fea0003900000 */
[----:B------:R-:W2:Y:S02]  /*38680*/  @!P0 SYNCS.PHASECHK.TRANS64 P0, [R23+URZ+0x38820], R0 ;  /* 0x03882000170085a7 */ /* 0x000ea4000800007f */
[----:B--2---:R-:W-:Y:S05]  /*38690*/  @!P0 BRA `(.L_x_3777) ;  /* 0xfffffffc00f08947 */ /* 0x004fea000383ffff */
[----:B------:R-:W-:Y:S05]  /*386a0*/  BRA `(.L_x_3909) ;  /* 0xffffffa800c87947 */ /* 0x000fea000383ffff */
.L_x_3780:
[----:B-1----:R1:W2:Y:S02]  /*386b0*/  SYNCS.PHASECHK.TRANS64.TRYWAIT P0, [R17+URZ+0x38860], R0 ;  /* 0x03886000110075a7 */ /* 0x0022a4000800017f */
[----:B--2---:R-:W-:Y:S05]  /*386c0*/  @!P0 NANOSLEEP.SYNCS 0x989680 ;  /* 0x009896800000895d */ /* 0x004fea0003900000 */
[----:B------:R-:W2:Y:S02]  /*386d0*/  @!P0 SYNCS.PHASECHK.TRANS64 P0, [R17+URZ+0x38860], R0 ;  /* 0x03886000110085a7 */ /* 0x000ea4000800007f */
[----:B--2---:R-:W-:Y:S05]  /*386e0*/  @!P0 BRA `(.L_x_3780) ;  /* 0xfffffffc00f08947 */ /* 0x004fea000383ffff */
[----:B------:R-:W-:Y:S05]  /*386f0*/  BRA `(.L_x_3910) ;  /* 0xffffffa800d87947 */ /* 0x000fea000383ffff */
.L_x_3781:
        /* <DEDUP_REMOVED lines=8> */
.L_x_3912:
[----:B------:R-:W-:Y:S05]  /*38780*/  BSYNC B0 ;  /* 0x0000000000007941 */ /* 0x000fea0003800000 */
.L_x_3911:
        /* <DEDUP_REMOVED lines=15> */
.L_x_3913:
        /* <DEDUP_REMOVED lines=39> */
.L_x_3914:
[----:B------:R-:W-:Y:S02]  /*38af0*/  IMAD.MOV.U32 R13, RZ, RZ, R5 ;  /* 0x000000ffff0d7224 */ /* 0x000fe400078e0005 */
[----:B------:R-:W-:-:S07]  /*38b00*/  IMAD.MOV.U32 R3, RZ, RZ, R14 ;  /* 0x000000ffff037224 */ /* 0x000fce00078e000e */
[----:B------:R-:W-:Y:S05]  /*38b10*/  WARPSYNC.COLLECTIVE R15, `(.L_x_3915) ;  /* 0x000000000f087348 */ /* 0x000fea0003c00000 */
[----:B------:R0:W1:Y:S02]  /*38b20*/  SHFL.IDX P6, R14, R13, R12, R11 ;  /* 0x0000000c0d0e7389 */ /* 0x00006400000c000b */
[----:B01----:R-:W-:Y:S01]  /*38b30*/  ENDCOLLECTIVE ;  /* 0x000000000000791b */ /* 0x003fe20003800000 */
.L_x_3915:
        /* <DEDUP_REMOVED lines=29> */
.L_x_3916:
[----:B------:R-:W-:Y:S02]  /*38d10*/  IMAD.MOV.U32 R13, RZ, RZ, R5 ;  /* 0x000000ffff0d7224 */ /* 0x000fe400078e0005 */
[----:B------:R-:W-:-:S07]  /*38d20*/  IMAD.MOV.U32 R3, RZ, RZ, R14 ;  /* 0x000000ffff037224 */ /* 0x000fce00078e000e */
[----:B------:R-:W-:Y:S05]  /*38d30*/  WARPSYNC.COLLECTIVE R15, `(.L_x_3917) ;  /* 0x000000000f087348 */ /* 0x000fea0003c00000 */
[----:B------:R0:W1:Y:S02]  /*38d40*/  SHFL.IDX P6, R14, R13, R12, R11 ;  /* 0x0000000c0d0e7389 */ /* 0x00006400000c000b */
[----:B01----:R-:W-:Y:S01]  /*38d50*/  ENDCOLLECTIVE ;  /* 0x000000000000791b */ /* 0x003fe20003800000 */
.L_x_3917:
        /* <DEDUP_REMOVED lines=29> */
.L_x_3918:
[----:B------:R-:W-:Y:S02]  /*38f30*/  IMAD.MOV.U32 R13, RZ, RZ, R5 ;  /* 0x000000ffff0d7224 */ /* 0x000fe400078e0005 */
[----:B------:R-:W-:-:S07]  /*38f40*/  IMAD.MOV.U32 R8, RZ, RZ, R14 ;  /* 0x000000ffff087224 */ /* 0x000fce00078e000e */
[----:B------:R-:W-:Y:S05]  /*38f50*/  WARPSYNC.COLLECTIVE R15, `(.L_x_3919) ;  /* 0x000000000f087348 */ /* 0x000fea0003c00000 */
[----:B------:R0:W1:Y:S02]  /*38f60*/  SHFL.IDX P6, R14, R13, R12, R11 ;  /* 0x0000000c0d0e7389 */ /* 0x00006400000c000b */
[----:B01----:R-:W-:Y:S01]  /*38f70*/  ENDCOLLECTIVE ;  /* 0x000000000000791b */ /* 0x003fe20003800000 */
.L_x_3919:
[----:B------:R-:W-:Y:S01]  /*38f80*/  IMAD.MOV.U32 R2, RZ, RZ, R14 ;  /* 0x000000ffff027224 */ /* 0x000fe200078e000e */
[----:B------:R-:W-:Y:S06]  /*38f90*/  BRA `(.L_x_3920) ;  /* 0xffffffa800707947 */ /* 0x000fec000383ffff */
.L_x_3788:
[----:B0-----:R0:W1:Y:S02]  /*38fa0*/  SYNCS.PHASECHK.TRANS64.TRYWAIT P0, [R6+URZ+0x38840], R21 ;  /* 0x03884015060075a7 */ /* 0x001064000800017f */
[----:B-1----:R-:W-:Y:S05]  /*38fb0*/  @!P0 NANOSLEEP.SYNCS 0x989680 ;  /* 0x009896800000895d */ /* 0x002fea0003900000 */
[----:B------:R-:W1:Y:S02]  /*38fc0*/  @!P0 SYNCS.PHASECHK.TRANS64 P0, [R6+URZ+0x38840], R21 ;  /* 0x03884015060085a7 */ /* 0x000e64000800007f */
[----:B-1----:R-:W-:Y:S05]  /*38fd0*/  @!P0 BRA `(.L_x_3788) ;  /* 0xfffffffc00f08947 */ /* 0x002fea000383ffff */
[----:B------:R-:W-:Y:S05]  /*38fe0*/  BRA `(.L_x_3921) ;  /* 0xffffffac00fc7947 */ /* 0x000fea000383ffff */
.L_x_3789:
        /* <DEDUP_REMOVED lines=8> */
.L_x_3923:
[----:B------:R-:W-:Y:S05]  /*39070*/  BSYNC B1 ;  /* 0x0000000000017941 */ /* 0x000fea0003800000 */
.L_x_3922:
        /* <DEDUP_REMOVED lines=9> */
.L_x_3924:
[----:B------:R-:W-:Y:S02]  /*39110*/  IMAD.MOV.U32 R13, RZ, RZ, R27 ;  /* 0x000000ffff0d7224 */ /* 0x000fe400078e001b */
[----:B------:R-:W-:Y:S02]  /*39120*/  IMAD.MOV.U32 R12, RZ, RZ, 0x1 ;  /* 0x00000001ff0c7424 */ /* 0x000fe400078e00ff */
[----:B------:R-:W-:-:S07]  /*39130*/  IMAD.MOV.U32 R2, RZ, RZ, R14 ;  /* 0x000000ffff027224 */ /* 0x000fce00078e000e */
[----:B------:R-:W-:Y:S05]  /*39140*/  WARPSYNC.COLLECTIVE R15, `(.L_x_3925) ;  /* 0x000000000f087348 */ /* 0x000fea0003c00000 */
[----:B------:R0:W1:Y:S02]  /*39150*/  SHFL.IDX P6, R14, R13, R12, R11 ;  /* 0x0000000c0d0e7389 */ /* 0x00006400000c000b */
[----:B01----:R-:W-:Y:S01]  /*39160*/  ENDCOLLECTIVE ;  /* 0x000000000000791b */ /* 0x003fe20003800000 */
.L_x_3925:
        /* <DEDUP_REMOVED lines=11> */
.L_x_3926:
[----:B------:R-:W-:Y:S02]  /*39220*/  IMAD.MOV.U32 R13, RZ, RZ, R27 ;  /* 0x000000ffff0d7224 */ /* 0x000fe400078e001b */
[----:B------:R-:W-:Y:S02]  /*39230*/  IMAD.MOV.U32 R12, RZ, RZ, 0x2 ;  /* 0x00000002ff0c7424 */ /* 0x000fe400078e00ff */
[----:B------:R-:W-:-:S07]  /*39240*/  IMAD.MOV.U32 R2, RZ, RZ, R14 ;  /* 0x000000ffff027224 */ /* 0x000fce00078e000e */
[----:B------:R-:W-:Y:S05]  /*39250*/  WARPSYNC.COLLECTIVE R15, `(.L_x_3927) ;  /* 0x000000000f087348 */ /* 0x000fea0003c00000 */
[----:B------:R0:W1:Y:S02]  /*39260*/  SHFL.IDX P6, R14, R13, R12, R11 ;  /* 0x0000000c0d0e7389 */ /* 0x00006400000c000b */
[----:B01----:R-:W-:Y:S01]  /*39270*/  ENDCOLLECTIVE ;  /* 0x000000000000791b */ /* 0x003fe20003800000 */
.L_x_3927:
        /* <DEDUP_REMOVED lines=11> */
.L_x_3928:
[----:B------:R-:W-:Y:S02]  /*39330*/  IMAD.MOV.U32 R13, RZ, RZ, R27 ;  /* 0x000000ffff0d7224 */ /* 0x000fe400078e001b */
[----:B------:R-:W-:Y:S02]  /*39340*/  IMAD.MOV.U32 R12, RZ, RZ, 0x3 ;  /* 0x00000003ff0c7424 */ /* 0x000fe400078e00ff */
[----:B------:R-:W-:-:S07]  /*39350*/  IMAD.MOV.U32 R2, RZ, RZ, R14 ;  /* 0x000000ffff027224 */ /* 0x000fce00078e000e */
[----:B------:R-:W-:Y:S05]  /*39360*/  WARPSYNC.COLLECTIVE R15, `(.L_x_3929) ;  /* 0x000000000f087348 */ /* 0x000fea0003c00000 */
[----:B------:R0:W1:Y:S02]  /*39370*/  SHFL.IDX P6, R14, R13, R12, R11 ;  /* 0x0000000c0d0e7389 */ /* 0x00006400000c000b */
[----:B01----:R-:W-:Y:S01]  /*39380*/  ENDCOLLECTIVE ;  /* 0x000000000000791b */ /* 0x003fe20003800000 */
.L_x_3929:
        /* <DEDUP_REMOVED lines=11> */
.L_x_3930:
[----:B------:R-:W-:Y:S01]  /*39440*/  IMAD.MOV.U32 R2, RZ, RZ, R14 ;  /* 0x000000ffff027224 */ /* 0x000fe200078e000e */
[----:B------:R-:W-:Y:S06]  /*39450*/  BRA `(.L_x_3931) ;  /* 0xffffffac008c7947 */ /* 0x000fec000383ffff */
.L_x_3794:
[----:B---3--:R3:W4:Y:S02]  /*39460*/  SYNCS.PHASECHK.TRANS64.TRYWAIT P0, [R6+URZ+0x38860], R21 ;  /* 0x03886015060075a7 */ /* 0x008724000800017f */
[----:B----4-:R-:W-:Y:S05]  /*39470*/  @!P0 NANOSLEEP.SYNCS 0x989680 ;  /* 0x009896800000895d */ /* 0x010fea0003900000 */
[----:B------:R-:W4:Y:S02]  /*39480*/  @!P0 SYNCS.PHASECHK.TRANS64 P0, [R6+URZ+0x38860], R21 ;  /* 0x03886015060085a7 */ /* 0x000f24000800007f */
[----:B----4-:R-:W-:Y:S05]  /*39490*/  @!P0 BRA `(.L_x_3794) ;  /* 0xfffffffc00f08947 */ /* 0x010fea000383ffff */
[----:B------:R-:W-:Y:S05]  /*394a0*/  BRA `(.L_x_3932) ;  /* 0xffffffac00dc7947 */ /* 0x000fea000383ffff */
.L_x_3795:
        /* <DEDUP_REMOVED lines=8> */
.L_x_3934:
[----:B------:R-:W-:Y:S05]  /*39530*/  BSYNC B1 ;  /* 0x0000000000017941 */ /* 0x000fea0003800000 */
.L_x_3933:
        /* <DEDUP_REMOVED lines=13> */
.L_x_3935:
        /* <DEDUP_REMOVED lines=17> */
.L_x_3936:
        /* <DEDUP_REMOVED lines=16> */
.L_x_3937:
        /* <DEDUP_REMOVED lines=19> */
.L_x_3938:
        /* <DEDUP_REMOVED lines=14> */
.L_x_3939:
        /* <DEDUP_REMOVED lines=16> */
.L_x_3940:
        /* <DEDUP_REMOVED lines=14> */
.L_x_3941:
[----:B------:R-:W-:Y:S05]  /*39c10*/  BRA `(.L_x_3942) ;  /* 0xffffffac00487947 */ /* 0x000fea000383ffff */
.L_x_3803:
        /* <DEDUP_REMOVED lines=8> */
.L_x_3944:
[----:B------:R-:W-:Y:S05]  /*39ca0*/  BSYNC B0 ;  /* 0x0000000000007941 */ /* 0x000fea0003800000 */
.L_x_3943:
        /* <DEDUP_REMOVED lines=9> */
.L_x_3945:
        /* <DEDUP_REMOVED lines=18> */
.L_x_3946:
[----:B------:R-:W-:Y:S01]  /*39e60*/  IMAD.MOV.U32 R12, RZ, RZ, 0x2 ;  /* 0x00000002ff0c7424 */ /* 0x000fe200078e00ff */
[----:B------:R-:W-:-:S05]  /*39e70*/  SEL R4, R14, RZ, P1 ;  /* 0x000000ff0e047207 */ /* 0x000fca0000800000 */
[----:B------:R-:W-:-:S04]  /*39e80*/  IMAD.IADD R4, R17, 0x1, R4 ;  /* 0x0000000111047824 */ /* 0x000fc800078e0204 */
[----:B------:R-:W-:-:S07]  /*39e90*/  IMAD.MOV.U32 R13, RZ, RZ, R4 ;  /* 0x000000ffff0d7224 */ /* 0x000fce00078e0004 */
[----:B------:R-:W-:Y:S05]  /*39ea0*/  WARPSYNC.COLLECTIVE R15, `(.L_x_3947) ;  /* 0x000000000f087348 */ /* 0x000fea0003c00000 */
[----:B------:R0:W1:Y:S02]  /*39eb0*/  SHFL.UP P6, R14, R13, R12, R11 ;  /* 0x0400000c0d0e7389 */ /* 0x00006400000c000b */
[----:B01----:R-:W-:Y:S01]  /*39ec0*/  ENDCOLLECTIVE ;  /* 0x000000000000791b */ /* 0x003fe20003800000 */
.L_x_3947:
[----:B------:R-:W-:Y:S01]  /*39ed0*/  IMAD.MOV.U32 R12, RZ, RZ, 0x4 ;  /* 0x00000004ff0c7424 */ /* 0x000fe200078e00ff */
[----:B------:R-:W-:-:S05]  /*39ee0*/  SEL R3, R14, RZ, P2 ;  /* 0x000000ff0e037207 */ /* 0x000fca0001000000 */
[----:B------:R-:W-:-:S04]  /*39ef0*/  IMAD.IADD R6, R4, 0x1, R3 ;  /* 0x0000000104067824 */ /* 0x000fc800078e0203 */
[----:B------:R-:W-:-:S07]  /*39f00*/  IMAD.MOV.U32 R13, RZ, RZ, R6 ;  /* 0x000000ffff0d7224 */ /* 0x000fce00078e0006 */
[----:B------:R-:W-:Y:S05]  /*39f10*/  WARPSYNC.COLLECTIVE R15, `(.L_x_3948) ;  /* 0x000000000f087348 */ /* 0x000fea0003c00000 */
[----:B------:R0:W1:Y:S02]  /*39f20*/  SHFL.UP P6, R14, R13, R12, R11 ;  /* 0x0400000c0d0e7389 */ /* 0x00006400000c000b */
[----:B01----:R-:W-:Y:S01]  /*39f30*/  ENDCOLLECTIVE ;  /* 0x000000000000791b */ /* 0x003fe20003800000 */
.L_x_3948:
[----:B------:R-:W-:Y:S01]  /*39f40*/  IMAD.MOV.U32 R12, RZ, RZ, 0x8 ;  /* 0x00000008ff0c7424 */ /* 0x000fe200078e00ff */
[----:B------:R-:W-:-:S05]  /*39f50*/  SEL R3, R14, RZ, P3 ;  /* 0x000000ff0e037207 */ /* 0x000fca0001800000 */
[----:B------:R-:W-:-:S04]  /*39f60*/  IMAD.IADD R2, R6, 0x1, R3 ;  /* 0x0000000106027824 */ /* 0x000fc800078e0203 */
[----:B------:R-:W-:-:S07]  /*39f70*/  IMAD.MOV.U32 R13, RZ, RZ, R2 ;  /* 0x000000ffff0d7224 */ /* 0x000fce00078e0002 */
[----:B------:R-:W-:Y:S05]  /*39f80*/  WARPSYNC.COLLECTIVE R15, `(.L_x_3949) ;  /* 0x000000000f087348 */ /* 0x000fea0003c00000 */
[----:B------:R0:W1:Y:S02]  /*39f90*/  SHFL.UP P6, R14, R13, R12, R11 ;  /* 0x0400000c0d0e7389 */ /* 0x00006400000c000b */
[----:B01----:R-:W-:Y:S01]  /*39fa0*/  ENDCOLLECTIVE ;  /* 0x000000000000791b */ /* 0x003fe20003800000 */
.L_x_3949:
[----:B------:R-:W-:Y:S01]  /*39fb0*/  IMAD.MOV.U32 R12, RZ, RZ, 0x10 ;  /* 0x00000010ff0c7424 */ /* 0x000fe200078e00ff */
[----:B------:R-:W-:-:S05]  /*39fc0*/  SEL R3, R14, RZ, P4 ;  /* 0x000000ff0e037207 */ /* 0x000fca0002000000 */
[----:B------:R-:W-:-:S04]  /*39fd0*/  IMAD.IADD R3, R2, 0x1, R3 ;  /* 0x0000000102037824 */ /* 0x000fc800078e0203 */
[----:B------:R-:W-:-:S07]  /*39fe0*/  IMAD.MOV.U32 R13, RZ, RZ, R3 ;  /* 0x000000ffff0d7224 */ /* 0x000fce00078e0003 */
[----:B------:R-:W-:Y:S05]  /*39ff0*/  WARPSYNC.COLLECTIVE R15, `(.L_x_3950) ;  /* 0x000000000f087348 */ /* 0x000fea0003c00000 */
[----:B------:R0:W1:Y:S02]  /*3a000*/  SHFL.UP P6, R14, R13, R12, R11 ;  /* 0x0400000c0d0e7389 */ /* 0x00006400000c000b */
[----:B01----:R-:W-:Y:S01]  /*3a010*/  ENDCOLLECTIVE ;  /* 0x000000000000791b */ /* 0x003fe20003800000 */
.L_x_3950:
        /* <DEDUP_REMOVED lines=8> */
.L_x_3951:
[----:B------:R-:W-:Y:S05]  /*3a0a0*/  BRA `(.L_x_3952) ;  /* 0xffffffac00dc7947 */ /* 0x000fea000383ffff */
.L_x_3808:
[----:B------:R-:W-:Y:S01]  /*3a0b0*/  BSSY B0, `(.L_x_3953) ;  /* 0x0000008000007945 */ /* 0x000fe20003800000 */
[----:B-----5:R-:W-:Y:S02]  /*3a0c0*/  IMAD.MOV.U32 R13, RZ, RZ, R17 ;  /* 0x000000ffff0d7224 */ /* 0x020fe400078e0011 */
[----:B------:R-:W-:Y:S02]  /*3a0d0*/  IMAD.MOV.U32 R12, RZ, RZ, 0x1 ;  /* 0x00000001ff0c7424 */ /* 0x000fe400078e00ff */
[----:B------:R-:W-:Y:S02]  /*3a0e0*/  IMAD.MOV.U32 R11, RZ, RZ, RZ ;  /* 0x000000ffff0b7224 */ /* 0x000fe400078e00ff */
[----:B------:R-:W-:-:S07]  /*3a0f0*/  IMAD.MOV.U32 R15, RZ, RZ, -0x1 ;  /* 0xffffffffff0f7424 */ /* 0x000fce00078e00ff */
[----:B0-----:R-:W-:Y:S05]  /*3a100*/  WARPSYNC.COLLECTIVE R15, `(.L_x_3954) ;  /* 0x000000000f087348 */ /* 0x001fea0003c00000 */
[----:B------:R1:W2:Y:S02]  /*3a110*/  SHFL.UP P6, R14, R13, R12, R11 ;  /* 0x0400000c0d0e7389 */ /* 0x0002a400000c000b */
[----:B012---:R-:W-:Y:S01]  /*3a120*/  ENDCOLLECTIVE ;  /* 0x000000000000791b */ /* 0x007fe20003800000 */
.L_x_3954:
[----:B------:R-:W-:Y:S05]  /*3a130*/  BSYNC B0 ;  /* 0x0000000000007941 */ /* 0x000fea0003800000 */
.L_x_3953:
        /* <DEDUP_REMOVED lines=8> */
.L_x_3955:
[----:B------:R-:W-:Y:S01]  /*3a1c0*/  IMAD.MOV.U32 R12, RZ, RZ, 0x4 ;  /* 0x00000004ff0c7424 */ /* 0x000fe200078e00ff */
[----:B------:R-:W-:-:S05]  /*3a1d0*/  SEL R2, R14, RZ, P2 ;  /* 0x000000ff0e027207 */ /* 0x000fca0001000000 */
[----:B------:R-:W-:-:S04]  /*3a1e0*/  IMAD.IADD R2, R13, 0x1, R2 ;  /* 0x000000010d027824 */ /* 0x000fc800078e0202 */
[----:B------:R-:W-:-:S07]  /*3a1f0*/  IMAD.MOV.U32 R13, RZ, RZ, R2 ;  /* 0x000000ffff0d7224 */ /* 0x000fce00078e0002 */
[----:B------:R-:W-:Y:S05]  /*3a200*/  WARPSYNC.COLLECTIVE R15, `(.L_x_3956) ;  /* 0x000000000f087348 */ /* 0x000fea0003c00000 */
[----:B------:R0:W1:Y:S02]  /*3a210*/  SHFL.UP P6, R14, R13, R12, R11 ;  /* 0x0400000c0d0e7389 */ /* 0x00006400000c000b */
[----:B01----:R-:W-:Y:S01]  /*3a220*/  ENDCOLLECTIVE ;  /* 0x000000000000791b */ /* 0x003fe20003800000 */
.L_x_3956:
[----:B------:R-:W-:Y:S01]  /*3a230*/  IMAD.MOV.U32 R12, RZ, RZ, 0x8 ;  /* 0x00000008ff0c7424 */ /* 0x000fe200078e00ff */
[----:B------:R-:W-:-:S05]  /*3a240*/  SEL R3, R14, RZ, P3 ;  /* 0x000000ff0e037207 */ /* 0x000fca0001800000 */
[----:B------:R-:W-:-:S04]  /*3a250*/  IMAD.IADD R3, R2, 0x1, R3 ;  /* 0x0000000102037824 */ /* 0x000fc800078e0203 */
[----:B------:R-:W-:-:S07]  /*3a260*/  IMAD.MOV.U32 R13, RZ, RZ, R3 ;  /* 0x000000ffff0d7224 */ /* 0x000fce00078e0003 */
[----:B------:R-:W-:Y:S05]  /*3a270*/  WARPSYNC.COLLECTIVE R15, `(.L_x_3957) ;  /* 0x000000000f087348 */ /* 0x000fea0003c00000 */
[----:B------:R0:W1:Y:S02]  /*3a280*/  SHFL.UP P6, R14, R13, R12, R11 ;  /* 0x0400000c0d0e7389 */ /* 0x00006400000c000b */
[----:B01----:R-:W-:Y:S01]  /*3a290*/  ENDCOLLECTIVE ;  /* 0x000000000000791b */ /* 0x003fe20003800000 */
.L_x_3957:
[----:B------:R-:W-:Y:S01]  /*3a2a0*/  IMAD.MOV.U32 R12, RZ, RZ, 0x10 ;  /* 0x00000010ff0c7424 */ /* 0x000fe200078e00ff */
[----:B------:R-:W-:-:S05]  /*3a2b0*/  SEL R4, R14, RZ, P4 ;  /* 0x000000ff0e047207 */ /* 0x000fca0002000000 */
[----:B------:R-:W-:-:S04]  /*3a2c0*/  IMAD.IADD R4, R3, 0x1, R4 ;  /* 0x0000000103047824 */ /* 0x000fc800078e0204 */
[----:B------:R-:W-:-:S07]  /*3a2d0*/  IMAD.MOV.U32 R13, RZ, RZ, R4 ;  /* 0x000000ffff0d7224 */ /* 0x000fce00078e0004 */
[----:B------:R-:W-:Y:S05]  /*3a2e0*/  WARPSYNC.COLLECTIVE R15, `(.L_x_3958) ;  /* 0x000000000f087348 */ /* 0x000fea0003c00000 */
[----:B------:R0:W1:Y:S02]  /*3a2f0*/  SHFL.UP P6, R14, R13, R12, R11 ;  /* 0x0400000c0d0e7389 */ /* 0x00006400000c000b */
[----:B01----:R-:W-:Y:S01]  /*3a300*/  ENDCOLLECTIVE ;  /* 0x000000000000791b */ /* 0x003fe20003800000 */
.L_x_3958:
        /* <DEDUP_REMOVED lines=8> */
.L_x_3959:
[----:B------:R-:W-:Y:S05]  /*3a390*/  BRA `(.L_x_3960) ;  /* 0xffffffac00bc7947 */ /* 0x000fea000383ffff */
.L_x_3810:
[----:B------:R-:W-:Y:S01]  /*3a3a0*/  BSSY B0, `(.L_x_3961) ;  /* 0x0000006000007945 */ /* 0x000fe20003800000 */
[----:B------:R-:W-:Y:S01]  /*3a3b0*/  PLOP3.LUT P6, PT, P6, PT, PT, 0x8, 0x0 ;  /* 0x000000000000781c */ /* 0x000fe200037ce170 */
[----:B------:R-:W-:-:S12]  /*3a3c0*/  IMAD.MOV.U32 R15, RZ, RZ, -0x1 ;  /* 0xffffffffff0f7424 */ /* 0x000fd800078e00ff */
[----:B0-----:R-:W-:Y:S05]  /*3a3d0*/  WARPSYNC.COLLECTIVE R15, `(.L_x_3962) ;  /* 0x000000000f087348 */ /* 0x001fea0003c00000 */
[----:B------:R-:W-:Y:S01]  /*3a3e0*/  VOTE.ANY R14, PT, P6 ;  /* 0x00000000000e7806 */ /* 0x000fe200030e0100 */
[----:B0-----:R-:W-:Y:S06]  /*3a3f0*/  ENDCOLLECTIVE ;  /* 0x000000000000791b */ /* 0x001fec0003800000 */
.L_x_3962:
[----:B------:R-:W-:Y:S05]  /*3a400*/  BSYNC B0 ;  /* 0x0000000000007941 */ /* 0x000fea0003800000 */
.L_x_3961:
        /* <DEDUP_REMOVED lines=9> */
.L_x_3963:
[----:B------:R-:W-:Y:S01]  /*3a4a0*/  IMAD.MOV.U32 R17, RZ, RZ, R14 ;  /* 0x000000ffff117224 */ /* 0x000fe200078e000e */
[----:B------:R-:W-:Y:S06]  /*3a4b0*/  BRA `(.L_x_3964) ;  /* 0xffffffac00ac7947 */ /* 0x000fec000383ffff */
.L_x_3812:
[----:B------:R-:W-:Y:S01]  /*3a4c0*/  BSSY B0, `(.L_x_3965) ;  /* 0x0000007000007945 */ /* 0x000fe20003800000 */
[----:B------:R-:W-:Y:S02]  /*3a4d0*/  IMAD.MOV.U32 R13, RZ, RZ, R3 ;  /* 0x000000ffff0d7224 */ /* 0x000fe400078e0003 */
[----:B------:R-:W-:Y:S02]  /*3a4e0*/  IMAD.MOV.U32 R11, RZ, RZ, 0x1f ;  /* 0x0000001fff0b7424 */ /* 0x000fe400078e00ff */
[----:B------:R-:W-:-:S07]  /*3a4f0*/  IMAD.MOV.U32 R15, RZ, RZ, -0x1 ;  /* 0xffffffffff0f7424 */ /* 0x000fce00078e00ff */
[----:B012---:R-:W-:Y:S05]  /*3a500*/  WARPSYNC.COLLECTIVE R15, `(.L_x_3966) ;  /* 0x000000000f087348 */ /* 0x007fea0003c00000 */
[----:B------:R3:W4:Y:S02]  /*3a510*/  SHFL.IDX P6, R14, R13, R12, R11 ;  /* 0x0000000c0d0e7389 */ /* 0x00072400000c000b */
[----:B01234-:R-:W-:Y:S01]  /*3a520*/  ENDCOLLECTIVE ;  /* 0x000000000000791b */ /* 0x01ffe20003800000 */
.L_x_3966:
[----:B------:R-:W-:Y:S05]  /*3a530*/  BSYNC B0 ;  /* 0x0000000000007941 */ /* 0x000fea0003800000 */
.L_x_3965:
[----:B------:R-:W-:Y:S05]  /*3a540*/  BRA `(.L_x_3811) ;  /* 0xffffffac00a47947 */ /* 0x000fea000383ffff */
.L_x_3816:
[----:B------:R0:W0:Y:S02]  /*3a550*/  SYNCS.PHASECHK.TRANS64.TRYWAIT P0, [R4+URZ+0x38820], R0 ;  /* 0x03882000040075a7 */ /* 0x000024000800017f */
[----:B0-----:R-:W-:Y:S05]  /*3a560*/  @!P0 NANOSLEEP.SYNCS 0x989680 ;  /* 0x009896800000895d */ /* 0x001fea0003900000 */
[----:B------:R-:W0:Y:S02]  /*3a570*/  @!P0 SYNCS.PHASECHK.TRANS64 P0, [R4+URZ+0x38820], R0 ;  /* 0x03882000040085a7 */ /* 0x000e24000800007f */
[----:B0-----:R-:W-:Y:S05]  /*3a580*/  @!P0 BRA `(.L_x_3816) ;  /* 0xfffffffc00f08947 */ /* 0x001fea000383ffff */
[----:B------:R-:W-:Y:S05]  /*3a590*/  BRA `(.L_x_3967) ;  /* 0xffffffb4001c7947 */ /* 0x000fea000383ffff */
.L_x_3817:
[----:B------:R-:W0:Y:S01]  /*3a5a0*/  S2R R2, SR_TID.X ;  /* 0x0000000000027919 */ /* 0x000e220000002100 */
[----:B------:R-:W-:Y:S01]  /*3a5b0*/  BSSY B0, `(.L_x_3968) ;  /* 0x000000a000007945 */ /* 0x000fe20003800000 */
[----:B------:R-:W-:Y:S02]  /*3a5c0*/  IMAD.MOV.U32 R12, RZ, RZ, RZ ;  /* 0x000000ffff0c7224 */ /* 0x000fe400078e00ff */
[----:B------:R-:W-:Y:S02]  /*3a5d0*/  IMAD.MOV.U32 R11, RZ, RZ, 0x1f ;  /* 0x0000001fff0b7424 */ /* 0x000fe400078e00ff */
[----:B------:R-:W-:Y:S01]  /*3a5e0*/  IMAD.MOV.U32 R15, RZ, RZ, -0x1 ;  /* 0xffffffffff0f7424 */ /* 0x000fe200078e00ff */
[----:B0-----:R-:W-:-:S04]  /*3a5f0*/  SHF.R.U32.HI R2, RZ, 0x5, R2 ;  /* 0x00000005ff027819 */ /* 0x001fc80000011602 */
[----:B------:R-:W-:-:S05]  /*3a600*/  LOP3.LUT R2, R2, 0x3, RZ, 0xc0, !PT ;  /* 0x0000000302027812 */ /* 0x000fca00078ec0ff */
[----:B------:R-:W-:-:S07]  /*3a610*/  IMAD.MOV.U32 R13, RZ, RZ, R2 ;  /* 0x000000ffff0d7224 */ /* 0x000fce00078e0002 */
[----:B-1234-:R-:W-:Y:S05]  /*3a620*/  WARPSYNC.COLLECTIVE R15, `(.L_x_3969) ;  /* 0x000000000f087348 */ /* 0x01efea0003c00000 */
[----:B------:R0:W0:Y:S02]  /*3a630*/  SHFL.IDX P6, R14, R13, R12, R11 ;  /* 0x0000000c0d0e7389 */ /* 0x00002400000c000b */
[----:B01234-:R-:W-:Y:S01]  /*3a640*/  ENDCOLLECTIVE ;  /* 0x000000000000791b */ /* 0x01ffe20003800000 */
.L_x_3969:
[----:B------:R-:W-:Y:S05]  /*3a650*/  BSYNC B0 ;  /* 0x0000000000007941 */ /* 0x000fea0003800000 */
.L_x_3968:
[----:B------:R-:W-:Y:S05]  /*3a660*/  BRA `(.L_x_3970) ;  /* 0xffffffb400047947 */ /* 0x000fea000383ffff */
.L_x_3818:
[----:B------:R-:W-:Y:S01]  /*3a670*/  BSSY B0, `(.L_x_3971) ;  /* 0x0000006000007945 */ /* 0x000fe20003800000 */
[----:B------:R-:W-:-:S07]  /*3a680*/  IMAD.MOV.U32 R15, RZ, RZ, -0x1 ;  /* 0xffffffffff0f7424 */ /* 0x000fce00078e00ff */
[----:B-1234-:R-:W-:Y:S05]  /*3a690*/  WARPSYNC.COLLECTIVE R15, `(.L_x_3972) ;  /* 0x000000000f0c7348 */ /* 0x01efea0003c00000 */
[----:B------:R-:W-:Y:S02]  /*3a6a0*/  ELECT P6, UR62, PT ;  /* 0x00000000003e782f */ /* 0x000fe400038c0000 */
[----:B------:R-:W-:Y:S01]  /*3a6b0*/  MOV R14, UR62 ;  /* 0x0000003e000e7c02 */ /* 0x000fe20008000f00 */
[----:B-1234-:R-:W-:Y:S10]  /*3a6c0*/  ENDCOLLECTIVE ;  /* 0x000000000000791b */ /* 0x01eff40003800000 */
.L_x_3972:
[----:B------:R-:W-:Y:S05]  /*3a6d0*/  BSYNC B0 ;  /* 0x0000000000007941 */ /* 0x000fea0003800000 */
.L_x_3971:
[----:B------:R-:W-:Y:S05]  /*3a6e0*/  BRA `(.L_x_3973) ;  /* 0xffffffb000f87947 */ /* 0x000fea000383ffff */
.L_x_3820:
[----:B------:R0:W0:Y:S02]  /*3a6f0*/  SYNCS.PHASECHK.TRANS64.TRYWAIT P1, [R5+URZ+0x38840], R0 ;  /* 0x03884000050075a7 */ /* 0x000024000802017f */
[----:B0-----:R-:W-:Y:S05]  /*3a700*/  @!P1 NANOSLEEP.SYNCS 0x989680 ;  /* 0x009896800000995d */ /* 0x001fea0003900000 */
[----:B------:R-:W0:Y:S02]  /*3a710*/  @!P1 SYNCS.PHASECHK.TRANS64 P1, [R5+URZ+0x38840], R0 ;  /* 0x03884000050095a7 */ /* 0x000e24000802007f */
[----:B0-----:R-:W-:Y:S05]  /*3a720*/  @!P1 BRA `(.L_x_3820) ;  /* 0xfffffffc00f09947 */ /* 0x001fea000383ffff */
[----:B------:R-:W-:Y:S05]  /*3a730*/  BRA `(.L_x_3974) ;  /* 0xffffffb400187947 */ /* 0x000fea000383ffff */
.L_x_3822:
[----:B------:R0:W0:Y:S02]  /*3a740*/  SYNCS.PHASECHK.TRANS64.TRYWAIT P1, [R25+URZ+0x38840], R2 ;  /* 0x03884002190075a7 */ /* 0x000024000802017f */
[----:B0-----:R-:W-:Y:S05]  /*3a750*/  @!P1 NANOSLEEP.SYNCS 0x989680 ;  /* 0x009896800000995d */ /* 0x001fea0003900000 */
[----:B------:R-:W0:Y:S02]  /*3a760*/  @!P1 SYNCS.PHASECHK.TRANS64 P1, [R25+URZ+0x38840], R2 ;  /* 0x03884002190095a7 */ /* 0x000e24000802007f */
[----:B0-----:R-:W-:Y:S05]  /*3a770*/  @!P1 BRA `(.L_x_3822) ;  /* 0xfffffffc00f09947 */ /* 0x001fea000383ffff */
[----:B------:R-:W-:Y:S05]  /*3a780*/  BRA `(.L_x_3975) ;  /* 0xffffffb400247947 */ /* 0x000fea000383ffff */
.L_x_3824:
[----:B------:R0:W0:Y:S02]  /*3a790*/  SYNCS.PHASECHK.TRANS64.TRYWAIT P1, [R5+URZ+0x38860], R0 ;  /* 0x03886000050075a7 */ /* 0x000024000802017f */
[----:B0-----:R-:W-:Y:S05]  /*3a7a0*/  @!P1 NANOSLEEP.SYNCS 0x989680 ;  /* 0x009896800000995d */ /* 0x001fea0003900000 */
[----:B------:R-:W0:Y:S02]  /*3a7b0*/  @!P1 SYNCS.PHASECHK.TRANS64 P1, [R5+URZ+0x38860], R0 ;  /* 0x03886000050095a7 */ /* 0x000e24000802007f */
[----:B0-----:R-:W-:Y:S05]  /*3a7c0*/  @!P1 BRA `(.L_x_3824) ;  /* 0xfffffffc00f09947 */ /* 0x001fea000383ffff */
[----:B------:R-:W-:Y:S05]  /*3a7d0*/  BRA `(.L_x_3976) ;  /* 0xffffffb400207947 */ /* 0x000fea000383ffff */
        .type           $_ZN7cutlass13device_kernelIN5flash11enable_sm90INS1_16FlashAttnFwdSm90INS1_25CollectiveMainloopFwdSm90ILi2EN4cute5tupleIJNS5_1CILi1EEES8_S8_EEENS6_IJNS7_ILi64EEESA_SA_EEELi512ENS_10bfloat16_tEfNS_4arch4Sm90ELb0ELb1ELb1ELb1ELb1ELb1ELb1ELb0ELb0ELb1ELb0ELb0EEENS1_21CollectiveEpilogueFwdINS6_IJSA_NS7_ILi512EEESA_EEES9_SC_SE_Li256ELb1ELb1ELb0ELb0EEENS1_36VarlenDynamicPersistentTileSchedulerILi64ELi64ELi256ELi128ELb0ELb1ELb1ELb1ELb0ELb1EEEEEEEEEvNT_6ParamsE$_ZZN5flash25CollectiveMainloopFwdSm90ILi2EN4cute5tupleIJNS1_1CILi1EEES4_S4_EEENS2_IJNS3_ILi64EEES6_S6_EEELi512EN7cutlass10bfloat16_tEfNS8_4arch4Sm90ELb0ELb1ELb1ELb1ELb1ELb1ELb1ELb0ELb0ELb1ELb0ELb0EE3mmaINS_16FlashAttnFwdSm90ISC_NS_21CollectiveEpilogueFwdINS2_IJS6_NS3_ILi512EEES6_EEES5_S9_SB_Li256ELb1ELb1ELb0ELb0EEENS_36VarlenDynamicPersistentTileSchedulerILi64ELi64ELi256ELi128ELb0ELb1ELb1ELb1ELb0ELb1EEEE13SharedStorageENS1_6TensorINS1_11ArrayEngineIfLm128EEENS1_6LayoutINS2_IJNS2_IJNS3_ILi2EEESR_NS3_ILi32EEEEEES4_S4_EEENS2_IJNS2_IJS4_SR_NS3_ILi4EEEEEENS3_ILi0EEESX_EEEEEEENS_7SoftmaxILi2ELi0EEEEEbRKNSC_6ParamsENS8_13PipelineAsyncILi2EEES17_RNS8_13PipelineStateILj2EEERT0_RT1_iRiRKNS_16SeqlenInfoQKNewKILb1ELb1EEENS2_IJiiiiEEERT_ENKUliT_T0_T1_E_clIZSD_ISM_S10_S12_EbS15_S17_S17_S1A_S1C_S1E_iS1F_S1J_S1K_S1M_EUlRS1N_iE0_NS3_ILb1EEES1U_EEDaiS1N_S1O_S1P_,@function
        .size           $_ZN7cutlass13device_kernelIN5flash11enable_sm90INS1_16FlashAttnFwdSm90INS1_25CollectiveMainloopFwdSm90ILi2EN4cute5tupleIJNS5_1CILi1EEES8_S8_EEENS6_IJNS7_ILi64EEESA_SA_EEELi512ENS_10bfloat16_tEfNS_4arch4Sm90ELb0ELb1ELb1ELb1ELb1ELb1ELb1ELb0ELb0ELb1ELb0ELb0EEENS1_21CollectiveEpilogueFwdINS6_IJSA_NS7_ILi512EEESA_EEES9_SC_SE_Li256ELb1ELb1ELb0ELb0EEENS1_36VarlenDynamicPersistentTileSchedulerILi64ELi64ELi256ELi128ELb0ELb1ELb1ELb1ELb0ELb1EEEEEEEEEvNT_6ParamsE$_ZZN5flash25CollectiveMainloopFwdSm90ILi2EN4cute5tupleIJNS1_1CILi1EEES4_S4_EEENS2_IJNS3_ILi64EEES6_S6_EEELi512EN7cutlass10bfloat16_tEfNS8_4arch4Sm90ELb0ELb1ELb1ELb1ELb1ELb1ELb1ELb0ELb0ELb1ELb0ELb0EE3mmaINS_16FlashAttnFwdSm90ISC_NS_21CollectiveEpilogueFwdINS2_IJS6_NS3_ILi512EEES6_EEES5_S9_SB_Li256ELb1ELb1ELb0ELb0EEENS_36VarlenDynamicPersistentTileSchedulerILi64ELi64ELi256ELi128ELb0ELb1ELb1ELb1ELb0ELb1EEEE13SharedStorageENS1_6TensorINS1_11ArrayEngineIfLm128EEENS1_6LayoutINS2_IJNS2_IJNS3_ILi2EEESR_NS3_ILi32EEEEEES4_S4_EEENS2_IJNS2_IJS4_SR_NS3_ILi4EEEEEENS3_ILi0EEESX_EEEEEEENS_7SoftmaxILi2ELi0EEEEEbRKNSC_6ParamsENS8_13PipelineAsyncILi2EEES17_RNS8_13PipelineStateILj2EEERT0_RT1_iRiRKNS_16SeqlenInfoQKNewKILb1ELb1EEENS2_IJiiiiEEERT_ENKUliT_T0_T1_E_clIZSD_ISM_S10_S12_EbS15_S17_S17_S1A_S1C_S1E_iS1F_S1J_S1K_S1M_EUlRS1N_iE0_NS3_ILb1EEES1U_EEDaiS1N_S1O_S1P_,(.L_x_5816 - $_ZN7cutlass13device_kernelIN5flash11enable_sm90INS1_16FlashAttnFwdSm90INS1_25CollectiveMainloopFwdSm90ILi2EN4cute5tupleIJNS5_1CILi1EEES8_S8_EEENS6_IJNS7_ILi64EEESA_SA_EEELi512ENS_10bfloat16_tEfNS_4arch4Sm90ELb0ELb1ELb1ELb1ELb1ELb1ELb1ELb0ELb0ELb1ELb0ELb0EEENS1_21CollectiveEpilogueFwdINS6_IJSA_NS7_ILi512EEESA_EEES9_SC_SE_Li256ELb1ELb1ELb0ELb0EEENS1_36VarlenDynamicPersistentTileSchedulerILi64ELi64ELi256ELi128ELb0ELb1ELb1ELb1ELb0ELb1EEEEEEEEEvNT_6ParamsE$_ZZN5flash25CollectiveMainloopFwdSm90ILi2EN4cute5tupleIJNS1_1CILi1EEES4_S4_EEENS2_IJNS3_ILi64EEES6_S6_EEELi512EN7cutlass10bfloat16_tEfNS8_4arch4Sm90ELb0ELb1ELb1ELb1ELb1ELb1ELb1ELb0ELb0ELb1ELb0ELb0EE3mmaINS_16FlashAttnFwdSm90ISC_NS_21CollectiveEpilogueFwdINS2_IJS6_NS3_ILi512EEES6_EEES5_S9_SB_Li256ELb1ELb1ELb0ELb0EEENS_36VarlenDynamicPersistentTileSchedulerILi64ELi64ELi256ELi128ELb0ELb1ELb1ELb1ELb0ELb1EEEE13SharedStorageENS1_6TensorINS1_11ArrayEngineIfLm128EEENS1_6LayoutINS2_IJNS2_IJNS3_ILi2EEESR_NS3_ILi32EEEEEES4_S4_EEENS2_IJNS2_IJS4_SR_NS3_ILi4EEEEEENS3_ILi0EEESX_EEEEEEENS_7SoftmaxILi2ELi0EEEEEbRKNSC_6ParamsENS8_13PipelineAsyncILi2EEES17_RNS8_13PipelineStateILj2EEERT0_RT1_iRiRKNS_16SeqlenInfoQKNewKILb1ELb1EEENS2_IJiiiiEEERT_ENKUliT_T0_T1_E_clIZSD_ISM_S10_S12_EbS15_S17_S17_S1A_S1C_S1E_iS1F_S1J_S1K_S1M_EUlRS1N_iE0_NS3_ILb1EEES1U_EEDaiS1N_S1O_S1P_)
$_ZN7cutlass13device_kernelIN5flash11enable_sm90INS1_16FlashAttnFwdSm90INS1_25CollectiveMainloopFwdSm90ILi2EN4cute5tupleIJNS5_1CILi1EEES8_S8_EEENS6_IJNS7_ILi64EEESA_SA_EEELi512ENS_10bfloat16_tEfNS_4arch4Sm90ELb0ELb1ELb1ELb1ELb1ELb1ELb1ELb0ELb0ELb1ELb0ELb0EEENS1_21CollectiveEpilogueFwdINS6_IJSA_NS7_ILi512EEESA_EEES9_SC_SE_Li256ELb1ELb1ELb0ELb0EEENS1_36VarlenDynamicPersistentTileSchedulerILi64ELi64ELi256ELi128ELb0ELb1ELb1ELb1ELb0ELb1EEEEEEEEEvNT_6ParamsE$_ZZN5flash25CollectiveMainloopFwdSm90ILi2EN4cute5tupleIJNS1_1CILi1EEES4_S4_EEENS2_IJNS3_ILi64EEES6_S6_EEELi512EN7cutlass10bfloat16_tEfNS8_4arch4Sm90ELb0ELb1ELb1ELb1ELb1ELb1ELb1ELb0ELb0ELb1ELb0ELb0EE3mmaINS_16FlashAttnFwdSm90ISC_NS_21CollectiveEpilogueFwdINS2_IJS6_NS3_ILi512EEES6_EEES5_S9_SB_Li256ELb1ELb1ELb0ELb0EEENS_36VarlenDynamicPersistentTileSchedulerILi64ELi64ELi256ELi128ELb0ELb1ELb1ELb1ELb0ELb1EEEE13SharedStorageENS1_6TensorINS1_11ArrayEngineIfLm128EEENS1_6LayoutINS2_IJNS2_IJNS3_ILi2EEESR_NS3_ILi32EEEEEES4_S4_EEENS2_IJNS2_IJS4_SR_NS3_ILi4EEEEEENS3_ILi0EEESX_EEEEEEENS_7SoftmaxILi2ELi0EEEEEbRKNSC_6ParamsENS8_13PipelineAsyncILi2EEES17_RNS8_13PipelineStateILj2EEERT0_RT1_iRiRKNS_16SeqlenInfoQKNewKILb1ELb1EEENS2_IJiiiiEEERT_ENKUliT_T0_T1_E_clIZSD_ISM_S10_S12_EbS15_S17_S17_S1A_S1C_S1E_iS1F_S1J_S1K_S1M_EUlRS1N_iE0_NS3_ILb1EEES1U_EEDaiS1N_S1O_S1P_:
[----:B------:R-:W-:Y:S05]  /*3a7e0*/  YIELD ;  /* 0x0000000000007946 */ /* 0x000fea0003800000 */
[----:B------:R-:W-:Y:S02]  /*3a7f0*/  ULDC UR4, c[0x0][0x20] ;  /* 0x0000080000047ab9 */ /* 0x000fe40000000800 */
[----:B------:R-:W-:-:S05]  /*3a800*/  VIADD R0, R0, -UR4 ;  /* 0x8000000400007c36 */ /* 0x000fca0008000000 */
[----:B------:R-:W2:Y:S01]  /*3a810*/  LDL.64 R10, [R0+0x18] ;  /* 0x00001800000a7983 */ /* 0x000ea20000100a00 */
[----:B------:R-:W0:Y:S03]  /*3a820*/  LDC.64 R2, c[0x0][0x208] ;  /* 0x00008200ff027b82 */ /* 0x000e260000000a00 */
[----:B------:R-:W3:Y:S01]  /*3a830*/  LDL.64 R6, [R0] ;  /* 0x0000000000067983 */ /* 0x000ee20000100a00 */
[----:B0-----:R-:W-:Y:S02]  /*3a840*/  R2UR UR4, R2 ;  /* 0x00000000020472ca */ /* 0x001fe400000e0000 */
[----:B------:R-:W-:-:S13]  /*3a850*/  R2UR UR5, R3 ;  /* 0x00000000030572ca */ /* 0x000fda00000e0000 */
[----:B--2---:R-:W2:Y:S01]  /*3a860*/  LD.E R4, desc[UR4][R10.64] ;  /* 0x000000040a047980 */ /* 0x004ea2000c101900 */
[C---:B------:R-:W-:Y:S02]  /*3a870*/  R2UR UR4, R2.reuse ;  /* 0x00000000020472ca */ /* 0x040fe400000e0000 */
[C---:B------:R-:W-:Y:S02]  /*3a880*/  R2UR UR5, R3.reuse ;  /* 0x00000000030572ca */ /* 0x040fe400000e0000 */
[----:B------:R-:W-:Y:S02]  /*3a890*/  R2UR UR6, R2 ;  /* 0x00000000020672ca */ /* 0x000fe400000e0000 */
[----:B------:R-:W-:Y:S01]  /*3a8a0*/  R2UR UR7, R3 ;  /* 0x00000000030772ca */ /* 0x000fe200000e0000 */
[----:B------:R-:W-:Y:S01]  /*3a8b0*/  BSSY B0, `(.L_x_3977) ;  /* 0x0000009000007945 */ /* 0x000fe20003800000 */
[----:B------:R-:W-:-:S07]  /*3a8c0*/  IMAD.MOV.U32 R5, RZ, RZ, R46 ;  /* 0x000000ffff057224 */ /* 0x000fce00078e002e */
[----:B---3--:R0:W5:Y:S04]  /*3a8d0*/  LD.E R9, desc[UR4][R6.64] ;  /* 0x0000000406097980 */ /* 0x008168000c101900 */
[----:B------:R0:W5:Y:S01]  /*3a8e0*/  LD.E R14, desc[UR6][R6.64+0x4] ;  /* 0x00000406060e7980 */ /* 0x000162000c101900 */
[----:B--2---:R-:W-:-:S04]  /*3a8f0*/  LOP3.LUT R4, R4, 0x1, RZ, 0xfc, !PT ;  /* 0x0000000104047812 */ /* 0x004fc800078efcff */
[----:B------:R-:W-:Y:S01]  /*3a900*/  ISETP.NE.AND P0, PT, R4, 0x3, PT ;  /* 0x000000030400780c */ /* 0x000fe20003f05270 */
[----:B------:R-:W-:-:S12]  /*3a910*/  IMAD.MOV.U32 R4, RZ, RZ, R39 ;  /* 0x000000ffff047224 */ /* 0x000fd800078e0027 */
[----:B0-----:R-:W-:Y:S05]  /*3a920*/  @!P0 BRA `(.L_x_3978) ;  /* 0x0000000000048947 */ /* 0x001fea0003800000 */
[----:B------:R-:W-:Y:S01]  /*3a930*/  BPT.TRAP 0x1 ;  /* 0x000000040000795c */ /* 0x000fe20000300000 */
.L_x_3978:
[----:B------:R-:W-:Y:S05]  /*3a940*/  BSYNC B0 ;  /* 0x0000000000007941 */ /* 0x000fea0003800000 */
.L_x_3977:
        /* <DEDUP_REMOVED lines=17> */
.L_x_3980:
[----:B------:R-:W-:Y:S05]  /*3aa60*/  BSYNC B0 ;  /* 0x0000000000007941 */ /* 0x000fea0003800000 */
.L_x_3979:
        /* <DEDUP_REMOVED lines=10> */
.L_x_3982:
[----:B------:R-:W-:Y:S05]  /*3ab10*/  BSYNC B0 ;  /* 0x0000000000007941 */ /* 0x000fea0003800000 */
.L_x_3981:
[----:B------:R-:W2:Y:S04]  /*3ab20*/  LDL.64 R14, [R0] ;  /* 0x00000000000e7983 */ /* 0x000ea80000100a00 */
[----:B------:R-:W3:Y:S01]  /*3ab30*/  LDL.64 R10, [R0+0x28] ;  /* 0x00002800000a7983 */ /* 0x000ee20000100a00 */
[C---:B------:R-:W-:Y:S02]  /*3ab40*/  R2UR UR6, R2.reuse ;  /* 0x00000000020672ca */ /* 0x040fe400000e0000 */
[C---:B------:R-:W-:Y:S01]  /*3ab50*/  R2UR UR7, R3.reuse ;  /* 0x00000000030772ca */ /* 0x040fe200000e0000 */
[----:B0----5:R-:W4:Y:S01]  /*3ab60*/  LDL.64 R12, [R0+0x20] ;  /* 0x00002000000c7983 */ /* 0x021f220000100a00 */
        /* <DEDUP_REMOVED lines=65> */
[----:B------:R-:W-:Y:S01]  /*3af80*/  R2UR UR9, R3 ;  /* 0x00000000030972ca */ /* 0x000fe200000e0000 */
[----:B--2---:R-:W-:Y:S02]  /*3af90*/  VIADD R10, R12, 0x6 ;  /* 0x000000060c0a7836 */ /* 0x004fe40000000000 */
[----:B------:R-:W-:-:S03]  /*3afa0*/  IMAD.MOV.U32 R11, RZ, RZ, R13 ;  /* 0x000000ffff0b7224 */ /* 0x000fc600078e000d */
        /* <DEDUP_REMOVED lines=8> */
[----:B------:R-:W3:-:S12]  /*3b030*/  LDL.64 R12, [R0+0x30] ;  /* 0x00003000000c7983 */ /* 0x000ed80000100a00 */
[----:B--2---:R-:W2:Y:S01]  /*3b040*/  LD.E R10, desc[UR4][R10.64] ;  /* 0x000000040a0a7980 */ /* 0x004ea2000c101900 */
[----:B---3--:R-:W-:Y:S01]  /*3b050*/  MOV R12, R12 ;  /* 0x0000000c000c7202 */ /* 0x008fe20000000f00 */
[----:B------:R-:W-:Y:S01]  /*3b060*/  BSSY B0, `(.L_x_3984) ;  /* 0x0000007000007945 */ /* 0x000fe20003800000 */
[----:B--2---:R-:W-:-:S04]  /*3b070*/  LEA.HI R14, R10, R10, RZ, 0x1 ;  /* 0x0000000a0a0e7211 */ /* 0x004fc800078f08ff */
[----:B------:R-:W-:-:S05]  /*3b080*/  LOP3.LUT R15, R14, 0xfffffffe, RZ, 0xc0, !PT ;  /* 0xfffffffe0e0f7812 */ /* 0x000fca00078ec0ff */
[----:B------:R-:W-:-:S05]  /*3b090*/  IMAD.IADD R15, R10, 0x1, -R15 ;  /* 0x000000010a0f7824 */ /* 0x000fca00078e0a0f */
[----:B------:R-:W-:-:S04]  /*3b0a0*/  SHF.L.U32 R15, R15, 0x1f, RZ ;  /* 0x0000001f0f0f7819 */ /* 0x000fc800000006ff */
[----:B------:R-:W1:Y:S02]  /*3b0b0*/  SYNCS.PHASECHK.TRANS64.TRYWAIT P0, [R12+URZ+0x38810], R15 ;  /* 0x0388100f0c0075a7 */ /* 0x000e64000800017f */
[----:B01----:R-:W-:Y:S05]  /*3b0c0*/  @!P0 BRA `(.L_x_3985) ;  /* 0x000000ec00988947 */ /* 0x003fea0003800000 */
.L_x_4011:
[----:B------:R-:W-:Y:S05]  /*3b0d0*/  BSYNC B0 ;  /* 0x0000000000007941 */ /* 0x000fea0003800000 */
.L_x_3984:
[----:B------:R-:W0:Y:S01]  /*3b0e0*/  LDL.64 R6, [R0+0x40] ;  /* 0x0000400000067983 */ /* 0x000e220000100a00 */
[----:B------:R-:W-:Y:S02]  /*3b0f0*/  R2UR UR4, R2 ;  /* 0x00000000020472ca */ /* 0x000fe400000e0000 */
[----:B------:R-:W-:Y:S01]  /*3b100*/  R2UR UR5, R3 ;  /* 0x00000000030572ca */ /* 0x000fe200000e0000 */
[----:B------:R-:W2:-:S12]  /*3b110*/  LDL.64 R10, [R0] ;  /* 0x00000000000a7983 */ /* 0x000e980000100a00 */
[----:B0-----:R-:W3:Y:S01]  /*3b120*/  LD.E R12, desc[UR4][R6.64] ;  /* 0x00000004060c7980 */ /* 0x001ee2000c101900 */
[----:B------:R-:W-:Y:S02]  /*3b130*/  R2UR UR6, R2 ;  /* 0x00000000020672ca */ /* 0x000fe400000e0000 */
[----:B------:R-:W-:Y:S01]  /*3b140*/  R2UR UR7, R3 ;  /* 0x00000000030772ca */ /* 0x000fe200000e0000 */
[----:B--2---:R0:W5:Y:S01]  /*3b150*/  LD.E R14, desc[UR4][R10.64] ;  /* 0x000000040a0e7980 */ /* 0x004162000c101900 */
[----:B------:R-:W-:Y:S11]  /*3b160*/  BSSY B0, `(.L_x_3986) ;  /* 0x0000006000007945 */ /* 0x000ff60003800000 */
[----:B------:R0:W5:Y:S01]  /*3b170*/  LD.E R15, desc[UR6][R10.64+0x4] ;  /* 0x000004060a0f7980 */ /* 0x000162000c101900 */
[----:B---3--:R-:W-:-:S04]  /*3b180*/  LOP3.LUT R12, R12, 0x1, RZ, 0xfc, !PT ;  /* 0x000000010c0c7812 */ /* 0x008fc800078efcff */
[----:B------:R-:W-:-:S13]  /*3b190*/  ISETP.NE.AND P0, PT, R12, 0x3, PT ;  /* 0x000000030c00780c */ /* 0x000fda0003f05270 */
[----:B0-----:R-:W-:Y:S05]  /*3b1a0*/  @!P0 BRA `(.L_x_3987) ;  /* 0x0000000000048947 */ /* 0x001fea0003800000 */
[----:B------:R-:W-:Y:S01]  /*3b1b0*/  BPT.TRAP 0x1 ;  /* 0x000000040000795c */ /* 0x000fe20000300000 */
.L_x_3987:
[----:B------:R-:W-:Y:S05]  /*3b1c0*/  BSYNC B0 ;  /* 0x0000000000007941 */ /* 0x000fea0003800000 */
.L_x_3986:
        /* <DEDUP_REMOVED lines=17> */
.L_x_3989:
[----:B------:R-:W-:Y:S05]  /*3b2e0*/  BSYNC B0 ;  /* 0x0000000000007941 */ /* 0x000fea0003800000 */
.L_x_3988:
        /* <DEDUP_REMOVED lines=10> */
.L_x_3991:
[----:B------:R-:W-:Y:S05]  /*3b390*/  BSYNC B0 ;  /* 0x0000000000007941 */ /* 0x000fea0003800000 */
.L_x_3990:
        /* <DEDUP_REMOVED lines=338> */
[C---:B------:R-:W-:Y:S02]  /*3c8c0*/  R2UR UR9, R3.reuse ;  /* 0x00000000030972ca */ /* 0x040fe400000e0000 */
[----:B------:R-:W-:Y:S01]  /*3c8d0*/  R2UR UR10, R2 ;  /* 0x00000000020a72ca */ /* 0x000fe200000e0000 */
[----:B------:R-:W-:Y:S01]  /*3c8e0*/  IMAD.IADD R20, R20, 0x1, R21 ;  /* 0x0000000114147824 */ /* 0x000fe200078e0215 */
[----:B------:R-:W-:-:S04]  /*3c8f0*/  R2UR UR11, R3 ;  /* 0x00000000030b72ca */ /* 0x000fc800000e0000 */
[----:B------:R-:W-:-:S05]  /*3c900*/  LOP3.LUT R21, R20, 0xa06, RZ, 0xc0, !PT ;  /* 0x00000a0614157812 */ /* 0x000fca00078ec0ff */
[----:B------:R-:W-:-:S05]  /*3c910*/  IMAD.IADD R20, R12, 0x1, R21 ;  /* 0x000000010c147824 */ /* 0x000fca00078e0215 */
[----:B------:R-:W-:Y:S01]  /*3c920*/  R2UR UR6, R20 ;  /* 0x00000000140672ca */ /* 0x000fe200000e0000 */
[----:B--2---:R-:W-:Y:S01]  /*3c930*/  IMAD.IADD R14, R21, 0x1, R14 ;  /* 0x00000001150e7824 */ /* 0x004fe200078e020e */
[----:B------:R-:W-:Y:S01]  /*3c940*/  R2UR UR5, R15 ;  /* 0x000000000f0572ca */ /* 0x000fe200000e0000 */
        /* <DEDUP_REMOVED lines=199> */
[----:B------:R-:W-:Y:S01]  /*3d5c0*/  R2UR UR7, R13 ;  /* 0x000000000d0772ca */ /* 0x000fe200000e0000 */
[----:B------:R-:W-:Y:S01]  /*3d5d0*/  IMAD.MOV.U32 R15, RZ, RZ, 0x1000 ;  /* 0x00001000ff0f7424 */ /* 0x000fe200078e00ff */
[----:B------:R-:W-:Y:S01]  /*3d5e0*/  WARPGROUP.ARRIVE ;  /* 0x00000000000079c5 */ /* 0x000fe20000000000 */
        /* <DEDUP_REMOVED lines=8> */
[----:B--2---:R-:W-:Y:S01]  /*3d670*/  IMAD.IADD R10, R15, 0x1, R10 ;  /* 0x000000010f0a7824 */ /* 0x004fe200078e020a */
        /* <DEDUP_REMOVED lines=18> */
.L_x_3994:
[----:B------:R-:W-:Y:S05]  /*3d7a0*/  BSYNC B0 ;  /* 0x0000000000007941 */ /* 0x000fea0003800000 */
.L_x_3993:
        /* <DEDUP_REMOVED lines=13> */
[----:B------:R0:W3:Y:S04]  /*3d880*/  LD.E R62, desc[UR4][R56.64] ;  /* 0x00000004383e7980 */ /* 0x0000e8000c101900 */
        /* <DEDUP_REMOVED lines=10> */
[----:B------:R-:W3:Y:S01]  /*3d930*/  LD.E R9, desc[UR14][R4.64+0x18] ;  /* 0x0000180e04097980 */ /* 0x000ee2000c101900 */
        /* <DEDUP_REMOVED lines=9> */
[----:B--2---:R-:W2:Y:S01]  /*3d9d0*/  LD.E R60, desc[UR4][R6.64] ;  /* 0x00000004063c7980 */ /* 0x004ea2000c101900 */
[----:B------:R-:W-:-:S02]  /*3d9e0*/  @P0 R2UR UR4, R2 ;  /* 0x00000000020402ca */ /* 0x000fc400000e0000 */
[----:B------:R-:W-:-:S13]  /*3d9f0*/  @P0 R2UR UR5, R3 ;  /* 0x00000000030502ca */ /* 0x000fda00000e0000 */
[----:B------:R-:W4:Y:S01]  /*3da00*/  @P0 LD.E R64, desc[UR4][R4.64+0x28] ;  /* 0x0000280404400980 */ /* 0x000f22000c101900 */
[----:B------:R-:W-:Y:S02]  /*3da10*/  R2UR UR4, R2 ;  /* 0x00000000020472ca */ /* 0x000fe400000e0000 */
[----:B------:R-:W-:-:S13]  /*3da20*/  R2UR UR5, R3 ;  /* 0x00000000030572ca */ /* 0x000fda00000e0000 */
[----:B------:R-:W4:Y:S01]  /*3da30*/  LD.E R7, desc[UR4][R4.64+0x8] ;  /* 0x0000080404077980 */ /* 0x000f22000c101900 */
[----:B---3--:R-:W-:Y:S01]  /*3da40*/  ISETP.GE.AND P1, PT, R9, 0x1, PT ;  /* 0x000000010900780c */ /* 0x008fe20003f26270 */
[----:B------:R-:W-:Y:S01]  /*3da50*/  BSSY B0, `(.L_x_3995) ;  /* 0x000008b000007945 */ /* 0x000fe20003800000 */
[-C--:B--2---:R-:W-:Y:S01]  /*3da60*/  FMUL.FTZ R15, R34, R60.reuse ;  /* 0x0000003c220f7220 */ /* 0x084fe20000410000 */
[----:B------:R-:W-:Y:S01]  /*3da70*/  SHF.R.S32.HI R34, RZ, 0x1f, R61 ;  /* 0x0000001fff227819 */ /* 0x000fe2000001143d */
[-C--:B------:R-:W-:Y:S01]  /*3da80*/  FMUL.FTZ R12, R27, R60.reuse ;  /* 0x0000003c1b0c7220 */ /* 0x080fe20000410000 */
[-C--:B------:R-:W-:Y:S02]  /*3da90*/  FMUL.FTZ R11, R24, R60.reuse ;  /* 0x0000003c180b7220 */ /* 0x080fe40000410000 */
[----:B------:R-:W-:Y:S01]  /*3daa0*/  LEA.HI R27, R34, R61, RZ, 0x7 ;  /* 0x0000003d221b7211 */ /* 0x000fe200078f38ff */
[----:B------:R-:W-:-:S03]  /*3dab0*/  FMUL.FTZ R24, R38, R60 ;  /* 0x0000003c26187220 */ /* 0x000fc60000410000 */
[----:B------:R-:W-:Y:S01]  /*3dac0*/  LOP3.LUT R38, R27, 0xffffff80, RZ, 0xc0, !PT ;  /* 0xffffff801b267812 */ /* 0x000fe200078ec0ff */
[----:B------:R-:W-:-:S04]  /*3dad0*/  FMUL.FTZ R14, R31, R60 ;  /* 0x0000003c1f0e7220 */ /* 0x000fc80000410000 */
[----:B------:R-:W-:Y:S02]  /*3dae0*/  IMAD.IADD R38, R61, 0x1, -R38 ;  /* 0x000000013d267824 */ /* 0x000fe400078e0a26 */
[-C--:B------:R-:W-:Y:S01]  /*3daf0*/  FMUL.FTZ R31, R33, R60.reuse ;  /* 0x0000003c211f7220 */ /* 0x080fe20000410000 */
[-C--:B------:R-:W-:Y:S01]  /*3db00*/  FMUL.FTZ R20, R35, R60.reuse ;  /* 0x0000003c23147220 */ /* 0x080fe20000410000 */
[----:B------:R-:W-:Y:S02]  /*3db10*/  LEA.HI R35, R34, R61, RZ, 0x2 ;  /* 0x0000003d22237211 */ /* 0x000fe400078f10ff */
[----:B------:R-:W-:Y:S01]  /*3db20*/  SHF.R.S32.HI R33, RZ, 0x1f, R38 ;  /* 0x0000001fff217819 */ /* 0x000fe20000011426 */
[-C--:B------:R-:W-:Y:S01]  /*3db30*/  FMUL.FTZ R40, R40, R60.reuse ;  /* 0x0000003c28287220 */ /* 0x080fe20000410000 */
[-C--:B0-----:R-:W-:Y:S01]  /*3db40*/  FMUL.FTZ R57, R28, R60.reuse ;  /* 0x0000003c1c397220 */ /* 0x081fe20000410000 */
[----:B------:R-:W-:Y:S01]  /*3db50*/  FMUL.FTZ R28, R42, R60 ;  /* 0x0000003c2a1c7220 */ /* 0x000fe20000410000 */
[----:B------:R-:W-:Y:S01]  /*3db60*/  LEA.HI R34, R33, R38, RZ, 0x2 ;  /* 0x0000002621227211 */ /* 0x000fe200078f10ff */
[----:B------:R0:W1:Y:S01]  /*3db70*/  MUFU.TANH R66, R40 ;  /* 0x0000002800427308 */ /* 0x0000620000002400 */
[----:B------:R-:W-:-:S02]  /*3db80*/  LOP3.LUT R42, R35, 0xfffffffc, RZ, 0xc0, !PT ;  /* 0xfffffffc232a7812 */ /* 0x000fc400078ec0ff */
[----:B------:R-:W-:Y:S01]  /*3db90*/  SHF.R.S32.HI R35, RZ, 0x2, R34 ;  /* 0x00000002ff237819 */ /* 0x000fe20000011422 */
[----:B------:R-:W-:Y:S01]  /*3dba0*/  FMUL.FTZ R13, R30, R60 ;  /* 0x0000003c1e0d7220 */ /* 0x000fe20000410000 */
[----:B------:R-:W-:Y:S01]  /*3dbb0*/  LEA.HI R33, R33, R38, RZ, 0x5 ;  /* 0x0000002621217211 */ /* 0x000fe200078f28ff */
[----:B------:R-:W-:Y:S01]  /*3dbc0*/  IMAD.IADD R42, R61, 0x1, -R42 ;  /* 0x000000013d2a7824 */ /* 0x000fe200078e0a2a */
[----:B0-----:R-:W-:Y:S01]  /*3dbd0*/  SHF.R.S32.HI R40, RZ, 0x1f, R34 ;  /* 0x0000001fff287819 */ /* 0x001fe20000011422 */
[-C--:B------:R-:W-:Y:S01]  /*3dbe0*/  FMUL.FTZ R30, R32, R60.reuse ;  /* 0x0000003c201e7220 */ /* 0x080fe20000410000 */
[-C--:B------:R-:W-:Y:S02]  /*3dbf0*/  FMUL.FTZ R32, R36, R60.reuse ;  /* 0x0000003c24207220 */ /* 0x080fe40000410000 */
[----:B------:R-:W-:Y:S01]  /*3dc00*/  LEA.HI R40, R40, R35, RZ, 0x3 ;  /* 0x0000002328287211 */ /* 0x000fe200078f18ff */
[----:B------:R-:W-:Y:S01]  /*3dc10*/  FMUL.FTZ R36, R37, R60 ;  /* 0x0000003c25247220 */ /* 0x000fe20000410000 */
[----:B------:R-:W-:-:S02]  /*3dc20*/  SHF.R.S32.HI R33, RZ, 0x5, R33 ;  /* 0x00000005ff217819 */ /* 0x000fc40000011421 */
[----:B------:R-:W-:Y:S02]  /*3dc30*/  LEA.HI R37, R42, R42, RZ, 0x1 ;  /* 0x0000002a2a257211 */ /* 0x000fe400078f08ff */
[----:B------:R-:W-:Y:S01]  /*3dc40*/  LOP3.LUT R40, R40, 0xfffffff8, RZ, 0xc0, !PT ;  /* 0xfffffff828287812 */ /* 0x000fe200078ec0ff */
[----:B------:R-:W-:Y:S01]  /*3dc50*/  IMAD R33, R62, 0x4, R33 ;  /* 0x000000043e217824 */ /* 0x000fe200078e0221 */
[----:B------:R-:W-:-:S03]  /*3dc60*/  LOP3.LUT R37, R37, 0x1ffffffe, RZ, 0xc0, !PT ;  /* 0x1ffffffe25257812 */ /* 0x000fc600078ec0ff */
[----:B------:R-:W-:Y:S02]  /*3dc70*/  IMAD.IADD R40, R35, 0x1, -R40 ;  /* 0x0000000123287824 */ /* 0x000fe400078e0a28 */
[----:B------:R-:W-:Y:S02]  /*3dc80*/  IMAD.IADD R37, R42, 0x1, -R37 ;  /* 0x000000012a257824 */ /* 0x000fe400078e0a25 */
[----:B------:R-:W-:Y:S02]  /*3dc90*/  IMAD.U32 R40, R33, 0x10, R40 ;  /* 0x0000001021287824 */ /* 0x000fe400078e0028 */
[----:B------:R-:W-:Y:S02]  /*3dca0*/  FMUL.FTZ R21, R43, R60 ;  /* 0x0000003c2b157220 */ /* 0x000fe40000410000 */
[----:B------:R-:W-:-:S04]  /*3dcb0*/  IMAD R43, R37, 0x8, R40 ;  /* 0x00000008252b7824 */ /* 0x000fc800078e0228 */
[----:B----4-:R-:W-:-:S04]  /*3dcc0*/  @P0 IMAD.HI.U32 R64, R43, R64, RZ ;  /* 0x000000402b400227 */ /* 0x010fc800078e00ff */
[-C--:B------:R-:W-:Y:S01]  /*3dcd0*/  FMUL.FTZ R56, R25, R60.reuse ;  /* 0x0000003c19387220 */ /* 0x080fe20000410000 */
[-C--:B------:R-:W-:Y:S01]  /*3dce0*/  FMUL.FTZ R25, R46, R60.reuse ;  /* 0x0000003c2e197220 */ /* 0x080fe20000410000 */
[----:B------:R-:W-:Y:S01]  /*3dcf0*/  @P0 SHF.R.U32.HI R43, RZ, R63, R64 ;  /* 0x0000003fff2b0219 */ /* 0x000fe20000011640 */
[----:B------:R-:W-:Y:S01]  /*3dd00*/  IMAD.SHL.U32 R46, R8, 0x40, RZ ;  /* 0x00000040082e7824 */ /* 0x000fe200078e00ff */
[----:B------:R-:W-:Y:S01]  /*3dd10*/  LOP3.LUT R33, R34, 0x7ffffffc, RZ, 0xc0, !PT ;  /* 0x7ffffffc22217812 */ /* 0x000fe200078ec0ff */
[-C--:B------:R-:W-:Y:S02]  /*3dd20*/  FMUL.FTZ R41, R41, R60.reuse ;  /* 0x0000003c29297220 */ /* 0x080fe40000410000 */
[----:B------:R-:W0:Y:S02]  /*3dd30*/  SHFL.IDX PT, R37, R43, RZ, 0x1c1f ;  /* 0x001c1fff2b257589 */ /* 0x000e2400000e0000 */
[----:B------:R-:W-:Y:S01]  /*3dd40*/  IMAD.IADD R8, R38, 0x1, -R33 ;  /* 0x0000000126087824 */ /* 0x000fe200078e0a21 */
[----:B------:R-:W-:Y:S01]  /*3dd50*/  IADD3 R33, -R46, 0x1, RZ ;  /* 0x000000012e217810 */ /* 0x000fe20007ffe1ff */
[-C--:B------:R-:W-:Y:S01]  /*3dd60*/  FMUL.FTZ R6, R26, R60.reuse ;  /* 0x0000003c1a067220 */ /* 0x080fe20000410000 */
[----:B------:R2:W3:Y:S01]  /*3dd70*/  MUFU.TANH R67, R41 ;  /* 0x0000002900437308 */ /* 0x0004e20000002400 */
        /* <DEDUP_REMOVED lines=10> */
[----:B------:R-:W-:Y:S01]  /*3de20*/  FMUL.FTZ R55, R55, R60 ;  /* 0x0000003c37377220 */ /* 0x000fe20000410000 */
[----:B------:R-:W-:Y:S01]  /*3de30*/  IMAD R34, R8, -0x2, R33 ;  /* 0xfffffffe08227824 */ /* 0x000fe200078e0221 */
[----:B------:R-:W2:Y:S01]  /*3de40*/  MUFU.TANH R11, R11 ;  /* 0x0000000b000b7308 */ /* 0x000ea20000002400 */
[----:B------:R-:W-:-:S03]  /*3de50*/  IMAD.IADD R33, R7, 0x1, -R46 ;  /* 0x0000000107217824 */ /* 0x000fc600078e0a2e */
[----:B------:R-:W-:-:S04]  /*3de60*/  IADD3 R35, -R10, R34, R7 ;  /* 0x000000220a237210 */ /* 0x000fc80007ffe107 */
[----:B------:R-:W4:Y:S01]  /*3de70*/  MUFU.TANH R56, R56 ;  /* 0x0000003800387308 */ /* 0x000f220000002400 */
[----:B------:R-:W-:-:S07]  /*3de80*/  LOP3.LUT R34, RZ, R65, RZ, 0x33, !PT ;  /* 0x00000041ff227212 */ /* 0x000fce00078e33ff */
[----:B------:R-:W0:Y:S01]  /*3de90*/  MUFU.TANH R6, R6 ;  /* 0x0000000600067308 */ /* 0x000e220000002400 */
[----:B------:R-:W-:-:S07]  /*3dea0*/  FMUL.FTZ R44, R44, R60 ;  /* 0x0000003c2c2c7220 */ /* 0x000fce0000410000 */
[----:B------:R-:W0:Y:S01]  /*3deb0*/  MUFU.TANH R12, R12 ;  /* 0x0000000c000c7308 */ /* 0x000e220000002400 */
[----:B------:R-:W-:-:S07]  /*3dec0*/  FMUL.FTZ R45, R45, R60 ;  /* 0x0000003c2d2d7220 */ /* 0x000fce0000410000 */
        /* <DEDUP_REMOVED lines=28> */
[----:B------:R0:W1:Y:S08]  /*3e090*/  MUFU.TANH R68, R44 ;  /* 0x0000002c00447308 */ /* 0x0000700000002400 */
[----:B------:R3:W1:Y:S01]  /*3e0a0*/  MUFU.TANH R69, R45 ;  /* 0x0000002d00457308 */ /* 0x0006620000002400 */
[----:B0-----:R-:W-:Y:S01]  /*3e0b0*/  VIADDMNMX R44, R37, R58, R47, PT ;  /* 0x0000003a252c7246 */ /* 0x001fe2000380012f */
        /* <DEDUP_REMOVED lines=18> */
.L_x_4000:
[----:B------:R-:W-:Y:S05]  /*3e1e0*/  BSYNC B2 ;  /* 0x0000000000027941 */ /* 0x000fea0003800000 */
.L_x_3999:
[----:B------:R-:W-:Y:S01]  /*3e1f0*/  LOP3.LUT R34, RZ, R34, RZ, 0x33, !PT ;  /* 0x00000022ff227212 */ /* 0x000fe200078e33ff */
[----:B------:R-:W-:Y:S06]  /*3e200*/  BRA `(.L_x_4001) ;  /* 0x0000000000287947 */ /* 0x000fec0003800000 */
.L_x_3998:
        /* <DEDUP_REMOVED lines=10> */
.L_x_4001:
[----:B------:R-:W-:Y:S05]  /*3e2b0*/  BSYNC B1 ;  /* 0x0000000000017941 */ /* 0x000fea0003800000 */
.L_x_3997:
[----:B------:R-:W-:-:S04]  /*3e2c0*/  IMAD R33, R9, R34, -R46 ;  /* 0x0000002209217224 */ /* 0x000fc800078e0a2e */
[----:B------:R-:W-:-:S05]  /*3e2d0*/  IMAD R34, R8, -0x2, R33 ;  /* 0xfffffffe08227824 */ /* 0x000fca00078e0221 */
[----:B------:R-:W-:Y:S02]  /*3e2e0*/  VIMNMX R45, R45, R34, !PT ;  /* 0x000000222d2d7248 */ /* 0x000fe40007fe0100 */
[----:B------:R-:W-:-:S07]  /*3e2f0*/  VIADDMNMX R44, R34, R9, R44, PT ;  /* 0x00000009222c7246 */ /* 0x000fce000380012c */
.L_x_3996:
[----:B------:R-:W-:Y:S05]  /*3e300*/  BSYNC B0 ;  /* 0x0000000000007941 */ /* 0x000fea0003800000 */
.L_x_3995:
        /* <DEDUP_REMOVED lines=38> */
[----:B-1----:R-:W-:Y:S02]  /*3e570*/  FSEL R35, R66, -INF , !P2 ;  /* 0xff80000042237808 */ /* 0x002fe40005000000 */
        /* <DEDUP_REMOVED lines=57> */
.L_x_4007:
[----:B------:R-:W-:Y:S05]  /*3e910*/  BSYNC B2 ;  /* 0x0000000000027941 */ /* 0x000fea0003800000 */
.L_x_4006:
[----:B------:R-:W-:Y:S01]  /*3e920*/  LOP3.LUT R10, RZ, R10, RZ, 0x33, !PT ;  /* 0x0000000aff0a7212 */ /* 0x000fe200078e33ff */
[----:B------:R-:W-:Y:S06]  /*3e930*/  BRA `(.L_x_4008) ;  /* 0x0000000000287947 */ /* 0x000fec0003800000 */
.L_x_4005:
        /* <DEDUP_REMOVED lines=10> */
.L_x_4008:
[----:B------:R-:W-:Y:S05]  /*3e9e0*/  BSYNC B1 ;  /* 0x0000000000017941 */ /* 0x000fea0003800000 */
.L_x_4004:
[----:B------:R-:W-:-:S04]  /*3e9f0*/  IMAD R5, R9, R10, -R46 ;  /* 0x0000000a09057224 */ /* 0x000fc800078e0a2e */
[----:B------:R-:W-:-:S05]  /*3ea00*/  IMAD R8, R8, -0x2, R5 ;  /* 0xfffffffe08087824 */ /* 0x000fca00078e0205 */
[----:B------:R-:W-:Y:S02]  /*3ea10*/  VIADDMNMX R44, R8, R9, R44, PT ;  /* 0x00000009082c7246 */ /* 0x000fe4000380012c */
[----:B------:R-:W-:-:S07]  /*3ea20*/  VIMNMX R45, R45, R8, !PT ;  /* 0x000000082d2d7248 */ /* 0x000fce0007fe0100 */
.L_x_4003:
[----:B------:R-:W-:Y:S05]  /*3ea30*/  BSYNC B0 ;  /* 0x0000000000007941 */ /* 0x000fea0003800000 */
.L_x_4002:
[----:B------:R-:W2:Y:S01]  /*3ea40*/  LDL.64 R4, [R0+0x70] ;  /* 0x0000700000047983 */ /* 0x000ea20000100a00 */
[C---:B------:R-:W-:Y:S02]  /*3ea50*/  ISETP.GT.AND P0, PT, R45.reuse, 0x1, !P0 ;  /* 0x000000012d00780c */ /* 0x040fe40004704270 */
[----:B------:R-:W-:Y:S02]  /*3ea60*/  ISETP.NE.AND P6, PT, R64, RZ, PT ;  /* 0x000000ff4000720c */ /* 0x000fe40003fc5270 */
[----:B------:R-:W-:Y:S02]  /*3ea70*/  ISETP.LT.OR P0, PT, R44, 0x2, P0 ;  /* 0x000000022c00780c */ /* 0x000fe40000701670 */
[----:B------:R-:W-:Y:S02]  /*3ea80*/  ISETP.GT.AND P1, PT, R45, 0x8, !P1 ;  /* 0x000000082d00780c */ /* 0x000fe40004f24270 */
[----:B------:R-:W-:Y:S02]  /*3ea90*/  FSEL R12, R12, -INF , !P0 ;  /* 0xff8000000c0c7808 */ /* 0x000fe40004000000 */
[----:B------:R-:W-:-:S02]  /*3eaa0*/  ISETP.NE.AND P0, PT, R51, RZ, PT ;  /* 0x000000ff3300720c */ /* 0x000fc40003f05270 */
[C---:B------:R-:W-:Y:S02]  /*3eab0*/  ISETP.LT.OR P1, PT, R44.reuse, 0x9, P1 ;  /* 0x000000092c00780c */ /* 0x040fe40000f21670 */
[----:B------:R-:W-:Y:S02]  /*3eac0*/  ISETP.GT.AND P0, PT, R45, 0x9, !P0 ;  /* 0x000000092d00780c */ /* 0x000fe40004704270 */
[----:B------:R-:W-:Y:S02]  /*3ead0*/  FSEL R13, R13, -INF , !P1 ;  /* 0xff8000000d0d7808 */ /* 0x000fe40004800000 */
[----:B------:R-:W-:Y:S02]  /*3eae0*/  ISETP.LT.OR P0, PT, R44, 0xa, P0 ;  /* 0x0000000a2c00780c */ /* 0x000fe40000701670 */
[----:B------:R-:W-:Y:S02]  /*3eaf0*/  ISETP.NE.AND P1, PT, R66, RZ, PT ;  /* 0x000000ff4200720c */ /* 0x000fe40003f25270 */
[----:B------:R-:W-:-:S02]  /*3eb00*/  FSEL R14, R14, -INF , !P0 ;  /* 0xff8000000e0e7808 */ /* 0x000fc40004000000 */
        /* <DEDUP_REMOVED lines=23> */
[C---:B------:R-:W-:Y:S02]  /*3ec80*/  ISETP.GT.AND P0, PT, R45.reuse, RZ, !P0 ;  /* 0x000000ff2d00720c */ /* 0x040fe40004704270 */
[----:B------:R-:W-:Y:S02]  /*3ec90*/  ISETP.GT.AND P4, PT, R45, 0x31, !P4 ;  /* 0x000000312d00780c */ /* 0x000fe40006784270 */
[----:B------:R-:W-:Y:S02]  /*3eca0*/  ISETP.LT.OR P0, PT, R44, 0x1, P0 ;  /* 0x000000012c00780c */ /* 0x000fe40000701670 */
[----:B------:R-:W-:-:S02]  /*3ecb0*/  ISETP.NE.AND P6, PT, R49, RZ, PT ;  /* 0x000000ff3100720c */ /* 0x000fc40003fc5270 */
[----:B------:R-:W-:Y:S02]  /*3ecc0*/  FSEL R47, R6, -INF , !P0 ;  /* 0xff800000062f7808 */ /* 0x000fe40004000000 */
[----:B------:R-:W-:Y:S02]  /*3ecd0*/  ISETP.NE.AND P0, PT, R65, RZ, PT ;  /* 0x000000ff4100720c */ /* 0x000fe40003f05270 */
[----:B------:R-:W-:-:S04]  /*3ece0*/  FMNMX.FTZ R6, R47, R12, !PT ;  /* 0x0000000c2f067209 */ /* 0x000fc80007810000 */
[----:B------:R-:W-:-:S04]  /*3ecf0*/  FMNMX.FTZ R7, R13, R6, !PT ;  /* 0x000000060d077209 */ /* 0x000fc80007810000 */
[----:B------:R-:W-:-:S04]  /*3ed00*/  FMNMX.FTZ R6, R14, R7, !PT ;  /* 0x000000070e067209 */ /* 0x000fc80007810000 */
[----:B------:R-:W-:-:S04]  /*3ed10*/  FMNMX.FTZ R7, R43, R6, !PT ;  /* 0x000000062b077209 */ /* 0x000fc80007810000 */
[----:B------:R-:W-:Y:S02]  /*3ed20*/  FMNMX.FTZ R7, R20, R7, !PT ;  /* 0x0000000714077209 */ /* 0x000fe40007810000 */
[----:B------:R-:W-:Y:S02]  /*3ed30*/  ISETP.GT.AND P0, PT, R45, 0x21, !P0 ;  /* 0x000000212d00780c */ /* 0x000fe40004704270 */
[----:B------:R-:W-:Y:S02]  /*3ed40*/  FMNMX.FTZ R7, R24, R7, !PT ;  /* 0x0000000718077209 */ /* 0x000fe40007810000 */
[----:B------:R-:W-:Y:S02]  /*3ed50*/  ISETP.LT.OR P0, PT, R44, 0x22, P0 ;  /* 0x000000222c00780c */ /* 0x000fe40000701670 */
[----:B------:R-:W-:Y:S02]  /*3ed60*/  FMNMX.FTZ R7, R26, R7, !PT ;  /* 0x000000071a077209 */ /* 0x000fe40007810000 */
[----:B------:R-:W-:-:S02]  /*3ed70*/  ISETP.LT.OR P1, PT, R44, 0x29, P1 ;  /* 0x000000292c00780c */ /* 0x000fc40000f21670 */
[----:B------:R-:W-:Y:S02]  /*3ed80*/  FSEL R21, R21, -INF , !P0 ;  /* 0xff80000015157808 */ /* 0x000fe40004000000 */
[----:B------:R-:W-:Y:S02]  /*3ed90*/  FMNMX.FTZ R6, R28, R7, !PT ;  /* 0x000000071c067209 */ /* 0x000fe40007810000 */
[C---:B------:R-:W-:Y:S02]  /*3eda0*/  ISETP.LT.OR P2, PT, R44.reuse, 0x2a, P2 ;  /* 0x0000002a2c00780c */ /* 0x040fe40001741670 */
[----:B------:R-:W-:Y:S02]  /*3edb0*/  FSEL R25, R25, -INF , !P1 ;  /* 0xff80000019197808 */ /* 0x000fe40004800000 */
[----:B------:R-:W-:Y:S02]  /*3edc0*/  FMNMX.FTZ R6, R21, R6, !PT ;  /* 0x0000000615067209 */ /* 0x000fe40007810000 */
[----:B------:R-:W-:-:S02]  /*3edd0*/  ISETP.LT.OR P3, PT, R44, 0x31, P3 ;  /* 0x000000312c00780c */ /* 0x000fc40001f61670 */
[----:B------:R-:W-:Y:S02]  /*3ede0*/  FSEL R27, R27, -INF , !P2 ;  /* 0xff8000001b1b7808 */ /* 0x000fe40005000000 */
[----:B------:R-:W-:Y:S02]  /*3edf0*/  FMNMX.FTZ R6, R25, R6, !PT ;  /* 0x0000000619067209 */ /* 0x000fe40007810000 */
[----:B------:R-:W-:Y:S02]  /*3ee00*/  ISETP.GT.AND P5, PT, R45, 0x38, !P5 ;  /* 0x000000382d00780c */ /* 0x000fe40006fa4270 */
[----:B------:R-:W-:Y:S02]  /*3ee10*/  ISETP.LT.OR P4, PT, R44, 0x32, P4 ;  /* 0x000000322c00780c */ /* 0x000fe40002781670 */
[----:B------:R-:W-:Y:S02]  /*3ee20*/  FSEL R41, R41, -INF , !P3 ;  /* 0xff80000029297808 */ /* 0x000fe40005800000 */
[----:B------:R-:W-:-:S02]  /*3ee30*/  FMNMX.FTZ R6, R27, R6, !PT ;  /* 0x000000061b067209 */ /* 0x000fc40007810000 */
[----:B------:R-:W-:Y:S02]  /*3ee40*/  ISETP.GT.AND P0, PT, R45, 0x39, !P6 ;  /* 0x000000392d00780c */ /* 0x000fe40007704270 */
[----:B------:R-:W-:Y:S02]  /*3ee50*/  ISETP.LT.OR P5, PT, R44, 0x39, P5 ;  /* 0x000000392c00780c */ /* 0x000fe40002fa1670 */
[----:B------:R-:W-:Y:S02]  /*3ee60*/  FSEL R10, R42, -INF , !P4 ;  /* 0xff8000002a0a7808 */ /* 0x000fe40006000000 */
[----:B------:R-:W-:Y:S02]  /*3ee70*/  FMNMX.FTZ R7, R41, R6, !PT ;  /* 0x0000000629077209 */ /* 0x000fe40007810000 */
[----:B------:R-:W-:Y:S02]  /*3ee80*/  ISETP.LT.OR P0, PT, R44, 0x3a, P0 ;  /* 0x0000003a2c00780c */ /* 0x000fe40000701670 */
[----:B------:R-:W-:-:S02]  /*3ee90*/  R2UR UR4, R2 ;  /* 0x00000000020472ca */ /* 0x000fc400000e0000 */
[C---:B------:R-:W-:Y:S02]  /*3eea0*/  R2UR UR5, R3.reuse ;  /* 0x00000000030572ca */ /* 0x040fe400000e0000 */
[----:B------:R-:W-:Y:S02]  /*3eeb0*/  FSEL R9, R54, -INF , !P5 ;  /* 0xff80000036097808 */ /* 0x000fe40006800000 */
[----:B------:R-:W-:Y:S02]  /*3eec0*/  FMNMX.FTZ R6, R10, R7, !PT ;  /* 0x000000070a067209 */ /* 0x000fe40007810000 */
[----:B------:R-:W-:Y:S02]  /*3eed0*/  R2UR UR6, R2 ;  /* 0x00000000020672ca */ /* 0x000fe400000e0000 */
[----:B------:R-:W-:Y:S02]  /*3eee0*/  R2UR UR7, R3 ;  /* 0x00000000030772ca */ /* 0x000fe400000e0000 */
[----:B------:R-:W-:-:S02]  /*3eef0*/  FSEL R8, R55, -INF , !P0 ;  /* 0xff80000037087808 */ /* 0x000fc40004000000 */
[----:B------:R-:W-:-:S04]  /*3ef00*/  FMNMX.FTZ R7, R9, R6, !PT ;  /* 0x0000000609077209 */ /* 0x000fc80007810000 */
[----:B------:R-:W-:-:S05]  /*3ef10*/  FMNMX.FTZ R15, R8, R7, !PT ;  /* 0x00000007080f7209 */ /* 0x000fca0007810000 */
[----:B--2---:R0:W-:Y:S04]  /*3ef20*/  ST.E desc[UR4][R4.64+0x4], R15 ;  /* 0x0000040f04007985 */ /* 0x0041e8000c101904 */
[----:B------:R-:W2:Y:S01]  /*3ef30*/  LD.E R44, desc[UR6][R4.64+0x4] ;  /* 0x00000406042c7980 */ /* 0x000ea2000c101900 */
[----:B------:R-:W-:-:S04]  /*3ef40*/  FMNMX.FTZ R6, R164, R56, !PT ;  /* 0x00000038a4067209 */ /* 0x000fc80007810000 */
        /* <DEDUP_REMOVED lines=13> */
[----:B0-----:R-:W-:-:S05]  /*3f020*/  FMNMX.FTZ R15, R11, R6, !PT ;  /* 0x000000060b0f7209 */ /* 0x001fca0007810000 */
[----:B------:R-:W0:Y:S01]  /*3f030*/  SHFL.BFLY PT, R6, R15, 0x2, 0x1f ;  /* 0x0c401f000f067f89 */ /* 0x000e2200000e0000 */
[----:B------:R-:W-:Y:S02]  /*3f040*/  R2UR UR8, R2 ;  /* 0x00000000020872ca */ /* 0x000fe400000e0000 */
[----:B------:R-:W-:Y:S02]  /*3f050*/  R2UR UR9, R3 ;  /* 0x00000000030972ca */ /* 0x000fe400000e0000 */
[----:B0-----:R-:W-:Y:S01]  /*3f060*/  FMNMX.FTZ R42, R15, R6, !PT ;  /* 0x000000060f2a7209 */ /* 0x001fe20007810000 */
[----:B------:R-:W-:Y:S04]  /*3f070*/  ST.E desc[UR4][R4.64], R15 ;  /* 0x0000000f04007985 */ /* 0x000fe8000c101904 */
[----:B--2---:R-:W0:Y:S02]  /*3f080*/  SHFL.BFLY PT, R7, R44, 0x2, 0x1f ;  /* 0x0c401f002c077f89 */ /* 0x004e2400000e0000 */
[----:B0-----:R-:W-:-:S02]  /*3f090*/  FMNMX.FTZ R46, R44, R7, !PT ;  /* 0x000000072c2e7209 */ /* 0x001fc40007810000 */
[----:B------:R-:W0:Y:S04]  /*3f0a0*/  SHFL.BFLY PT, R7, R42, 0x1, 0x1f ;  /* 0x0c201f002a077f89 */ /* 0x000e2800000e0000 */
[----:B------:R-:W1:Y:S01]  /*3f0b0*/  SHFL.BFLY PT, R49, R46, 0x1, 0x1f ;  /* 0x0c201f002e317f89 */ /* 0x000e6200000e0000 */
[----:B0-----:R-:W-:Y:S02]  /*3f0c0*/  FMNMX.FTZ R45, R42, R7, !PT ;  /* 0x000000072a2d7209 */ /* 0x001fe40007810000 */
[----:B-1----:R-:W-:-:S03]  /*3f0d0*/  FMNMX.FTZ R49, R46, R49, !PT ;  /* 0x000000312e317209 */ /* 0x002fc60007810000 */
[----:B------:R-:W-:Y:S04]  /*3f0e0*/  ST.E desc[UR6][R4.64], R45 ;  /* 0x0000002d04007985 */ /* 0x000fe8000c101906 */
[----:B------:R0:W-:Y:S04]  /*3f0f0*/  ST.E desc[UR8][R4.64+0x4], R49 ;  /* 0x0000043104007985 */ /* 0x0001e8000c101908 */
[----:B------:R-:W2:Y:S04]  /*3f100*/  LDL.64 R6, [R0+0x70] ;  /* 0x0000700000067983 */ /* 0x000ea80000100a00 */
[----:B--2---:R-:W2:Y:S04]  /*3f110*/  LD.E R44, desc[UR6][R6.64+0x20] ;  /* 0x00002006062c7980 */ /* 0x004ea8000c101900 */
[----:B------:R-:W2:Y:S04]  /*3f120*/  LD.E R42, desc[UR4][R6.64] ;  /* 0x00000004062a7980 */ /* 0x000ea8000c101900 */
[----:B------:R-:W0:Y:S01]  /*3f130*/  LD.E R51, desc[UR4][R6.64+0x4] ;  /* 0x0000040406337980 */ /* 0x000e22000c101900 */
[C---:B--2---:R-:W-:Y:S01]  /*3f140*/  FMUL.FTZ R46, R42.reuse, R44 ;  /* 0x0000002c2a2e7220 */ /* 0x044fe20000410000 */
[----:B------:R-:W-:Y:S01]  /*3f150*/  FSETP.NEU.FTZ.AND P0, PT, R42, -INF , PT ;  /* 0xff8000002a00780b */ /* 0x000fe20003f1d000 */
[----:B0-----:R-:W-:-:S03]  /*3f160*/  FMUL.FTZ R4, R44, R51 ;  /* 0x000000332c047220 */ /* 0x001fc60000410000 */
[----:B------:R-:W-:Y:S02]  /*3f170*/  FSEL R45, R46, RZ, P0 ;  /* 0x000000ff2e2d7208 */ /* 0x000fe40000000000 */
[----:B------:R-:W-:-:S04]  /*3f180*/  FSETP.NEU.FTZ.AND P0, PT, R51, -INF , PT ;  /* 0xff8000003300780b */ /* 0x000fc80003f1d000 */
[----:B------:R-:W-:Y:S01]  /*3f190*/  FSEL R5, R4, RZ, P0 ;  /* 0x000000ff04057208 */ /* 0x000fe20000000000 */
[-CC-:B------:R-:W-:Y:S01]  /*3f1a0*/  FFMA.FTZ R164, R164, R44.reuse, -R45.reuse ;  /* 0x0000002ca4a47223 */ /* 0x180fe2000001082d */
[-CC-:B------:R-:W-:Y:S01]  /*3f1b0*/  FFMA.FTZ R15, R56, R44.reuse, -R45.reuse ;  /* 0x0000002c380f7223 */ /* 0x180fe2000001082d */
[-C--:B------:R-:W-:Y:S02]  /*3f1c0*/  FFMA.FTZ R40, R40, R44.reuse, -R45 ;  /* 0x0000002c28287223 */ /* 0x080fe4000001082d */
[-CC-:B------:R-:W-:Y:S01]  /*3f1d0*/  FFMA.FTZ R47, R47, R44.reuse, -R5.reuse ;  /* 0x0000002c2f2f7223 */ /* 0x180fe20000010805 */
[-C--:B------:R-:W-:Y:S01]  /*3f1e0*/  FFMA.FTZ R12, R12, R44.reuse, -R5 ;  /* 0x0000002c0c0c7223 */ /* 0x080fe20000010805 */
[-C--:B------:R-:W-:Y:S01]  /*3f1f0*/  FFMA.FTZ R166, R57, R44.reuse, -R45 ;  /* 0x0000002c39a67223 */ /* 0x080fe2000001082d */
[----:B------:R-:W-:Y:S01]  /*3f200*/  MUFU.EX2 R164, R164 ;  /* 0x000000a400a47308 */ /* 0x000fe20000000800 */
[-CC-:B------:R-:W-:Y:S01]  /*3f210*/  FFMA.FTZ R13, R13, R44.reuse, -R5.reuse ;  /* 0x0000002c0d0d7223 */ /* 0x180fe20000010805 */
[----:B------:R-:W-:-:S06]  /*3f220*/  FFMA.FTZ R14, R14, R44, -R5 ;  /* 0x0000002c0e0e7223 */ /* 0x000fcc0000010805 */
[----:B------:R-:W-:Y:S01]  /*3f230*/  MUFU.EX2 R15, R15 ;  /* 0x0000000f000f7308 */ /* 0x000fe20000000800 */
[----:B------:R-:W-:-:S07]  /*3f240*/  FFMA.FTZ R39, R39, R44, -R45 ;  /* 0x0000002c27277223 */ /* 0x000fce000001082d */
[----:B------:R-:W-:Y:S01]  /*3f250*/  MUFU.EX2 R49, R40 ;  /* 0x0000002800317308 */ /* 0x000fe20000000800 */
[----:B------:R-:W-:-:S07]  /*3f260*/  FFMA.FTZ R43, R43, R44, -R5 ;  /* 0x0000002c2b2b7223 */ /* 0x000fce0000010805 */
[----:B------:R-:W-:Y:S08]  /*3f270*/  MUFU.EX2 R47, R47 ;  /* 0x0000002f002f7308 */ /* 0x000ff00000000800 */
[----:B------:R-:W0:Y:S01]  /*3f280*/  MUFU.EX2 R40, R12 ;  /* 0x0000000c00287308 */ /* 0x000e220000000800 */
[----:B------:R-:W-:-:S07]  /*3f290*/  FFMA.FTZ R38, R38, R44, -R45 ;  /* 0x0000002c26267223 */ /* 0x000fce000001082d */
[----:B------:R-:W1:Y:S01]  /*3f2a0*/  MUFU.EX2 R166, R166 ;  /* 0x000000a600a67308 */ /* 0x000e620000000800 */
[----:B------:R-:W-:-:S07]  /*3f2b0*/  FFMA.FTZ R20, R20, R44, -R5 ;  /* 0x0000002c14147223 */ /* 0x000fce0000010805 */
[----:B------:R-:W2:Y:S01]  /*3f2c0*/  MUFU.EX2 R167, R13 ;  /* 0x0000000d00a77308 */ /* 0x000ea20000000800 */
[-CC-:B------:R-:W-:Y:S01]  /*3f2d0*/  FFMA.FTZ R11, R11, R44.reuse, -R45.reuse ;  /* 0x0000002c0b0b7223 */ /* 0x180fe2000001082d */
[----:B------:R-:W-:-:S06]  /*3f2e0*/  FFMA.FTZ R37, R37, R44, -R45 ;  /* 0x0000002c25257223 */ /* 0x000fcc000001082d */
[----:B------:R-:W3:Y:S01]  /*3f2f0*/  MUFU.EX2 R14, R14 ;  /* 0x0000000e000e7308 */ /* 0x000ee20000000800 */
[-C--:B------:R-:W-:Y:S01]  /*3f300*/  FFMA.FTZ R24, R24, R44.reuse, -R5 ;  /* 0x0000002c18187223 */ /* 0x080fe20000010805 */
[----:B------:R-:W-:-:S06]  /*3f310*/  FFMA.FTZ R36, R36, R44, -R45 ;  /* 0x0000002c24247223 */ /* 0x000fcc000001082d */
[----:B------:R-:W4:Y:S01]  /*3f320*/  MUFU.EX2 R39, R39 ;  /* 0x0000002700277308 */ /* 0x000f220000000800 */
[----:B0-----:R-:W-:-:S07]  /*3f330*/  FADD.FTZ R4, R47, R40 ;  /* 0x000000282f047221 */ /* 0x001fce0000010000 */
[----:B------:R-:W0:Y:S01]  /*3f340*/  MUFU.EX2 R43, R43 ;  /* 0x0000002b002b7308 */ /* 0x000e220000000800 */
[----:B------:R-:W-:-:S07]  /*3f350*/  FFMA.FTZ R26, R26, R44, -R5 ;  /* 0x0000002c1a1a7223 */ /* 0x000fce0000010805 */
[----:B------:R-:W0:Y:S01]  /*3f360*/  MUFU.EX2 R38, R38 ;  /* 0x0000002600267308 */ /* 0x000e220000000800 */
[----:B------:R-:W-:-:S07]  /*3f370*/  FFMA.FTZ R35, R35, R44, -R45 ;  /* 0x0000002c23237223 */ /* 0x000fce000001082d */
[----:B------:R1:W-:Y:S01]  /*3f380*/  MUFU.EX2 R178, R11 ;  /* 0x0000000b00b27308 */ /* 0x0003e20000000800 */
[----:B------:R-:W-:-:S07]  /*3f390*/  FFMA.FTZ R28, R28, R44, -R5 ;  /* 0x0000002c1c1c7223 */ /* 0x000fce0000010805 */
[----:B------:R-:W0:Y:S01]  /*3f3a0*/  MUFU.EX2 R20, R20 ;  /* 0x0000001400147308 */ /* 0x000e220000000800 */
[----:B-1----:R-:W-:-:S04]  /*3f3b0*/  FADD.FTZ R11, R164, R15 ;  /* 0x0000000fa40b7221 */ /* 0x002fc80000010000 */
[----:B------:R-:W-:Y:S01]  /*3f3c0*/  FADD.FTZ R12, R166, R11 ;  /* 0x0000000ba60c7221 */ /* 0x000fe20000010000 */
[----:B--2---:R-:W-:Y:S02]  /*3f3d0*/  FADD.FTZ R11, R167, R4 ;  /* 0x00000004a70b7221 */ /* 0x004fe40000010000 */
[----:B------:R-:W1:Y:S01]  /*3f3e0*/  MUFU.EX2 R37, R37 ;  /* 0x0000002500257308 */ /* 0x000e620000000800 */
[----:B------:R-:W-:Y:S01]  /*3f3f0*/  FADD.FTZ R12, R49, R12 ;  /* 0x0000000c310c7221 */ /* 0x000fe20000010000 */
[----:B---3--:R-:W-:-:S06]  /*3f400*/  FADD.FTZ R4, R14, R11 ;  /* 0x0000000b0e047221 */ /* 0x008fcc0000010000 */
[----:B------:R-:W2:Y:S01]  /*3f410*/  MUFU.EX2 R24, R24 ;  /* 0x0000001800187308 */ /* 0x000ea20000000800 */
[-C--:B------:R-:W-:Y:S01]  /*3f420*/  FFMA.FTZ R34, R34, R44.reuse, -R45 ;  /* 0x0000002c22227223 */ /* 0x080fe2000001082d */
[----:B------:R-:W-:Y:S01]  /*3f430*/  FFMA.FTZ R21, R21, R44, -R5 ;  /* 0x0000002c15157223 */ /* 0x000fe20000010805 */
[----:B----4-:R-:W-:-:S05]  /*3f440*/  FADD.FTZ R11, R39, R12 ;  /* 0x0000000c270b7221 */ /* 0x010fca0000010000 */
[----:B------:R-:W3:Y:S01]  /*3f450*/  MUFU.EX2 R36, R36 ;  /* 0x0000002400247308 */ /* 0x000ee20000000800 */
[----:B0-----:R-:W-:Y:S01]  /*3f460*/  FADD.FTZ R13, R43, R4 ;  /* 0x000000042b0d7221 */ /* 0x001fe20000010000 */
[----:B------:R-:W-:-:S06]  /*3f470*/  FFMA.FTZ R33, R33, R44, -R45 ;  /* 0x0000002c21217223 */ /* 0x000fcc000001082d */
[----:B------:R-:W0:Y:S01]  /*3f480*/  MUFU.EX2 R171, R26 ;  /* 0x0000001a00ab7308 */ /* 0x000e220000000800 */
[----:B------:R-:W-:Y:S01]  /*3f490*/  FFMA.FTZ R25, R25, R44, -R5 ;  /* 0x0000002c19197223 */ /* 0x000fe20000010805 */
[----:B------:R-:W-:Y:S01]  /*3f4a0*/  FADD.FTZ R4, R38, R11 ;  /* 0x0000000b26047221 */ /* 0x000fe20000010000 */
[----:B------:R-:W-:-:S05]  /*3f4b0*/  FADD.FTZ R13, R20, R13 ;  /* 0x0000000d140d7221 */ /* 0x000fca0000010000 */
[----:B------:R-:W4:Y:S01]  /*3f4c0*/  MUFU.EX2 R35, R35 ;  /* 0x0000002300237308 */ /* 0x000f220000000800 */
[----:B------:R-:W-:-:S07]  /*3f4d0*/  FFMA.FTZ R32, R32, R44, -R45 ;  /* 0x0000002c20207223 */ /* 0x000fce000001082d */
[----:B------:R-:W4:Y:S01]  /*3f4e0*/  MUFU.EX2 R28, R28 ;  /* 0x0000001c001c7308 */ /* 0x000f220000000800 */
[----:B------:R-:W-:Y:S01]  /*3f4f0*/  FFMA.FTZ R27, R27, R44, -R5 ;  /* 0x0000002c1b1b7223 */ /* 0x000fe20000010805 */
[----:B-1----:R-:W-:Y:S01]  /*3f500*/  FADD.FTZ R11, R37, R4 ;  /* 0x00000004250b7221 */ /* 0x002fe20000010000 */
[----:B--2---:R-:W-:-:S05]  /*3f510*/  FADD.FTZ R4, R24, R13 ;  /* 0x0000000d18047221 */ /* 0x004fca0000010000 */
[----:B------:R-:W1:Y:S01]  /*3f520*/  MUFU.EX2 R34, R34 ;  /* 0x0000002200227308 */ /* 0x000e620000000800 */
[-C--:B------:R-:W-:Y:S01]  /*3f530*/  FFMA.FTZ R31, R31, R44.reuse, -R45 ;  /* 0x0000002c1f1f7223 */ /* 0x080fe2000001082d */
[----:B------:R-:W-:-:S06]  /*3f540*/  FFMA.FTZ R41, R41, R44, -R5 ;  /* 0x0000002c29297223 */ /* 0x000fcc0000010805 */
[----:B------:R-:W2:Y:S01]  /*3f550*/  MUFU.EX2 R21, R21 ;  /* 0x0000001500157308 */ /* 0x000ea20000000800 */
[----:B---3--:R-:W-:Y:S01]  /*3f560*/  FADD.FTZ R12, R36, R11 ;  /* 0x0000000b240c7221 */ /* 0x008fe20000010000 */
[----:B0-----:R-:W-:-:S06]  /*3f570*/  FADD.FTZ R11, R171, R4 ;  /* 0x00000004ab0b7221 */ /* 0x001fcc0000010000 */
[----:B------:R-:W0:Y:S01]  /*3f580*/  MUFU.EX2 R33, R33 ;  /* 0x0000002100217308 */ /* 0x000e220000000800 */
[----:B------:R-:W-:-:S07]  /*3f590*/  FFMA.FTZ R30, R30, R44, -R45 ;  /* 0x0000002c1e1e7223 */ /* 0x000fce000001082d */
[----:B------:R-:W3:Y:S01]  /*3f5a0*/  MUFU.EX2 R25, R25 ;  /* 0x0000001900197308 */ /* 0x000ee20000000800 */
[----:B------:R-:W-:Y:S01]  /*3f5b0*/  FFMA.FTZ R10, R10, R44, -R5 ;  /* 0x0000002c0a0a7223 */ /* 0x000fe20000010805 */
[----:B----4-:R-:W-:Y:S01]  /*3f5c0*/  FADD.FTZ R13, R35, R12 ;  /* 0x0000000c230d7221 */ /* 0x010fe20000010000 */
[----:B------:R-:W-:-:S05]  /*3f5d0*/  FADD.FTZ R4, R28, R11 ;  /* 0x0000000b1c047221 */ /* 0x000fca0000010000 */
[----:B------:R-:W4:Y:S01]  /*3f5e0*/  MUFU.EX2 R32, R32 ;  /* 0x0000002000207308 */ /* 0x000f220000000800 */
[----:B------:R-:W-:-:S07]  /*3f5f0*/  FFMA.FTZ R29, R29, R44, -R45 ;  /* 0x0000002c1d1d7223 */ /* 0x000fce000001082d */
[----:B------:R-:W4:Y:S01]  /*3f600*/  MUFU.EX2 R26, R27 ;  /* 0x0000001b001a7308 */ /* 0x000f220000000800 */
[----:B------:R-:W-:Y:S01]  /*3f610*/  FFMA.FTZ R9, R9, R44, -R5 ;  /* 0x0000002c09097223 */ /* 0x000fe20000010805 */
[----:B-1----:R-:W-:Y:S01]  /*3f620*/  FADD.FTZ R12, R34, R13 ;  /* 0x0000000d220c7221 */ /* 0x002fe20000010000 */
[----:B--2---:R-:W-:-:S05]  /*3f630*/  FADD.FTZ R4, R21, R4 ;  /* 0x0000000415047221 */ /* 0x004fca0000010000 */
[----:B------:R-:W1:Y:S08]  /*3f640*/  MUFU.EX2 R31, R31 ;  /* 0x0000001f001f7308 */ /* 0x000e700000000800 */
[----:B------:R-:W2:Y:S01]  /*3f650*/  MUFU.EX2 R41, R41 ;  /* 0x0000002900297308 */ /* 0x000ea20000000800 */
[----:B------:R-:W-:Y:S01]  /*3f660*/  FFMA.FTZ R5, R8, R44, -R5 ;  /* 0x0000002c08057223 */ /* 0x000fe20000010805 */
[----:B0-----:R-:W-:Y:S01]  /*3f670*/  FADD.FTZ R11, R33, R12 ;  /* 0x0000000c210b7221 */ /* 0x001fe20000010000 */
[----:B---3--:R-:W-:-:S05]  /*3f680*/  FADD.FTZ R13, R25, R4 ;  /* 0x00000004190d7221 */ /* 0x008fca0000010000 */
[----:B------:R-:W0:Y:S08]  /*3f690*/  MUFU.EX2 R30, R30 ;  /* 0x0000001e001e7308 */ /* 0x000e300000000800 */
[----:B------:R-:W3:Y:S01]  /*3f6a0*/  MUFU.EX2 R42, R10 ;  /* 0x0000000a002a7308 */ /* 0x000ee20000000800 */
[----:B----4-:R-:W-:Y:S01]  /*3f6b0*/  FADD.FTZ R4, R32, R11 ;  /* 0x0000000b20047221 */ /* 0x010fe20000010000 */
[----:B------:R-:W-:-:S06]  /*3f6c0*/  FADD.FTZ R8, R26, R13 ;  /* 0x0000000d1a087221 */ /* 0x000fcc0000010000 */
[----:B------:R-:W4:Y:S08]  /*3f6d0*/  MUFU.EX2 R29, R29 ;  /* 0x0000001d001d7308 */ /* 0x000f300000000800 */
[----:B------:R4:W4:Y:S01]  /*3f6e0*/  MUFU.EX2 R179, R9 ;  /* 0x0000000900b37308 */ /* 0x0009220000000800 */
[----:B-1----:R-:W-:Y:S01]  /*3f6f0*/  FADD.FTZ R11, R31, R4 ;  /* 0x000000041f0b7221 */ /* 0x002fe20000010000 */
[----:B--2---:R-:W-:-:S06]  /*3f700*/  FADD.FTZ R13, R41, R8 ;  /* 0x00000008290d7221 */ /* 0x004fcc0000010000 */
[----:B------:R-:W1:Y:S01]  /*3f710*/  MUFU.EX2 R44, R5 ;  /* 0x00000005002c7308 */ /* 0x000e620000000800 */
[----:B0-----:R-:W-:Y:S01]  /*3f720*/  FADD.FTZ R4, R30, R11 ;  /* 0x0000000b1e047221 */ /* 0x001fe20000010000 */
[----:B---3--:R-:W-:-:S03]  /*3f730*/  FADD.FTZ R8, R42, R13 ;  /* 0x0000000d2a087221 */ /* 0x008fc60000010000 */
[----:B----4-:R-:W-:Y:S01]  /*3f740*/  FADD.FTZ R9, R29, R4 ;  /* 0x000000041d097221 */ /* 0x010fe20000010000 */
[----:B------:R-:W-:-:S03]  /*3f750*/  FADD.FTZ R11, R179, R8 ;  /* 0x00000008b30b7221 */ /* 0x000fc60000010000 */
[----:B------:R-:W-:Y:S01]  /*3f760*/  FADD.FTZ R27, R178, R9 ;  /* 0x00000009b21b7221 */ /* 0x000fe20000010000 */
[----:B-1----:R-:W-:-:S04]  /*3f770*/  FADD.FTZ R45, R44, R11 ;  /* 0x0000000b2c2d7221 */ /* 0x002fc80000010000 */
[----:B------:R-:W-:Y:S04]  /*3f780*/  ST.E desc[UR4][R6.64+0x10], R27 ;  /* 0x0000101b06007985 */ /* 0x000fe8000c101904 */
[----:B------:R0:W-:Y:S04]  /*3f790*/  ST.E desc[UR6][R6.64+0x14], R45 ;  /* 0x0000142d06007985 */ /* 0x0001e8000c101906 */
[----:B------:R-:W2:Y:S01]  /*3f7a0*/  LDL.64 R12, [R0+0x80] ;  /* 0x00008000000c7983 */ /* 0x000ea20000100a00 */
[----:B------:R-:W-:Y:S06]  /*3f7b0*/  BAR.SYNC.DEFER_BLOCKING 0xf, 0x100 ;  /* 0x03c4000000007b1d */ /* 0x000fec0000010000 */
[----:B------:R-:W3:Y:S01]  /*3f7c0*/  LDL.64 R4, [R0+0x88] ;  /* 0x0000880000047983 */ /* 0x000ee20000100a00 */
[----:B------:R-:W-:-:S02]  /*3f7d0*/  R2UR UR10, R2 ;  /* 0x00000000020a72ca */ /* 0x000fc400000e0000 */
[C---:B------:R-:W-:Y:S01]  /*3f7e0*/  R2UR UR11, R3.reuse ;  /* 0x00000000030b72ca */ /* 0x040fe200000e0000 */
[----:B------:R-:W4:Y:S01]  /*3f7f0*/  LDL.64 R136, [R0] ;  /* 0x0000000000887983 */ /* 0x000f220000100a00 */
[----:B------:R-:W-:Y:S02]  /*3f800*/  R2UR UR12, R2 ;  /* 0x00000000020c72ca */ /* 0x000fe400000e0000 */
[----:B------:R-:W-:Y:S01]  /*3f810*/  R2UR UR13, R3 ;  /* 0x00000000030d72ca */ /* 0x000fe200000e0000 */
[----:B0-----:R-:W4:Y:S04]  /*3f820*/  LDL.64 R6, [R0+0x90] ;  /* 0x0000900000067983 */ /* 0x001f280000100a00 */
[----:B--2---:R-:W2:Y:S04]  /*3f830*/  LD.E.64 R12, desc[UR4][R12.64+0x10] ;  /* 0x000010040c0c7980 */ /* 0x004ea8000c101b00 */
[----:B--2---:R-:W2:Y:S04]  /*3f840*/  LD.E.64 R8, desc[UR6][R12.64+0x8] ;  /* 0x000008060c087980 */ /* 0x004ea8000c101b00 */
[----:B------:R-:W3:Y:S01]  /*3f850*/  LD.E.64 R10, desc[UR4][R12.64] ;  /* 0x000000040c0a7980 */ /* 0x000ee2000c101b00 */
        /* <DEDUP_REMOVED lines=17> */
[--C-:B---3--:R-:W-:Y:S02]  /*3f970*/  IMAD R10, R10, 0x2, R9.reuse ;  /* 0x000000020a0a7824 */ /* 0x108fe400078e0209 */
[C---:B------:R-:W-:Y:S02]  /*3f980*/  IMAD R8, R11.reuse, 0x2, R9 ;  /* 0x000000020b087824 */ /* 0x040fe400078e0209 */
[----:B------:R-:W-:Y:S01]  /*3f990*/  IMAD R11, R11, 0x2, R10 ;  /* 0x000000020b0b7824 */ /* 0x000fe200078e020a */
[----:B------:R-:W-:Y:S04]  /*3f9a0*/  STSM.16.M88.4 [R9], R164 ;  /* 0x000000a409007844 */ /* 0x000fe80000000200 */
[----:B------:R-:W-:Y:S04]  /*3f9b0*/  STSM.16.M88.4 [R10], R168 ;  /* 0x000000a80a007844 */ /* 0x000fe80000000200 */
[----:B------:R0:W-:Y:S04]  /*3f9c0*/  STSM.16.M88.4 [R8], R172 ;  /* 0x000000ac08007844 */ /* 0x0001e80000000200 */
[----:B------:R1:W-:Y:S04]  /*3f9d0*/  STSM.16.M88.4 [R11], R176 ;  /* 0x000000b00b007844 */ /* 0x0003e80000000200 */
[----:B------:R-:W2:Y:S04]  /*3f9e0*/  LD.E R13, desc[UR4][R4.64] ;  /* 0x00000004040d7980 */ /* 0x000ea8000c101900 */
[----:B------:R-:W3:Y:S04]  /*3f9f0*/  LD.E R15, desc[UR6][R4.64+0x4] ;  /* 0x00000406040f7980 */ /* 0x000ee8000c101900 */
[----:B------:R-:W3:Y:S04]  /*3fa00*/  LD.E R21, desc[UR8][R4.64+0x8] ;  /* 0x0000080804157980 */ /* 0x000ee8000c101900 */
[----:B------:R-:W3:Y:S04]  /*3fa10*/  LD.E R25, desc[UR10][R4.64+0xc] ;  /* 0x00000c0a04197980 */ /* 0x000ee8000c101900 */
[----:B------:R-:W3:Y:S04]  /*3fa20*/  LD.E R27, desc[UR12][R4.64+0x10] ;  /* 0x0000100c041b7980 */ /* 0x000ee8000c101900 */
[----:B------:R-:W3:Y:S01]  /*3fa30*/  LD.E R31, desc[UR4][R4.64+0x14] ;  /* 0x00001404041f7980 */ /* 0x000ee2000c101900 */
[----:B------:R-:W-:-:S02]  /*3fa40*/  R2UR UR14, R2 ;  /* 0x00000000020e72ca */ /* 0x000fc400000e0000 */
[C---:B------:R-:W-:Y:S01]  /*3fa50*/  R2UR UR15, R3.reuse ;  /* 0x00000000030f72ca */ /* 0x040fe200000e0000 */
[----:B----4-:R-:W4:Y:S01]  /*3fa60*/  LD.E R136, desc[UR4][R136.64] ;  /* 0x0000000488887980 */ /* 0x010f22000c101900 */
[C---:B------:R-:W-:Y:S02]  /*3fa70*/  R2UR UR16, R2.reuse ;  /* 0x00000000021072ca */ /* 0x040fe400000e0000 */
[C---:B------:R-:W-:Y:S01]  /*3fa80*/  R2UR UR17, R3.reuse ;  /* 0x00000000031172ca */ /* 0x040fe200000e0000 */
[----:B------:R-:W4:Y:S01]  /*3fa90*/  LD.E.64 R6, desc[UR4][R6.64] ;  /* 0x0000000406067980 */ /* 0x000f22000c101b00 */
[C---:B------:R-:W-:Y:S02]  /*3faa0*/  R2UR UR18, R2.reuse ;  /* 0x00000000021272ca */ /* 0x040fe400000e0000 */
[----:B------:R-:W-:Y:S01]  /*3fab0*/  R2UR UR19, R3 ;  /* 0x00000000031372ca */ /* 0x000fe200000e0000 */
[----:B------:R-:W4:Y:S01]  /*3fac0*/  LD.E R20, desc[UR8][R4.64+0x38] ;  /* 0x0000380804147980 */ /* 0x000f22000c101900 */
[----:B------:R-:W-:-:S02]  /*3fad0*/  R2UR UR20, R2 ;  /* 0x00000000021472ca */ /* 0x000fc400000e0000 */
[C---:B------:R-:W-:Y:S01]  /*3fae0*/  R2UR UR21, R3.reuse ;  /* 0x00000000031572ca */ /* 0x040fe200000e0000 */
[----:B------:R-:W4:Y:S01]  /*3faf0*/  LD.E R24, desc[UR12][R4.64+0x40] ;  /* 0x0000400c04187980 */ /* 0x000f22000c101900 */
[C---:B------:R-:W-:Y:S02]  /*3fb00*/  R2UR UR22, R2.reuse ;  /* 0x00000000021672ca */ /* 0x040fe400000e0000 */
[C---:B------:R-:W-:Y:S01]  /*3fb10*/  R2UR UR23, R3.reuse ;  /* 0x00000000031772ca */ /* 0x040fe200000e0000 */
[----:B0-----:R-:W4:Y:S01]  /*3fb20*/  LD.E R8, desc[UR16][R4.64+0x18] ;  /* 0x0000181004087980 */ /* 0x001f22000c101900 */
[C---:B------:R-:W-:Y:S02]  /*3fb30*/  R2UR UR24, R2.reuse ;  /* 0x00000000021872ca */ /* 0x040fe400000e0000 */
[----:B------:R-:W-:Y:S01]  /*3fb40*/  R2UR UR25, R3 ;  /* 0x00000000031972ca */ /* 0x000fe200000e0000 */
[----:B------:R-:W4:Y:S01]  /*3fb50*/  LD.E R9, desc[UR18][R4.64+0x1c] ;  /* 0x00001c1204097980 */ /* 0x000f22000c101900 */
[----:B------:R-:W-:-:S02]  /*3fb60*/  R2UR UR26, R2 ;  /* 0x00000000021a72ca */ /* 0x000fc400000e0000 */
[C---:B------:R-:W-:Y:S01]  /*3fb70*/  R2UR UR27, R3.reuse ;  /* 0x00000000031b72ca */ /* 0x040fe200000e0000 */
[----:B------:R-:W4:Y:S01]  /*3fb80*/  LD.E R10, desc[UR20][R4.64+0x20] ;  /* 0x00002014040a7980 */ /* 0x000f22000c101900 */
[----:B------:R-:W-:Y:S02]  /*3fb90*/  R2UR UR28, R2 ;  /* 0x00000000021c72ca */ /* 0x000fe400000e0000 */
[----:B------:R-:W-:Y:S01]  /*3fba0*/  R2UR UR29, R3 ;  /* 0x00000000031d72ca */ /* 0x000fe200000e0000 */
[----:B-1----:R-:W4:Y:S04]  /*3fbb0*/  LD.E R11, desc[UR22][R4.64+0x24] ;  /* 0x00002416040b7980 */ /* 0x002f28000c101900 */
[----:B------:R-:W4:Y:S04]  /*3fbc0*/  LD.E R12, desc[UR24][R4.64+0x28] ;  /* 0x00002818040c7980 */ /* 0x000f28000c101900 */
        /* <DEDUP_REMOVED lines=60> */
[----:B--2---:R0:W-:Y:S04]  /*3ff90*/  ST.E desc[UR6][R4.64], R13 ;  /* 0x0000000d04007985 */ /* 0x0041e8000c101906 */
[----:B---3--:R1:W-:Y:S04]  /*3ffa0*/  ST.E desc[UR8][R4.64+0x4], R15 ;  /* 0x0000040f04007985 */ /* 0x0083e8000c101908 */
[----:B------:R2:W-:Y:S04]  /*3ffb0*/  ST.E desc[UR10][R4.64+0x8], R21 ;  /* 0x0000081504007985 */ /* 0x0005e8000c10190a */
[----:B------:R3:W-:Y:S04]  /*3ffc0*/  ST.E desc[UR12][R4.64+0xc], R25 ;  /* 0x00000c1904007985 */ /* 0x0007e8000c10190c */
[----:B------:R3:W-:Y:S04]  /*3ffd0*/  ST.E desc[UR14][R4.64+0x10], R27 ;  /* 0x0000101b04007985 */ /* 0x0007e8000c10190e */
[----:B------:R3:W-:Y:S04]  /*3ffe0*/  ST.E desc[UR4][R4.64+0x14], R31 ;  /* 0x0000141f04007985 */ /* 0x0007e8000c101904 */
[----:B0-----:R-:W4:Y:S04]  /*3fff0*/  LD.E R13, desc[UR26][R4.64+0x2c] ;  /* 0x00002c1a040d7980 */ /* 0x001f28000c101900 */
[----:B-1----:R-:W4:Y:S04]  /*40000*/  LD.E R15, desc[UR6][R4.64+0x34] ;  /* 0x00003406040f7980 */ /* 0x002f28000c101900 */
[----:B--2---:R-:W2:Y:S04]  /*40010*/  LD.E R21, desc[UR10][R4.64+0x3c] ;  /* 0x00003c0a04157980 */ /* 0x004ea8000c101900 */
[----:B---3--:R-:W3:Y:S04]  /*40020*/  LD.E R25, desc[UR14][R4.64+0x44] ;  /* 0x0000440e04197980 */ /* 0x008ee8000c101900 */
        /* <DEDUP_REMOVED lines=51> */
[----:B----4-:R-:W-:Y:S04]  /*40360*/  ST.E desc[UR4][R4.64+0x18], R8 ;  /* 0x0000180804007985 */ /* 0x010fe8000c101904 */
        /* <DEDUP_REMOVED lines=20> */
[----:B--2---:R-:W-:Y:S04]  /*404b0*/  ST.E desc[UR8][R4.64+0x3c], R21 ;  /* 0x00003c1504007985 */ /* 0x004fe8000c101908 */
[----:B---3--:R-:W-:Y:S04]  /*404c0*/  ST.E desc[UR12][R4.64+0x44], R25 ;  /* 0x0000441904007985 */ /* 0x008fe8000c10190c */
        /* <DEDUP_REMOVED lines=83> */
[----:B------:R-:W-:Y:S01]  /*40a00*/  ST.E desc[UR22][R4.64+0x1c0], R120 ;  /* 0x0001c07804007985 */ /* 0x000fe2000c101916 */
[----:B------:R-:W-:-:S03]  /*40a10*/  IMAD R6, R136, 0x1000, R6 ;  /* 0x0000100088067824 */ /* 0x000fc600078e0206 */
        /* <DEDUP_REMOVED lines=18> */
[----:B------:R-:W-:Y:S01]  /*40b40*/  HGMMA.64x256x16.F32.BF16 R24, R164, gdesc[UR4].tnspB, RZ, !UPT, gsb0 ;  /* 0x43e00004a4187df0 */ /* 0x000fe2000c0018ff */
        /* <DEDUP_REMOVED lines=1197> */
[C---:B------:R-:W-:Y:S01]  /*45620*/  R2UR UR29, R3.reuse ;  /* 0x00000000031d72ca */ /* 0x040fe200000e0000 */
[----:B------:R-:W-:Y:S02]  /*45630*/  WARPGROUP.DEPBAR.LE gsb0, 0x0 ;  /* 0x00008000000079c5 */ /* 0x000fe40000010000 */
[----:B------:R-:W-:Y:S01]  /*45640*/  ST.E desc[UR4][R4.64], R24 ;  /* 0x0000001804007985 */ /* 0x000fe2000c101904 */
[C---:B------:R-:W-:Y:S02]  /*45650*/  R2UR UR4, R2.reuse ;  /* 0x00000000020472ca */ /* 0x040fe400000e0000 */
[----:B------:R-:W-:Y:S01]  /*45660*/  R2UR UR5, R3 ;  /* 0x00000000030572ca */ /* 0x000fe200000e0000 */
[----:B------:R0:W-:Y:S01]  /*45670*/  ST.E desc[UR6][R4.64+0x4], R25 ;  /* 0x0000041904007985 */ /* 0x0001e2000c101906 */
[----:B------:R-:W-:-:S02]  /*45680*/  R2UR UR6, R2 ;  /* 0x00000000020672ca */ /* 0x000fc400000e0000 */
[C---:B------:R-:W-:Y:S01]  /*45690*/  R2UR UR7, R3.reuse ;  /* 0x00000000030772ca */ /* 0x040fe200000e0000 */
[----:B------:R-:W-:Y:S01]  /*456a0*/  ST.E desc[UR8][R4.64+0x8], R26 ;  /* 0x0000081a04007985 */ /* 0x000fe2000c101908 */
[C---:B------:R-:W-:Y:S02]  /*456b0*/  R2UR UR8, R2.reuse ;  /* 0x00000000020872ca */ /* 0x040fe400000e0000 */
[C---:B------:R-:W-:Y:S01]  /*456c0*/  R2UR UR9, R3.reuse ;  /* 0x00000000030972ca */ /* 0x040fe200000e0000 */
[----:B------:R1:W-:Y:S01]  /*456d0*/  ST.E desc[UR10][R4.64+0xc], R27 ;  /* 0x00000c1b04007985 */ /* 0x0003e2000c10190a */
[C---:B------:R-:W-:Y:S02]  /*456e0*/  R2UR UR10, R2.reuse ;  /* 0x00000000020a72ca */ /* 0x040fe400000e0000 */
[----:B------:R-:W-:Y:S01]  /*456f0*/  R2UR UR11, R3 ;  /* 0x00000000030b72ca */ /* 0x000fe200000e0000 */
[----:B------:R-:W-:Y:S01]  /*45700*/  ST.E desc[UR12][R4.64+0x10], R28 ;  /* 0x0000101c04007985 */ /* 0x000fe2000c10190c */
[----:B------:R-:W-:-:S02]  /*45710*/  R2UR UR12, R2 ;  /* 0x00000000020c72ca */ /* 0x000fc400000e0000 */
[C---:B------:R-:W-:Y:S01]  /*45720*/  R2UR UR13, R3.reuse ;  /* 0x00000000030d72ca */ /* 0x040fe200000e0000 */
[----:B------:R2:W-:Y:S01]  /*45730*/  ST.E desc[UR14][R4.64+0x14], R29 ;  /* 0x0000141d04007985 */ /* 0x0005e2000c10190e */
[C---:B------:R-:W-:Y:S02]  /*45740*/  R2UR UR14, R2.reuse ;  /* 0x00000000020e72ca */ /* 0x040fe400000e0000 */
[C---:B------:R-:W-:Y:S01]  /*45750*/  R2UR UR15, R3.reuse ;  /* 0x00000000030f72ca */ /* 0x040fe200000e0000 */
        /* <DEDUP_REMOVED lines=359> */
[----:B------:R-:W-:Y:S01]  /*46dd0*/  R2UR UR29, R3 ;  /* 0x00000000031d72ca */ /* 0x000fe200000e0000 */
[----:B------:R-:W-:Y:S01]  /*46de0*/  ST.E desc[UR4][R4.64+0x1f8], R150 ;  /* 0x0001f89604007985 */ /* 0x000fe2000c101904 */
[----:B------:R-:W-:-:S03]  /*46df0*/  R2UR UR4, R2 ;  /* 0x00000000020472ca */ /* 0x000fc600000e0000 */
[----:B------:R4:W-:Y:S01]  /*46e00*/  ST.E desc[UR6][R4.64+0x1fc], R151 ;  /* 0x0001fc9704007985 */ /* 0x0009e2000c101906 */
[----:B------:R-:W-:-:S03]  /*46e10*/  R2UR UR5, R3 ;  /* 0x00000000030572ca */ /* 0x000fc600000e0000 */
[----:B------:R-:W4:Y:S01]  /*46e20*/  LD.E R7, desc[UR8][R4.64] ;  /* 0x0000000804077980 */ /* 0x000f22000c101900 */
[C---:B------:R-:W-:Y:S02]  /*46e30*/  R2UR UR6, R2.reuse ;  /* 0x00000000020672ca */ /* 0x040fe400000e0000 */
[C---:B------:R-:W-:Y:S01]  /*46e40*/  R2UR UR7, R3.reuse ;  /* 0x00000000030772ca */ /* 0x040fe200000e0000 */
[----:B------:R-:W4:Y:S01]  /*46e50*/  LD.E R9, desc[UR10][R4.64+0x4] ;  /* 0x0000040a04097980 */ /* 0x000f22000c101900 */
[C---:B------:R-:W-:Y:S02]  /*46e60*/  R2UR UR8, R2.reuse ;  /* 0x00000000020872ca */ /* 0x040fe400000e0000 */
[C---:B------:R-:W-:Y:S01]  /*46e70*/  R2UR UR9, R3.reuse ;  /* 0x00000000030972ca */ /* 0x040fe200000e0000 */
[----:B------:R-:W4:Y:S01]  /*46e80*/  LD.E R11, desc[UR12][R4.64+0x8] ;  /* 0x0000080c040b7980 */ /* 0x000f22000c101900 */
        /* <DEDUP_REMOVED lines=8> */
[----:B------:R-:W4:Y:S01]  /*46f10*/  LD.E R21, desc[UR18][R4.64+0x14] ;  /* 0x0000141204157980 */ /* 0x000f22000c101900 */
[C---:B------:R-:W-:Y:S02]  /*46f20*/  R2UR UR16, R2.reuse ;  /* 0x00000000021072ca */ /* 0x040fe400000e0000 */
[----:B------:R-:W-:Y:S01]  /*46f30*/  R2UR UR17, R3 ;  /* 0x00000000031172ca */ /* 0x000fe200000e0000 */
[----:B0-----:R-:W4:Y:S01]  /*46f40*/  LD.E R25, desc[UR20][R4.64+0x18] ;  /* 0x0000181404197980 */ /* 0x001f22000c101900 */
[----:B------:R-:W-:-:S02]  /*46f50*/  R2UR UR18, R2 ;  /* 0x00000000021272ca */ /* 0x000fc400000e0000 */
[C---:B------:R-:W-:Y:S01]  /*46f60*/  R2UR UR19, R3.reuse ;  /* 0x00000000031372ca */ /* 0x040fe200000e0000 */
[----:B-1----:R-:W4:Y:S01]  /*46f70*/  LD.E R27, desc[UR22][R4.64+0x1c] ;  /* 0x00001c16041b7980 */ /* 0x002f22000c101900 */
[C---:B------:R-:W-:Y:S02]  /*46f80*/  R2UR UR20, R2.reuse ;  /* 0x00000000021472ca */ /* 0x040fe400000e0000 */
[C---:B------:R-:W-:Y:S01]  /*46f90*/  R2UR UR21, R3.reuse ;  /* 0x00000000031572ca */ /* 0x040fe200000e0000 */
[----:B--2---:R-:W2:Y:S01]  /*46fa0*/  LD.E R29, desc[UR24][R4.64+0x20] ;  /* 0x00002018041d7980 */ /* 0x004ea2000c101900 */
[C---:B------:R-:W-:Y:S02]  /*46fb0*/  R2UR UR22, R2.reuse ;  /* 0x00000000021672ca */ /* 0x040fe400000e0000 */
[----:B------:R-:W-:Y:S01]  /*46fc0*/  R2UR UR23, R3 ;  /* 0x00000000031772ca */ /* 0x000fe200000e0000 */
[----:B---3--:R-:W3:Y:S01]  /*46fd0*/  LD.E R31, desc[UR26][R4.64+0x24] ;  /* 0x0000241a041f7980 */ /* 0x008ee2000c101900 */
[----:B------:R-:W-:-:S02]  /*46fe0*/  R2UR UR24, R2 ;  /* 0x00000000021872ca */ /* 0x000fc400000e0000 */
[C---:B------:R-:W-:Y:S01]  /*46ff0*/  R2UR UR25, R3.reuse ;  /* 0x00000000031972ca */ /* 0x040fe200000e0000 */
[----:B----4-:R-:W4:Y:S01]  /*47000*/  LD.E R33, desc[UR28][R4.64+0x28] ;  /* 0x0000281c04217980 */ /* 0x010f22000c101900 */
        /* <DEDUP_REMOVED lines=316> */
[----:B------:R-:W-:Y:S01]  /*483d0*/  R2UR UR29, R3 ;  /* 0x00000000031d72ca */ /* 0x000fe200000e0000 */
        /* <DEDUP_REMOVED lines=11> */
[----:B------:R-:W4:Y:S01]  /*48490*/  LD.E R110, desc[UR28][R4.64+0x1fc] ;  /* 0x0001fc1c046e7980 */ /* 0x000f22000c101900 */
        /* <DEDUP_REMOVED lines=46> */
[----:B--2---:R-:W-:Y:S01]  /*48780*/  ST.E desc[UR20][R4.64+0x20], R29 ;  /* 0x0000201d04007985 */ /* 0x004fe2000c101914 */
[C---:B------:R-:W-:Y:S02]  /*48790*/  R2UR UR20, R2.reuse ;  /* 0x00000000021472ca */ /* 0x040fe400000e0000 */
[C---:B------:R-:W-:Y:S01]  /*487a0*/  R2UR UR21, R3.reuse ;  /* 0x00000000031572ca */ /* 0x040fe200000e0000 */
[----:B---3--:R-:W-:Y:S01]  /*487b0*/  ST.E desc[UR22][R4.64+0x24], R31 ;  /* 0x0000241f04007985 */ /* 0x008fe2000c101916 */
[C---:B------:R-:W-:Y:S02]  /*487c0*/  R2UR UR22, R2.reuse ;  /* 0x00000000021672ca */ /* 0x040fe400000e0000 */
[----:B------:R-:W-:Y:S01]  /*487d0*/  R2UR UR23, R3 ;  /* 0x00000000031772ca */ /* 0x000fe200000e0000 */
[----:B----4-:R-:W-:Y:S01]  /*487e0*/  ST.E desc[UR24][R4.64+0x28], R33 ;  /* 0x0000282104007985 */ /* 0x010fe2000c101918 */
        /* <DEDUP_REMOVED lines=211> */
[----:B------:R1:W-:Y:S01]  /*49520*/  ST.E desc[UR12][R4.64+0x140], R10 ;  /* 0x0001400a04007985 */ /* 0x0003e2000c10190c */
[C---:B------:R-:W-:Y:S02]  /*49530*/  R2UR UR10, R2.reuse ;  /* 0x00000000020a72ca */ /* 0x040fe400000e0000 */
[----:B------:R-:W-:Y:S01]  /*49540*/  R2UR UR11, R3 ;  /* 0x00000000030b72ca */ /* 0x000fe200000e0000 */
[----:B------:R2:W-:Y:S01]  /*49550*/  ST.E desc[UR14][R4.64+0x144], R12 ;  /* 0x0001440c04007985 */ /* 0x0005e2000c10190e */
        /* <DEDUP_REMOVED lines=102> */
[----:B------:R-:W-:Y:S02]  /*49bc0*/  R2UR UR28, R2 ;  /* 0x00000000021c72ca */ /* 0x000fe400000e0000 */
[----:B------:R-:W-:Y:S01]  /*49bd0*/  R2UR UR29, R3 ;  /* 0x00000000031d72ca */ /* 0x000fe200000e0000 */
[----:B------:R2:W-:Y:S04]  /*49be0*/  ST.E desc[UR6][R4.64+0x1d0], R88 ;  /* 0x0001d05804007985 */ /* 0x0005e8000c101906 */
        /* <DEDUP_REMOVED lines=10> */
[----:B------:R2:W-:Y:S01]  /*49c90*/  ST.E desc[UR28][R4.64+0x1fc], R110 ;  /* 0x0001fc6e04007985 */ /* 0x0005e2000c10191c */
[----:B------:R-:W-:Y:S01]  /*49ca0*/  @!PT LDS RZ, [RZ] ;  /* 0x00000000fffff984 */ /* 0x000fe20000000800 */
[----:B------:R-:W-:Y:S01]  /*49cb0*/  @!PT LDS RZ, [RZ] ;  /* 0x00000000fffff984 */ /* 0x000fe20000000800 */
[----:B------:R-:W-:Y:S01]  /*49cc0*/  @!PT LDS RZ, [RZ] ;  /* 0x00000000fffff984 */ /* 0x000fe20000000800 */
[----:B------:R-:W-:Y:S01]  /*49cd0*/  @!PT LDS RZ, [RZ] ;  /* 0x00000000fffff984 */ /* 0x000fe20000000800 */
[----:B------:R3:W-:Y:S06]  /*49ce0*/  MEMBAR.ALL.CTA ;  /* 0x0000000000007992 */ /* 0x0007ec0000008000 */
[----:B---3--:R-:W3:Y:S02]  /*49cf0*/  FENCE.VIEW.ASYNC.S ;  /* 0x00000000000073c6 */ /* 0x008ee40000000000 */
[----:B---3--:R-:W-:-:S02]  /*49d00*/  NOP ;  /* 0x0000000000007918 */ /* 0x008fc40000000000 */
[----:B0-----:R-:W1:Y:S01]  /*49d10*/  LDL.64 R8, [R0+0x40] ;  /* 0x0000400000087983 */ /* 0x001e620000100a00 */
[C---:B------:R-:W-:Y:S02]  /*49d20*/  R2UR UR4, R2.reuse ;  /* 0x00000000020472ca */ /* 0x040fe400000e0000 */
[----:B------:R-:W-:Y:S01]  /*49d30*/  R2UR UR5, R3 ;  /* 0x00000000030572ca */ /* 0x000fe200000e0000 */
[----:B------:R-:W3:Y:S01]  /*49d40*/  LDL.64 R6, [R0] ;  /* 0x0000000000067983 */ /* 0x000ee20000100a00 */
[----:B------:R-:W-:Y:S11]  /*49d50*/  BAR.ARV 0xe, 0x100 ;  /* 0x0384000000007b1d */ /* 0x000ff60000002000 */
[----:B-1----:R-:W4:Y:S01]  /*49d60*/  LD.E R10, desc[UR4][R8.64] ;  /* 0x00000004080a7980 */ /* 0x002f22000c101900 */
[----:B------:R-:W-:-:S02]  /*49d70*/  R2UR UR4, R2 ;  /* 0x00000000020472ca */ /* 0x000fc400000e0000 */
[----:B------:R-:W-:Y:S01]  /*49d80*/  R2UR UR5, R3 ;  /* 0x00000000030572ca */ /* 0x000fe200000e0000 */
[----:B------:R-:W-:-:S12]  /*49d90*/  BSSY B0, `(.L_x_4009) ;  /* 0x0000006000007945 */ /* 0x000fd80003800000 */
[----:B---3--:R2:W5:Y:S01]  /*49da0*/  LD.E R6, desc[UR4][R6.64] ;  /* 0x0000000406067980 */ /* 0x008562000c101900 */
[----:B----4-:R-:W-:-:S04]  /*49db0*/  LOP3.LUT R10, R10, 0x1, RZ, 0xfc, !PT ;  /* 0x000000010a0a7812 */ /* 0x010fc800078efcff */
[----:B------:R-:W-:-:S13]  /*49dc0*/  ISETP.NE.AND P0, PT, R10, 0x3, PT ;  /* 0x000000030a00780c */ /* 0x000fda0003f05270 */
[----:B--2---:R-:W-:Y:S05]  /*49dd0*/  @!P0 BRA `(.L_x_4010) ;  /* 0x0000000000048947 */ /* 0x004fea0003800000 */
[----:B------:R-:W-:Y:S01]  /*49de0*/  BPT.TRAP 0x1 ;  /* 0x000000040000795c */ /* 0x000fe20000300000 */
.L_x_4010:
[----:B------:R-:W-:Y:S05]  /*49df0*/  BSYNC B0 ;  /* 0x0000000000007941 */ /* 0x000fea0003800000 */
.L_x_4009:
[C---:B------:R-:W-:Y:S02]  /*49e00*/  R2UR UR6, R2.reuse ;  /* 0x00000000020672ca */ /* 0x040fe400000e0000 */
[C---:B------:R-:W-:Y:S02]  /*49e10*/  R2UR UR7, R3.reuse ;  /* 0x00000000030772ca */ /* 0x040fe400000e0000 */
[----:B------:R-:W-:Y:S02]  /*49e20*/  R2UR UR4, R2 ;  /* 0x00000000020472ca */ /* 0x000fe400000e0000 */
[----:B------:R-:W-:-:S09]  /*49e30*/  R2UR UR5, R3 ;  /* 0x00000000030572ca */ /* 0x000fd200000e0000 */
[----:B------:R-:W2:Y:S04]  /*49e40*/  LD.E.64 R2, desc[UR6][R8.64+0x20] ;  /* 0x0000200608027980 */ /* 0x000ea8000c101b00 */
[----:B------:R-:W3:Y:S01]  /*49e50*/  LD.E R0, desc[UR4][R8.64+0xc] ;  /* 0x00000c0408007980 */ /* 0x000ee2000c101900 */
[----:B------:R-:W-:Y:S02]  /*49e60*/  MOV R4, 0x116f0 ;  /* 0x000116f000047802 */ /* 0x000fe40000000f00 */
[----:B--2---:R-:W-:-:S03]  /*49e70*/  MOV R3, R2 ;  /* 0x0000000200037202 */ /* 0x004fc60000000f00 */
[----:B------:R-:W-:Y:S02]  /*49e80*/  IMAD.MOV.U32 R2, RZ, RZ, R4 ;  /* 0x000000ffff027224 */ /* 0x000fe400078e0004 */
[----:B-----5:R-:W-:-:S05]  /*49e90*/  IMAD R3, R6, 0x8, R3 ;  /* 0x0000000806037824 */ /* 0x020fca00078e0203 */
[----:B---3--:R-:W-:Y:S01]  /*49ea0*/  PRMT R0, R0, 0x654, R3 ;  /* 0x0000065400007816 */ /* 0x008fe20000000003 */
[----:B------:R-:W-:-:S03]  /*49eb0*/  IMAD.MOV.U32 R3, RZ, RZ, 0x0 ;  /* 0x00000000ff037424 */ /* 0x000fc600078e00ff */
[----:B------:R0:W-:Y:S02]  /*49ec0*/  SYNCS.ARRIVE.TRANS64.RED.A1T0 RZ, [R0+URZ], RZ ;  /* 0x000000ff00ff79a7 */ /* 0x0001e4000810043f */
[----:B0-----:R-:W-:Y:S05]  /*49ed0*/  RET.REL.NODEC R2 `(_ZN7cutlass13device_kernelIN5flash11enable_sm90INS1_16FlashAttnFwdSm90INS1_25CollectiveMainloopFwdSm90ILi2EN4cute5tupleIJNS5_1CILi1EEES8_S8_EEENS6_IJNS7_ILi64EEESA_SA_EEELi512ENS_10bfloat16_tEfNS_4arch4Sm90ELb0ELb1ELb1ELb1ELb1ELb1ELb1ELb0ELb0ELb1ELb0ELb0EEENS1_21CollectiveEpilogueFwdINS6_IJSA_NS7_ILi512EEESA_EEES9_SC_SE_Li256ELb1ELb1ELb0ELb0EEENS1_36VarlenDynamicPersistentTileSchedulerILi64ELi64ELi256ELi128ELb0ELb1ELb1ELb1ELb0ELb1EEEEEEEEEvNT_6ParamsE) ;  /* 0xfffffb6002487950 */ /* 0x001fea0003c3ffff */
.L_x_3983:
[----:B0-----:R0:W1:Y:S02]  /*49ee0*/  SYNCS.PHASECHK.TRANS64.TRYWAIT P0, [R12+URZ], R13 ;  /* 0x0000000d0c0075a7 */ /* 0x001064000800017f */
[----:B-1----:R-:W-:Y:S05]  /*49ef0*/  @!P0 NANOSLEEP.SYNCS 0x989680 ;  /* 0x009896800000895d */ /* 0x002fea0003900000 */
[----:B------:R-:W1:Y:S02]  /*49f00*/  @!P0 SYNCS.PHASECHK.TRANS64 P0, [R12+URZ], R13 ;  /* 0x0000000d0c0085a7 */ /* 0x000e64000800007f */
[----:B-1----:R-:W-:Y:S05]  /*49f10*/  @!P0 BRA `(.L_x_3983) ;  /* 0xfffffffc00f08947 */ /* 0x002fea000383ffff */
[----:B------:R-:W-:Y:S05]  /*49f20*/  BRA `(.L_x_3982) ;  /* 0xffffff0800f87947 */ /* 0x000fea000383ffff */
.L_x_3985:
[----:B0-----:R0:W1:Y:S02]  /*49f30*/  SYNCS.PHASECHK.TRANS64.TRYWAIT P0, [R12+URZ+0x38810], R15 ;  /* 0x0388100f0c0075a7 */ /* 0x001064000800017f */
[----:B-1----:R-:W-:Y:S05]  /*49f40*/  @!P0 NANOSLEEP.SYNCS 0x989680 ;  /* 0x009896800000895d */ /* 0x002fea0003900000 */
[----:B------:R-:W1:Y:S02]  /*49f50*/  @!P0 SYNCS.PHASECHK.TRANS64 P0, [R12+URZ+0x38810], R15 ;  /* 0x0388100f0c0085a7 */ /* 0x000e64000800007f */
[----:B-1----:R-:W-:Y:S05]  /*49f60*/  @!P0 BRA `(.L_x_3985) ;  /* 0xfffffffc00f08947 */ /* 0x002fea000383ffff */
[----:B------:R-:W-:Y:S05]  /*49f70*/  BRA `(.L_x_4011) ;  /* 0xffffff1000547947 */ /* 0x000fea000383ffff */
.L_x_3992:
[----:B0-----:R0:W1:Y:S02]  /*49f80*/  SYNCS.PHASECHK.TRANS64.TRYWAIT P0, [R12+URZ], R13 ;  /* 0x0000000d0c0075a7 */ /* 0x001064000800017f */
[----:B-1----:R-:W-:Y:S05]  /*49f90*/  @!P0 NANOSLEEP.SYNCS 0x989680 ;  /* 0x009896800000895d */ /* 0x002fea0003900000 */
[----:B------:R-:W1:Y:S02]  /*49fa0*/  @!P0 SYNCS.PHASECHK.TRANS64 P0, [R12+URZ], R13 ;  /* 0x0000000d0c0085a7 */ /* 0x000e64000800007f */
[----:B-1----:R-:W-:Y:S05]  /*49fb0*/  @!P0 BRA `(.L_x_3992) ;  /* 0xfffffffc00f08947 */ /* 0x002fea000383ffff */
[----:B------:R-:W-:Y:S05]  /*49fc0*/  BRA `(.L_x_3991) ;  /* 0xffffff1000f07947 */ /* 0x000fea000383ffff */
.L_x_4012:
        /* <DEDUP_REMOVED lines=11> */
.L_x_5816:


//--------------------- .text._ZN7cutlass13device_kernelIN5flash11enable_sm90INS1_16FlashAttnFwdSm90INS1_25CollectiveMainloopFwdSm90ILi2EN4cute5tupleIJNS5_1CILi1EEES8_S8_EEENS6_IJNS7_ILi64EEESA_SA_EEELi512ENS_10bfloat16_tEfNS_4arch4Sm90ELb1ELb0ELb1ELb0ELb1ELb0ELb0ELb0ELb0ELb1ELb0ELb0EEENS1_21CollectiveEpilogueFwdINS6_IJSA_NS7_ILi512EEESA_EEES9_SC_SE_Li256ELb0ELb1ELb0ELb0EEENS1_30DynamicPersistentTileSchedulerILi256ELi128ELb0ELb1ELb1EEEEEEEEEvNT_6ParamsE --------------------------
	.section	.text._ZN7cutlass13device_kernelIN5flash11enable_sm90INS1_16FlashAttnFwdSm90INS1_25CollectiveMainloopFwdSm90ILi2EN4cute5tupleIJNS5_1CILi1EEES8_S8_EEENS6_IJNS7_ILi64EEESA_SA_EEELi512ENS_10bfloat16_tEfNS_4arch4Sm90ELb1ELb0ELb1ELb0ELb1ELb0ELb0ELb0ELb0ELb1ELb0ELb0EEENS1_21CollectiveEpilogueFwdINS6_IJSA_NS7_ILi512EEESA_EEES9_SC_SE_Li256ELb0ELb1ELb0ELb0EEENS1_30DynamicPersistentTileSchedulerILi256ELi128ELb0ELb1ELb1EEEEEEEEEvNT_6ParamsE,"ax",@progbits
	.align	128
.text._ZN7cutlass13device_kernelIN5flash11enable_sm90INS1_16FlashAttnFwdSm90INS1_25CollectiveMainloopFwdSm90ILi2EN4cute5tupleIJNS5_1CILi1EEES8_S8_EEENS6_IJNS7_ILi64EEESA_SA_EEELi512ENS_10bfloat16_tEfNS_4arch4Sm90ELb1ELb0ELb1ELb0ELb1ELb0ELb0ELb0ELb0ELb1ELb0ELb0EEENS1_21CollectiveEpilogueFwdINS6_IJSA_NS7_ILi512EEESA_EEES9_SC_SE_Li256ELb0ELb1ELb0ELb0EEENS1_30DynamicPersistentTileSchedulerILi256ELi128ELb0ELb1ELb1EEEEEEEEEvNT_6ParamsE:
        .type           _ZN7cutlass13device_kernelIN5flash11enable_sm90INS1_16FlashAttnFwdSm90INS1_25CollectiveMainloopFwdSm90ILi2EN4cute5tupleIJNS5_1CILi1EEES8_S8_EEENS6_IJNS7_ILi64EEESA_SA_EEELi512ENS_10bfloat16_tEfNS_4arch4Sm90ELb1ELb0ELb1ELb0ELb1ELb0ELb0ELb0ELb0ELb1ELb0ELb0EEENS1_21CollectiveEpilogueFwdINS6_IJSA_NS7_ILi512EEESA_EEES9_SC_SE_Li256ELb0ELb1ELb0ELb0EEENS1_30DynamicPersistentTileSchedulerILi256ELi128ELb0ELb1ELb1EEEEEEEEEvNT_6ParamsE,@function
        .size           _ZN7cutlass13device_kernelIN5flash11enable_sm90INS1_16FlashAttnFwdSm90INS1_25CollectiveMainloopFwdSm90ILi2EN4cute5tupleIJNS5_1CILi1EEES8_S8_EEENS6_IJNS7_ILi64EEESA_SA_EEELi512ENS_10bfloat16_tEfNS_4arch4Sm90ELb1ELb0ELb1ELb0ELb1ELb0ELb0ELb0ELb0ELb1ELb0ELb0EEENS1_21CollectiveEpilogueFwdINS6_IJSA_NS7_ILi512EEESA_EEES9_SC_SE_Li256ELb0ELb1ELb0ELb0EEENS1_30DynamicPersistentTileSchedulerILi256ELi128ELb0ELb1ELb1EEEEEEEEEvNT_6ParamsE,(.L_x_5818 - _ZN7cutlass13device_kernelIN5flash11enable_sm90INS1_16FlashAttnFwdSm90INS1_25CollectiveMainloopFwdSm90ILi2EN4cute5tupleIJNS5_1CILi1EEES8_S8_EEENS6_IJNS7_ILi64EEESA_SA_EEELi512ENS_10bfloat16_tEfNS_4arch4Sm90ELb1ELb0ELb1ELb0ELb1ELb0ELb0ELb0ELb0ELb1ELb0ELb0EEENS1_21CollectiveEpilogueFwdINS6_IJSA_NS7_ILi512EEESA_EEES9_SC_SE_Li256ELb0ELb1ELb0ELb0EEENS1_30DynamicPersistentTileSchedulerILi256ELi128ELb0ELb1ELb1EEEEEEEEEvNT_6ParamsE)
        .other          _ZN7cutlass13device_kernelIN5flash11enable_sm90INS1_16FlashAttnFwdSm90INS1_25CollectiveMainloopFwdSm90ILi2EN4cute5tupleIJNS5_1CILi1EEES8_S8_EEENS6_IJNS7_ILi64EEESA_SA_EEELi512ENS_10bfloat16_tEfNS_4arch4Sm90ELb1ELb0ELb1ELb0ELb1ELb0ELb0ELb0ELb0ELb1ELb0ELb0EEENS1_21CollectiveEpilogueFwdINS6_IJSA_NS7_ILi512EEESA_EEES9_SC_SE_Li256ELb0ELb1ELb0ELb0EEENS1_30DynamicPersistentTileSchedulerILi256ELi128ELb0ELb1ELb1EEEEEEEEEvNT_6ParamsE,@"STO_CUDA_ENTRY STV_DEFAULT"
_ZN7cutlass13device_kernelIN5flash11enable_sm90INS1_16FlashAttnFwdSm90INS1_25CollectiveMainloopFwdSm90ILi2EN4cute5tupleIJNS5_1CILi1EEES8_S8_EEENS6_IJNS7_ILi64EEESA_SA_EEELi512ENS_10bfloat16_tEfNS_4arch4Sm90ELb1ELb0ELb1ELb0ELb1ELb0ELb0ELb0ELb0ELb1ELb0ELb0EEENS1_21CollectiveEpilogueFwdINS6_IJSA_NS7_ILi512EEESA_EEES9_SC_SE_Li256ELb0ELb1ELb0ELb0EEENS1_30DynamicPersistentTileSchedulerILi256ELi128ELb0ELb1ELb1EEEEEEEEEvNT_6ParamsE:
        /* <DEDUP_REMOVED lines=41> */
.L_x_4013:
        /* <DEDUP_REMOVED lines=22> */
.L_x_4014:
        /* <DEDUP_REMOVED lines=18> */
.L_x_4015:
        /* <DEDUP_REMOVED lines=22> */
.L_x_4016:
        /* <DEDUP_REMOVED lines=23> */
.L_x_4017:
        /* <DEDUP_REMOVED lines=8> */
.L_x_4019:
        /* <DEDUP_REMOVED lines=26> */
[----:B------:R-:W-:Y:S02]  /*0a00*/  SHF.R.S32.HI R11, RZ, 0x5, R6 ;  /* 0x00000005ff0b7819 */ /* 0x000fe40000011406 */
[C---:B------:R-:W-:Y:S02]  /*0a10*/  LEA.HI R0, R2.reuse, R5, RZ, 0x1 ;  /* 0x0000000502007211 */ /* 0x040fe400078f08ff */
[----:B------:R-:W-:Y:S02]  /*0a20*/  LOP3.LUT R7, R2, 0xfffffff0, RZ, 0xc0, !PT ;  /* 0xfffffff002077812 */ /* 0x000fe400078ec0ff */
[----:B------:R-:W-:Y:S02]  /*0a30*/  LOP3.LUT R4, R0, 0x1ffffffe, RZ, 0xc0, !PT ;  /* 0x1ffffffe00047812 */ /* 0x000fe400078ec0ff */
[----:B------:R-:W-:-:S02]  /*0a40*/  LEA.HI R0, R3, R216, RZ, 0x7 ;  /* 0x000000d803007211 */ /* 0x000fc400078f38ff */
[----:B------:R-:W-:Y:S01]  /*0a50*/  SHF.R.S32.HI R6, RZ, 0x1f, R6 ;  /* 0x0000001fff067819 */ /* 0x000fe20000011406 */
[----:B------:R-:W-:Y:S01]  /*0a60*/  IMAD.IADD R8, R5, 0x1, -R4 ;  /* 0x0000000105087824 */ /* 0x000fe200078e0a04 */
[----:B------:R-:W-:Y:S01]  /*0a70*/  LEA.HI R4, R3, R216, RZ, 0x2 ;  /* 0x000000d803047211 */ /* 0x000fe200078f10ff */
[----:B0-----:R-:W-:Y:S01]  /*0a80*/  ULEA UR42, UR40, UR42, 0x18 ;  /* 0x0000002a282a7291 */ /* 0x001fe2000f8ec03f */
[----:B------:R-:W-:Y:S02]  /*0a90*/  LOP3.LUT R5, R0, 0xffffff80, RZ, 0xc0, !PT ;  /* 0xffffff8000057812 */ /* 0x000fe400078ec0ff */
[----:B------:R-:W-:Y:S02]  /*0aa0*/  LOP3.LUT R9, R4, 0xfffffffc, RZ, 0xc0, !PT ;  /* 0xfffffffc04097812 */ /* 0x000fe400078ec0ff */
[----:B------:R-:W-:Y:S01]  /*0ab0*/  LEA.HI R2, R6, R11, RZ, 0x2 ;  /* 0x0000000b06027211 */ /* 0x000fe200078f10ff */
[C---:B------:R-:W-:Y:S01]  /*0ac0*/  IMAD.IADD R6, R216.reuse, 0x1, -R7 ;  /* 0x00000001d8067824 */ /* 0x040fe200078e0a07 */
[C---:B------:R-:W-:Y:S01]  /*0ad0*/  IADD3 R5, R216.reuse, -R5, RZ ;  /* 0x80000005d8057210 */ /* 0x040fe20007ffe0ff */
[----:B------:R-:W-:Y:S01]  /*0ae0*/  IMAD.IADD R12, R216, 0x1, -R9 ;  /* 0x00000001d80c7824 */ /* 0x000fe200078e0a09 */
[----:B------:R-:W-:-:S02]  /*0af0*/  SHF.R.S32.HI R211, RZ, 0x7, R0 ;  /* 0x00000007ffd37819 */ /* 0x000fc40000011400 */
[----:B------:R-:W-:Y:S02]  /*0b00*/  LOP3.LUT R4, R2, 0x3ffffc, RZ, 0xc0, !PT ;  /* 0x003ffffc02047812 */ /* 0x000fe400078ec0ff */
[--C-:B------:R-:W-:Y:S01]  /*0b10*/  SHF.R.S32.HI R7, RZ, 0x1f, R6.reuse ;  /* 0x0000001fff077819 */ /* 0x100fe20000011406 */
[----:B------:R-:W-:Y:S01]  /*0b20*/  IMAD R15, R211, 0x100, R6 ;  /* 0x00000100d30f7824 */ /* 0x000fe200078e0206 */
[----:B------:R-:W-:Y:S01]  /*0b30*/  SHF.R.S32.HI R2, RZ, 0x1f, R5 ;  /* 0x0000001fff027819 */ /* 0x000fe20000011405 */
[----:B------:R-:W-:Y:S01]  /*0b40*/  IMAD.IADD R10, R11, 0x1, -R4 ;  /* 0x000000010b0a7824 */ /* 0x000fe200078e0a04 */
[----:B------:R-:W-:Y:S02]  /*0b50*/  LEA.HI R9, R12, R12, RZ, 0x1 ;  /* 0x0000000c0c097211 */ /* 0x000fe400078f08ff */
[----:B------:R-:W-:Y:S01]  /*0b60*/  LEA.HI R7, R7, R6, RZ, 0x3 ;  /* 0x0000000607077211 */ /* 0x000fe200078f18ff */
[----:B------:R-:W-:Y:S01]  /*0b70*/  IMAD R14, R10, 0x10, R15 ;  /* 0x000000100a0e7824 */ /* 0x000fe200078e020f */
[----:B------:R-:W-:-:S02]  /*0b80*/  LEA.HI R4, R2, R5, RZ, 0x2 ;  /* 0x0000000502047211 */ /* 0x000fc400078f10ff */
[----:B------:R-:W-:Y:S02]  /*0b90*/  LOP3.LUT R13, R9, 0x1ffffffe, RZ, 0xc0, !PT ;  /* 0x1ffffffe090d7812 */ /* 0x000fe400078ec0ff */
[----:B------:R-:W-:Y:S02]  /*0ba0*/  LOP3.LUT R9, R7, 0xfffffff8, RZ, 0xc0, !PT ;  /* 0xfffffff807097812 */ /* 0x000fe400078ec0ff */
[----:B------:R-:W-:Y:S02]  /*0bb0*/  LOP3.LUT R10, R4, 0x7ffffffc, RZ, 0xc0, !PT ;  /* 0x7ffffffc040a7812 */ /* 0x000fe400078ec0ff */
[----:B------:R-:W-:Y:S01]  /*0bc0*/  IADD3 R13, R12, -R13, RZ ;  /* 0x8000000d0c0d7210 */ /* 0x000fe20007ffe0ff */
[----:B------:R-:W-:Y:S01]  /*0bd0*/  IMAD.IADD R9, R6, 0x1, -R9 ;  /* 0x0000000106097824 */ /* 0x000fe200078e0a09 */
[----:B------:R-:W-:Y:S01]  /*0be0*/  LEA.HI R6, R2, R5, RZ, 0x5 ;  /* 0x0000000502067211 */ /* 0x000fe200078f28ff */
[----:B------:R-:W-:Y:S01]  /*0bf0*/  IMAD.IADD R12, R5, 0x1, -R10 ;  /* 0x00000001050c7824 */ /* 0x000fe200078e0a0a */
[--C-:B------:R-:W-:Y:S01]  /*0c00*/  SHF.R.S32.HI R2, RZ, 0x2, R4.reuse ;  /* 0x00000002ff027819 */ /* 0x100fe20000011404 */
[----:B------:R-:W-:Y:S01]  /*0c10*/  IMAD.SHL.U32 R10, R7, 0x40, RZ ;  /* 0x00000040070a7824 */ /* 0x000fe200078e00ff */
[----:B------:R-:W-:Y:S01]  /*0c20*/  SHF.R.S32.HI R5, RZ, 0x1f, R4 ;  /* 0x0000001fff057819 */ /* 0x000fe20000011404 */
[----:B------:R-:W-:Y:S01]  /*0c30*/  IMAD.SHL.U32 R4, R9, 0x40, RZ ;  /* 0x0000004009047824 */ /* 0x000fe200078e00ff */
[----:B------:R-:W-:-:S02]  /*0c40*/  SHF.L.U32 R7, R8, 0x3, RZ ;  /* 0x0000000308077819 */ /* 0x000fc400000006ff */
[----:B------:R-:W-:Y:S02]  /*0c50*/  LOP3.LUT R10, R10, 0x7ffffe00, RZ, 0xc0, !PT ;  /* 0x7ffffe000a0a7812 */ /* 0x000fe400078ec0ff */
[----:B------:R-:W-:Y:S01]  /*0c60*/  LOP3.LUT R4, R4, 0x1c0, RZ, 0xc0, !PT ;  /* 0x000001c004047812 */ /* 0x000fe200078ec0ff */
[--C-:B------:R-:W-:Y:S01]  /*0c70*/  IMAD.U32 R215, R14, 0x40, R7.reuse ;  /* 0x000000400ed77824 */ /* 0x100fe200078e0007 */
[----:B------:R-:W-:Y:S01]  /*0c80*/  LEA.HI R3, R3, R216, RZ, 0x3 ;  /* 0x000000d803037211 */ /* 0x000fe200078f18ff */
[----:B------:R-:W-:Y:S01]  /*0c90*/  IMAD R10, R11, 0x400, R10 ;  /* 0x000004000b0a7824 */ /* 0x000fe200078e020a */
[----:B------:R-:W-:Y:S02]  /*0ca0*/  LOP3.LUT R7, R4, 0x8, R7, 0xf8, !PT ;  /* 0x0000000804077812 */ /* 0x000fe400078ef807 */
[----:B------:R-:W-:Y:S02]  /*0cb0*/  SHF.R.U32.HI R4, RZ, 0x3, R4 ;  /* 0x00000003ff047819 */ /* 0x000fe40000011604 */
[----:B------:R-:W-:-:S02]  /*0cc0*/  R2P PR, R9, 0x6 ;  /* 0x0000000609007804 */ /* 0x000fc40000000000 */
[----:B------:R-:W-:Y:S02]  /*0cd0*/  LOP3.LUT R7, R7, R4, RZ, 0x3c, !PT ;  /* 0x0000000407077212 */ /* 0x000fe400078e3cff */
[----:B------:R-:W-:Y:S02]  /*0ce0*/  LOP3.LUT R209, R3, 0xfffffff8, RZ, 0xc0, !PT ;  /* 0xfffffff803d17812 */ /* 0x000fe400078ec0ff */
[----:B------:R-:W-:Y:S02]  /*0cf0*/  IADD3 R7, R10, R7, RZ ;  /* 0x000000070a077210 */ /* 0x000fe40007ffe0ff */
[----:B------:R-:W-:Y:S01]  /*0d00*/  LEA.HI R5, R5, R2, RZ, 0x3 ;  /* 0x0000000205057211 */ /* 0x000fe200078f18ff */
[----:B------:R-:W-:Y:S01]  /*0d10*/  IMAD.IADD R209, R216, 0x1, -R209 ;  /* 0x00000001d8d17824 */ /* 0x000fe200078e0ad1 */
[----:B------:R-:W-:Y:S02]  /*0d20*/  LEA R19, R7, UR42, 0x1 ;  /* 0x0000002a07137c11 */ /* 0x000fe4000f8e08ff */
[----:B------:R-:W-:Y:S01]  /*0d30*/  LOP3.LUT R5, R5, 0xfffffff8, RZ, 0xc0, !PT ;  /* 0xfffffff805057812 */ /* 0x000fe200078ec0ff */
[----:B------:R-:W-:Y:S01]  /*0d40*/  IMAD.SHL.U32 R17, R209, 0x8, RZ ;  /* 0x00000008d1117824 */ /* 0x000fe200078e00ff */
[----:B------:R-:W-:Y:S01]  /*0d50*/  LEA.HI R0, R0, R211, RZ, 0x1 ;  /* 0x000000d300007211 */ /* 0x000fe200078f08ff */
[C---:B------:R-:W-:Y:S01]  /*0d60*/  VIADD R184, R19.reuse, 0x26800 ;  /* 0x0002680013b87836 */ /* 0x040fe20000000000 */
[----:B------:R-:W-:Y:S01]  /*0d70*/  SHF.R.S32.HI R6, RZ, 0x5, R6 ;  /* 0x00000005ff067819 */ /* 0x000fe20000011406 */
[----:B------:R-:W-:Y:S01]  /*0d80*/  IMAD.IADD R5, R2, 0x1, -R5 ;  /* 0x0000000102057824 */ /* 0x000fe200078e0a05 */
[----:B------:R-:W-:Y:S01]  /*0d90*/  LOP3.LUT R0, R0, 0xfffffe, RZ, 0xc0, !PT ;  /* 0x00fffffe00007812 */ /* 0x000fe200078ec0ff */
[----:B------:R-:W-:Y:S01]  /*0da0*/  VIADD R22, R19, 0x26820 ;  /* 0x0002682013167836 */ /* 0x000fe20000000000 */
[----:B------:R-:W-:Y:S01]  /*0db0*/  SEL R23, R23, 0xffffffc0, !P2 ;  /* 0xffffffc017177807 */ /* 0x000fe20005000000 */
[C---:B------:R-:W-:Y:S01]  /*0dc0*/  VIADD R189, R17.reuse, 0x80 ;  /* 0x0000008011bd7836 */ /* 0x040fe20000000000 */
[----:B------:R-:W-:Y:S01]  /*0dd0*/  @P1 IADD3 R22, R184, -0x20, RZ ;  /* 0xffffffe0b8161810 */ /* 0x000fe20007ffe0ff */
[C---:B------:R-:W-:Y:S01]  /*0de0*/  VIADD R188, R17.reuse, 0xc0 ;  /* 0x000000c011bc7836 */ /* 0x040fe20000000000 */
[C---:B------:R-:W-:Y:S01]  /*0df0*/  IADD3 R190, R17.reuse, 0x40, RZ ;  /* 0x0000004011be7810 */ /* 0x040fe20007ffe0ff */
[C---:B------:R-:W-:Y:S01]  /*0e00*/  VIADD R187, R17.reuse, 0x100 ;  /* 0x0000010011bb7836 */ /* 0x040fe20000000000 */
[C---:B------:R-:W-:Y:S01]  /*0e10*/  IADD3 R214, R17.reuse, 0x180, RZ ;  /* 0x0000018011d67810 */ /* 0x040fe20007ffe0ff */
        /* <DEDUP_REMOVED lines=12> */
[----:B------:R-:W-:Y:S01]  /*0ee0*/  IMAD.SHL.U32 R2, R12, 0x2, RZ ;  /* 0x000000020c027824 */ /* 0x000fe200078e00ff */
[----:B------:R-:W-:Y:S01]  /*0ef0*/  SHF.R.S32.HI R218, RZ, 0x1f, R214 ;  /* 0x0000001fffda7819 */ /* 0x000fe200000114d6 */
[----:B------:R-:W-:Y:S01]  /*0f00*/  IMAD R185, R13, 0x8, R16 ;  /* 0x000000080db97824 */ /* 0x000fe200078e0210 */
[----:B------:R-:W-:Y:S01]  /*0f10*/  SHF.R.S32.HI R217, RZ, 0x1f, R212 ;  /* 0x0000001fffd97819 */ /* 0x000fe200000114d4 */
[----:B------:R-:W-:-:S07]  /*0f20*/  IMAD.IADD R23, R23, 0x1, R22 ;  /* 0x0000000117177824 */ /* 0x000fce00078e0216 */
.L_x_4080:
        /* <DEDUP_REMOVED lines=21> */
.L_x_4020:
[----:B------:R-:W-:Y:S01]  /*1080*/  ULDC UR7, c[0x0][0xc54] ;  /* 0x0003150000077ab9 */ /* 0x000fe20000000800 */
[----:B------:R-:W-:Y:S01]  /*1090*/  UMOV UR6, UR9 ;  /* 0x0000000900067c82 */ /* 0x000fe20008000000 */
[----:B------:R-:W-:-:S11]  /*10a0*/  UISETP.NE.AND UP0, UPT, UR7, 0x1, UPT ;  /* 0x000000010700788c */ /* 0x000fd6000bf05270 */
[----:B------:R-:W-:Y:S02]  /*10b0*/  @UP0 ULDC.64 UR10, c[0x0][0xc58] ;  /* 0x00031600000a0ab9 */ /* 0x000fe40000000a00 */
[----:B------:R-:W-:-:S04]  /*10c0*/  UIMAD.WIDE.U32 UR4, UR9, UR10, URZ ;  /* 0x0000000a090472a5 */ /* 0x000fc8000f8e003f */
[----:B------:R-:W-:-:S04]  /*10d0*/  @UP0 USHF.R.U32.HI UR6, URZ, UR11, UR5 ;  /* 0x0000000b3f060299 */ /* 0x000fc80008011605 */
[----:B------:R-:W-:-:S12]  /*10e0*/  UIMAD UR4, UR6, UR7, URZ ;  /* 0x00000007060472a4 */ /* 0x000fd8000f8e023f */
.L_x_4021:
[----:B------:R-:W-:Y:S01]  /*10f0*/  ULDC UR45, c[0x0][0xc48] ;  /* 0x00031200002d7ab9 */ /* 0x000fe20000000800 */
[----:B------:R-:W-:Y:S01]  /*1100*/  ULDC.64 UR10, c[0x0][0x418] ;  /* 0x00010600000a7ab9 */ /* 0x000fe20000000a00 */
[----:B------:R-:W-:Y:S02]  /*1110*/  UISETP.NE.AND UP1, UPT, UR45, 0x1, UPT ;  /* 0x000000012d00788c */ /* 0x000fe4000bf25270 */
[----:B------:R-:W-:Y:S02]  /*1120*/  UISETP.NE.U32.AND UP0, UPT, UR10, URZ, UPT ;  /* 0x0000003f0a00728c */ /* 0x000fe4000bf05070 */
[----:B------:R-:W-:Y:S02]  /*1130*/  UIADD3 UR4, UR9, -UR4, URZ ;  /* 0x8000000409047290 */ /* 0x000fe4000fffe03f */
[----:B------:R-:W-:Y:S02]  /*1140*/  ULOP3.LUT UR6, URZ, UR6, URZ, 0x33, !UPT ;  /* 0x000000063f067292 */ /* 0x000fe4000f8e333f */
[----:B------:R-:W-:Y:S01]  /*1150*/  UISETP.NE.AND.EX UP0, UPT, UR11, URZ, UPT, UP0 ;  /* 0x0000003f0b00728c */ /* 0x000fe2000bf05300 */
[----:B------:R-:W-:Y:S01]  /*1160*/  ULDC UR5, c[0x0][0xc3c] ;  /* 0x00030f0000057ab9 */ /* 0x000fe20000000800 */
[----:B------:R-:W-:Y:S01]  /*1170*/  ULDC UR9, c[0x0][0xc54] ;  /* 0x0003150000097ab9 */ /* 0x000fe20000000800 */
[----:B------:R-:W-:Y:S01]  /*1180*/  ULDC UR48, c[0x0][0x424] ;  /* 0x0001090000307ab9 */ /* 0x000fe20000000800 */
[----:B------:R-:W-:-:S02]  /*1190*/  UISETP.NE.AND UP2, UPT, UR46, 0x1, UPT ;  /* 0x000000012e00788c */ /* 0x000fc4000bf45270 */
[----:B------:R-:W-:Y:S02]  /*11a0*/  UIADD3 UR6, UR6, UR5, URZ ;  /* 0x0000000506067290 */ /* 0x000fe4000fffe03f */
[----:B------:R-:W-:Y:S02]  /*11b0*/  UIMAD UR8, UR8, UR9, UR4 ;  /* 0x00000009080872a4 */ /* 0x000fe4000f8e0204 */
[----:B------:R-:W-:Y:S01]  /*11c0*/  USEL UR48, UR48, 0x1, UP0 ;  /* 0x0000000130307887 */ /* 0x000fe20008000000 */
[----:B------:R-:W-:Y:S01]  /*11d0*/  PLOP3.LUT P0, PT, PT, PT, UP2, 0x80, 0x0 ;  /* 0x000000000000781c */ /* 0x000fe20003f0f028 */
[----:B------:R-:W-:Y:S01]  /*11e0*/  ULDC UR7, c[0x0][0x2f0] ;  /* 0x0000bc0000077ab9 */ /* 0x000fe20000000800 */
[----:B------:R-:W-:Y:S01]  /*11f0*/  @UP1 ULDC UR4, c[0x0][0xc4c] ;  /* 0x0003130000041ab9 */ /* 0x000fe20000000800 */
[----:B------:R-:W-:Y:S02]  /*1200*/  USHF.L.U32 UR44, UR6, 0x6, URZ ;  /* 0x00000006062c7899 */ /* 0x000fe4000800063f */
        /* <DEDUP_REMOVED lines=8> */
[----:B------:R-:W-:-:S02]  /*1290*/  UIMAD UR45, UR45, UR5, UR8 ;  /* 0x000000052d2d72a4 */ /* 0x000fc4000f8e0208 */
[----:B------:R-:W-:Y:S01]  /*12a0*/  USHF.R.S32.HI UR52, URZ, 0x6, UR4 ;  /* 0x000000063f347899 */ /* 0x000fe20008011404 */
[----:B------:R-:W-:Y:S11]  /*12b0*/  @!P0 BRA `(.L_x_4022) ;  /* 0x0000001c00708947 */ /* 0x000ff60003800000 */
[----:B------:R-:W0:Y:S01]  /*12c0*/  LDC R0, c[0x0][0x448] ;  /* 0x00011200ff007b82 */ /* 0x000e220000000800 */
[----:B------:R-:W-:Y:S01]  /*12d0*/  UIADD3 UR5, UR44, 0x3f, URZ ;  /* 0x0000003f2c057890 */ /* 0x000fe2000fffe03f */
[----:B------:R-:W-:Y:S01]  /*12e0*/  CS2R R150, SRZ ;  /* 0x0000000000967805 */ /* 0x000fe2000001ff00 */
[----:B------:R-:W-:Y:S01]  /*12f0*/  ULDC UR4, c[0x0][0x288] ;  /* 0x0000a20000047ab9 */ /* 0x000fe20000000800 */
[----:B------:R-:W-:Y:S01]  /*1300*/  CS2R R148, SRZ ;  /* 0x0000000000947805 */ /* 0x000fe2000001ff00 */
[----:B------:R-:W-:Y:S01]  /*1310*/  UIADD3 UR4, -UR4, 0x40, URZ ;  /* 0x0000004004047890 */ /* 0x000fe2000fffe13f */
[----:B------:R-:W-:Y:S02]  /*1320*/  CS2R R146, SRZ ;  /* 0x0000000000927805 */ /* 0x000fe4000001ff00 */
[----:B------:R-:W-:Y:S02]  /*1330*/  CS2R R144, SRZ ;  /* 0x0000000000907805 */ /* 0x000fe4000001ff00 */
[----:B------:R-:W-:Y:S01]  /*1340*/  CS2R R142, SRZ ;  /* 0x00000000008e7805 */ /* 0x000fe2000001ff00 */
[----:B------:R-:W-:Y:S01]  /*1350*/  UIMAD UR4, UR48, UR7, UR4 ;  /* 0x00000007300472a4 */ /* 0x000fe2000f8e0204 */
        /* <DEDUP_REMOVED lines=14> */
[----:B0-----:R-:W-:Y:S02]  /*1440*/  ISETP.NE.AND P0, PT, R0, 0x1, PT ;  /* 0x000000010000780c */ /* 0x001fe40003f05270 */
[----:B------:R-:W-:Y:S02]  /*1450*/  CS2R R116, SRZ ;  /* 0x0000000000747805 */ /* 0x000fe4000001ff00 */
[----:B------:R-:W-:Y:S02]  /*1460*/  MOV R0, UR5 ;  /* 0x0000000500007c02 */ /* 0x000fe40008000f00 */
        /* <DEDUP_REMOVED lines=10> */
[----:B------:R-:W0:Y:S01]  /*1510*/  @P0 LDC R3, c[0x0][0x44c] ;  /* 0x00011300ff030b82 */ /* 0x000e220000000800 */
[----:B------:R-:W-:Y:S02]  /*1520*/  CS2R R170, SRZ ;  /* 0x0000000000aa7805 */ /* 0x000fe4000001ff00 */
[----:B------:R-:W-:Y:S02]  /*1530*/  CS2R R90, SRZ ;  /* 0x00000000005a7805 */ /* 0x000fe4000001ff00 */
[----:B------:R-:W-:Y:S02]  /*1540*/  CS2R R172, SRZ ;  /* 0x0000000000ac7805 */ /* 0x000fe4000001ff00 */
[----:B------:R-:W-:-:S02]  /*1550*/  CS2R R86, SRZ ;  /* 0x0000000000567805 */ /* 0x000fc4000001ff00 */
[----:B------:R-:W-:Y:S02]  /*1560*/  CS2R R174, SRZ ;  /* 0x0000000000ae7805 */ /* 0x000fe4000001ff00 */
[----:B------:R-:W-:Y:S02]  /*1570*/  CS2R R82, SRZ ;  /* 0x0000000000527805 */ /* 0x000fe4000001ff00 */
[----:B------:R-:W-:Y:S01]  /*1580*/  CS2R R176, SRZ ;  /* 0x0000000000b07805 */ /* 0x000fe2000001ff00 */
[----:B------:R-:W1:Y:S01]  /*1590*/  @P0 LDC R4, c[0x0][0x450] ;  /* 0x00011400ff040b82 */ /* 0x000e620000000800 */
        /* <DEDUP_REMOVED lines=13> */
[----:B------:R-:W-:Y:S02]  /*1670*/  CS2R R54, SRZ ;  /* 0x0000000000367805 */ /* 0x000fe4000001ff00 */
[----:B------:R-:W-:Y:S01]  /*1680*/  CS2R R198, SRZ ;  /* 0x0000000000c67805 */ /* 0x000fe2000001ff00 */
[----:B0-----:R-:W-:Y:S01]  /*1690*/  @P0 IMAD.HI.U32 R3, R3, UR5, RZ ;  /* 0x0000000503030c27 */ /* 0x001fe2000f8e00ff */
[----:B------:R-:W-:-:S02]  /*16a0*/  CS2R R50, SRZ ;  /* 0x0000000000327805 */ /* 0x000fc4000001ff00 */
[----:B------:R-:W-:Y:S02]  /*16b0*/  CS2R R200, SRZ ;  /* 0x0000000000c87805 */ /* 0x000fe4000001ff00 */
[----:B------:R-:W-:Y:S02]  /*16c0*/  CS2R R46, SRZ ;  /* 0x00000000002e7805 */ /* 0x000fe4000001ff00 */
[----:B------:R-:W-:Y:S02]  /*16d0*/  CS2R R202, SRZ ;  /* 0x0000000000ca7805 */ /* 0x000fe4000001ff00 */
[----:B------:R-:W-:Y:S02]  /*16e0*/  CS2R R42, SRZ ;  /* 0x00000000002a7805 */ /* 0x000fe4000001ff00 */
[----:B------:R-:W-:Y:S02]  /*16f0*/  CS2R R204, SRZ ;  /* 0x0000000000cc7805 */ /* 0x000fe4000001ff00 */
[----:B------:R-:W-:-:S02]  /*1700*/  CS2R R38, SRZ ;  /* 0x0000000000267805 */ /* 0x000fc4000001ff00 */
[----:B-1----:R-:W-:Y:S02]  /*1710*/  @P0 SHF.R.U32.HI R0, RZ, R4, R3 ;  /* 0x00000004ff000219 */ /* 0x002fe40000011603 */
[----:B------:R-:W-:Y:S02]  /*1720*/  CS2R R206, SRZ ;  /* 0x0000000000ce7805 */ /* 0x000fe4000001ff00 */
[----:B------:R-:W-:Y:S02]  /*1730*/  PLOP3.LUT P0, PT, PT, PT, PT, 0x80, 0x0 ;  /* 0x000000000000781c */ /* 0x000fe40003f0f070 */
[----:B------:R-:W-:Y:S02]  /*1740*/  CS2R R34, SRZ ;  /* 0x0000000000227805 */ /* 0x000fe4000001ff00 */
[----:B------:R-:W-:Y:S01]  /*1750*/  MOV R208, RZ ;  /* 0x000000ff00d07202 */ /* 0x000fe20000000f00 */
[----:B------:R-:W-:Y:S01]  /*1760*/  VIADD R3, R0, UR4 ;  /* 0x0000000400037c36 */ /* 0x000fe20008000000 */
[----:B------:R-:W-:Y:S01]  /*1770*/  CS2R R30, SRZ ;  /* 0x00000000001e7805 */ /* 0x000fe2000001ff00 */
[----:B------:R-:W-:Y:S01]  /*1780*/  IMAD.MOV.U32 R0, RZ, RZ, RZ ;  /* 0x000000ffff007224 */ /* 0x000fe200078e00ff */
[----:B------:R-:W-:Y:S01]  /*1790*/  CS2R R26, SRZ ;  /* 0x00000000001a7805 */ /* 0x000fe2000001ff00 */
[----:B------:R-:W-:Y:S01]  /*17a0*/  IMAD.MOV.U32 R7, RZ, RZ, RZ ;  /* 0x000000ffff077224 */ /* 0x000fe200078e00ff */
[----:B------:R-:W-:Y:S01]  /*17b0*/  SHF.R.S32.HI R4, RZ, 0x1f, R3 ;  /* 0x0000001fff047819 */ /* 0x000fe20000011403 */
[----:B------:R-:W-:-:S03]  /*17c0*/  IMAD.MOV.U32 R21, RZ, RZ, RZ ;  /* 0x000000ffff157224 */ /* 0x000fc600078e00ff */
[----:B------:R-:W-:Y:S01]  /*17d0*/  LEA.HI R4, R4, R3, RZ, 0x6 ;  /* 0x0000000304047211 */ /* 0x000fe200078f30ff */
[----:B------:R-:W-:-:S03]  /*17e0*/  IMAD.MOV.U32 R3, RZ, RZ, RZ ;  /* 0x000000ffff037224 */ /* 0x000fc600078e00ff */
[----:B------:R-:W-:-:S04]  /*17f0*/  SHF.R.S32.HI R4, RZ, 0x6, R4 ;  /* 0x00000006ff047819 */ /* 0x000fc80000011404 */
[----:B------:R-:W-:-:S04]  /*1800*/  VIMNMX R4, R4, UR52, PT ;  /* 0x0000003404047c48 */ /* 0x000fc8000bfe0100 */
[----:B------:R-:W-:-:S13]  /*1810*/  ISETP.GE.AND P1, PT, R4, 0x1, PT ;  /* 0x000000010400780c */ /* 0x000fda0003f26270 */
        /* <DEDUP_REMOVED lines=15> */
.L_x_4024:
[----:B------:R-:W-:Y:S01]  /*1910*/  ULEA UR21, UR38, UR42, 0x3 ;  /* 0x0000002a26157291 */ /* 0x000fe2000f8e183f */
[----:B------:R-:W-:-:S05]  /*1920*/  IMAD.U32 R0, RZ, RZ, UR37 ;  /* 0x00000025ff007e24 */ /* 0x000fca000f8e00ff */
[----:B------:R-:W-:-:S04]  /*1930*/  SHF.L.U32 R0, R0, 0x1f, RZ ;  /* 0x0000001f00007819 */ /* 0x000fc800000006ff */
[----:B------:R-:W0:Y:S02]  /*1940*/  SYNCS.PHASECHK.TRANS64.TRYWAIT P1, [UR21+0x28c50], R0 ;  /* 0x028c5000ff0075a7 */ /* 0x000e240008020155 */
[----:B0-----:R-:W-:Y:S05]  /*1950*/  @!P1 BRA `(.L_x_4025) ;  /* 0x000000ec00b89947 */ /* 0x001fea0003800000 */
.L_x_4144:
        /* <DEDUP_REMOVED lines=38> */
.L_x_4026:
[----:B------:R-:W-:Y:S01]  /*1bc0*/  UIADD3 UR6, UR21, 0x28c60, URZ ;  /* 0x00028c6015067890 */ /* 0x000fe2000fffe03f */
[----:B------:R-:W-:-:S03]  /*1bd0*/  ISETP.GE.AND P1, PT, R4, 0x2, PT ;  /* 0x000000020400780c */ /* 0x000fc60003f26270 */
[----:B------:R-:W-:-:S09]  /*1be0*/  UPRMT UR6, UR40, 0x654, UR6 ;  /* 0x0000065428067896 */ /* 0x000fd20008000006 */
[----:B------:R-:W-:Y:S01]  /*1bf0*/  SYNCS.ARRIVE.TRANS64.RED.A1T0 RZ, [UR6], RZ ;  /* 0x000000ffffff79a7 */ /* 0x000fe20008100406 */
[----:B------:R-:W-:Y:S05]  /*1c00*/  @!P1 BRA `(.L_x_4027) ;  /* 0x0000000800dc9947 */ /* 0x000fea0003800000 */
[----:B------:R-:W-:-:S07]  /*1c10*/  VIADD R4, R4, 0xfffffffe ;  /* 0xfffffffe04047836 */ /* 0x000fce0000000000 */
.L_x_4033:
[----:B------:R-:W-:Y:S01]  /*1c20*/  BAR.SYNC.DEFER_BLOCKING 0xe, 0x100 ;  /* 0x0384000000007b1d */ /* 0x000fe20000010000 */
[----:B01----:R-:W-:Y:S01]  /*1c30*/  MOV R3, UR38 ;  /* 0x0000002600037c02 */ /* 0x003fe20008000f00 */
        /* <DEDUP_REMOVED lines=141> */
.L_x_4028:
[----:B------:R-:W-:Y:S01]  /*2510*/  ULEA UR21, UR38, UR42, 0x3 ;  /* 0x0000002a26157291 */ /* 0x000fe2000f8e183f */
[----:B------:R-:W-:-:S05]  /*2520*/  IMAD.U32 R0, RZ, RZ, UR37 ;  /* 0x00000025ff007e24 */ /* 0x000fca000f8e00ff */
[----:B------:R-:W-:-:S04]  /*2530*/  SHF.L.U32 R0, R0, 0x1f, RZ ;  /* 0x0000001f00007819 */ /* 0x000fc800000006ff */
[----:B------:R0:W1:Y:S01]  /*2540*/  SYNCS.PHASECHK.TRANS64.TRYWAIT P1, [UR21+0x28c50], R0 ;  /* 0x028c5000ff0075a7 */ /* 0x0000620008020155 */
[----:B------:R-:W-:Y:S05]  /*2550*/  @!P0 BRA `(.L_x_4029) ;  /* 0x0000000000048947 */ /* 0x000fea0003800000 */
[----:B------:R-:W-:Y:S01]  /*2560*/  BPT.TRAP 0x1 ;  /* 0x000000040000795c */ /* 0x000fe20000300000 */
.L_x_4029:
[----:B-1----:R-:W-:Y:S05]  /*2570*/  @P1 BRA `(.L_x_4030) ;  /* 0x0000000000081947 */ /* 0x002fea0003800000 */
[----:B------:R-:W1:Y:S02]  /*2580*/  SYNCS.PHASECHK.TRANS64.TRYWAIT P1, [UR21+0x28c50], R0 ;  /* 0x028c5000ff0075a7 */ /* 0x000e640008020155 */
[----:B-1----:R-:W-:Y:S05]  /*2590*/  @!P1 BRA `(.L_x_4031) ;  /* 0x000000e000c09947 */ /* 0x002fea0003800000 */
.L_x_4030:
        /* <DEDUP_REMOVED lines=26> */
.L_x_4032:
[----:B------:R-:W-:-:S04]  /*2740*/  UIADD3 UR6, UR21, 0x28c60, URZ ;  /* 0x00028c6015067890 */ /* 0x000fc8000fffe03f */
[----:B------:R-:W-:-:S09]  /*2750*/  UPRMT UR6, UR40, 0x654, UR6 ;  /* 0x0000065428067896 */ /* 0x000fd20008000006 */
[----:B------:R-:W-:Y:S01]  /*2760*/  SYNCS.ARRIVE.TRANS64.RED.A1T0 RZ, [UR6], RZ ;  /* 0x000000ffffff79a7 */ /* 0x000fe20008100406 */
[----:B------:R-:W-:Y:S05]  /*2770*/  @P2 BRA `(.L_x_4033) ;  /* 0xfffffff400282947 */ /* 0x000fea000383ffff */
.L_x_4027:
[----:B------:R-:W-:Y:S01]  /*2780*/  BAR.SYNC.DEFER_BLOCKING 0xe, 0x100 ;  /* 0x0384000000007b1d */ /* 0x000fe20000010000 */
[----:B01----:R-:W-:Y:S01]  /*2790*/  IMAD.U32 R3, RZ, RZ, UR38 ;  /* 0x00000026ff037e24 */ /* 0x003fe2000f8e00ff */
[----:B------:R-:W-:Y:S01]  /*27a0*/  UIADD3 UR38, UR38, 0x1, URZ ;  /* 0x0000000126267890 */ /* 0x000fe2000fffe03f */
[----:B------:R-:W-:-:S03]  /*27b0*/  PLOP3.LUT P0, PT, PT, PT, PT, 0x8, 0x0 ;  /* 0x000000000000781c */ /* 0x000fc60003f0e170 */
        /* <DEDUP_REMOVED lines=140> */
.L_x_4022:
[----:B------:R-:W-:Y:S01]  /*3080*/  ULDC UR4, c[0x0][0x448] ;  /* 0x0001120000047ab9 */ /* 0x000fe20000000800 */
[----:B------:R-:W-:Y:S01]  /*3090*/  UIADD3 UR6, UR44, 0x3f, URZ ;  /* 0x0000003f2c067890 */ /* 0x000fe2000fffe03f */
[----:B------:R-:W-:Y:S01]  /*30a0*/  PLOP3.LUT P0, PT, PT, PT, PT, 0x80, 0x0 ;  /* 0x000000000000781c */ /* 0x000fe20003f0f070 */
[----:B------:R-:W-:Y:S01]  /*30b0*/  UISETP.NE.AND UP0, UPT, UR4, 0x1, UPT ;  /* 0x000000010400788c */ /* 0x000fe2000bf05270 */
[----:B------:R-:W-:Y:S01]  /*30c0*/  IMAD.MOV.U32 R0, RZ, RZ, RZ ;  /* 0x000000ffff007224 */ /* 0x000fe200078e00ff */
[----:B------:R-:W-:Y:S01]  /*30d0*/  ULDC UR8, c[0x0][0x288] ;  /* 0x0000a20000087ab9 */ /* 0x000fe20000000800 */
[----:B------:R-:W-:Y:S01]  /*30e0*/  IMAD.MOV.U32 R3, RZ, RZ, RZ ;  /* 0x000000ffff037224 */ /* 0x000fe200078e00ff */
[----:B------:R-:W-:Y:S01]  /*30f0*/  UIADD3 UR8, -UR8, 0x40, URZ ;  /* 0x0000004008087890 */ /* 0x000fe2000fffe13f */
[----:B------:R-:W-:Y:S01]  /*3100*/  CS2R R150, SRZ ;  /* 0x0000000000967805 */ /* 0x000fe2000001ff00 */
[----:B------:R-:W-:Y:S01]  /*3110*/  UP2UR UR49, UPR, URZ, 0x1 ;  /* 0x000000013f317883 */ /* 0x000fe20008000000 */
[----:B------:R-:W-:Y:S01]  /*3120*/  CS2R R148, SRZ ;  /* 0x0000000000947805 */ /* 0x000fe2000001ff00 */
[----:B------:R-:W-:Y:S01]  /*3130*/  UIMAD UR8, UR48, UR7, UR8 ;  /* 0x00000007300872a4 */ /* 0x000fe2000f8e0208 */
[----:B------:R-:W-:-:S02]  /*3140*/  CS2R R146, SRZ ;  /* 0x0000000000927805 */ /* 0x000fc4000001ff00 */
[----:B------:R-:W-:Y:S01]  /*3150*/  CS2R R144, SRZ ;  /* 0x0000000000907805 */ /* 0x000fe2000001ff00 */
[----:B------:R-:W-:Y:S01]  /*3160*/  @UP0 ULDC UR4, c[0x0][0x44c] ;  /* 0x0001130000040ab9 */ /* 0x000fe20000000800 */
[----:B------:R-:W-:Y:S01]  /*3170*/  @UP0 ULDC UR9, c[0x0][0x450] ;  /* 0x0001140000090ab9 */ /* 0x000fe20000000800 */
[----:B------:R-:W-:Y:S01]  /*3180*/  UIMAD.WIDE.U32 UR4, UR6, UR4, URZ ;  /* 0x00000004060472a5 */ /* 0x000fe2000f8e003f */
[----:B------:R-:W-:Y:S02]  /*3190*/  CS2R R142, SRZ ;  /* 0x00000000008e7805 */ /* 0x000fe4000001ff00 */
[----:B------:R-:W-:Y:S02]  /*31a0*/  CS2R R140, SRZ ;  /* 0x00000000008c7805 */ /* 0x000fe4000001ff00 */
[----:B------:R-:W-:Y:S01]  /*31b0*/  CS2R R138, SRZ ;  /* 0x00000000008a7805 */ /* 0x000fe2000001ff00 */
[----:B------:R-:W-:Y:S01]  /*31c0*/  @UP0 USHF.R.U32.HI UR6, URZ, UR9, UR5 ;  /* 0x000000093f060299 */ /* 0x000fe20008011605 */
[----:B------:R-:W-:-:S02]  /*31d0*/  CS2R R136, SRZ ;  /* 0x0000000000887805 */ /* 0x000fc4000001ff00 */
[----:B------:R-:W-:Y:S02]  /*31e0*/  CS2R R134, SRZ ;  /* 0x0000000000867805 */ /* 0x000fe4000001ff00 */
[----:B------:R-:W-:Y:S01]  /*31f0*/  CS2R R132, SRZ ;  /* 0x0000000000847805 */ /* 0x000fe2000001ff00 */
[----:B------:R-:W-:Y:S01]  /*3200*/  UIADD3 UR6, UR8, UR6, URZ ;  /* 0x0000000608067290 */ /* 0x000fe2000fffe03f */
[----:B------:R-:W-:Y:S02]  /*3210*/  CS2R R160, SRZ ;  /* 0x0000000000a07805 */ /* 0x000fe4000001ff00 */
[----:B------:R-:W-:Y:S02]  /*3220*/  CS2R R128, SRZ ;  /* 0x0000000000807805 */ /* 0x000fe4000001ff00 */
[----:B------:R-:W-:Y:S01]  /*3230*/  CS2R R158, SRZ ;  /* 0x00000000009e7805 */ /* 0x000fe2000001ff00 */
[----:B------:R-:W-:Y:S01]  /*3240*/  USHF.R.S32.HI UR4, URZ, 0x1f, UR6 ;  /* 0x0000001f3f047899 */ /* 0x000fe20008011406 */
[----:B------:R-:W-:-:S02]  /*3250*/  CS2R R156, SRZ ;  /* 0x00000000009c7805 */ /* 0x000fc4000001ff00 */
[----:B------:R-:W-:Y:S02]  /*3260*/  CS2R R124, SRZ ;  /* 0x00000000007c7805 */ /* 0x000fe4000001ff00 */
[----:B------:R-:W-:Y:S01]  /*3270*/  CS2R R154, SRZ ;  /* 0x00000000009a7805 */ /* 0x000fe2000001ff00 */
        /* <DEDUP_REMOVED lines=8> */
[----:B------:R-:W-:Y:S01]  /*3300*/  UISETP.LT.AND UP0, UPT, UR52, UR4, UPT ;  /* 0x000000043400728c */ /* 0x000fe2000bf01270 */
[----:B------:R-:W-:Y:S02]  /*3310*/  CS2R R162, SRZ ;  /* 0x0000000000a27805 */ /* 0x000fe4000001ff00 */
[----:B------:R-:W-:Y:S02]  /*3320*/  CS2R R106, SRZ ;  /* 0x00000000006a7805 */ /* 0x000fe4000001ff00 */
[----:B------:R-:W-:Y:S01]  /*3330*/  CS2R R164, SRZ ;  /* 0x0000000000a47805 */ /* 0x000fe2000001ff00 */
[----:B------:R-:W-:Y:S01]  /*3340*/  USEL UR52, UR52, UR4, UP0 ;  /* 0x0000000434347287 */ /* 0x000fe20008000000 */
[----:B------:R-:W-:-:S02]  /*3350*/  CS2R R102, SRZ ;  /* 0x0000000000667805 */ /* 0x000fc4000001ff00 */
[----:B------:R-:W-:Y:S02]  /*3360*/  CS2R R166, SRZ ;  /* 0x0000000000a67805 */ /* 0x000fe4000001ff00 */
[----:B------:R-:W-:Y:S01]  /*3370*/  CS2R R98, SRZ ;  /* 0x0000000000627805 */ /* 0x000fe2000001ff00 */
[----:B------:R-:W-:Y:S01]  /*3380*/  UISETP.GE.AND UP0, UPT, UR52, 0x1, UPT ;  /* 0x000000013400788c */ /* 0x000fe2000bf06270 */
[----:B------:R-:W-:Y:S02]  /*3390*/  CS2R R168, SRZ ;  /* 0x0000000000a87805 */ /* 0x000fe4000001ff00 */
[----:B------:R-:W-:Y:S02]  /*33a0*/  CS2R R94, SRZ ;  /* 0x00000000005e7805 */ /* 0x000fe4000001ff00 */
[----:B------:R-:W-:Y:S02]  /*33b0*/  CS2R R170, SRZ ;  /* 0x0000000000aa7805 */ /* 0x000fe4000001ff00 */
[----:B------:R-:W-:-:S02]  /*33c0*/  CS2R R90, SRZ ;  /* 0x00000000005a7805 */ /* 0x000fc4000001ff00 */
[----:B------:R-:W-:Y:S02]  /*33d0*/  CS2R R172, SRZ ;  /* 0x0000000000ac7805 */ /* 0x000fe4000001ff00 */
[----:B------:R-:W-:Y:S02]  /*33e0*/  PLOP3.LUT P1, PT, PT, PT, UP0, 0x80, 0x0 ;  /* 0x000000000000781c */ /* 0x000fe40003f2f008 */
        /* <DEDUP_REMOVED lines=11> */
[----:B------:R-:W-:Y:S02]  /*34a0*/  MOV R191, RZ ;  /* 0x000000ff00bf7202 */ /* 0x000fe40000000f00 */
        /* <DEDUP_REMOVED lines=41> */
[----:B------:R-:W-:Y:S01]  /*3740*/  MOV R5, UR5 ;  /* 0x0000000500057c02 */ /* 0x000fe20008000f00 */
        /* <DEDUP_REMOVED lines=10> */
.L_x_4034:
        /* <DEDUP_REMOVED lines=9> */
.L_x_4145:
[----:B------:R-:W-:Y:S05]  /*3880*/  @!P0 BRA `(.L_x_4036) ;  /* 0x0000000000048947 */ /* 0x000fea0003800000 */
[----:B------:R-:W-:Y:S01]  /*3890*/  BPT.TRAP 0x1 ;  /* 0x000000040000795c */ /* 0x000fe20000300000 */
.L_x_4036:
[----:B------:R-:W-:Y:S01]  /*38a0*/  IMAD.U32 R8, RZ, RZ, UR37 ;  /* 0x00000025ff087e24 */ /* 0x000fe2000f8e00ff */
[----:B------:R-:W-:-:S04]  /*38b0*/  MOV R7, UR38 ;  /* 0x0000002600077c02 */ /* 0x000fc80008000f00 */
[----:B------:R-:W-:Y:S02]  /*38c0*/  LEA R7, R7, UR42, 0x3 ;  /* 0x0000002a07077c11 */ /* 0x000fe4000f8e18ff */
[----:B------:R-:W-:-:S04]  /*38d0*/  SHF.L.U32 R8, R8, 0x1f, RZ ;  /* 0x0000001f08087819 */ /* 0x000fc800000006ff */
[----:B------:R1:W2:Y:S01]  /*38e0*/  SYNCS.PHASECHK.TRANS64.TRYWAIT P1, [R7+URZ+0x28c30], R8 ;  /* 0x028c3008070075a7 */ /* 0x0002a2000802017f */
[----:B------:R-:W-:Y:S05]  /*38f0*/  @!P0 BRA `(.L_x_4037) ;  /* 0x0000000000048947 */ /* 0x000fea0003800000 */
[----:B------:R-:W-:Y:S01]  /*3900*/  BPT.TRAP 0x1 ;  /* 0x000000040000795c */ /* 0x000fe20000300000 */
.L_x_4037:
[----:B--2---:R-:W-:Y:S05]  /*3910*/  @P1 BRA `(.L_x_4038) ;  /* 0x0000000000081947 */ /* 0x004fea0003800000 */
[----:B------:R-:W2:Y:S02]  /*3920*/  SYNCS.PHASECHK.TRANS64.TRYWAIT P1, [R7+URZ+0x28c30], R8 ;  /* 0x028c3008070075a7 */ /* 0x000ea4000802017f */
[----:B--2---:R-:W-:Y:S05]  /*3930*/  @!P1 BRA `(.L_x_4039) ;  /* 0x000000d000089947 */ /* 0x004fea0003800000 */
.L_x_4038:
        /* <DEDUP_REMOVED lines=40> */
.L_x_4040:
[----:B------:R-:W-:Y:S01]  /*3bc0*/  UISETP.NE.AND UP0, UPT, UR49, URZ, UPT ;  /* 0x0000003f3100728c */ /* 0x000fe2000bf05270 */
[----:B------:R-:W-:Y:S01]  /*3bd0*/  VIADD R3, R185, UR44 ;  /* 0x0000002cb9037c36 */ /* 0x000fe20008000000 */
[----:B------:R-:W-:Y:S01]  /*3be0*/  ULDC UR10, c[0x0][0x9d8] ;  /* 0x00027600000a7ab9 */ /* 0x000fe20000000800 */
[----:B------:R-:W-:Y:S01]  /*3bf0*/  ULDC UR14, c[0x0][0x2f0] ;  /* 0x0000bc00000e7ab9 */ /* 0x000fe20000000800 */
[----:B------:R-:W-:Y:S01]  /*3c00*/  FMUL.FTZ R26, R26, UR10 ;  /* 0x0000000a1a1a7c20 */ /* 0x000fe20008410000 */
[----:B------:R-:W-:Y:S01]  /*3c10*/  FMUL.FTZ R27, R27, UR10 ;  /* 0x0000000a1b1b7c20 */ /* 0x000fe20008410000 */
[----:B------:R-:W-:Y:S01]  /*3c20*/  PLOP3.LUT P1, PT, PT, PT, UP0, 0x80, 0x0 ;  /* 0x000000000000781c */ /* 0x000fe20003f2f008 */
[----:B------:R-:W-:Y:S01]  /*3c30*/  FMUL.FTZ R30, R30, UR10 ;  /* 0x0000000a1e1e7c20 */ /* 0x000fe20008410000 */
[----:B------:R-:W-:Y:S01]  /*3c40*/  PLOP3.LUT P2, PT, PT, PT, UP0, 0x80, 0x0 ;  /* 0x000000000000781c */ /* 0x000fe20003f4f008 */
[----:B------:R-:W-:Y:S01]  /*3c50*/  MUFU.TANH R9, R27 ;  /* 0x0000001b00097308 */ /* 0x000fe20000002400 */
[----:B------:R-:W-:Y:S01]  /*3c60*/  FMUL.FTZ R31, R31, UR10 ;  /* 0x0000000a1f1f7c20 */ /* 0x000fe20008410000 */
[----:B------:R-:W-:Y:S01]  /*3c70*/  @UP0 ULDC UR6, c[0x0][0x44c] ;  /* 0x0001130000060ab9 */ /* 0x000fe20000000800 */
[----:B------:R-:W-:Y:S01]  /*3c80*/  ULDC UR15, c[0x0][0x288] ;  /* 0x0000a200000f7ab9 */ /* 0x000fe20000000800 */
[----:B------:R-:W-:Y:S01]  /*3c90*/  FMUL.FTZ R34, R34, UR10 ;  /* 0x0000000a22227c20 */ /* 0x000fe20008410000 */
[----:B------:R-:W-:Y:S01]  /*3ca0*/  FMUL.FTZ R35, R35, UR10 ;  /* 0x0000000a23237c20 */ /* 0x000fe20008410000 */
[----:B------:R-:W-:Y:S01]  /*3cb0*/  FMUL.FTZ R28, R28, UR10 ;  /* 0x0000000a1c1c7c20 */ /* 0x000fe20008410000 */
[----:B------:R-:W-:Y:S01]  /*3cc0*/  FMUL.FTZ R38, R38, UR10 ;  /* 0x0000000a26267c20 */ /* 0x000fe20008410000 */
[----:B------:R-:W0:Y:S01]  /*3cd0*/  MUFU.TANH R26, R26 ;  /* 0x0000001a001a7308 */ /* 0x000e220000002400 */
[----:B------:R-:W-:Y:S01]  /*3ce0*/  FMUL.FTZ R39, R39, UR10 ;  /* 0x0000000a27277c20 */ /* 0x000fe20008410000 */
[----:B------:R-:W-:Y:S01]  /*3cf0*/  @P1 IMAD.HI.U32 R4, R3, UR6, RZ ;  /* 0x0000000603041c27 */ /* 0x000fe2000f8e00ff */
[----:B------:R-:W-:-:S03]  /*3d00*/  @UP0 ULDC UR6, c[0x0][0x450] ;  /* 0x0001140000060ab9 */ /* 0x000fc60000000800 */
[----:B------:R-:W-:Y:S01]  /*3d10*/  FMUL.FTZ R42, R42, UR10 ;  /* 0x0000000a2a2a7c20 */ /* 0x000fe20008410000 */
[----:B------:R-:W-:Y:S01]  /*3d20*/  FMUL.FTZ R43, R43, UR10 ;  /* 0x0000000a2b2b7c20 */ /* 0x000fe20008410000 */
[----:B------:R-:W-:Y:S01]  /*3d30*/  FMUL.FTZ R46, R46, UR10 ;  /* 0x0000000a2e2e7c20 */ /* 0x000fe20008410000 */
[----:B------:R-:W-:Y:S01]  /*3d40*/  @P2 SHF.R.U32.HI R3, RZ, UR6, R4 ;  /* 0x00000006ff032c19 */ /* 0x000fe20008011604 */
[----:B------:R-:W-:Y:S01]  /*3d50*/  UMOV UR6, 0xffffffc0 ;  /* 0xffffffc000067882 */ /* 0x000fe20000000000 */
[----:B------:R-:W3:Y:S01]  /*3d60*/  MUFU.TANH R30, R30 ;  /* 0x0000001e001e7308 */ /* 0x000ee20000002400 */
[----:B------:R-:W-:Y:S01]  /*3d70*/  UIMAD UR7, UR52, UR6, 0x41 ;  /* 0x00000041340774a4 */ /* 0x000fe2000f8e0206 */
[----:B------:R-:W-:Y:S01]  /*3d80*/  FMUL.FTZ R47, R47, UR10 ;  /* 0x0000000a2f2f7c20 */ /* 0x000fe20008410000 */
[----:B------:R-:W4:Y:S01]  /*3d90*/  SHFL.IDX PT, R6, R3, 0x1, 0x1c1f ;  /* 0x003c1f0003067f89 */ /* 0x000f2200000e0000 */
[----:B------:R-:W-:Y:S01]  /*3da0*/  UIMAD UR6, UR52, UR6, 0x40 ;  /* 0x00000040340674a4 */ /* 0x000fe2000f8e0206 */
[----:B------:R-:W-:Y:S01]  /*3db0*/  FMUL.FTZ R50, R50, UR10 ;  /* 0x0000000a32327c20 */ /* 0x000fe20008410000 */
[----:B------:R-:W-:Y:S01]  /*3dc0*/  UIMAD UR7, UR48, UR14, UR7 ;  /* 0x0000000e300772a4 */ /* 0x000fe2000f8e0207 */
[----:B------:R-:W-:Y:S01]  /*3dd0*/  FMUL.FTZ R51, R51, UR10 ;  /* 0x0000000a33337c20 */ /* 0x000fe20008410000 */
[----:B------:R-:W-:Y:S01]  /*3de0*/  UIMAD UR6, UR48, UR14, UR6 ;  /* 0x0000000e300672a4 */ /* 0x000fe2000f8e0206 */
[----:B------:R-:W5:Y:S01]  /*3df0*/  MUFU.TANH R31, R31 ;  /* 0x0000001f001f7308 */ /* 0x000f620000002400 */
[----:B------:R-:W-:Y:S01]  /*3e00*/  FMUL.FTZ R54, R54, UR10 ;  /* 0x0000000a36367c20 */ /* 0x000fe20008410000 */
[----:B------:R-:W-:Y:S01]  /*3e10*/  FMUL.FTZ R55, R55, UR10 ;  /* 0x0000000a37377c20 */ /* 0x000fe20008410000 */
[----:B------:R-:W-:Y:S01]  /*3e20*/  IMAD.U32 R5, RZ, RZ, UR7 ;  /* 0x00000007ff057e24 */ /* 0x000fe2000f8e00ff */
[----:B------:R-:W1:Y:S01]  /*3e30*/  SHFL.IDX PT, R3, R3, RZ, 0x1c1f ;  /* 0x001c1fff03037589 */ /* 0x000e6200000e0000 */
[----:B------:R-:W-:Y:S01]  /*3e40*/  IADD3 R4, -R2, UR6, RZ ;  /* 0x0000000602047c10 */ /* 0x000fe2000fffe1ff */
[----:B------:R-:W-:Y:S01]  /*3e50*/  FMUL.FTZ R24, R24, UR10 ;  /* 0x0000000a18187c20 */ /* 0x000fe20008410000 */
[----:B------:R-:W-:Y:S01]  /*3e60*/  FMUL.FTZ R25, R25, UR10 ;  /* 0x0000000a19197c20 */ /* 0x000fe20008410000 */
[----:B------:R-:W-:Y:S01]  /*3e70*/  IADD3 R5, R5, -UR15, -R2 ;  /* 0x8000000f05057c10 */ /* 0x000fe2000fffe802 */
        /* <DEDUP_REMOVED lines=8> */
[----:B------:R3:W-:Y:S01]  /*3f00*/  MUFU.TANH R11, R28 ;  /* 0x0000001c000b7308 */ /* 0x0007e20000002400 */
[----:B----4-:R-:W-:Y:S01]  /*3f10*/  VIADDMNMX R6, R6, R5, R4, PT ;  /* 0x0000000506067246 */ /* 0x010fe20003800104 */
[----:B------:R-:W-:Y:S01]  /*3f20*/  FMUL.FTZ R44, R44, UR10 ;  /* 0x0000000a2c2c7c20 */ /* 0x000fe20008410000 */
[----:B------:R-:W-:Y:S01]  /*3f30*/  FMUL.FTZ R45, R45, UR10 ;  /* 0x0000000a2d2d7c20 */ /* 0x000fe20008410000 */
[----:B------:R-:W-:Y:S01]  /*3f40*/  FMUL.FTZ R48, R48, UR10 ;  /* 0x0000000a30307c20 */ /* 0x000fe20008410000 */
[C---:B------:R-:W-:Y:S01]  /*3f50*/  ISETP.GT.AND P1, PT, R6.reuse, RZ, PT ;  /* 0x000000ff0600720c */ /* 0x040fe20003f24270 */
[----:B------:R-:W-:Y:S01]  /*3f60*/  FMUL.FTZ R49, R49, UR10 ;  /* 0x0000000a31317c20 */ /* 0x000fe20008410000 */
[C---:B------:R-:W-:Y:S01]  /*3f70*/  ISETP.GT.AND P2, PT, R6.reuse, 0x1, PT ;  /* 0x000000010600780c */ /* 0x040fe20003f44270 */
[----:B------:R-:W4:Y:S01]  /*3f80*/  MUFU.TANH R35, R35 ;  /* 0x0000002300237308 */ /* 0x000f220000002400 */
[----:B------:R-:W-:Y:S01]  /*3f90*/  ISETP.GT.AND P3, PT, R6, 0x8, PT ;  /* 0x000000080600780c */ /* 0x000fe20003f64270 */
[----:B------:R-:W-:Y:S01]  /*3fa0*/  FMUL.FTZ R52, R52, UR10 ;  /* 0x0000000a34347c20 */ /* 0x000fe20008410000 */
[----:B0-----:R-:W-:Y:S01]  /*3fb0*/  FSEL R27, R26, -INF , P1 ;  /* 0xff8000001a1b7808 */ /* 0x001fe20000800000 */
[----:B------:R-:W-:Y:S01]  /*3fc0*/  FMUL.FTZ R53, R53, UR10 ;  /* 0x0000000a35357c20 */ /* 0x000fe20008410000 */
[----:B---3--:R-:W-:Y:S01]  /*3fd0*/  FSEL R28, R9, -INF , P2 ;  /* 0xff800000091c7808 */ /* 0x008fe20001000000 */
[----:B------:R-:W-:Y:S01]  /*3fe0*/  ULDC UR10, c[0x0][0x988] ;  /* 0x00026200000a7ab9 */ /* 0x000fe20000000800 */
[----:B------:R-:W-:Y:S01]  /*3ff0*/  ISETP.GT.AND P1, PT, R6, 0x9, PT ;  /* 0x000000090600780c */ /* 0x000fe20003f24270 */
[----:B------:R-:W0:Y:S01]  /*4000*/  MUFU.TANH R38, R38 ;  /* 0x0000002600267308 */ /* 0x000e220000002400 */
[----:B------:R-:W-:-:S02]  /*4010*/  FSEL R30, R30, -INF , P3 ;  /* 0xff8000001e1e7808 */ /* 0x000fc40001800000 */
[----:B------:R-:W-:Y:S02]  /*4020*/  FMNMX.FTZ R9, R27, R28, !PT ;  /* 0x0000001c1b097209 */ /* 0x000fe40007810000 */
[----:B------:R-:W-:Y:S02]  /*4030*/  ISETP.GT.AND P2, PT, R6, 0x10, PT ;  /* 0x000000100600780c */ /* 0x000fe40003f44270 */
[----:B-----5:R-:W-:Y:S01]  /*4040*/  FSEL R31, R31, -INF , P1 ;  /* 0xff8000001f1f7808 */ /* 0x020fe20000800000 */
[----:B------:R-:W3:Y:S01]  /*4050*/  MUFU.TANH R39, R39 ;  /* 0x0000002700277308 */ /* 0x000ee20000002400 */
[----:B------:R-:W-:Y:S02]  /*4060*/  FMNMX.FTZ R10, R30, R9, !PT ;  /* 0x000000091e0a7209 */ /* 0x000fe40007810000 */
[----:B------:R-:W-:Y:S02]  /*4070*/  ISETP.GT.AND P1, PT, R6, 0x11, PT ;  /* 0x000000110600780c */ /* 0x000fe40003f24270 */
[----:B--2---:R-:W-:-:S02]  /*4080*/  FSEL R34, R34, -INF , P2 ;  /* 0xff80000022227808 */ /* 0x004fc40001000000 */
[----:B------:R-:W-:Y:S01]  /*4090*/  FMNMX.FTZ R9, R31, R10, !PT ;  /* 0x0000000a1f097209 */ /* 0x000fe20007810000 */
[----:B------:R-:W2:Y:S01]  /*40a0*/  MUFU.TANH R42, R42 ;  /* 0x0000002a002a7308 */ /* 0x000ea20000002400 */
[----:B------:R-:W-:Y:S02]  /*40b0*/  ISETP.GT.AND P2, PT, R6, 0x18, PT ;  /* 0x000000180600780c */ /* 0x000fe40003f44270 */
[----:B----4-:R-:W-:Y:S02]  /*40c0*/  FSEL R35, R35, -INF , P1 ;  /* 0xff80000023237808 */ /* 0x010fe40000800000 */
[----:B------:R-:W-:Y:S02]  /*40d0*/  FMNMX.FTZ R10, R34, R9, !PT ;  /* 0x00000009220a7209 */ /* 0x000fe40007810000 */
[----:B------:R-:W-:Y:S01]  /*40e0*/  ISETP.GT.AND P1, PT, R6, 0x19, PT ;  /* 0x000000190600780c */ /* 0x000fe20003f24270 */
[----:B------:R-:W4:Y:S01]  /*40f0*/  MUFU.TANH R43, R43 ;  /* 0x0000002b002b7308 */ /* 0x000f220000002400 */
[----:B0-----:R-:W-:-:S02]  /*4100*/  FSEL R38, R38, -INF , P2 ;  /* 0xff80000026267808 */ /* 0x001fc40001000000 */
[----:B------:R-:W-:Y:S02]  /*4110*/  FMNMX.FTZ R9, R35, R10, !PT ;  /* 0x0000000a23097209 */ /* 0x000fe40007810000 */
[----:B------:R-:W-:Y:S02]  /*4120*/  ISETP.GT.AND P2, PT, R6, 0x20, PT ;  /* 0x000000200600780c */ /* 0x000fe40003f44270 */
[----:B---3--:R-:W-:Y:S01]  /*4130*/  FSEL R39, R39, -INF , P1 ;  /* 0xff80000027277808 */ /* 0x008fe20000800000 */
[----:B------:R-:W0:Y:S01]  /*4140*/  MUFU.TANH R46, R46 ;  /* 0x0000002e002e7308 */ /* 0x000e220000002400 */
        /* <DEDUP_REMOVED lines=9> */
[----:B------:R-:W3:Y:S01]  /*41e0*/  MUFU.TANH R50, R50 ;  /* 0x0000003200327308 */ /* 0x000ee20000002400 */
[----:B0-----:R-:W-:-:S02]  /*41f0*/  FSEL R46, R46, -INF , P2 ;  /* 0xff8000002e2e7808 */ /* 0x001fc40001000000 */
[----:B------:R-:W-:Y:S02]  /*4200*/  FMNMX.FTZ R9, R43, R10, !PT ;  /* 0x0000000a2b097209 */ /* 0x000fe40007810000 */
[----:B------:R-:W-:Y:S02]  /*4210*/  ISETP.GT.AND P2, PT, R6, 0x30, PT ;  /* 0x000000300600780c */ /* 0x000fe40003f44270 */
[----:B------:R-:W-:Y:S01]  /*4220*/  FMNMX.FTZ R10, R46, R9, !PT ;  /* 0x000000092e0a7209 */ /* 0x000fe20007810000 */
[----:B------:R-:W0:Y:S01]  /*4230*/  MUFU.TANH R51, R51 ;  /* 0x0000003300337308 */ /* 0x000e220000002400 */
[----:B--2---:R-:W-:Y:S02]  /*4240*/  FSEL R47, R47, -INF , P1 ;  /* 0xff8000002f2f7808 */ /* 0x004fe40000800000 */
[----:B------:R-:W-:Y:S02]  /*4250*/  ISETP.GT.AND P1, PT, R6, 0x31, PT ;  /* 0x000000310600780c */ /* 0x000fe40003f24270 */
[----:B------:R-:W-:-:S02]  /*4260*/  FMNMX.FTZ R9, R47, R10, !PT ;  /* 0x0000000a2f097209 */ /* 0x000fc40007810000 */
[----:B-1----:R-:W-:Y:S01]  /*4270*/  VIADDMNMX R3, R3, R5, R4, PT ;  /* 0x0000000503037246 */ /* 0x002fe20003800104 */
[----:B------:R-:W1:Y:S01]  /*4280*/  MUFU.TANH R54, R54 ;  /* 0x0000003600367308 */ /* 0x000e620000002400 */
[----:B---3--:R-:W-:Y:S02]  /*4290*/  FSEL R50, R50, -INF , P2 ;  /* 0xff80000032327808 */ /* 0x008fe40001000000 */
[----:B------:R-:W-:Y:S02]  /*42a0*/  ISETP.GT.AND P2, PT, R6, 0x38, PT ;  /* 0x000000380600780c */ /* 0x000fe40003f44270 */
[----:B------:R-:W-:Y:S02]  /*42b0*/  FMNMX.FTZ R10, R50, R9, !PT ;  /* 0x00000009320a7209 */ /* 0x000fe40007810000 */
[----:B------:R-:W-:Y:S01]  /*42c0*/  ISETP.GT.AND P3, PT, R3, 0x8, PT ;  /* 0x000000080300780c */ /* 0x000fe20003f64270 */
[----:B------:R-:W2:Y:S01]  /*42d0*/  MUFU.TANH R55, R55 ;  /* 0x0000003700377308 */ /* 0x000ea20000002400 */
[----:B0-----:R-:W-:-:S02]  /*42e0*/  FSEL R51, R51, -INF , P1 ;  /* 0xff80000033337808 */ /* 0x001fc40000800000 */
[----:B------:R-:W-:Y:S02]  /*42f0*/  ISETP.GT.AND P1, PT, R6, 0x39, PT ;  /* 0x000000390600780c */ /* 0x000fe40003f24270 */
[----:B------:R-:W-:Y:S02]  /*4300*/  FMNMX.FTZ R9, R51, R10, !PT ;  /* 0x0000000a33097209 */ /* 0x000fe40007810000 */
[----:B------:R-:W-:Y:S01]  /*4310*/  FSEL R10, R11, -INF , P3 ;  /* 0xff8000000b0a7808 */ /* 0x000fe20001800000 */
[----:B------:R-:W0:Y:S01]  /*4320*/  MUFU.TANH R24, R24 ;  /* 0x0000001800187308 */ /* 0x000e220000002400 */
[----:B-1----:R-:W-:Y:S02]  /*4330*/  FSEL R54, R54, -INF , P2 ;  /* 0xff80000036367808 */ /* 0x002fe40001000000 */
[----:B------:R-:W-:Y:S02]  /*4340*/  ISETP.GT.AND P2, PT, R3, 0x1, PT ;  /* 0x000000010300780c */ /* 0x000fe40003f44270 */
[----:B------:R-:W-:-:S02]  /*4350*/  FMNMX.FTZ R6, R54, R9, !PT ;  /* 0x0000000936067209 */ /* 0x000fc40007810000 */
[----:B------:R-:W-:Y:S01]  /*4360*/  ISETP.GT.AND P3, PT, R3, 0x29, PT ;  /* 0x000000290300780c */ /* 0x000fe20003f64270 */
[----:B------:R-:W-:Y:S01]  /*4370*/  MUFU.TANH R25, R25 ;  /* 0x0000001900197308 */ /* 0x000fe20000002400 */
[----:B--2---:R-:W-:Y:S02]  /*4380*/  FSEL R55, R55, -INF , P1 ;  /* 0xff80000037377808 */ /* 0x004fe40000800000 */
[----:B------:R-:W-:Y:S02]  /*4390*/  ISETP.GT.AND P1, PT, R3, RZ, PT ;  /* 0x000000ff0300720c */ /* 0x000fe40003f24270 */
[----:B------:R-:W-:Y:S02]  /*43a0*/  FMNMX.FTZ R6, R55, R6, !PT ;  /* 0x0000000637067209 */ /* 0x000fe40007810000 */
[----:B------:R-:W-:Y:S01]  /*43b0*/  R2UR UR6, R7 ;  /* 0x00000000070672ca */ /* 0x000fe200000e0000 */
[----:B------:R-:W1:Y:S01]  /*43c0*/  MUFU.TANH R29, R29 ;  /* 0x0000001d001d7308 */ /* 0x000e620000002400 */
[----:B0-----:R-:W-:Y:S01]  /*43d0*/  FSEL R4, R24, -INF , P1 ;  /* 0xff80000018047808 */ /* 0x001fe20000800000 */
[----:B------:R-:W0:Y:S01]  /*43e0*/  SHFL.BFLY PT, R9, R6, 0x2, 0x1f ;  /* 0x0c401f0006097f89 */ /* 0x000e2200000e0000 */
[----:B------:R-:W-:-:S05]  /*43f0*/  ISETP.GT.AND P1, PT, R3, 0x9, PT ;  /* 0x000000090300780c */ /* 0x000fca0003f24270 */
[----:B------:R-:W2:Y:S04]  /*4400*/  MUFU.TANH R12, R32 ;  /* 0x00000020000c7308 */ /* 0x000ea80000002400 */
[----:B------:R-:W-:-:S04]  /*4410*/  UIADD3 UR6, UR6, 0x28c40, URZ ;  /* 0x00028c4006067890 */ /* 0x000fc8000fffe03f */
[----:B------:R-:W3:Y:S01]  /*4420*/  MUFU.TANH R33, R33 ;  /* 0x0000002100217308 */ /* 0x000ee20000002400 */
[----:B-1----:R-:W-:Y:S01]  /*4430*/  FSEL R11, R29, -INF , P1 ;  /* 0xff8000001d0b7808 */ /* 0x002fe20000800000 */
[----:B------:R-:W-:Y:S01]  /*4440*/  UPRMT UR6, UR40, 0x654, UR6 ;  /* 0x0000065428067896 */ /* 0x000fe20008000006 */
[----:B------:R-:W-:-:S05]  /*4450*/  ISETP.GT.AND P1, PT, R3, 0x11, PT ;  /* 0x000000110300780c */ /* 0x000fca0003f24270 */
[----:B------:R-:W1:Y:S01]  /*4460*/  MUFU.TANH R36, R36 ;  /* 0x0000002400247308 */ /* 0x000e620000002400 */
[----:B0-----:R-:W-:Y:S02]  /*4470*/  FMNMX.FTZ R13, R6, R9, !PT ;  /* 0x00000009060d7209 */ /* 0x001fe40007810000 */
[----:B------:R-:W-:Y:S01]  /*4480*/  SYNCS.ARRIVE.TRANS64.RED.A1T0 RZ, [UR6], RZ ;  /* 0x000000ffffff79a7 */ /* 0x000fe20008100406 */
[----:B------:R-:W-:Y:S02]  /*4490*/  FSEL R9, R25, -INF , P2 ;  /* 0xff80000019097808 */ /* 0x000fe40001000000 */
[----:B------:R-:W-:Y:S01]  /*44a0*/  ISETP.GT.AND P2, PT, R3, 0x10, PT ;  /* 0x000000100300780c */ /* 0x000fe20003f44270 */
[----:B------:R-:W0:Y:S01]  /*44b0*/  SHFL.BFLY PT, R14, R13, 0x1, 0x1f ;  /* 0x0c201f000d0e7f89 */ /* 0x000e2200000e0000 */
[----:B------:R-:W-:Y:S01]  /*44c0*/  FMNMX.FTZ R5, R4, R9, !PT ;  /* 0x0000000904057209 */ /* 0x000fe20007810000 */
[----:B------:R-:W4:Y:S01]  /*44d0*/  MUFU.TANH R37, R37 ;  /* 0x0000002500257308 */ /* 0x000f220000002400 */
[----:B--2---:R-:W-:-:S02]  /*44e0*/  FSEL R12, R12, -INF , P2 ;  /* 0xff8000000c0c7808 */ /* 0x004fc40001000000 */
[----:B------:R-:W-:Y:S02]  /*44f0*/  FMNMX.FTZ R6, R10, R5, !PT ;  /* 0x000000050a067209 */ /* 0x000fe40007810000 */
[----:B------:R-:W-:Y:S02]  /*4500*/  ISETP.GT.AND P2, PT, R3, 0x18, PT ;  /* 0x000000180300780c */ /* 0x000fe40003f44270 */
[----:B------:R-:W-:Y:S01]  /*4510*/  FMNMX.FTZ R15, R11, R6, !PT ;  /* 0x000000060b0f7209 */ /* 0x000fe20007810000 */
[----:B------:R-:W2:Y:S03]  /*4520*/  MUFU.TANH R20, R40 ;  /* 0x0000002800147308 */ /* 0x000ea60000002400 */
[----:B------:R-:W-:-:S05]  /*4530*/  FMNMX.FTZ R6, R12, R15, !PT ;  /* 0x0000000f0c067209 */ /* 0x000fca0007810000 */
[----:B------:R-:W5:Y:S01]  /*4540*/  MUFU.TANH R41, R41 ;  /* 0x0000002900297308 */ /* 0x000f620000002400 */
[----:B0-----:R-:W-:Y:S02]  /*4550*/  FMNMX.FTZ R5, R13, R14, !PT ;  /* 0x0000000e0d057209 */ /* 0x001fe40007810000 */
[----:B---3--:R-:W-:-:S05]  /*4560*/  FSEL R13, R33, -INF , P1 ;  /* 0xff800000210d7808 */ /* 0x008fca0000800000 */
[----:B------:R-:W0:Y:S01]  /*4570*/  MUFU.TANH R44, R44 ;  /* 0x0000002c002c7308 */ /* 0x000e220000002400 */
[----:B------:R-:W-:Y:S02]  /*4580*/  ISETP.GT.AND P1, PT, R3, 0x19, PT ;  /* 0x000000190300780c */ /* 0x000fe40003f24270 */
[----:B-1----:R-:W-:Y:S02]  /*4590*/  FSEL R14, R36, -INF , P2 ;  /* 0xff800000240e7808 */ /* 0x002fe40001000000 */
[----:B------:R-:W-:Y:S02]  /*45a0*/  FMNMX.FTZ R21, R13, R6, !PT ;  /* 0x000000060d157209 */ /* 0x000fe40007810000 */
[----:B------:R-:W-:Y:S01]  /*45b0*/  ISETP.GT.AND P2, PT, R3, 0x20, PT ;  /* 0x000000200300780c */ /* 0x000fe20003f44270 */
[----:B------:R-:W1:Y:S01]  /*45c0*/  MUFU.TANH R45, R45 ;  /* 0x0000002d002d7308 */ /* 0x000e620000002400 */
[----:B----4-:R-:W-:Y:S02]  /*45d0*/  FSEL R15, R37, -INF , P1 ;  /* 0xff800000250f7808 */ /* 0x010fe40000800000 */
[----:B------:R-:W-:-:S02]  /*45e0*/  FMNMX.FTZ R6, R14, R21, !PT ;  /* 0x000000150e067209 */ /* 0x000fc40007810000 */
[----:B------:R-:W-:Y:S02]  /*45f0*/  ISETP.GT.AND P1, PT, R3, 0x21, PT ;  /* 0x000000210300780c */ /* 0x000fe40003f24270 */
[----:B--2---:R-:W-:Y:S01]  /*4600*/  FSEL R20, R20, -INF , P2 ;  /* 0xff80000014147808 */ /* 0x004fe20001000000 */
[----:B------:R-:W2:Y:S01]  /*4610*/  MUFU.TANH R26, R48 ;  /* 0x00000030001a7308 */ /* 0x000ea20000002400 */
[----:B------:R-:W-:Y:S01]  /*4620*/  FMNMX.FTZ R25, R15, R6, !PT ;  /* 0x000000060f197209 */ /* 0x000fe20007810000 */
[----:B------:R-:W-:Y:S01]  /*4630*/  BAR.SYNC.DEFER_BLOCKING 0xf, 0x100 ;  /* 0x03c4000000007b1d */ /* 0x000fe20000010000 */
[----:B------:R-:W-:Y:S02]  /*4640*/  ISETP.GT.AND P2, PT, R3, 0x28, PT ;  /* 0x000000280300780c */ /* 0x000fe40003f44270 */
[----:B-----5:R-:W-:Y:S02]  /*4650*/  FSEL R21, R41, -INF , P1 ;  /* 0xff80000029157808 */ /* 0x020fe40000800000 */
[----:B------:R-:W-:Y:S01]  /*4660*/  FMNMX.FTZ R6, R20, R25, !PT ;  /* 0x0000001914067209 */ /* 0x000fe20007810000 */
[----:B------:R-:W3:Y:S01]  /*4670*/  MUFU.TANH R49, R49 ;  /* 0x0000003100317308 */ /* 0x000ee20000002400 */
[C---:B------:R-:W-:Y:S01]  /*4680*/  FMUL.FTZ R25, R5.reuse, UR10 ;  /* 0x0000000a05197c20 */ /* 0x040fe20008410000 */
[----:B------:R-:W-:-:S02]  /*4690*/  FSETP.NEU.FTZ.AND P4, PT, R5, -INF , PT ;  /* 0xff8000000500780b */ /* 0x000fc40003f9d000 */
[----:B0-----:R-:W-:Y:S02]  /*46a0*/  FSEL R24, R44, -INF , P2 ;  /* 0xff8000002c187808 */ /* 0x001fe40001000000 */
[----:B------:R-:W-:Y:S02]  /*46b0*/  FMNMX.FTZ R29, R21, R6, !PT ;  /* 0x00000006151d7209 */ /* 0x000fe40007810000 */
[----:B------:R-:W0:Y:S01]  /*46c0*/  MUFU.TANH R52, R52 ;  /* 0x0000003400347308 */ /* 0x000e220000002400 */
[----:B------:R-:W-:Y:S02]  /*46d0*/  FSEL R32, R25, RZ, P4 ;  /* 0x000000ff19207208 */ /* 0x000fe40002000000 */
[----:B------:R-:W-:Y:S02]  /*46e0*/  ISETP.GT.AND P1, PT, R3, 0x30, PT ;  /* 0x000000300300780c */ /* 0x000fe40003f24270 */
[----:B-1----:R-:W-:Y:S01]  /*46f0*/  FSEL R25, R45, -INF , P3 ;  /* 0xff8000002d197808 */ /* 0x002fe20001800000 */
[--C-:B------:R-:W-:Y:S01]  /*4700*/  FFMA.FTZ R33, R27, UR10, -R32.reuse ;  /* 0x0000000a1b217c23 */ /* 0x100fe20008010820 */
[----:B------:R-:W-:Y:S01]  /*4710*/  FMNMX.FTZ R6, R24, R29, !PT ;  /* 0x0000001d18067209 */ /* 0x000fe20007810000 */
[----:B------:R-:W1:Y:S01]  /*4720*/  MUFU.TANH R53, R53 ;  /* 0x0000003500357308 */ /* 0x000e620000002400 */
[----:B------:R-:W-:Y:S01]  /*4730*/  ISETP.GT.AND P2, PT, R3, 0x31, PT ;  /* 0x000000310300780c */ /* 0x000fe20003f44270 */
[--C-:B------:R-:W-:Y:S01]  /*4740*/  FFMA.FTZ R36, R28, UR10, -R32.reuse ;  /* 0x0000000a1c247c23 */ /* 0x100fe20008010820 */
[----:B--2---:R-:W-:Y:S01]  /*4750*/  FSEL R26, R26, -INF , P1 ;  /* 0xff8000001a1a7808 */ /* 0x004fe20000800000 */
[--C-:B------:R-:W-:Y:S01]  /*4760*/  FFMA.FTZ R30, R30, UR10, -R32.reuse ;  /* 0x0000000a1e1e7c23 */ /* 0x100fe20008010820 */
[----:B------:R-:W-:Y:S01]  /*4770*/  FMNMX.FTZ R29, R25, R6, !PT ;  /* 0x00000006191d7209 */ /* 0x000fe20007810000 */
[--C-:B------:R-:W-:Y:S01]  /*4780*/  FFMA.FTZ R31, R31, UR10, -R32.reuse ;  /* 0x0000000a1f1f7c23 */ /* 0x100fe20008010820 */
[----:B------:R-:W-:Y:S01]  /*4790*/  ISETP.GT.AND P1, PT, R3, 0x38, PT ;  /* 0x000000380300780c */ /* 0x000fe20003f24270 */
[----:B------:R-:W-:Y:S01]  /*47a0*/  MUFU.EX2 R155, R30 ;  /* 0x0000001e009b7308 */ /* 0x000fe20000000800 */
[----:B---3--:R-:W-:Y:S01]  /*47b0*/  FSEL R27, R49, -INF , P2 ;  /* 0xff800000311b7808 */ /* 0x008fe20001000000 */
[--C-:B------:R-:W-:Y:S01]  /*47c0*/  FFMA.FTZ R34, R34, UR10, -R32.reuse ;  /* 0x0000000a22227c23 */ /* 0x100fe20008010820 */
[----:B------:R-:W-:Y:S01]  /*47d0*/  FMNMX.FTZ R6, R26, R29, !PT ;  /* 0x0000001d1a067209 */ /* 0x000fe20007810000 */
[--C-:B------:R-:W-:Y:S01]  /*47e0*/  FFMA.FTZ R35, R35, UR10, -R32.reuse ;  /* 0x0000000a23237c23 */ /* 0x100fe20008010820 */
[----:B------:R-:W-:Y:S01]  /*47f0*/  ISETP.GT.AND P2, PT, R3, 0x39, PT ;  /* 0x000000390300780c */ /* 0x000fe20003f44270 */
[--C-:B------:R-:W-:Y:S01]  /*4800*/  FFMA.FTZ R38, R38, UR10, -R32.reuse ;  /* 0x0000000a26267c23 */ /* 0x100fe20008010820 */
[----:B0-----:R-:W-:Y:S01]  /*4810*/  FSEL R3, R52, -INF , P1 ;  /* 0xff80000034037808 */ /* 0x001fe20000800000 */
[----:B------:R-:W-:Y:S01]  /*4820*/  MUFU.EX2 R33, R33 ;  /* 0x0000002100217308 */ /* 0x000fe20000000800 */
[----:B------:R-:W-:Y:S01]  /*4830*/  FMNMX.FTZ R6, R27, R6, !PT ;  /* 0x000000061b067209 */ /* 0x000fe20007810000 */
[--C-:B------:R-:W-:Y:S01]  /*4840*/  FFMA.FTZ R39, R39, UR10, -R32.reuse ;  /* 0x0000000a27277c23 */ /* 0x100fe20008010820 */
[----:B-1----:R-:W-:Y:S01]  /*4850*/  FSEL R28, R53, -INF , P2 ;  /* 0xff800000351c7808 */ /* 0x002fe20001000000 */
[--C-:B------:R-:W-:Y:S01]  /*4860*/  FFMA.FTZ R42, R42, UR10, -R32.reuse ;  /* 0x0000000a2a2a7c23 */ /* 0x100fe20008010820 */
[----:B------:R-:W-:Y:S01]  /*4870*/  FMNMX.FTZ R29, R3, R6, !PT ;  /* 0x00000006031d7209 */ /* 0x000fe20007810000 */
[--C-:B------:R-:W-:Y:S01]  /*4880*/  FFMA.FTZ R43, R43, UR10, -R32.reuse ;  /* 0x0000000a2b2b7c23 */ /* 0x100fe20008010820 */
[--C-:B------:R-:W-:Y:S01]  /*4890*/  FFMA.FTZ R46, R46, UR10, -R32.reuse ;  /* 0x0000000a2e2e7c23 */ /* 0x100fe20008010820 */
[----:B------:R-:W0:Y:S01]  /*48a0*/  MUFU.EX2 R36, R36 ;  /* 0x0000002400247308 */ /* 0x000e220000000800 */
[----:B------:R-:W-:Y:S01]  /*48b0*/  FMNMX.FTZ R29, R28, R29, !PT ;  /* 0x0000001d1c1d7209 */ /* 0x000fe20007810000 */
[--C-:B------:R-:W-:Y:S01]  /*48c0*/  FFMA.FTZ R47, R47, UR10, -R32.reuse ;  /* 0x0000000a2f2f7c23 */ /* 0x100fe20008010820 */
[--C-:B------:R-:W-:Y:S01]  /*48d0*/  FFMA.FTZ R50, R50, UR10, -R32.reuse ;  /* 0x0000000a32327c23 */ /* 0x100fe20008010820 */
[--C-:B------:R-:W-:Y:S01]  /*48e0*/  FFMA.FTZ R51, R51, UR10, -R32.reuse ;  /* 0x0000000a33337c23 */ /* 0x100fe20008010820 */
[--C-:B------:R-:W-:Y:S01]  /*48f0*/  FFMA.FTZ R54, R54, UR10, -R32.reuse ;  /* 0x0000000a36367c23 */ /* 0x100fe20008010820 */
[----:B------:R-:W1:Y:S01]  /*4900*/  SHFL.BFLY PT, R6, R29, 0x2, 0x1f ;  /* 0x0c401f001d067f89 */ /* 0x000e6200000e0000 */
[----:B------:R-:W-:Y:S01]  /*4910*/  FFMA.FTZ R32, R55, UR10, -R32 ;  /* 0x0000000a37207c23 */ /* 0x000fe20008010820 */
[----:B------:R-:W-:Y:S08]  /*4920*/  MUFU.EX2 R40, R31 ;  /* 0x0000001f00287308 */ /* 0x000ff00000000800 */
[----:B------:R-:W-:Y:S01]  /*4930*/  MUFU.EX2 R34, R34 ;  /* 0x0000002200227308 */ /* 0x000fe20000000800 */
[----:B0-----:R-:W-:-:S07]  /*4940*/  F2FP.BF16.F32.PACK_AB R153, R36, R33 ;  /* 0x000000212499723e */ /* 0x001fce00000010ff */
[----:B------:R-:W0:Y:S01]  /*4950*/  MUFU.EX2 R35, R35 ;  /* 0x0000002300237308 */ /* 0x000e220000000800 */
[----:B-1----:R-:W-:-:S07]  /*4960*/  FMNMX.FTZ R30, R29, R6, !PT ;  /* 0x000000061d1e7209 */ /* 0x002fce0007810000 */
[----:B------:R-:W-:Y:S01]  /*4970*/  MUFU.EX2 R38, R38 ;  /* 0x0000002600267308 */ /* 0x000fe20000000800 */
[----:B------:R-:W1:Y:S07]  /*4980*/  SHFL.BFLY PT, R29, R30, 0x1, 0x1f ;  /* 0x0c201f001e1d7f89 */ /* 0x000e6e00000e0000 */
[----:B------:R-:W2:Y:S01]  /*4990*/  MUFU.EX2 R39, R39 ;  /* 0x0000002700277308 */ /* 0x000ea20000000800 */
[----:B0-----:R-:W-:-:S07]  /*49a0*/  F2FP.BF16.F32.PACK_AB R157, R35, R34 ;  /* 0x00000022239d723e */ /* 0x001fce00000010ff */
[----:B------:R-:W-:Y:S08]  /*49b0*/  MUFU.EX2 R42, R42 ;  /* 0x0000002a002a7308 */ /* 0x000ff00000000800 */
[----:B------:R0:W-:Y:S01]  /*49c0*/  MUFU.EX2 R31, R32 ;  /* 0x00000020001f7308 */ /* 0x0001e20000000800 */
[----:B--2---:R-:W-:Y:S02]  /*49d0*/  F2FP.BF16.F32.PACK_AB R159, R39, R38 ;  /* 0x00000026279f723e */ /* 0x004fe400000010ff */
[----:B-1----:R-:W-:Y:S01]  /*49e0*/  FMNMX.FTZ R6, R30, R29, !PT ;  /* 0x0000001d1e067209 */ /* 0x002fe20007810000 */
[----:B------:R-:W-:-:S03]  /*49f0*/  FADD.FTZ R30, R33, R36 ;  /* 0x00000024211e7221 */ /* 0x000fc60000010000 */
[C---:B------:R-:W-:Y:S01]  /*4a00*/  FSETP.NEU.FTZ.AND P1, PT, R6.reuse, -INF , PT ;  /* 0xff8000000600780b */ /* 0x040fe20003f3d000 */
[----:B------:R-:W-:Y:S01]  /*4a10*/  FMUL.FTZ R29, R6, UR10 ;  /* 0x0000000a061d7c20 */ /* 0x000fe20008410000 */
[----:B------:R-:W-:Y:S01]  /*4a20*/  FADD.FTZ R41, R155, R30 ;  /* 0x0000001e9b297221 */ /* 0x000fe20000010000 */
[----:B------:R-:W1:Y:S01]  /*4a30*/  MUFU.EX2 R43, R43 ;  /* 0x0000002b002b7308 */ /* 0x000e620000000800 */
[C---:B------:R-:W-:Y:S02]  /*4a40*/  F2FP.BF16.F32.PACK_AB R155, R40.reuse, R155 ;  /* 0x0000009b289b723e */ /* 0x040fe400000010ff */
[----:B------:R-:W-:Y:S01]  /*4a50*/  FSEL R29, R29, RZ, P1 ;  /* 0x000000ff1d1d7208 */ /* 0x000fe20000800000 */
[----:B------:R-:W-:-:S04]  /*4a60*/  FADD.FTZ R41, R40, R41 ;  /* 0x0000002928297221 */ /* 0x000fc80000010000 */
        /* <DEDUP_REMOVED lines=14> */
[----:B------:R-:W2:Y:S01]  /*4b50*/  MUFU.EX2 R9, R9 ;  /* 0x0000000900097308 */ /* 0x000ea20000000800 */
[--C-:B------:R-:W-:Y:S01]  /*4b60*/  FFMA.FTZ R27, R27, UR10, -R29.reuse ;  /* 0x0000000a1b1b7c23 */ /* 0x100fe2000801081d */
[--C-:B------:R-:W-:Y:S01]  /*4b70*/  FFMA.FTZ R3, R3, UR10, -R29.reuse ;  /* 0x0000000a03037c23 */ /* 0x100fe2000801081d */
[----:B------:R-:W-:Y:S01]  /*4b80*/  FFMA.FTZ R28, R28, UR10, -R29 ;  /* 0x0000000a1c1c7c23 */ /* 0x000fe2000801081d */
[----:B0-----:R-:W-:Y:S01]  /*4b90*/  FADD.FTZ R32, R34, R41 ;  /* 0x0000002922207221 */ /* 0x001fe20000010000 */
[----:B-1----:R-:W-:-:S03]  /*4ba0*/  F2FP.BF16.F32.PACK_AB R161, R43, R42 ;  /* 0x0000002a2ba1723e */ /* 0x002fc600000010ff */
[----:B------:R-:W0:Y:S08]  /*4bb0*/  MUFU.EX2 R10, R10 ;  /* 0x0000000a000a7308 */ /* 0x000e300000000800 */
[----:B------:R-:W1:Y:S01]  /*4bc0*/  MUFU.EX2 R11, R11 ;  /* 0x0000000b000b7308 */ /* 0x000e620000000800 */
[----:B--2---:R-:W-:Y:S01]  /*4bd0*/  FADD.FTZ R37, R4, R9 ;  /* 0x0000000904257221 */ /* 0x004fe20000010000 */
[----:B------:R-:W-:-:S06]  /*4be0*/  F2FP.BF16.F32.PACK_AB R152, R9, R4 ;  /* 0x000000040998723e */ /* 0x000fcc00000010ff */
[----:B------:R-:W2:Y:S01]  /*4bf0*/  MUFU.EX2 R12, R12 ;  /* 0x0000000c000c7308 */ /* 0x000ea20000000800 */
[----:B0-----:R-:W-:Y:S01]  /*4c00*/  FADD.FTZ R30, R10, R37 ;  /* 0x000000250a1e7221 */ /* 0x001fe20000010000 */
[----:B------:R-:W-:-:S04]  /*4c10*/  FADD.FTZ R37, R35, R32 ;  /* 0x0000002023257221 */ /* 0x000fc80000010000 */
[----:B------:R-:W-:Y:S02]  /*4c20*/  FADD.FTZ R32, R38, R37 ;  /* 0x0000002526207221 */ /* 0x000fe40000010000 */
[----:B------:R-:W0:Y:S01]  /*4c30*/  MUFU.EX2 R13, R13 ;  /* 0x0000000d000d7308 */ /* 0x000e220000000800 */
[----:B-1----:R-:W-:Y:S01]  /*4c40*/  FADD.FTZ R29, R11, R30 ;  /* 0x0000001e0b1d7221 */ /* 0x002fe20000010000 */
[----:B------:R-:W-:Y:S01]  /*4c50*/  FADD.FTZ R33, R39, R32 ;  /* 0x0000002027217221 */ /* 0x000fe20000010000 */
[----:B------:R-:W-:-:S03]  /*4c60*/  F2FP.BF16.F32.PACK_AB R154, R11, R10 ;  /* 0x0000000a0b9a723e */ /* 0x000fc600000010ff */
[----:B------:R-:W-:Y:S02]  /*4c70*/  FADD.FTZ R32, R42, R33 ;  /* 0x000000212a207221 */ /* 0x000fe40000010000 */
[----:B------:R-:W1:Y:S01]  /*4c80*/  MUFU.EX2 R14, R14 ;  /* 0x0000000e000e7308 */ /* 0x000e620000000800 */
[----:B--2---:R-:W-:Y:S01]  /*4c90*/  FADD.FTZ R30, R12, R29 ;  /* 0x0000001d0c1e7221 */ /* 0x004fe20000010000 */
[----:B------:R-:W-:Y:S01]  /*4ca0*/  FADD.FTZ R33, R43, R32 ;  /* 0x000000202b217221 */ /* 0x000fe20000010000 */
[----:B------:R2:W-:Y:S05]  /*4cb0*/  STSM.16.M88.4 [R19+0x26800], R152 ;  /* 0x0268009813007844 */ /* 0x0005ea0000000200 */
[----:B------:R-:W3:Y:S01]  /*4cc0*/  MUFU.EX2 R15, R15 ;  /* 0x0000000f000f7308 */ /* 0x000ee20000000800 */
[C---:B0-----:R-:W-:Y:S01]  /*4cd0*/  FADD.FTZ R29, R13.reuse, R30 ;  /* 0x0000001e0d1d7221 */ /* 0x041fe20000010000 */
[----:B------:R-:W-:-:S06]  /*4ce0*/  F2FP.BF16.F32.PACK_AB R156, R13, R12 ;  /* 0x0000000c0d9c723e */ /* 0x000fcc00000010ff */
[----:B------:R-:W0:Y:S01]  /*4cf0*/  MUFU.EX2 R20, R20 ;  /* 0x0000001400147308 */ /* 0x000e220000000800 */
[----:B-1----:R-:W-:-:S07]  /*4d00*/  FADD.FTZ R30, R14, R29 ;  /* 0x0000001d0e1e7221 */ /* 0x002fce0000010000 */
[----:B------:R-:W1:Y:S01]  /*4d10*/  MUFU.EX2 R21, R21 ;  /* 0x0000001500157308 */ /* 0x000e620000000800 */
[C---:B---3--:R-:W-:Y:S01]  /*4d20*/  FADD.FTZ R29, R15.reuse, R30 ;  /* 0x0000001e0f1d7221 */ /* 0x048fe20000010000 */
[----:B------:R-:W-:-:S05]  /*4d30*/  F2FP.BF16.F32.PACK_AB R158, R15, R14 ;  /* 0x0000000e0f9e723e */ /* 0x000fca00000010ff */
[----:B------:R2:W-:Y:S01]  /*4d40*/  STSM.16.M88.4 [R22], R156 ;  /* 0x0000009c16007844 */ /* 0x0005e20000000200 */
        /* <DEDUP_REMOVED lines=8> */
[----:B0-----:R-:W-:-:S07]  /*4dd0*/  FADD.FTZ R4, R24, R9 ;  /* 0x0000000918047221 */ /* 0x001fce0000010000 */
[----:B------:R-:W-:Y:S01]  /*4de0*/  MUFU.EX2 R50, R50 ;  /* 0x0000003200327308 */ /* 0x000fe20000000800 */
[C---:B-1----:R-:W-:Y:S01]  /*4df0*/  F2FP.BF16.F32.PACK_AB R163, R47.reuse, R46 ;  /* 0x0000002e2fa3723e */ /* 0x042fe200000010ff */
[----:B------:R-:W-:-:S06]  /*4e00*/  FADD.FTZ R47, R47, R10 ;  /* 0x0000000a2f2f7221 */ /* 0x000fcc0000010000 */
[----:B------:R-:W0:Y:S01]  /*4e10*/  MUFU.EX2 R51, R51 ;  /* 0x0000003300337308 */ /* 0x000e220000000800 */
[C---:B---3--:R-:W-:Y:S01]  /*4e20*/  F2FP.BF16.F32.PACK_AB R162, R25.reuse, R24 ;  /* 0x0000001819a2723e */ /* 0x048fe200000010ff */
[----:B------:R-:W-:-:S04]  /*4e30*/  FADD.FTZ R25, R25, R4 ;  /* 0x0000000419197221 */ /* 0x000fc80000010000 */
[----:B------:R2:W-:Y:S02]  /*4e40*/  STSM.16.M88.4 [R184], R160 ;  /* 0x000000a0b8007844 */ /* 0x0005e40000000200 */
[----:B------:R-:W-:Y:S08]  /*4e50*/  MUFU.EX2 R26, R26 ;  /* 0x0000001a001a7308 */ /* 0x000ff00000000800 */
[----:B------:R-:W1:Y:S01]  /*4e60*/  MUFU.EX2 R27, R27 ;  /* 0x0000001b001b7308 */ /* 0x000e620000000800 */
[----:B0-----:R-:W-:Y:S01]  /*4e70*/  F2FP.BF16.F32.PACK_AB R165, R51, R50 ;  /* 0x0000003233a5723e */ /* 0x001fe200000010ff */
[----:B------:R-:W-:-:S04]  /*4e80*/  FADD.FTZ R50, R50, R47 ;  /* 0x0000002f32327221 */ /* 0x000fc80000010000 */
[----:B------:R-:W-:Y:S02]  /*4e90*/  FADD.FTZ R51, R51, R50 ;  /* 0x0000003233337221 */ /* 0x000fe40000010000 */
[----:B------:R-:W0:Y:S08]  /*4ea0*/  MUFU.EX2 R54, R54 ;  /* 0x0000003600367308 */ /* 0x000e300000000800 */
[----:B------:R-:W-:Y:S01]  /*4eb0*/  MUFU.EX2 R3, R3 ;  /* 0x0000000300037308 */ /* 0x000fe20000000800 */
[----:B-1----:R-:W-:Y:S01]  /*4ec0*/  F2FP.BF16.F32.PACK_AB R164, R27, R26 ;  /* 0x0000001a1ba4723e */ /* 0x002fe200000010ff */
[----:B------:R-:W-:-:S04]  /*4ed0*/  FADD.FTZ R26, R26, R25 ;  /* 0x000000191a1a7221 */ /* 0x000fc80000010000 */
[----:B------:R-:W-:Y:S02]  /*4ee0*/  FADD.FTZ R26, R27, R26 ;  /* 0x0000001a1b1a7221 */ /* 0x000fe40000010000 */
[----:B------:R-:W1:Y:S01]  /*4ef0*/  MUFU.EX2 R28, R28 ;  /* 0x0000001c001c7308 */ /* 0x000e620000000800 */
[----:B0-----:R-:W-:Y:S01]  /*4f00*/  F2FP.BF16.F32.PACK_AB R167, R31, R54 ;  /* 0x000000361fa7723e */ /* 0x001fe200000010ff */
[----:B------:R-:W-:-:S04]  /*4f10*/  FADD.FTZ R4, R54, R51 ;  /* 0x0000003336047221 */ /* 0x000fc80000010000 */
[----:B------:R-:W-:Y:S01]  /*4f20*/  FADD.FTZ R4, R31, R4 ;  /* 0x000000041f047221 */ /* 0x000fe20000010000 */
[----:B-1----:R-:W-:Y:S01]  /*4f30*/  F2FP.BF16.F32.PACK_AB R166, R28, R3 ;  /* 0x000000031ca6723e */ /* 0x002fe200000010ff */
[----:B------:R-:W-:-:S04]  /*4f40*/  FADD.FTZ R3, R3, R26 ;  /* 0x0000001a03037221 */ /* 0x000fc80000010000 */
[----:B------:R2:W-:Y:S01]  /*4f50*/  STSM.16.M88.4 [R23], R164 ;  /* 0x000000a417007844 */ /* 0x0005e20000000200 */
[----:B------:R-:W-:Y:S01]  /*4f60*/  FADD.FTZ R3, R28, R3 ;  /* 0x000000031c037221 */ /* 0x000fe20000010000 */
[----:B------:R-:W-:Y:S06]  /*4f70*/  @!P0 BRA `(.L_x_4041) ;  /* 0x0000000000048947 */ /* 0x000fec0003800000 */
[----:B------:R-:W-:Y:S01]  /*4f80*/  BPT.TRAP 0x1 ;  /* 0x000000040000795c */ /* 0x000fe20000300000 */
.L_x_4041:
[----:B------:R0:W1:Y:S01]  /*4f90*/  SYNCS.PHASECHK.TRANS64.TRYWAIT P1, [R7+URZ+0x28c50], R8 ;  /* 0x028c5008070075a7 */ /* 0x000062000802017f */
[----:B------:R-:W-:Y:S05]  /*4fa0*/  @!P0 BRA `(.L_x_4042) ;  /* 0x0000000000048947 */ /* 0x000fea0003800000 */
[----:B------:R-:W-:Y:S01]  /*4fb0*/  BPT.TRAP 0x1 ;  /* 0x000000040000795c */ /* 0x000fe20000300000 */
.L_x_4042:
[----:B-1----:R-:W-:Y:S05]  /*4fc0*/  @P1 BRA `(.L_x_4043) ;  /* 0x0000000000081947 */ /* 0x002fea0003800000 */
[----:B------:R-:W1:Y:S02]  /*4fd0*/  SYNCS.PHASECHK.TRANS64.TRYWAIT P1, [R7+URZ+0x28c50], R8 ;  /* 0x028c5008070075a7 */ /* 0x000e64000802017f */
[----:B-1----:R-:W-:Y:S05]  /*4fe0*/  @!P1 BRA `(.L_x_4044) ;  /* 0x000000b800709947 */ /* 0x002fea0003800000 */
.L_x_4043:
        /* <DEDUP_REMOVED lines=34> */
.L_x_4045:
[----:B------:R-:W-:Y:S01]  /*5210*/  UISETP.NE.AND UP0, UPT, UR49, URZ, UPT ;  /* 0x0000003f3100728c */ /* 0x000fe2000bf05270 */
[----:B------:R-:W-:Y:S01]  /*5220*/  R2UR UR18, R7 ;  /* 0x00000000071272ca */ /* 0x000fe200000e0000 */
[----:B------:R-:W-:Y:S01]  /*5230*/  UMOV UR11, UR44 ;  /* 0x0000002c000b7c82 */ /* 0x000fe20008000000 */
[----:B------:R-:W-:Y:S02]  /*5240*/  UIMAD UR14, UR48, UR14, -UR15 ;  /* 0x0000000e300e72a4 */ /* 0x000fe4000f8e0a0f */
[----:B------:R-:W-:-:S06]  /*5250*/  UIADD3 UR21, UR52, -0x2, URZ ;  /* 0xfffffffe34157890 */ /* 0x000fcc000fffe03f */
[----:B------:R-:W-:Y:S01]  /*5260*/  @UP0 ULDC UR6, c[0x0][0x44c] ;  /* 0x0001130000060ab9 */ /* 0x000fe20000000800 */
[----:B------:R-:W-:Y:S01]  /*5270*/  @UP0 ULDC UR19, c[0x0][0x450] ;  /* 0x0001140000130ab9 */ /* 0x000fe20000000800 */
[----:B------:R-:W-:Y:S02]  /*5280*/  UIMAD.WIDE.U32 UR6, UR44, UR6, URZ ;  /* 0x000000062c0672a5 */ /* 0x000fe4000f8e003f */
[----:B------:R-:W-:Y:S02]  /*5290*/  UIADD3 UR6, UR18, 0x28c60, URZ ;  /* 0x00028c6012067890 */ /* 0x000fe4000fffe03f */
[----:B------:R-:W-:Y:S02]  /*52a0*/  @UP0 USHF.R.U32.HI UR11, URZ, UR19, UR7 ;  /* 0x000000133f0b0299 */ /* 0x000fe40008011607 */
[----:B------:R-:W-:Y:S02]  /*52b0*/  UPRMT UR6, UR40, 0x654, UR6 ;  /* 0x0000065428067896 */ /* 0x000fe40008000006 */
[----:B------:R-:W-:-:S04]  /*52c0*/  UIADD3 UR14, UR14, UR11, URZ ;  /* 0x0000000b0e0e7290 */ /* 0x000fc8000fffe03f */
[----:B------:R-:W-:-:S03]  /*52d0*/  USHF.R.S32.HI UR7, URZ, 0x1f, UR14 ;  /* 0x0000001f3f077899 */ /* 0x000fc6000801140e */
[----:B------:R-:W-:Y:S01]  /*52e0*/  SYNCS.ARRIVE.TRANS64.RED.A1T0 RZ, [UR6], RZ ;  /* 0x000000ffffff79a7 */ /* 0x000fe20008100406 */
[----:B------:R-:W-:-:S04]  /*52f0*/  ULEA.HI UR7, UR7, UR14, URZ, 0x6 ;  /* 0x0000000e07077291 */ /* 0x000fc8000f8f303f */
[----:B------:R-:W-:-:S04]  /*5300*/  USHF.R.S32.HI UR7, URZ, 0x6, UR7 ;  /* 0x000000063f077899 */ /* 0x000fc80008011407 */
[----:B------:R-:W-:-:S04]  /*5310*/  UISETP.LT.AND UP0, UPT, URZ, UR7, UPT ;  /* 0x000000073f00728c */ /* 0x000fc8000bf01270 */
[----:B------:R-:W-:-:S04]  /*5320*/  USEL UR20, URZ, UR7, !UP0 ;  /* 0x000000073f147287 */ /* 0x000fc8000c000000 */
[----:B------:R-:W-:-:S06]  /*5330*/  UISETP.GE.AND UP0, UPT, UR21, UR20, UPT ;  /* 0x000000141500728c */ /* 0x000fcc000bf06270 */
[----:B------:R-:W-:-:S13]  /*5340*/  PLOP3.LUT P1, PT, PT, PT, UP0, 0x80, 0x0 ;  /* 0x000000000000781c */ /* 0x000fda0003f2f008 */
[----:B------:R-:W-:Y:S05]  /*5350*/  @!P1 BRA `(.L_x_4046) ;  /* 0x0000002000a49947 */ /* 0x000fea0003800000 */
[----:B01----:R-:W-:Y:S01]  /*5360*/  MOV R8, R5 ;  /* 0x0000000500087202 */ /* 0x003fe20000000f00 */
[----:B------:R-:W-:Y:S01]  /*5370*/  IMAD.MOV.U32 R9, RZ, RZ, R6 ;  /* 0x000000ffff097224 */ /* 0x000fe200078e0006 */
[----:B------:R-:W-:Y:S01]  /*5380*/  UMOV UR24, UR38 ;  /* 0x0000002600187c82 */ /* 0x000fe20008000000 */
[----:B------:R-:W-:Y:S01]  /*5390*/  ULDC UR25, c[0x0][0x288] ;  /* 0x0000a20000197ab9 */ /* 0x000fe20000000800 */
[----:B------:R-:W-:Y:S01]  /*53a0*/  ULDC UR26, c[0x0][0x9d8] ;  /* 0x00027600001a7ab9 */ /* 0x000fe20000000800 */
[----:B------:R-:W-:-:S05]  /*53b0*/  ULDC UR22, c[0x0][0x988] ;  /* 0x0002620000167ab9 */ /* 0x000fca0000000800 */
.L_x_4057:
[----:B------:R-:W-:-:S04]  /*53c0*/  UIADD3 UR38, UR24, 0x1, URZ ;  /* 0x0000000118267890 */ /* 0x000fc8000fffe03f */
[----:B------:R-:W-:-:S04]  /*53d0*/  UISETP.NE.AND UP0, UPT, UR38, 0x2, UPT ;  /* 0x000000022600788c */ /* 0x000fc8000bf05270 */
[----:B------:R-:W-:Y:S02]  /*53e0*/  USEL UR6, URZ, 0x1, UP0 ;  /* 0x000000013f067887 */ /* 0x000fe40008000000 */
[----:B------:R-:W-:Y:S02]  /*53f0*/  USEL UR38, UR38, URZ, UP0 ;  /* 0x0000003f26267287 */ /* 0x000fe40008000000 */
[----:B------:R-:W-:Y:S01]  /*5400*/  ULOP3.LUT UR37, UR37, UR6, URZ, 0x3c, !UPT ;  /* 0x0000000625257292 */ /* 0x000fe2000f8e3c3f */
[----:B0--3--:R-:W-:Y:S11]  /*5410*/  @!P0 BRA `(.L_x_4047) ;  /* 0x0000000000048947 */ /* 0x009ff60003800000 */
[----:B------:R-:W-:Y:S01]  /*5420*/  BPT.TRAP 0x1 ;  /* 0x000000040000795c */ /* 0x000fe20000300000 */
.L_x_4047:
[----:B------:R-:W-:Y:S01]  /*5430*/  ULEA UR23, UR38, UR42, 0x3 ;  /* 0x0000002a26177291 */ /* 0x000fe2000f8e183f */
[----:B------:R-:W-:-:S05]  /*5440*/  IMAD.U32 R7, RZ, RZ, UR37 ;  /* 0x00000025ff077e24 */ /* 0x000fca000f8e00ff */
[----:B------:R-:W-:-:S04]  /*5450*/  SHF.L.U32 R7, R7, 0x1f, RZ ;  /* 0x0000001f07077819 */ /* 0x000fc800000006ff */
[----:B------:R0:W1:Y:S01]  /*5460*/  SYNCS.PHASECHK.TRANS64.TRYWAIT P1, [UR23+0x28c30], R7 ;  /* 0x028c3007ff0075a7 */ /* 0x0000620008020157 */
[----:B------:R-:W-:Y:S05]  /*5470*/  @!P0 BRA `(.L_x_4048) ;  /* 0x0000000000048947 */ /* 0x000fea0003800000 */
[----:B------:R-:W-:Y:S01]  /*5480*/  BPT.TRAP 0x1 ;  /* 0x000000040000795c */ /* 0x000fe20000300000 */
.L_x_4048:
[----:B-1----:R-:W-:Y:S05]  /*5490*/  @P1 BRA `(.L_x_4049) ;  /* 0x0000000000081947 */ /* 0x002fea0003800000 */
[----:B------:R-:W1:Y:S02]  /*54a0*/  SYNCS.PHASECHK.TRANS64.TRYWAIT P1, [UR23+0x28c30], R7 ;  /* 0x028c3007ff0075a7 */ /* 0x000e640008020157 */
[----:B-1----:R-:W-:Y:S05]  /*54b0*/  @!P1 BRA `(.L_x_4050) ;  /* 0x000000b400509947 */ /* 0x002fea0003800000 */
.L_x_4049:
[----:B------:R-:W-:Y:S01]  /*54c0*/  R2UR UR18, R0 ;  /* 0x00000000001272ca */ /* 0x000fe200000e0000 */
[----:B--2---:R-:W-:Y:S01]  /*54d0*/  WARPGROUP.ARRIVE ;  /* 0x00000000000079c5 */ /* 0x004fe20000000000 */
        /* <DEDUP_REMOVED lines=21> */
.L_x_4051:
[----:B------:R-:W-:Y:S01]  /*5630*/  UISETP.NE.AND UP0, UPT, UR49, URZ, UPT ;  /* 0x0000003f3100728c */ /* 0x000fe2000bf05270 */
[----:B------:R-:W-:Y:S02]  /*5640*/  VIADD R10, R185, UR44 ;  /* 0x0000002cb90a7c36 */ /* 0x000fe40008000000 */
[----:B-1----:R-:W-:Y:S01]  /*5650*/  FMUL.FTZ R6, R162, UR26 ;  /* 0x0000001aa2067c20 */ /* 0x002fe20008410000 */
[----:B------:R-:W1:Y:S01]  /*5660*/  LDC R15, c[0x0][0x2f0] ;  /* 0x0000bc00ff0f7b82 */ /* 0x000e620000000800 */
[----:B------:R-:W-:Y:S01]  /*5670*/  FMUL.FTZ R154, R154, UR26 ;  /* 0x0000001a9a9a7c20 */ /* 0x000fe20008410000 */
[----:B------:R-:W-:Y:S01]  /*5680*/  IMAD.MOV.U32 R162, RZ, RZ, R10 ;  /* 0x000000ffffa27224 */ /* 0x000fe200078e000a */
[----:B------:R-:W-:Y:S01]  /*5690*/  PLOP3.LUT P1, PT, PT, PT, UP0, 0x80, 0x0 ;  /* 0x000000000000781c */ /* 0x000fe20003f2f008 */
[----:B------:R-:W-:Y:S01]  /*56a0*/  FMUL.FTZ R155, R155, UR26 ;  /* 0x0000001a9b9b7c20 */ /* 0x000fe20008410000 */
[----:B------:R-:W-:Y:S01]  /*56b0*/  PLOP3.LUT P2, PT, PT, PT, UP0, 0x80, 0x0 ;  /* 0x000000000000781c */ /* 0x000fe20003f4f008 */
[----:B------:R-:W-:Y:S01]  /*56c0*/  FMUL.FTZ R158, R158, UR26 ;  /* 0x0000001a9e9e7c20 */ /* 0x000fe20008410000 */
[----:B------:R-:W2:Y:S01]  /*56d0*/  MUFU.TANH R154, R154 ;  /* 0x0000009a009a7308 */ /* 0x000ea20000002400 */
[----:B------:R-:W-:Y:S01]  /*56e0*/  @UP0 ULDC UR6, c[0x0][0x44c] ;  /* 0x0001130000060ab9 */ /* 0x000fe20000000800 */
[----:B------:R-:W-:Y:S01]  /*56f0*/  FMUL.FTZ R159, R159, UR26 ;  /* 0x0000001a9f9f7c20 */ /* 0x000fe20008410000 */
[----:B------:R-:W-:Y:S01]  /*5700*/  FMUL.FTZ R163, R163, UR26 ;  /* 0x0000001aa3a37c20 */ /* 0x000fe20008410000 */
[----:B------:R-:W-:Y:S01]  /*5710*/  FMUL.FTZ R191, R153, UR26 ;  /* 0x0000001a99bf7c20 */ /* 0x000fe20008410000 */
[----:B------:R-:W-:Y:S01]  /*5720*/  FMUL.FTZ R5, R152, UR26 ;  /* 0x0000001a98057c20 */ /* 0x000fe20008410000 */
[----:B------:R-:W-:Y:S01]  /*5730*/  FMUL.FTZ R167, R167, UR26 ;  /* 0x0000001aa7a77c20 */ /* 0x000fe20008410000 */
[----:B------:R-:W-:Y:S01]  /*5740*/  FMUL.FTZ R170, R170, UR26 ;  /* 0x0000001aaaaa7c20 */ /* 0x000fe20008410000 */
[----:B------:R-:W3:Y:S01]  /*5750*/  MUFU.TANH R155, R155 ;  /* 0x0000009b009b7308 */ /* 0x000ee20000002400 */
[----:B------:R-:W-:Y:S01]  /*5760*/  @P1 IMAD.HI.U32 R11, R10, UR6, RZ ;  /* 0x000000060a0b1c27 */ /* 0x000fe2000f8e00ff */
[----:B------:R-:W-:-:S03]  /*5770*/  @UP0 ULDC UR6, c[0x0][0x450] ;  /* 0x0001140000060ab9 */ /* 0x000fc60000000800 */
[----:B------:R-:W-:Y:S01]  /*5780*/  FMUL.FTZ R171, R171, UR26 ;  /* 0x0000001aabab7c20 */ /* 0x000fe20008410000 */
[----:B------:R-:W-:Y:S01]  /*5790*/  FMUL.FTZ R174, R174, UR26 ;  /* 0x0000001aaeae7c20 */ /* 0x000fe20008410000 */
[----:B------:R-:W-:Y:S01]  /*57a0*/  FMUL.FTZ R175, R175, UR26 ;  /* 0x0000001aafaf7c20 */ /* 0x000fe20008410000 */
[----:B------:R-:W-:Y:S01]  /*57b0*/  @P2 SHF.R.U32.HI R162, RZ, UR6, R11 ;  /* 0x00000006ffa22c19 */ /* 0x000fe2000801160b */
[----:B------:R-:W-:Y:S01]  /*57c0*/  UMOV UR6, 0xffffffc0 ;  /* 0xffffffc000067882 */ /* 0x000fe20000000000 */
[----:B------:R-:W-:Y:S01]  /*57d0*/  FMUL.FTZ R11, R166, UR26 ;  /* 0x0000001aa60b7c20 */ /* 0x000fe20008410000 */
[----:B------:R-:W-:Y:S01]  /*57e0*/  UIMAD UR6, UR21, UR6, 0x1 ;  /* 0x00000001150674a4 */ /* 0x000fe2000f8e0206 */
[----:B------:R-:W4:Y:S01]  /*57f0*/  MUFU.TANH R158, R158 ;  /* 0x0000009e009e7308 */ /* 0x000f220000002400 */
[----:B------:R-:W5:Y:S01]  /*5800*/  SHFL.IDX PT, R13, R162, 0x1, 0x1c1f ;  /* 0x003c1f00a20d7f89 */ /* 0x000f6200000e0000 */
[----:B------:R-:W-:Y:S01]  /*5810*/  FMUL.FTZ R178, R178, UR26 ;  /* 0x0000001ab2b27c20 */ /* 0x000fe20008410000 */
[----:B------:R-:W-:Y:S01]  /*5820*/  FMUL.FTZ R179, R179, UR26 ;  /* 0x0000001ab3b37c20 */ /* 0x000fe20008410000 */
[----:B------:R-:W-:Y:S01]  /*5830*/  FMUL.FTZ R182, R182, UR26 ;  /* 0x0000001ab6b67c20 */ /* 0x000fe20008410000 */
[----:B------:R-:W-:Y:S01]  /*5840*/  IADD3 R166, -R2, UR6, RZ ;  /* 0x0000000602a67c10 */ /* 0x000fe2000fffe1ff */
[----:B------:R-:W-:Y:S01]  /*5850*/  FMUL.FTZ R183, R183, UR26 ;  /* 0x0000001ab7b77c20 */ /* 0x000fe20008410000 */
[----:B------:R-:W-:Y:S01]  /*5860*/  FMUL.FTZ R157, R157, UR26 ;  /* 0x0000001a9d9d7c20 */ /* 0x000fe20008410000 */
[----:B------:R-:W0:Y:S01]  /*5870*/  MUFU.TANH R12, R159 ;  /* 0x0000009f000c7308 */ /* 0x000e220000002400 */
[----:B------:R-:W-:Y:S01]  /*5880*/  FMUL.FTZ R160, R160, UR26 ;  /* 0x0000001aa0a07c20 */ /* 0x000fe20008410000 */
[----:B-1----:R-:W-:-:S02]  /*5890*/  IMAD R166, R15, UR48, R166 ;  /* 0x000000300fa67c24 */ /* 0x002fc4000f8e02a6 */
        /* <DEDUP_REMOVED lines=12> */
[----:B------:R-:W-:Y:S01]  /*5960*/  UMOV UR10, UR22 ;  /* 0x00000016000a7c82 */ /* 0x000fe20008000000 */
[----:B------:R2:W1:Y:S01]  /*5970*/  MUFU.TANH R153, R163 ;  /* 0x000000a300997308 */ /* 0x0004620000002400 */
[----:B-----5:R-:W-:Y:S01]  /*5980*/  IADD3 R10, R13, -UR25, R166 ;  /* 0x800000190d0a7c10 */ /* 0x020fe2000fffe0a6 */
[----:B------:R-:W-:-:S03]  /*5990*/  UIADD3 UR6, UR23, 0x28c40, URZ ;  /* 0x00028c4017067890 */ /* 0x000fc6000fffe03f */
[C---:B------:R-:W-:Y:S01]  /*59a0*/  ISETP.GT.AND P1, PT, R10.reuse, RZ, PT ;  /* 0x000000ff0a00720c */ /* 0x040fe20003f24270 */
[----:B------:R-:W-:Y:S01]  /*59b0*/  UPRMT UR6, UR40, 0x654, UR6 ;  /* 0x0000065428067896 */ /* 0x000fe20008000006 */
[----:B------:R-:W-:Y:S01]  /*59c0*/  ISETP.GT.AND P2, PT, R10, 0x1, PT ;  /* 0x000000010a00780c */ /* 0x000fe20003f44270 */
[----:B------:R-:W5:Y:S01]  /*59d0*/  MUFU.TANH R152, R11 ;  /* 0x0000000b00987308 */ /* 0x000f620000002400 */
[----:B--2---:R-:W-:Y:S02]  /*59e0*/  FSEL R163, R154, -INF , P1 ;  /* 0xff8000009aa37808 */ /* 0x004fe40000800000 */
[C---:B------:R-:W-:Y:S02]  /*59f0*/  ISETP.GT.AND P1, PT, R10.reuse, 0x8, PT ;  /* 0x000000080a00780c */ /* 0x040fe40003f24270 */
[----:B---3--:R-:W-:Y:S02]  /*5a00*/  FSEL R159, R155, -INF , P2 ;  /* 0xff8000009b9f7808 */ /* 0x008fe40001000000 */
[----:B------:R-:W-:Y:S01]  /*5a10*/  FMNMX.FTZ R6, R163, R8, !PT ;  /* 0x00000008a3067209 */ /* 0x000fe20007810000 */
[----:B------:R2:W3:Y:S01]  /*5a20*/  MUFU.TANH R21, R167 ;  /* 0x000000a700157308 */ /* 0x0004e20000002400 */
[----:B------:R-:W-:Y:S01]  /*5a30*/  ISETP.GT.AND P2, PT, R10, 0x9, PT ;  /* 0x000000090a00780c */ /* 0x000fe20003f44270 */
[----:B------:R-:W-:Y:S01]  /*5a40*/  SYNCS.ARRIVE.TRANS64.RED.A1T0 RZ, [UR6], RZ ;  /* 0x000000ffffff79a7 */ /* 0x000fe20008100406 */
[----:B----4-:R-:W-:-:S02]  /*5a50*/  FSEL R155, R158, -INF , P1 ;  /* 0xff8000009e9b7808 */ /* 0x010fc40000800000 */
[----:B------:R-:W-:Y:S02]  /*5a60*/  FMNMX.FTZ R6, R159, R6, !PT ;  /* 0x000000069f067209 */ /* 0x000fe40007810000 */
[----:B------:R-:W-:Y:S01]  /*5a70*/  ISETP.GT.AND P1, PT, R10, 0x10, PT ;  /* 0x000000100a00780c */ /* 0x000fe20003f24270 */
[----:B------:R-:W4:Y:S01]  /*5a80*/  MUFU.TANH R20, R170 ;  /* 0x000000aa00147308 */ /* 0x000f220000002400 */
[----:B0-----:R-:W-:Y:S01]  /*5a90*/  FSEL R158, R12, -INF , P2 ;  /* 0xff8000000c9e7808 */ /* 0x001fe20001000000 */
[----:B--2---:R-:W-:Y:S01]  /*5aa0*/  FMUL.FTZ R167, R156, UR26 ;  /* 0x0000001a9ca77c20 */ /* 0x004fe20008410000 */
[----:B------:R-:W-:Y:S02]  /*5ab0*/  FMNMX.FTZ R11, R155, R6, !PT ;  /* 0x000000069b0b7209 */ /* 0x000fe40007810000 */
[----:B------:R-:W-:Y:S02]  /*5ac0*/  ISETP.GT.AND P2, PT, R10, 0x11, PT ;  /* 0x000000110a00780c */ /* 0x000fe40003f44270 */
[----:B-1----:R-:W-:Y:S01]  /*5ad0*/  FSEL R154, R14, -INF , P1 ;  /* 0xff8000000e9a7808 */ /* 0x002fe20000800000 */
[----:B------:R-:W0:Y:S01]  /*5ae0*/  MUFU.TANH R15, R171 ;  /* 0x000000ab000f7308 */ /* 0x000e220000002400 */
[----:B------:R-:W-:-:S02]  /*5af0*/  FMNMX.FTZ R11, R158, R11, !PT ;  /* 0x0000000b9e0b7209 */ /* 0x000fc40007810000 */
[----:B------:R-:W-:Y:S02]  /*5b00*/  ISETP.GT.AND P1, PT, R10, 0x18, PT ;  /* 0x000000180a00780c */ /* 0x000fe40003f24270 */
[----:B------:R-:W-:Y:S02]  /*5b10*/  FSEL R153, R153, -INF , P2 ;  /* 0xff80000099997808 */ /* 0x000fe40001000000 */
[----:B------:R-:W-:Y:S01]  /*5b20*/  FMNMX.FTZ R6, R154, R11, !PT ;  /* 0x0000000b9a067209 */ /* 0x000fe20007810000 */
[----:B------:R-:W1:Y:S01]  /*5b30*/  MUFU.TANH R174, R174 ;  /* 0x000000ae00ae7308 */ /* 0x000e620000002400 */
[----:B------:R-:W-:Y:S02]  /*5b40*/  ISETP.GT.AND P2, PT, R10, 0x19, PT ;  /* 0x000000190a00780c */ /* 0x000fe40003f44270 */
[----:B-----5:R-:W-:Y:S02]  /*5b50*/  FSEL R152, R152, -INF , P1 ;  /* 0xff80000098987808 */ /* 0x020fe40000800000 */
[----:B------:R-:W-:-:S02]  /*5b60*/  FMNMX.FTZ R11, R153, R6, !PT ;  /* 0x00000006990b7209 */ /* 0x000fc40007810000 */
[----:B------:R-:W-:Y:S01]  /*5b70*/  ISETP.GT.AND P1, PT, R10, 0x20, PT ;  /* 0x000000200a00780c */ /* 0x000fe20003f24270 */
[----:B------:R-:W2:Y:S01]  /*5b80*/  MUFU.TANH R175, R175 ;  /* 0x000000af00af7308 */ /* 0x000ea20000002400 */
[----:B---3--:R-:W-:Y:S02]  /*5b90*/  FSEL R21, R21, -INF , P2 ;  /* 0xff80000015157808 */ /* 0x008fe40001000000 */
[----:B------:R-:W-:Y:S02]  /*5ba0*/  FMNMX.FTZ R6, R152, R11, !PT ;  /* 0x0000000b98067209 */ /* 0x000fe40007810000 */
[----:B------:R-:W-:Y:S02]  /*5bb0*/  ISETP.GT.AND P2, PT, R10, 0x21, PT ;  /* 0x000000210a00780c */ /* 0x000fe40003f44270 */
[----:B----4-:R-:W-:Y:S01]  /*5bc0*/  FSEL R20, R20, -INF , P1 ;  /* 0xff80000014147808 */ /* 0x010fe20000800000 */
[----:B------:R-:W3:Y:S01]  /*5bd0*/  MUFU.TANH R13, R178 ;  /* 0x000000b2000d7308 */ /* 0x000ee20000002400 */
[----:B------:R-:W-:-:S02]  /*5be0*/  FMNMX.FTZ R11, R21, R6, !PT ;  /* 0x00000006150b7209 */ /* 0x000fc40007810000 */
[----:B------:R-:W-:Y:S02]  /*5bf0*/  ISETP.GT.AND P1, PT, R10, 0x28, PT ;  /* 0x000000280a00780c */ /* 0x000fe40003f24270 */
[----:B0-----:R-:W-:Y:S02]  /*5c00*/  FSEL R15, R15, -INF , P2 ;  /* 0xff8000000f0f7808 */ /* 0x001fe40001000000 */
[----:B------:R-:W-:Y:S01]  /*5c10*/  FMNMX.FTZ R6, R20, R11, !PT ;  /* 0x0000000b14067209 */ /* 0x000fe20007810000 */
[----:B------:R-:W0:Y:S01]  /*5c20*/  MUFU.TANH R179, R179 ;  /* 0x000000b300b37308 */ /* 0x000e220000002400 */
[----:B------:R-:W-:Y:S02]  /*5c30*/  ISETP.GT.AND P2, PT, R10, 0x29, PT ;  /* 0x000000290a00780c */ /* 0x000fe40003f44270 */
[----:B-1----:R-:W-:Y:S02]  /*5c40*/  FSEL R14, R174, -INF , P1 ;  /* 0xff800000ae0e7808 */ /* 0x002fe40000800000 */
[----:B------:R-:W-:-:S02]  /*5c50*/  FMNMX.FTZ R11, R15, R6, !PT ;  /* 0x000000060f0b7209 */ /* 0x000fc40007810000 */
[----:B------:R-:W-:Y:S01]  /*5c60*/  ISETP.GT.AND P1, PT, R10, 0x30, PT ;  /* 0x000000300a00780c */ /* 0x000fe20003f24270 */
[----:B------:R-:W1:Y:S01]  /*5c70*/  MUFU.TANH R182, R182 ;  /* 0x000000b600b67308 */ /* 0x000e620000002400 */
[----:B--2---:R-:W-:Y:S02]  /*5c80*/  FSEL R6, R175, -INF , P2 ;  /* 0xff800000af067808 */ /* 0x004fe40001000000 */
[----:B------:R-:W-:Y:S02]  /*5c90*/  FMNMX.FTZ R11, R14, R11, !PT ;  /* 0x0000000b0e0b7209 */ /* 0x000fe40007810000 */
[----:B------:R-:W-:Y:S02]  /*5ca0*/  ISETP.GT.AND P2, PT, R10, 0x31, PT ;  /* 0x000000310a00780c */ /* 0x000fe40003f44270 */
[----:B---3--:R-:W-:Y:S01]  /*5cb0*/  FSEL R13, R13, -INF , P1 ;  /* 0xff8000000d0d7808 */ /* 0x008fe20000800000 */
[----:B------:R-:W2:Y:S01]  /*5cc0*/  MUFU.TANH R183, R183 ;  /* 0x000000b700b77308 */ /* 0x000ea20000002400 */
[----:B------:R-:W-:-:S02]  /*5cd0*/  FMNMX.FTZ R12, R6, R11, !PT ;  /* 0x0000000b060c7209 */ /* 0x000fc40007810000 */
[----:B------:R-:W-:Y:S02]  /*5ce0*/  ISETP.GT.AND P1, PT, R10, 0x38, PT ;  /* 0x000000380a00780c */ /* 0x000fe40003f24270 */
[----:B0-----:R-:W-:Y:S02]  /*5cf0*/  FSEL R11, R179, -INF , P2 ;  /* 0xff800000b30b7808 */ /* 0x001fe40001000000 */
[----:B------:R-:W-:Y:S01]  /*5d00*/  FMNMX.FTZ R156, R13, R12, !PT ;  /* 0x0000000c0d9c7209 */ /* 0x000fe20007810000 */
[----:B------:R-:W0:Y:S01]  /*5d10*/  MUFU.TANH R5, R5 ;  /* 0x0000000500057308 */ /* 0x000e220000002400 */
[----:B-1----:R-:W-:Y:S02]  /*5d20*/  FSEL R12, R182, -INF , P1 ;  /* 0xff800000b60c7808 */ /* 0x002fe40000800000 */
[----:B------:R-:W-:Y:S02]  /*5d30*/  FMNMX.FTZ R171, R11, R156, !PT ;  /* 0x0000009c0bab7209 */ /* 0x000fe40007810000 */
[----:B------:R-:W-:-:S02]  /*5d40*/  ISETP.GT.AND P2, PT, R10, 0x39, PT ;  /* 0x000000390a00780c */ /* 0x000fc40003f44270 */
[----:B------:R-:W-:Y:S01]  /*5d50*/  FMNMX.FTZ R171, R12, R171, !PT ;  /* 0x000000ab0cab7209 */ /* 0x000fe20007810000 */
[----:B------:R-:W1:Y:S01]  /*5d60*/  MUFU.TANH R191, R191 ;  /* 0x000000bf00bf7308 */ /* 0x000e620000002400 */
[----:B--2---:R-:W-:-:S04]  /*5d70*/  FSEL R10, R183, -INF , P2 ;  /* 0xff800000b70a7808 */ /* 0x004fc80001000000 */
[----:B------:R-:W-:Y:S02]  /*5d80*/  FMNMX.FTZ R156, R10, R171, !PT ;  /* 0x000000ab0a9c7209 */ /* 0x000fe40007810000 */
[----:B------:R-:W2:Y:S01]  /*5d90*/  SHFL.IDX PT, R171, R162, RZ, 0x1c1f ;  /* 0x001c1fffa2ab7589 */ /* 0x000ea200000e0000 */
[----:B------:R-:W3:Y:S03]  /*5da0*/  MUFU.TANH R167, R167 ;  /* 0x000000a700a77308 */ /* 0x000ee60000002400 */
[----:B------:R-:W4:Y:S05]  /*5db0*/  SHFL.BFLY PT, R175, R156, 0x2, 0x1f ;  /* 0x0c401f009caf7f89 */ /* 0x000f2a00000e0000 */
[----:B------:R2:W5:Y:S08]  /*5dc0*/  MUFU.TANH R174, R157 ;  /* 0x0000009d00ae7308 */ /* 0x0005700000002400 */
[----:B------:R3:W5:Y:S01]  /*5dd0*/  MUFU.TANH R178, R160 ;  /* 0x000000a000b27308 */ /* 0x0007620000002400 */
[----:B--2---:R-:W-:-:S07]  /*5de0*/  IADD3 R157, R171, -UR25, R166 ;  /* 0x80000019ab9d7c10 */ /* 0x004fce000fffe0a6 */
[----:B------:R-:W2:Y:S01]  /*5df0*/  MUFU.TANH R161, R161 ;  /* 0x000000a100a17308 */ /* 0x000ea20000002400 */
[C---:B------:R-:W-:Y:S02]  /*5e00*/  ISETP.GT.AND P1, PT, R157.reuse, RZ, PT ;  /* 0x000000ff9d00720c */ /* 0x040fe40003f24270 */
[----:B----4-:R-:W-:Y:S02]  /*5e10*/  FMNMX.FTZ R175, R156, R175, !PT ;  /* 0x000000af9caf7209 */ /* 0x010fe40007810000 */
[----:B------:R-:W-:-:S03]  /*5e20*/  ISETP.GT.AND P2, PT, R157, 0x1, PT ;  /* 0x000000019d00780c */ /* 0x000fc60003f44270 */
[----:B------:R4:W2:Y:S01]  /*5e30*/  MUFU.TANH R179, R164 ;  /* 0x000000a400b37308 */ /* 0x0008a20000002400 */
[----:B0-----:R-:W-:Y:S01]  /*5e40*/  FSEL R156, R5, -INF , P1 ;  /* 0xff800000059c7808 */ /* 0x001fe20000800000 */
[----:B------:R-:W0:Y:S01]  /*5e50*/  SHFL.BFLY PT, R170, R175, 0x1, 0x1f ;  /* 0x0c201f00afaa7f89 */ /* 0x000e2200000e0000 */
[----:B------:R-:W-:Y:S02]  /*5e60*/  ISETP.GT.AND P1, PT, R157, 0x8, PT ;  /* 0x000000089d00780c */ /* 0x000fe40003f24270 */
[----:B-1----:R-:W-:Y:S02]  /*5e70*/  FSEL R191, R191, -INF , P2 ;  /* 0xff800000bfbf7808 */ /* 0x002fe40001000000 */
[----:B------:R-:W-:Y:S01]  /*5e80*/  FMNMX.FTZ R162, R156, R9, !PT ;  /* 0x000000099ca27209 */ /* 0x000fe20007810000 */
[----:B------:R-:W1:Y:S01]  /*5e90*/  MUFU.TANH R165, R165 ;  /* 0x000000a500a57308 */ /* 0x000e620000002400 */
[----:B------:R-:W-:Y:S02]  /*5ea0*/  ISETP.GT.AND P2, PT, R157, 0x9, PT ;  /* 0x000000099d00780c */ /* 0x000fe40003f44270 */
[----:B---3--:R-:W-:-:S02]  /*5eb0*/  FSEL R160, R167, -INF , P1 ;  /* 0xff800000a7a07808 */ /* 0x008fc40000800000 */
[----:B------:R-:W-:Y:S02]  /*5ec0*/  FMNMX.FTZ R5, R191, R162, !PT ;  /* 0x000000a2bf057209 */ /* 0x000fe40007810000 */
[C---:B------:R-:W-:Y:S01]  /*5ed0*/  ISETP.GT.AND P1, PT, R157.reuse, 0x10, PT ;  /* 0x000000109d00780c */ /* 0x040fe20003f24270 */
[----:B------:R-:W3:Y:S01]  /*5ee0*/  MUFU.TANH R182, R168 ;  /* 0x000000a800b67308 */ /* 0x000ee20000002400 */
[----:B-----5:R-:W-:Y:S02]  /*5ef0*/  FSEL R162, R174, -INF , P2 ;  /* 0xff800000aea27808 */ /* 0x020fe40001000000 */
[----:B------:R-:W-:Y:S02]  /*5f00*/  FMNMX.FTZ R5, R160, R5, !PT ;  /* 0x00000005a0057209 */ /* 0x000fe40007810000 */
[----:B------:R-:W-:Y:S02]  /*5f10*/  ISETP.GT.AND P2, PT, R157, 0x11, PT ;  /* 0x000000119d00780c */ /* 0x000fe40003f44270 */
[----:B----4-:R-:W-:Y:S01]  /*5f20*/  FSEL R164, R178, -INF , P1 ;  /* 0xff800000b2a47808 */ /* 0x010fe20000800000 */
[----:B------:R4:W5:Y:S01]  /*5f30*/  MUFU.TANH R171, R169 ;  /* 0x000000a900ab7308 */ /* 0x0009620000002400 */
[----:B------:R-:W-:-:S02]  /*5f40*/  FMNMX.FTZ R5, R162, R5, !PT ;  /* 0x00000005a2057209 */ /* 0x000fc40007810000 */
[----:B------:R-:W-:Y:S02]  /*5f50*/  ISETP.GT.AND P1, PT, R157, 0x18, PT ;  /* 0x000000189d00780c */ /* 0x000fe40003f24270 */
[----:B--2---:R-:W-:Y:S02]  /*5f60*/  FSEL R166, R161, -INF , P2 ;  /* 0xff800000a1a67808 */ /* 0x004fe40001000000 */
[----:B------:R-:W-:Y:S01]  /*5f70*/  FMNMX.FTZ R5, R164, R5, !PT ;  /* 0x00000005a4057209 */ /* 0x000fe20007810000 */
[----:B------:R-:W2:Y:S01]  /*5f80*/  MUFU.TANH R172, R172 ;  /* 0x000000ac00ac7308 */ /* 0x000ea20000002400 */
[----:B------:R-:W-:Y:S02]  /*5f90*/  ISETP.GT.AND P2, PT, R157, 0x19, PT ;  /* 0x000000199d00780c */ /* 0x000fe40003f44270 */
[----:B----4-:R-:W-:Y:S02]  /*5fa0*/  FSEL R169, R179, -INF , P1 ;  /* 0xff800000b3a97808 */ /* 0x010fe40000800000 */
[----:B------:R-:W-:-:S02]  /*5fb0*/  FMNMX.FTZ R168, R166, R5, !PT ;  /* 0x00000005a6a87209 */ /* 0x000fc40007810000 */
[----:B------:R-:W-:Y:S01]  /*5fc0*/  ISETP.GT.AND P1, PT, R157, 0x20, PT ;  /* 0x000000209d00780c */ /* 0x000fe20003f24270 */
[----:B------:R3:W4:Y:S01]  /*5fd0*/  MUFU.TANH R167, R173 ;  /* 0x000000ad00a77308 */ /* 0x0007220000002400 */
[----:B-1----:R-:W-:Y:S02]  /*5fe0*/  FSEL R174, R165, -INF , P2 ;  /* 0xff800000a5ae7808 */ /* 0x002fe40001000000 */
[----:B------:R-:W-:Y:S02]  /*5ff0*/  FMNMX.FTZ R161, R169, R168, !PT ;  /* 0x000000a8a9a17209 */ /* 0x000fe40007810000 */
[----:B0-----:R-:W-:Y:S02]  /*6000*/  FMNMX.FTZ R5, R175, R170, !PT ;  /* 0x000000aaaf057209 */ /* 0x001fe40007810000 */
[----:B------:R-:W-:Y:S01]  /*6010*/  ISETP.GT.AND P2, PT, R157, 0x21, PT ;  /* 0x000000219d00780c */ /* 0x000fe20003f44270 */
[----:B------:R0:W1:Y:S01]  /*6020*/  MUFU.TANH R178, R176 ;  /* 0x000000b000b27308 */ /* 0x0000620000002400 */
[----:B---3--:R-:W-:-:S02]  /*6030*/  FSEL R173, R182, -INF , P1 ;  /* 0xff800000b6ad7808 */ /* 0x008fc40000800000 */
        /* <DEDUP_REMOVED lines=8> */
[----:B------:R2:W5:Y:S01]  /*60c0*/  MUFU.TANH R165, R180 ;  /* 0x000000b400a57308 */ /* 0x0005620000002400 */
[----:B------:R-:W-:Y:S02]  /*60d0*/  ISETP.GT.AND P1, PT, R157, 0x30, PT ;  /* 0x000000309d00780c */ /* 0x000fe40003f24270 */
[----:B----4-:R-:W-:Y:S02]  /*60e0*/  FSEL R171, R167, -INF , P2 ;  /* 0xff800000a7ab7808 */ /* 0x010fe40001000000 */
[----:B0-----:R-:W-:Y:S02]  /*60f0*/  FMNMX.FTZ R176, R170, R161, !PT ;  /* 0x000000a1aab07209 */ /* 0x001fe40007810000 */
[----:B------:R-:W-:Y:S01]  /*6100*/  ISETP.GT.AND P2, PT, R157, 0x31, PT ;  /* 0x000000319d00780c */ /* 0x000fe20003f44270 */
[----:B------:R-:W0:Y:S01]  /*6110*/  MUFU.TANH R181, R181 ;  /* 0x000000b500b57308 */ /* 0x000e220000002400 */
[----:B-1----:R-:W-:Y:S01]  /*6120*/  FSEL R172, R178, -INF , P1 ;  /* 0xff800000b2ac7808 */ /* 0x002fe20000800000 */
[----:B--2---:R-:W-:Y:S01]  /*6130*/  FMUL.FTZ R180, R5, UR10 ;  /* 0x0000000a05b47c20 */ /* 0x004fe20008410000 */
[----:B------:R-:W-:-:S02]  /*6140*/  FMNMX.FTZ R161, R171, R176, !PT ;  /* 0x000000b0aba17209 */ /* 0x000fc40007810000 */
[----:B------:R-:W-:Y:S02]  /*6150*/  ISETP.GT.AND P3, PT, R157, 0x38, PT ;  /* 0x000000389d00780c */ /* 0x000fe40003f64270 */
[----:B---3--:R-:W-:Y:S02]  /*6160*/  FSEL R175, R177, -INF , P2 ;  /* 0xff800000b1af7808 */ /* 0x008fe40001000000 */
[----:B------:R-:W-:Y:S02]  /*6170*/  FMNMX.FTZ R178, R172, R161, !PT ;  /* 0x000000a1acb27209 */ /* 0x000fe40007810000 */
[----:B------:R-:W-:Y:S02]  /*6180*/  ISETP.GT.AND P1, PT, R157, 0x39, PT ;  /* 0x000000399d00780c */ /* 0x000fe40003f24270 */
[----:B-----5:R-:W-:Y:S02]  /*6190*/  FSEL R176, R165, -INF , P3 ;  /* 0xff800000a5b07808 */ /* 0x020fe40001800000 */
[----:B------:R-:W-:-:S02]  /*61a0*/  FMNMX.FTZ R157, R175, R178, !PT ;  /* 0x000000b2af9d7209 */ /* 0x000fc40007810000 */
[----:B0-----:R-:W-:Y:S02]  /*61b0*/  FSEL R177, R181, -INF , P1 ;  /* 0xff800000b5b17808 */ /* 0x001fe40000800000 */
[----:B------:R-:W-:Y:S02]  /*61c0*/  FMNMX.FTZ R178, R176, R157, !PT ;  /* 0x0000009db0b27209 */ /* 0x000fe40007810000 */
[----:B------:R-:W-:Y:S02]  /*61d0*/  FSETP.NEU.FTZ.AND P4, PT, R5, -INF , PT ;  /* 0xff8000000500780b */ /* 0x000fe40003f9d000 */
[----:B------:R-:W-:Y:S02]  /*61e0*/  FMNMX.FTZ R161, R177, R178, !PT ;  /* 0x000000b2b1a17209 */ /* 0x000fe40007810000 */
[----:B------:R-:W-:Y:S02]  /*61f0*/  FSEL R180, R180, RZ, P4 ;  /* 0x000000ffb4b47208 */ /* 0x000fe40002000000 */
[----:B------:R-:W-:Y:S01]  /*6200*/  IADD3 R181, -R18, RZ, RZ ;  /* 0x000000ff12b57210 */ /* 0x000fe20007ffe1ff */
[----:B------:R-:W0:Y:S02]  /*6210*/  SHFL.BFLY PT, R192, R161, 0x2, 0x1f ;  /* 0x0c401f00a1c07f89 */ /* 0x000e2400000e0000 */
[--C-:B------:R-:W-:Y:S01]  /*6220*/  FFMA.FTZ R182, R159, UR10, -R180.reuse ;  /* 0x0000000a9fb67c23 */ /* 0x100fe200080108b4 */
[--C-:B------:R-:W-:Y:S01]  /*6230*/  FFMA.FTZ R159, R152, UR10, -R180.reuse ;  /* 0x0000000a989f7c23 */ /* 0x100fe200080108b4 */
[--C-:B------:R-:W-:Y:S01]  /*6240*/  FFMA.FTZ R179, R163, UR10, -R180.reuse ;  /* 0x0000000aa3b37c23 */ /* 0x100fe200080108b4 */
[--C-:B------:R-:W-:Y:S01]  /*6250*/  FFMA.FTZ R163, R14, UR10, -R180.reuse ;  /* 0x0000000a0ea37c23 */ /* 0x100fe200080108b4 */
[--C-:B------:R-:W-:Y:S01]  /*6260*/  FFMA.FTZ R14, R6, UR10, -R180.reuse ;  /* 0x0000000a060e7c23 */ /* 0x100fe200080108b4 */
[--C-:B------:R-:W-:Y:S01]  /*6270*/  FFMA.FTZ R178, R153, UR10, -R180.reuse ;  /* 0x0000000a99b27c23 */ /* 0x100fe200080108b4 */
[----:B------:R-:W-:Y:S01]  /*6280*/  FSEL R153, R5, RZ, P4 ;  /* 0x000000ff05997208 */ /* 0x000fe20002000000 */
[--C-:B------:R-:W-:Y:S01]  /*6290*/  FFMA.FTZ R165, R13, UR10, -R180.reuse ;  /* 0x0000000a0da57c23 */ /* 0x100fe200080108b4 */
[--C-:B------:R-:W-:Y:S01]  /*62a0*/  FFMA.FTZ R194, R11, UR10, -R180.reuse ;  /* 0x0000000a0bc27c23 */ /* 0x100fe200080108b4 */
[----:B------:R-:W-:Y:S01]  /*62b0*/  MUFU.EX2 R179, R179 ;  /* 0x000000b300b37308 */ /* 0x000fe20000000800 */
[----:B------:R-:W-:Y:S01]  /*62c0*/  FFMA.FTZ R157, R154, UR10, -R180 ;  /* 0x0000000a9a9d7c23 */ /* 0x000fe200080108b4 */
[----:B------:R-:W-:Y:S01]  /*62d0*/  FADD.FTZ R153, -R153, R8 ;  /* 0x0000000899997221 */ /* 0x000fe20000010100 */
[--C-:B------:R-:W-:Y:S01]  /*62e0*/  FFMA.FTZ R155, R155, UR10, -R180.reuse ;  /* 0x0000000a9b9b7c23 */ /* 0x100fe200080108b4 */
[--C-:B------:R-:W-:Y:S01]  /*62f0*/  FFMA.FTZ R158, R158, UR10, -R180.reuse ;  /* 0x0000000a9e9e7c23 */ /* 0x100fe200080108b4 */
[--C-:B------:R-:W-:Y:S01]  /*6300*/  FFMA.FTZ R167, R12, UR10, -R180.reuse ;  /* 0x0000000a0ca77c23 */ /* 0x100fe200080108b4 */
[----:B------:R-:W-:Y:S01]  /*6310*/  FMUL.FTZ R153, R153, UR10 ;  /* 0x0000000a99997c20 */ /* 0x000fe20008410000 */
[--C-:B------:R-:W-:Y:S01]  /*6320*/  FFMA.FTZ R10, R10, UR10, -R180.reuse ;  /* 0x0000000a0a0a7c23 */ /* 0x100fe200080108b4 */
[----:B------:R-:W-:Y:S01]  /*6330*/  MUFU.EX2 R182, R182 ;  /* 0x000000b600b67308 */ /* 0x000fe20000000800 */
[----:B0-----:R-:W-:Y:S01]  /*6340*/  FMNMX.FTZ R152, R161, R192, !PT ;  /* 0x000000c0a1987209 */ /* 0x001fe20007810000 */
[--C-:B------:R-:W-:Y:S01]  /*6350*/  FFMA.FTZ R192, R21, UR10, -R180.reuse ;  /* 0x0000000a15c07c23 */ /* 0x100fe200080108b4 */
[--C-:B------:R-:W-:Y:S01]  /*6360*/  FFMA.FTZ R161, R20, UR10, -R180.reuse ;  /* 0x0000000a14a17c23 */ /* 0x100fe200080108b4 */
[----:B------:R-:W-:-:S04]  /*6370*/  FFMA.FTZ R20, R15, UR10, -R180 ;  /* 0x0000000a0f147c23 */ /* 0x000fc800080108b4 */
[----:B------:R-:W-:Y:S01]  /*6380*/  MUFU.EX2 R155, R155 ;  /* 0x0000009b009b7308 */ /* 0x000fe20000000800 */
[----:B------:R-:W0:Y:S07]  /*6390*/  SHFL.BFLY PT, R21, R152, 0x1, 0x1f ;  /* 0x0c201f0098157f89 */ /* 0x000e2e00000e0000 */
[----:B------:R-:W-:Y:S08]  /*63a0*/  MUFU.EX2 R158, R158 ;  /* 0x0000009e009e7308 */ /* 0x000ff00000000800 */
[----:B------:R-:W-:Y:S08]  /*63b0*/  MUFU.EX2 R157, R157 ;  /* 0x0000009d009d7308 */ /* 0x000ff00000000800 */
[----:B------:R-:W-:Y:S01]  /*63c0*/  MUFU.EX2 R178, R178 ;  /* 0x000000b200b27308 */ /* 0x000fe20000000800 */
[----:B0-----:R-:W-:-:S04]  /*63d0*/  FMNMX.FTZ R6, R152, R21, !PT ;  /* 0x0000001598067209 */ /* 0x001fc80007810000 */
[C---:B------:R-:W-:Y:S01]  /*63e0*/  FSETP.NEU.FTZ.AND P1, PT, R6.reuse, -INF , PT ;  /* 0xff8000000600780b */ /* 0x040fe20003f3d000 */
[C---:B------:R-:W-:Y:S02]  /*63f0*/  FMUL.FTZ R13, R6.reuse, UR10 ;  /* 0x0000000a060d7c20 */ /* 0x040fe40008410000 */
[----:B------:R-:W-:Y:S01]  /*6400*/  MUFU.EX2 R159, R159 ;  /* 0x0000009f009f7308 */ /* 0x000fe20000000800 */
[----:B------:R-:W-:Y:S02]  /*6410*/  FSEL R8, R6, RZ, P1 ;  /* 0x000000ff06087208 */ /* 0x000fe40000800000 */
[----:B------:R-:W-:Y:S02]  /*6420*/  FSEL R11, R13, RZ, P1 ;  /* 0x000000ff0d0b7208 */ /* 0x000fe40000800000 */
[----:B------:R-:W-:Y:S01]  /*6430*/  ISETP.NE.AND P1, PT, R2, R181, PT ;  /* 0x000000b50200720c */ /* 0x000fe20003f25270 */
[----:B------:R-:W-:Y:S01]  /*6440*/  FADD.FTZ R9, -R8, R9 ;  /* 0x0000000908097221 */ /* 0x000fe20000010100 */
[----:B------:R-:W-:-:S02]  /*6450*/  IMAD.U32 R181, RZ, RZ, UR24 ;  /* 0x00000018ffb57e24 */ /* 0x000fc4000f8e00ff */
[--C-:B------:R-:W-:Y:S01]  /*6460*/  FFMA.FTZ R152, R156, UR10, -R11.reuse ;  /* 0x0000000a9c987c23 */ /* 0x100fe2000801080b */
[--C-:B------:R-:W-:Y:S01]  /*6470*/  FFMA.FTZ R13, R191, UR10, -R11.reuse ;  /* 0x0000000abf0d7c23 */ /* 0x100fe2000801080b */
[----:B------:R-:W-:Y:S01]  /*6480*/  FMUL.FTZ R9, R9, UR10 ;  /* 0x0000000a09097c20 */ /* 0x000fe20008410000 */
        /* <DEDUP_REMOVED lines=13> */
[----:B------:R-:W-:-:S03]  /*6560*/  FFMA.FTZ R177, R177, UR10, -R11 ;  /* 0x0000000ab1b17c23 */ /* 0x000fc6000801080b */
[----:B------:R-:W1:Y:S01]  /*6570*/  MUFU.EX2 R9, R9 ;  /* 0x0000000900097308 */ /* 0x000e620000000800 */
[----:B0-----:R-:W-:Y:S01]  /*6580*/  FFMA.FTZ R153, R8, R4, R179 ;  /* 0x0000000408997223 */ /* 0x001fe200000100b3 */
[----:B------:R-:W-:Y:S02]  /*6590*/  @!P1 IMAD R4, R181, 0x40, R16 ;  /* 0x00000040b5049824 */ /* 0x000fe400078e0210 */
[-C--:B------:R-:W-:Y:S01]  /*65a0*/  FMUL.FTZ R26, R26, R8.reuse ;  /* 0x000000081a1a7220 */ /* 0x080fe20000410000 */
[-C--:B------:R-:W-:Y:S01]  /*65b0*/  FMUL.FTZ R27, R27, R8.reuse ;  /* 0x000000081b1b7220 */ /* 0x080fe20000410000 */
[----:B------:R-:W-:Y:S01]  /*65c0*/  FADD.FTZ R166, R182, R153 ;  /* 0x00000099b6a67221 */ /* 0x000fe20000010000 */
[-C--:B------:R-:W-:Y:S01]  /*65d0*/  FMUL.FTZ R30, R30, R8.reuse ;  /* 0x000000081e1e7220 */ /* 0x080fe20000410000 */
[----:B------:R-:W-:Y:S01]  /*65e0*/  @!P1 LEA R4, R4, UR42, 0x2 ;  /* 0x0000002a04049c11 */ /* 0x000fe2000f8e10ff */
[----:B------:R-:W0:Y:S01]  /*65f0*/  MUFU.EX2 R13, R13 ;  /* 0x0000000d000d7308 */ /* 0x000e220000000800 */
[----:B------:R-:W-:Y:S01]  /*6600*/  FADD.FTZ R153, R155, R166 ;  /* 0x000000a69b997221 */ /* 0x000fe20000010000 */
[C---:B------:R-:W-:Y:S01]  /*6610*/  F2FP.BF16.F32.PACK_AB R155, R158.reuse, R155 ;  /* 0x0000009b9e9b723e */ /* 0x040fe200000010ff */
[-C--:B------:R-:W-:Y:S01]  /*6620*/  FMUL.FTZ R31, R31, R8.reuse ;  /* 0x000000081f1f7220 */ /* 0x080fe20000410000 */
[----:B------:R-:W-:Y:S01]  /*6630*/  @!P1 STS [R4+0x28820], R8 ;  /* 0x0288200804009388 */ /* 0x000fe20000000800 */
[----:B------:R-:W-:Y:S01]  /*6640*/  FADD.FTZ R166, R158, R153 ;  /* 0x000000999ea67221 */ /* 0x000fe20000010000 */
[-C--:B------:R-:W-:Y:S01]  /*6650*/  FMUL.FTZ R34, R34, R8.reuse ;  /* 0x0000000822227220 */ /* 0x080fe20000410000 */
[----:B------:R-:W-:Y:S01]  /*6660*/  FMUL.FTZ R35, R35, R8 ;  /* 0x0000000823237220 */ /* 0x000fe20000410000 */
[----:B------:R-:W2:Y:S01]  /*6670*/  MUFU.EX2 R154, R154 ;  /* 0x0000009a009a7308 */ /* 0x000ea20000000800 */
[----:B-1----:R-:W-:Y:S01]  /*6680*/  FFMA.FTZ R164, R9, R3, R152 ;  /* 0x0000000309a47223 */ /* 0x002fe20000010098 */
[----:B------:R-:W-:Y:S01]  /*6690*/  FFMA.FTZ R3, R171, UR10, -R11 ;  /* 0x0000000aab037c23 */ /* 0x000fe2000801080b */
[----:B------:R-:W-:Y:S01]  /*66a0*/  FADD.FTZ R153, R157, R166 ;  /* 0x000000a69d997221 */ /* 0x000fe20000010000 */
[----:B------:R1:W-:Y:S01]  /*66b0*/  @!P1 STS [R4+0x28800], R9 ;  /* 0x0288000904009388 */ /* 0x0003e20000000800 */
[----:B------:R-:W-:Y:S01]  /*66c0*/  F2FP.BF16.F32.PACK_AB R157, R178, R157 ;  /* 0x0000009db29d723e */ /* 0x000fe200000010ff */
[----:B------:R-:W-:Y:S01]  /*66d0*/  FMUL.FTZ R24, R24, R9 ;  /* 0x0000000918187220 */ /* 0x000fe20000410000 */
[----:B------:R-:W-:Y:S01]  /*66e0*/  FADD.FTZ R166, R178, R153 ;  /* 0x00000099b2a67221 */ /* 0x000fe20000010000 */
[----:B------:R-:W3:Y:S01]  /*66f0*/  MUFU.EX2 R15, R15 ;  /* 0x0000000f000f7308 */ /* 0x000ee20000000800 */
[----:B0-----:R-:W-:Y:S01]  /*6700*/  FADD.FTZ R171, R13, R164 ;  /* 0x000000a40dab7221 */ /* 0x001fe20000010000 */
[----:B------:R-:W-:Y:S01]  /*6710*/  FFMA.FTZ R164, R172, UR10, -R11 ;  /* 0x0000000aaca47c23 */ /* 0x000fe2000801080b */
[----:B------:R-:W-:Y:S01]  /*6720*/  F2FP.BF16.F32.PACK_AB R153, R182, R179 ;  /* 0x000000b3b699723e */ /* 0x000fe200000010ff */
[-C--:B------:R-:W-:Y:S01]  /*6730*/  FMUL.FTZ R25, R25, R9.reuse ;  /* 0x0000000919197220 */ /* 0x080fe20000410000 */
[----:B------:R-:W-:Y:S01]  /*6740*/  F2FP.BF16.F32.PACK_AB R152, R13, R152 ;  /* 0x000000980d98723e */ /* 0x000fe200000010ff */
[-C--:B------:R-:W-:Y:S01]  /*6750*/  FMUL.FTZ R28, R28, R9.reuse ;  /* 0x000000091c1c7220 */ /* 0x080fe20000410000 */
[-C--:B------:R-:W-:Y:S01]  /*6760*/  FMUL.FTZ R29, R29, R9.reuse ;  /* 0x000000091d1d7220 */ /* 0x080fe20000410000 */
        /* <DEDUP_REMOVED lines=9> */
[C---:B---3--:R-:W-:Y:S01]  /*6800*/  FADD.FTZ R171, R15.reuse, R168 ;  /* 0x000000a80fab7221 */ /* 0x048fe20000010000 */
        /* <DEDUP_REMOVED lines=24> */
[----:B---3--:R-:W-:Y:S01]  /*6990*/  FADD.FTZ R168, R12, R171 ;  /* 0x000000ab0ca87221 */ /* 0x008fe20000010000 */
[----:B------:R-:W-:Y:S01]  /*69a0*/  FADD.FTZ R171, R159, R166 ;  /* 0x000000a69fab7221 */ /* 0x000fe20000010000 */
[----:B------:R3:W-:Y:S01]  /*69b0*/  STSM.16.M88.4 [R19+0x26800], R152 ;  /* 0x0268009813007844 */ /* 0x0007e20000000200 */
[-C--:B------:R-:W-:Y:S01]  /*69c0*/  FMUL.FTZ R76, R76, R9.reuse ;  /* 0x000000094c4c7220 */ /* 0x080fe20000410000 */
[-C--:B------:R-:W-:Y:S01]  /*69d0*/  FMUL.FTZ R77, R77, R9.reuse ;  /* 0x000000094d4d7220 */ /* 0x080fe20000410000 */
[-C--:B------:R-:W-:Y:S01]  /*69e0*/  FMUL.FTZ R80, R80, R9.reuse ;  /* 0x0000000950507220 */ /* 0x080fe20000410000 */
[-C--:B------:R-:W-:Y:S01]  /*69f0*/  FMUL.FTZ R81, R81, R9.reuse ;  /* 0x0000000951517220 */ /* 0x080fe20000410000 */
[----:B------:R-:W4:Y:S01]  /*6a00*/  MUFU.EX2 R161, R161 ;  /* 0x000000a100a17308 */ /* 0x000f220000000800 */
        /* <DEDUP_REMOVED lines=8> */
[C---:B--2---:R-:W-:Y:S01]  /*6a90*/  FADD.FTZ R168, R192.reuse, R171 ;  /* 0x000000abc0a87221 */ /* 0x044fe20000010000 */
[----:B------:R-:W-:Y:S01]  /*6aa0*/  F2FP.BF16.F32.PACK_AB R159, R192, R159 ;  /* 0x0000009fc09f723e */ /* 0x000fe200000010ff */
[-C--:B------:R-:W-:Y:S01]  /*6ab0*/  FMUL.FTZ R93, R93, R9.reuse ;  /* 0x000000095d5d7220 */ /* 0x080fe20000410000 */
[-C--:B------:R-:W-:Y:S01]  /*6ac0*/  FMUL.FTZ R96, R96, R9.reuse ;  /* 0x0000000960607220 */ /* 0x080fe20000410000 */
[-C--:B------:R-:W-:Y:S01]  /*6ad0*/  FMUL.FTZ R97, R97, R9.reuse ;  /* 0x0000000961617220 */ /* 0x080fe20000410000 */
[-C--:B------:R-:W-:Y:S01]  /*6ae0*/  FMUL.FTZ R100, R100, R9.reuse ;  /* 0x0000000964647220 */ /* 0x080fe20000410000 */
[----:B------:R3:W-:Y:S01]  /*6af0*/  STSM.16.M88.4 [R22], R156 ;  /* 0x0000009c16007844 */ /* 0x0007e20000000200 */
[----:B------:R-:W1:Y:S01]  /*6b00*/  MUFU.EX2 R20, R20 ;  /* 0x0000001400147308 */ /* 0x000e620000000800 */
[----:B----4-:R-:W-:Y:S01]  /*6b10*/  FADD.FTZ R13, R161, R168 ;  /* 0x000000a8a10d7221 */ /* 0x010fe20000010000 */
        /* <DEDUP_REMOVED lines=13> */
[----:B------:R-:W-:Y:S01]  /*6bf0*/  FMUL.FTZ R124, R124, R9 ;  /* 0x000000097c7c7220 */ /* 0x000fe20000410000 */
[----:B------:R-:W0:Y:S01]  /*6c00*/  MUFU.EX2 R163, R163 ;  /* 0x000000a300a37308 */ /* 0x000e220000000800 */
[C---:B-1----:R-:W-:Y:S01]  /*6c10*/  FADD.FTZ R4, R20.reuse, R13 ;  /* 0x0000000d14047221 */ /* 0x042fe20000010000 */
[----:B------:R-:W-:Y:S01]  /*6c20*/  F2FP.BF16.F32.PACK_AB R161, R20, R161 ;  /* 0x000000a114a1723e */ /* 0x000fe200000010ff */
        /* <DEDUP_REMOVED lines=17> */
[----:B------:R-:W-:Y:S01]  /*6d40*/  FMUL.FTZ R149, R149, R9 ;  /* 0x0000000995957220 */ /* 0x000fe20000410000 */
        /* <DEDUP_REMOVED lines=26> */
[----:B------:R3:W-:Y:S01]  /*6ef0*/  STSM.16.M88.4 [R184], R160 ;  /* 0x000000a0b8007844 */ /* 0x0007e20000000200 */
        /* <DEDUP_REMOVED lines=48> */
[----:B------:R-:W-:Y:S01]  /*7200*/  FMUL.FTZ R142, R142, R8 ;  /* 0x000000088e8e7220 */ /* 0x000fe20000410000 */
[C---:B-1----:R-:W-:Y:S01]  /*7210*/  F2FP.BF16.F32.PACK_AB R166, R177.reuse, R166 ;  /* 0x000000a6b1a6723e */ /* 0x042fe200000010ff */
[----:B------:R-:W-:Y:S01]  /*7220*/  FADD.FTZ R3, R177, R12 ;  /* 0x0000000cb1037221 */ /* 0x000fe20000010000 */
[-C--:B------:R-:W-:Y:S01]  /*7230*/  FMUL.FTZ R143, R143, R8.reuse ;  /* 0x000000088f8f7220 */ /* 0x080fe20000410000 */
[-C--:B------:R-:W-:Y:S01]  /*7240*/  FMUL.FTZ R146, R146, R8.reuse ;  /* 0x0000000892927220 */ /* 0x080fe20000410000 */
[-C--:B------:R-:W-:Y:S01]  /*7250*/  FMUL.FTZ R147, R147, R8.reuse ;  /* 0x0000000893937220 */ /* 0x080fe20000410000 */
[-C--:B------:R-:W-:Y:S01]  /*7260*/  FMUL.FTZ R150, R150, R8.reuse ;  /* 0x0000000896967220 */ /* 0x080fe20000410000 */
[----:B------:R-:W-:Y:S01]  /*7270*/  FMUL.FTZ R151, R151, R8 ;  /* 0x0000000897977220 */ /* 0x000fe20000410000 */
[C---:B--2---:R-:W-:Y:S01]  /*7280*/  F2FP.BF16.F32.PACK_AB R167, R10.reuse, R167 ;  /* 0x000000a70aa7723e */ /* 0x044fe200000010ff */
[----:B------:R-:W-:-:S04]  /*7290*/  FADD.FTZ R4, R10, R11 ;  /* 0x0000000b0a047221 */ /* 0x000fc80000010000 */
[----:B------:R3:W-:Y:S01]  /*72a0*/  STSM.16.M88.4 [R23], R164 ;  /* 0x000000a417007844 */ /* 0x0007e20000000200 */
[----:B------:R-:W-:Y:S05]  /*72b0*/  @!P0 BRA `(.L_x_4052) ;  /* 0x0000000000048947 */ /* 0x000fea0003800000 */
[----:B------:R-:W-:Y:S01]  /*72c0*/  BPT.TRAP 0x1 ;  /* 0x000000040000795c */ /* 0x000fe20000300000 */
.L_x_4052:
[----:B------:R0:W1:Y:S01]  /*72d0*/  SYNCS.PHASECHK.TRANS64.TRYWAIT P1, [UR23+0x28c50], R7 ;  /* 0x028c5007ff0075a7 */ /* 0x0000620008020157 */
[----:B------:R-:W-:Y:S05]  /*72e0*/  @!P0 BRA `(.L_x_4053) ;  /* 0x0000000000048947 */ /* 0x000fea0003800000 */
[----:B------:R-:W-:Y:S01]  /*72f0*/  BPT.TRAP 0x1 ;  /* 0x000000040000795c */ /* 0x000fe20000300000 */
.L_x_4053:
[----:B-1----:R-:W-:Y:S05]  /*7300*/  @P1 BRA `(.L_x_4054) ;  /* 0x0000000000081947 */ /* 0x002fea0003800000 */
[----:B------:R-:W1:Y:S02]  /*7310*/  SYNCS.PHASECHK.TRANS64.TRYWAIT P1, [UR23+0x28c50], R7 ;  /* 0x028c5007ff0075a7 */ /* 0x000e640008020157 */
[----:B-1----:R-:W-:Y:S05]  /*7320*/  @!P1 BRA `(.L_x_4055) ;  /* 0x0000009400cc9947 */ /* 0x002fea0003800000 */
.L_x_4054:
        /* <DEDUP_REMOVED lines=34> */
.L_x_4056:
[----:B------:R-:W-:Y:S01]  /*7550*/  UISETP.GT.AND UP0, UPT, UR21, UR20, UPT ;  /* 0x000000141500728c */ /* 0x000fe2000bf04270 */
[----:B-1----:R-:W-:Y:S01]  /*7560*/  IMAD.MOV.U32 R8, RZ, RZ, R5 ;  /* 0x000000ffff087224 */ /* 0x002fe200078e0005 */
[----:B------:R-:W-:Y:S01]  /*7570*/  UIADD3 UR23, UR23, 0x28c60, URZ ;  /* 0x00028c6017177890 */ /* 0x000fe2000fffe03f */
[----:B------:R-:W-:Y:S01]  /*7580*/  IMAD.MOV.U32 R9, RZ, RZ, R6 ;  /* 0x000000ffff097224 */ /* 0x000fe200078e0006 */
[----:B------:R-:W-:Y:S02]  /*7590*/  UIADD3 UR21, UR21, -0x1, URZ ;  /* 0xffffffff15157890 */ /* 0x000fe4000fffe03f */
[----:B------:R-:W-:Y:S01]  /*75a0*/  PLOP3.LUT P1, PT, PT, PT, UP0, 0x80, 0x0 ;  /* 0x000000000000781c */ /* 0x000fe20003f2f008 */
[----:B------:R-:W-:Y:S01]  /*75b0*/  UPRMT UR23, UR40, 0x654, UR23 ;  /* 0x0000065428177896 */ /* 0x000fe20008000017 */
[----:B------:R-:W-:-:S08]  /*75c0*/  UMOV UR24, UR38 ;  /* 0x0000002600187c82 */ /* 0x000fd00008000000 */
[----:B------:R-:W-:Y:S03]  /*75d0*/  SYNCS.ARRIVE.TRANS64.RED.A1T0 RZ, [UR23], RZ ;  /* 0x000000ffffff79a7 */ /* 0x000fe60008100417 */
[----:B------:R-:W-:Y:S05]  /*75e0*/  @P1 BRA `(.L_x_4057) ;  /* 0xffffffdc00741947 */ /* 0x000fea000383ffff */
.L_x_4046:
[----:B------:R-:W-:-:S13]  /*75f0*/  ISETP.LE.AND P1, PT, RZ, UR21, PT ;  /* 0x00000015ff007c0c */ /* 0x000fda000bf23270 */
[----:B------:R-:W-:Y:S05]  /*7600*/  @!P1 BRA `(.L_x_4058) ;  /* 0x0000001c003c9947 */ /* 0x000fea0003800000 */
[----:B01----:R-:W-:Y:S01]  /*7610*/  MOV R8, R5 ;  /* 0x0000000500087202 */ /* 0x003fe20000000f00 */
[----:B------:R-:W-:Y:S01]  /*7620*/  IMAD.MOV.U32 R191, RZ, RZ, R6 ;  /* 0x000000ffffbf7224 */ /* 0x000fe200078e0006 */
[----:B------:R-:W-:Y:S01]  /*7630*/  UMOV UR23, UR38 ;  /* 0x0000002600177c82 */ /* 0x000fe20008000000 */
[----:B------:R-:W-:Y:S01]  /*7640*/  ULDC UR24, c[0x0][0x9d8] ;  /* 0x0002760000187ab9 */ /* 0x000fe20000000800 */
[----:B------:R-:W-:-:S05]  /*7650*/  ULDC UR20, c[0x0][0x988] ;  /* 0x0002620000147ab9 */ /* 0x000fca0000000800 */
.L_x_4069:
[----:B------:R-:W-:-:S04]  /*7660*/  UIADD3 UR38, UR23, 0x1, URZ ;  /* 0x0000000117267890 */ /* 0x000fc8000fffe03f */
[----:B------:R-:W-:-:S04]  /*7670*/  UISETP.NE.AND UP0, UPT, UR38, 0x2, UPT ;  /* 0x000000022600788c */ /* 0x000fc8000bf05270 */
[----:B------:R-:W-:Y:S02]  /*7680*/  USEL UR6, URZ, 0x1, UP0 ;  /* 0x000000013f067887 */ /* 0x000fe40008000000 */
[----:B------:R-:W-:Y:S02]  /*7690*/  USEL UR38, UR38, URZ, UP0 ;  /* 0x0000003f26267287 */ /* 0x000fe40008000000 */
[----:B------:R-:W-:Y:S01]  /*76a0*/  ULOP3.LUT UR37, UR37, UR6, URZ, 0x3c, !UPT ;  /* 0x0000000625257292 */ /* 0x000fe2000f8e3c3f */
[----:B01----:R-:W-:Y:S11]  /*76b0*/  @!P0 BRA `(.L_x_4059) ;  /* 0x0000000000048947 */ /* 0x003ff60003800000 */
[----:B------:R-:W-:Y:S01]  /*76c0*/  BPT.TRAP 0x1 ;  /* 0x000000040000795c */ /* 0x000fe20000300000 */
.L_x_4059:
[----:B------:R-:W-:Y:S01]  /*76d0*/  ULEA UR22, UR38, UR42, 0x3 ;  /* 0x0000002a26167291 */ /* 0x000fe2000f8e183f */
[----:B------:R-:W-:-:S05]  /*76e0*/  IMAD.U32 R7, RZ, RZ, UR37 ;  /* 0x00000025ff077e24 */ /* 0x000fca000f8e00ff */
[----:B------:R-:W-:-:S04]  /*76f0*/  SHF.L.U32 R7, R7, 0x1f, RZ ;  /* 0x0000001f07077819 */ /* 0x000fc800000006ff */
[----:B------:R0:W1:Y:S01]  /*7700*/  SYNCS.PHASECHK.TRANS64.TRYWAIT P1, [UR22+0x28c30], R7 ;  /* 0x028c3007ff0075a7 */ /* 0x0000620008020156 */
[----:B------:R-:W-:Y:S05]  /*7710*/  @!P0 BRA `(.L_x_4060) ;  /* 0x0000000000048947 */ /* 0x000fea0003800000 */
[----:B------:R-:W-:Y:S01]  /*7720*/  BPT.TRAP 0x1 ;  /* 0x000000040000795c */ /* 0x000fe20000300000 */
.L_x_4060:
[----:B-1----:R-:W-:Y:S05]  /*7730*/  @P1 BRA `(.L_x_4061) ;  /* 0x0000000000081947 */ /* 0x002fea0003800000 */
[----:B------:R-:W1:Y:S02]  /*7740*/  SYNCS.PHASECHK.TRANS64.TRYWAIT P1, [UR22+0x28c30], R7 ;  /* 0x028c3007ff0075a7 */ /* 0x000e640008020156 */
[----:B-1----:R-:W-:Y:S05]  /*7750*/  @!P1 BRA `(.L_x_4062) ;  /* 0x0000009000d89947 */ /* 0x002fea0003800000 */
.L_x_4061:
[----:B------:R-:W-:Y:S01]  /*7760*/  R2UR UR18, R0 ;  /* 0x00000000001272ca */ /* 0x000fe200000e0000 */
[----:B--23--:R-:W-:Y:S01]  /*7770*/  WARPGROUP.ARRIVE ;  /* 0x00000000000079c5 */ /* 0x00cfe20000000000 */
        /* <DEDUP_REMOVED lines=21> */
.L_x_4063:
        /* <DEDUP_REMOVED lines=29> */
[----:B------:R-:W-:Y:S01]  /*7aa0*/  UMOV UR10, UR20 ;  /* 0x00000014000a7c82 */ /* 0x000fe20008000000 */
[----:B------:R-:W1:Y:S01]  /*7ab0*/  MUFU.TANH R157, R157 ;  /* 0x0000009d009d7308 */ /* 0x000e620000002400 */
[----:B--2---:R-:W-:Y:S01]  /*7ac0*/  FMNMX.FTZ R6, R5, R6, !PT ;  /* 0x0000000605067209 */ /* 0x004fe20007810000 */
[----:B------:R-:W-:Y:S01]  /*7ad0*/  FMUL.FTZ R166, R183, UR24 ;  /* 0x00000018b7a67c20 */ /* 0x000fe20008410000 */
[----:B------:R-:W-:-:S04]  /*7ae0*/  UIADD3 UR6, UR22, 0x28c40, URZ ;  /* 0x00028c4016067890 */ /* 0x000fc8000fffe03f */
[----:B------:R-:W-:Y:S01]  /*7af0*/  UPRMT UR6, UR40, 0x654, UR6 ;  /* 0x0000065428067896 */ /* 0x000fe20008000006 */
[----:B------:R-:W2:Y:S01]  /*7b00*/  MUFU.TANH R158, R158 ;  /* 0x0000009e009e7308 */ /* 0x000ea20000002400 */
[----:B---3--:R-:W-:-:S07]  /*7b10*/  FMNMX.FTZ R6, R193, R6, !PT ;  /* 0x00000006c1067209 */ /* 0x008fce0007810000 */
[----:B------:R-:W3:Y:S01]  /*7b20*/  MUFU.TANH R159, R159 ;  /* 0x0000009f009f7308 */ /* 0x000ee20000002400 */
[----:B-1----:R-:W-:Y:S01]  /*7b30*/  FMNMX.FTZ R13, R157, R6, !PT ;  /* 0x000000069d0d7209 */ /* 0x002fe20007810000 */
[----:B------:R-:W-:Y:S06]  /*7b40*/  SYNCS.ARRIVE.TRANS64.RED.A1T0 RZ, [UR6], RZ ;  /* 0x000000ffffff79a7 */ /* 0x000fec0008100406 */
        /* <DEDUP_REMOVED lines=11> */
[----:B-1----:R-:W-:-:S07]  /*7c00*/  FMNMX.FTZ R13, R169, R6, !PT ;  /* 0x00000006a90d7209 */ /* 0x002fce0007810000 */
[----:B------:R-:W1:Y:S01]  /*7c10*/  MUFU.TANH R172, R172 ;  /* 0x000000ac00ac7308 */ /* 0x000e620000002400 */
[----:B--2---:R-:W-:Y:S01]  /*7c20*/  FMNMX.FTZ R15, R168, R13, !PT ;  /* 0x0000000da80f7209 */ /* 0x004fe20007810000 */
[----:B------:R-:W-:Y:S01]  /*7c30*/  FMUL.FTZ R13, R162, UR24 ;  /* 0x00000018a20d7c20 */ /* 0x000fe20008410000 */
[----:B------:R-:W-:-:S05]  /*7c40*/  FMUL.FTZ R162, R179, UR24 ;  /* 0x00000018b3a27c20 */ /* 0x000fca0008410000 */
[----:B------:R-:W2:Y:S01]  /*7c50*/  MUFU.TANH R176, R176 ;  /* 0x000000b000b07308 */ /* 0x000ea20000002400 */
[----:B---3--:R-:W-:-:S07]  /*7c60*/  FMNMX.FTZ R15, R194, R15, !PT ;  /* 0x0000000fc20f7209 */ /* 0x008fce0007810000 */
[----:B------:R-:W3:Y:S01]  /*7c70*/  MUFU.TANH R173, R173 ;  /* 0x000000ad00ad7308 */ /* 0x000ee20000002400 */
[----:B-1----:R-:W-:Y:S01]  /*7c80*/  FMNMX.FTZ R21, R172, R15, !PT ;  /* 0x0000000fac157209 */ /* 0x002fe20007810000 */
[----:B------:R-:W-:-:S06]  /*7c90*/  FMUL.FTZ R15, R163, UR24 ;  /* 0x00000018a30f7c20 */ /* 0x000fcc0008410000 */
[----:B------:R-:W1:Y:S01]  /*7ca0*/  MUFU.TANH R165, R165 ;  /* 0x000000a500a57308 */ /* 0x000e620000002400 */
[----:B--2---:R-:W-:Y:S01]  /*7cb0*/  FMNMX.FTZ R6, R176, R21, !PT ;  /* 0x00000015b0067209 */ /* 0x004fe20007810000 */
[----:B------:R-:W-:-:S06]  /*7cc0*/  FMUL.FTZ R21, R167, UR24 ;  /* 0x00000018a7157c20 */ /* 0x000fcc0008410000 */
[----:B------:R-:W2:Y:S01]  /*7cd0*/  MUFU.TANH R9, R9 ;  /* 0x0000000900097308 */ /* 0x000ea20000002400 */
[----:B---3--:R-:W-:-:S07]  /*7ce0*/  FMNMX.FTZ R6, R173, R6, !PT ;  /* 0x00000006ad067209 */ /* 0x008fce0007810000 */
[----:B------:R-:W3:Y:S01]  /*7cf0*/  MUFU.TANH R10, R10 ;  /* 0x0000000a000a7308 */ /* 0x000ee20000002400 */
[----:B-1----:R-:W-:-:S05]  /*7d00*/  FMNMX.FTZ R6, R165, R6, !PT ;  /* 0x00000006a5067209 */ /* 0x002fca0007810000 */
[----:B------:R-:W1:Y:S02]  /*7d10*/  SHFL.BFLY PT, R155, R6, 0x2, 0x1f ;  /* 0x0c401f00069b7f89 */ /* 0x000e6400000e0000 */
[----:B------:R-:W4:Y:S01]  /*7d20*/  MUFU.TANH R11, R11 ;  /* 0x0000000b000b7308 */ /* 0x000f220000002400 */
[----:B--2---:R-:W-:-:S07]  /*7d30*/  FMNMX.FTZ R163, R9, R8, !PT ;  /* 0x0000000809a37209 */ /* 0x004fce0007810000 */
[----:B------:R-:W2:Y:S08]  /*7d40*/  MUFU.TANH R12, R12 ;  /* 0x0000000c000c7308 */ /* 0x000eb00000002400 */
[----:B------:R-:W5:Y:S01]  /*7d50*/  MUFU.TANH R13, R13 ;  /* 0x0000000d000d7308 */ /* 0x000f620000002400 */
[----:B-1----:R-:W-:Y:S01]  /*7d60*/  FMNMX.FTZ R170, R6, R155, !PT ;  /* 0x0000009b06aa7209 */ /* 0x002fe20007810000 */
[----:B------:R-:W-:-:S06]  /*7d70*/  FMUL.FTZ R155, R175, UR24 ;  /* 0x00000018af9b7c20 */ /* 0x000fcc0008410000 */
[----:B------:R-:W1:Y:S01]  /*7d80*/  MUFU.TANH R15, R15 ;  /* 0x0000000f000f7308 */ /* 0x000e620000002400 */
[----:B---3--:R-:W-:Y:S01]  /*7d90*/  FMNMX.FTZ R6, R10, R163, !PT ;  /* 0x000000a30a067209 */ /* 0x008fe20007810000 */
[----:B------:R-:W-:Y:S01]  /*7da0*/  FMUL.FTZ R163, R182, UR24 ;  /* 0x00000018b6a37c20 */ /* 0x000fe20008410000 */
[----:B------:R-:W3:Y:S02]  /*7db0*/  SHFL.BFLY PT, R171, R170, 0x1, 0x1f ;  /* 0x0c201f00aaab7f89 */ /* 0x000ee400000e0000 */
[----:B----4-:R-:W-:-:S03]  /*7dc0*/  FMNMX.FTZ R167, R11, R6, !PT ;  /* 0x000000060ba77209 */ /* 0x010fc60007810000 */
[----:B------:R-:W4:Y:S01]  /*7dd0*/  MUFU.TANH R20, R20 ;  /* 0x0000001400147308 */ /* 0x000f220000002400 */
[----:B--2---:R-:W-:-:S04]  /*7de0*/  FMNMX.FTZ R6, R12, R167, !PT ;  /* 0x000000a70c067209 */ /* 0x004fc80007810000 */
[----:B-----5:R-:W-:-:S03]  /*7df0*/  FMNMX.FTZ R14, R13, R6, !PT ;  /* 0x000000060d0e7209 */ /* 0x020fc60007810000 */
[----:B------:R-:W2:Y:S01]  /*7e00*/  MUFU.TANH R21, R21 ;  /* 0x0000001500157308 */ /* 0x000ea20000002400 */
[----:B-1----:R-:W-:-:S07]  /*7e10*/  FMNMX.FTZ R167, R15, R14, !PT ;  /* 0x0000000e0fa77209 */ /* 0x002fce0007810000 */
[----:B------:R-:W1:Y:S01]  /*7e20*/  MUFU.TANH R152, R152 ;  /* 0x0000009800987308 */ /* 0x000e620000002400 */
[----:B----4-:R-:W-:Y:S02]  /*7e30*/  FMNMX.FTZ R14, R20, R167, !PT ;  /* 0x000000a7140e7209 */ /* 0x010fe40007810000 */
[----:B---3--:R-:W-:-:S05]  /*7e40*/  FMNMX.FTZ R6, R170, R171, !PT ;  /* 0x000000abaa067209 */ /* 0x008fca0007810000 */
[----:B------:R-:W3:Y:S01]  /*7e50*/  MUFU.TANH R153, R153 ;  /* 0x0000009900997308 */ /* 0x000ee20000002400 */
[C---:B------:R-:W-:Y:S01]  /*7e60*/  FADD.FTZ R170, -R6.reuse, R191 ;  /* 0x000000bf06aa7221 */ /* 0x040fe20000010100 */
[----:B--2---:R-:W-:Y:S01]  /*7e70*/  FMNMX.FTZ R167, R21, R14, !PT ;  /* 0x0000000e15a77209 */ /* 0x004fe20007810000 */
[----:B------:R-:W-:Y:S02]  /*7e80*/  FMUL.FTZ R177, R6, UR10 ;  /* 0x0000000a06b17c20 */ /* 0x000fe40008410000 */
[----:B------:R-:W-:Y:S02]  /*7e90*/  FMUL.FTZ R174, R170, UR10 ;  /* 0x0000000aaaae7c20 */ /* 0x000fe40008410000 */
[--C-:B------:R-:W-:Y:S01]  /*7ea0*/  FFMA.FTZ R175, R5, UR10, -R177.reuse ;  /* 0x0000000a05af7c23 */ /* 0x100fe200080108b1 */
[----:B------:R-:W2:Y:S01]  /*7eb0*/  MUFU.TANH R154, R154 ;  /* 0x0000009a009a7308 */ /* 0x000ea20000002400 */
[----:B-1----:R-:W-:Y:S01]  /*7ec0*/  FMNMX.FTZ R170, R152, R167, !PT ;  /* 0x000000a798aa7209 */ /* 0x002fe20007810000 */
[--C-:B------:R-:W-:Y:S01]  /*7ed0*/  FFMA.FTZ R178, R157, UR10, -R177.reuse ;  /* 0x0000000a9db27c23 */ /* 0x100fe200080108b1 */
[--C-:B------:R-:W-:Y:S01]  /*7ee0*/  FFMA.FTZ R157, R158, UR10, -R177.reuse ;  /* 0x0000000a9e9d7c23 */ /* 0x100fe200080108b1 */
[--C-:B------:R-:W-:Y:S01]  /*7ef0*/  FFMA.FTZ R158, R160, UR10, -R177.reuse ;  /* 0x0000000aa09e7c23 */ /* 0x100fe200080108b1 */
[--C-:B------:R-:W-:Y:S01]  /*7f00*/  FFMA.FTZ R160, R164, UR10, -R177.reuse ;  /* 0x0000000aa4a07c23 */ /* 0x100fe200080108b1 */
[--C-:B------:R-:W-:Y:S01]  /*7f10*/  FFMA.FTZ R164, R172, UR10, -R177.reuse ;  /* 0x0000000aaca47c23 */ /* 0x100fe200080108b1 */
[--C-:B------:R-:W-:Y:S01]  /*7f20*/  FFMA.FTZ R172, R173, UR10, -R177.reuse ;  /* 0x0000000aadac7c23 */ /* 0x100fe200080108b1 */
[----:B------:R-:W1:Y:S01]  /*7f30*/  MUFU.TANH R155, R155 ;  /* 0x0000009b009b7308 */ /* 0x000e620000002400 */
[----:B---3--:R-:W-:Y:S01]  /*7f40*/  FMNMX.FTZ R171, R153, R170, !PT ;  /* 0x000000aa99ab7209 */ /* 0x008fe20007810000 */
[--C-:B------:R-:W-:Y:S01]  /*7f50*/  FFMA.FTZ R173, R165, UR10, -R177.reuse ;  /* 0x0000000aa5ad7c23 */ /* 0x100fe200080108b1 */
[--C-:B------:R-:W-:Y:S01]  /*7f60*/  FFMA.FTZ R167, R192, UR10, -R177.reuse ;  /* 0x0000000ac0a77c23 */ /* 0x100fe200080108b1 */
[----:B------:R-:W-:-:S04]  /*7f70*/  FFMA.FTZ R168, R168, UR10, -R177 ;  /* 0x0000000aa8a87c23 */ /* 0x000fc800080108b1 */
[----:B------:R-:W3:Y:S01]  /*7f80*/  MUFU.TANH R156, R156 ;  /* 0x0000009c009c7308 */ /* 0x000ee20000002400 */
[----:B--2---:R-:W-:Y:S01]  /*7f90*/  FMNMX.FTZ R170, R154, R171, !PT ;  /* 0x000000ab9aaa7209 */ /* 0x004fe20007810000 */
[----:B------:R-:W-:-:S06]  /*7fa0*/  FFMA.FTZ R171, R193, UR10, -R177 ;  /* 0x0000000ac1ab7c23 */ /* 0x000fcc00080108b1 */
[----:B------:R-:W2:Y:S01]  /*7fb0*/  MUFU.TANH R162, R162 ;  /* 0x000000a200a27308 */ /* 0x000ea20000002400 */
[----:B-1----:R-:W-:-:S07]  /*7fc0*/  FMNMX.FTZ R5, R155, R170, !PT ;  /* 0x000000aa9b057209 */ /* 0x002fce0007810000 */
[----:B------:R-:W1:Y:S01]  /*7fd0*/  MUFU.TANH R163, R163 ;  /* 0x000000a300a37308 */ /* 0x000e620000002400 */
[----:B---3--:R-:W-:-:S07]  /*7fe0*/  FMNMX.FTZ R5, R156, R5, !PT ;  /* 0x000000059c057209 */ /* 0x008fce0007810000 */
[----:B------:R-:W3:Y:S08]  /*7ff0*/  MUFU.TANH R166, R166 ;  /* 0x000000a600a67308 */ /* 0x000ef00000002400 */
[----:B------:R2:W4:Y:S08]  /*8000*/  MUFU.EX2 R14, R174 ;  /* 0x000000ae000e7308 */ /* 0x0005300000000800 */
[----:B------:R5:W-:Y:S01]  /*8010*/  MUFU.EX2 R170, R175 ;  /* 0x000000af00aa7308 */ /* 0x000be20000000800 */
[----:B--2---:R-:W-:-:S04]  /*8020*/  FMNMX.FTZ R174, R162, R5, !PT ;  /* 0x00000005a2ae7209 */ /* 0x004fc80007810000 */
[----:B-1----:R-:W-:Y:S01]  /*8030*/  FMNMX.FTZ R5, R163, R174, !PT ;  /* 0x000000aea3057209 */ /* 0x002fe20007810000 */
[--C-:B------:R-:W-:Y:S01]  /*8040*/  FFMA.FTZ R174, R159, UR10, -R177.reuse ;  /* 0x0000000a9fae7c23 */ /* 0x100fe200080108b1 */
[--C-:B------:R-:W-:Y:S01]  /*8050*/  FFMA.FTZ R159, R161, UR10, -R177.reuse ;  /* 0x0000000aa19f7c23 */ /* 0x100fe200080108b1 */
[--C-:B------:R-:W-:Y:S01]  /*8060*/  FFMA.FTZ R161, R169, UR10, -R177.reuse ;  /* 0x0000000aa9a17c23 */ /* 0x100fe200080108b1 */
[----:B---3--:R-:W-:Y:S01]  /*8070*/  FMNMX.FTZ R5, R166, R5, !PT ;  /* 0x00000005a6057209 */ /* 0x008fe20007810000 */
[--C-:B------:R-:W-:Y:S01]  /*8080*/  FFMA.FTZ R169, R194, UR10, -R177.reuse ;  /* 0x0000000ac2a97c23 */ /* 0x100fe200080108b1 */
[----:B-----5:R-:W-:Y:S01]  /*8090*/  FFMA.FTZ R175, R176, UR10, -R177 ;  /* 0x0000000ab0af7c23 */ /* 0x020fe200080108b1 */
[----:B------:R-:W1:Y:S01]  /*80a0*/  MUFU.EX2 R167, R167 ;  /* 0x000000a700a77308 */ /* 0x000e620000000800 */
[-C--:B----4-:R-:W-:Y:S01]  /*80b0*/  FMUL.FTZ R24, R24, R14.reuse ;  /* 0x0000000e18187220 */ /* 0x090fe20000410000 */
[----:B------:R-:W2:Y:S01]  /*80c0*/  SHFL.BFLY PT, R180, R5, 0x2, 0x1f ;  /* 0x0c401f0005b47f89 */ /* 0x000ea200000e0000 */
        /* <DEDUP_REMOVED lines=22> */
[----:B------:R-:W-:Y:S01]  /*8230*/  FMUL.FTZ R64, R64, R14 ;  /* 0x0000000e40407220 */ /* 0x000fe20000410000 */
[----:B--2---:R-:W-:Y:S01]  /*8240*/  FMNMX.FTZ R180, R5, R180, !PT ;  /* 0x000000b405b47209 */ /* 0x004fe20007810000 */
[-C--:B------:R-:W-:Y:S01]  /*8250*/  FMUL.FTZ R65, R65, R14.reuse ;  /* 0x0000000e41417220 */ /* 0x080fe20000410000 */
[-C--:B------:R-:W-:Y:S01]  /*8260*/  FMUL.FTZ R68, R68, R14.reuse ;  /* 0x0000000e44447220 */ /* 0x080fe20000410000 */
[-C--:B------:R-:W-:Y:S01]  /*8270*/  FMUL.FTZ R69, R69, R14.reuse ;  /* 0x0000000e45457220 */ /* 0x080fe20000410000 */
[-C--:B------:R-:W-:Y:S01]  /*8280*/  FMUL.FTZ R72, R72, R14.reuse ;  /* 0x0000000e48487220 */ /* 0x080fe20000410000 */
        /* <DEDUP_REMOVED lines=37> */
[--C-:B------:R-:W-:Y:S01]  /*84e0*/  FFMA.FTZ R179, R12, UR10, -R165.reuse ;  /* 0x0000000a0cb37c23 */ /* 0x100fe200080108a5 */
[--C-:B------:R-:W-:Y:S01]  /*84f0*/  FFMA.FTZ R176, R15, UR10, -R165.reuse ;  /* 0x0000000a0fb07c23 */ /* 0x100fe200080108a5 */
[----:B------:R-:W-:Y:S01]  /*8500*/  MUFU.EX2 R177, R177 ;  /* 0x000000b100b17308 */ /* 0x000fe20000000800 */
[----:B------:R-:W-:Y:S01]  /*8510*/  FFMA.FTZ R11, R13, UR10, -R165 ;  /* 0x0000000a0d0b7c23 */ /* 0x000fe200080108a5 */
[----:B------:R-:W-:-:S02]  /*8520*/  IMAD.MOV R15, RZ, RZ, -R18 ;  /* 0x000000ffff0f7224 */ /* 0x000fc400078e0a12 */
[--C-:B------:R-:W-:Y:S01]  /*8530*/  FFMA.FTZ R12, R20, UR10, -R165.reuse ;  /* 0x0000000a140c7c23 */ /* 0x100fe200080108a5 */
[----:B------:R-:W-:Y:S01]  /*8540*/  FFMA.FTZ R20, R153, UR10, -R165 ;  /* 0x0000000a99147c23 */ /* 0x000fe200080108a5 */
[----:B-1----:R-:W-:Y:S01]  /*8550*/  FFMA.FTZ R153, R14, R3, R167 ;  /* 0x000000030e997223 */ /* 0x002fe200000100a7 */
[--C-:B------:R-:W-:Y:S01]  /*8560*/  FFMA.FTZ R3, R154, UR10, -R165.reuse ;  /* 0x0000000a9a037c23 */ /* 0x100fe200080108a5 */
[----:B------:R-:W-:Y:S01]  /*8570*/  ISETP.NE.AND P1, PT, R2, R15, PT ;  /* 0x0000000f0200720c */ /* 0x000fe20003f25270 */
[----:B------:R-:W1:Y:S01]  /*8580*/  MUFU.EX2 R8, R8 ;  /* 0x0000000800087308 */ /* 0x000e620000000800 */
[----:B------:R-:W-:Y:S01]  /*8590*/  FFMA.FTZ R15, R152, UR10, -R165 ;  /* 0x0000000a980f7c23 */ /* 0x000fe200080108a5 */
[----:B------:R-:W-:Y:S01]  /*85a0*/  FADD.FTZ R154, R170, R153 ;  /* 0x00000099aa9a7221 */ /* 0x000fe20000010000 */
[--C-:B------:R-:W-:Y:S01]  /*85b0*/  FFMA.FTZ R13, R21, UR10, -R165.reuse ;  /* 0x0000000a150d7c23 */ /* 0x100fe200080108a5 */
[----:B------:R-:W-:Y:S02]  /*85c0*/  IMAD.U32 R21, RZ, RZ, UR23 ;  /* 0x00000017ff157e24 */ /* 0x000fe4000f8e00ff */
[--C-:B------:R-:W-:Y:S01]  /*85d0*/  FFMA.FTZ R156, R156, UR10, -R165.reuse ;  /* 0x0000000a9c9c7c23 */ /* 0x100fe200080108a5 */
[--C-:B------:R-:W-:Y:S01]  /*85e0*/  FFMA.FTZ R162, R162, UR10, -R165.reuse ;  /* 0x0000000aa2a27c23 */ /* 0x100fe200080108a5 */
[--C-:B------:R-:W-:Y:S01]  /*85f0*/  FFMA.FTZ R163, R163, UR10, -R165.reuse ;  /* 0x0000000aa3a37c23 */ /* 0x100fe200080108a5 */
[----:B------:R-:W2:Y:S01]  /*8600*/  MUFU.EX2 R9, R9 ;  /* 0x0000000900097308 */ /* 0x000ea20000000800 */
[--C-:B------:R-:W-:Y:S01]  /*8610*/  FFMA.FTZ R180, R166, UR10, -R165.reuse ;  /* 0x0000000aa6b47c23 */ /* 0x100fe200080108a5 */
[-C--:B------:R-:W-:Y:S01]  /*8620*/  FMUL.FTZ R124, R124, R14.reuse ;  /* 0x0000000e7c7c7220 */ /* 0x080fe20000410000 */
[----:B------:R-:W-:Y:S01]  /*8630*/  FMUL.FTZ R125, R125, R14 ;  /* 0x0000000e7d7d7220 */ /* 0x000fe20000410000 */
[----:B------:R-:W-:Y:S01]  /*8640*/  @!P1 LEA R21, R21, R16, 0x6 ;  /* 0x0000001015159211 */ /* 0x000fe200078e30ff */
[-C--:B------:R-:W-:Y:S01]  /*8650*/  FMUL.FTZ R128, R128, R14.reuse ;  /* 0x0000000e80807220 */ /* 0x080fe20000410000 */
[-C--:B------:R-:W-:Y:S01]  /*8660*/  FMUL.FTZ R129, R129, R14.reuse ;  /* 0x0000000e81817220 */ /* 0x080fe20000410000 */
[----:B------:R-:W-:Y:S01]  /*8670*/  FMUL.FTZ R132, R132, R14 ;  /* 0x0000000e84847220 */ /* 0x000fe20000410000 */
[----:B------:R-:W3:Y:S01]  /*8680*/  MUFU.EX2 R10, R10 ;  /* 0x0000000a000a7308 */ /* 0x000ee20000000800 */
[----:B-1----:R-:W-:Y:S01]  /*8690*/  FFMA.FTZ R152, R177, R4, R8 ;  /* 0x00000004b1987223 */ /* 0x002fe20000010008 */
[----:B------:R-:W-:Y:S01]  /*86a0*/  FFMA.FTZ R4, R155, UR10, -R165 ;  /* 0x0000000a9b047c23 */ /* 0x000fe200080108a5 */
[----:B------:R-:W-:Y:S01]  /*86b0*/  FADD.FTZ R155, R171, R154 ;  /* 0x0000009aab9b7221 */ /* 0x000fe20000010000 */
[----:B------:R-:W-:Y:S01]  /*86c0*/  @!P1 LEA R21, R21, UR42, 0x2 ;  /* 0x0000002a15159c11 */ /* 0x000fe2000f8e10ff */
[-C--:B------:R-:W-:Y:S01]  /*86d0*/  FMUL.FTZ R133, R133, R14.reuse ;  /* 0x0000000e85857220 */ /* 0x080fe20000410000 */
[-C--:B------:R-:W-:Y:S01]  /*86e0*/  FMUL.FTZ R136, R136, R14.reuse ;  /* 0x0000000e88887220 */ /* 0x080fe20000410000 */
[----:B------:R-:W-:Y:S01]  /*86f0*/  FADD.FTZ R154, R178, R155 ;  /* 0x0000009bb29a7221 */ /* 0x000fe20000010000 */
[----:B------:R-:W1:Y:S01]  /*8700*/  MUFU.EX2 R179, R179 ;  /* 0x000000b300b37308 */ /* 0x000e620000000800 */
[----:B--2---:R-:W-:Y:S01]  /*8710*/  FADD.FTZ R153, R9, R152 ;  /* 0x0000009809997221 */ /* 0x004fe20000010000 */
[----:B------:R-:W-:Y:S01]  /*8720*/  @!P1 STS [R21+0x28800], R14 ;  /* 0x0288000e15009388 */ /* 0x000fe20000000800 */
[-C--:B------:R-:W-:Y:S01]  /*8730*/  FMUL.FTZ R137, R137, R14.reuse ;  /* 0x0000000e89897220 */ /* 0x080fe20000410000 */
[-C--:B------:R-:W-:Y:S01]  /*8740*/  FMUL.FTZ R140, R140, R14.reuse ;  /* 0x0000000e8c8c7220 */ /* 0x080fe20000410000 */
[-C--:B------:R-:W-:Y:S01]  /*8750*/  FMUL.FTZ R141, R141, R14.reuse ;  /* 0x0000000e8d8d7220 */ /* 0x080fe20000410000 */
[----:B------:R2:W-:Y:S01]  /*8760*/  @!P1 STS [R21+0x28820], R177 ;  /* 0x028820b115009388 */ /* 0x0005e20000000800 */
[-C--:B------:R-:W-:Y:S01]  /*8770*/  FMUL.FTZ R144, R144, R14.reuse ;  /* 0x0000000e90907220 */ /* 0x080fe20000410000 */
[----:B------:R-:W4:Y:S01]  /*8780*/  MUFU.EX2 R11, R11 ;  /* 0x0000000b000b7308 */ /* 0x000f220000000800 */
[----:B---3--:R-:W-:Y:S01]  /*8790*/  FADD.FTZ R152, R10, R153 ;  /* 0x000000990a987221 */ /* 0x008fe20000010000 */
[----:B------:R-:W-:Y:S01]  /*87a0*/  FADD.FTZ R153, R157, R154 ;  /* 0x0000009a9d997221 */ /* 0x000fe20000010000 */
[-C--:B------:R-:W-:Y:S01]  /*87b0*/  FMUL.FTZ R145, R145, R14.reuse ;  /* 0x0000000e91917220 */ /* 0x080fe20000410000 */
[-C--:B------:R-:W-:Y:S01]  /*87c0*/  FMUL.FTZ R148, R148, R14.reuse ;  /* 0x0000000e94947220 */ /* 0x080fe20000410000 */
[----:B------:R-:W-:Y:S01]  /*87d0*/  FMUL.FTZ R149, R149, R14 ;  /* 0x0000000e95957220 */ /* 0x000fe20000410000 */
[----:B------:R-:W-:Y:S01]  /*87e0*/  FADD.FTZ R153, R174, R153 ;  /* 0x00000099ae997221 */ /* 0x000fe20000010000 */
[-C--:B------:R-:W-:Y:S01]  /*87f0*/  FMUL.FTZ R26, R26, R177.reuse ;  /* 0x000000b11a1a7220 */ /* 0x080fe20000410000 */
[----:B------:R-:W3:Y:S01]  /*8800*/  MUFU.EX2 R176, R176 ;  /* 0x000000b000b07308 */ /* 0x000ee20000000800 */
[----:B-1----:R-:W-:Y:S01]  /*8810*/  FADD.FTZ R152, R179, R152 ;  /* 0x00000098b3987221 */ /* 0x002fe20000010000 */
[----:B------:R-:W-:Y:S01]  /*8820*/  FADD.FTZ R154, R158, R153 ;  /* 0x000000999e9a7221 */ /* 0x000fe20000010000 */
[----:B------:R-:W-:Y:S01]  /*8830*/  F2FP.BF16.F32.PACK_AB R158, R159, R158 ;  /* 0x0000009e9f9e723e */ /* 0x000fe200000010ff */
[-C--:B------:R-:W-:Y:S01]  /*8840*/  FMUL.FTZ R27, R27, R177.reuse ;  /* 0x000000b11b1b7220 */ /* 0x080fe20000410000 */
[----:B------:R-:W-:Y:S01]  /*8850*/  FMUL.FTZ R30, R30, R177 ;  /* 0x000000b11e1e7220 */ /* 0x000fe20000410000 */
[----:B------:R-:W-:Y:S01]  /*8860*/  FADD.FTZ R153, R159, R154 ;  /* 0x0000009a9f997221 */ /* 0x000fe20000010000 */
[----:B------:R-:W-:Y:S01]  /*8870*/  F2FP.BF16.F32.PACK_AB R154, R178, R171 ;  /* 0x000000abb29a723e */ /* 0x000fe200000010ff */
[----:B------:R-:W1:Y:S01]  /*8880*/  MUFU.EX2 R12, R12 ;  /* 0x0000000c000c7308 */ /* 0x000e620000000800 */
[----:B----4-:R-:W-:Y:S01]  /*8890*/  FADD.FTZ R155, R11, R152 ;  /* 0x000000980b9b7221 */ /* 0x010fe20000010000 */
        /* <DEDUP_REMOVED lines=17> */
[-C--:B------:R-:W-:Y:S01]  /*89b0*/  FMUL.FTZ R54, R54, R177.reuse ;  /* 0x000000b136367220 */ /* 0x080fe20000410000 */
[-C--:B------:R-:W-:Y:S01]  /*89c0*/  FMUL.FTZ R55, R55, R177.reuse ;  /* 0x000000b137377220 */ /* 0x080fe20000410000 */
[-C--:B------:R-:W-:Y:S01]  /*89d0*/  FMUL.FTZ R58, R58, R177.reuse ;  /* 0x000000b13a3a7220 */ /* 0x080fe20000410000 */
[-C--:B------:R-:W-:Y:S01]  /*89e0*/  FMUL.FTZ R59, R59, R177.reuse ;  /* 0x000000b13b3b7220 */ /* 0x080fe20000410000 */
[-C--:B------:R-:W-:Y:S01]  /*89f0*/  FMUL.FTZ R62, R62, R177.reuse ;  /* 0x000000b13e3e7220 */ /* 0x080fe20000410000 */
[----:B------:R-:W-:Y:S01]  /*8a00*/  MUFU.EX2 R20, R20 ;  /* 0x0000001400147308 */ /* 0x000fe20000000800 */
[C---:B----4-:R-:W-:Y:S01]  /*8a10*/  FADD.FTZ R182, R13.reuse, R182 ;  /* 0x000000b60db67221 */ /* 0x050fe20000010000 */
[----:B------:R-:W-:Y:S01]  /*8a20*/  F2FP.BF16.F32.PACK_AB R159, R13, R12 ;  /* 0x0000000c0d9f723e */ /* 0x000fe200000010ff */
[-C--:B------:R-:W-:Y:S01]  /*8a30*/  FMUL.FTZ R63, R63, R177.reuse ;  /* 0x000000b13f3f7220 */ /* 0x080fe20000410000 */
[-C--:B------:R-:W-:Y:S01]  /*8a40*/  FMUL.FTZ R66, R66, R177.reuse ;  /* 0x000000b142427220 */ /* 0x080fe20000410000 */
[-C--:B------:R-:W-:Y:S01]  /*8a50*/  FMUL.FTZ R67, R67, R177.reuse ;  /* 0x000000b143437220 */ /* 0x080fe20000410000 */
[-C--:B------:R-:W-:Y:S01]  /*8a60*/  FMUL.FTZ R70, R70, R177.reuse ;  /* 0x000000b146467220 */ /* 0x080fe20000410000 */
[-C--:B------:R-:W-:Y:S01]  /*8a70*/  FMUL.FTZ R71, R71, R177.reuse ;  /* 0x000000b147477220 */ /* 0x080fe20000410000 */
        /* <DEDUP_REMOVED lines=40> */
[----:B------:R-:W0:Y:S01]  /*8d00*/  MUFU.EX2 R169, R169 ;  /* 0x000000a900a97308 */ /* 0x000e220000000800 */
[----:B-----5:R-:W-:Y:S01]  /*8d10*/  FADD.FTZ R156, R160, R153 ;  /* 0x00000099a09c7221 */ /* 0x020fe20000010000 */
[----:B------:R-:W-:Y:S01]  /*8d20*/  F2FP.BF16.F32.PACK_AB R153, R9, R8 ;  /* 0x000000080999723e */ /* 0x000fe200000010ff */
[----:B---3--:R-:W-:Y:S01]  /*8d30*/  FADD.FTZ R9, R15, R182 ;  /* 0x000000b60f097221 */ /* 0x008fe20000010000 */
[----:B------:R-:W-:Y:S01]  /*8d40*/  BAR.SYNC.DEFER_BLOCKING 0xf, 0x100 ;  /* 0x03c4000000007b1d */ /* 0x000fe20000010000 */
[----:B--2---:R-:W-:Y:S01]  /*8d50*/  FADD.FTZ R21, R161, R156 ;  /* 0x0000009ca1157221 */ /* 0x004fe20000010000 */
[----:B------:R-:W-:Y:S01]  /*8d60*/  F2FP.BF16.F32.PACK_AB R156, R174, R157 ;  /* 0x0000009dae9c723e */ /* 0x000fe200000010ff */
[----:B------:R-:W-:Y:S01]  /*8d70*/  FADD.FTZ R8, R20, R9 ;  /* 0x0000000914087221 */ /* 0x000fe20000010000 */
[----:B------:R-:W-:Y:S01]  /*8d80*/  F2FP.BF16.F32.PACK_AB R157, R176, R11 ;  /* 0x0000000bb09d723e */ /* 0x000fe200000010ff */
[----:B-1----:R-:W-:Y:S01]  /*8d90*/  FADD.FTZ R10, R168, R21 ;  /* 0x00000015a80a7221 */ /* 0x002fe20000010000 */
[----:B------:R-:W1:Y:S01]  /*8da0*/  MUFU.EX2 R164, R164 ;  /* 0x000000a400a47308 */ /* 0x000e620000000800 */
[----:B------:R-:W-:Y:S01]  /*8db0*/  FADD.FTZ R9, R3, R8 ;  /* 0x0000000803097221 */ /* 0x000fe20000010000 */
[----:B------:R-:W-:Y:S01]  /*8dc0*/  F2FP.BF16.F32.PACK_AB R160, R161, R160 ;  /* 0x000000a0a1a0723e */ /* 0x000fe200000010ff */
[----:B------:R-:W-:Y:S01]  /*8dd0*/  FMUL.FTZ R143, R143, R177 ;  /* 0x000000b18f8f7220 */ /* 0x000fe20000410000 */
[----:B------:R-:W-:Y:S01]  /*8de0*/  F2FP.BF16.F32.PACK_AB R161, R20, R15 ;  /* 0x0000000f14a1723e */ /* 0x000fe200000010ff */
[----:B----4-:R-:W-:Y:S01]  /*8df0*/  FADD.FTZ R8, R4, R9 ;  /* 0x0000000904087221 */ /* 0x010fe20000010000 */
[-C--:B------:R-:W-:Y:S01]  /*8e00*/  FMUL.FTZ R146, R146, R177.reuse ;  /* 0x000000b192927220 */ /* 0x080fe20000410000 */
[----:B0-----:R-:W-:Y:S01]  /*8e10*/  FADD.FTZ R11, R169, R10 ;  /* 0x0000000aa90b7221 */ /* 0x001fe20000010000 */
[----:B------:R0:W2:Y:S01]  /*8e20*/  MUFU.EX2 R166, R162 ;  /* 0x000000a200a67308 */ /* 0x0000a20000000800 */
[----:B------:R-:W-:Y:S01]  /*8e30*/  FADD.FTZ R9, R165, R8 ;  /* 0x00000008a5097221 */ /* 0x000fe20000010000 */
[-C--:B------:R-:W-:Y:S01]  /*8e40*/  FMUL.FTZ R147, R147, R177.reuse ;  /* 0x000000b193937220 */ /* 0x080fe20000410000 */
[-C--:B------:R-:W-:Y:S01]  /*8e50*/  FMUL.FTZ R150, R150, R177.reuse ;  /* 0x000000b196967220 */ /* 0x080fe20000410000 */
[----:B------:R-:W-:-:S04]  /*8e60*/  FMUL.FTZ R151, R151, R177 ;  /* 0x000000b197977220 */ /* 0x000fc80000410000 */
[----:B------:R-:W3:Y:S01]  /*8e70*/  MUFU.EX2 R175, R175 ;  /* 0x000000af00af7308 */ /* 0x000ee20000000800 */
[----:B-1----:R-:W-:Y:S01]  /*8e80*/  FADD.FTZ R10, R164, R11 ;  /* 0x0000000ba40a7221 */ /* 0x002fe20000010000 */
[----:B0-----:R-:W-:Y:S01]  /*8e90*/  F2FP.BF16.F32.PACK_AB R162, R169, R168 ;  /* 0x000000a8a9a2723e */ /* 0x001fe200000010ff */
[----:B------:R0:W-:Y:S04]  /*8ea0*/  STSM.16.M88.4 [R19+0x26800], R152 ;  /* 0x0268009813007844 */ /* 0x0001e80000000200 */
[----:B------:R0:W-:Y:S01]  /*8eb0*/  STSM.16.M88.4 [R22], R156 ;  /* 0x0000009c16007844 */ /* 0x0001e20000000200 */
[----:B------:R1:W4:Y:S01]  /*8ec0*/  MUFU.EX2 R167, R163 ;  /* 0x000000a300a77308 */ /* 0x0003220000000800 */
[C---:B--2---:R-:W-:Y:S01]  /*8ed0*/  FADD.FTZ R8, R166.reuse, R9 ;  /* 0x00000009a6087221 */ /* 0x044fe20000010000 */
[----:B------:R-:W-:-:S06]  /*8ee0*/  F2FP.BF16.F32.PACK_AB R165, R166, R165 ;  /* 0x000000a5a6a5723e */ /* 0x000fcc00000010ff */
[----:B------:R-:W2:Y:S01]  /*8ef0*/  MUFU.EX2 R172, R172 ;  /* 0x000000ac00ac7308 */ /* 0x000ea20000000800 */
[C---:B---3--:R-:W-:Y:S01]  /*8f00*/  FADD.FTZ R11, R175.reuse, R10 ;  /* 0x0000000aaf0b7221 */ /* 0x048fe20000010000 */
[----:B-1----:R-:W-:Y:S02]  /*8f10*/  F2FP.BF16.F32.PACK_AB R163, R4, R3 ;  /* 0x0000000304a3723e */ /* 0x002fe400000010ff */
[----:B------:R-:W-:-:S03]  /*8f20*/  F2FP.BF16.F32.PACK_AB R164, R175, R164 ;  /* 0x000000a4afa4723e */ /* 0x000fc600000010ff */
[----:B------:R0:W-:Y:S01]  /*8f30*/  STSM.16.M88.4 [R184], R160 ;  /* 0x000000a0b8007844 */ /* 0x0001e20000000200 */
[----:B------:R-:W1:Y:S01]  /*8f40*/  MUFU.EX2 R173, R173 ;  /* 0x000000ad00ad7308 */ /* 0x000e620000000800 */
[----:B----4-:R-:W-:-:S07]  /*8f50*/  FADD.FTZ R9, R167, R8 ;  /* 0x00000008a7097221 */ /* 0x010fce0000010000 */
[----:B------:R-:W3:Y:S01]  /*8f60*/  MUFU.EX2 R180, R180 ;  /* 0x000000b400b47308 */ /* 0x000ee20000000800 */
[----:B--2---:R-:W-:Y:S01]  /*8f70*/  FADD.FTZ R4, R172, R11 ;  /* 0x0000000bac047221 */ /* 0x004fe20000010000 */
[----:B-1----:R-:W-:-:S03]  /*8f80*/  F2FP.BF16.F32.PACK_AB R166, R173, R172 ;  /* 0x000000acada6723e */ /* 0x002fc600000010ff */
[----:B------:R-:W-:Y:S01]  /*8f90*/  FADD.FTZ R3, R173, R4 ;  /* 0x00000004ad037221 */ /* 0x000fe20000010000 */
[C---:B---3--:R-:W-:Y:S01]  /*8fa0*/  F2FP.BF16.F32.PACK_AB R167, R180.reuse, R167 ;  /* 0x000000a7b4a7723e */ /* 0x048fe200000010ff */
[----:B------:R-:W-:-:S04]  /*8fb0*/  FADD.FTZ R4, R180, R9 ;  /* 0x00000009b4047221 */ /* 0x000fc80000010000 */
[----:B------:R0:W-:Y:S01]  /*8fc0*/  STSM.16.M88.4 [R23], R164 ;  /* 0x000000a417007844 */ /* 0x0001e20000000200 */
[----:B------:R-:W-:Y:S05]  /*8fd0*/  @!P0 BRA `(.L_x_4064) ;  /* 0x0000000000048947 */ /* 0x000fea0003800000 */
[----:B------:R-:W-:Y:S01]  /*8fe0*/  BPT.TRAP 0x1 ;  /* 0x000000040000795c */ /* 0x000fe20000300000 */
.L_x_4064:
[----:B------:R1:W2:Y:S01]  /*8ff0*/  SYNCS.PHASECHK.TRANS64.TRYWAIT P1, [UR22+0x28c50], R7 ;  /* 0x028c5007ff0075a7 */ /* 0x0002a20008020156 */
[----:B------:R-:W-:Y:S05]  /*9000*/  @!P0 BRA `(.L_x_4065) ;  /* 0x0000000000048947 */ /* 0x000fea0003800000 */
[----:B------:R-:W-:Y:S01]  /*9010*/  BPT.TRAP 0x1 ;  /* 0x000000040000795c */ /* 0x000fe20000300000 */
.L_x_4065:
[----:B--2---:R-:W-:Y:S05]  /*9020*/  @P1 BRA `(.L_x_4066) ;  /* 0x0000000000081947 */ /* 0x004fea0003800000 */
[----:B------:R-:W2:Y:S02]  /*9030*/  SYNCS.PHASECHK.TRANS64.TRYWAIT P1, [UR22+0x28c50], R7 ;  /* 0x028c5007ff0075a7 */ /* 0x000ea40008020156 */
[----:B--2---:R-:W-:Y:S05]  /*9040*/  @!P1 BRA `(.L_x_4067) ;  /* 0x0000007800b49947 */ /* 0x004fea0003800000 */
.L_x_4066:
        /* <DEDUP_REMOVED lines=34> */
.L_x_4068:
[----:B------:R-:W-:Y:S01]  /*9270*/  UIADD3 UR22, UR22, 0x28c60, URZ ;  /* 0x00028c6016167890 */ /* 0x000fe2000fffe03f */
[----:B------:R-:W-:Y:S01]  /*9280*/  ISETP.LT.AND P1, PT, RZ, UR21, PT ;  /* 0x00000015ff007c0c */ /* 0x000fe2000bf21270 */
[----:B------:R-:W-:Y:S01]  /*9290*/  UIADD3 UR21, UR21, -0x1, URZ ;  /* 0xffffffff15157890 */ /* 0x000fe2000fffe03f */
[----:B--2---:R-:W-:Y:S01]  /*92a0*/  IMAD.MOV.U32 R8, RZ, RZ, R5 ;  /* 0x000000ffff087224 */ /* 0x004fe200078e0005 */
[----:B------:R-:W-:Y:S01]  /*92b0*/  UPRMT UR22, UR40, 0x654, UR22 ;  /* 0x0000065428167896 */ /* 0x000fe20008000016 */
[----:B------:R-:W-:Y:S01]  /*92c0*/  IMAD.MOV.U32 R191, RZ, RZ, R6 ;  /* 0x000000ffffbf7224 */ /* 0x000fe200078e0006 */
[----:B------:R-:W-:-:S07]  /*92d0*/  UMOV UR23, UR38 ;  /* 0x0000002600177c82 */ /* 0x000fce0008000000 */
[----:B------:R-:W-:Y:S01]  /*92e0*/  SYNCS.ARRIVE.TRANS64.RED.A1T0 RZ, [UR22], RZ ;  /* 0x000000ffffff79a7 */ /* 0x000fe20008100416 */
[----:B------:R-:W-:Y:S05]  /*92f0*/  @P1 BRA `(.L_x_4069) ;  /* 0xffffffe000d81947 */ /* 0x000fea000383ffff */
.L_x_4058:
[----:B------:R-:W0:Y:S01]  /*9300*/  SHFL.BFLY PT, R0, R3, 0x2, 0x1f ;  /* 0x0c401f0003007f89 */ /* 0x000e2200000e0000 */
[----:B------:R-:W-:Y:S01]  /*9310*/  IMAD.MOV R13, RZ, RZ, -R18 ;  /* 0x000000ffff0d7224 */ /* 0x000fe200078e0a12 */
[----:B------:R-:W-:Y:S01]  /*9320*/  UIADD3 UR36, UR36, 0x1, URZ ;  /* 0x0000000124247890 */ /* 0x000fe2000fffe03f */
[----:B------:R-:W-:Y:S01]  /*9330*/  IMAD.U32 R10, RZ, RZ, UR10 ;  /* 0x0000000aff0a7e24 */ /* 0x000fe2000f8e00ff */
[----:B------:R-:W4:Y:S01]  /*9340*/  SHFL.BFLY PT, R9, R4, 0x2, 0x1f ;  /* 0x0c401f0004097f89 */ /* 0x000f2200000e0000 */
[----:B------:R-:W-:Y:S08]  /*9350*/  BAR.ARV 0x8, 0x100 ;  /* 0x0204000000007b1d */ /* 0x000ff00000002000 */
[----:B------:R-:W-:Y:S01]  /*9360*/  BAR.SYNC.DEFER_BLOCKING 0xf, 0x100 ;  /* 0x03c4000000007b1d */ /* 0x000fe20000010000 */
[----:B------:R-:W-:-:S02]  /*9370*/  ISETP.NE.AND P0, PT, R2, R13, PT ;  /* 0x0000000d0200720c */ /* 0x000fc40003f05270 */
[----:B------:R-:W-:Y:S01]  /*9380*/  MOV R13, UR10 ;  /* 0x0000000a000d7c02 */ /* 0x000fe20008000f00 */
[----:B01----:R-:W-:Y:S01]  /*9390*/  FADD.FTZ R7, R0, R3 ;  /* 0x0000000300077221 */ /* 0x003fe20000010000 */
[----:B------:R-:W-:Y:S01]  /*93a0*/  MOV R3, UR38 ;  /* 0x0000002600037c02 */ /* 0x000fe20008000f00 */
[----:B------:R-:W-:Y:S01]  /*93b0*/  UIADD3 UR38, UR38, 0x1, URZ ;  /* 0x0000000126267890 */ /* 0x000fe2000fffe03f */
[----:B----4-:R-:W-:Y:S02]  /*93c0*/  FADD.FTZ R9, R9, R4 ;  /* 0x0000000409097221 */ /* 0x010fe40000010000 */
[----:B------:R-:W0:Y:S01]  /*93d0*/  SHFL.BFLY PT, R0, R7, 0x1, 0x1f ;  /* 0x0c201f0007007f89 */ /* 0x000e2200000e0000 */
[----:B------:R-:W-:Y:S01]  /*93e0*/  IMAD.MOV.U32 R4, RZ, RZ, RZ ;  /* 0x000000ffff047224 */ /* 0x000fe200078e00ff */
[----:B------:R-:W-:-:S03]  /*93f0*/  UISETP.NE.AND UP0, UPT, UR38, 0x2, UPT ;  /* 0x000000022600788c */ /* 0x000fc6000bf05270 */
[----:B------:R-:W-:Y:S01]  /*9400*/  @!P0 IMAD R3, R3, 0x40, R16 ;  /* 0x0000004003038824 */ /* 0x000fe200078e0210 */
[----:B------:R-:W1:Y:S01]  /*9410*/  SHFL.BFLY PT, R8, R9, 0x1, 0x1f ;  /* 0x0c201f0009087f89 */ /* 0x000e6200000e0000 */
[----:B------:R-:W-:Y:S02]  /*9420*/  USEL UR4, URZ, 0x1, UP0 ;  /* 0x000000013f047887 */ /* 0x000fe40008000000 */
[----:B------:R-:W-:Y:S02]  /*9430*/  USEL UR38, UR38, URZ, UP0 ;  /* 0x0000003f26267287 */ /* 0x000fe40008000000 */
[----:B------:R-:W-:Y:S01]  /*9440*/  ULOP3.LUT UR37, UR37, UR4, URZ, 0x3c, !UPT ;  /* 0x0000000425257292 */ /* 0x000fe2000f8e3c3f */
[----:B0-----:R-:W-:Y:S01]  /*9450*/  FADD.FTZ R11, R7, R0 ;  /* 0x00000000070b7221 */ /* 0x001fe20000010000 */
[----:B------:R-:W-:Y:S02]  /*9460*/  IMAD.MOV.U32 R0, RZ, RZ, RZ ;  /* 0x000000ffff007224 */ /* 0x000fe400078e00ff */
[----:B-1----:R-:W-:-:S02]  /*9470*/  FADD.FTZ R8, R9, R8 ;  /* 0x0000000809087221 */ /* 0x002fc40000010000 */
[----:B------:R-:W-:Y:S02]  /*9480*/  FSETP.NE.FTZ.AND P1, PT, R11, RZ, PT ;  /* 0x000000ff0b00720b */ /* 0x000fe40003f35000 */
[----:B------:R-:W-:Y:S01]  /*9490*/  @!P0 LEA R9, R3, UR42, 0x2 ;  /* 0x0000002a03098c11 */ /* 0x000fe2000f8e10ff */
[----:B------:R-:W-:Y:S01]  /*94a0*/  IMAD.MOV.U32 R3, RZ, RZ, -0x800000 ;  /* 0xff800000ff037424 */ /* 0x000fe200078e00ff */
[----:B------:R-:W-:-:S09]  /*94b0*/  FSETP.NE.FTZ.AND P2, PT, R8, RZ, PT ;  /* 0x000000ff0800720b */ /* 0x000fd20003f55000 */
[----:B------:R-:W0:Y:S08]  /*94c0*/  @P1 MUFU.RCP R0, R11 ;  /* 0x0000000b00001308 */ /* 0x000e300000001000 */
[----:B------:R-:W1:Y:S08]  /*94d0*/  @P2 MUFU.RCP R4, R8 ;  /* 0x0000000800042308 */ /* 0x000e700000001000 */
[----:B------:R-:W4:Y:S01]  /*94e0*/  @P1 MUFU.LG2 R11, R11 ;  /* 0x0000000b000b1308 */ /* 0x000f220000000c00 */
[----:B0-----:R-:W-:Y:S01]  /*94f0*/  @!P0 STS [R9+0x28800], R0 ;  /* 0x0288000009008388 */ /* 0x001fe20000000800 */
[-C--:B------:R-:W-:Y:S01]  /*9500*/  FMUL.FTZ R195, R24, R0.reuse ;  /* 0x0000000018c37220 */ /* 0x080fe20000410000 */
[-C--:B------:R-:W-:Y:S01]  /*9510*/  FMUL.FTZ R21, R25, R0.reuse ;  /* 0x0000000019157220 */ /* 0x080fe20000410000 */
[-C--:B------:R-:W-:Y:S01]  /*9520*/  FMUL.FTZ R192, R28, R0.reuse ;  /* 0x000000001cc07220 */ /* 0x080fe20000410000 */
[-C--:B------:R-:W-:Y:S01]  /*9530*/  FMUL.FTZ R7, R29, R0.reuse ;  /* 0x000000001d077220 */ /* 0x080fe20000410000 */
[-C--:B------:R-:W-:Y:S01]  /*9540*/  FMUL.FTZ R208, R32, R0.reuse ;  /* 0x0000000020d07220 */ /* 0x080fe20000410000 */
[-C--:B------:R-:W-:Y:S01]  /*9550*/  FMUL.FTZ R206, R33, R0.reuse ;  /* 0x0000000021ce7220 */ /* 0x080fe20000410000 */
[----:B------:R4:W0:Y:S01]  /*9560*/  @P2 MUFU.LG2 R12, R8 ;  /* 0x00000008000c2308 */ /* 0x0008220000000c00 */
        /* <DEDUP_REMOVED lines=8> */
[----:B----4-:R-:W-:Y:S01]  /*95f0*/  @P1 FMUL.FTZ R8, R11, 0.69314718246459960938 ;  /* 0x3f3172180b081820 */ /* 0x010fe20000410000 */
[-C--:B------:R-:W-:Y:S01]  /*9600*/  FMUL.FTZ R198, R49, R0.reuse ;  /* 0x0000000031c67220 */ /* 0x080fe20000410000 */
[----:B-1----:R-:W-:Y:S01]  /*9610*/  @P1 FMUL.FTZ R9, R10, 0.69314718246459960938 ;  /* 0x3f3172180a091820 */ /* 0x002fe20000410000 */
[----:B------:R-:W-:Y:S01]  /*9620*/  @P2 FMUL.FTZ R10, R13, 0.69314718246459960938 ;  /* 0x3f3172180d0a2820 */ /* 0x000fe20000410000 */
        /* <DEDUP_REMOVED lines=22> */
[-C--:B--23--:R-:W-:Y:S01]  /*9790*/  FMUL.FTZ R167, R93, R0.reuse ;  /* 0x000000005da77220 */ /* 0x08cfe20000410000 */
        /* <DEDUP_REMOVED lines=97> */
.L_x_4023:
        /* <DEDUP_REMOVED lines=10> */
[----:B------:R-:W1:Y:S01]  /*9e50*/  SHFL.IDX PT, R6, R211, RZ, 0x1f ;  /* 0x00001fffd3067589 */ /* 0x000e6200000e0000 */
[----:B------:R-:W-:Y:S01]  /*9e60*/  IMAD R9, R210, 0x40, R17 ;  /* 0x00000040d2097824 */ /* 0x000fe200078e0211 */
[----:B------:R-:W-:Y:S01]  /*9e70*/  F2FP.BF16.F32.PACK_AB R120, R121, R120 ;  /* 0x000000787978723e */ /* 0x000fe200000010ff */
[----:B------:R-:W-:-:S04]  /*9e80*/  USHF.R.S32.HI UR12, URZ, 0x1f, UR45 ;  /* 0x0000001f3f0c7899 */ /* 0x000fc8000801142d */
[----:B------:R-:W-:Y:S01]  /*9e90*/  BAR.SYNC.DEFER_BLOCKING 0x1, 0x100 ;  /* 0x0044000000007b1d */ /* 0x000fe20000010000 */
[----:B------:R-:W-:Y:S01]  /*9ea0*/  F2FP.BF16.F32.PACK_AB R121, R156, R154 ;  /* 0x0000009a9c79723e */ /* 0x000fe200000010ff */
[----:B------:R-:W-:Y:S01]  /*9eb0*/  USHF.R.S32.HI UR13, URZ, 0x1f, UR43 ;  /* 0x0000001f3f0d7899 */ /* 0x000fe2000801142b */
        /* <DEDUP_REMOVED lines=10> */
[----:B-1----:R-:W-:Y:S01]  /*9f60*/  ISETP.NE.AND P0, PT, R6, RZ, PT ;  /* 0x000000ff0600720c */ /* 0x002fe20003f05270 */
[----:B------:R-:W-:Y:S01]  /*9f70*/  IMAD.U32 R96, RZ, RZ, UR6 ;  /* 0x00000006ff607e24 */ /* 0x000fe2000f8e00ff */
[----:B------:R-:W-:Y:S01]  /*9f80*/  F2FP.BF16.F32.PACK_AB R146, R149, R148 ;  /* 0x000000949592723e */ /* 0x000fe200000010ff */
[----:B------:R-:W-:Y:S01]  /*9f90*/  IMAD.U32 R97, RZ, RZ, UR7 ;  /* 0x00000007ff617e24 */ /* 0x000fe2000f8e00ff */
[----:B------:R-:W-:Y:S01]  /*9fa0*/  F2FP.BF16.F32.PACK_AB R147, R151, R150 ;  /* 0x000000969793723e */ /* 0x000fe200000010ff */
[----:B------:R-:W-:-:S04]  /*9fb0*/  IMAD.WIDE R4, R215, 0x2, R96 ;  /* 0x00000002d7047825 */ /* 0x000fc800078e0260 */
[----:B------:R-:W-:Y:S01]  /*9fc0*/  IMAD.WIDE R96, R9, 0x2, R96 ;  /* 0x0000000209607825 */ /* 0x000fe200078e0260 */
[C---:B------:R-:W-:Y:S02]  /*9fd0*/  IADD3 R45, P2, R4.reuse, 0x20, RZ ;  /* 0x00000020042d7810 */ /* 0x040fe40007f5e0ff */
[C---:B------:R-:W-:Y:S02]  /*9fe0*/  IADD3 R49, P3, R4.reuse, 0x40, RZ ;  /* 0x0000004004317810 */ /* 0x040fe40007f7e0ff */
[C---:B------:R-:W-:Y:S02]  /*9ff0*/  IADD3 R61, P5, R4.reuse, 0x2000, RZ ;  /* 0x00002000043d7810 */ /* 0x040fe40007fbe0ff */
[----:B------:R-:W-:Y:S01]  /*a000*/  LOP3.LUT R12, R45, 0x380, RZ, 0xc0, !PT ;  /* 0x000003802d0c7812 */ /* 0x000fe200078ec0ff */
[--C-:B------:R-:W-:Y:S01]  /*a010*/  IMAD.X R13, RZ, RZ, R5.reuse, P3 ;  /* 0x000000ffff0d7224 */ /* 0x100fe200018e0605 */
[----:B------:R-:W-:Y:S01]  /*a020*/  LOP3.LUT R14, R49, 0x380, RZ, 0xc0, !PT ;  /* 0x00000380310e7812 */ /* 0x000fe200078ec0ff */
[----:B------:R-:W-:Y:S01]  /*a030*/  IMAD.X R25, RZ, RZ, R5, P5 ;  /* 0x000000ffff197224 */ /* 0x000fe200028e0605 */
[----:B------:R-:W-:-:S02]  /*a040*/  IADD3 R53, P4, R4, 0x60, RZ ;  /* 0x0000006004357810 */ /* 0x000fc40007f9e0ff */
[----:B------:R-:W-:Y:S02]  /*a050*/  SHF.R.U64 R12, R12, 0x3, RZ ;  /* 0x000000030c0c7819 */ /* 0x000fe400000012ff */
[----:B------:R-:W-:Y:S01]  /*a060*/  SHF.R.U64 R14, R14, 0x3, RZ ;  /* 0x000000030e0e7819 */ /* 0x000fe200000012ff */
[--C-:B------:R-:W-:Y:S01]  /*a070*/  IMAD.X R15, RZ, RZ, R5.reuse, P4 ;  /* 0x000000ffff0f7224 */ /* 0x100fe200020e0605 */
[----:B------:R-:W-:Y:S02]  /*a080*/  IADD3 R36, P5, R4, 0x4040, RZ ;  /* 0x0000404004247810 */ /* 0x000fe40007fbe0ff */
[----:B------:R-:W-:Y:S02]  /*a090*/  LOP3.LUT R130, R12, R45, RZ, 0x3c, !PT ;  /* 0x0000002d0c827212 */ /* 0x000fe400078e3cff */
[----:B------:R-:W-:Y:S01]  /*a0a0*/  IADD3 R37, P4, R4, 0x4020, RZ ;  /* 0x0000402004257810 */ /* 0x000fe20007f9e0ff */
[----:B------:R-:W-:Y:S01]  /*a0b0*/  IMAD.X R109, RZ, RZ, R5, P5 ;  /* 0x000000ffff6d7224 */ /* 0x000fe200028e0605 */
[----:B------:R-:W-:-:S02]  /*a0c0*/  LOP3.LUT R12, R14, R49, RZ, 0x3c, !PT ;  /* 0x000000310e0c7212 */ /* 0x000fc400078e3cff */
[----:B------:R-:W-:Y:S01]  /*a0d0*/  LOP3.LUT R49, R36, 0x380, RZ, 0xc0, !PT ;  /* 0x0000038024317812 */ /* 0x000fe200078ec0ff */
[--C-:B------:R-:W-:Y:S01]  /*a0e0*/  IMAD.X R105, RZ, RZ, R5.reuse, P4 ;  /* 0x000000ffff697224 */ /* 0x100fe200020e0605 */
[C---:B------:R-:W-:Y:S02]  /*a0f0*/  IADD3 R65, P6, R4.reuse, 0x2020, RZ ;  /* 0x0000202004417810 */ /* 0x040fe40007fde0ff */
[----:B------:R-:W-:Y:S02]  /*a100*/  SHF.R.U64 R49, R49, 0x3, RZ ;  /* 0x0000000331317819 */ /* 0x000fe400000012ff */
[C---:B------:R-:W-:Y:S01]  /*a110*/  IADD3 R10, P4, R4.reuse, 0x6060, RZ ;  /* 0x00006060040a7810 */ /* 0x040fe20007f9e0ff */
[----:B------:R-:W-:Y:S01]  /*a120*/  IMAD.X R29, RZ, RZ, R5, P6 ;  /* 0x000000ffff1d7224 */ /* 0x000fe200030e0605 */
[----:B------:R-:W-:Y:S02]  /*a130*/  IADD3 R69, P1, R4, 0x2040, RZ ;  /* 0x0000204004457810 */ /* 0x000fe40007f3e0ff */
[----:B------:R-:W-:-:S02]  /*a140*/  LOP3.LUT R108, R49, R36, RZ, 0x3c, !PT ;  /* 0x00000024316c7212 */ /* 0x000fc400078e3cff */
[----:B------:R-:W-:Y:S02]  /*a150*/  IADD3 R33, P6, R4, 0x4060, RZ ;  /* 0x0000406004217810 */ /* 0x000fe40007fde0ff */
[----:B------:R-:W-:Y:S02]  /*a160*/  LOP3.LUT R49, R10, 0x380, RZ, 0xc0, !PT ;  /* 0x000003800a317812 */ /* 0x000fe400078ec0ff */
[-C--:B------:R-:W-:Y:S02]  /*a170*/  IADD3.X R41, RZ, R5.reuse, RZ, P1, !PT ;  /* 0x00000005ff297210 */ /* 0x080fe40000ffe4ff */
[----:B------:R-:W-:Y:S02]  /*a180*/  IADD3.X R131, RZ, R5, RZ, P2, !PT ;  /* 0x00000005ff837210 */ /* 0x000fe400017fe4ff */
[C---:B------:R-:W-:Y:S02]  /*a190*/  IADD3 R6, P1, R4.reuse, 0x6000, RZ ;  /* 0x0000600004067810 */ /* 0x040fe40007f3e0ff */
[----:B------:R-:W-:-:S02]  /*a1a0*/  IADD3 R73, P2, R4, 0x2060, RZ ;  /* 0x0000206004497810 */ /* 0x000fc40007f5e0ff */
[----:B------:R-:W-:Y:S01]  /*a1b0*/  LOP3.LUT R24, R53, 0x380, RZ, 0xc0, !PT ;  /* 0x0000038035187812 */ /* 0x000fe200078ec0ff */
[--C-:B------:R-:W-:Y:S01]  /*a1c0*/  IMAD.X R123, RZ, RZ, R5.reuse, P1 ;  /* 0x000000ffff7b7224 */ /* 0x100fe200008e0605 */
[----:B------:R-:W-:Y:S01]  /*a1d0*/  LOP3.LUT R48, R33, 0x380, RZ, 0xc0, !PT ;  /* 0x0000038021307812 */ /* 0x000fe200078ec0ff */
[----:B------:R-:W-:Y:S01]  /*a1e0*/  IMAD.X R57, RZ, RZ, R5, P2 ;  /* 0x000000ffff397224 */ /* 0x000fe200010e0605 */
[----:B------:R-:W-:Y:S02]  /*a1f0*/  SHF.R.U64 R49, R49, 0x3, RZ ;  /* 0x0000000331317819 */ /* 0x000fe400000012ff */
[----:B------:R-:W-:Y:S02]  /*a200*/  SHF.R.U64 R24, R24, 0x3, RZ ;  /* 0x0000000318187819 */ /* 0x000fe400000012ff */
[----:B------:R-:W-:Y:S02]  /*a210*/  LOP3.LUT R44, R73, 0x380, RZ, 0xc0, !PT ;  /* 0x00000380492c7812 */ /* 0x000fe400078ec0ff */
[----:B------:R-:W-:-:S02]  /*a220*/  SHF.R.U64 R48, R48, 0x3, RZ ;  /* 0x0000000330307819 */ /* 0x000fc400000012ff */
[----:B------:R-:W-:Y:S02]  /*a230*/  LOP3.LUT R10, R49, R10, RZ, 0x3c, !PT ;  /* 0x0000000a310a7212 */ /* 0x000fe400078e3cff */
[----:B------:R-:W-:Y:S02]  /*a240*/  IADD3 R49, P1, R96, 0x4000, RZ ;  /* 0x0000400060317810 */ /* 0x000fe40007f3e0ff */
[C---:B------:R-:W-:Y:S02]  /*a250*/  IADD3 R32, P3, R4.reuse, 0x4000, RZ ;  /* 0x0000400004207810 */ /* 0x040fe40007f7e0ff */
[----:B------:R-:W-:Y:S02]  /*a260*/  LOP3.LUT R11, R4, 0x380, RZ, 0xc0, !PT ;  /* 0x00000380040b7812 */ /* 0x000fe400078ec0ff */
[----:B------:R-:W-:Y:S01]  /*a270*/  LOP3.LUT R14, R24, R53, RZ, 0x3c, !PT ;  /* 0x00000035180e7212 */ /* 0x000fe200078e3cff */
[----:B------:R-:W-:Y:S01]  /*a280*/  IMAD.X R101, RZ, RZ, R5, P3 ;  /* 0x000000ffff657224 */ /* 0x000fe200018e0605 */
[----:B------:R-:W-:-:S02]  /*a290*/  SHF.R.U64 R44, R44, 0x3, RZ ;  /* 0x000000032c2c7819 */ /* 0x000fc400000012ff */
[----:B------:R-:W-:Y:S02]  /*a2a0*/  LOP3.LUT R118, R48, R33, RZ, 0x3c, !PT ;  /* 0x0000002130767212 */ /* 0x000fe400078e3cff */
[----:B------:R-:W-:Y:S02]  /*a2b0*/  LOP3.LUT R24, R61, 0x380, RZ, 0xc0, !PT ;  /* 0x000003803d187812 */ /* 0x000fe400078ec0ff */
[----:B------:R-:W-:Y:S02]  /*a2c0*/  LOP3.LUT R28, R65, 0x380, RZ, 0xc0, !PT ;  /* 0x00000380411c7812 */ /* 0x000fe400078ec0ff */
[----:B------:R-:W-:Y:S02]  /*a2d0*/  LOP3.LUT R48, R49, 0x380, RZ, 0xc0, !PT ;  /* 0x0000038031307812 */ /* 0x000fe400078ec0ff */
[C---:B------:R-:W-:Y:S02]  /*a2e0*/  IADD3 R8, P2, R4.reuse, 0x6020, RZ ;  /* 0x0000602004087810 */ /* 0x040fe40007f5e0ff */
[----:B------:R-:W-:-:S02]  /*a2f0*/  IADD3 R20, P3, R4, 0x6040, RZ ;  /* 0x0000604004147810 */ /* 0x000fc40007f7e0ff */
[----:B------:R-:W-:Y:S01]  /*a300*/  SHF.R.U64 R11, R11, 0x3, RZ ;  /* 0x000000030b0b7819 */ /* 0x000fe200000012ff */
[--C-:B------:R-:W-:Y:S01]  /*a310*/  IMAD.X R127, RZ, RZ, R5.reuse, P2 ;  /* 0x000000ffff7f7224 */ /* 0x100fe200010e0605 */
[----:B------:R-:W-:Y:S01]  /*a320*/  LOP3.LUT R56, R44, R73, RZ, 0x3c, !PT ;  /* 0x000000492c387212 */ /* 0x000fe200078e3cff */
[----:B------:R-:W-:Y:S01]  /*a330*/  IMAD.X R9, RZ, RZ, R5, P3 ;  /* 0x000000ffff097224 */ /* 0x000fe200018e0605 */
[----:B------:R-:W-:Y:S02]  /*a340*/  SHF.R.U64 R24, R24, 0x3, RZ ;  /* 0x0000000318187819 */ /* 0x000fe400000012ff */
[----:B------:R-:W-:Y:S02]  /*a350*/  SHF.R.U64 R28, R28, 0x3, RZ ;  /* 0x000000031c1c7819 */ /* 0x000fe400000012ff */
[----:B------:R-:W-:Y:S02]  /*a360*/  LOP3.LUT R44, R37, 0x380, RZ, 0xc0, !PT ;  /* 0x00000380252c7812 */ /* 0x000fe400078ec0ff */
[----:B------:R-:W-:-:S02]  /*a370*/  SHF.R.U64 R48, R48, 0x3, RZ ;  /* 0x0000000330307819 */ /* 0x000fc400000012ff */
[----:B------:R-:W-:Y:S02]  /*a380*/  LOP3.LUT R45, R32, 0x380, RZ, 0xc0, !PT ;  /* 0x00000380202d7812 */ /* 0x000fe400078ec0ff */
[----:B------:R-:W-:Y:S01]  /*a390*/  LOP3.LUT R4, R11, R4, RZ, 0x3c, !PT ;  /* 0x000000040b047212 */ /* 0x000fe200078e3cff */
[----:B------:R-:W-:Y:S01]  /*a3a0*/  IMAD.X R11, RZ, RZ, R5, P4 ;  /* 0x000000ffff0b7224 */ /* 0x000fe200020e0605 */
[----:B------:R-:W-:Y:S02]  /*a3b0*/  IADD3.X R119, RZ, R5, RZ, P6, !PT ;  /* 0x00000005ff777210 */ /* 0x000fe400037fe4ff */
[----:B------:R-:W-:Y:S02]  /*a3c0*/  LOP3.LUT R24, R24, R61, RZ, 0x3c, !PT ;  /* 0x0000003d18187212 */ /* 0x000fe400078e3cff */
[----:B------:R-:W-:Y:S02]  /*a3d0*/  LOP3.LUT R28, R28, R65, RZ, 0x3c, !PT ;  /* 0x000000411c1c7212 */ /* 0x000fe400078e3cff */
[----:B------:R-:W-:-:S02]  /*a3e0*/  SHF.R.U64 R44, R44, 0x3, RZ ;  /* 0x000000032c2c7819 */ /* 0x000fc400000012ff */
[----:B------:R-:W-:Y:S02]  /*a3f0*/  LOP3.LUT R48, R48, R49, RZ, 0x3c, !PT ;  /* 0x0000003130307212 */ /* 0x000fe400078e3cff */
[----:B------:R-:W-:Y:S02]  /*a400*/  SHF.R.U64 R45, R45, 0x3, RZ ;  /* 0x000000032d2d7819 */ /* 0x000fe400000012ff */
[C---:B------:R-:W-:Y:S02]  /*a410*/  IADD3 R65, P4, R96.reuse, 0x1000, RZ ;  /* 0x0000100060417810 */ /* 0x040fe40007f9e0ff */
[C---:B------:R-:W-:Y:S02]  /*a420*/  IADD3 R61, P3, R96.reuse, 0x2000, RZ ;  /* 0x00002000603d7810 */ /* 0x040fe40007f7e0ff */
[C---:B------:R-:W-:Y:S02]  /*a430*/  IADD3 R53, P2, R96.reuse, 0x3000, RZ ;  /* 0x0000300060357810 */ /* 0x040fe40007f5e0ff */
[----:B------:R-:W-:-:S02]  /*a440*/  IADD3 R49, P6, R96, 0x5000, RZ ;  /* 0x0000500060317810 */ /* 0x000fc40007fde0ff */
[----:B------:R-:W-:Y:S02]  /*a450*/  LOP3.LUT R104, R44, R37, RZ, 0x3c, !PT ;  /* 0x000000252c687212 */ /* 0x000fe400078e3cff */
[----:B------:R-:W-:Y:S02]  /*a460*/  LOP3.LUT R100, R45, R32, RZ, 0x3c, !PT ;  /* 0x000000202d647212 */ /* 0x000fe400078e3cff */
[----:B------:R-:W-:Y:S02]  /*a470*/  LOP3.LUT R37, R8, 0x380, RZ, 0xc0, !PT ;  /* 0x0000038008257812 */ /* 0x000fe400078ec0ff */
[----:B------:R-:W-:Y:S02]  /*a480*/  LOP3.LUT R64, R65, 0x380, RZ, 0xc0, !PT ;  /* 0x0000038041407812 */ /* 0x000fe400078ec0ff */
[----:B------:R-:W-:Y:S02]  /*a490*/  LOP3.LUT R60, R61, 0x380, RZ, 0xc0, !PT ;  /* 0x000003803d3c7812 */ /* 0x000fe400078ec0ff */
[----:B------:R-:W-:-:S02]  /*a4a0*/  LOP3.LUT R52, R53, 0x380, RZ, 0xc0, !PT ;  /* 0x0000038035347812 */ /* 0x000fc400078ec0ff */
[----:B------:R-:W-:Y:S02]  /*a4b0*/  LOP3.LUT R44, R49, 0x380, RZ, 0xc0, !PT ;  /* 0x00000380312c7812 */ /* 0x000fe400078ec0ff */
[----:B------:R-:W-:Y:S02]  /*a4c0*/  LOP3.LUT R40, R69, 0x380, RZ, 0xc0, !PT ;  /* 0x0000038045287812 */ /* 0x000fe400078ec0ff */
[----:B------:R-:W-:Y:S02]  /*a4d0*/  LOP3.LUT R33, R6, 0x380, RZ, 0xc0, !PT ;  /* 0x0000038006217812 */ /* 0x000fe400078ec0ff */
[----:B------:R-:W-:Y:S02]  /*a4e0*/  LOP3.LUT R45, R20, 0x380, RZ, 0xc0, !PT ;  /* 0x00000380142d7812 */ /* 0x000fe400078ec0ff */
[----:B------:R-:W-:Y:S02]  /*a4f0*/  SHF.R.U64 R37, R37, 0x3, RZ ;  /* 0x0000000325257819 */ /* 0x000fe400000012ff */
[----:B------:R-:W-:-:S02]  /*a500*/  SHF.R.U64 R64, R64, 0x3, RZ ;  /* 0x0000000340407819 */ /* 0x000fc400000012ff */
[----:B------:R-:W-:Y:S02]  /*a510*/  SHF.R.U64 R60, R60, 0x3, RZ ;  /* 0x000000033c3c7819 */ /* 0x000fe400000012ff */
[----:B------:R-:W-:Y:S02]  /*a520*/  SHF.R.U64 R52, R52, 0x3, RZ ;  /* 0x0000000334347819 */ /* 0x000fe400000012ff */
[----:B------:R-:W-:Y:S02]  /*a530*/  SHF.R.U64 R44, R44, 0x3, RZ ;  /* 0x000000032c2c7819 */ /* 0x000fe400000012ff */
[----:B------:R-:W-:Y:S02]  /*a540*/  SHF.R.U64 R40, R40, 0x3, RZ ;  /* 0x0000000328287819 */ /* 0x000fe400000012ff */
[----:B------:R-:W-:Y:S02]  /*a550*/  SHF.R.U64 R33, R33, 0x3, RZ ;  /* 0x0000000321217819 */ /* 0x000fe400000012ff */
[----:B------:R-:W-:-:S02]  /*a560*/  SHF.R.U64 R45, R45, 0x3, RZ ;  /* 0x000000032d2d7819 */ /* 0x000fc400000012ff */
[----:B------:R-:W-:Y:S02]  /*a570*/  LOP3.LUT R126, R37, R8, RZ, 0x3c, !PT ;  /* 0x00000008257e7212 */ /* 0x000fe400078e3cff */
[----:B------:R-:W-:Y:S02]  /*a580*/  LOP3.LUT R64, R64, R65, RZ, 0x3c, !PT ;  /* 0x0000004140407212 */ /* 0x000fe400078e3cff */
[----:B------:R-:W-:Y:S01]  /*a590*/  LOP3.LUT R60, R60, R61, RZ, 0x3c, !PT ;  /* 0x0000003d3c3c7212 */ /* 0x000fe200078e3cff */
[--C-:B------:R-:W-:Y:S01]  /*a5a0*/  IMAD.X R61, RZ, RZ, R97.reuse, P3 ;  /* 0x000000ffff3d7224 */ /* 0x100fe200018e0661 */
[----:B------:R-:W-:Y:S01]  /*a5b0*/  LOP3.LUT R52, R52, R53, RZ, 0x3c, !PT ;  /* 0x0000003534347212 */ /* 0x000fe200078e3cff */
[--C-:B------:R-:W-:Y:S01]  /*a5c0*/  IMAD.X R53, RZ, RZ, R97.reuse, P2 ;  /* 0x000000ffff357224 */ /* 0x100fe200010e0661 */
[----:B------:R-:W-:Y:S01]  /*a5d0*/  LOP3.LUT R44, R44, R49, RZ, 0x3c, !PT ;  /* 0x000000312c2c7212 */ /* 0x000fe200078e3cff */
[----:B------:R-:W-:Y:S01]  /*a5e0*/  IMAD.X R49, RZ, RZ, R97, P1 ;  /* 0x000000ffff317224 */ /* 0x000fe200008e0661 */
[----:B------:R-:W-:-:S02]  /*a5f0*/  MOV R73, R4 ;  /* 0x0000000400497202 */ /* 0x000fc40000000f00 */
[----:B------:R-:W-:Y:S02]  /*a600*/  LOP3.LUT R40, R40, R69, RZ, 0x3c, !PT ;  /* 0x0000004528287212 */ /* 0x000fe400078e3cff */
[----:B------:R-:W-:Y:S02]  /*a610*/  LOP3.LUT R122, R33, R6, RZ, 0x3c, !PT ;  /* 0x00000006217a7212 */ /* 0x000fe400078e3cff */
[----:B------:R-:W-:Y:S02]  /*a620*/  LOP3.LUT R8, R45, R20, RZ, 0x3c, !PT ;  /* 0x000000142d087212 */ /* 0x000fe400078e3cff */
[----:B------:R-:W-:Y:S02]  /*a630*/  IADD3.X R65, RZ, R97, RZ, P4, !PT ;  /* 0x00000061ff417210 */ /* 0x000fe400027fe4ff */
[----:B------:R-:W-:Y:S02]  /*a640*/  F2FP.BF16.F32.PACK_AB R4, R21, R195 ;  /* 0x000000c31504723e */ /* 0x000fe400000010ff */
[----:B------:R-:W-:-:S02]  /*a650*/  IADD3 R45, P5, R96, 0x6000, RZ ;  /* 0x00006000602d7810 */ /* 0x000fc40007fbe0ff */
[C---:B------:R-:W-:Y:S02]  /*a660*/  IADD3 R37, P4, R96.reuse, 0x7000, RZ ;  /* 0x0000700060257810 */ /* 0x040fe40007f9e0ff */
[C---:B------:R-:W-:Y:S02]  /*a670*/  IADD3 R33, P3, R96.reuse, 0x8000, RZ ;  /* 0x0000800060217810 */ /* 0x040fe40007f7e0ff */
[C---:B------:R-:W-:Y:S02]  /*a680*/  IADD3 R69, P2, R96.reuse, 0x9000, RZ ;  /* 0x0000900060457810 */ /* 0x040fe40007f5e0ff */
[----:B------:R-:W-:Y:S02]  /*a690*/  IADD3 R21, P1, R96, 0xa000, RZ ;  /* 0x0000a00060157810 */ /* 0x000fe40007f3e0ff */
[----:B------:R-:W-:Y:S02]  /*a6a0*/  F2FP.BF16.F32.PACK_AB R6, R7, R192 ;  /* 0x000000c00706723e */ /* 0x000fe400000010ff */
[----:B------:R-:W-:-:S02]  /*a6b0*/  F2FP.BF16.F32.PACK_AB R5, R27, R26 ;  /* 0x0000001a1b05723e */ /* 0x000fc400000010ff */
[----:B------:R-:W-:Y:S02]  /*a6c0*/  F2FP.BF16.F32.PACK_AB R7, R31, R30 ;  /* 0x0000001e1f07723e */ /* 0x000fe400000010ff */
[----:B------:R-:W-:Y:S02]  /*a6d0*/  LOP3.LUT R36, R45, 0x380, RZ, 0xc0, !PT ;  /* 0x000003802d247812 */ /* 0x000fe400078ec0ff */
[----:B------:R-:W-:Y:S01]  /*a6e0*/  LOP3.LUT R32, R37, 0x380, RZ, 0xc0, !PT ;  /* 0x0000038025207812 */ /* 0x000fe200078ec0ff */
[----:B------:R0:W-:Y:S01]  /*a6f0*/  STSM.16.M88.4 [R73], R4 ;  /* 0x0000000449007844 */ /* 0x0001e20000000200 */
[----:B------:R-:W-:Y:S02]  /*a700*/  LOP3.LUT R20, R33, 0x380, RZ, 0xc0, !PT ;  /* 0x0000038021147812 */ /* 0x000fe400078ec0ff */
[----:B------:R-:W-:Y:S02]  /*a710*/  LOP3.LUT R68, R69, 0x380, RZ, 0xc0, !PT ;  /* 0x0000038045447812 */ /* 0x000fe400078ec0ff */
[----:B------:R-:W-:-:S02]  /*a720*/  LOP3.LUT R72, R21, 0x380, RZ, 0xc0, !PT ;  /* 0x0000038015487812 */ /* 0x000fc400078ec0ff */
[----:B------:R-:W-:Y:S02]  /*a730*/  SHF.R.U64 R36, R36, 0x3, RZ ;  /* 0x0000000324247819 */ /* 0x000fe400000012ff */
[----:B------:R-:W-:Y:S02]  /*a740*/  SHF.R.U64 R32, R32, 0x3, RZ ;  /* 0x0000000320207819 */ /* 0x000fe400000012ff */
[----:B------:R-:W-:Y:S02]  /*a750*/  SHF.R.U64 R20, R20, 0x3, RZ ;  /* 0x0000000314147819 */ /* 0x000fe400000012ff */
[----:B------:R-:W-:Y:S02]  /*a760*/  SHF.R.U64 R68, R68, 0x3, RZ ;  /* 0x0000000344447819 */ /* 0x000fe400000012ff */
[----:B------:R-:W-:Y:S01]  /*a770*/  SHF.R.U64 R72, R72, 0x3, RZ ;  /* 0x0000000348487819 */ /* 0x000fe200000012ff */
[----:B0-----:R-:W-:Y:S01]  /*a780*/  IMAD.X R73, RZ, RZ, R97, P1 ;  /* 0x000000ffff497224 */ /* 0x001fe200008e0661 */
[----:B------:R-:W-:-:S02]  /*a790*/  LOP3.LUT R5, R96, 0x380, RZ, 0xc0, !PT ;  /* 0x0000038060057812 */ /* 0x000fc400078ec0ff */
[----:B------:R-:W-:Y:S01]  /*a7a0*/  LOP3.LUT R36, R36, R45, RZ, 0x3c, !PT ;  /* 0x0000002d24247212 */ /* 0x000fe200078e3cff */
[--C-:B------:R-:W-:Y:S01]  /*a7b0*/  IMAD.X R45, RZ, RZ, R97.reuse, P6 ;  /* 0x000000ffff2d7224 */ /* 0x100fe200030e0661 */
[----:B------:R-:W-:Y:S02]  /*a7c0*/  SHF.R.U64 R5, R5, 0x3, RZ ;  /* 0x0000000305057819 */ /* 0x000fe400000012ff */
[----:B------:R-:W-:Y:S02]  /*a7d0*/  LOP3.LUT R32, R32, R37, RZ, 0x3c, !PT ;  /* 0x0000002520207212 */ /* 0x000fe400078e3cff */
        /* <DEDUP_REMOVED lines=14> */
[----:B------:R-:W-:Y:S02]  /*a8c0*/  F2FP.BF16.F32.PACK_AB R4, R206, R208 ;  /* 0x000000d0ce04723e */ /* 0x000fe400000010ff */
[----:B------:R-:W-:Y:S02]  /*a8d0*/  F2FP.BF16.F32.PACK_AB R5, R35, R34 ;  /* 0x000000222305723e */ /* 0x000fe400000010ff */
[----:B------:R-:W-:Y:S02]  /*a8e0*/  F2FP.BF16.F32.PACK_AB R6, R204, R207 ;  /* 0x000000cfcc06723e */ /* 0x000fe400000010ff */
[----:B------:R-:W-:Y:S02]  /*a8f0*/  F2FP.BF16.F32.PACK_AB R7, R39, R38 ;  /* 0x000000262707723e */ /* 0x000fe400000010ff */
[----:B------:R-:W-:-:S02]  /*a900*/  MOV R34, R8 ;  /* 0x0000000800227202 */ /* 0x000fc40000000f00 */
[----:B------:R-:W-:Y:S01]  /*a910*/  MOV R35, R10 ;  /* 0x0000000a00237202 */ /* 0x000fe20000000f00 */
[----:B------:R0:W-:Y:S01]  /*a920*/  STSM.16.M88.4 [R26], R4 ;  /* 0x000000041a007844 */ /* 0x0001e20000000200 */
[----:B------:R-:W-:Y:S02]  /*a930*/  MOV R131, R12 ;  /* 0x0000000c00837202 */ /* 0x000fe40000000f00 */
[----:B------:R-:W-:Y:S02]  /*a940*/  MOV R192, R14 ;  /* 0x0000000e00c07202 */ /* 0x000fe40000000f00 */
[----:B------:R-:W-:Y:S02]  /*a950*/  F2FP.BF16.F32.PACK_AB R8, R202, R205 ;  /* 0x000000cdca08723e */ /* 0x000fe400000010ff */
        /* <DEDUP_REMOVED lines=9> */
[----:B0-----:R-:W-:Y:S01]  /*a9f0*/  F2FP.BF16.F32.PACK_AB R4, R193, R197 ;  /* 0x000000c5c104723e */ /* 0x001fe200000010ff */
[----:B------:R-:W-:Y:S01]  /*aa00*/  STSM.16.M88.4 [R192], R12 ;  /* 0x0000000cc0007844 */ /* 0x000fe20000000200 */
[----:B------:R-:W-:Y:S02]  /*aa10*/  F2FP.BF16.F32.PACK_AB R5, R59, R58 ;  /* 0x0000003a3b05723e */ /* 0x000fe400000010ff */
[----:B------:R-:W-:Y:S02]  /*aa20*/  F2FP.BF16.F32.PACK_AB R6, R183, R194 ;  /* 0x000000c2b706723e */ /* 0x000fe400000010ff */
[----:B------:R-:W-:Y:S02]  /*aa30*/  F2FP.BF16.F32.PACK_AB R7, R63, R62 ;  /* 0x0000003e3f07723e */ /* 0x000fe400000010ff */
[----:B------:R-:W-:Y:S02]  /*aa40*/  MOV R213, R28 ;  /* 0x0000001c00d57202 */ /* 0x000fe40000000f00 */
[----:B------:R-:W-:Y:S01]  /*aa50*/  F2FP.BF16.F32.PACK_AB R24, R181, R191 ;  /* 0x000000bfb518723e */ /* 0x000fe200000010ff */
[----:B------:R-:W-:Y:S01]  /*aa60*/  STSM.16.M88.4 [R195], R4 ;  /* 0x00000004c3007844 */ /* 0x000fe20000000200 */
[----:B------:R-:W-:-:S02]  /*aa70*/  F2FP.BF16.F32.PACK_AB R25, R67, R66 ;  /* 0x000000424319723e */ /* 0x000fc400000010ff */
[----:B------:R-:W-:Y:S02]  /*aa80*/  F2FP.BF16.F32.PACK_AB R26, R179, R182 ;  /* 0x000000b6b31a723e */ /* 0x000fe400000010ff */
[----:B------:R-:W-:Y:S02]  /*aa90*/  F2FP.BF16.F32.PACK_AB R27, R71, R70 ;  /* 0x00000046471b723e */ /* 0x000fe400000010ff */
        /* <DEDUP_REMOVED lines=16> */
[----:B------:R-:W-:Y:S02]  /*aba0*/  MOV R104, R104 ;  /* 0x0000006800687202 */ /* 0x000fe40000000f00 */
[----:B0-----:R-:W-:-:S02]  /*abb0*/  F2FP.BF16.F32.PACK_AB R40, R173, R176 ;  /* 0x000000b0ad28723e */ /* 0x001fc400000010ff */
[----:B------:R-:W-:Y:S02]  /*abc0*/  F2FP.BF16.F32.PACK_AB R4, R165, R168 ;  /* 0x000000a8a504723e */ /* 0x000fe400000010ff */
[----:B------:R-:W-:Y:S01]  /*abd0*/  F2FP.BF16.F32.PACK_AB R5, R99, R98 ;  /* 0x000000626305723e */ /* 0x000fe200000010ff */
[----:B------:R0:W-:Y:S01]  /*abe0*/  STSM.16.M88.4 [R130], R40 ;  /* 0x0000002882007844 */ /* 0x0001e20000000200 */
[----:B------:R-:W-:Y:S02]  /*abf0*/  F2FP.BF16.F32.PACK_AB R6, R163, R166 ;  /* 0x000000a6a306723e */ /* 0x000fe400000010ff */
[----:B------:R-:W-:Y:S01]  /*ac00*/  F2FP.BF16.F32.PACK_AB R7, R103, R102 ;  /* 0x000000666707723e */ /* 0x000fe200000010ff */
[----:B------:R1:W-:Y:S01]  /*ac10*/  STSM.16.M88.4 [R100], R56 ;  /* 0x0000003864007844 */ /* 0x0003e20000000200 */
[----:B------:R-:W-:Y:S02]  /*ac20*/  MOV R108, R108 ;  /* 0x0000006c006c7202 */ /* 0x000fe40000000f00 */
[----:B------:R-:W-:Y:S01]  /*ac30*/  F2FP.BF16.F32.PACK_AB R8, R159, R164 ;  /* 0x000000a49f08723e */ /* 0x000fe200000010ff */
[----:B------:R1:W-:Y:S01]  /*ac40*/  STSM.16.M88.4 [R104], R4 ;  /* 0x0000000468007844 */ /* 0x0003e20000000200 */
[----:B------:R-:W-:-:S02]  /*ac50*/  F2FP.BF16.F32.PACK_AB R9, R107, R106 ;  /* 0x0000006a6b09723e */ /* 0x000fc400000010ff */
[----:B------:R-:W-:Y:S02]  /*ac60*/  F2FP.BF16.F32.PACK_AB R10, R152, R162 ;  /* 0x000000a2980a723e */ /* 0x000fe400000010ff */
[----:B------:R-:W-:Y:S02]  /*ac70*/  F2FP.BF16.F32.PACK_AB R11, R111, R110 ;  /* 0x0000006e6f0b723e */ /* 0x000fe400000010ff */
[----:B------:R-:W-:Y:S02]  /*ac80*/  MOV R118, R118 ;  /* 0x0000007600767202 */ /* 0x000fe40000000f00 */
[----:B------:R-:W-:Y:S01]  /*ac90*/  MOV R101, R122 ;  /* 0x0000007a00657202 */ /* 0x000fe20000000f00 */
[----:B------:R1:W-:Y:S01]  /*aca0*/  STSM.16.M88.4 [R108], R8 ;  /* 0x000000086c007844 */ /* 0x0003e20000000200 */
[----:B------:R-:W-:Y:S02]  /*acb0*/  F2FP.BF16.F32.PACK_AB R12, R113, R155 ;  /* 0x0000009b710c723e */ /* 0x000fe400000010ff */
[----:B------:R-:W-:-:S02]  /*acc0*/  F2FP.BF16.F32.PACK_AB R13, R115, R114 ;  /* 0x00000072730d723e */ /* 0x000fc400000010ff */
[----:B------:R-:W-:Y:S02]  /*acd0*/  F2FP.BF16.F32.PACK_AB R14, R117, R116 ;  /* 0x00000074750e723e */ /* 0x000fe400000010ff */
[----:B------:R-:W-:Y:S02]  /*ace0*/  F2FP.BF16.F32.PACK_AB R15, R153, R112 ;  /* 0x00000070990f723e */ /* 0x000fe400000010ff */
[----:B------:R-:W-:Y:S02]  /*acf0*/  F2FP.BF16.F32.PACK_AB R122, R125, R124 ;  /* 0x0000007c7d7a723e */ /* 0x000fe400000010ff */
[----:B------:R-:W-:Y:S01]  /*ad00*/  F2FP.BF16.F32.PACK_AB R123, R158, R157 ;  /* 0x0000009d9e7b723e */ /* 0x000fe200000010ff */
[----:B------:R1:W-:Y:S01]  /*ad10*/  STSM.16.M88.4 [R118], R12 ;  /* 0x0000000c76007844 */ /* 0x0003e20000000200 */
[----:B------:R-:W-:Y:S02]  /*ad20*/  MOV R126, R126 ;  /* 0x0000007e007e7202 */ /* 0x000fe40000000f00 */
[----:B0-----:R-:W-:Y:S01]  /*ad30*/  F2FP.BF16.F32.PACK_AB R130, R133, R132 ;  /* 0x000000848582723e */ /* 0x001fe200000010ff */
[----:B------:R1:W-:Y:S01]  /*ad40*/  STSM.16.M88.4 [R101], R120 ;  /* 0x0000007865007844 */ /* 0x0003e20000000200 */
[----:B------:R-:W-:-:S02]  /*ad50*/  F2FP.BF16.F32.PACK_AB R131, R135, R134 ;  /* 0x000000868783723e */ /* 0x000fc400000010ff */
[----:B------:R-:W-:Y:S02]  /*ad60*/  LOP3.LUT R76, R77, 0x380, RZ, 0xc0, !PT ;  /* 0x000003804d4c7812 */ /* 0x000fe400078ec0ff */
[----:B------:R-:W-:Y:S01]  /*ad70*/  LOP3.LUT R80, R81, 0x380, RZ, 0xc0, !PT ;  /* 0x0000038051507812 */ /* 0x000fe200078ec0ff */
[----:B------:R1:W-:Y:S01]  /*ad80*/  STSM.16.M88.4 [R126], R128 ;  /* 0x000000807e007844 */ /* 0x0003e20000000200 */
[----:B------:R-:W-:Y:S02]  /*ad90*/  LOP3.LUT R84, R85, 0x380, RZ, 0xc0, !PT ;  /* 0x0000038055547812 */ /* 0x000fe400078ec0ff */
[----:B------:R-:W-:Y:S01]  /*ada0*/  LOP3.LUT R88, R89, 0x380, RZ, 0xc0, !PT ;  /* 0x0000038059587812 */ /* 0x000fe200078ec0ff */
[----:B------:R1:W-:Y:S01]  /*adb0*/  STSM.16.M88.4 [R34], R136 ;  /* 0x0000008822007844 */ /* 0x0003e20000000200 */
[----:B------:R-:W-:Y:S02]  /*adc0*/  LOP3.LUT R92, R93, 0x380, RZ, 0xc0, !PT ;  /* 0x000003805d5c7812 */ /* 0x000fe400078ec0ff */
[----:B------:R-:W-:Y:S01]  /*add0*/  SHF.R.U64 R76, R76, 0x3, RZ ;  /* 0x000000034c4c7819 */ /* 0x000fe200000012ff */
[----:B------:R1:W-:Y:S01]  /*ade0*/  STSM.16.M88.4 [R35], R144 ;  /* 0x0000009023007844 */ /* 0x0003e20000000200 */
[----:B------:R-:W-:-:S02]  /*adf0*/  SHF.R.U64 R80, R80, 0x3, RZ ;  /* 0x0000000350507819 */ /* 0x000fc400000012ff */
[----:B------:R-:W-:Y:S02]  /*ae00*/  SHF.R.U64 R84, R84, 0x3, RZ ;  /* 0x0000000354547819 */ /* 0x000fe400000012ff */
[----:B------:R-:W-:Y:S02]  /*ae10*/  SHF.R.U64 R88, R88, 0x3, RZ ;  /* 0x0000000358587819 */ /* 0x000fe400000012ff */
[----:B------:R-:W-:Y:S02]  /*ae20*/  SHF.R.U64 R92, R92, 0x3, RZ ;  /* 0x000000035c5c7819 */ /* 0x000fe400000012ff */
[----:B------:R-:W-:Y:S02]  /*ae30*/  LOP3.LUT R76, R76, R77, RZ, 0x3c, !PT ;  /* 0x0000004d4c4c7212 */ /* 0x000fe400078e3cff */
        /* <DEDUP_REMOVED lines=16> */
[----:B------:R-:W-:Y:S01]  /*af40*/  IADD3 R9, -R18, RZ, RZ ;  /* 0x000000ff12097210 */ /* 0x000fe20007ffe1ff */
[----:B------:R-:W-:Y:S01]  /*af50*/  UIMAD.WIDE.U32 UR6, UR45, UR8, URZ ;  /* 0x000000082d0672a5 */ /* 0x000fe2000f8e003f */
[----:B------:R-:W-:Y:S01]  /*af60*/  IMAD.MOV.U32 R4, RZ, RZ, R10 ;  /* 0x000000ffff047224 */ /* 0x000fe200078e000a */
[----:B------:R-:W-:Y:S01]  /*af70*/  UIMAD UR5, UR45, UR9, UR5 ;  /* 0x000000092d0572a4 */ /* 0x000fe2000f8e0205 */
[----:B------:R-:W-:Y:S01]  /*af80*/  VIADD R13, R16, UR44 ;  /* 0x0000002c100d7c36 */ /* 0x000fe20008000000 */
        /* <DEDUP_REMOVED lines=36> */
.L_x_4072:
        /* <DEDUP_REMOVED lines=21> */
[----:B------:R-:W0:Y:S01]  /*b320*/  @P2 LDC R9, c[0x0][0xbec] ;  /* 0x0002fb00ff092b82 */ /* 0x000e220000000800 */
[----:B------:R-:W-:Y:S01]  /*b330*/  ISETP.GE.AND P0, PT, R188, UR10, PT ;  /* 0x0000000abc007c0c */ /* 0x000fe2000bf06270 */
[----:B------:R1:W5:Y:S04]  /*b340*/  LD.E.128 R4, desc[UR50][R20.64] ;  /* 0x0000003214047980 */ /* 0x000368000c101d00 */
[----:B------:R-:W5:Y:S02]  /*b350*/  LD.E.128 R68, desc[UR50][R68.64] ;  /* 0x0000003244447980 */ /* 0x000f64000c101d00 */
[----:B------:R-:W2:Y:S01]  /*b360*/  @P2 LDC R11, c[0x0][0xbf0] ;  /* 0x0002fc00ff0b2b82 */ /* 0x000ea20000000800 */
[----:B------:R-:W-:Y:S01]  /*b370*/  LOP3.LUT R3, R3, 0x4, R0, 0xe2, !PT ;  /* 0x0000000403037812 */ /* 0x000fe200078ee200 */
[----:B------:R-:W5:Y:S01]  /*b380*/  LD.E.128 R72, desc[UR50][R72.64] ;  /* 0x0000003248487980 */ /* 0x000f62000c101d00 */
[----:B------:R-:W-:-:S02]  /*b390*/  LEA R0, R209, R210, 0x5 ;  /* 0x000000d2d1007211 */ /* 0x000fc400078e28ff */
[----:B------:R-:W-:Y:S01]  /*b3a0*/  SEL R8, RZ, 0xffffffff, P0 ;  /* 0xffffffffff087807 */ /* 0x000fe20000000000 */
[----:B------:R-:W5:Y:S01]  /*b3b0*/  LD.E.128 R76, desc[UR50][R76.64] ;  /* 0x000000324c4c7980 */ /* 0x000f62000c101d00 */
[----:B------:R-:W-:Y:S01]  /*b3c0*/  ISETP.GE.AND P0, PT, R187, UR10, PT ;  /* 0x0000000abb007c0c */ /* 0x000fe2000bf06270 */
[----:B------:R-:W-:Y:S01]  /*b3d0*/  UIMAD UR5, UR12, UR8, URZ ;  /* 0x000000080c0572a4 */ /* 0x000fe2000f8e023f */
[----:B------:R-:W-:Y:S01]  /*b3e0*/  VIADD R14, R0, UR44 ;  /* 0x0000002c000e7c36 */ /* 0x000fe20008000000 */
[----:B------:R-:W5:Y:S01]  /*b3f0*/  LD.E.128 R80, desc[UR50][R80.64] ;  /* 0x0000003250507980 */ /* 0x000f62000c101d00 */
[----:B------:R-:W-:Y:S01]  /*b400*/  SEL R0, RZ, 0xffffffff, P0 ;  /* 0xffffffffff007807 */ /* 0x000fe20000000000 */
[----:B------:R-:W-:Y:S02]  /*b410*/  UIMAD.WIDE.U32 UR6, UR45, UR8, URZ ;  /* 0x000000082d0672a5 */ /* 0x000fe4000f8e003f */
[----:B------:R-:W-:Y:S01]  /*b420*/  UIMAD UR5, UR45, UR9, UR5 ;  /* 0x000000092d0572a4 */ /* 0x000fe2000f8e0205 */
[----:B------:R-:W-:Y:S01]  /*b430*/  IMAD.SHL.U32 R8, R8, 0x8, RZ ;  /* 0x0000000808087824 */ /* 0x000fe200078e00ff */
[----:B------:R-:W5:Y:S01]  /*b440*/  LD.E.128 R84, desc[UR50][R84.64] ;  /* 0x0000003254547980 */ /* 0x000f62000c101d00 */
[----:B------:R-:W-:Y:S01]  /*b450*/  ULDC.64 UR8, c[0x0][0xaf0] ;  /* 0x0002bc0000087ab9 */ /* 0x000fe20000000a00 */
[----:B------:R-:W-:Y:S01]  /*b460*/  IMAD.SHL.U32 R13, R0, 0x10, RZ ;  /* 0x00000010000d7824 */ /* 0x000fe200078e00ff */
[----:B------:R-:W-:Y:S01]  /*b470*/  UIADD3 UR7, UR7, UR5, URZ ;  /* 0x0000000507077290 */ /* 0x000fe2000fffe03f */
[----:B0-----:R-:W-:Y:S01]  /*b480*/  @P2 IMAD.HI.U32 R0, R14, R9, RZ ;  /* 0x000000090e002227 */ /* 0x001fe200078e00ff */
[----:B------:R-:W-:Y:S01]  /*b490*/  UIMAD UR5, UR13, UR8, URZ ;  /* 0x000000080d0572a4 */ /* 0x000fe2000f8e023f */
[----:B------:R-:W-:Y:S01]  /*b4a0*/  LOP3.LUT R8, R8, 0x8, R3, 0xe2, !PT ;  /* 0x0000000808087812 */ /* 0x000fe200078ee203 */
[----:B------:R-:W-:Y:S01]  /*b4b0*/  UIMAD.WIDE.U32 UR6, UR43, UR8, UR6 ;  /* 0x000000082b0672a5 */ /* 0x000fe2000f8e0006 */
[----:B------:R-:W-:Y:S01]  /*b4c0*/  IMAD.MOV.U32 R3, RZ, RZ, R14 ;  /* 0x000000ffff037224 */ /* 0x000fe200078e000e */
[----:B------:R-:W-:Y:S01]  /*b4d0*/  UIMAD UR5, UR43, UR9, UR5 ;  /* 0x000000092b0572a4 */ /* 0x000fe2000f8e0205 */
[----:B--2---:R-:W-:Y:S01]  /*b4e0*/  @P2 SHF.R.U32.HI R3, RZ, R11, R0 ;  /* 0x0000000bff032219 */ /* 0x004fe20000011600 */
[----:B------:R-:W5:Y:S01]  /*b4f0*/  LD.E.128 R88, desc[UR50][R88.64] ;  /* 0x0000003258587980 */ /* 0x000f62000c101d00 */
[----:B------:R-:W-:Y:S01]  /*b500*/  LOP3.LUT R10, R13, 0x10, R8, 0xe2, !PT ;  /* 0x000000100d0a7812 */ /* 0x000fe200078ee208 */
[----:B------:R-:W-:Y:S01]  /*b510*/  UIADD3 UR5, UR7, UR5, URZ ;  /* 0x0000000507057290 */ /* 0x000fe2000fffe03f */
[--C-:B------:R-:W-:Y:S01]  /*b520*/  SHF.R.S32.HI R11, RZ, 0x1f, R3.reuse ;  /* 0x0000001fff0b7819 */ /* 0x100fe20000011403 */
[----:B------:R-:W-:Y:S01]  /*b530*/  IMAD.U32 R9, RZ, RZ, UR7 ;  /* 0x00000007ff097e24 */ /* 0x000fe2000f8e00ff */
[----:B------:R-:W-:Y:S01]  /*b540*/  ISETP.GE.AND P0, PT, R186, UR10, PT ;  /* 0x0000000aba007c0c */ /* 0x000fe2000bf06270 */
[----:B------:R-:W-:Y:S01]  /*b550*/  IMAD.MOV R13, RZ, RZ, -R3 ;  /* 0x000000ffff0d7224 */ /* 0x000fe200078e0a03 */
[----:B------:R-:W-:Y:S01]  /*b560*/  MOV R8, UR6 ;  /* 0x0000000600087c02 */ /* 0x000fe20008000f00 */
[----:B------:R-:W-:Y:S01]  /*b570*/  ULDC.64 UR6, c[0x0][0xae0] ;  /* 0x0002b80000067ab9 */ /* 0x000fe20000000a00 */
[----:B------:R-:W-:Y:S01]  /*b580*/  SEL R0, RZ, 0xffffffff, P0 ;  /* 0xffffffffff007807 */ /* 0x000fe20000000000 */
[----:B------:R-:W-:Y:S01]  /*b590*/  IMAD R12, R11, UR6, RZ ;  /* 0x000000060b0c7c24 */ /* 0x000fe2000f8e02ff */
[----:B------:R-:W5:Y:S01]  /*b5a0*/  LD.E.128 R92, desc[UR50][R92.64] ;  /* 0x000000325c5c7980 */ /* 0x000f62000c101d00 */
[----:B------:R-:W-:Y:S01]  /*b5b0*/  IMAD.U32 R9, RZ, RZ, UR5 ;  /* 0x00000005ff097e24 */ /* 0x000fe2000f8e00ff */
[----:B------:R-:W-:Y:S01]  /*b5c0*/  ISETP.GE.AND P0, PT, R214, UR10, PT ;  /* 0x0000000ad6007c0c */ /* 0x000fe2000bf06270 */
[----:B------:R-:W-:Y:S01]  /*b5d0*/  IMAD R11, R15, R13, R14 ;  /* 0x0000000d0f0b7224 */ /* 0x000fe200078e020e */
[----:B------:R-:W-:Y:S01]  /*b5e0*/  @!PT LDS RZ, [RZ] ;  /* 0x00000000fffff984 */ /* 0x000fe20000000800 */
[----:B------:R-:W-:Y:S01]  /*b5f0*/  @!PT LDS RZ, [RZ] ;  /* 0x00000000fffff984 */ /* 0x000fe20000000800 */
[----:B------:R-:W-:Y:S01]  /*b600*/  @!PT LDS RZ, [RZ] ;  /* 0x00000000fffff984 */ /* 0x000fe20000000800 */
[----:B------:R-:W-:Y:S01]  /*b610*/  @!PT LDS RZ, [RZ] ;  /* 0x00000000fffff984 */ /* 0x000fe20000000800 */
[----:B------:R0:W-:Y:S06]  /*b620*/  MEMBAR.ALL.CTA ;  /* 0x0000000000007992 */ /* 0x0001ec0000008000 */
[----:B0-----:R-:W0:Y:S01]  /*b630*/  FENCE.VIEW.ASYNC.S ;  /* 0x00000000000073c6 */ /* 0x001e220000000000 */
[----:B-1----:R-:W-:Y:S01]  /*b640*/  IMAD.SHL.U32 R21, R0, 0x20, RZ ;  /* 0x0000002000157824 */ /* 0x002fe200078e00ff */
[----:B------:R-:W-:Y:S01]  /*b650*/  ULDC UR8, c[0x0][0xa88] ;  /* 0x0002a20000087ab9 */ /* 0x000fe20000000800 */
[C---:B------:R-:W-:Y:S01]  /*b660*/  IMAD R13, R3.reuse, UR7, R12 ;  /* 0x00000007030d7c24 */ /* 0x040fe2000f8e020c */
[----:B------:R-:W-:Y:S01]  /*b670*/  SHF.R.S32.HI R0, RZ, 0x1f, R11 ;  /* 0x0000001fff007819 */ /* 0x000fe2000001140b */
[----:B------:R-:W-:Y:S01]  /*b680*/  IMAD.WIDE.U32 R8, R3, UR6, R8 ;  /* 0x0000000603087c25 */ /* 0x000fe2000f8e0008 */
[----:B------:R-:W-:Y:S01]  /*b690*/  ULDC.64 UR6, c[0x0][0xad8] ;  /* 0x0002b60000067ab9 */ /* 0x000fe20000000a00 */
[----:B------:R-:W-:Y:S01]  /*b6a0*/  SEL R3, RZ, 0x40, P0 ;  /* 0x00000040ff037807 */ /* 0x000fe20000000000 */
[----:B------:R-:W-:Y:S01]  /*b6b0*/  UIADD3 UR5, UR42, 0x28c20, URZ ;  /* 0x00028c202a057890 */ /* 0x000fe2000fffe03f */
[----:B------:R-:W-:Y:S01]  /*b6c0*/  IMAD R0, R0, UR6, RZ ;  /* 0x0000000600007c24 */ /* 0x000fe2000f8e02ff */
[----:B------:R-:W-:Y:S01]  /*b6d0*/  IADD3 R9, R9, R13, RZ ;  /* 0x0000000d09097210 */ /* 0x000fe20007ffe0ff */
[----:B------:R-:W-:Y:S01]  /*b6e0*/  VIADD R28, R210, UR44 ;  /* 0x0000002cd21c7c36 */ /* 0x000fe20008000000 */
[----:B------:R-:W-:Y:S01]  /*b6f0*/  ISETP.GE.AND P0, PT, R212, UR10, PT ;  /* 0x0000000ad4007c0c */ /* 0x000fe2000bf06270 */
[----:B------:R-:W-:Y:S01]  /*b700*/  IMAD R29, R15, UR8, RZ ;  /* 0x000000080f1d7c24 */ /* 0x000fe2000f8e02ff */
[----:B------:R-:W-:Y:S01]  /*b710*/  UPRMT UR5, URZ, 0x654, UR5 ;  /* 0x000006543f057896 */ /* 0x000fe20008000005 */
[C---:B------:R-:W-:Y:S01]  /*b720*/  IMAD R13, R11.reuse, UR7, R0 ;  /* 0x000000070b0d7c24 */ /* 0x040fe2000f8e0200 */
[----:B------:R-:W-:Y:S01]  /*b730*/  SEL R0, RZ, 0x80, P0 ;  /* 0x00000080ff007807 */ /* 0x000fe20000000000 */
[----:B------:R-:W-:Y:S01]  /*b740*/  IMAD.WIDE.U32 R8, R11, UR6, R8 ;  /* 0x000000060b087c25 */ /* 0x000fe2000f8e0008 */
[----:B------:R-:W-:Y:S01]  /*b750*/  ISETP.GE.AND P0, PT, R28, R29, PT ;  /* 0x0000001d1c00720c */ /* 0x000fe20003f06270 */
[----:B------:R-:W-:Y:S01]  /*b760*/  ULDC.64 UR6, c[0x0][0xa80] ;  /* 0x0002a00000067ab9 */ /* 0x000fe20000000a00 */
[----:B------:R-:W-:Y:S01]  /*b770*/  LOP3.LUT R10, R21, 0x20, R10, 0xe2, !PT ;  /* 0x00000020150a7812 */ /* 0x000fe200078ee20a */
[----:B------:R-:W-:Y:S01]  /*b780*/  IMAD.IADD R9, R9, 0x1, R13 ;  /* 0x0000000109097824 */ /* 0x000fe200078e020d */
[----:B------:R-:W-:Y:S01]  /*b790*/  LEA R26, P1, R8, UR6, 0x1 ;  /* 0x00000006081a7c11 */ /* 0x000fe2000f8208ff */
[----:B------:R-:W-:Y:S01]  /*b7a0*/  BSSY B1, `(.L_x_4073) ;  /* 0x0000027000017945 */ /* 0x000fe20003800000 */
[----:B------:R-:W-:Y:S01]  /*b7b0*/  LOP3.LUT R3, R10, R3, RZ, 0xfc, !PT ;  /* 0x000000030a037212 */ /* 0x000fe200078efcff */
[----:B0-----:R-:W-:Y:S01]  /*b7c0*/  SYNCS.ARRIVE.TRANS64.RED.A1T0 RZ, [UR5], RZ ;  /* 0x000000ffffff79a7 */ /* 0x001fe20008100405 */
[----:B------:R-:W-:Y:S01]  /*b7d0*/  LEA.HI.X R27, R8, UR7, R9, 0x1, P1 ;  /* 0x00000007081b7c11 */ /* 0x000fe200088f0c09 */
[----:B------:R0:W1:Y:S01]  /*b7e0*/  SHFL.IDX PT, R10, R26, RZ, 0x181f ;  /* 0x00181fff1a0a7589 */ /* 0x00006200000e0000 */
[----:B------:R-:W-:-:S03]  /*b7f0*/  LOP3.LUT R0, R3, R0, RZ, 0xfc, !PT ;  /* 0x0000000003007212 */ /* 0x000fc600078efcff */
        /* <DEDUP_REMOVED lines=33> */
.L_x_4074:
[----:B------:R-:W-:Y:S05]  /*ba10*/  BSYNC B1 ;  /* 0x0000000000017941 */ /* 0x000fea0003800000 */
.L_x_4073:
[----:B---3-5:R-:W-:Y:S01]  /*ba20*/  VIADD R4, R28, 0x20 ;  /* 0x000000201c047836 */ /* 0x028fe20000000000 */
        /* <DEDUP_REMOVED lines=20> */
[-C--:B------:R-:W-:Y:S02]  /*bb70*/  @!P2 LEA.HI.X R13, R188, R7.reuse, R221, 0x1, P5 ;  /* 0x00000007bc0da211 */ /* 0x080fe400028f0cdd */
[-C--:B------:R-:W-:Y:S02]  /*bb80*/  @!P0 LEA R14, P3, R186, R6.reuse, 0x1 ;  /* 0x00000006ba0e8211 */ /* 0x080fe400078608ff */
[CC--:B0-----:R-:W-:Y:S01]  /*bb90*/  @!P1 LEA R4, P6, R187.reuse, R6.reuse, 0x1 ;  /* 0x00000006bb049211 */ /* 0x0c1fe200078c08ff */
[----:B------:R4:W-:Y:S01]  /*bba0*/  @!P2 ST.E.128 desc[UR50][R12.64], R32 ;  /* 0x000000200c00a985 */ /* 0x0009e2000c101d32 */
[----:B------:R-:W-:Y:S02]  /*bbb0*/  @P4 LEA R20, P5, R214, R6, 0x1 ;  /* 0x00000006d6144211 */ /* 0x000fe400078a08ff */
[-C--:B------:R-:W-:Y:S02]  /*bbc0*/  @!P1 LEA.HI.X R5, R187, R7.reuse, R220, 0x1, P6 ;  /* 0x00000007bb059211 */ /* 0x080fe400030f0cdc */
[----:B------:R-:W-:-:S02]  /*bbd0*/  @!P0 LEA.HI.X R15, R186, R7, R219, 0x1, P3 ;  /* 0x00000007ba0f8211 */ /* 0x000fc400018f0cdb */
        /* <DEDUP_REMOVED lines=10> */
.L_x_4071:
[----:B------:R-:W0:Y:S01]  /*bc80*/  LDC R10, c[0x0][0xbe8] ;  /* 0x0002fa00ff0a7b82 */ /* 0x000e220000000800 */
[----:B------:R-:W-:Y:S01]  /*bc90*/  ISETP.GE.AND P2, PT, R216, 0x40, PT ;  /* 0x00000040d800780c */ /* 0x000fe20003f46270 */
[----:B------:R-:W-:Y:S01]  /*bca0*/  ULDC UR12, c[0x0][0xac8] ;  /* 0x0002b200000c7ab9 */ /* 0x000fe20000000800 */
[----:B------:R-:W-:Y:S01]  /*bcb0*/  IMAD R0, R209, 0x20, R210 ;  /* 0x00000020d1007824 */ /* 0x000fe200078e02d2 */
[----:B------:R-:W-:Y:S01]  /*bcc0*/  ISETP.GE.AND P4, PT, R17, UR12, PT ;  /* 0x0000000c11007c0c */ /* 0x000fe2000bf86270 */
[----:B------:R-:W-:Y:S01]  /*bcd0*/  USHF.R.S32.HI UR8, URZ, 0x1f, UR45 ;  /* 0x0000001f3f087899 */ /* 0x000fe2000801142d */
[----:B------:R-:W-:Y:S01]  /*bce0*/  ISETP.GE.AND P3, PT, R190, UR12, PT ;  /* 0x0000000cbe007c0c */ /* 0x000fe2000bf66270 */
[----:B------:R-:W-:Y:S01]  /*bcf0*/  USHF.R.S32.HI UR9, URZ, 0x1f, UR43 ;  /* 0x0000001f3f097899 */ /* 0x000fe2000801142b */
[----:B------:R-:W-:Y:S01]  /*bd00*/  BSSY B1, `(.L_x_4076) ;  /* 0x0000031000017945 */ /* 0x000fe20003800000 */
[----:B------:R-:W-:Y:S02]  /*bd10*/  ISETP.GE.AND P1, PT, R189, UR12, PT ;  /* 0x0000000cbd007c0c */ /* 0x000fe4000bf26270 */
[----:B------:R-:W-:-:S02]  /*bd20*/  IADD3 R8, R0, UR44, RZ ;  /* 0x0000002c00087c10 */ /* 0x000fc4000fffe0ff */
[----:B------:R-:W-:Y:S02]  /*bd30*/  SEL R12, RZ, 0x1, P4 ;  /* 0x00000001ff0c7807 */ /* 0x000fe40002000000 */
        /* <DEDUP_REMOVED lines=10> */
[----:B--2---:R-:W-:-:S04]  /*bde0*/  IADD3 R6, R7, -0x80, R6 ;  /* 0xffffff8007067810 */ /* 0x004fc80007ffe006 */
        /* <DEDUP_REMOVED lines=34> */
.L_x_4077:
[----:B------:R-:W-:Y:S05]  /*c010*/  BSYNC B1 ;  /* 0x0000000000017941 */ /* 0x000fea0003800000 */
.L_x_4076:
[----:B------:R-:W-:Y:S01]  /*c020*/  ULDC.64 UR10, c[0x0][0xae8] ;  /* 0x0002ba00000a7ab9 */ /* 0x000fe20000000a00 */
[----:B------:R-:W-:Y:S01]  /*c030*/  SEL R0, RZ, 0xffffffff, P1 ;  /* 0xffffffffff007807 */ /* 0x000fe20000800000 */
[----:B------:R-:W-:Y:S01]  /*c040*/  UIMAD UR5, UR8, UR10, URZ ;  /* 0x0000000a080572a4 */ /* 0x000fe2000f8e023f */
[----:B------:R-:W-:Y:S01]  /*c050*/  IMAD.SHL.U32 R13, R13, 0x2, RZ ;  /* 0x000000020d0d7824 */ /* 0x000fe200078e00ff */
[----:B------:R-:W-:Y:S01]  /*c060*/  UIMAD.WIDE.U32 UR6, UR45, UR10, URZ ;  /* 0x0000000a2d0672a5 */ /* 0x000fe2000f8e003f */
[----:B------:R-:W-:Y:S01]  /*c070*/  SHF.L.U32 R5, R0, 0x2, RZ ;  /* 0x0000000200057819 */ /* 0x000fe200000006ff */
[----:B0-----:R-:W-:Y:S01]  /*c080*/  @P0 IMAD.HI.U32 R0, R8, R9, RZ ;  /* 0x0000000908000227 */ /* 0x001fe200078e00ff */
[----:B------:R-:W-:Y:S01]  /*c090*/  UIMAD UR5, UR45, UR11, UR5 ;  /* 0x0000000b2d0572a4 */ /* 0x000fe2000f8e0205 */
[----:B------:R-:W-:Y:S01]  /*c0a0*/  ISETP.GE.AND P1, PT, R188, UR12, PT ;  /* 0x0000000cbc007c0c */ /* 0x000fe2000bf26270 */
[----:B------:R-:W-:Y:S01]  /*c0b0*/  BSSY B1, `(.L_x_4078) ;  /* 0x0000056000017945 */ /* 0x000fe20003800000 */
[----:B--2---:R-:W-:Y:S01]  /*c0c0*/  IMAD.MOV.U32 R3, RZ, RZ, R8 ;  /* 0x000000ffff037224 */ /* 0x004fe200078e0008 */
[----:B------:R-:W-:Y:S01]  /*c0d0*/  ULDC.64 UR10, c[0x0][0xaf0] ;  /* 0x0002bc00000a7ab9 */ /* 0x000fe20000000a00 */
[----:B------:R-:W-:Y:S01]  /*c0e0*/  UIADD3 UR7, UR7, UR5, URZ ;  /* 0x0000000507077290 */ /* 0x000fe2000fffe03f */
[----:B-1----:R-:W-:Y:S01]  /*c0f0*/  @P0 SHF.R.U32.HI R3, RZ, R11, R0 ;  /* 0x0000000bff030219 */ /* 0x002fe20000011600 */
[----:B------:R-:W-:Y:S01]  /*c100*/  UIMAD UR5, UR9, UR10, URZ ;  /* 0x0000000a090572a4 */ /* 0x000fe2000f8e023f */
[----:B------:R-:W-:Y:S01]  /*c110*/  LOP3.LUT R12, R13, 0x2, R12, 0xe2, !PT ;  /* 0x000000020d0c7812 */ /* 0x000fe200078ee20c */
[----:B------:R-:W-:Y:S01]  /*c120*/  UIMAD.WIDE.U32 UR6, UR43, UR10, UR6 ;  /* 0x0000000a2b0672a5 */ /* 0x000fe2000f8e0006 */
[----:B------:R-:W-:Y:S01]  /*c130*/  SEL R0, RZ, 0xffffffff, P1 ;  /* 0xffffffffff007807 */ /* 0x000fe20000800000 */
[----:B------:R-:W-:Y:S01]  /*c140*/  UIMAD UR5, UR43, UR11, UR5 ;  /* 0x0000000b2b0572a4 */ /* 0x000fe2000f8e0205 */
[----:B------:R-:W-:Y:S01]  /*c150*/  LOP3.LUT R12, R5, 0x4, R12, 0xe2, !PT ;  /* 0x00000004050c7812 */ /* 0x000fe200078ee20c */
[--C-:B------:R-:W-:Y:S01]  /*c160*/  IMAD.MOV R7, RZ, RZ, -R3.reuse ;  /* 0x000000ffff077224 */ /* 0x100fe200078e0a03 */
[----:B------:R-:W-:Y:S01]  /*c170*/  ISETP.GE.AND P1, PT, R187, UR12, PT ;  /* 0x0000000cbb007c0c */ /* 0x000fe2000bf26270 */
[----:B------:R-:W-:Y:S01]  /*c180*/  IMAD.SHL.U32 R5, R0, 0x8, RZ ;  /* 0x0000000800057824 */ /* 0x000fe200078e00ff */
[----:B------:R-:W-:Y:S01]  /*c190*/  UIADD3 UR5, UR7, UR5, URZ ;  /* 0x0000000507057290 */ /* 0x000fe2000fffe03f */
[----:B------:R-:W-:Y:S01]  /*c1a0*/  SHF.R.S32.HI R0, RZ, 0x1f, R3 ;  /* 0x0000001fff007819 */ /* 0x000fe20000011403 */
[----:B------:R-:W-:Y:S01]  /*c1b0*/  IMAD.U32 R4, RZ, RZ, UR6 ;  /* 0x00000006ff047e24 */ /* 0x000fe2000f8e00ff */
[----:B------:R-:W-:Y:S01]  /*c1c0*/  ISETP.GE.AND P0, PT, R186, UR12, PT ;  /* 0x0000000cba007c0c */ /* 0x000fe2000bf06270 */
[----:B------:R-:W-:Y:S01]  /*c1d0*/  IMAD R7, R10, R7, R8 ;  /* 0x000000070a077224 */ /* 0x000fe200078e0208 */
[----:B------:R-:W-:Y:S01]  /*c1e0*/  LOP3.LUT R12, R5, 0x8, R12, 0xe2, !PT ;  /* 0x00000008050c7812 */ /* 0x000fe200078ee20c */
[----:B------:R-:W-:Y:S01]  /*c1f0*/  VIADD R26, R210, UR44 ;  /* 0x0000002cd21a7c36 */ /* 0x000fe20008000000 */
[----:B------:R-:W-:Y:S01]  /*c200*/  MOV R5, UR7 ;  /* 0x0000000700057c02 */ /* 0x000fe20008000f00 */
[----:B------:R-:W-:Y:S01]  /*c210*/  ULDC.64 UR6, c[0x0][0xae0] ;  /* 0x0002b80000067ab9 */ /* 0x000fe20000000a00 */
[----:B------:R-:W-:Y:S01]  /*c220*/  SEL R6, RZ, 0xffffffff, P1 ;  /* 0xffffffffff067807 */ /* 0x000fe20000800000 */
[----:B------:R-:W-:Y:S01]  /*c230*/  IMAD.U32 R5, RZ, RZ, UR5 ;  /* 0x00000005ff057e24 */ /* 0x000fe2000f8e00ff */
[----:B------:R-:W-:Y:S01]  /*c240*/  SEL R8, RZ, 0xffffffff, P0 ;  /* 0xffffffffff087807 */ /* 0x000fe20000000000 */
[----:B------:R-:W-:Y:S01]  /*c250*/  IMAD R0, R0, UR6, RZ ;  /* 0x0000000600007c24 */ /* 0x000fe2000f8e02ff */
        /* <DEDUP_REMOVED lines=8> */
[----:B------:R-:W-:Y:S01]  /*c2e0*/  IMAD.SHL.U32 R3, R8, 0x20, RZ ;  /* 0x0000002008037824 */ /* 0x000fe200078e00ff */
[----:B------:R-:W-:Y:S01]  /*c2f0*/  IADD3 R5, R5, R9, RZ ;  /* 0x0000000905057210 */ /* 0x000fe20007ffe0ff */
[----:B------:R-:W-:Y:S01]  /*c300*/  IMAD R0, R0, UR6, RZ ;  /* 0x0000000600007c24 */ /* 0x000fe2000f8e02ff */
[----:B------:R-:W-:Y:S01]  /*c310*/  ISETP.GE.AND P2, PT, R212, UR12, PT ;  /* 0x0000000cd4007c0c */ /* 0x000fe2000bf46270 */
[----:B------:R-:W-:Y:S01]  /*c320*/  IMAD R25, R10, UR5, RZ ;  /* 0x000000050a197c24 */ /* 0x000fe2000f8e02ff */
[----:B------:R-:W-:Y:S01]  /*c330*/  LOP3.LUT R12, R3, 0x20, R12, 0xe2, !PT ;  /* 0x00000020030c7812 */ /* 0x000fe200078ee20c */
[C---:B------:R-:W-:Y:S01]  /*c340*/  IMAD R3, R7.reuse, UR7, R0 ;  /* 0x0000000707037c24 */ /* 0x040fe2000f8e0200 */
[----:B------:R-:W-:Y:S01]  /*c350*/  SEL R0, RZ, 0x80, P2 ;  /* 0x00000080ff007807 */ /* 0x000fe20001000000 */
[----:B------:R-:W-:Y:S01]  /*c360*/  IMAD.WIDE.U32 R4, R7, UR6, R4 ;  /* 0x0000000607047c25 */ /* 0x000fe2000f8e0004 */
[----:B------:R-:W-:Y:S01]  /*c370*/  SEL R7, RZ, 0x40, P0 ;  /* 0x00000040ff077807 */ /* 0x000fe20000000000 */
[----:B------:R-:W-:Y:S01]  /*c380*/  ULDC.64 UR6, c[0x0][0xa80] ;  /* 0x0002a00000067ab9 */ /* 0x000fe20000000a00 */
[----:B------:R-:W-:Y:S01]  /*c390*/  ISETP.GE.AND P0, PT, R26, R25, PT ;  /* 0x000000191a00720c */ /* 0x000fe20003f06270 */
[----:B------:R-:W-:Y:S01]  /*c3a0*/  IMAD.IADD R3, R5, 0x1, R3 ;  /* 0x0000000105037824 */ /* 0x000fe200078e0203 */
[----:B------:R-:W-:-:S02]  /*c3b0*/  LEA R20, P1, R4, UR6, 0x1 ;  /* 0x0000000604147c11 */ /* 0x000fc4000f8208ff */
[----:B------:R-:W-:Y:S02]  /*c3c0*/  LOP3.LUT R21, R12, R7, RZ, 0xfc, !PT ;  /* 0x000000070c157212 */ /* 0x000fe400078efcff */
[----:B------:R-:W-:Y:S01]  /*c3d0*/  LEA.HI.X R3, R4, UR7, R3, 0x1, P1 ;  /* 0x0000000704037c11 */ /* 0x000fe200088f0c03 */
[----:B------:R0:W1:Y:S01]  /*c3e0*/  SHFL.IDX PT, R6, R20, RZ, 0x181f ;  /* 0x00181fff14067589 */ /* 0x00006200000e0000 */
[----:B------:R-:W-:-:S03]  /*c3f0*/  LOP3.LUT R24, R21, R0, RZ, 0xfc, !PT ;  /* 0x0000000015187212 */ /* 0x000fc600078efcff */
[----:B------:R0:W2:Y:S02]  /*c400*/  SHFL.IDX PT, R7, R3, RZ, 0x181f ;  /* 0x00181fff03077589 */ /* 0x0000a400000e0000 */
        /* <DEDUP_REMOVED lines=32> */
.L_x_4079:
[----:B------:R-:W-:Y:S05]  /*c610*/  BSYNC B1 ;  /* 0x0000000000017941 */ /* 0x000fea0003800000 */
.L_x_4078:
        /* <DEDUP_REMOVED lines=36> */
.L_x_4075:
[----:B------:R-:W-:Y:S05]  /*c860*/  BSYNC B0 ;  /* 0x0000000000007941 */ /* 0x000fea0003800000 */
.L_x_4070:
[----:B------:R-:W-:Y:S02]  /*c870*/  ULDC UR5, c[0x0][0xc38] ;  /* 0x00030e0000057ab9 */ /* 0x000fe40000000800 */
[----:B------:R-:W-:-:S06]  /*c880*/  UISETP.GE.AND UP0, UPT, UR4, UR5, UPT ;  /* 0x000000050400728c */ /* 0x000fcc000bf06270 */
[----:B------:R-:W-:-:S13]  /*c890*/  PLOP3.LUT P0, PT, PT, PT, UP0, 0x80, 0x0 ;  /* 0x000000000000781c */ /* 0x000fda0003f0f008 */
[----:B------:R-:W-:Y:S05]  /*c8a0*/  @!P0 BRA `(.L_x_4080) ;  /* 0xffffff4400a08947 */ /* 0x000fea000383ffff */
[----:B------:R-:W-:Y:S05]  /*c8b0*/  EXIT ;  /* 0x000000000000794d */ /* 0x000fea0003800000 */
.L_x_4018:
[----:B------:R-:W-:-:S08]  /*c8c0*/  NOP ;  /* 0x0000000000007918 */ /* 0x000fd00000000000 */
[----:B------:R-:W0:-:S00]  /*c8d0*/  USETMAXREG.DEALLOC.CTAPOOL 0x28 ;  /* 0x00000028000079c8 */ /* 0x000e0000080e0500 */
[----:B0-----:R-:W-:-:S06]  /*c8e0*/  LOP3.LUT R2, R2, 0x3, RZ, 0xc0, !PT ;  /* 0x0000000302027812 */ /* 0x001fcc00078ec0ff */
[----:B------:R-:W0:Y:S01]  /*c8f0*/  S2UR UR10, SR_CTAID.X ;  /* 0x00000000000a79c3 */ /* 0x000e220000002500 */
[----:B------:R-:W-:Y:S01]  /*c900*/  LOP3.LUT R16, R16, 0xffffdfff, RZ, 0xc0, !PT ;  /* 0xffffdfff10107812 */ /* 0x000fe200078ec0ff */
[----:B------:R-:W-:Y:S01]  /*c910*/  STL [R1+0x4], RZ ;  /* 0x000004ff01007387 */ /* 0x000fe20000100800 */
[----:B------:R-:W-:Y:S01]  /*c920*/  MOV R22, 0x1 ;  /* 0x0000000100167802 */ /* 0x000fe20000000f00 */
[----:B------:R-:W-:Y:S02]  /*c930*/  IMAD.MOV.U32 R18, RZ, RZ, RZ ;  /* 0x000000ffff127224 */ /* 0x000fe400078e00ff */
        /* <DEDUP_REMOVED lines=26> */
[----:B------:R-:W-:Y:S01]  /*cae0*/  IMAD.MOV.U32 R18, RZ, RZ, RZ ;  /* 0x000000ffff127224 */ /* 0x000fe200078e00ff */
[----:B------:R-:W-:Y:S01]  /*caf0*/  ISETP.GE.AND P3, PT, R3, UR4, PT ;  /* 0x0000000403007c0c */ /* 0x000fe2000bf66270 */
[----:B------:R-:W-:Y:S01]  /*cb00*/  UIMAD UR37, UR37, UR38, URZ ;  /* 0x00000026252572a4 */ /* 0x000fe2000f8e023f */
[----:B------:R-:W-:Y:S01]  /*cb10*/  ISETP.GE.AND P2, PT, R4, UR4, PT ;  /* 0x0000000404007c0c */ /* 0x000fe2000bf46270 */
[----:B------:R-:W-:Y:S01]  /*cb20*/  ULDC UR45, c[0x0][0xc] ;  /* 0x00000300002d7ab9 */ /* 0x000fe20000000800 */
[----:B------:R-:W-:Y:S01]  /*cb30*/  SEL R3, RZ, 0xffffffff, P1 ;  /* 0xffffffffff037807 */ /* 0x000fe20000800000 */
[----:B------:R-:W-:Y:S01]  /*cb40*/  ULOP3.LUT UR46, UR39, 0x2, URZ, 0xfc, !UPT ;  /* 0x00000002272e7892 */ /* 0x000fe2000f8efc3f */
[----:B------:R-:W-:-:S02]  /*cb50*/  LOP3.LUT R5, R8, 0x180, RZ, 0xfc, !PT ;  /* 0x0000018008057812 */ /* 0x000fc400078efcff */
[----:B------:R-:W-:Y:S01]  /*cb60*/  @P1 LOP3.LUT R16, R16, 0x40, RZ, 0xfc, !PT ;  /* 0x0000004010101812 */ /* 0x000fe200078efcff */
[----:B------:R-:W-:Y:S01]  /*cb70*/  IMAD.SHL.U32 R3, R3, 0x2, RZ ;  /* 0x0000000203037824 */ /* 0x000fe200078e00ff */
[----:B------:R-:W-:Y:S02]  /*cb80*/  LOP3.LUT R6, R8, 0x1c0, RZ, 0xfc, !PT ;  /* 0x000001c008067812 */ /* 0x000fe400078efcff */
[----:B------:R-:W-:Y:S02]  /*cb90*/  LOP3.LUT R16, R16, 0xffffff7f, RZ, 0xc0, !PT ;  /* 0xffffff7f10107812 */ /* 0x000fe400078ec0ff */
[----:B------:R-:W-:Y:S02]  /*cba0*/  SEL R2, RZ, 0x1, P0 ;  /* 0x00000001ff027807 */ /* 0x000fe40000000000 */
[----:B------:R-:W-:Y:S02]  /*cbb0*/  @P0 LOP3.LUT R16, R16, 0x80, RZ, 0xfc, !PT ;  /* 0x0000008010100812 */ /* 0x000fe400078efcff */
[----:B------:R-:W-:-:S02]  /*cbc0*/  ISETP.GE.AND P1, PT, R5, UR4, PT ;  /* 0x0000000405007c0c */ /* 0x000fc4000bf26270 */
[----:B------:R-:W-:Y:S02]  /*cbd0*/  LOP3.LUT R16, R16, 0xffffffdf, RZ, 0xc0, !PT ;  /* 0xffffffdf10107812 */ /* 0x000fe400078ec0ff */
[----:B------:R-:W-:Y:S02]  /*cbe0*/  ISETP.GE.AND P0, PT, R6, UR4, PT ;  /* 0x0000000406007c0c */ /* 0x000fe4000bf06270 */
[----:B------:R-:W-:Y:S02]  /*cbf0*/  @P3 LOP3.LUT R16, R16, 0x20, RZ, 0xfc, !PT ;  /* 0x0000002010103812 */ /* 0x000fe400078efcff */
[----:B------:R-:W-:Y:S02]  /*cc00*/  LOP3.LUT R5, R8, 0x100, RZ, 0xfc, !PT ;  /* 0x0000010008057812 */ /* 0x000fe400078efcff */
[----:B------:R-:W-:Y:S02]  /*cc10*/  LOP3.LUT R16, R16, 0xffffffef, RZ, 0xc0, !PT ;  /* 0xffffffef10107812 */ /* 0x000fe400078ec0ff */
[----:B------:R-:W-:-:S02]  /*cc20*/  LOP3.LUT R6, R8, 0x140, RZ, 0xfc, !PT ;  /* 0x0000014008067812 */ /* 0x000fc400078efcff */
[----:B------:R-:W-:Y:S02]  /*cc30*/  LOP3.LUT R2, R3, 0x2, R2, 0xe2, !PT ;  /* 0x0000000203027812 */ /* 0x000fe400078ee202 */
[----:B------:R-:W-:Y:S02]  /*cc40*/  @P2 LOP3.LUT R16, R16, 0x10, RZ, 0xfc, !PT ;  /* 0x0000001010102812 */ /* 0x000fe400078efcff */
[----:B------:R-:W-:Y:S02]  /*cc50*/  SEL R3, RZ, 0x4, P3 ;  /* 0x00000004ff037807 */ /* 0x000fe40001800000 */
[----:B------:R-:W-:Y:S02]  /*cc60*/  SEL R4, RZ, 0x8, P2 ;  /* 0x00000008ff047807 */ /* 0x000fe40001000000 */
[----:B------:R-:W-:Y:S02]  /*cc70*/  ISETP.GE.AND P3, PT, R5, UR4, PT ;  /* 0x0000000405007c0c */ /* 0x000fe4000bf66270 */
[----:B------:R-:W-:Y:S01]  /*cc80*/  ISETP.GE.AND P2, PT, R6, UR4, PT ;  /* 0x0000000406007c0c */ /* 0x000fe2000bf46270 */
[----:B------:R-:W-:Y:S01]  /*cc90*/  ULDC.64 UR4, c[0x0][0x418] ;  /* 0x0001060000047ab9 */ /* 0x000fe20000000a00 */
[----:B------:R-:W-:Y:S01]  /*cca0*/  LOP3.LUT R4, R4, R2, R3, 0xfe, !PT ;  /* 0x0000000204047212 */ /* 0x000fe200078efe03 */
[----:B------:R-:W-:Y:S01]  /*ccb0*/  UISETP.NE.U32.AND UP0, UPT, UR4, URZ, UPT ;  /* 0x0000003f0400728c */ /* 0x000fe2000bf05070 */
[----:B------:R-:W-:-:S02]  /*ccc0*/  LOP3.LUT R3, R31, 0x1f8, RZ, 0xc0, !PT ;  /* 0x000001f81f037812 */ /* 0x000fc400078ec0ff */
[----:B------:R-:W-:Y:S01]  /*ccd0*/  LOP3.LUT R16, R16, 0xfffffff7, RZ, 0xc0, !PT ;  /* 0xfffffff710107812 */ /* 0x000fe200078ec0ff */
[----:B------:R-:W-:Y:S01]  /*cce0*/  UISETP.NE.AND.EX UP0, UPT, UR5, URZ, UPT, UP0 ;  /* 0x0000003f0500728c */ /* 0x000fe2000bf05300 */
[----:B------:R-:W-:Y:S01]  /*ccf0*/  LOP3.LUT R2, R3, 0x38, R0, 0x78, !PT ;  /* 0x0000003803027812 */ /* 0x000fe200078e7800 */
[----:B------:R-:W-:Y:S01]  /*cd00*/  ULDC UR4, c[0x0][0x424] ;  /* 0x0001090000047ab9 */ /* 0x000fe20000000800 */
[----:B------:R-:W-:Y:S01]  /*cd10*/  UMOV UR5, 0x400 ;  /* 0x0000040000057882 */ /* 0x000fe20000000000 */
[----:B------:R-:W-:Y:S01]  /*cd20*/  SHF.L.U32 R3, R0, 0x4, RZ ;  /* 0x0000000400037819 */ /* 0x000fe200000006ff */
[----:B0-----:R-:W-:Y:S01]  /*cd30*/  ULEA UR8, UR8, UR5, 0x18 ;  /* 0x0000000508087291 */ /* 0x001fe2000f8ec03f */
[----:B------:R-:W-:Y:S01]  /*cd40*/  LOP3.LUT R31, R2, 0x200, R31, 0xf8, !PT ;  /* 0x00000200021f7812 */ /* 0x000fe200078ef81f */
[----:B------:R-:W-:Y:S01]  /*cd50*/  USEL UR4, UR4, 0x1, UP0 ;  /* 0x0000000104047887 */ /* 0x000fe20008000000 */
[----:B------:R-:W-:Y:S02]  /*cd60*/  LOP3.LUT R0, R36, 0x70, R3, 0xf8, !PT ;  /* 0x0000007024007812 */ /* 0x000fe400078ef803 */
[----:B------:R-:W-:Y:S01]  /*cd70*/  @P3 LOP3.LUT R16, R16, 0x8, RZ, 0xfc, !PT ;  /* 0x0000000810103812 */ /* 0x000fe200078efcff */
[----:B------:R-:W-:Y:S01]  /*cd80*/  UIMAD UR36, UR4, UR6, URZ ;  /* 0x00000006042472a4 */ /* 0x000fe2000f8e023f */
[----:B------:R-:W-:-:S02]  /*cd90*/  MOV R17, UR8 ;  /* 0x0000000800117c02 */ /* 0x000fc40008000f00 */
[----:B------:R-:W-:Y:S01]  /*cda0*/  SEL R7, RZ, 0x40, P1 ;  /* 0x00000040ff077807 */ /* 0x000fe20000800000 */
[----:B------:R-:W-:Y:S01]  /*cdb0*/  UIADD3 UR4, UR36, 0x3f, URZ ;  /* 0x0000003f24047890 */ /* 0x000fe2000fffe03f */
[----:B------:R-:W-:Y:S01]  /*cdc0*/  ISETP.GE.AND P1, PT, R8, UR7, PT ;  /* 0x0000000708007c0c */ /* 0x000fe2000bf26270 */
[----:B------:R-:W-:Y:S01]  /*cdd0*/  IMAD R0, R31, 0x2, R17 ;  /* 0x000000021f007824 */ /* 0x000fe200078e0211 */
[----:B------:R-:W-:Y:S01]  /*cde0*/  LOP3.LUT R16, R16, 0xfffffffb, RZ, 0xc0, !PT ;  /* 0xfffffffb10107812 */ /* 0x000fe200078ec0ff */
[----:B------:R-:W-:Y:S01]  /*cdf0*/  USHF.R.S32.HI UR5, URZ, 0x1f, UR4 ;  /* 0x0000001f3f057899 */ /* 0x000fe20008011404 */
[----:B------:R-:W-:Y:S01]  /*ce00*/  SEL R5, RZ, 0x10, P3 ;  /* 0x00000010ff057807 */ /* 0x000fe20001800000 */
[----:B------:R-:W-:Y:S01]  /*ce10*/  UIADD3 UR38, UR36, 0x40, -UR38 ;  /* 0x0000004024267890 */ /* 0x000fe2000fffe826 */
[----:B------:R-:W-:Y:S01]  /*ce20*/  SEL R6, RZ, 0x20, P2 ;  /* 0x00000020ff067807 */ /* 0x000fe20001000000 */
[----:B------:R1:W-:Y:S01]  /*ce30*/  STL [R1+0x8], R0 ;  /* 0x0000080001007387 */ /* 0x0003e20000100800 */
[----:B------:R-:W-:Y:S01]  /*ce40*/  @P2 LOP3.LUT R16, R16, 0x4, RZ, 0xfc, !PT ;  /* 0x0000000410102812 */ /* 0x000fe200078efcff */
[----:B------:R-:W-:Y:S01]  /*ce50*/  ULEA.HI UR5, UR5, UR4, URZ, 0x6 ;  /* 0x0000000405057291 */ /* 0x000fe2000f8f303f */
[----:B------:R-:W-:-:S02]  /*ce60*/  LOP3.LUT R4, R6, R4, R5, 0xfe, !PT ;  /* 0x0000000406047212 */ /* 0x000fc400078efe05 */
[----:B------:R-:W-:Y:S01]  /*ce70*/  SEL R9, RZ, 0x80, P0 ;  /* 0x00000080ff097807 */ /* 0x000fe20000000000 */
[----:B------:R-:W-:Y:S01]  /*ce80*/  USHF.R.S32.HI UR40, URZ, 0x6, UR5 ;  /* 0x000000063f287899 */ /* 0x000fe20008011405 */
[----:B------:R-:W-:Y:S02]  /*ce90*/  ISETP.GE.AND P0, PT, R8, UR9, PT ;  /* 0x0000000908007c0c */ /* 0x000fe4000bf06270 */
[----:B------:R-:W-:Y:S02]  /*cea0*/  LOP3.LUT R4, R4, R7, RZ, 0xfc, !PT ;  /* 0x0000000704047212 */ /* 0x000fe400078efcff */
[----:B------:R-:W-:Y:S02]  /*ceb0*/  LOP3.LUT R16, R16, 0xfffffffd, RZ, 0xc0, !PT ;  /* 0xfffffffd10107812 */ /* 0x000fe400078ec0ff */
[----:B------:R-:W-:Y:S02]  /*cec0*/  LOP3.LUT R32, R4, R9, RZ, 0xfc, !PT ;  /* 0x0000000904207212 */ /* 0x000fe400078efcff */
[----:B------:R-:W-:-:S02]  /*ced0*/  @P1 LOP3.LUT R16, R16, 0x2, RZ, 0xfc, !PT ;  /* 0x0000000210101812 */ /* 0x000fc400078efcff */
[----:B------:R-:W-:Y:S02]  /*cee0*/  LOP3.LUT R28, R4, 0x40, RZ, 0xc0, !PT ;  /* 0x00000040041c7812 */ /* 0x000fe400078ec0ff */
[----:B------:R-:W-:Y:S02]  /*cef0*/  LOP3.LUT R26, R32, 0x80, RZ, 0xc0, !PT ;  /* 0x00000080201a7812 */ /* 0x000fe400078ec0ff */
[----:B------:R-:W-:Y:S02]  /*cf00*/  LOP3.LUT R16, R16, 0xffffefff, RZ, 0xc0, !PT ;  /* 0xffffefff10107812 */ /* 0x000fe400078ec0ff */
[----:B------:R-:W-:Y:S02]  /*cf10*/  SHF.R.U32.HI R28, RZ, 0x2, R28 ;  /* 0x00000002ff1c7819 */ /* 0x000fe4000001161c */
[----:B------:R-:W-:Y:S02]  /*cf20*/  SHF.R.U32.HI R26, RZ, 0x3, R26 ;  /* 0x00000003ff1a7819 */ /* 0x000fe4000001161a */
[----:B-1----:R-:W-:-:S07]  /*cf30*/  @P0 LOP3.LUT R16, R16, 0x1000, RZ, 0xfc, !PT ;  /* 0x0000100010100812 */ /* 0x002fce00078efcff */
.L_x_4130:
        /* <DEDUP_REMOVED lines=22> */
.L_x_4082:
[----:B------:R-:W-:Y:S01]  /*d0a0*/  ULDC UR8, c[0x0][0xc54] ;  /* 0x0003150000087ab9 */ /* 0x000fe20000000800 */
[----:B------:R-:W-:Y:S01]  /*d0b0*/  UMOV UR6, UR7 ;  /* 0x0000000700067c82 */ /* 0x000fe20008000000 */
[----:B------:R-:W-:-:S11]  /*d0c0*/  UISETP.NE.AND UP0, UPT, UR8, 0x1, UPT ;  /* 0x000000010800788c */ /* 0x000fd6000bf05270 */
[----:B------:R-:W-:Y:S02]  /*d0d0*/  @UP0 ULDC.64 UR10, c[0x0][0xc58] ;  /* 0x00031600000a0ab9 */ /* 0x000fe40000000a00 */
[----:B------:R-:W-:-:S04]  /*d0e0*/  UIMAD.WIDE.U32 UR4, UR7, UR10, URZ ;  /* 0x0000000a070472a5 */ /* 0x000fc8000f8e003f */
[----:B------:R-:W-:-:S04]  /*d0f0*/  @UP0 USHF.R.U32.HI UR6, URZ, UR11, UR5 ;  /* 0x0000000b3f060299 */ /* 0x000fc80008011605 */
[----:B------:R-:W-:-:S12]  /*d100*/  UIMAD UR4, UR6, UR8, URZ ;  /* 0x00000008060472a4 */ /* 0x000fd8000f8e023f */
.L_x_4083:
        /* <DEDUP_REMOVED lines=18> */
[----:B------:R-:W-:Y:S01]  /*d230*/  MOV R3, UR5 ;  /* 0x0000000500037c02 */ /* 0x000fe20008000f00 */
[----:B------:R-:W-:Y:S01]  /*d240*/  IMAD.U32 R2, RZ, RZ, UR4 ;  /* 0x00000004ff027e24 */ /* 0x000fe2000f8e00ff */
[----:B------:R-:W-:Y:S01]  /*d250*/  ULDC UR5, c[0x0][0x448] ;  /* 0x0001120000057ab9 */ /* 0x000fe20000000800 */
[----:B------:R-:W-:Y:S01]  /*d260*/  ULDC UR4, c[0x0][0xc3c] ;  /* 0x00030f0000047ab9 */ /* 0x000fe20000000800 */
[----:B------:R-:W-:Y:S02]  /*d270*/  UISETP.NE.AND UP2, UPT, UR5, 0x1, UPT ;  /* 0x000000010500788c */ /* 0x000fe4000bf45270 */
[----:B------:R-:W-:Y:S01]  /*d280*/  UIADD3 UR43, UR43, UR4, URZ ;  /* 0x000000042b2b7290 */ /* 0x000fe2000fffe03f */
[----:B------:R0:W5:Y:S01]  /*d290*/  @P0 LDG.E R30, desc[UR50][R2.64] ;  /* 0x00000032021e0981 */ /* 0x000162000c1e1900 */
[----:B------:R-:W-:Y:S01]  /*d2a0*/  UP2UR UR47, UPR, URZ, 0x4 ;  /* 0x000000043f2f7883 */ /* 0x000fe20008000000 */
[----:B------:R-:W-:Y:S01]  /*d2b0*/  BSSY B7, `(.L_x_4084) ;  /* 0x0000305000077945 */ /* 0x000fe20003800000 */
[----:B------:R-:W-:-:S04]  /*d2c0*/  USHF.L.U32 UR6, UR43, 0x6, URZ ;  /* 0x000000062b067899 */ /* 0x000fc8000800063f */
[----:B------:R-:W-:Y:S01]  /*d2d0*/  UIADD3 UR6, UR6, 0x3f, URZ ;  /* 0x0000003f06067890 */ /* 0x000fe2000fffe03f */
[----:B------:R-:W-:Y:S01]  /*d2e0*/  @UP2 ULDC UR4, c[0x0][0x44c] ;  /* 0x0001130000042ab9 */ /* 0x000fe20000000800 */
[----:B------:R-:W-:Y:S02]  /*d2f0*/  @UP2 ULDC UR7, c[0x0][0x450] ;  /* 0x0001140000072ab9 */ /* 0x000fe40000000800 */
[----:B------:R-:W-:-:S04]  /*d300*/  UIMAD.WIDE.U32 UR4, UR6, UR4, URZ ;  /* 0x00000004060472a5 */ /* 0x000fc8000f8e003f */
[----:B------:R-:W-:-:S04]  /*d310*/  @UP2 USHF.R.U32.HI UR6, URZ, UR7, UR5 ;  /* 0x000000073f062299 */ /* 0x000fc80008011605 */
[----:B------:R-:W-:-:S04]  /*d320*/  UIADD3 UR6, UR38, UR6, URZ ;  /* 0x0000000626067290 */ /* 0x000fc8000fffe03f */
[----:B------:R-:W-:-:S04]  /*d330*/  USHF.R.S32.HI UR4, URZ, 0x1f, UR6 ;  /* 0x0000001f3f047899 */ /* 0x000fc80008011406 */
[----:B------:R-:W-:-:S04]  /*d340*/  ULEA.HI UR4, UR4, UR6, URZ, 0x6 ;  /* 0x0000000604047291 */ /* 0x000fc8000f8f303f */
[----:B------:R-:W-:-:S04]  /*d350*/  USHF.R.S32.HI UR4, URZ, 0x6, UR4 ;  /* 0x000000063f047899 */ /* 0x000fc80008011404 */
[----:B------:R-:W-:-:S04]  /*d360*/  UISETP.LT.AND UP0, UPT, UR40, UR4, UPT ;  /* 0x000000042800728c */ /* 0x000fc8000bf01270 */
[----:B------:R-:W-:-:S06]  /*d370*/  USEL UR44, UR40, UR4, UP0 ;  /* 0x00000004282c7287 */ /* 0x000fcc0008000000 */
[----:B------:R-:W-:-:S13]  /*d380*/  ISETP.LT.AND P0, PT, RZ, UR44, PT ;  /* 0x0000002cff007c0c */ /* 0x000fda000bf01270 */
[----:B0-----:R-:W-:Y:S05]  /*d390*/  @P0 BRA `(.L_x_4085) ;  /* 0x0000000000440947 */ /* 0x001fea0003800000 */
        /* <DEDUP_REMOVED lines=17> */
.L_x_4085:
        /* <DEDUP_REMOVED lines=20> */
.L_x_4088:
[----:B------:R-:W-:Y:S05]  /*d5f0*/  BSYNC B6 ;  /* 0x0000000000067941 */ /* 0x000fea0003800000 */
.L_x_4087:
        /* <DEDUP_REMOVED lines=9> */
[----:B------:R-:W-:Y:S01]  /*d690*/  MOV R4, UR6 ;  /* 0x0000000600047c02 */ /* 0x000fe20008000f00 */
[----:B------:R-:W-:Y:S01]  /*d6a0*/  IMAD.U32 R5, RZ, RZ, UR7 ;  /* 0x00000007ff057e24 */ /* 0x000fe2000f8e00ff */
[----:B------:R-:W-:Y:S01]  /*d6b0*/  MOV R10, UR4 ;  /* 0x00000004000a7c02 */ /* 0x000fe20008000f00 */
[----:B------:R-:W-:Y:S01]  /*d6c0*/  IMAD.U32 R6, RZ, RZ, UR8 ;  /* 0x00000008ff067e24 */ /* 0x000fe2000f8e00ff */
[----:B------:R-:W-:Y:S01]  /*d6d0*/  MOV R13, RZ ;  /* 0x000000ff000d7202 */ /* 0x000fe20000000f00 */
[----:B------:R-:W-:-:S02]  /*d6e0*/  IMAD.U32 R7, RZ, RZ, UR9 ;  /* 0x00000009ff077e24 */ /* 0x000fc4000f8e00ff */
[----:B------:R-:W-:Y:S02]  /*d6f0*/  IMAD.U32 R11, RZ, RZ, UR5 ;  /* 0x00000005ff0b7e24 */ /* 0x000fe4000f8e00ff */
[----:B------:R-:W-:Y:S02]  /*d700*/  IMAD.MOV.U32 R8, RZ, RZ, 0x70 ;  /* 0x00000070ff087424 */ /* 0x000fe400078e00ff */
[----:B0-----:R-:W-:-:S07]  /*d710*/  IMAD.MOV.U32 R12, RZ, RZ, 0x1 ;  /* 0x00000001ff0c7424 */ /* 0x001fce00078e00ff */
[----:B------:R-:W-:-:S07]  /*d720*/  LEPC R20, `(.L_x_4091) ;  /* 0x000000001014794e */ /* 0x000fce0000000000 */
[----:B-1---5:R-:W-:Y:S05]  /*d730*/  CALL.ABS.NOINC R2 ;  /* 0x0000000002007343 */ /* 0x022fea0003c00000 */
.L_x_4091:
[----:B------:R0:W1:Y:S01]  /*d740*/  LDC.64 R2, c[0x4][R19] ;  /* 0x0100000013027b82 */ /* 0x0000620000000a00 */
[----:B------:R-:W-:Y:S01]  /*d750*/  ULDC.64 UR6, c[0x4][0x90] ;  /* 0x0100240000067ab9 */ /* 0x000fe20000000a00 */
[----:B------:R-:W-:Y:S01]  /*d760*/  ULDC.64 UR8, c[0x4][0x98] ;  /* 0x0100260000087ab9 */ /* 0x000fe20000000a00 */
[----:B------:R-:W-:Y:S01]  /*d770*/  ULDC.64 UR4, c[0x4][0x18] ;  /* 0x0100060000047ab9 */ /* 0x000fe20000000a00 */
        /* <DEDUP_REMOVED lines=11> */
.L_x_4090:
[----:B------:R-:W-:Y:S05]  /*d830*/  BSYNC B6 ;  /* 0x0000000000067941 */ /* 0x000fea0003800000 */
.L_x_4089:
        /* <DEDUP_REMOVED lines=8> */
[----:B------:R-:W-:Y:S01]  /*d8c0*/  IMAD.U32 R2, RZ, RZ, UR4 ;  /* 0x00000004ff027e24 */ /* 0x000fe2000f8e00ff */
[----:B------:R-:W-:Y:S01]  /*d8d0*/  MOV R3, UR5 ;  /* 0x0000000500037c02 */ /* 0x000fe20008000f00 */
[----:B------:R-:W-:Y:S01]  /*d8e0*/  IMAD.U32 R27, RZ, RZ, UR44 ;  /* 0x0000002cff1b7e24 */ /* 0x000fe2000f8e00ff */
[----:B------:R-:W-:-:S03]  /*d8f0*/  ULDC UR4, c[0x0][0xc48] ;  /* 0x0003120000047ab9 */ /* 0x000fc60000000800 */
[----:B------:R1:W5:Y:S01]  /*d900*/  @P0 LDG.E R24, desc[UR50][R2.64] ;  /* 0x0000003202180981 */ /* 0x000362000c1e1900 */
[----:B------:R-:W-:Y:S01]  /*d910*/  UMOV UR5, 0xffffffff ;  /* 0xffffffff00057882 */ /* 0x000fe20000000000 */
[----:B------:R-:W-:Y:S01]  /*d920*/  IMAD.U32 R19, RZ, RZ, UR4 ;  /* 0x00000004ff137e24 */ /* 0x000fe2000f8e00ff */
[----:B------:R-:W-:Y:S01]  /*d930*/  LEA R27, R27, 0xffffffc0, 0x6 ;  /* 0xffffffc01b1b7811 */ /* 0x000fe200078e30ff */
[----:B------:R-:W-:Y:S06]  /*d940*/  BRA.DIV UR5, `(.L_x_4092) ;  /* 0x00000032058c7947 */ /* 0x000fec000b800000 */
.L_x_4147:
        /* <DEDUP_REMOVED lines=9> */
[----:B------:R-:W-:-:S04]  /*d9e0*/  LOP3.LUT R8, R36, 0x70, R8, 0xf8, !PT ;  /* 0x0000007024087812 */ /* 0x000fc800078ef808 */
[----:B------:R-:W-:-:S04]  /*d9f0*/  IADD3 R35, R8, R27, RZ ;  /* 0x0000001b08237210 */ /* 0x000fc80007ffe0ff */
[C---:B------:R-:W-:Y:S01]  /*da00*/  ISETP.GE.AND P0, PT, R35.reuse, UR36, PT ;  /* 0x0000002423007c0c */ /* 0x040fe2000bf06270 */
[----:B------:R-:W-:-:S03]  /*da10*/  IMAD.IADD R35, R35, 0x1, R30 ;  /* 0x0000000123237824 */ /* 0x000fc600078e021e */
[----:B------:R-:W-:Y:S01]  /*da20*/  ISETP.GT.U32.OR P0, PT, R8, 0x3f, P0 ;  /* 0x0000003f0800780c */ /* 0x000fe20000704470 */
[----:B0-----:R-:W-:-:S04]  /*da30*/  @P1 IMAD.HI.U32 R0, R35, R0, RZ ;  /* 0x0000000023001227 */ /* 0x001fc800078e00ff */
[----:B------:R-:W-:Y:S01]  /*da40*/  IMAD.MOV.U32 R9, RZ, RZ, R35 ;  /* 0x000000ffff097224 */ /* 0x000fe200078e0023 */
[----:B-1----:R-:W-:-:S07]  /*da50*/  @P1 SHF.R.U32.HI R9, RZ, R3, R0 ;  /* 0x00000003ff091219 */ /* 0x002fce0000011600 */
[----:B------:R-:W0:Y:S01]  /*da60*/  @!P0 LDC.64 R6, c[0x0][0x428] ;  /* 0x00010a00ff068b82 */ /* 0x000e220000000a00 */
[--C-:B------:R-:W-:Y:S01]  /*da70*/  @!P0 SHF.R.S32.HI R3, RZ, 0x1f, R9.reuse ;  /* 0x0000001fff038819 */ /* 0x100fe20000011409 */
[----:B------:R-:W-:-:S06]  /*da80*/  @!P0 IMAD.MOV.U32 R2, RZ, RZ, R9 ;  /* 0x000000ffff028224 */ /* 0x000fcc00078e0009 */
[----:B------:R-:W1:Y:S01]  /*da90*/  @!P0 LDC.64 R4, c[0x0][0x418] ;  /* 0x00010600ff048b82 */ /* 0x000e620000000a00 */
[-C--:B0-----:R-:W-:Y:S02]  /*daa0*/  @!P0 IMAD R0, R29, R6.reuse, RZ ;  /* 0x000000061d008224 */ /* 0x081fe400078e02ff */
[----:B------:R-:W-:-:S04]  /*dab0*/  @!P0 IMAD.WIDE.U32 R2, R24, R6, R2 ;  /* 0x0000000618028225 */ /* 0x000fc800078e0002 */
[----:B------:R-:W-:Y:S01]  /*dac0*/  @!P0 IMAD R7, R24, R7, R0 ;  /* 0x0000000718078224 */ /* 0x000fe200078e0200 */
[----:B-1----:R-:W-:-:S04]  /*dad0*/  @!P0 LEA R4, P1, R2, R4, 0x2 ;  /* 0x0000000402048211 */ /* 0x002fc800078210ff */
[----:B------:R-:W-:-:S04]  /*dae0*/  @!P0 IADD3 R0, R3, R7, RZ ;  /* 0x0000000703008210 */ /* 0x000fc80007ffe0ff */
[----:B------:R-:W-:Y:S02]  /*daf0*/  @!P0 LEA.HI.X R5, R2, R5, R0, 0x2, P1 ;  /* 0x0000000502058211 */ /* 0x000fe400008f1400 */
[----:B------:R-:W-:Y:S01]  /*db00*/  MOV R2, UR46 ;  /* 0x0000002e00027c02 */ /* 0x000fe20008000f00 */
[----:B------:R-:W-:Y:S02]  /*db10*/  IMAD.MOV R0, RZ, RZ, -R9 ;  /* 0x000000ffff007224 */ /* 0x000fe400078e0a09 */
[----:B------:R0:W5:Y:S01]  /*db20*/  @!P0 LDG.E R34, desc[UR50][R4.64] ;  /* 0x0000003204228981 */ /* 0x000162000c1e1900 */
[----:B------:R-:W-:Y:S01]  /*db30*/  ISETP.NE.AND P2, PT, R2, 0x3, PT ;  /* 0x000000030200780c */ /* 0x000fe20003f45270 */
[----:B------:R-:W-:Y:S01]  /*db40*/  IMAD R35, R10, R0, R35 ;  /* 0x000000000a237224 */ /* 0x000fe200078e0223 */
[----:B------:R-:W-:Y:S01]  /*db50*/  ISETP.GT.U32.AND P0, PT, R8, 0x3f, PT ;  /* 0x0000003f0800780c */ /* 0x000fe20003f04070 */
[----:B------:R-:W-:Y:S01]  /*db60*/  IMAD R0, RZ, RZ, -UR42 ;  /* 0x8000002aff007e24 */ /* 0x000fe2000f8e02ff */
[----:B------:R-:W-:-:S03]  /*db70*/  LOP3.LUT R16, R16, 0xfffffeff, RZ, 0xc0, !PT ;  /* 0xfffffeff10107812 */ /* 0x000fc600078ec0ff */
[----:B------:R-:W-:-:S05]  /*db80*/  IMAD R19, R19, R0, UR41 ;  /* 0x0000002913137e24 */ /* 0x000fca000f8e0200 */
[----:B------:R-:W-:Y:S02]  /*db90*/  SHF.R.S32.HI R23, RZ, 0x1f, R19 ;  /* 0x0000001fff177819 */ /* 0x000fe40000011413 */
[----:B------:R-:W-:-:S04]  /*dba0*/  @P2 LOP3.LUT R16, R16, 0x100, RZ, 0xfc, !PT ;  /* 0x0000010010102812 */ /* 0x000fc800078efcff */
[----:B------:R-:W-:-:S04]  /*dbb0*/  LOP3.LUT R16, R16, 0xfffffffe, RZ, 0xc0, !PT ;  /* 0xfffffffe10107812 */ /* 0x000fc800078ec0ff */
[----:B------:R-:W-:Y:S01]  /*dbc0*/  @P0 LOP3.LUT R16, R16, 0x1, RZ, 0xfc, !PT ;  /* 0x0000000110100812 */ /* 0x000fe200078efcff */
[----:B0-----:R-:W-:Y:S06]  /*dbd0*/  @!P2 BRA `(.L_x_4093) ;  /* 0x000000000004a947 */ /* 0x001fec0003800000 */
[----:B------:R-:W-:Y:S01]  /*dbe0*/  BPT.TRAP 0x1 ;  /* 0x000000040000795c */ /* 0x000fe20000300000 */
.L_x_4093:
[----:B------:R-:W-:Y:S01]  /*dbf0*/  IMAD R25, R18, 0x8, R17 ;  /* 0x0000000812197824 */ /* 0x000fe200078e0211 */
[----:B------:R-:W-:Y:S01]  /*dc00*/  SHF.L.U32 R0, R22, 0x1f, RZ ;  /* 0x0000001f16007819 */ /* 0x000fe200000006ff */
[----:B------:R-:W-:Y:S03]  /*dc10*/  BSSY B0, `(.L_x_4094) ;  /* 0x0000003000007945 */ /* 0x000fe60003800000 */
[----:B------:R-:W0:Y:S02]  /*dc20*/  SYNCS.PHASECHK.TRANS64.TRYWAIT P0, [R25+URZ+0x28c40], R0 ;  /* 0x028c4000190075a7 */ /* 0x000e24000800017f */
[----:B0-----:R-:W-:Y:S05]  /*dc30*/  @!P0 BRA `(.L_x_4095) ;  /* 0x0000002c00fc8947 */ /* 0x001fea0003800000 */
.L_x_4148:
[----:B------:R-:W-:Y:S05]  /*dc40*/  BSYNC B0 ;  /* 0x0000000000007941 */ /* 0x000fea0003800000 */
.L_x_4094:
        /* <DEDUP_REMOVED lines=12> */
[----:B------:R-:W-:Y:S02]  /*dd10*/  IMAD R5, R4, UR4, RZ ;  /* 0x0000000404057c24 */ /* 0x000fe4000f8e02ff */
[----:B------:R-:W-:-:S04]  /*dd20*/  IMAD.WIDE.U32 R2, R34, UR4, R2 ;  /* 0x0000000422027c25 */ /* 0x000fc8000f8e0002 */
[----:B------:R-:W-:Y:S01]  /*dd30*/  IMAD R5, R34, UR5, R5 ;  /* 0x0000000522057c24 */ /* 0x000fe2000f8e0205 */
[----:B------:R-:W-:Y:S01]  /*dd40*/  ULDC.64 UR4, c[0x0][0x308] ;  /* 0x0000c20000047ab9 */ /* 0x000fe20000000a00 */
[----:B0-----:R-:W-:Y:S02]  /*dd50*/  IMAD R4, R18, 0x1000, R31 ;  /* 0x0000100012047824 */ /* 0x001fe400078e021f */
[----:B------:R-:W-:Y:S02]  /*dd60*/  IMAD.IADD R3, R3, 0x1, R5 ;  /* 0x0000000103037824 */ /* 0x000fe400078e0205 */
[----:B------:R-:W-:Y:S02]  /*dd70*/  IMAD R0, R23, UR4, RZ ;  /* 0x0000000417007c24 */ /* 0x000fe4000f8e02ff */
[----:B------:R-:W-:-:S04]  /*dd80*/  IMAD.WIDE.U32 R2, R19, UR4, R2 ;  /* 0x0000000413027c25 */ /* 0x000fc8000f8e0002 */
[----:B------:R-:W-:Y:S01]  /*dd90*/  IMAD R5, R19, UR5, R0 ;  /* 0x0000000513057c24 */ /* 0x000fe2000f8e0200 */
[----:B------:R-:W-:Y:S01]  /*dda0*/  ULDC.64 UR4, c[0x0][0x2e8] ;  /* 0x0000ba0000047ab9 */ /* 0x000fe20000000a00 */
[----:B-1----:R-:W-:Y:S01]  /*ddb0*/  IMAD.SHL.U32 R6, R6, 0x8, RZ ;  /* 0x0000000806067824 */ /* 0x002fe200078e00ff */
[----:B------:R-:W-:Y:S01]  /*ddc0*/  LEA R0, P0, R2, UR4, 0x1 ;  /* 0x0000000402007c11 */ /* 0x000fe2000f8008ff */
[----:B------:R-:W-:Y:S01]  /*ddd0*/  UMOV UR4, 0xffffffff ;  /* 0xffffffff00047882 */ /* 0x000fe20000000000 */
[----:B------:R-:W-:Y:S02]  /*dde0*/  IADD3 R5, R3, R5, RZ ;  /* 0x0000000503057210 */ /* 0x000fe40007ffe0ff */
[----:B------:R-:W-:Y:S02]  /*ddf0*/  LOP3.LUT R6, R6, 0x38, RZ, 0xc0, !PT ;  /* 0x0000003806067812 */ /* 0x000fe400078ec0ff */
[----:B------:R-:W-:Y:S02]  /*de00*/  LEA.HI.X R5, R2, UR5, R5, 0x1, P0 ;  /* 0x0000000502057c11 */ /* 0x000fe400080f0c05 */
[----:B------:R-:W-:Y:S01]  /*de10*/  ISETP.GE.AND P0, PT, R27, 0x1, PT ;  /* 0x000000011b00780c */ /* 0x000fe20003f06270 */
[----:B------:R-:W-:-:S12]  /*de20*/  BRA.DIV UR4, `(.L_x_4096) ;  /* 0x0000002e04947947 */ /* 0x000fd8000b800000 */
[----:B------:R-:W0:Y:S01]  /*de30*/  SHFL.IDX PT, R14, R0, RZ, 0x181f ;  /* 0x00181fff000e7589 */ /* 0x000e2200000e0000 */
[----:B------:R-:W-:-:S03]  /*de40*/  @P0 LEA R7, R4, R17, 0x1 ;  /* 0x0000001104070211 */ /* 0x000fc600078e08ff */
        /* <DEDUP_REMOVED lines=9> */
[----:B0-----:R-:W-:-:S05]  /*dee0*/  @P0 LEA R14, P1, R6, R14, 0x1 ;  /* 0x0000000e060e0211 */ /* 0x001fca00078208ff */
[----:B-1----:R-:W-:Y:S01]  /*def0*/  @P0 IMAD.X R3, RZ, RZ, R2, P1 ;  /* 0x000000ffff030224 */ /* 0x002fe200008e0602 */
[----:B------:R-:W-:Y:S02]  /*df00*/  @P0 MOV R2, R14 ;  /* 0x0000000e00020202 */ /* 0x000fe40000000f00 */
        /* <DEDUP_REMOVED lines=11> */
.L_x_4158:
[----:B------:R-:W-:-:S13]  /*dfc0*/  ISETP.GE.AND P0, PT, R27, 0x31, PT ;  /* 0x000000311b00780c */ /* 0x000fda0003f06270 */
[----:B01----:R-:W-:-:S04]  /*dfd0*/  @P0 LEA R2, P1, R6, R14, 0x1 ;  /* 0x0000000e06020211 */ /* 0x003fc800078208ff */
[----:B------:R-:W-:Y:S01]  /*dfe0*/  @P0 IADD3.X R3, RZ, R5, RZ, P1, !PT ;  /* 0x00000005ff030210 */ /* 0x000fe20000ffe4ff */
[----:B------:R-:W-:-:S05]  /*dff0*/  @P0 IMAD R5, R4, 0x2, R17 ;  /* 0x0000000204050824 */ /* 0x000fca00078e0211 */
[----:B------:R-:W-:Y:S01]  /*e000*/  @!PT LDS RZ, [RZ] ;  /* 0x00000000fffff984 */ /* 0x000fe20000000800 */
[----:B------:R-:W-:Y:S01]  /*e010*/  @!PT LDS RZ, [RZ] ;  /* 0x00000000fffff984 */ /* 0x000fe20000000800 */
[----:B------:R-:W-:Y:S01]  /*e020*/  @!PT LDS RZ, [RZ] ;  /* 0x00000000fffff984 */ /* 0x000fe20000000800 */
[----:B------:R0:W-:Y:S01]  /*e030*/  @P0 LDGSTS.E.BYPASS.LTC128B.128 [R5+0x23c00], desc[UR50][R2.64], !P2 ;  /* 0x23c0000002050fae */ /* 0x0001e2000d101d72 */
[----:B------:R-:W-:Y:S01]  /*e040*/  PLOP3.LUT P0, PT, PT, PT, PT, 0x80, 0x0 ;  /* 0x000000000000781c */ /* 0x000fe20003f0f070 */
[----:B------:R-:W-:-:S12]  /*e050*/  NOP ;  /* 0x0000000000007918 */ /* 0x000fd80000000000 */
.L_x_4097:
        /* <DEDUP_REMOVED lines=11> */
.L_x_4098:
        /* <DEDUP_REMOVED lines=11> */
[----:B------:R-:W-:Y:S01]  /*e1c0*/  MOV R4, UR4 ;  /* 0x0000000400047c02 */ /* 0x000fe20008000f00 */
[----:B------:R-:W-:Y:S01]  /*e1d0*/  IMAD.U32 R5, RZ, RZ, UR5 ;  /* 0x00000005ff057e24 */ /* 0x000fe2000f8e00ff */
[----:B------:R-:W0:Y:S01]  /*e1e0*/  LDC.64 R2, c[0x4][R2] ;  /* 0x0100000002027b82 */ /* 0x000e220000000a00 */
[----:B------:R-:W-:Y:S01]  /*e1f0*/  IMAD.U32 R6, RZ, RZ, UR6 ;  /* 0x00000006ff067e24 */ /* 0x000fe2000f8e00ff */
[----:B------:R-:W-:Y:S01]  /*e200*/  MOV R10, UR8 ;  /* 0x00000008000a7c02 */ /* 0x000fe20008000f00 */
[----:B------:R-:W-:Y:S01]  /*e210*/  IMAD.U32 R7, RZ, RZ, UR7 ;  /* 0x00000007ff077e24 */ /* 0x000fe2000f8e00ff */
[----:B------:R-:W-:Y:S01]  /*e220*/  MOV R13, RZ ;  /* 0x000000ff000d7202 */ /* 0x000fe20000000f00 */
[----:B------:R-:W-:-:S02]  /*e230*/  IMAD.U32 R11, RZ, RZ, UR9 ;  /* 0x00000009ff0b7e24 */ /* 0x000fc4000f8e00ff */
[----:B------:R-:W-:Y:S02]  /*e240*/  IMAD.MOV.U32 R8, RZ, RZ, 0x70 ;  /* 0x00000070ff087424 */ /* 0x000fe400078e00ff */
[----:B------:R-:W-:-:S07]  /*e250*/  IMAD.MOV.U32 R12, RZ, RZ, 0x1 ;  /* 0x00000001ff0c7424 */ /* 0x000fce00078e00ff */
[----:B------:R-:W-:-:S07]  /*e260*/  LEPC R20, `(.L_x_4100) ;  /* 0x000000001014794e */ /* 0x000fce0000000000 */
[----:B01----:R-:W-:Y:S05]  /*e270*/  CALL.ABS.NOINC R2 ;  /* 0x0000000002007343 */ /* 0x003fea0003c00000 */
.L_x_4100:
[----:B------:R-:W-:Y:S05]  /*e280*/  BSYNC B6 ;  /* 0x0000000000067941 */ /* 0x000fea0003800000 */
.L_x_4099:
[----:B------:R2:W5:Y:S01]  /*e290*/  LDL R8, [R1+0x8] ;  /* 0x0000080001087983 */ /* 0x0005620000100800 */
[----:B------:R-:W-:Y:S01]  /*e2a0*/  UISETP.NE.AND UP0, UPT, UR47, URZ, UPT ;  /* 0x0000003f2f00728c */ /* 0x000fe2000bf05270 */
[----:B------:R-:W-:Y:S01]  /*e2b0*/  IMAD.U32 R0, RZ, RZ, UR43 ;  /* 0x0000002bff007e24 */ /* 0x000fe2000f8e00ff */
[----:B------:R-:W-:Y:S01]  /*e2c0*/  LOP3.LUT P5, RZ, R16, 0x1000, RZ, 0xc0, !PT ;  /* 0x0000100010ff7812 */ /* 0x000fe200078ac0ff */
[----:B0-----:R-:W0:Y:S01]  /*e2d0*/  S2R R2, SR_TID.X ;  /* 0x0000000000027919 */ /* 0x001e220000002100 */
[----:B------:R-:W-:Y:S01]  /*e2e0*/  R2UR UR6, R23 ;  /* 0x00000000170672ca */ /* 0x000fe200000e0000 */
[----:B------:R-:W-:Y:S01]  /*e2f0*/  ULDC.64 UR8, c[0x0][0x2d8] ;  /* 0x0000b60000087ab9 */ /* 0x000fe20000000a00 */
[----:B------:R-:W-:-:S05]  /*e300*/  PLOP3.LUT P0, PT, PT, PT, UP0, 0x80, 0x0 ;  /* 0x000000000000781c */ /* 0x000fca0003f0f008 */
[----:B------:R-:W-:Y:S01]  /*e310*/  @UP0 ULDC UR4, c[0x0][0x44c] ;  /* 0x0001130000040ab9 */ /* 0x000fe20000000800 */
[----:B0-----:R-:W-:-:S05]  /*e320*/  IMAD.SHL.U32 R2, R2, 0x10, RZ ;  /* 0x0000001002027824 */ /* 0x001fca00078e00ff */
[----:B------:R-:W-:-:S05]  /*e330*/  LOP3.LUT R2, R36, 0x70, R2, 0xf8, !PT ;  /* 0x0000007024027812 */ /* 0x000fca00078ef802 */
[----:B------:R-:W-:-:S04]  /*e340*/  IMAD R0, R0, 0x40, R2 ;  /* 0x0000004000007824 */ /* 0x000fc800078e0202 */
[----:B------:R-:W-:Y:S01]  /*e350*/  @P0 IMAD.HI.U32 R3, R0, UR4, RZ ;  /* 0x0000000400030c27 */ /* 0x000fe2000f8e00ff */
[----:B------:R-:W-:Y:S01]  /*e360*/  PLOP3.LUT P0, PT, PT, PT, UP0, 0x80, 0x0 ;  /* 0x000000000000781c */ /* 0x000fe20003f0f008 */
[----:B------:R-:W-:Y:S01]  /*e370*/  @UP0 ULDC UR4, c[0x0][0x450] ;  /* 0x0001140000040ab9 */ /* 0x000fe20000000800 */
[----:B------:R-:W-:Y:S02]  /*e380*/  MOV R2, R0 ;  /* 0x0000000000027202 */ /* 0x000fe40000000f00 */
[----:B------:R-:W-:Y:S01]  /*e390*/  R2UR UR7, R19 ;  /* 0x00000000130772ca */ /* 0x000fe200000e0000 */
[----:B------:R-:W-:-:S08]  /*e3a0*/  UIMAD UR6, UR6, UR8, URZ ;  /* 0x00000008060672a4 */ /* 0x000fd0000f8e023f */
[----:B------:R-:W-:Y:S02]  /*e3b0*/  @P0 SHF.R.U32.HI R2, RZ, UR4, R3 ;  /* 0x00000004ff020c19 */ /* 0x000fe40008011603 */
[----:B------:R-:W-:Y:S02]  /*e3c0*/  R2UR UR4, R19 ;  /* 0x00000000130472ca */ /* 0x000fe400000e0000 */
[----:B------:R-:W-:Y:S01]  /*e3d0*/  UIMAD UR7, UR7, UR9, UR6 ;  /* 0x00000009070772a4 */ /* 0x000fe2000f8e0206 */
[----:B------:R-:W0:Y:S01]  /*e3e0*/  S2R R10, SR_TID.X ;  /* 0x00000000000a7919 */ /* 0x000e220000002100 */
[----:B------:R-:W-:Y:S01]  /*e3f0*/  USHF.R.S32.HI UR6, URZ, 0x1f, UR42 ;  /* 0x0000001f3f067899 */ /* 0x000fe2000801142a */
[----:B------:R-:W-:-:S08]  /*e400*/  IMAD.MOV R5, RZ, RZ, -R2 ;  /* 0x000000ffff057224 */ /* 0x000fd000078e0a02 */
        /* <DEDUP_REMOVED lines=30> */
[----:B------:R-:W-:-:S03]  /*e5f0*/  IMAD.U32 R3, RZ, RZ, UR43 ;  /* 0x0000002bff037e24 */ /* 0x000fc6000f8e00ff */
[----:B------:R-:W2:Y:S01]  /*e600*/  SHFL.IDX PT, R2, R5, RZ, 0x181f ;  /* 0x00181fff05027589 */ /* 0x000ea200000e0000 */
[----:B------:R-:W-:-:S04]  /*e610*/  IMAD R4, R3, 0x40, R36 ;  /* 0x0000004003047824 */ /* 0x000fc800078e0224 */
[C---:B------:R-:W-:Y:S01]  /*e620*/  VIADD R6, R4.reuse, 0x10 ;  /* 0x0000001004067836 */ /* 0x040fe20000000000 */
[----:B------:R-:W-:-:S13]  /*e630*/  ISETP.GE.AND P0, PT, R4, UR37, PT ;  /* 0x0000002504007c0c */ /* 0x000fda000bf06270 */
[----:B0-----:R-:W-:-:S04]  /*e640*/  @!P0 LEA R14, P1, R10, R14, 0x1 ;  /* 0x0000000e0a0e8211 */ /* 0x001fc800078208ff */
[----:B--2---:R-:W-:Y:S01]  /*e650*/  @!P0 IADD3.X R3, RZ, R2, RZ, P1, !PT ;  /* 0x00000002ff038210 */ /* 0x004fe20000ffe4ff */
[----:B------:R-:W-:Y:S02]  /*e660*/  @!P0 IMAD.MOV.U32 R2, RZ, RZ, R14 ;  /* 0x000000ffff028224 */ /* 0x000fe400078e000e */
[----:B------:R-:W0:Y:S04]  /*e670*/  SHFL.IDX PT, R14, R0, 0x1, 0x181f ;  /* 0x00381f00000e7f89 */ /* 0x000e2800000e0000 */
[----:B-----5:R2:W-:Y:S01]  /*e680*/  @!P0 LDGSTS.E.BYPASS.LTC128B.128 [R8+0x20400], desc[UR50][R2.64], !P5 ;  /* 0x2040000002088fae */ /* 0x0205e2000e901d72 */
[----:B------:R-:W-:Y:S01]  /*e690*/  ISETP.GE.AND P0, PT, R6, UR37, PT ;  /* 0x0000002506007c0c */ /* 0x000fe2000bf06270 */
[----:B------:R-:W-:Y:S02]  /*e6a0*/  VIADD R6, R4, 0x20 ;  /* 0x0000002004067836 */ /* 0x000fe40000000000 */
[----:B--2---:R-:W2:Y:S10]  /*e6b0*/  SHFL.IDX PT, R2, R5, 0x1, 0x181f ;  /* 0x00381f0005027f89 */ /* 0x004eb400000e0000 */
[----:B0-----:R-:W-:-:S05]  /*e6c0*/  @!P0 LEA R14, P1, R10, R14, 0x1 ;  /* 0x0000000e0a0e8211 */ /* 0x001fca00078208ff */
[----:B--2---:R-:W-:Y:S01]  /*e6d0*/  @!P0 IMAD.X R3, RZ, RZ, R2, P1 ;  /* 0x000000ffff038224 */ /* 0x004fe200008e0602 */
[----:B------:R-:W-:Y:S02]  /*e6e0*/  @!P0 MOV R2, R14 ;  /* 0x0000000e00028202 */ /* 0x000fe40000000f00 */
        /* <DEDUP_REMOVED lines=10> */
.L_x_4167:
[----:B------:R-:W-:-:S04]  /*e790*/  IADD3 R4, R4, 0x30, RZ ;  /* 0x0000003004047810 */ /* 0x000fc80007ffe0ff */
[----:B------:R-:W-:-:S13]  /*e7a0*/  ISETP.GE.AND P0, PT, R4, UR37, PT ;  /* 0x0000002504007c0c */ /* 0x000fda000bf06270 */
[----:B0-2---:R-:W-:-:S05]  /*e7b0*/  @!P0 LEA R2, P1, R10, R14, 0x1 ;  /* 0x0000000e0a028211 */ /* 0x005fca00078208ff */
[----:B------:R-:W-:-:S05]  /*e7c0*/  @!P0 IMAD.X R3, RZ, RZ, R5, P1 ;  /* 0x000000ffff038224 */ /* 0x000fca00008e0605 */
[----:B------:R-:W-:Y:S01]  /*e7d0*/  @!PT LDS RZ, [RZ] ;  /* 0x00000000fffff984 */ /* 0x000fe20000000800 */
[----:B------:R-:W-:Y:S01]  /*e7e0*/  @!PT LDS RZ, [RZ] ;  /* 0x00000000fffff984 */ /* 0x000fe20000000800 */
[----:B------:R-:W-:Y:S01]  /*e7f0*/  @!PT LDS RZ, [RZ] ;  /* 0x00000000fffff984 */ /* 0x000fe20000000800 */
[----:B------:R0:W-:Y:S01]  /*e800*/  @!P0 LDGSTS.E.BYPASS.LTC128B.128 [R8+0x21c00], desc[UR50][R2.64], !P5 ;  /* 0x21c0000002088fae */ /* 0x0001e2000e901d72 */
[----:B------:R-:W-:Y:S01]  /*e810*/  PLOP3.LUT P0, PT, PT, PT, PT, 0x80, 0x0 ;  /* 0x000000000000781c */ /* 0x000fe20003f0f070 */
[----:B------:R-:W-:-:S12]  /*e820*/  NOP ;  /* 0x0000000000007918 */ /* 0x000fd80000000000 */
.L_x_4102:
        /* <DEDUP_REMOVED lines=18> */
.L_x_4168:
[----:B------:R-:W-:Y:S05]  /*e950*/  BSYNC B0 ;  /* 0x0000000000007941 */ /* 0x000fea0003800000 */
.L_x_4103:
[----:B------:R-:W-:-:S04]  /*e960*/  MOV R2, UR46 ;  /* 0x0000002e00027c02 */ /* 0x000fc80008000f00 */
[----:B------:R-:W-:-:S13]  /*e970*/  ISETP.NE.AND P0, PT, R2, 0x3, PT ;  /* 0x000000030200780c */ /* 0x000fda0003f05270 */
[----:B------:R-:W-:Y:S05]  /*e980*/  @!P0 BRA `(.L_x_4105) ;  /* 0x0000000000048947 */ /* 0x000fea0003800000 */
[----:B------:R-:W-:Y:S01]  /*e990*/  BPT.TRAP 0x1 ;  /* 0x000000040000795c */ /* 0x000fe20000300000 */
.L_x_4105:
[----:B0-----:R-:W-:Y:S01]  /*e9a0*/  SHF.L.U32 R0, R22, 0x1f, RZ ;  /* 0x0000001f16007819 */ /* 0x001fe200000006ff */
[----:B------:R-:W-:Y:S03]  /*e9b0*/  BSSY B0, `(.L_x_4106) ;  /* 0x0000003000007945 */ /* 0x000fe60003800000 */
[----:B------:R-:W0:Y:S02]  /*e9c0*/  SYNCS.PHASECHK.TRANS64.TRYWAIT P0, [R25+URZ+0x28c60], R0 ;  /* 0x028c6000190075a7 */ /* 0x000e24000800017f */
[----:B0-----:R-:W-:Y:S05]  /*e9d0*/  @!P0 BRA `(.L_x_4107) ;  /* 0x0000002c00008947 */ /* 0x001fea0003800000 */
.L_x_4169:
[----:B------:R-:W-:Y:S05]  /*e9e0*/  BSYNC B0 ;  /* 0x0000000000007941 */ /* 0x000fea0003800000 */
.L_x_4106:
        /* <DEDUP_REMOVED lines=14> */
[----:B------:R-:W-:Y:S01]  /*ead0*/  IMAD.IADD R3, R3, 0x1, R5 ;  /* 0x0000000103037824 */ /* 0x000fe200078e0205 */
[----:B------:R-:W-:Y:S01]  /*eae0*/  LEA R5, R18, R31, 0xf ;  /* 0x0000001f12057211 */ /* 0x000fe200078e78ff */
[C---:B------:R-:W-:Y:S02]  /*eaf0*/  IMAD R7, R19.reuse, UR5, R0 ;  /* 0x0000000513077c24 */ /* 0x040fe4000f8e0200 */
[----:B------:R-:W-:Y:S01]  /*eb00*/  IMAD.WIDE.U32 R2, R19, UR4, R2 ;  /* 0x0000000413027c25 */ /* 0x000fe2000f8e0002 */
[----:B------:R-:W-:-:S03]  /*eb10*/  ULDC.64 UR4, c[0x0][0x318] ;  /* 0x0000c60000047ab9 */ /* 0x000fc60000000a00 */
[----:B------:R-:W-:Y:S01]  /*eb20*/  IMAD.IADD R7, R3, 0x1, R7 ;  /* 0x0000000103077824 */ /* 0x000fe200078e0207 */
[----:B------:R-:W-:Y:S01]  /*eb30*/  LEA R6, P0, R2, UR4, 0x1 ;  /* 0x0000000402067c11 */ /* 0x000fe2000f8008ff */
[----:B------:R-:W-:-:S03]  /*eb40*/  UMOV UR4, 0xffffffff ;  /* 0xffffffff00047882 */ /* 0x000fc60000000000 */
[----:B------:R-:W-:Y:S02]  /*eb50*/  LEA.HI.X R7, R2, UR5, R7, 0x1, P0 ;  /* 0x0000000502077c11 */ /* 0x000fe400080f0c07 */
[----:B------:R-:W-:-:S13]  /*eb60*/  ISETP.GT.AND P0, PT, R4, -0x1, PT ;  /* 0xffffffff0400780c */ /* 0x000fda0003f04270 */
[----:B------:R-:W-:Y:S01]  /*eb70*/  @P0 LOP3.LUT R16, R16, 0x800, RZ, 0xfc, !PT ;  /* 0x0000080010100812 */ /* 0x000fe200078efcff */
[----:B------:R-:W-:Y:S06]  /*eb80*/  BRA.DIV UR4, `(.L_x_4108) ;  /* 0x0000002a04a87947 */ /* 0x000fec000b800000 */
[----:B------:R-:W0:Y:S01]  /*eb90*/  S2R R2, SR_TID.X ;  /* 0x0000000000027919 */ /* 0x000e220000002100 */
[C---:B------:R-:W-:Y:S02]  /*eba0*/  LOP3.LUT P1, RZ, R32.reuse, 0x1, RZ, 0xc0, !PT ;  /* 0x0000000120ff7812 */ /* 0x040fe4000782c0ff */
[----:B------:R-:W-:Y:S01]  /*ebb0*/  LEA R5, R5, R17, 0x1 ;  /* 0x0000001105057211 */ /* 0x000fe200078e08ff */
[----:B------:R-:W2:Y:S01]  /*ebc0*/  SHFL.IDX PT, R14, R6, RZ, 0x181f ;  /* 0x00181fff060e7589 */ /* 0x000ea200000e0000 */
[C---:B------:R-:W-:Y:S02]  /*ebd0*/  LOP3.LUT P5, RZ, R32.reuse, 0x2, RZ, 0xc0, !PT ;  /* 0x0000000220ff7812 */ /* 0x040fe400078ac0ff */
[C---:B------:R-:W-:Y:S01]  /*ebe0*/  LOP3.LUT P4, RZ, R32.reuse, 0x4, RZ, 0xc0, !PT ;  /* 0x0000000420ff7812 */ /* 0x040fe2000788c0ff */
[----:B------:R-:W3:Y:S01]  /*ebf0*/  SHFL.IDX PT, R3, R7, RZ, 0x181f ;  /* 0x00181fff07037589 */ /* 0x000ee200000e0000 */
[C---:B------:R-:W-:Y:S02]  /*ec00*/  LOP3.LUT P3, RZ, R32.reuse, 0x8, RZ, 0xc0, !PT ;  /* 0x0000000820ff7812 */ /* 0x040fe4000786c0ff */
[----:B------:R-:W-:Y:S01]  /*ec10*/  LOP3.LUT P2, RZ, R32, 0x10, RZ, 0xc0, !PT ;  /* 0x0000001020ff7812 */ /* 0x000fe2000784c0ff */
[----:B------:R-:W-:Y:S01]  /*ec20*/  SHFL.IDX PT, R8, R7, 0x2, 0x181f ;  /* 0x00581f0007087f89 */ /* 0x000fe200000e0000 */
[----:B------:R-:W-:-:S04]  /*ec30*/  LOP3.LUT R16, R16, 0xfffffdff, RZ, 0xc0, !PT ;  /* 0xfffffdff10107812 */ /* 0x000fc800078ec0ff */
        /* <DEDUP_REMOVED lines=70> */
.L_x_4179:
        /* <DEDUP_REMOVED lines=25> */
.L_x_4109:
        /* <DEDUP_REMOVED lines=11> */
.L_x_4110:
[----:B------:R-:W-:Y:S01]  /*f2e0*/  UISETP.GE.AND UP0, UPT, UR44, 0x2, UPT ;  /* 0x000000022c00788c */ /* 0x000fe2000bf06270 */
[----:B------:R0:W-:Y:S05]  /*f2f0*/  SYNCS.ARRIVE.TRANS64.A1T0 RZ, [R25+URZ+0x28c50], RZ ;  /* 0x028c50ff19ff79a7 */ /* 0x0001ea000810003f */
[----:B------:R-:W-:-:S13]  /*f300*/  PLOP3.LUT P0, PT, PT, PT, UP0, 0x40, 0x0 ;  /* 0x000000000000781c */ /* 0x000fda0003f0e808 */
[----:B0-----:R-:W-:Y:S05]  /*f310*/  @P0 BRA `(.L_x_4111) ;  /* 0x0000000c009c0947 */ /* 0x001fea0003800000 */
[----:B------:R-:W-:Y:S01]  /*f320*/  UIADD3 UR4, UR44, -0x2, URZ ;  /* 0xfffffffe2c047890 */ /* 0x000fe2000fffe03f */
[----:B------:R-:W-:Y:S05]  /*f330*/  BSSY B0, `(.L_x_4111) ;  /* 0x00000e5000007945 */ /* 0x000fea0003800000 */
[----:B------:R-:W-:-:S07]  /*f340*/  IMAD.U32 R9, RZ, RZ, UR4 ;  /* 0x00000004ff097e24 */ /* 0x000fce000f8e00ff */
.L_x_4124:
[----:B0-----:R-:W0:Y:S01]  /*f350*/  S2R R2, SR_TID.X ;  /* 0x0000000000027919 */ /* 0x001e220000002100 */
[----:B------:R-:W2:Y:S01]  /*f360*/  LDC R3, c[0x0][0x430] ;  /* 0x00010c00ff037b82 */ /* 0x000ea20000000800 */
[----:B-1----:R-:W-:Y:S01]  /*f370*/  IMAD R8, R9, 0x40, R30 ;  /* 0x0000004009087824 */ /* 0x002fe200078e021e */
[----:B------:R-:W-:Y:S02]  /*f380*/  IADD3 R18, R18, 0x1, RZ ;  /* 0x0000000112127810 */ /* 0x000fe40007ffe0ff */
[----:B--2---:R-:W-:Y:S01]  /*f390*/  ISETP.NE.AND P0, PT, R3, 0x1, PT ;  /* 0x000000010300780c */ /* 0x004fe20003f05270 */
[----:B0-----:R-:W-:-:S05]  /*f3a0*/  IMAD.SHL.U32 R2, R2, 0x10, RZ ;  /* 0x0000001002027824 */ /* 0x001fca00078e00ff */
[----:B------:R-:W-:-:S07]  /*f3b0*/  LOP3.LUT R2, R36, 0x70, R2, 0xf8, !PT ;  /* 0x0000007024027812 */ /* 0x000fce00078ef802 */
[----:B------:R-:W0:Y:S01]  /*f3c0*/  @P0 LDC R3, c[0x0][0x434] ;  /* 0x00010d00ff030b82 */ /* 0x000e220000000800 */
[C---:B------:R-:W-:Y:S02]  /*f3d0*/  ISETP.GT.U32.AND P1, PT, R2.reuse, 0x3f, PT ;  /* 0x0000003f0200780c */ /* 0x040fe40003f24070 */
[----:B------:R-:W-:-:S05]  /*f3e0*/  IADD3 R8, R2, R8, RZ ;  /* 0x0000000802087210 */ /* 0x000fca0007ffe0ff */
        /* <DEDUP_REMOVED lines=10> */
[----:B------:R-:W-:-:S04]  /*f490*/  @!P1 IMAD.WIDE.U32 R2, R24, R4, R2 ;  /* 0x0000000418029225 */ /* 0x000fc800078e0002 */
[----:B------:R-:W-:Y:S02]  /*f4a0*/  @!P1 IMAD.IADD R3, R5, 0x1, R3 ;  /* 0x0000000105039824 */ /* 0x000fe400078e0203 */
[----:B------:R-:W-:Y:S01]  /*f4b0*/  IMAD.MOV.U32 R4, RZ, RZ, RZ ;  /* 0x000000ffff047224 */ /* 0x000fe200078e00ff */
        /* <DEDUP_REMOVED lines=9> */
[----:B------:R-:W-:Y:S01]  /*f550*/  SEL R3, RZ, 0x1, P0 ;  /* 0x00000001ff037807 */ /* 0x000fe20000000000 */
[----:B------:R-:W-:Y:S01]  /*f560*/  IMAD R5, R5, UR4, R8 ;  /* 0x0000000405057c24 */ /* 0x000fe2000f8e0208 */
[----:B------:R-:W-:Y:S01]  /*f570*/  MOV R2, R9 ;  /* 0x0000000900027202 */ /* 0x000fe20000000f00 */
[----:B------:R-:W-:Y:S01]  /*f580*/  VIADD R9, R9, 0xffffffff ;  /* 0xffffffff09097836 */ /* 0x000fe20000000000 */
[----:B------:R-:W-:-:S02]  /*f590*/  SEL R18, R18, RZ, P0 ;  /* 0x000000ff12127207 */ /* 0x000fc40000000000 */
[----:B------:R-:W-:Y:S02]  /*f5a0*/  LOP3.LUT R22, R22, R3, RZ, 0x3c, !PT ;  /* 0x0000000316167212 */ /* 0x000fe400078e3cff */
[----:B------:R-:W-:Y:S01]  /*f5b0*/  ISETP.GT.AND P3, PT, R2, RZ, PT ;  /* 0x000000ff0200720c */ /* 0x000fe20003f64270 */
[----:B0-----:R-:W-:-:S12]  /*f5c0*/  @!P1 BRA `(.L_x_4112) ;  /* 0x0000000000049947 */ /* 0x001fd80003800000 */
[----:B------:R-:W-:Y:S01]  /*f5d0*/  BPT.TRAP 0x1 ;  /* 0x000000040000795c */ /* 0x000fe20000300000 */
.L_x_4112:
[----:B------:R-:W-:Y:S01]  /*f5e0*/  IMAD R8, R18, 0x8, R17 ;  /* 0x0000000812087824 */ /* 0x000fe200078e0211 */
[----:B------:R-:W-:Y:S01]  /*f5f0*/  SHF.L.U32 R20, R22, 0x1f, RZ ;  /* 0x0000001f16147819 */ /* 0x000fe200000006ff */
[----:B------:R-:W-:Y:S01]  /*f600*/  BSSY B1, `(.L_x_4113) ;  /* 0x0000004000017945 */ /* 0x000fe20003800000 */
[----:B------:R-:W-:Y:S02]  /*f610*/  SHF.R.S32.HI R7, RZ, 0x1f, R5 ;  /* 0x0000001fff077819 */ /* 0x000fe40000011405 */
[----:B------:R-:W0:Y:S02]  /*f620*/  SYNCS.PHASECHK.TRANS64.TRYWAIT P0, [R8+URZ+0x28c40], R20 ;  /* 0x028c4014080075a7 */ /* 0x000e24000800017f */
[----:B0-----:R-:W-:Y:S05]  /*f630*/  @!P0 BRA `(.L_x_4114) ;  /* 0x0000002800048947 */ /* 0x001fea0003800000 */
.L_x_4180:
[----:B------:R-:W-:Y:S05]  /*f640*/  BSYNC B1 ;  /* 0x0000000000017941 */ /* 0x000fea0003800000 */
.L_x_4113:
        /* <DEDUP_REMOVED lines=13> */
[----:B------:R-:W-:Y:S02]  /*f720*/  IADD3 R3, R3, R11, RZ ;  /* 0x0000000b03037210 */ /* 0x000fe40007ffe0ff */
[C---:B------:R-:W-:Y:S02]  /*f730*/  IMAD R27, R19.reuse, UR5, R6 ;  /* 0x00000005131b7c24 */ /* 0x040fe4000f8e0206 */
[----:B------:R-:W-:Y:S02]  /*f740*/  IMAD R6, R18, 0x1000, R31 ;  /* 0x0000100012067824 */ /* 0x000fe400078e021f */
[----:B------:R-:W-:Y:S01]  /*f750*/  IMAD.WIDE.U32 R2, R19, UR4, R2 ;  /* 0x0000000413027c25 */ /* 0x000fe2000f8e0002 */
[----:B------:R-:W-:-:S03]  /*f760*/  ULDC.64 UR4, c[0x0][0x2e8] ;  /* 0x0000ba0000047ab9 */ /* 0x000fc60000000a00 */
[----:B------:R-:W-:Y:S01]  /*f770*/  IMAD.IADD R27, R27, 0x1, R3 ;  /* 0x000000011b1b7824 */ /* 0x000fe200078e0203 */
[----:B------:R-:W-:Y:S01]  /*f780*/  LEA R21, P0, R2, UR4, 0x1 ;  /* 0x0000000402157c11 */ /* 0x000fe2000f8008ff */
[----:B------:R-:W-:-:S03]  /*f790*/  UMOV UR4, 0xffffffff ;  /* 0xffffffff00047882 */ /* 0x000fc60000000000 */
[----:B------:R-:W-:Y:S01]  /*f7a0*/  LEA.HI.X R27, R2, UR5, R27, 0x1, P0 ;  /* 0x00000005021b7c11 */ /* 0x000fe200080f0c1b */
[----:B------:R-:W-:Y:S08]  /*f7b0*/  BRA.DIV UR4, `(.L_x_4115) ;  /* 0x0000002604b87947 */ /* 0x000ff0000b800000 */
[----:B------:R-:W2:Y:S01]  /*f7c0*/  SHFL.IDX PT, R14, R21, RZ, 0x181f ;  /* 0x00181fff150e7589 */ /* 0x000ea200000e0000 */
[----:B-1----:R-:W-:-:S03]  /*f7d0*/  LEA R25, R6, R17, 0x1 ;  /* 0x0000001106197211 */ /* 0x002fc600078e08ff */
[----:B------:R-:W1:Y:S01]  /*f7e0*/  SHFL.IDX PT, R3, R27, RZ, 0x181f ;  /* 0x00181fff1b037589 */ /* 0x000e6200000e0000 */
[----:B--2---:R-:W-:-:S03]  /*f7f0*/  IADD3 R2, P0, R14, R0, RZ ;  /* 0x000000000e027210 */ /* 0x004fc60007f1e0ff */
[----:B------:R-:W2:Y:S02]  /*f800*/  SHFL.IDX PT, R14, R21, 0x1, 0x181f ;  /* 0x00381f00150e7f89 */ /* 0x000ea400000e0000 */
[----:B-1----:R-:W-:-:S05]  /*f810*/  IMAD.X R3, RZ, RZ, R3, P0 ;  /* 0x000000ffff037224 */ /* 0x002fca00000e0603 */
[----:B------:R1:W-:Y:S04]  /*f820*/  LDGSTS.E.BYPASS.LTC128B.128 [R25+0x22400], desc[UR50][R2.64], !P1 ;  /* 0x2240000002197fae */ /* 0x0003e8000c901d72 */
[----:B-1----:R-:W1:Y:S01]  /*f830*/  SHFL.IDX PT, R3, R27, 0x1, 0x181f ;  /* 0x00381f001b037f89 */ /* 0x002e6200000e0000 */
[----:B--2---:R-:W-:-:S03]  /*f840*/  IADD3 R2, P0, R14, R0, RZ ;  /* 0x000000000e027210 */ /* 0x004fc60007f1e0ff */
[----:B------:R-:W2:Y:S02]  /*f850*/  SHFL.IDX PT, R14, R21, 0x2, 0x181f ;  /* 0x00581f00150e7f89 */ /* 0x000ea400000e0000 */
[----:B-1----:R-:W-:-:S05]  /*f860*/  IMAD.X R3, RZ, RZ, R3, P0 ;  /* 0x000000ffff037224 */ /* 0x002fca00000e0603 */
[----:B------:R1:W-:Y:S04]  /*f870*/  LDGSTS.E.BYPASS.LTC128B.128 [R25+0x22c00], desc[UR50][R2.64], !P1 ;  /* 0x22c0000002197fae */ /* 0x0003e8000c901d72 */
[----:B-1----:R-:W1:Y:S01]  /*f880*/  SHFL.IDX PT, R3, R27, 0x2, 0x181f ;  /* 0x00581f001b037f89 */ /* 0x002e6200000e0000 */
[----:B--2---:R-:W-:-:S03]  /*f890*/  IADD3 R2, P0, R14, R0, RZ ;  /* 0x000000000e027210 */ /* 0x004fc60007f1e0ff */
[----:B------:R2:W3:Y:S04]  /*f8a0*/  SHFL.IDX PT, R14, R21, 0x3, 0x181f ;  /* 0x00781f00150e7f89 */ /* 0x0004e800000e0000 */
[----:B------:R-:W4:Y:S01]  /*f8b0*/  SHFL.IDX PT, R27, R27, 0x3, 0x181f ;  /* 0x00781f001b1b7f89 */ /* 0x000f2200000e0000 */
[----:B-1----:R-:W-:-:S05]  /*f8c0*/  IMAD.X R3, RZ, RZ, R3, P0 ;  /* 0x000000ffff037224 */ /* 0x002fca00000e0603 */
[----:B---3--:R2:W-:Y:S02]  /*f8d0*/  LDGSTS.E.BYPASS.LTC128B.128 [R25+0x23400], desc[UR50][R2.64], !P1 ;  /* 0x2340000002197fae */ /* 0x0085e4000c901d72 */
.L_x_4190:
        /* <DEDUP_REMOVED lines=8> */
.L_x_4116:
[----:B------:R-:W-:Y:S02]  /*f960*/  PLOP3.LUT P1, PT, P1, P0, PT, 0xa2, 0x0 ;  /* 0x000000000000781c */ /* 0x000fe40000f21472 */
[----:B------:R-:W-:-:S08]  /*f970*/  @P0 R2UR P1, UR4, R8 ;  /* 0x00000000080402ca */ /* 0x000fd00000020000 */
[----:B------:R-:W-:-:S05]  /*f980*/  @P0 PLOP3.LUT P0, PT, P1, PT, PT, 0x80, 0x0 ;  /* 0x000000000000081c */ /* 0x000fca0000f0f070 */
[----:B------:R-:W-:Y:S01]  /*f990*/  @!P1 SYNCS.ARRIVE.TRANS64.RED.A0T1 RZ, [UR4+0x28c30], RZ ;  /* 0x028c30ffffff99a7 */ /* 0x000fe20008200404 */
[----:B------:R-:W-:Y:S07]  /*f9a0*/  @!P1 ARRIVES.LDGSTSBAR.64.TRANSCNT [UR4+0x28c30] ;  /* 0x028c3000ff0099b0 */ /* 0x000fee0008000a84 */
[----:B------:R-:W-:Y:S05]  /*f9b0*/  @P0 BRA.U.ANY `(.L_x_4116) ;  /* 0xfffffffd00e80947 */ /* 0x000fea000393ffff */
[----:B------:R-:W-:Y:S01]  /*f9c0*/  NOP ;  /* 0x0000000000007918 */ /* 0x000fe20000000000 */
[----:B-1----:R-:W-:-:S04]  /*f9d0*/  MOV R2, UR46 ;  /* 0x0000002e00027c02 */ /* 0x002fc80008000f00 */
[----:B------:R-:W-:-:S13]  /*f9e0*/  ISETP.NE.AND P2, PT, R2, 0x3, PT ;  /* 0x000000030200780c */ /* 0x000fda0003f45270 */
[----:B------:R-:W-:Y:S05]  /*f9f0*/  @!P2 BRA `(.L_x_4117) ;  /* 0x000000000004a947 */ /* 0x000fea0003800000 */
[----:B------:R-:W-:Y:S01]  /*fa00*/  BPT.TRAP 0x1 ;  /* 0x000000040000795c */ /* 0x000fe20000300000 */
.L_x_4117:
[----:B------:R1:W-:Y:S01]  /*fa10*/  SYNCS.ARRIVE.TRANS64.A1T0 RZ, [R8+URZ+0x28c30], RZ ;  /* 0x028c30ff08ff79a7 */ /* 0x0003e2000810003f */
[----:B------:R-:W-:Y:S05]  /*fa20*/  @!P2 BRA `(.L_x_4118) ;  /* 0x000000000004a947 */ /* 0x000fea0003800000 */
[----:B------:R-:W-:Y:S01]  /*fa30*/  BPT.TRAP 0x1 ;  /* 0x000000040000795c */ /* 0x000fe20000300000 */
.L_x_4118:
[----:B------:R-:W2:Y:S01]  /*fa40*/  SYNCS.PHASECHK.TRANS64.TRYWAIT P0, [R8+URZ+0x28c60], R20 ;  /* 0x028c6014080075a7 */ /* 0x000ea2000800017f */
[----:B------:R-:W-:Y:S04]  /*fa50*/  BSSY B1, `(.L_x_4119) ;  /* 0x0000002000017945 */ /* 0x000fe80003800000 */
[----:B--2---:R-:W-:Y:S05]  /*fa60*/  @!P0 BRA `(.L_x_4120) ;  /* 0x0000002800188947 */ /* 0x004fea0003800000 */
.L_x_4191:
[----:B------:R-:W-:Y:S05]  /*fa70*/  BSYNC B1 ;  /* 0x0000000000017941 */ /* 0x000fea0003800000 */
.L_x_4119:
        /* <DEDUP_REMOVED lines=34> */
[----:B------:R-:W0:Y:S02]  /*fca0*/  SHFL.IDX PT, R14, R10, 0x1, 0x181f ;  /* 0x00381f000a0e7f89 */ /* 0x000e2400000e0000 */
[----:B--2---:R-:W-:Y:S02]  /*fcb0*/  IADD3.X R7, RZ, R3, RZ, P0, !PT ;  /* 0x00000003ff077210 */ /* 0x004fe400007fe4ff */
        /* <DEDUP_REMOVED lines=40> */
.L_x_4201:
[----:B--2---:R-:W-:Y:S02]  /*ff40*/  P2R R4, PR, RZ, 0x2 ;  /* 0x00000002ff047803 */ /* 0x004fe40000000000 */
[----:B------:R-:W-:Y:S02]  /*ff50*/  LOP3.LUT P1, RZ, R16, 0x80, RZ, 0xc0, !PT ;  /* 0x0000008010ff7812 */ /* 0x000fe4000782c0ff */
[----:B------:R-:W-:Y:S02]  /*ff60*/  IADD3 R2, P2, R14, R0, RZ ;  /* 0x000000000e027210 */ /* 0x000fe40007f5e0ff */
[----:B------:R-:W-:Y:S02]  /*ff70*/  P2R R5, PR, RZ, 0x8 ;  /* 0x00000008ff057803 */ /* 0x000fe40000000000 */
[----:B------:R-:W-:Y:S02]  /*ff80*/  LOP3.LUT P3, RZ, R16, 0x40, RZ, 0xc0, !PT ;  /* 0x0000004010ff7812 */ /* 0x000fe4000786c0ff */
[----:B------:R-:W-:-:S02]  /*ff90*/  IADD3.X R3, RZ, R20, RZ, P2, !PT ;  /* 0x00000014ff037210 */ /* 0x000fc400017fe4ff */
[C---:B------:R-:W-:Y:S02]  /*ffa0*/  LOP3.LUT P2, RZ, R16.reuse, 0x20, RZ, 0xc0, !PT ;  /* 0x0000002010ff7812 */ /* 0x040fe4000784c0ff */
[----:B------:R-:W-:Y:S01]  /*ffb0*/  LOP3.LUT P6, RZ, R16, 0x10, RZ, 0xc0, !PT ;  /* 0x0000001010ff7812 */ /* 0x000fe200078cc0ff */
        /* <DEDUP_REMOVED lines=15> */
.L_x_4122:
        /* <DEDUP_REMOVED lines=11> */
.L_x_4123:
[----:B------:R0:W-:Y:S01]  /*10160*/  SYNCS.ARRIVE.TRANS64.A1T0 RZ, [R8+URZ+0x28c50], RZ ;  /* 0x028c50ff08ff79a7 */ /* 0x0001e2000810003f */
[----:B------:R-:W-:Y:S05]  /*10170*/  @P3 BRA `(.L_x_4124) ;  /* 0xfffffff000743947 */ /* 0x000fea000383ffff */
[----:B------:R-:W-:Y:S05]  /*10180*/  BSYNC B0 ;  /* 0x0000000000007941 */ /* 0x000fea0003800000 */
.L_x_4111:
        /* <DEDUP_REMOVED lines=21> */
.L_x_4126:
[----:B------:R-:W-:Y:S05]  /*102e0*/  BSYNC B0 ;  /* 0x0000000000007941 */ /* 0x000fea0003800000 */
.L_x_4125:
[----:B------:R-:W-:-:S07]  /*102f0*/  LOP3.LUT R22, R22, R5, RZ, 0x3c, !PT ;  /* 0x0000000516167212 */ /* 0x000fce00078e3cff */
.L_x_4086:
[----:B------:R-:W-:Y:S05]  /*10300*/  BSYNC B7 ;  /* 0x0000000000077941 */ /* 0x000fea0003800000 */
.L_x_4084:
        /* <DEDUP_REMOVED lines=11> */
.L_x_4127:
[----:B------:R-:W-:-:S03]  /*103c0*/  UMOV UR4, 0xffffffff ;  /* 0xffffffff00047882 */ /* 0x000fc60000000000 */
[----:B------:R-:W-:Y:S05]  /*103d0*/  BRA.DIV UR4, `(.L_x_4129) ;  /* 0x0000002604a07947 */ /* 0x000fea000b800000 */
[----:B------:R2:W3:Y:S02]  /*103e0*/  SHFL.IDX PT, R14, R33, RZ, 0x1f ;  /* 0x00001fff210e7589 */ /* 0x0004e400000e0000 */
.L_x_4204:
[----:B------:R-:W4:Y:S01]  /*103f0*/  @!P1 S2R R3, SR_CgaCtaId ;  /* 0x0000000000039919 */ /* 0x000f220000008800 */
[----:B------:R-:W-:Y:S05]  /*10400*/  WARPSYNC.ALL ;  /* 0x0000000000007948 */ /* 0x000fea0003800000 */
[----:B------:R-:W-:Y:S01]  /*10410*/  BAR.SYNC.DEFER_BLOCKING 0x4, 0x180 ;  /* 0x0106000000007b1d */ /* 0x000fe20000010000 */
[----:B------:R-:W-:-:S04]  /*10420*/  @!P1 MOV R0, 0x400 ;  /* 0x0000040000009802 */ /* 0x000fc80000000f00 */
[----:B----4-:R-:W-:-:S05]  /*10430*/  @!P1 LEA R17, R3, R0, 0x18 ;  /* 0x0000000003119211 */ /* 0x010fca00078ec0ff */
[----:B------:R2:W-:Y:S02]  /*10440*/  @!P1 STS [R17+0x28cd0], R33 ;  /* 0x028cd02111009388 */ /* 0x0005e40000000800 */
[----:B--23--:R-:W-:Y:S01]  /*10450*/  MOV R33, R14 ;  /* 0x0000000e00217202 */ /* 0x00cfe20000000f00 */
[----:B------:R-:W-:Y:S06]  /*10460*/  BAR.ARV 0x5, 0x180 ;  /* 0x0146000000007b1d */ /* 0x000fec0000002000 */
.L_x_4128:
[----:B------:R-:W-:Y:S02]  /*10470*/  ULDC UR4, c[0x0][0xc38] ;  /* 0x00030e0000047ab9 */ /* 0x000fe40000000800 */
[----:B---3--:R-:W-:-:S13]  /*10480*/  ISETP.GE.AND P0, PT, R33, UR4, PT ;  /* 0x0000000421007c0c */ /* 0x008fda000bf06270 */
[----:B------:R-:W-:Y:S05]  /*10490*/  @!P0 BRA `(.L_x_4130) ;  /* 0xffffffc800a88947 */ /* 0x000fea000383ffff */
.L_x_4081:
        /* <DEDUP_REMOVED lines=12> */
.L_x_4205:
[----:B------:R-:W-:Y:S05]  /*10560*/  BSYNC B0 ;  /* 0x0000000000007941 */ /* 0x000fea0003800000 */
.L_x_4131:
[----:B------:R-:W-:-:S03]  /*10570*/  UMOV UR4, 0xffffffff ;  /* 0xffffffff00047882 */ /* 0x000fc60000000000 */
[----:B------:R-:W-:Y:S05]  /*10580*/  BRA.DIV UR4, `(.L_x_4133) ;  /* 0x0000002604707947 */ /* 0x000fea000b800000 */
[----:B---3--:R-:W3:Y:S02]  /*10590*/  S2R R0, SR_TID.X ;  /* 0x0000000000007919 */ /* 0x008ee40000002100 */
[----:B---3--:R-:W-:-:S04]  /*105a0*/  SHF.R.U32.HI R0, RZ, 0x5, R0 ;  /* 0x00000005ff007819 */ /* 0x008fc80000011600 */
[----:B------:R-:W-:-:S05]  /*105b0*/  LOP3.LUT R0, R0, 0x3, RZ, 0xc0, !PT ;  /* 0x0000000300007812 */ /* 0x000fca00078ec0ff */
[----:B------:R3:W4:Y:S02]  /*105c0*/  SHFL.IDX PT, R14, R0, RZ, 0x1f ;  /* 0x00001fff000e7589 */ /* 0x00072400000e0000 */
.L_x_4208:
[----:B----4-:R-:W-:Y:S01]  /*105d0*/  ISETP.NE.AND P0, PT, R14, RZ, PT ;  /* 0x000000ff0e00720c */ /* 0x010fe20003f05270 */
[----:B------:R-:W-:-:S12]  /*105e0*/  BSSY B0, `(.L_x_4134) ;  /* 0x0000024000007945 */ /* 0x000fd80003800000 */
[----:B------:R-:W-:Y:S05]  /*105f0*/  @P0 BRA `(.L_x_4135) ;  /* 0x0000000000880947 */ /* 0x000fea0003800000 */
[----:B------:R-:W-:-:S03]  /*10600*/  UMOV UR4, 0xffffffff ;  /* 0xffffffff00047882 */ /* 0x000fc60000000000 */
[----:B------:R-:W-:Y:S05]  /*10610*/  BRA.DIV UR4, `(.L_x_4136) ;  /* 0x0000002604807947 */ /* 0x000fea000b800000 */
[----:B------:R-:W-:-:S13]  /*10620*/  ELECT P6, URZ, PT ;  /* 0x00000000003f782f */ /* 0x000fda00038c0000 */
.L_x_4211:
[----:B------:R-:W-:Y:S05]  /*10630*/  @!P6 BRA `(.L_x_4135) ;  /* 0x000000000078e947 */ /* 0x000fea0003800000 */
[----:B------:R-:W-:-:S06]  /*10640*/  ULOP3.LUT UR4, UR39, 0x2, URZ, 0xfc, !UPT ;  /* 0x0000000227047892 */ /* 0x000fcc000f8efc3f */
[----:B---3--:R-:W-:-:S05]  /*10650*/  IMAD.U32 R0, RZ, RZ, UR4 ;  /* 0x00000004ff007e24 */ /* 0x008fca000f8e00ff */
[----:B------:R-:W-:-:S13]  /*10660*/  ISETP.NE.AND P0, PT, R0, 0x3, PT ;  /* 0x000000030000780c */ /* 0x000fda0003f05270 */
[----:B------:R-:W-:Y:S05]  /*10670*/  @!P0 BRA `(.L_x_4137) ;  /* 0x0000000000048947 */ /* 0x000fea0003800000 */
[----:B------:R-:W-:Y:S01]  /*10680*/  BPT.TRAP 0x1 ;  /* 0x000000040000795c */ /* 0x000fe20000300000 */
.L_x_4137:
[C---:B------:R-:W-:Y:S01]  /*10690*/  LEA R5, R18.reuse, R7, 0x3 ;  /* 0x0000000712057211 */ /* 0x040fe200078e18ff */
[----:B------:R-:W-:Y:S01]  /*106a0*/  VIADD R18, R18, 0x1 ;  /* 0x0000000112127836 */ /* 0x000fe20000000000 */
[----:B------:R-:W-:-:S04]  /*106b0*/  SHF.L.U32 R0, R22, 0x1f, RZ ;  /* 0x0000001f16007819 */ /* 0x000fc800000006ff */
[----:B------:R-:W3:Y:S01]  /*106c0*/  SYNCS.PHASECHK.TRANS64.TRYWAIT P1, [R5+URZ+0x28c40], R0 ;  /* 0x028c4000050075a7 */ /* 0x000ee2000802017f */
[----:B------:R-:W-:-:S04]  /*106d0*/  ISETP.NE.AND P2, PT, R18, 0x2, PT ;  /* 0x000000021200780c */ /* 0x000fc80003f45270 */
[----:B------:R-:W-:Y:S01]  /*106e0*/  SEL R3, RZ, 0x1, P2 ;  /* 0x00000001ff037807 */ /* 0x000fe20001000000 */
[----:B---3--:R-:W-:Y:S08]  /*106f0*/  @!P1 BRA `(.L_x_4138) ;  /* 0x0000002400689947 */ /* 0x008ff00003800000 */
.L_x_4212:
[----:B------:R-:W-:Y:S02]  /*10700*/  SEL R18, R18, RZ, P2 ;  /* 0x000000ff12127207 */ /* 0x000fe40001000000 */
[----:B------:R-:W-:Y:S01]  /*10710*/  LOP3.LUT R2, R22, R3, RZ, 0x3c, !PT ;  /* 0x0000000316027212 */ /* 0x000fe200078e3cff */
[----:B------:R-:W-:Y:S06]  /*10720*/  @!P0 BRA `(.L_x_4139) ;  /* 0x0000000000048947 */ /* 0x000fec0003800000 */
[----:B------:R-:W-:Y:S01]  /*10730*/  BPT.TRAP 0x1 ;  /* 0x000000040000795c */ /* 0x000fe20000300000 */
.L_x_4139:
[----:B------:R-:W-:Y:S01]  /*10740*/  IMAD R3, R18, 0x8, R7 ;  /* 0x0000000812037824 */ /* 0x000fe200078e0207 */
[----:B------:R-:W-:-:S04]  /*10750*/  SHF.L.U32 R2, R2, 0x1f, RZ ;  /* 0x0000001f02027819 */ /* 0x000fc800000006ff */
[----:B------:R-:W4:Y:S02]  /*10760*/  SYNCS.PHASECHK.TRANS64.TRYWAIT P1, [R3+URZ+0x28c40], R2 ;  /* 0x028c4002030075a7 */ /* 0x000f24000802017f */
[----:B----4-:R-:W-:Y:S05]  /*10770*/  @!P1 BRA `(.L_x_4140) ;  /* 0x00000024005c9947 */ /* 0x010fea0003800000 */
.L_x_4213:
[----:B------:R-:W-:Y:S05]  /*10780*/  @!P0 BRA `(.L_x_4141) ;  /* 0x0000000000048947 */ /* 0x000fea0003800000 */
[----:B------:R-:W-:Y:S01]  /*10790*/  BPT.TRAP 0x1 ;  /* 0x000000040000795c */ /* 0x000fe20000300000 */
.L_x_4141:
[----:B------:R-:W0:Y:S02]  /*107a0*/  SYNCS.PHASECHK.TRANS64.TRYWAIT P1, [R5+URZ+0x28c60], R0 ;  /* 0x028c6000050075a7 */ /* 0x000e24000802017f */
[----:B0-----:R-:W-:Y:S05]  /*107b0*/  @!P1 BRA `(.L_x_4142) ;  /* 0x0000002400609947 */ /* 0x001fea0003800000 */
.L_x_4214:
[----:B------:R-:W-:Y:S05]  /*107c0*/  @!P0 BRA `(.L_x_4143) ;  /* 0x0000000000048947 */ /* 0x000fea0003800000 */
[----:B------:R-:W-:Y:S01]  /*107d0*/  BPT.TRAP 0x1 ;  /* 0x000000040000795c */ /* 0x000fe20000300000 */
.L_x_4143:
[----:B------:R0:W0:Y:S02]  /*107e0*/  SYNCS.PHASECHK.TRANS64.TRYWAIT P0, [R3+URZ+0x28c60], R2 ;  /* 0x028c6002030075a7 */ /* 0x000024000800017f */
[----:B0-----:R-:W-:Y:S05]  /*107f0*/  @!P0 NANOSLEEP.SYNCS 0x989680 ;  /* 0x009896800000895d */ /* 0x001fea0003900000 */
[----:B------:R-:W0:Y:S02]  /*10800*/  @!P0 SYNCS.PHASECHK.TRANS64 P0, [R3+URZ+0x28c60], R2 ;  /* 0x028c6002030085a7 */ /* 0x000e24000800007f */
[----:B0-----:R-:W-:Y:S05]  /*10810*/  @!P0 BRA `(.L_x_4143) ;  /* 0xfffffffc00f08947 */ /* 0x001fea000383ffff */
.L_x_4135:
[----:B------:R-:W-:Y:S05]  /*10820*/  BSYNC B0 ;  /* 0x0000000000007941 */ /* 0x000fea0003800000 */
.L_x_4134:
[----:B------:R-:W-:Y:S05]  /*10830*/  EXIT ;  /* 0x000000000000794d */ /* 0x000fea0003800000 */
.L_x_4025:
[----:B0-----:R-:W-:-:S04]  /*10840*/  IMAD.U32 R3, RZ, RZ, UR21 ;  /* 0x00000015ff037e24 */ /* 0x001fc8000f8e00ff */
[----:B------:R0:W1:Y:S03]  /*10850*/  SYNCS.PHASECHK.TRANS64.TRYWAIT P1, [R3+URZ+0x28c50], R0 ;  /* 0x028c5000030075a7 */ /* 0x000066000802017f */
[----:B-1----:R-:W-:Y:S05]  /*10860*/  @!P1 NANOSLEEP.SYNCS 0x989680 ;  /* 0x009896800000995d */ /* 0x002fea0003900000 */
[----:B------:R-:W1:Y:S02]  /*10870*/  @!P1 SYNCS.PHASECHK.TRANS64 P1, [R3+URZ+0x28c50], R0 ;  /* 0x028c5000030095a7 */ /* 0x000e64000802007f */
[----:B-1----:R-:W-:Y:S05]  /*10880*/  @!P1 BRA `(.L_x_4025) ;  /* 0xfffffffc00ec9947 */ /* 0x002fea000383ffff */
[----:B------:R-:W-:Y:S05]  /*10890*/  BRA `(.L_x_4144) ;  /* 0xffffff1000307947 */ /* 0x000fea000383ffff */
.L_x_4031:
[----:B-1----:R-:W-:-:S04]  /*108a0*/  MOV R3, UR21 ;  /* 0x0000001500037c02 */ /* 0x002fc80008000f00 */
[----:B------:R1:W2:Y:S03]  /*108b0*/  SYNCS.PHASECHK.TRANS64.TRYWAIT P1, [R3+URZ+0x28c50], R0 ;  /* 0x028c5000030075a7 */ /* 0x0002a6000802017f */
[----:B--2---:R-:W-:Y:S05]  /*108c0*/  @!P1 NANOSLEEP.SYNCS 0x989680 ;  /* 0x009896800000995d */ /* 0x004fea0003900000 */
[----:B------:R-:W2:Y:S02]  /*108d0*/  @!P1 SYNCS.PHASECHK.TRANS64 P1, [R3+URZ+0x28c50], R0 ;  /* 0x028c5000030095a7 */ /* 0x000ea4000802007f */
[----:B--2---:R-:W-:Y:S05]  /*108e0*/  @!P1 BRA `(.L_x_4031) ;  /* 0xfffffffc00ec9947 */ /* 0x004fea000383ffff */
[----:B------:R-:W-:Y:S05]  /*108f0*/  BRA `(.L_x_4030) ;  /* 0xffffff1c00287947 */ /* 0x000fea000383ffff */
.L_x_4035:
[----:B0-----:R-:W-:-:S04]  /*10900*/  IMAD.U32 R3, RZ, RZ, UR42 ;  /* 0x0000002aff037e24 */ /* 0x001fc8000f8e00ff */
[----:B------:R0:W1:Y:S03]  /*10910*/  SYNCS.PHASECHK.TRANS64.TRYWAIT P1, [R3+URZ+0x28c00], R0 ;  /* 0x028c0000030075a7 */ /* 0x000066000802017f */
[----:B-1----:R-:W-:Y:S05]  /*10920*/  @!P1 NANOSLEEP.SYNCS 0x989680 ;  /* 0x009896800000995d */ /* 0x002fea0003900000 */
[----:B------:R-:W1:Y:S02]  /*10930*/  @!P1 SYNCS.PHASECHK.TRANS64 P1, [R3+URZ+0x28c00], R0 ;  /* 0x028c0000030095a7 */ /* 0x000e64000802007f */
[----:B-1----:R-:W-:Y:S05]  /*10940*/  @!P1 BRA `(.L_x_4035) ;  /* 0xfffffffc00ec9947 */ /* 0x002fea000383ffff */
[----:B------:R-:W-:Y:S05]  /*10950*/  BRA `(.L_x_4145) ;  /* 0xffffff2c00c87947 */ /* 0x000fea000383ffff */
.L_x_4039:
[----:B--2---:R2:W3:Y:S02]  /*10960*/  SYNCS.PHASECHK.TRANS64.TRYWAIT P1, [R7+URZ+0x28c30], R8 ;  /* 0x028c3008070075a7 */ /* 0x0044e4000802017f */
[----:B---3--:R-:W-:Y:S05]  /*10970*/  @!P1 NANOSLEEP.SYNCS 0x989680 ;  /* 0x009896800000995d */ /* 0x008fea0003900000 */
[----:B------:R-:W3:Y:S02]  /*10980*/  @!P1 SYNCS.PHASECHK.TRANS64 P1, [R7+URZ+0x28c30], R8 ;  /* 0x028c3008070095a7 */ /* 0x000ee4000802007f */
[----:B---3--:R-:W-:Y:S05]  /*10990*/  @!P1 BRA `(.L_x_4039) ;  /* 0xfffffffc00f09947 */ /* 0x008fea000383ffff */
[----:B------:R-:W-:Y:S05]  /*109a0*/  BRA `(.L_x_4038) ;  /* 0xffffff2c00e47947 */ /* 0x000fea000383ffff */
.L_x_4044:
[----:B-1----:R1:W3:Y:S02]  /*109b0*/  SYNCS.PHASECHK.TRANS64.TRYWAIT P1, [R7+URZ+0x28c50], R8 ;  /* 0x028c5008070075a7 */ /* 0x0022e4000802017f */
[----:B---3--:R-:W-:Y:S05]  /*109c0*/  @!P1 NANOSLEEP.SYNCS 0x989680 ;  /* 0x009896800000995d */ /* 0x008fea0003900000 */
[----:B------:R-:W3:Y:S02]  /*109d0*/  @!P1 SYNCS.PHASECHK.TRANS64 P1, [R7+URZ+0x28c50], R8 ;  /* 0x028c5008070095a7 */ /* 0x000ee4000802007f */
[----:B---3--:R-:W-:Y:S05]  /*109e0*/  @!P1 BRA `(.L_x_4044) ;  /* 0xfffffffc00f09947 */ /* 0x008fea000383ffff */
[----:B------:R-:W-:Y:S05]  /*109f0*/  BRA `(.L_x_4043) ;  /* 0xffffff44007c7947 */ /* 0x000fea000383ffff */
.L_x_4050:
[----:B-1----:R-:W-:-:S04]  /*10a00*/  IMAD.U32 R6, RZ, RZ, UR23 ;  /* 0x00000017ff067e24 */ /* 0x002fc8000f8e00ff */
[----:B------:R1:W3:Y:S03]  /*10a10*/  SYNCS.PHASECHK.TRANS64.TRYWAIT P1, [R6+URZ+0x28c30], R7 ;  /* 0x028c3007060075a7 */ /* 0x0002e6000802017f */
[----:B---3--:R-:W-:Y:S05]  /*10a20*/  @!P1 NANOSLEEP.SYNCS 0x989680 ;  /* 0x009896800000995d */ /* 0x008fea0003900000 */
[----:B------:R-:W3:Y:S02]  /*10a30*/  @!P1 SYNCS.PHASECHK.TRANS64 P1, [R6+URZ+0x28c30], R7 ;  /* 0x028c3007060095a7 */ /* 0x000ee4000802007f */
[----:B---3--:R-:W-:Y:S05]  /*10a40*/  @!P1 BRA `(.L_x_4050) ;  /* 0xfffffffc00ec9947 */ /* 0x008fea000383ffff */
[----:B------:R-:W-:Y:S05]  /*10a50*/  BRA `(.L_x_4049) ;  /* 0xffffff4800987947 */ /* 0x000fea000383ffff */
.L_x_4055:
[----:B-1----:R-:W-:-:S04]  /*10a60*/  IMAD.U32 R8, RZ, RZ, UR23 ;  /* 0x00000017ff087e24 */ /* 0x002fc8000f8e00ff */
[----:B------:R1:W2:Y:S03]  /*10a70*/  SYNCS.PHASECHK.TRANS64.TRYWAIT P1, [R8+URZ+0x28c50], R7 ;  /* 0x028c5007080075a7 */ /* 0x0002a6000802017f */
[----:B--2---:R-:W-:Y:S05]  /*10a80*/  @!P1 NANOSLEEP.SYNCS 0x989680 ;  /* 0x009896800000995d */ /* 0x004fea0003900000 */
[----:B------:R-:W2:Y:S02]  /*10a90*/  @!P1 SYNCS.PHASECHK.TRANS64 P1, [R8+URZ+0x28c50], R7 ;  /* 0x028c5007080095a7 */ /* 0x000ea4000802007f */
[----:B--2---:R-:W-:Y:S05]  /*10aa0*/  @!P1 BRA `(.L_x_4055) ;  /* 0xfffffffc00ec9947 */ /* 0x004fea000383ffff */
[----:B------:R-:W-:Y:S05]  /*10ab0*/  BRA `(.L_x_4054) ;  /* 0xffffff68001c7947 */ /* 0x000fea000383ffff */
.L_x_4062:
[----:B-1----:R-:W-:-:S04]  /*10ac0*/  MOV R6, UR22 ;  /* 0x0000001600067c02 */ /* 0x002fc80008000f00 */
[----:B------:R1:W4:Y:S03]  /*10ad0*/  SYNCS.PHASECHK.TRANS64.TRYWAIT P1, [R6+URZ+0x28c30], R7 ;  /* 0x028c3007060075a7 */ /* 0x000326000802017f */
[----:B----4-:R-:W-:Y:S05]  /*10ae0*/  @!P1 NANOSLEEP.SYNCS 0x989680 ;  /* 0x009896800000995d */ /* 0x010fea0003900000 */
[----:B------:R-:W4:Y:S02]  /*10af0*/  @!P1 SYNCS.PHASECHK.TRANS64 P1, [R6+URZ+0x28c30], R7 ;  /* 0x028c3007060095a7 */ /* 0x000f24000802007f */
[----:B----4-:R-:W-:Y:S05]  /*10b00*/  @!P1 BRA `(.L_x_4062) ;  /* 0xfffffffc00ec9947 */ /* 0x010fea000383ffff */
[----:B------:R-:W-:Y:S05]  /*10b10*/  BRA `(.L_x_4061) ;  /* 0xffffff6c00107947 */ /* 0x000fea000383ffff */
.L_x_4067:
[----:B--2---:R-:W-:-:S04]  /*10b20*/  IMAD.U32 R8, RZ, RZ, UR22 ;  /* 0x00000016ff087e24 */ /* 0x004fc8000f8e00ff */
[----:B------:R2:W3:Y:S03]  /*10b30*/  SYNCS.PHASECHK.TRANS64.TRYWAIT P1, [R8+URZ+0x28c50], R7 ;  /* 0x028c5007080075a7 */ /* 0x0004e6000802017f */
[----:B---3--:R-:W-:Y:S05]  /*10b40*/  @!P1 NANOSLEEP.SYNCS 0x989680 ;  /* 0x009896800000995d */ /* 0x008fea0003900000 */
[----:B------:R-:W3:Y:S02]  /*10b50*/  @!P1 SYNCS.PHASECHK.TRANS64 P1, [R8+URZ+0x28c50], R7 ;  /* 0x028c5007080095a7 */ /* 0x000ee4000802007f */
[----:B---3--:R-:W-:Y:S05]  /*10b60*/  @!P1 BRA `(.L_x_4067) ;  /* 0xfffffffc00ec9947 */ /* 0x008fea000383ffff */
[----:B------:R-:W-:Y:S05]  /*10b70*/  BRA `(.L_x_4066) ;  /* 0xffffff8400347947 */ /* 0x000fea000383ffff */
.L_x_4092:
[----:B------:R-:W2:Y:S01]  /*10b80*/  S2R R20, SR_TID.X ;  /* 0x0000000000147919 */ /* 0x000ea20000002100 */
[----:B------:R-:W-:Y:S01]  /*10b90*/  IMAD.MOV.U32 R12, RZ, RZ, RZ ;  /* 0x000000ffff0c7224 */ /* 0x000fe200078e00ff */
[----:B------:R-:W-:Y:S01]  /*10ba0*/  MOV R11, 0x1f ;  /* 0x0000001f000b7802 */ /* 0x000fe20000000f00 */
[----:B------:R-:W-:Y:S01]  /*10bb0*/  IMAD.MOV.U32 R15, RZ, RZ, -0x1 ;  /* 0xffffffffff0f7424 */ /* 0x000fe200078e00ff */
[----:B--2---:R-:W-:-:S04]  /*10bc0*/  SHF.R.U32.HI R20, RZ, 0x5, R20 ;  /* 0x00000005ff147819 */ /* 0x004fc80000011614 */
[----:B------:R-:W-:-:S05]  /*10bd0*/  LOP3.LUT R20, R20, 0x3, RZ, 0xc0, !PT ;  /* 0x0000000314147812 */ /* 0x000fca00078ec0ff */
[----:B------:R-:W-:-:S07]  /*10be0*/  IMAD.MOV.U32 R13, RZ, RZ, R20 ;  /* 0x000000ffff0d7224 */ /* 0x000fce00078e0014 */
[----:B01---5:R-:W-:Y:S05]  /*10bf0*/  WARPSYNC.COLLECTIVE R15, `(.L_x_4146) ;  /* 0x000000000f087348 */ /* 0x023fea0003c00000 */
[----:B------:R2:W3:Y:S02]  /*10c00*/  SHFL.IDX P6, R14, R13, R12, R11 ;  /* 0x0000000c0d0e7389 */ /* 0x0004e400000c000b */
[----:B0123-5:R-:W-:Y:S01]  /*10c10*/  ENDCOLLECTIVE ;  /* 0x000000000000791b */ /* 0x02ffe20003800000 */
.L_x_4146:
[----:B------:R-:W-:Y:S05]  /*10c20*/  BRA `(.L_x_4147) ;  /* 0xffffffcc00487947 */ /* 0x000fea000383ffff */
.L_x_4095:
[----:B0-----:R0:W1:Y:S02]  /*10c30*/  SYNCS.PHASECHK.TRANS64.TRYWAIT P0, [R25+URZ+0x28c40], R0 ;  /* 0x028c4000190075a7 */ /* 0x001064000800017f */
[----:B-1----:R-:W-:Y:S05]  /*10c40*/  @!P0 NANOSLEEP.SYNCS 0x989680 ;  /* 0x009896800000895d */ /* 0x002fea0003900000 */
[----:B------:R-:W1:Y:S02]  /*10c50*/  @!P0 SYNCS.PHASECHK.TRANS64 P0, [R25+URZ+0x28c40], R0 ;  /* 0x028c4000190085a7 */ /* 0x000e64000800007f */
[----:B-1----:R-:W-:Y:S05]  /*10c60*/  @!P0 BRA `(.L_x_4095) ;  /* 0xfffffffc00f08947 */ /* 0x002fea000383ffff */
[----:B------:R-:W-:Y:S05]  /*10c70*/  BRA `(.L_x_4148) ;  /* 0xffffffcc00f07947 */ /* 0x000fea000383ffff */
.L_x_4096:
[----:B------:R-:W-:Y:S01]  /*10c80*/  BSSY B0, `(.L_x_4149) ;  /* 0x0000008000007945 */ /* 0x000fe20003800000 */
[----:B------:R-:W-:Y:S01]  /*10c90*/  IMAD.MOV.U32 R13, RZ, RZ, R5 ;  /* 0x000000ffff0d7224 */ /* 0x000fe200078e0005 */
[----:B------:R-:W-:Y:S01]  /*10ca0*/  MOV R11, 0x181f ;  /* 0x0000181f000b7802 */ /* 0x000fe20000000f00 */
[----:B------:R-:W-:Y:S02]  /*10cb0*/  IMAD.MOV.U32 R12, RZ, RZ, RZ ;  /* 0x000000ffff0c7224 */ /* 0x000fe400078e00ff */
[----:B------:R-:W-:-:S07]  /*10cc0*/  IMAD.MOV.U32 R15, RZ, RZ, -0x1 ;  /* 0xffffffffff0f7424 */ /* 0x000fce00078e00ff */
[----:B------:R-:W-:Y:S05]  /*10cd0*/  WARPSYNC.COLLECTIVE R15, `(.L_x_4150) ;  /* 0x000000000f087348 */ /* 0x000fea0003c00000 */
[----:B------:R0:W1:Y:S02]  /*10ce0*/  SHFL.IDX P6, R14, R13, R12, R11 ;  /* 0x0000000c0d0e7389 */ /* 0x00006400000c000b */
[----:B01----:R-:W-:Y:S01]  /*10cf0*/  ENDCOLLECTIVE ;  /* 0x000000000000791b */ /* 0x003fe20003800000 */
.L_x_4150:
[----:B------:R-:W-:Y:S05]  /*10d00*/  BSYNC B0 ;  /* 0x0000000000007941 */ /* 0x000fea0003800000 */
.L_x_4149:
[----:B------:R-:W-:Y:S01]  /*10d10*/  IMAD.MOV.U32 R13, RZ, RZ, R0 ;  /* 0x000000ffff0d7224 */ /* 0x000fe200078e0000 */
[----:B------:R-:W-:Y:S01]  /*10d20*/  MOV R12, RZ ;  /* 0x000000ff000c7202 */ /* 0x000fe20000000f00 */
[----:B------:R-:W-:Y:S01]  /*10d30*/  IMAD.MOV.U32 R11, RZ, RZ, 0x181f ;  /* 0x0000181fff0b7424 */ /* 0x000fe200078e00ff */
[----:B------:R-:W-:Y:S01]  /*10d40*/  @P0 LEA R7, R4, R17, 0x1 ;  /* 0x0000001104070211 */ /* 0x000fe200078e08ff */
[----:B------:R-:W-:Y:S02]  /*10d50*/  IMAD.MOV.U32 R15, RZ, RZ, -0x1 ;  /* 0xffffffffff0f7424 */ /* 0x000fe400078e00ff */
[----:B------:R-:W-:-:S07]  /*10d60*/  IMAD.MOV.U32 R2, RZ, RZ, R14 ;  /* 0x000000ffff027224 */ /* 0x000fce00078e000e */
[----:B------:R-:W-:Y:S05]  /*10d70*/  WARPSYNC.COLLECTIVE R15, `(.L_x_4151) ;  /* 0x000000000f087348 */ /* 0x000fea0003c00000 */
[----:B------:R0:W1:Y:S02]  /*10d80*/  SHFL.IDX P6, R14, R13, R12, R11 ;  /* 0x0000000c0d0e7389 */ /* 0x00006400000c000b */
[----:B01----:R-:W-:Y:S01]  /*10d90*/  ENDCOLLECTIVE ;  /* 0x000000000000791b */ /* 0x003fe20003800000 */
.L_x_4151:
        /* <DEDUP_REMOVED lines=8> */
.L_x_4152:
[----:B------:R-:W-:Y:S01]  /*10e20*/  @!PT LDS RZ, [RZ] ;  /* 0x00000000fffff984 */ /* 0x000fe20000000800 */
[----:B------:R-:W-:Y:S01]  /*10e30*/  @!PT LDS RZ, [RZ] ;  /* 0x00000000fffff984 */ /* 0x000fe20000000800 */
[----:B------:R-:W-:Y:S01]  /*10e40*/  @!PT LDS RZ, [RZ] ;  /* 0x00000000fffff984 */ /* 0x000fe20000000800 */
[----:B------:R0:W-:Y:S01]  /*10e50*/  @P0 LDGSTS.E.BYPASS.LTC128B.128 [R7+0x22400], desc[UR50][R2.64], !P2 ;  /* 0x2240000002070fae */ /* 0x0001e2000d101d72 */
[----:B------:R-:W-:Y:S01]  /*10e60*/  ISETP.GE.AND P0, PT, R27, 0x11, PT ;  /* 0x000000111b00780c */ /* 0x000fe20003f06270 */
[----:B------:R-:W-:-:S12]  /*10e70*/  IMAD.MOV.U32 R13, RZ, RZ, R0 ;  /* 0x000000ffff0d7224 */ /* 0x000fd800078e0000 */
[----:B------:R-:W-:Y:S01]  /*10e80*/  @P0 IMAD R9, R4, 0x2, R17 ;  /* 0x0000000204090824 */ /* 0x000fe200078e0211 */
[----:B0-----:R-:W-:-:S07]  /*10e90*/  MOV R2, R14 ;  /* 0x0000000e00027202 */ /* 0x001fce0000000f00 */
[----:B------:R-:W-:Y:S05]  /*10ea0*/  WARPSYNC.COLLECTIVE R15, `(.L_x_4153) ;  /* 0x000000000f087348 */ /* 0x000fea0003c00000 */
[----:B------:R0:W1:Y:S02]  /*10eb0*/  SHFL.IDX P6, R14, R13, R12, R11 ;  /* 0x0000000c0d0e7389 */ /* 0x00006400000c000b */
[----:B01----:R-:W-:Y:S01]  /*10ec0*/  ENDCOLLECTIVE ;  /* 0x000000000000791b */ /* 0x003fe20003800000 */
.L_x_4153:
        /* <DEDUP_REMOVED lines=8> */
.L_x_4154:
        /* <DEDUP_REMOVED lines=11> */
.L_x_4155:
[----:B------:R-:W-:Y:S01]  /*11000*/  MOV R13, R5 ;  /* 0x00000005000d7202 */ /* 0x000fe20000000f00 */
[----:B------:R-:W-:Y:S01]  /*11010*/  IMAD.MOV.U32 R12, RZ, RZ, 0x3 ;  /* 0x00000003ff0c7424 */ /* 0x000fe200078e00ff */
[----:B------:R-:W-:-:S05]  /*11020*/  @P0 LEA R14, P1, R6, R14, 0x1 ;  /* 0x0000000e060e0211 */ /* 0x000fca00078208ff */
[----:B------:R-:W-:Y:S02]  /*11030*/  @P0 IMAD.X R3, RZ, RZ, R2, P1 ;  /* 0x000000ffff030224 */ /* 0x000fe400008e0602 */
[----:B------:R-:W-:-:S07]  /*11040*/  @P0 IMAD.MOV.U32 R2, RZ, RZ, R14 ;  /* 0x000000ffff020224 */ /* 0x000fce00078e000e */
[----:B------:R-:W-:Y:S05]  /*11050*/  WARPSYNC.COLLECTIVE R15, `(.L_x_4156) ;  /* 0x000000000f087348 */ /* 0x000fea0003c00000 */
[----:B------:R0:W1:Y:S02]  /*11060*/  SHFL.IDX P6, R14, R13, R12, R11 ;  /* 0x0000000c0d0e7389 */ /* 0x00006400000c000b */
[----:B01----:R-:W-:Y:S01]  /*11070*/  ENDCOLLECTIVE ;  /* 0x000000000000791b */ /* 0x003fe20003800000 */
.L_x_4156:
        /* <DEDUP_REMOVED lines=9> */
.L_x_4157:
[----:B------:R-:W-:Y:S05]  /*11110*/  BRA `(.L_x_4158) ;  /* 0xffffffcc00a87947 */ /* 0x000fea000383ffff */
.L_x_4101:
[----:B------:R-:W-:Y:S01]  /*11120*/  MOV R13, R5 ;  /* 0x00000005000d7202 */ /* 0x000fe20000000f00 */
[----:B------:R-:W-:Y:S02]  /*11130*/  IMAD.MOV.U32 R12, RZ, RZ, RZ ;  /* 0x000000ffff0c7224 */ /* 0x000fe400078e00ff */
[----:B------:R-:W-:Y:S02]  /*11140*/  IMAD.MOV.U32 R11, RZ, RZ, 0x181f ;  /* 0x0000181fff0b7424 */ /* 0x000fe400078e00ff */
[----:B------:R-:W-:Y:S02]  /*11150*/  IMAD.MOV.U32 R15, RZ, RZ, -0x1 ;  /* 0xffffffffff0f7424 */ /* 0x000fe400078e00ff */
[----:B------:R-:W-:-:S07]  /*11160*/  IMAD.U32 R3, RZ, RZ, UR43 ;  /* 0x0000002bff037e24 */ /* 0x000fce000f8e00ff */
[----:B-1---5:R-:W-:Y:S05]  /*11170*/  WARPSYNC.COLLECTIVE R15, `(.L_x_4159) ;  /* 0x000000000f087348 */ /* 0x022fea0003c00000 */
[----:B------:R0:W2:Y:S02]  /*11180*/  SHFL.IDX P6, R14, R13, R12, R11 ;  /* 0x0000000c0d0e7389 */ /* 0x0000a400000c000b */
[----:B012--5:R-:W-:Y:S01]  /*11190*/  ENDCOLLECTIVE ;  /* 0x000000000000791b */ /* 0x027fe20003800000 */
.L_x_4159:
[----:B------:R-:W-:-:S04]  /*111a0*/  IMAD R4, R3, 0x40, R36 ;  /* 0x0000004003047824 */ /* 0x000fc800078e0224 */
[C---:B------:R-:W-:Y:S01]  /*111b0*/  VIADD R6, R4.reuse, 0x10 ;  /* 0x0000001004067836 */ /* 0x040fe20000000000 */
[----:B------:R-:W-:Y:S01]  /*111c0*/  ISETP.GE.AND P0, PT, R4, UR37, PT ;  /* 0x0000002504007c0c */ /* 0x000fe2000bf06270 */
[----:B------:R-:W-:Y:S01]  /*111d0*/  IMAD.MOV.U32 R13, RZ, RZ, R0 ;  /* 0x000000ffff0d7224 */ /* 0x000fe200078e0000 */
[----:B------:R-:W-:-:S11]  /*111e0*/  MOV R2, R14 ;  /* 0x0000000e00027202 */ /* 0x000fd60000000f00 */
[----:B------:R-:W-:Y:S05]  /*111f0*/  WARPSYNC.COLLECTIVE R15, `(.L_x_4160) ;  /* 0x000000000f087348 */ /* 0x000fea0003c00000 */
[----:B------:R0:W1:Y:S02]  /*11200*/  SHFL.IDX P6, R14, R13, R12, R11 ;  /* 0x0000000c0d0e7389 */ /* 0x00006400000c000b */
[----:B01----:R-:W-:Y:S01]  /*11210*/  ENDCOLLECTIVE ;  /* 0x000000000000791b */ /* 0x003fe20003800000 */
.L_x_4160:
        /* <DEDUP_REMOVED lines=8> */
.L_x_4161:
        /* <DEDUP_REMOVED lines=11> */
.L_x_4162:
        /* <DEDUP_REMOVED lines=8> */
.L_x_4163:
[----:B------:R-:W-:Y:S01]  /*113d0*/  @!PT LDS RZ, [RZ] ;  /* 0x00000000fffff984 */ /* 0x000fe20000000800 */
[----:B------:R-:W-:Y:S01]  /*113e0*/  @!PT LDS RZ, [RZ] ;  /* 0x00000000fffff984 */ /* 0x000fe20000000800 */
[----:B------:R-:W-:Y:S01]  /*113f0*/  @!PT LDS RZ, [RZ] ;  /* 0x00000000fffff984 */ /* 0x000fe20000000800 */
[----:B------:R0:W-:Y:S01]  /*11400*/  @!P0 LDGSTS.E.BYPASS.LTC128B.128 [R8+0x20c00], desc[UR50][R2.64], !P5 ;  /* 0x20c0000002088fae */ /* 0x0001e2000e901d72 */
[----:B------:R-:W-:Y:S01]  /*11410*/  ISETP.GE.AND P0, PT, R6, UR37, PT ;  /* 0x0000002506007c0c */ /* 0x000fe2000bf06270 */
[----:B------:R-:W-:Y:S01]  /*11420*/  IMAD.MOV.U32 R13, RZ, RZ, R0 ;  /* 0x000000ffff0d7224 */ /* 0x000fe200078e0000 */
[----:B0-----:R-:W-:-:S11]  /*11430*/  MOV R2, R14 ;  /* 0x0000000e00027202 */ /* 0x001fd60000000f00 */
[----:B------:R-:W-:Y:S05]  /*11440*/  WARPSYNC.COLLECTIVE R15, `(.L_x_4164) ;  /* 0x000000000f087348 */ /* 0x000fea0003c00000 */
[----:B------:R0:W1:Y:S02]  /*11450*/  SHFL.IDX P6, R14, R13, R12, R11 ;  /* 0x0000000c0d0e7389 */ /* 0x00006400000c000b */
[----:B01----:R-:W-:Y:S01]  /*11460*/  ENDCOLLECTIVE ;  /* 0x000000000000791b */ /* 0x003fe20003800000 */
.L_x_4164:
        /* <DEDUP_REMOVED lines=8> */
.L_x_4165:
        /* <DEDUP_REMOVED lines=9> */
.L_x_4166:
[----:B------:R-:W-:Y:S05]  /*11580*/  BRA `(.L_x_4167) ;  /* 0xffffffd000807947 */ /* 0x000fea000383ffff */
.L_x_4104:
[----:B0-----:R0:W2:Y:S02]  /*11590*/  SYNCS.PHASECHK.TRANS64.TRYWAIT P0, [R17+URZ+0x28c20], R0 ;  /* 0x028c2000110075a7 */ /* 0x0010a4000800017f */
[----:B--2---:R-:W-:Y:S05]  /*115a0*/  @!P0 NANOSLEEP.SYNCS 0x989680 ;  /* 0x009896800000895d */ /* 0x004fea0003900000 */
[----:B------:R-:W2:Y:S02]  /*115b0*/  @!P0 SYNCS.PHASECHK.TRANS64 P0, [R17+URZ+0x28c20], R0 ;  /* 0x028c2000110085a7 */ /* 0x000ea4000800007f */
[----:B--2---:R-:W-:Y:S05]  /*115c0*/  @!P0 BRA `(.L_x_4104) ;  /* 0xfffffffc00f08947 */ /* 0x004fea000383ffff */
[----:B------:R-:W-:Y:S05]  /*115d0*/  BRA `(.L_x_4168) ;  /* 0xffffffd000dc7947 */ /* 0x000fea000383ffff */
.L_x_4107:
[----:B0-----:R0:W2:Y:S02]  /*115e0*/  SYNCS.PHASECHK.TRANS64.TRYWAIT P0, [R25+URZ+0x28c60], R0 ;  /* 0x028c6000190075a7 */ /* 0x0010a4000800017f */
[----:B--2---:R-:W-:Y:S05]  /*115f0*/  @!P0 NANOSLEEP.SYNCS 0x989680 ;  /* 0x009896800000895d */ /* 0x004fea0003900000 */
[----:B------:R-:W2:Y:S02]  /*11600*/  @!P0 SYNCS.PHASECHK.TRANS64 P0, [R25+URZ+0x28c60], R0 ;  /* 0x028c6000190085a7 */ /* 0x000ea4000800007f */
[----:B--2---:R-:W-:Y:S05]  /*11610*/  @!P0 BRA `(.L_x_4107) ;  /* 0xfffffffc00f08947 */ /* 0x004fea000383ffff */
[----:B------:R-:W-:Y:S05]  /*11620*/  BRA `(.L_x_4169) ;  /* 0xffffffd000ec7947 */ /* 0x000fea000383ffff */
.L_x_4108:
[----:B------:R-:W-:Y:S01]  /*11630*/  BSSY B0, `(.L_x_4170) ;  /* 0x0000008000007945 */ /* 0x000fe20003800000 */
[----:B------:R-:W-:Y:S01]  /*11640*/  MOV R13, R7 ;  /* 0x00000007000d7202 */ /* 0x000fe20000000f00 */
[----:B------:R-:W-:Y:S02]  /*11650*/  IMAD.MOV.U32 R12, RZ, RZ, RZ ;  /* 0x000000ffff0c7224 */ /* 0x000fe400078e00ff */
[----:B------:R-:W-:Y:S02]  /*11660*/  IMAD.MOV.U32 R11, RZ, RZ, 0x181f ;  /* 0x0000181fff0b7424 */ /* 0x000fe400078e00ff */
[----:B------:R-:W-:-:S07]  /*11670*/  IMAD.MOV.U32 R15, RZ, RZ, -0x1 ;  /* 0xffffffffff0f7424 */ /* 0x000fce00078e00ff */
[----:B-1----:R-:W-:Y:S05]  /*11680*/  WARPSYNC.COLLECTIVE R15, `(.L_x_4171) ;  /* 0x000000000f087348 */ /* 0x002fea0003c00000 */
[----:B------:R0:W2:Y:S02]  /*11690*/  SHFL.IDX P6, R14, R13, R12, R11 ;  /* 0x0000000c0d0e7389 */ /* 0x0000a400000c000b */
[----:B012---:R-:W-:Y:S01]  /*116a0*/  ENDCOLLECTIVE ;  /* 0x000000000000791b */ /* 0x007fe20003800000 */
.L_x_4171:
[----:B------:R-:W-:Y:S05]  /*116b0*/  BSYNC B0 ;  /* 0x0000000000007941 */ /* 0x000fea0003800000 */
.L_x_4170:
[----:B------:R-:W0:Y:S01]  /*116c0*/  S2R R8, SR_TID.X ;  /* 0x0000000000087919 */ /* 0x000e220000002100 */
[----:B------:R-:W-:Y:S01]  /*116d0*/  IMAD.MOV.U32 R13, RZ, RZ, R6 ;  /* 0x000000ffff0d7224 */ /* 0x000fe200078e0006 */
[----:B------:R-:W-:Y:S01]  /*116e0*/  MOV R3, R14 ;  /* 0x0000000e00037202 */ /* 0x000fe20000000f00 */
[----:B------:R-:W-:Y:S01]  /*116f0*/  IMAD.MOV.U32 R12, RZ, RZ, RZ ;  /* 0x000000ffff0c7224 */ /* 0x000fe200078e00ff */
[C---:B------:R-:W-:Y:S01]  /*11700*/  LOP3.LUT P1, RZ, R32.reuse, 0x1, RZ, 0xc0, !PT ;  /* 0x0000000120ff7812 */ /* 0x040fe2000782c0ff */
[----:B------:R-:W-:Y:S01]  /*11710*/  IMAD.MOV.U32 R11, RZ, RZ, 0x181f ;  /* 0x0000181fff0b7424 */ /* 0x000fe200078e00ff */
[----:B------:R-:W-:Y:S01]  /*11720*/  LEA R5, R5, R17, 0x1 ;  /* 0x0000001105057211 */ /* 0x000fe200078e08ff */
[----:B------:R-:W-:Y:S01]  /*11730*/  IMAD.MOV.U32 R15, RZ, RZ, -0x1 ;  /* 0xffffffffff0f7424 */ /* 0x000fe200078e00ff */
[C---:B------:R-:W-:Y:S02]  /*11740*/  LOP3.LUT P5, RZ, R32.reuse, 0x2, RZ, 0xc0, !PT ;  /* 0x0000000220ff7812 */ /* 0x040fe400078ac0ff */
[----:B------:R-:W-:-:S13]  /*11750*/  LOP3.LUT P4, RZ, R32, 0x4, RZ, 0xc0, !PT ;  /* 0x0000000420ff7812 */ /* 0x000fda000788c0ff */
[----:B0-----:R-:W-:Y:S05]  /*11760*/  WARPSYNC.COLLECTIVE R15, `(.L_x_4172) ;  /* 0x000000000f087348 */ /* 0x001fea0003c00000 */
[----:B------:R1:W2:Y:S02]  /*11770*/  SHFL.IDX P6, R14, R13, R12, R11 ;  /* 0x0000000c0d0e7389 */ /* 0x0002a400000c000b */
[----:B012---:R-:W-:Y:S01]  /*11780*/  ENDCOLLECTIVE ;  /* 0x000000000000791b */ /* 0x007fe20003800000 */
.L_x_4172:
[C---:B------:R-:W-:Y:S02]  /*11790*/  LOP3.LUT P3, RZ, R32.reuse, 0x8, RZ, 0xc0, !PT ;  /* 0x0000000820ff7812 */ /* 0x040fe4000786c0ff */
[----:B------:R-:W-:Y:S02]  /*117a0*/  LOP3.LUT P2, RZ, R32, 0x10, RZ, 0xc0, !PT ;  /* 0x0000001020ff7812 */ /* 0x000fe4000784c0ff */
[----:B------:R-:W-:-:S04]  /*117b0*/  LOP3.LUT R16, R16, 0xfffffdff, RZ, 0xc0, !PT ;  /* 0xfffffdff10107812 */ /* 0x000fc800078ec0ff */
[----:B------:R-:W-:Y:S01]  /*117c0*/  @P1 LOP3.LUT R16, R16, 0x200, RZ, 0xfc, !PT ;  /* 0x0000020010101812 */ /* 0x000fe200078efcff */
[----:B------:R-:W-:Y:S02]  /*117d0*/  IMAD.MOV.U32 R13, RZ, RZ, R7 ;  /* 0x000000ffff0d7224 */ /* 0x000fe400078e0007 */
        /* <DEDUP_REMOVED lines=31> */
.L_x_4173:
[----:B------:R-:W-:Y:S01]  /*119d0*/  MOV R13, R6 ;  /* 0x00000006000d7202 */ /* 0x000fe20000000f00 */
[----:B------:R-:W-:-:S07]  /*119e0*/  IMAD.MOV.U32 R3, RZ, RZ, R14 ;  /* 0x000000ffff037224 */ /* 0x000fce00078e000e */
[----:B------:R-:W-:Y:S05]  /*119f0*/  WARPSYNC.COLLECTIVE R15, `(.L_x_4174) ;  /* 0x000000000f087348 */ /* 0x000fea0003c00000 */
[----:B------:R0:W1:Y:S02]  /*11a00*/  SHFL.IDX P6, R14, R13, R12, R11 ;  /* 0x0000000c0d0e7389 */ /* 0x00006400000c000b */
[----:B01----:R-:W-:Y:S01]  /*11a10*/  ENDCOLLECTIVE ;  /* 0x000000000000791b */ /* 0x003fe20003800000 */
.L_x_4174:
        /* <DEDUP_REMOVED lines=28> */
.L_x_4175:
[----:B------:R-:W-:Y:S01]  /*11be0*/  IMAD.MOV.U32 R13, RZ, RZ, R6 ;  /* 0x000000ffff0d7224 */ /* 0x000fe200078e0006 */
[----:B------:R-:W-:-:S07]  /*11bf0*/  MOV R8, R14 ;  /* 0x0000000e00087202 */ /* 0x000fce0000000f00 */
[----:B------:R-:W-:Y:S05]  /*11c00*/  WARPSYNC.COLLECTIVE R15, `(.L_x_4176) ;  /* 0x000000000f087348 */ /* 0x000fea0003c00000 */
[----:B------:R0:W1:Y:S02]  /*11c10*/  SHFL.IDX P6, R14, R13, R12, R11 ;  /* 0x0000000c0d0e7389 */ /* 0x00006400000c000b */
[----:B01----:R-:W-:Y:S01]  /*11c20*/  ENDCOLLECTIVE ;  /* 0x000000000000791b */ /* 0x003fe20003800000 */
.L_x_4176:
[----:B------:R-:W-:Y:S01]  /*11c30*/  IMAD.MOV.U32 R13, RZ, RZ, R7 ;  /* 0x000000ffff0d7224 */ /* 0x000fe200078e0007 */
[----:B------:R-:W-:Y:S02]  /*11c40*/  MOV R12, 0x3 ;  /* 0x00000003000c7802 */ /* 0x000fe40000000f00 */
        /* <DEDUP_REMOVED lines=26> */
.L_x_4177:
[----:B------:R-:W-:Y:S02]  /*11df0*/  IMAD.MOV.U32 R13, RZ, RZ, R6 ;  /* 0x000000ffff0d7224 */ /* 0x000fe400078e0006 */
[----:B------:R-:W-:-:S07]  /*11e00*/  IMAD.MOV.U32 R7, RZ, RZ, R14 ;  /* 0x000000ffff077224 */ /* 0x000fce00078e000e */
[----:B------:R-:W-:Y:S05]  /*11e10*/  WARPSYNC.COLLECTIVE R15, `(.L_x_4178) ;  /* 0x000000000f087348 */ /* 0x000fea0003c00000 */
[----:B------:R0:W1:Y:S02]  /*11e20*/  SHFL.IDX P6, R14, R13, R12, R11 ;  /* 0x0000000c0d0e7389 */ /* 0x00006400000c000b */
[----:B01----:R-:W-:Y:S01]  /*11e30*/  ENDCOLLECTIVE ;  /* 0x000000000000791b */ /* 0x003fe20003800000 */
.L_x_4178:
[----:B------:R-:W-:Y:S05]  /*11e40*/  BRA `(.L_x_4179) ;  /* 0xffffffd000947947 */ /* 0x000fea000383ffff */
.L_x_4114:
[----:B0-----:R0:W2:Y:S02]  /*11e50*/  SYNCS.PHASECHK.TRANS64.TRYWAIT P0, [R8+URZ+0x28c40], R20 ;  /* 0x028c4014080075a7 */ /* 0x0010a4000800017f */
[----:B--2---:R-:W-:Y:S05]  /*11e60*/  @!P0 NANOSLEEP.SYNCS 0x989680 ;  /* 0x009896800000895d */ /* 0x004fea0003900000 */
[----:B------:R-:W2:Y:S02]  /*11e70*/  @!P0 SYNCS.PHASECHK.TRANS64 P0, [R8+URZ+0x28c40], R20 ;  /* 0x028c4014080085a7 */ /* 0x000ea4000800007f */
[----:B--2---:R-:W-:Y:S05]  /*11e80*/  @!P0 BRA `(.L_x_4114) ;  /* 0xfffffffc00f08947 */ /* 0x004fea000383ffff */
[----:B------:R-:W-:Y:S05]  /*11e90*/  BRA `(.L_x_4180) ;  /* 0xffffffd400e87947 */ /* 0x000fea000383ffff */
.L_x_4115:
        /* <DEDUP_REMOVED lines=8> */
.L_x_4182:
[----:B------:R-:W-:Y:S05]  /*11f20*/  BSYNC B1 ;  /* 0x0000000000017941 */ /* 0x000fea0003800000 */
.L_x_4181:
[----:B------:R-:W-:Y:S01]  /*11f30*/  MOV R13, R21 ;  /* 0x00000015000d7202 */ /* 0x000fe20000000f00 */
        /* <DEDUP_REMOVED lines=8> */
.L_x_4183:
[----:B------:R-:W-:Y:S02]  /*11fc0*/  IMAD.MOV.U32 R13, RZ, RZ, R27 ;  /* 0x000000ffff0d7224 */ /* 0x000fe400078e001b */
[----:B------:R-:W-:Y:S01]  /*11fd0*/  IMAD.MOV.U32 R12, RZ, RZ, 0x1 ;  /* 0x00000001ff0c7424 */ /* 0x000fe200078e00ff */
[----:B------:R-:W-:-:S13]  /*11fe0*/  IADD3 R2, P0, R14, R0, RZ ;  /* 0x000000000e027210 */ /* 0x000fda0007f1e0ff */
[----:B------:R-:W-:Y:S05]  /*11ff0*/  WARPSYNC.COLLECTIVE R15, `(.L_x_4184) ;  /* 0x000000000f087348 */ /* 0x000fea0003c00000 */
[----:B------:R0:W1:Y:S02]  /*12000*/  SHFL.IDX P6, R14, R13, R12, R11 ;  /* 0x0000000c0d0e7389 */ /* 0x00006400000c000b */
[----:B01----:R-:W-:Y:S01]  /*12010*/  ENDCOLLECTIVE ;  /* 0x000000000000791b */ /* 0x003fe20003800000 */
.L_x_4184:
[----:B------:R-:W-:-:S05]  /*12020*/  IADD3.X R3, RZ, R3, RZ, P0, !PT ;  /* 0x00000003ff037210 */ /* 0x000fca00007fe4ff */
[----:B------:R-:W-:Y:S01]  /*12030*/  @!PT LDS RZ, [RZ] ;  /* 0x00000000fffff984 */ /* 0x000fe20000000800 */
[----:B------:R-:W-:Y:S01]  /*12040*/  @!PT LDS RZ, [RZ] ;  /* 0x00000000fffff984 */ /* 0x000fe20000000800 */
[----:B------:R-:W-:Y:S01]  /*12050*/  @!PT LDS RZ, [RZ] ;  /* 0x00000000fffff984 */ /* 0x000fe20000000800 */
[----:B------:R0:W-:Y:S01]  /*12060*/  LDGSTS.E.BYPASS.LTC128B.128 [R25+0x22400], desc[UR50][R2.64], !P1 ;  /* 0x2240000002197fae */ /* 0x0001e2000c901d72 */
[----:B------:R-:W-:Y:S01]  /*12070*/  IMAD.MOV.U32 R13, RZ, RZ, R21 ;  /* 0x000000ffff0d7224 */ /* 0x000fe200078e0015 */
[----:B0-----:R-:W-:-:S07]  /*12080*/  MOV R3, R14 ;  /* 0x0000000e00037202 */ /* 0x001fce0000000f00 */
[----:B------:R-:W-:Y:S05]  /*12090*/  WARPSYNC.COLLECTIVE R15, `(.L_x_4185) ;  /* 0x000000000f087348 */ /* 0x000fea0003c00000 */
[----:B------:R0:W1:Y:S02]  /*120a0*/  SHFL.IDX P6, R14, R13, R12, R11 ;  /* 0x0000000c0d0e7389 */ /* 0x00006400000c000b */
[----:B01----:R-:W-:Y:S01]  /*120b0*/  ENDCOLLECTIVE ;  /* 0x000000000000791b */ /* 0x003fe20003800000 */
.L_x_4185:
[----:B------:R-:W-:Y:S01]  /*120c0*/  IMAD.MOV.U32 R13, RZ, RZ, R27 ;  /* 0x000000ffff0d7224 */ /* 0x000fe200078e001b */
[----:B------:R-:W-:Y:S02]  /*120d0*/  MOV R12, 0x2 ;  /* 0x00000002000c7802 */ /* 0x000fe40000000f00 */
[----:B------:R-:W-:-:S13]  /*120e0*/  IADD3 R2, P0, R14, R0, RZ ;  /* 0x000000000e027210 */ /* 0x000fda0007f1e0ff */
[----:B------:R-:W-:Y:S05]  /*120f0*/  WARPSYNC.COLLECTIVE R15, `(.L_x_4186) ;  /* 0x000000000f087348 */ /* 0x000fea0003c00000 */
[----:B------:R0:W1:Y:S02]  /*12100*/  SHFL.IDX P6, R14, R13, R12, R11 ;  /* 0x0000000c0d0e7389 */ /* 0x00006400000c000b */
[----:B01----:R-:W-:Y:S01]  /*12110*/  ENDCOLLECTIVE ;  /* 0x000000000000791b */ /* 0x003fe20003800000 */
.L_x_4186:
        /* <DEDUP_REMOVED lines=10> */
.L_x_4187:
[----:B------:R-:W-:Y:S01]  /*121c0*/  MOV R13, R27 ;  /* 0x0000001b000d7202 */ /* 0x000fe20000000f00 */
[----:B------:R-:W-:Y:S01]  /*121d0*/  IMAD.MOV.U32 R12, RZ, RZ, 0x3 ;  /* 0x00000003ff0c7424 */ /* 0x000fe200078e00ff */
[----:B------:R-:W-:-:S13]  /*121e0*/  IADD3 R2, P0, R14, R0, RZ ;  /* 0x000000000e027210 */ /* 0x000fda0007f1e0ff */
[----:B------:R-:W-:Y:S05]  /*121f0*/  WARPSYNC.COLLECTIVE R15, `(.L_x_4188) ;  /* 0x000000000f087348 */ /* 0x000fea0003c00000 */
[----:B------:R0:W1:Y:S02]  /*12200*/  SHFL.IDX P6, R14, R13, R12, R11 ;  /* 0x0000000c0d0e7389 */ /* 0x00006400000c000b */
[----:B01----:R-:W-:Y:S01]  /*12210*/  ENDCOLLECTIVE ;  /* 0x000000000000791b */ /* 0x003fe20003800000 */
.L_x_4188:
        /* <DEDUP_REMOVED lines=10> */
.L_x_4189:
[----:B------:R-:W-:Y:S05]  /*122c0*/  BRA `(.L_x_4190) ;  /* 0xffffffd400847947 */ /* 0x000fea000383ffff */
.L_x_4120:
[----:B--2---:R2:W3:Y:S02]  /*122d0*/  SYNCS.PHASECHK.TRANS64.TRYWAIT P0, [R8+URZ+0x28c60], R20 ;  /* 0x028c6014080075a7 */ /* 0x0044e4000800017f */
[----:B---3--:R-:W-:Y:S05]  /*122e0*/  @!P0 NANOSLEEP.SYNCS 0x989680 ;  /* 0x009896800000895d */ /* 0x008fea0003900000 */
[----:B------:R-:W3:Y:S02]  /*122f0*/  @!P0 SYNCS.PHASECHK.TRANS64 P0, [R8+URZ+0x28c60], R20 ;  /* 0x028c6014080085a7 */ /* 0x000ee4000800007f */
[----:B---3--:R-:W-:Y:S05]  /*12300*/  @!P0 BRA `(.L_x_4120) ;  /* 0xfffffffc00f08947 */ /* 0x008fea000383ffff */
[----:B------:R-:W-:Y:S05]  /*12310*/  BRA `(.L_x_4191) ;  /* 0xffffffd400d47947 */ /* 0x000fea000383ffff */
.L_x_4121:
        /* <DEDUP_REMOVED lines=8> */
.L_x_4193:
[----:B------:R-:W-:Y:S05]  /*123a0*/  BSYNC B1 ;  /* 0x0000000000017941 */ /* 0x000fea0003800000 */
.L_x_4192:
[----:B------:R-:W-:Y:S01]  /*123b0*/  IMAD.MOV.U32 R13, RZ, RZ, R10 ;  /* 0x000000ffff0d7224 */ /* 0x000fe200078e000a */
[----:B------:R-:W-:Y:S01]  /*123c0*/  MOV R15, 0xffffffff ;  /* 0xffffffff000f7802 */ /* 0x000fe20000000f00 */
[----:B------:R-:W-:Y:S01]  /*123d0*/  IMAD.MOV.U32 R12, RZ, RZ, RZ ;  /* 0x000000ffff0c7224 */ /* 0x000fe200078e00ff */
[----:B------:R-:W-:Y:S01]  /*123e0*/  MOV R3, R14 ;  /* 0x0000000e00037202 */ /* 0x000fe20000000f00 */
[----:B------:R-:W-:Y:S01]  /*123f0*/  IMAD.MOV.U32 R11, RZ, RZ, 0x181f ;  /* 0x0000181fff0b7424 */ /* 0x000fe200078e00ff */
[C---:B------:R-:W-:Y:S01]  /*12400*/  LOP3.LUT P2, RZ, R16.reuse, 0x40, RZ, 0xc0, !PT ;  /* 0x0000004010ff7812 */ /* 0x040fe2000784c0ff */
[----:B------:R-:W-:Y:S01]  /*12410*/  IMAD R21, R21, 0x2, R17 ;  /* 0x0000000215157824 */ /* 0x000fe200078e0211 */
[----:B------:R-:W-:-:S13]  /*12420*/  LOP3.LUT P1, RZ, R16, 0x20, RZ, 0xc0, !PT ;  /* 0x0000002010ff7812 */ /* 0x000fda000782c0ff */
[----:B------:R-:W-:Y:S05]  /*12430*/  WARPSYNC.COLLECTIVE R15, `(.L_x_4194) ;  /* 0x000000000f087348 */ /* 0x000fea0003c00000 */
[----:B------:R0:W1:Y:S02]  /*12440*/  SHFL.IDX P6, R14, R13, R12, R11 ;  /* 0x0000000c0d0e7389 */ /* 0x00006400000c000b */
[----:B01----:R-:W-:Y:S01]  /*12450*/  ENDCOLLECTIVE ;  /* 0x000000000000791b */ /* 0x003fe20003800000 */
.L_x_4194:
[----:B------:R-:W-:Y:S02]  /*12460*/  P2R R4, PR, RZ, 0x8 ;  /* 0x00000008ff047803 */ /* 0x000fe40000000000 */
[----:B------:R-:W-:-:S04]  /*12470*/  LOP3.LUT P3, RZ, R16, 0x10, RZ, 0xc0, !PT ;  /* 0x0000001010ff7812 */ /* 0x000fc8000786c0ff */
[----:B------:R-:W-:Y:S01]  /*12480*/  P2R R5, PR, RZ, 0x8 ;  /* 0x00000008ff057803 */ /* 0x000fe20000000000 */
[----:B------:R-:W-:Y:S01]  /*12490*/  IMAD.MOV.U32 R13, RZ, RZ, R20 ;  /* 0x000000ffff0d7224 */ /* 0x000fe200078e0014 */
[----:B------:R-:W-:Y:S02]  /*124a0*/  MOV R12, 0x1 ;  /* 0x00000001000c7802 */ /* 0x000fe40000000f00 */
        /* <DEDUP_REMOVED lines=11> */
.L_x_4195:
        /* <DEDUP_REMOVED lines=17> */
.L_x_4196:
        /* <DEDUP_REMOVED lines=17> */
.L_x_4197:
        /* <DEDUP_REMOVED lines=14> */
.L_x_4198:
        /* <DEDUP_REMOVED lines=17> */
.L_x_4199:
        /* <DEDUP_REMOVED lines=14> */
.L_x_4200:
[----:B------:R-:W-:Y:S05]  /*12a50*/  BRA `(.L_x_4201) ;  /* 0xffffffd400387947 */ /* 0x000fea000383ffff */
.L_x_4129:
[----:B------:R-:W-:Y:S01]  /*12a60*/  BSSY B0, `(.L_x_4202) ;  /* 0x0000008000007945 */ /* 0x000fe20003800000 */
[----:B------:R-:W-:Y:S01]  /*12a70*/  IMAD.MOV.U32 R13, RZ, RZ, R33 ;  /* 0x000000ffff0d7224 */ /* 0x000fe200078e0021 */
[----:B------:R-:W-:Y:S01]  /*12a80*/  MOV R11, 0x1f ;  /* 0x0000001f000b7802 */ /* 0x000fe20000000f00 */
[----:B------:R-:W-:Y:S02]  /*12a90*/  IMAD.MOV.U32 R12, RZ, RZ, RZ ;  /* 0x000000ffff0c7224 */ /* 0x000fe400078e00ff */
[----:B------:R-:W-:-:S07]  /*12aa0*/  IMAD.MOV.U32 R15, RZ, RZ, -0x1 ;  /* 0xffffffffff0f7424 */ /* 0x000fce00078e00ff */
[----:B01---5:R-:W-:Y:S05]  /*12ab0*/  WARPSYNC.COLLECTIVE R15, `(.L_x_4203) ;  /* 0x000000000f087348 */ /* 0x023fea0003c00000 */
[----:B------:R2:W3:Y:S02]  /*12ac0*/  SHFL.IDX P6, R14, R13, R12, R11 ;  /* 0x0000000c0d0e7389 */ /* 0x0004e400000c000b */
[----:B0123-5:R-:W-:Y:S01]  /*12ad0*/  ENDCOLLECTIVE ;  /* 0x000000000000791b */ /* 0x02ffe20003800000 */
.L_x_4203:
[----:B------:R-:W-:Y:S05]  /*12ae0*/  BSYNC B0 ;  /* 0x0000000000007941 */ /* 0x000fea0003800000 */
.L_x_4202:
[----:B------:R-:W-:Y:S05]  /*12af0*/  BRA `(.L_x_4204) ;  /* 0xffffffd8003c7947 */ /* 0x000fea000383ffff */
.L_x_4132:
[----:B---3--:R3:W4:Y:S02]  /*12b00*/  SYNCS.PHASECHK.TRANS64.TRYWAIT P0, [R7+URZ+0x28c20], R0 ;  /* 0x028c2000070075a7 */ /* 0x008724000800017f */
[----:B----4-:R-:W-:Y:S05]  /*12b10*/  @!P0 NANOSLEEP.SYNCS 0x989680 ;  /* 0x009896800000895d */ /* 0x010fea0003900000 */
[----:B------:R-:W4:Y:S02]  /*12b20*/  @!P0 SYNCS.PHASECHK.TRANS64 P0, [R7+URZ+0x28c20], R0 ;  /* 0x028c2000070085a7 */ /* 0x000f24000800007f */
[----:B----4-:R-:W-:Y:S05]  /*12b30*/  @!P0 BRA `(.L_x_4132) ;  /* 0xfffffffc00f08947 */ /* 0x010fea000383ffff */
[----:B------:R-:W-:Y:S05]  /*12b40*/  BRA `(.L_x_4205) ;  /* 0xffffffd800847947 */ /* 0x000fea000383ffff */
.L_x_4133:
[----:B------:R-:W4:Y:S01]  /*12b50*/  S2R R2, SR_TID.X ;  /* 0x0000000000027919 */ /* 0x000f220000002100 */
[----:B------:R-:W-:Y:S01]  /*12b60*/  BSSY B0, `(.L_x_4206) ;  /* 0x000000a000007945 */ /* 0x000fe20003800000 */
[----:B------:R-:W-:Y:S01]  /*12b70*/  IMAD.MOV.U32 R12, RZ, RZ, RZ ;  /* 0x000000ffff0c7224 */ /* 0x000fe200078e00ff */
[----:B------:R-:W-:Y:S01]  /*12b80*/  MOV R11, 0x1f ;  /* 0x0000001f000b7802 */ /* 0x000fe20000000f00 */
[----:B------:R-:W-:Y:S01]  /*12b90*/  IMAD.MOV.U32 R15, RZ, RZ, -0x1 ;  /* 0xffffffffff0f7424 */ /* 0x000fe200078e00ff */
[----:B----4-:R-:W-:-:S04]  /*12ba0*/  SHF.R.U32.HI R2, RZ, 0x5, R2 ;  /* 0x00000005ff027819 */ /* 0x010fc80000011602 */
[----:B------:R-:W-:-:S05]  /*12bb0*/  LOP3.LUT R2, R2, 0x3, RZ, 0xc0, !PT ;  /* 0x0000000302027812 */ /* 0x000fca00078ec0ff */
[----:B------:R-:W-:-:S07]  /*12bc0*/  IMAD.MOV.U32 R13, RZ, RZ, R2 ;  /* 0x000000ffff0d7224 */ /* 0x000fce00078e0002 */
[----:B0123-5:R-:W-:Y:S05]  /*12bd0*/  WARPSYNC.COLLECTIVE R15, `(.L_x_4207) ;  /* 0x000000000f087348 */ /* 0x02ffea0003c00000 */
[----:B------:R4:W0:Y:S02]  /*12be0*/  SHFL.IDX P6, R14, R13, R12, R11 ;  /* 0x0000000c0d0e7389 */ /* 0x00082400000c000b */
[----:B012345:R-:W-:Y:S01]  /*12bf0*/  ENDCOLLECTIVE ;  /* 0x000000000000791b */ /* 0x03ffe20003800000 */
.L_x_4207:
[----:B------:R-:W-:Y:S05]  /*12c00*/  BSYNC B0 ;  /* 0x0000000000007941 */ /* 0x000fea0003800000 */
.L_x_4206:
[----:B------:R-:W-:Y:S05]  /*12c10*/  BRA `(.L_x_4208) ;  /* 0xffffffd8006c7947 */ /* 0x000fea000383ffff */
.L_x_4136:
[----:B------:R-:W-:Y:S01]  /*12c20*/  BSSY B1, `(.L_x_4209) ;  /* 0x0000006000017945 */ /* 0x000fe20003800000 */
[----:B------:R-:W-:-:S07]  /*12c30*/  IMAD.MOV.U32 R15, RZ, RZ, -0x1 ;  /* 0xffffffffff0f7424 */ /* 0x000fce00078e00ff */
[----:B0123-5:R-:W-:Y:S05]  /*12c40*/  WARPSYNC.COLLECTIVE R15, `(.L_x_4210) ;  /* 0x000000000f0c7348 */ /* 0x02ffea0003c00000 */
[----:B------:R-:W-:Y:S02]  /*12c50*/  ELECT P6, UR62, PT ;  /* 0x00000000003e782f */ /* 0x000fe400038c0000 */
[----:B------:R-:W-:Y:S01]  /*12c60*/  MOV R14, UR62 ;  /* 0x0000003e000e7c02 */ /* 0x000fe20008000f00 */
[----:B0123-5:R-:W-:Y:S10]  /*12c70*/  ENDCOLLECTIVE ;  /* 0x000000000000791b */ /* 0x02fff40003800000 */
.L_x_4210:
[----:B------:R-:W-:Y:S05]  /*12c80*/  BSYNC B1 ;  /* 0x0000000000017941 */ /* 0x000fea0003800000 */
.L_x_4209:
[----:B------:R-:W-:Y:S05]  /*12c90*/  BRA `(.L_x_4211) ;  /* 0xffffffd800647947 */ /* 0x000fea000383ffff */
.L_x_4138:
[----:B---3--:R3:W4:Y:S02]  /*12ca0*/  SYNCS.PHASECHK.TRANS64.TRYWAIT P1, [R5+URZ+0x28c40], R0 ;  /* 0x028c4000050075a7 */ /* 0x008724000802017f */
[----:B----4-:R-:W-:Y:S05]  /*12cb0*/  @!P1 NANOSLEEP.SYNCS 0x989680 ;  /* 0x009896800000995d */ /* 0x010fea0003900000 */
[----:B------:R-:W4:Y:S02]  /*12cc0*/  @!P1 SYNCS.PHASECHK.TRANS64 P1, [R5+URZ+0x28c40], R0 ;  /* 0x028c4000050095a7 */ /* 0x000f24000802007f */
[----:B----4-:R-:W-:Y:S05]  /*12cd0*/  @!P1 BRA `(.L_x_4138) ;  /* 0xfffffffc00f09947 */ /* 0x010fea000383ffff */
[----:B------:R-:W-:Y:S05]  /*12ce0*/  BRA `(.L_x_4212) ;  /* 0xffffffd800847947 */ /* 0x000fea000383ffff */
.L_x_4140:
[----:B----4-:R4:W0:Y:S02]  /*12cf0*/  SYNCS.PHASECHK.TRANS64.TRYWAIT P1, [R3+URZ+0x28c40], R2 ;  /* 0x028c4002030075a7 */ /* 0x010824000802017f */
[----:B0-----:R-:W-:Y:S05]  /*12d00*/  @!P1 NANOSLEEP.SYNCS 0x989680 ;  /* 0x009896800000995d */ /* 0x001fea0003900000 */
[----:B------:R-:W0:Y:S02]  /*12d10*/  @!P1 SYNCS.PHASECHK.TRANS64 P1, [R3+URZ+0x28c40], R2 ;  /* 0x028c4002030095a7 */ /* 0x000e24000802007f */
[----:B0-----:R-:W-:Y:S05]  /*12d20*/  @!P1 BRA `(.L_x_4140) ;  /* 0xfffffffc00f09947 */ /* 0x001fea000383ffff */
[----:B------:R-:W-:Y:S05]  /*12d30*/  BRA `(.L_x_4213) ;  /* 0xffffffd800907947 */ /* 0x000fea000383ffff */
.L_x_4142:
[----:B------:R0:W0:Y:S02]  /*12d40*/  SYNCS.PHASECHK.TRANS64.TRYWAIT P1, [R5+URZ+0x28c60], R0 ;  /* 0x028c6000050075a7 */ /* 0x000024000802017f */
[----:B0-----:R-:W-:Y:S05]  /*12d50*/  @!P1 NANOSLEEP.SYNCS 0x989680 ;  /* 0x009896800000995d */ /* 0x001fea0003900000 */
[----:B------:R-:W0:Y:S02]  /*12d60*/  @!P1 SYNCS.PHASECHK.TRANS64 P1, [R5+URZ+0x28c60], R0 ;  /* 0x028c6000050095a7 */ /* 0x000e24000802007f */
[----:B0-----:R-:W-:Y:S05]  /*12d70*/  @!P1 BRA `(.L_x_4142) ;  /* 0xfffffffc00f09947 */ /* 0x001fea000383ffff */
[----:B------:R-:W-:Y:S05]  /*12d80*/  BRA `(.L_x_4214) ;  /* 0xffffffd8008c7947 */ /* 0x000fea000383ffff */
.L_x_4215:
        /* <DEDUP_REMOVED lines=15> */
.L_x_5818:


//--------------------- .text._ZN7cutlass13device_kernelIN5flash11enable_sm90INS1_16FlashAttnFwdSm90INS1_25CollectiveMainloopFwdSm90ILi2EN4cute5tupleIJNS5_1CILi1EEES8_S8_EEENS6_IJNS7_ILi64EEESA_SA_EEELi512ENS_10bfloat16_tEfNS_4arch4Sm90ELb1ELb0ELb1ELb0ELb1ELb0ELb1ELb0ELb0ELb1ELb0ELb0EEENS1_21CollectiveEpilogueFwdINS6_IJSA_NS7_ILi512EEESA_EEES9_SC_SE_Li256ELb0ELb1ELb0ELb0EEENS1_30DynamicPersistentTileSchedulerILi256ELi128ELb0ELb1ELb1EEEEEEEEEvNT_6ParamsE --------------------------
	.section	.text._ZN7cutlass13device_kernelIN5flash11enable_sm90INS1_16FlashAttnFwdSm90INS1_25CollectiveMainloopFwdSm90ILi2EN4cute5tupleIJNS5_1CILi1EEES8_S8_EEENS6_IJNS7_ILi64EEESA_SA_EEELi512ENS_10bfloat16_tEfNS_4arch4Sm90ELb1ELb0ELb1ELb0ELb1ELb0ELb1ELb0ELb0ELb1ELb0ELb0EEENS1_21CollectiveEpilogueFwdINS6_IJSA_NS7_ILi512EEESA_EEES9_SC_SE_Li256ELb0ELb1ELb0ELb0EEENS1_30DynamicPersistentTileSchedulerILi256ELi128ELb0ELb1ELb1EEEEEEEEEvNT_6ParamsE,"ax",@progbits
	.align	128
.text._ZN7cutlass13device_kernelIN5flash11enable_sm90INS1_16FlashAttnFwdSm90INS1_25CollectiveMainloopFwdSm90ILi2EN4cute5tupleIJNS5_1CILi1EEES8_S8_EEENS6_IJNS7_ILi64EEESA_SA_EEELi512ENS_10bfloat16_tEfNS_4arch4Sm90ELb1ELb0ELb1ELb0ELb1ELb0ELb1ELb0ELb0ELb1ELb0ELb0EEENS1_21CollectiveEpilogueFwdINS6_IJSA_NS7_ILi512EEESA_EEES9_SC_SE_Li256ELb0ELb1ELb0ELb0EEENS1_30DynamicPersistentTileSchedulerILi256ELi128ELb0ELb1ELb1EEEEEEEEEvNT_6ParamsE:
        .type           _ZN7cutlass13device_kernelIN5flash11enable_sm90INS1_16FlashAttnFwdSm90INS1_25CollectiveMainloopFwdSm90ILi2EN4cute5tupleIJNS5_1CILi1EEES8_S8_EEENS6_IJNS7_ILi64EEESA_SA_EEELi512ENS_10bfloat16_tEfNS_4arch4Sm90ELb1ELb0ELb1ELb0ELb1ELb0ELb1ELb0ELb0ELb1ELb0ELb0EEENS1_21CollectiveEpilogueFwdINS6_IJSA_NS7_ILi512EEESA_EEES9_SC_SE_Li256ELb0ELb1ELb0ELb0EEENS1_30DynamicPersistentTileSchedulerILi256ELi128ELb0ELb1ELb1EEEEEEEEEvNT_6ParamsE,@function
        .size           _ZN7cutlass13device_kernelIN5flash11enable_sm90INS1_16FlashAttnFwdSm90INS1_25CollectiveMainloopFwdSm90ILi2EN4cute5tupleIJNS5_1CILi1EEES8_S8_EEENS6_IJNS7_ILi64EEESA_SA_EEELi512ENS_10bfloat16_tEfNS_4arch4Sm90ELb1ELb0ELb1ELb0ELb1ELb0ELb1ELb0ELb0ELb1ELb0ELb0EEENS1_21CollectiveEpilogueFwdINS6_IJSA_NS7_ILi512EEESA_EEES9_SC_SE_Li256ELb0ELb1ELb0ELb0EEENS1_30DynamicPersistentTileSchedulerILi256ELi128ELb0ELb1ELb1EEEEEEEEEvNT_6ParamsE,(.L_x_5819 - _ZN7cutlass13device_kernelIN5flash11enable_sm90INS1_16FlashAttnFwdSm90INS1_25CollectiveMainloopFwdSm90ILi2EN4cute5tupleIJNS5_1CILi1EEES8_S8_EEENS6_IJNS7_ILi64EEESA_SA_EEELi512ENS_10bfloat16_tEfNS_4arch4Sm90ELb1ELb0ELb1ELb0ELb1ELb0ELb1ELb0ELb0ELb1ELb0ELb0EEENS1_21CollectiveEpilogueFwdINS6_IJSA_NS7_ILi512EEESA_EEES9_SC_SE_Li256ELb0ELb1ELb0ELb0EEENS1_30DynamicPersistentTileSchedulerILi256ELi128ELb0ELb1ELb1EEEEEEEEEvNT_6ParamsE)
        .other          _ZN7cutlass13device_kernelIN5flash11enable_sm90INS1_16FlashAttnFwdSm90INS1_25CollectiveMainloopFwdSm90ILi2EN4cute5tupleIJNS5_1CILi1EEES8_S8_EEENS6_IJNS7_ILi64EEESA_SA_EEELi512ENS_10bfloat16_tEfNS_4arch4Sm90ELb1ELb0ELb1ELb0ELb1ELb0ELb1ELb0ELb0ELb1ELb0ELb0EEENS1_21CollectiveEpilogueFwdINS6_IJSA_NS7_ILi512EEESA_EEES9_SC_SE_Li256ELb0ELb1ELb0ELb0EEENS1_30DynamicPersistentTileSchedulerILi256ELi128ELb0ELb1ELb1EEEEEEEEEvNT_6ParamsE,@"STO_CUDA_ENTRY STV_DEFAULT"
_ZN7cutlass13device_kernelIN5flash11enable_sm90INS1_16FlashAttnFwdSm90INS1_25CollectiveMainloopFwdSm90ILi2EN4cute5tupleIJNS5_1CILi1EEES8_S8_EEENS6_IJNS7_ILi64EEESA_SA_EEELi512ENS_10bfloat16_tEfNS_4arch4Sm90ELb1ELb0ELb1ELb0ELb1ELb0ELb1ELb0ELb0ELb1ELb0ELb0EEENS1_21CollectiveEpilogueFwdINS6_IJSA_NS7_ILi512EEESA_EEES9_SC_SE_Li256ELb0ELb1ELb0ELb0EEENS1_30DynamicPersistentTileSchedulerILi256ELi128ELb0ELb1ELb1EEEEEEEEEvNT_6ParamsE:
        /* <DEDUP_REMOVED lines=43> */
.L_x_4216:
        /* <DEDUP_REMOVED lines=22> */
.L_x_4217:
        /* <DEDUP_REMOVED lines=18> */
.L_x_4218:
        /* <DEDUP_REMOVED lines=22> */
.L_x_4219:
        /* <DEDUP_REMOVED lines=23> */
.L_x_4220:
        /* <DEDUP_REMOVED lines=8> */
.L_x_4222:
[----:B------:R-:W-:-:S08]  /*0880*/  NOP ;  /* 0x0000000000007918 */ /* 0x000fd00000000000 */
[----:B------:R-:W0:Y:S02]  /*0890*/  USETMAXREG.TRY_ALLOC.CTAPOOL UP0, 0xe8 ;  /* 0x000000e8000079c8 */ /* 0x000e240008000600 */
[----:B0-----:R-:W-:-:S13]  /*08a0*/  PLOP3.LUT P0, PT, PT, PT, UP0, 0x80, 0x0 ;  /* 0x000000000000781c */ /* 0x001fda0003f0f008 */
[----:B------:R-:W-:Y:S05]  /*08b0*/  @!P0 BRA `(.L_x_4222) ;  /* 0xfffffffc00f08947 */ /* 0x000fea000383ffff */
[----:B------:R-:W0:Y:S01]  /*08c0*/  S2R R2, SR_TID.X ;  /* 0x0000000000027919 */ /* 0x000e220000002100 */
[----:B------:R-:W1:Y:S08]  /*08d0*/  S2UR UR4, SR_CTAID.X ;  /* 0x00000000000479c3 */ /* 0x000e700000002500 */
[----:B------:R-:W-:Y:S06]  /*08e0*/  BAR.ARV 0x4, 0x180 ;  /* 0x0106000000007b1d */ /* 0x000fec0000002000 */
[----:B0-----:R-:W-:-:S04]  /*08f0*/  LOP3.LUT R0, R2, 0xffffff80, RZ, 0xc0, !PT ;  /* 0xffffff8002007812 */ /* 0x001fc800078ec0ff */
[----:B------:R-:W-:Y:S02]  /*0900*/  ISETP.NE.AND P0, PT, R0, 0x80, PT ;  /* 0x000000800000780c */ /* 0x000fe40003f05270 */
[----:B------:R-:W1:Y:S11]  /*0910*/  LDC R0, c[0x0][0xd38] ;  /* 0x00034e00ff007b82 */ /* 0x000e760000000800 */
[----:B------:R-:W-:Y:S06]  /*0920*/  @!P0 BAR.ARV 0x8, 0x100 ;  /* 0x0204000000008b1d */ /* 0x000fec0000002000 */
[----:B------:R-:W-:-:S13]  /*0930*/  ISETP.GE.U32.AND P0, PT, R2, 0x100, PT ;  /* 0x000001000200780c */ /* 0x000fda0003f06070 */
[----:B------:R-:W-:Y:S06]  /*0940*/  @P0 BAR.ARV 0xf, 0x100 ;  /* 0x03c4000000000b1d */ /* 0x000fec0000002000 */
[----:B-1----:R-:W-:-:S13]  /*0950*/  ISETP.LE.AND P0, PT, R0, UR4, PT ;  /* 0x0000000400007c0c */ /* 0x002fda000bf03270 */
[----:B------:R-:W-:Y:S05]  /*0960*/  @P0 EXIT ;  /* 0x000000000000094d */ /* 0x000fea0003800000 */
[----:B------:R-:W-:Y:S01]  /*0970*/  VIADD R222, R2, 0xffffff80 ;  /* 0xffffff8002de7836 */ /* 0x000fe20000000000 */
[----:B------:R-:W0:Y:S01]  /*0980*/  S2R R219, SR_CgaCtaId ;  /* 0x0000000000db7919 */ /* 0x000e220000008800 */
[----:B------:R-:W-:Y:S01]  /*0990*/  IMAD.MOV.U32 R188, RZ, RZ, 0x40 ;  /* 0x00000040ffbc7424 */ /* 0x000fe200078e00ff */
[----:B------:R-:W-:Y:S01]  /*09a0*/  ULOP3.LUT UR40, UR41, 0x1, URZ, 0xfc, !UPT ;  /* 0x0000000129287892 */ /* 0x000fe2000f8efc3f */
[----:B------:R-:W-:Y:S01]  /*09b0*/  IMAD.MOV.U32 R16, RZ, RZ, RZ ;  /* 0x000000ffff107224 */ /* 0x000fe200078e00ff */
[----:B------:R-:W-:Y:S01]  /*09c0*/  SHF.R.S32.HI R3, RZ, 0x1f, R222 ;  /* 0x0000001fff037819 */ /* 0x000fe200000114de */
[----:B------:R-:W-:-:S03]  /*09d0*/  UMOV UR36, URZ ;  /* 0x0000003f00247c82 */ /* 0x000fc60008000000 */
[CC--:B------:R-:W-:Y:S02]  /*09e0*/  LEA.HI R0, R3.reuse, R222.reuse, RZ, 0x4 ;  /* 0x000000de03007211 */ /* 0x0c0fe400078f20ff */
[CC--:B------:R-:W-:Y:S02]  /*09f0*/  LEA.HI R4, R3.reuse, R222.reuse, RZ, 0x5 ;  /* 0x000000de03047211 */ /* 0x0c0fe400078f28ff */
[----:B------:R-:W-:Y:S02]  /*0a00*/  SHF.R.S32.HI R7, RZ, 0x4, R0 ;  /* 0x00000004ff077819 */ /* 0x000fe40000011400 */
[----:B------:R-:W-:Y:S02]  /*0a10*/  LEA.HI R5, R3, R222, RZ, 0x7 ;  /* 0x000000de03057211 */ /* 0x000fe400078f38ff */
[C---:B------:R-:W-:Y:S02]  /*0a20*/  LEA.HI R2, R0.reuse, R7, RZ, 0x1 ;  /* 0x0000000700027211 */ /* 0x040fe400078f08ff */
[----:B------:R-:W-:-:S02]  /*0a30*/  LOP3.LUT R9, R0, 0xfffffff0, RZ, 0xc0, !PT ;  /* 0xfffffff000097812 */ /* 0x000fc400078ec0ff */
[----:B------:R-:W-:Y:S02]  /*0a40*/  LOP3.LUT R2, R2, 0x1ffffffe, RZ, 0xc0, !PT ;  /* 0x1ffffffe02027812 */ /* 0x000fe400078ec0ff */
[--C-:B------:R-:W-:Y:S01]  /*0a50*/  SHF.R.S32.HI R13, RZ, 0x5, R4.reuse ;  /* 0x00000005ff0d7819 */ /* 0x100fe20000011404 */
[----:B------:R-:W-:Y:S01]  /*0a60*/  IMAD.IADD R9, R222, 0x1, -R9 ;  /* 0x00000001de097824 */ /* 0x000fe200078e0a09 */
[----:B------:R-:W-:Y:S01]  /*0a70*/  SHF.R.S32.HI R4, RZ, 0x1f, R4 ;  /* 0x0000001fff047819 */ /* 0x000fe20000011404 */
[----:B------:R-:W-:Y:S01]  /*0a80*/  IMAD.IADD R8, R7, 0x1, -R2 ;  /* 0x0000000107087824 */ /* 0x000fe200078e0a02 */
[----:B------:R-:W-:Y:S02]  /*0a90*/  LOP3.LUT R7, R5, 0xffffff80, RZ, 0xc0, !PT ;  /* 0xffffff8005077812 */ /* 0x000fe400078ec0ff */
[----:B------:R-:W-:Y:S02]  /*0aa0*/  LEA.HI R2, R3, R222, RZ, 0x2 ;  /* 0x000000de03027211 */ /* 0x000fe400078f10ff */
[----:B------:R-:W-:Y:S01]  /*0ab0*/  LEA.HI R4, R4, R13, RZ, 0x2 ;  /* 0x0000000d04047211 */ /* 0x000fe200078f10ff */
[----:B------:R-:W-:Y:S01]  /*0ac0*/  IMAD.IADD R7, R222, 0x1, -R7 ;  /* 0x00000001de077824 */ /* 0x000fe200078e0a07 */
[----:B------:R-:W-:-:S02]  /*0ad0*/  LOP3.LUT R11, R2, 0xfffffffc, RZ, 0xc0, !PT ;  /* 0xfffffffc020b7812 */ /* 0x000fc400078ec0ff */
[----:B------:R-:W-:Y:S02]  /*0ae0*/  SHF.R.S32.HI R216, RZ, 0x7, R5 ;  /* 0x00000007ffd87819 */ /* 0x000fe40000011405 */
[----:B------:R-:W-:Y:S01]  /*0af0*/  LOP3.LUT R4, R4, 0x3ffffc, RZ, 0xc0, !PT ;  /* 0x003ffffc04047812 */ /* 0x000fe200078ec0ff */
[----:B------:R-:W-:Y:S01]  /*0b00*/  IMAD.IADD R11, R222, 0x1, -R11 ;  /* 0x00000001de0b7824 */ /* 0x000fe200078e0a0b */
[--C-:B------:R-:W-:Y:S01]  /*0b10*/  SHF.R.S32.HI R2, RZ, 0x1f, R9.reuse ;  /* 0x0000001fff027819 */ /* 0x100fe20000011409 */
[----:B------:R-:W-:Y:S01]  /*0b20*/  IMAD R15, R216, 0x100, R9 ;  /* 0x00000100d80f7824 */ /* 0x000fe200078e0209 */
[----:B------:R-:W-:Y:S01]  /*0b30*/  SHF.R.S32.HI R0, RZ, 0x1f, R7 ;  /* 0x0000001fff007819 */ /* 0x000fe20000011407 */
[----:B------:R-:W-:Y:S01]  /*0b40*/  IMAD.IADD R10, R13, 0x1, -R4 ;  /* 0x000000010d0a7824 */ /* 0x000fe200078e0a04 */
[----:B------:R-:W-:Y:S02]  /*0b50*/  LEA.HI R6, R2, R9, RZ, 0x3 ;  /* 0x0000000902067211 */ /* 0x000fe400078f18ff */
[----:B------:R-:W-:Y:S01]  /*0b60*/  LEA.HI R2, R0, R7, RZ, 0x2 ;  /* 0x0000000700027211 */ /* 0x000fe200078f10ff */
[----:B------:R-:W-:Y:S01]  /*0b70*/  IMAD R14, R10, 0x10, R15 ;  /* 0x000000100a0e7824 */ /* 0x000fe200078e020f */
[C---:B------:R-:W-:Y:S01]  /*0b80*/  LOP3.LUT R4, R6.reuse, 0xfffffff8, RZ, 0xc0, !PT ;  /* 0xfffffff806047812 */ /* 0x040fe200078ec0ff */
[----:B------:R-:W-:Y:S01]  /*0b90*/  IMAD.SHL.U32 R6, R6, 0x40, RZ ;  /* 0x0000004006067824 */ /* 0x000fe200078e00ff */
[----:B------:R-:W-:-:S02]  /*0ba0*/  LOP3.LUT R10, R2, 0x7ffffffc, RZ, 0xc0, !PT ;  /* 0x7ffffffc020a7812 */ /* 0x000fc400078ec0ff */
[----:B------:R-:W-:Y:S01]  /*0bb0*/  LEA.HI R12, R11, R11, RZ, 0x1 ;  /* 0x0000000b0b0c7211 */ /* 0x000fe200078f08ff */
[----:B------:R-:W-:Y:S01]  /*0bc0*/  IMAD.IADD R9, R9, 0x1, -R4 ;  /* 0x0000000109097824 */ /* 0x000fe200078e0a04 */
[----:B------:R-:W-:Y:S01]  /*0bd0*/  LEA.HI R4, R0, R7, RZ, 0x5 ;  /* 0x0000000700047211 */ /* 0x000fe200078f28ff */
[----:B------:R-:W-:Y:S01]  /*0be0*/  IMAD.IADD R10, R7, 0x1, -R10 ;  /* 0x00000001070a7824 */ /* 0x000fe200078e0a0a */
[----:B------:R-:W-:Y:S02]  /*0bf0*/  LOP3.LUT R12, R12, 0x1ffffffe, RZ, 0xc0, !PT ;  /* 0x1ffffffe0c0c7812 */ /* 0x000fe400078ec0ff */
[--C-:B------:R-:W-:Y:S02]  /*0c00*/  SHF.R.S32.HI R0, RZ, 0x2, R2.reuse ;  /* 0x00000002ff007819 */ /* 0x100fe40000011402 */
[----:B------:R-:W-:Y:S01]  /*0c10*/  SHF.R.S32.HI R7, RZ, 0x1f, R2 ;  /* 0x0000001fff077819 */ /* 0x000fe20000011402 */
[----:B------:R-:W-:Y:S01]  /*0c20*/  IMAD.SHL.U32 R2, R9, 0x40, RZ ;  /* 0x0000004009027824 */ /* 0x000fe200078e00ff */
[----:B------:R-:W-:Y:S01]  /*0c30*/  LOP3.LUT R6, R6, 0x7ffffe00, RZ, 0xc0, !PT ;  /* 0x7ffffe0006067812 */ /* 0x000fe200078ec0ff */
[----:B------:R-:W-:Y:S01]  /*0c40*/  IMAD.IADD R15, R11, 0x1, -R12 ;  /* 0x000000010b0f7824 */ /* 0x000fe200078e0a0c */
[----:B------:R-:W-:Y:S01]  /*0c50*/  LEA.HI R7, R7, R0, RZ, 0x3 ;  /* 0x0000000007077211 */ /* 0x000fe200078f18ff */
[----:B------:R-:W-:Y:S01]  /*0c60*/  IMAD.SHL.U32 R11, R8, 0x8, RZ ;  /* 0x00000008080b7824 */ /* 0x000fe200078e00ff */
[----:B------:R-:W-:Y:S01]  /*0c70*/  LOP3.LUT R2, R2, 0x1c0, RZ, 0xc0, !PT ;  /* 0x000001c002027812 */ /* 0x000fe200078ec0ff */
[----:B------:R-:W-:Y:S01]  /*0c80*/  IMAD R6, R13, 0x400, R6 ;  /* 0x000004000d067824 */ /* 0x000fe200078e0206 */
[----:B------:R-:W-:Y:S01]  /*0c90*/  LOP3.LUT R7, R7, 0xfffffff8, RZ, 0xc0, !PT ;  /* 0xfffffff807077812 */ /* 0x000fe200078ec0ff */
[--C-:B------:R-:W-:Y:S01]  /*0ca0*/  IMAD.U32 R221, R14, 0x40, R11.reuse ;  /* 0x000000400edd7824 */ /* 0x100fe200078e000b */
[----:B------:R-:W-:-:S02]  /*0cb0*/  LOP3.LUT R11, R2, 0x8, R11, 0xf8, !PT ;  /* 0x00000008020b7812 */ /* 0x000fc400078ef80b */
[----:B------:R-:W-:Y:S01]  /*0cc0*/  SHF.R.U32.HI R2, RZ, 0x3, R2 ;  /* 0x00000003ff027819 */ /* 0x000fe20000011602 */
[----:B------:R-:W-:Y:S01]  /*0cd0*/  IMAD.IADD R7, R0, 0x1, -R7 ;  /* 0x0000000100077824 */ /* 0x000fe200078e0a07 */
[----:B------:R-:W-:Y:S02]  /*0ce0*/  SHF.R.S32.HI R4, RZ, 0x5, R4 ;  /* 0x00000005ff047819 */ /* 0x000fe40000011404 */
[----:B------:R-:W-:Y:S02]  /*0cf0*/  LEA.HI R3, R3, R222, RZ, 0x3 ;  /* 0x000000de03037211 */ /* 0x000fe400078f18ff */
[----:B------:R-:W-:Y:S01]  /*0d00*/  LOP3.LUT R11, R11, R2, RZ, 0x3c, !PT ;  /* 0x000000020b0b7212 */ /* 0x000fe200078e3cff */
[----:B------:R-:W-:Y:S01]  /*0d10*/  IMAD R22, R4, 0x10, R7 ;  /* 0x0000001004167824 */ /* 0x000fe200078e0207 */
[----:B------:R-:W-:Y:S01]  /*0d20*/  MOV R0, 0x400 ;  /* 0x0000040000007802 */ /* 0x000fe20000000f00 */
[----:B------:R-:W-:Y:S01]  /*0d30*/  IMAD.MOV.U32 R2, RZ, RZ, RZ ;  /* 0x000000ffff027224 */ /* 0x000fe200078e00ff */
[----:B------:R-:W-:Y:S01]  /*0d40*/  LOP3.LUT R7, R3, 0xfffffff8, RZ, 0xc0, !PT ;  /* 0xfffffff803077812 */ /* 0x000fe200078ec0ff */
[----:B------:R-:W-:Y:S01]  /*0d50*/  IMAD R190, R15, 0x8, R22 ;  /* 0x000000080fbe7824 */ /* 0x000fe200078e0216 */
[----:B------:R-:W-:-:S02]  /*0d60*/  R2P PR, R9, 0x6 ;  /* 0x0000000609007804 */ /* 0x000fc40000000000 */
[----:B------:R-:W-:Y:S01]  /*0d70*/  IADD3 R6, R6, R11, RZ ;  /* 0x0000000b06067210 */ /* 0x000fe20007ffe0ff */
[----:B------:R-:W-:Y:S01]  /*0d80*/  IMAD.IADD R214, R222, 0x1, -R7 ;  /* 0x00000001ded67824 */ /* 0x000fe200078e0a07 */
[----:B0-----:R-:W-:Y:S02]  /*0d90*/  LEA R17, R219, R0, 0x18 ;  /* 0x00000000db117211 */ /* 0x001fe400078ec0ff */
[----:B------:R-:W-:Y:S01]  /*0da0*/  LEA.HI R5, R5, R216, RZ, 0x1 ;  /* 0x000000d805057211 */ /* 0x000fe200078f08ff */
[----:B------:R-:W-:Y:S01]  /*0db0*/  IMAD.SHL.U32 R23, R214, 0x8, RZ ;  /* 0x00000008d6177824 */ /* 0x000fe200078e00ff */
[----:B------:R-:W-:Y:S01]  /*0dc0*/  SEL R188, R188, 0xffffffc0, !P2 ;  /* 0xffffffc0bcbc7807 */ /* 0x000fe20005000000 */
[----:B------:R-:W-:Y:S01]  /*0dd0*/  IMAD R185, R6, 0x2, R17 ;  /* 0x0000000206b97824 */ /* 0x000fe200078e0211 */
[----:B------:R-:W-:Y:S01]  /*0de0*/  LOP3.LUT R5, R5, 0xfffffe, RZ, 0xc0, !PT ;  /* 0x00fffffe05057812 */ /* 0x000fe200078ec0ff */
[----:B------:R-:W-:Y:S01]  /*0df0*/  VIADD R195, R23, 0x40 ;  /* 0x0000004017c37836 */ /* 0x000fe20000000000 */
[----:B------:R-:W-:Y:S01]  /*0e00*/  SHF.R.S32.HI R215, RZ, 0x3, R3 ;  /* 0x00000003ffd77819 */ /* 0x000fe20000011403 */
[----:B------:R-:W-:Y:S01]  /*0e10*/  VIADD R189, R185, 0x36400 ;  /* 0x00036400b9bd7836 */ /* 0x000fe20000000000 */
[----:B------:R-:W-:Y:S01]  /*0e20*/  SHF.L.U32 R18, R10, 0x1, RZ ;  /* 0x000000010a127819 */ /* 0x000fe200000006ff */
[C---:B------:R-:W-:Y:S01]  /*0e30*/  VIADD R194, R23.reuse, 0x80 ;  /* 0x0000008017c27836 */ /* 0x040fe20000000000 */
[----:B------:R-:W-:Y:S01]  /*0e40*/  SHF.R.S32.HI R229, RZ, 0x1f, R195 ;  /* 0x0000001fffe57819 */ /* 0x000fe200000114c3 */
[----:B------:R-:W-:-:S02]  /*0e50*/  VIADD R193, R23, 0xc0 ;  /* 0x000000c017c17836 */ /* 0x000fc40000000000 */
        /* <DEDUP_REMOVED lines=10> */
[----:B------:R-:W-:Y:S01]  /*0f00*/  IMAD.IADD R5, R216, 0x1, -R5 ;  /* 0x00000001d8057824 */ /* 0x000fe200078e0a05 */
[----:B------:R-:W-:Y:S01]  /*0f10*/  SHF.R.S32.HI R223, RZ, 0x1f, R217 ;  /* 0x0000001fffdf7819 */ /* 0x000fe200000114d9 */
[----:B------:R-:W-:-:S02]  /*0f20*/  @P1 VIADD R187, R189, 0xffffffe0 ;  /* 0xffffffe0bdbb1836 */ /* 0x000fc40000000000 */
[----:B------:R-:W-:Y:S02]  /*0f30*/  IMAD.IADD R189, R189, 0x1, R188 ;  /* 0x00000001bdbd7824 */ /* 0x000fe400078e02bc */
[----:B------:R-:W-:Y:S02]  /*0f40*/  IMAD.SHL.U32 R184, R5, 0x100, RZ ;  /* 0x0000010005b87824 */ /* 0x000fe400078e00ff */
[----:B------:R-:W-:-:S07]  /*0f50*/  IMAD.IADD R188, R188, 0x1, R187 ;  /* 0x00000001bcbc7824 */ /* 0x000fce00078e02bb */
.L_x_4278:
        /* <DEDUP_REMOVED lines=21> */
.L_x_4223:
[----:B------:R-:W-:Y:S01]  /*10b0*/  ULDC UR7, c[0x0][0xd54] ;  /* 0x0003550000077ab9 */ /* 0x000fe20000000800 */
[----:B------:R-:W-:Y:S01]  /*10c0*/  UMOV UR6, UR9 ;  /* 0x0000000900067c82 */ /* 0x000fe20008000000 */
[----:B------:R-:W-:-:S11]  /*10d0*/  UISETP.NE.AND UP0, UPT, UR7, 0x1, UPT ;  /* 0x000000010700788c */ /* 0x000fd6000bf05270 */
[----:B------:R-:W-:Y:S02]  /*10e0*/  @UP0 ULDC.64 UR10, c[0x0][0xd58] ;  /* 0x00035600000a0ab9 */ /* 0x000fe40000000a00 */
[----:B------:R-:W-:-:S04]  /*10f0*/  UIMAD.WIDE.U32 UR4, UR9, UR10, URZ ;  /* 0x0000000a090472a5 */ /* 0x000fc8000f8e003f */
[----:B------:R-:W-:-:S04]  /*1100*/  @UP0 USHF.R.U32.HI UR6, URZ, UR11, UR5 ;  /* 0x0000000b3f060299 */ /* 0x000fc80008011605 */
[----:B------:R-:W-:-:S12]  /*1110*/  UIMAD UR4, UR6, UR7, URZ ;  /* 0x00000007060472a4 */ /* 0x000fd8000f8e023f */
.L_x_4224:
[----:B------:R-:W0:Y:S01]  /*1120*/  LDC.64 R4, c[0x0][0x418] ;  /* 0x00010600ff047b82 */ /* 0x000e220000000a00 */
[----:B------:R-:W-:Y:S01]  /*1130*/  ULDC UR37, c[0x0][0xd48] ;  /* 0x0003520000257ab9 */ /* 0x000fe20000000800 */
[----:B------:R-:W-:Y:S02]  /*1140*/  UIADD3 UR4, UR9, -UR4, URZ ;  /* 0x8000000409047290 */ /* 0x000fe4000fffe03f */
[----:B------:R-:W-:Y:S01]  /*1150*/  UISETP.NE.AND UP0, UPT, UR37, 0x1, UPT ;  /* 0x000000012500788c */ /* 0x000fe2000bf05270 */
[----:B------:R-:W-:Y:S01]  /*1160*/  ULDC UR5, c[0x0][0xd54] ;  /* 0x0003550000057ab9 */ /* 0x000fe20000000800 */
[----:B------:R-:W-:Y:S02]  /*1170*/  UISETP.NE.AND UP1, UPT, UR42, 0x1, UPT ;  /* 0x000000012a00788c */ /* 0x000fe4000bf25270 */
[----:B------:R-:W1:Y:S01]  /*1180*/  LDC R186, c[0x0][0x424] ;  /* 0x00010900ffba7b82 */ /* 0x000e620000000800 */
[----:B------:R-:W-:Y:S02]  /*1190*/  UIMAD UR8, UR8, UR5, UR4 ;  /* 0x00000005080872a4 */ /* 0x000fe4000f8e0204 */
[----:B------:R-:W-:Y:S01]  /*11a0*/  ULOP3.LUT UR6, URZ, UR6, URZ, 0x33, !UPT ;  /* 0x000000063f067292 */ /* 0x000fe2000f8e333f */
[----:B------:R-:W-:-:S03]  /*11b0*/  ULDC UR7, c[0x0][0xd3c] ;  /* 0x00034f0000077ab9 */ /* 0x000fc60000000800 */
[----:B------:R-:W-:Y:S01]  /*11c0*/  @UP0 ULDC UR4, c[0x0][0xd4c] ;  /* 0x0003530000040ab9 */ /* 0x000fe20000000800 */
[----:B------:R-:W2:Y:S01]  /*11d0*/  LDC R7, c[0x0][0x2f0] ;  /* 0x0000bc00ff077b82 */ /* 0x000ea20000000800 */
[----:B------:R-:W-:Y:S01]  /*11e0*/  UIMAD.WIDE.U32 UR4, UR8, UR4, URZ ;  /* 0x00000004080472a5 */ /* 0x000fe2000f8e003f */
[----:B------:R-:W-:Y:S01]  /*11f0*/  @UP0 ULDC UR9, c[0x0][0xd50] ;  /* 0x0003540000090ab9 */ /* 0x000fe20000000800 */
[----:B------:R-:W-:Y:S02]  /*1200*/  UMOV UR39, UR8 ;  /* 0x0000000800277c82 */ /* 0x000fe40008000000 */
[----:B------:R-:W-:Y:S02]  /*1210*/  @UP0 USHF.R.U32.HI UR39, URZ, UR9, UR5 ;  /* 0x000000093f270299 */ /* 0x000fe40008011605 */
[----:B------:R-:W-:Y:S01]  /*1220*/  UIADD3 UR6, UR6, UR7, URZ ;  /* 0x0000000706067290 */ /* 0x000fe2000fffe03f */
[----:B0-----:R-:W-:Y:S01]  /*1230*/  ISETP.NE.U32.AND P0, PT, R4, RZ, PT ;  /* 0x000000ff0400720c */ /* 0x001fe20003f05070 */
[----:B------:R-:W-:-:S02]  /*1240*/  UIADD3 UR4, -UR39, URZ, URZ ;  /* 0x0000003f27047290 */ /* 0x000fc4000fffe13f */
[----:B------:R-:W-:Y:S01]  /*1250*/  USHF.L.U32 UR38, UR6, 0x6, URZ ;  /* 0x0000000606267899 */ /* 0x000fe2000800063f */
[----:B------:R-:W-:Y:S01]  /*1260*/  ISETP.NE.AND.EX P0, PT, R5, RZ, PT, P0 ;  /* 0x000000ff0500720c */ /* 0x000fe20003f05300 */
[----:B------:R-:W-:-:S03]  /*1270*/  UIMAD UR37, UR37, UR4, UR8 ;  /* 0x00000004252572a4 */ /* 0x000fc6000f8e0208 */
[----:B-1----:R-:W-:Y:S02]  /*1280*/  SEL R186, R186, 0x1, P0 ;  /* 0x00000001baba7807 */ /* 0x002fe40000000000 */
[----:B------:R-:W-:-:S03]  /*1290*/  PLOP3.LUT P0, PT, PT, PT, UP1, 0x80, 0x0 ;  /* 0x000000000000781c */ /* 0x000fc60003f0f018 */
[----:B--2---:R-:W-:-:S05]  /*12a0*/  IMAD R0, R186, R7, 0x3f ;  /* 0x0000003fba007424 */ /* 0x004fca00078e0207 */
[----:B------:R-:W-:-:S04]  /*12b0*/  SHF.R.S32.HI R3, RZ, 0x1f, R0 ;  /* 0x0000001fff037819 */ /* 0x000fc80000011400 */
[----:B------:R-:W-:-:S04]  /*12c0*/  LEA.HI R3, R3, R0, RZ, 0x6 ;  /* 0x0000000003037211 */ /* 0x000fc800078f30ff */
[----:B------:R-:W-:Y:S01]  /*12d0*/  SHF.R.S32.HI R3, RZ, 0x6, R3 ;  /* 0x00000006ff037819 */ /* 0x000fe20000011403 */
[----:B------:R-:W-:Y:S06]  /*12e0*/  @!P0 BRA `(.L_x_4225) ;  /* 0x0000001c00548947 */ /* 0x000fec0003800000 */
[----:B------:R-:W0:Y:S01]  /*12f0*/  LDC R0, c[0x0][0x448] ;  /* 0x00011200ff007b82 */ /* 0x000e220000000800 */
[----:B------:R-:W-:Y:S01]  /*1300*/  UIADD3 UR4, UR38, 0x3f, URZ ;  /* 0x0000003f26047890 */ /* 0x000fe2000fffe03f */
[----:B------:R-:W-:Y:S02]  /*1310*/  CS2R R150, SRZ ;  /* 0x0000000000967805 */ /* 0x000fe4000001ff00 */
[----:B------:R-:W-:Y:S02]  /*1320*/  CS2R R148, SRZ ;  /* 0x0000000000947805 */ /* 0x000fe4000001ff00 */
[----:B------:R-:W-:Y:S02]  /*1330*/  CS2R R146, SRZ ;  /* 0x0000000000927805 */ /* 0x000fe4000001ff00 */
[----:B------:R-:W-:Y:S02]  /*1340*/  CS2R R144, SRZ ;  /* 0x0000000000907805 */ /* 0x000fe4000001ff00 */
[----:B------:R-:W-:-:S02]  /*1350*/  CS2R R142, SRZ ;  /* 0x00000000008e7805 */ /* 0x000fc4000001ff00 */
[----:B------:R-:W-:Y:S01]  /*1360*/  CS2R R140, SRZ ;  /* 0x00000000008c7805 */ /* 0x000fe2000001ff00 */
[----:B------:R-:W1:Y:S01]  /*1370*/  LDC R5, c[0x0][0x288] ;  /* 0x0000a200ff057b82 */ /* 0x000e620000000800 */
        /* <DEDUP_REMOVED lines=15> */
[----:B0-----:R-:W-:Y:S01]  /*1470*/  ISETP.NE.AND P0, PT, R0, 0x1, PT ;  /* 0x000000010000780c */ /* 0x001fe20003f05270 */
[----:B------:R-:W-:Y:S01]  /*1480*/  IMAD.U32 R0, RZ, RZ, UR4 ;  /* 0x00000004ff007e24 */ /* 0x000fe2000f8e00ff */
[----:B------:R-:W-:Y:S02]  /*1490*/  CS2R R110, SRZ ;  /* 0x00000000006e7805 */ /* 0x000fe4000001ff00 */
[----:B------:R-:W-:-:S02]  /*14a0*/  CS2R R160, SRZ ;  /* 0x0000000000a07805 */ /* 0x000fc4000001ff00 */
[----:B------:R-:W-:Y:S02]  /*14b0*/  CS2R R106, SRZ ;  /* 0x00000000006a7805 */ /* 0x000fe4000001ff00 */
[----:B------:R-:W-:Y:S02]  /*14c0*/  CS2R R162, SRZ ;  /* 0x0000000000a27805 */ /* 0x000fe4000001ff00 */
[----:B------:R-:W-:Y:S02]  /*14d0*/  CS2R R102, SRZ ;  /* 0x0000000000667805 */ /* 0x000fe4000001ff00 */
[----:B------:R-:W-:Y:S02]  /*14e0*/  CS2R R164, SRZ ;  /* 0x0000000000a47805 */ /* 0x000fe4000001ff00 */
[----:B-1----:R-:W-:Y:S02]  /*14f0*/  IADD3 R5, -R5, 0x40, RZ ;  /* 0x0000004005057810 */ /* 0x002fe40007ffe1ff */
[----:B------:R-:W-:-:S02]  /*1500*/  CS2R R98, SRZ ;  /* 0x0000000000627805 */ /* 0x000fc4000001ff00 */
[----:B------:R-:W-:Y:S02]  /*1510*/  CS2R R166, SRZ ;  /* 0x0000000000a67805 */ /* 0x000fe4000001ff00 */
[----:B------:R-:W-:Y:S02]  /*1520*/  CS2R R94, SRZ ;  /* 0x00000000005e7805 */ /* 0x000fe4000001ff00 */
[----:B------:R-:W-:Y:S01]  /*1530*/  CS2R R170, SRZ ;  /* 0x0000000000aa7805 */ /* 0x000fe2000001ff00 */
[----:B------:R-:W0:Y:S01]  /*1540*/  @P0 LDC R4, c[0x0][0x44c] ;  /* 0x00011300ff040b82 */ /* 0x000e220000000800 */
[----:B------:R-:W-:Y:S01]  /*1550*/  IMAD R5, R186, R7, R5 ;  /* 0x00000007ba057224 */ /* 0x000fe200078e0205 */
[----:B------:R-:W-:Y:S01]  /*1560*/  CS2R R90, SRZ ;  /* 0x00000000005a7805 */ /* 0x000fe2000001ff00 */
[----:B------:R-:W-:Y:S01]  /*1570*/  IMAD.MOV.U32 R169, RZ, RZ, RZ ;  /* 0x000000ffffa97224 */ /* 0x000fe200078e00ff */
[----:B------:R-:W-:Y:S02]  /*1580*/  CS2R R172, SRZ ;  /* 0x0000000000ac7805 */ /* 0x000fe4000001ff00 */
[----:B------:R-:W-:-:S02]  /*1590*/  CS2R R86, SRZ ;  /* 0x0000000000567805 */ /* 0x000fc4000001ff00 */
[----:B------:R-:W-:Y:S02]  /*15a0*/  CS2R R174, SRZ ;  /* 0x0000000000ae7805 */ /* 0x000fe4000001ff00 */
[----:B------:R-:W-:Y:S01]  /*15b0*/  CS2R R82, SRZ ;  /* 0x0000000000527805 */ /* 0x000fe2000001ff00 */
[----:B------:R-:W1:Y:S01]  /*15c0*/  @P0 LDC R9, c[0x0][0x450] ;  /* 0x00011400ff090b82 */ /* 0x000e620000000800 */
        /* <DEDUP_REMOVED lines=27> */
[----:B------:R-:W-:Y:S01]  /*1780*/  CS2R R34, SRZ ;  /* 0x0000000000227805 */ /* 0x000fe2000001ff00 */
[----:B------:R-:W-:Y:S01]  /*1790*/  IMAD.IADD R0, R5, 0x1, R0 ;  /* 0x0000000105007824 */ /* 0x000fe200078e0200 */
[----:B------:R-:W-:Y:S01]  /*17a0*/  CS2R R30, SRZ ;  /* 0x00000000001e7805 */ /* 0x000fe2000001ff00 */
[----:B------:R-:W-:Y:S01]  /*17b0*/  IMAD.MOV.U32 R6, RZ, RZ, RZ ;  /* 0x000000ffff067224 */ /* 0x000fe200078e00ff */
[----:B------:R-:W-:Y:S01]  /*17c0*/  CS2R R26, SRZ ;  /* 0x00000000001a7805 */ /* 0x000fe2000001ff00 */
[----:B------:R-:W-:Y:S01]  /*17d0*/  IMAD.MOV.U32 R21, RZ, RZ, RZ ;  /* 0x000000ffff157224 */ /* 0x000fe200078e00ff */
[----:B------:R-:W-:-:S04]  /*17e0*/  SHF.R.S32.HI R5, RZ, 0x1f, R0 ;  /* 0x0000001fff057819 */ /* 0x000fc80000011400 */
[----:B------:R-:W-:Y:S01]  /*17f0*/  LEA.HI R5, R5, R0, RZ, 0x6 ;  /* 0x0000000005057211 */ /* 0x000fe200078f30ff */
[----:B------:R-:W-:-:S03]  /*1800*/  IMAD.MOV.U32 R0, RZ, RZ, RZ ;  /* 0x000000ffff007224 */ /* 0x000fc600078e00ff */
[----:B------:R-:W-:-:S04]  /*1810*/  SHF.R.S32.HI R4, RZ, 0x6, R5 ;  /* 0x00000006ff047819 */ /* 0x000fc80000011405 */
[----:B------:R-:W-:Y:S01]  /*1820*/  VIMNMX R4, R3, R4, PT ;  /* 0x0000000403047248 */ /* 0x000fe20003fe0100 */
[----:B------:R-:W-:-:S03]  /*1830*/  IMAD.MOV.U32 R3, RZ, RZ, RZ ;  /* 0x000000ffff037224 */ /* 0x000fc600078e00ff */
[----:B------:R-:W-:-:S13]  /*1840*/  ISETP.GE.AND P1, PT, R4, 0x1, PT ;  /* 0x000000010400780c */ /* 0x000fda0003f26270 */
[----:B------:R-:W-:Y:S05]  /*1850*/  @!P1 BRA `(.L_x_4226) ;  /* 0x000000c000909947 */ /* 0x000fea0003800000 */
[----:B------:R-:W0:Y:S01]  /*1860*/  SHFL.IDX PT, R0, R216, RZ, 0x1f ;  /* 0x00001fffd8007589 */ /* 0x000e2200000e0000 */
        /* <DEDUP_REMOVED lines=9> */
[----:B------:R-:W-:Y:S01]  /*1900*/  UMOV UR7, 0x40000040 ;  /* 0x4000004000077882 */ /* 0x000fe20000000000 */
[----:B------:R-:W-:Y:S02]  /*1910*/  PLOP3.LUT P2, PT, PT, PT, UP0, 0x80, 0x0 ;  /* 0x000000000000781c */ /* 0x000fe40003f4f008 */
[----:B0-----:R-:W-:-:S04]  /*1920*/  LEA.HI R3, R0, R0, RZ, 0x1 ;  /* 0x0000000000037211 */ /* 0x001fc800078f08ff */
[----:B------:R-:W-:Y:S01]  /*1930*/  LOP3.LUT R3, R3, 0x1fffe, RZ, 0xc0, !PT ;  /* 0x0001fffe03037812 */ /* 0x000fe200078ec0ff */
[----:B------:R-:W-:-:S04]  /*1940*/  WARPGROUP.ARRIVE ;  /* 0x00000000000079c5 */ /* 0x000fc80000000000 */
        /* <DEDUP_REMOVED lines=9> */
[C---:B------:R-:W-:Y:S01]  /*19e0*/  R2UR UR8, R3.reuse ;  /* 0x00000000030872ca */ /* 0x040fe200000e0000 */
[----:B------:R-:W-:Y:S01]  /*19f0*/  VIADD R6, R3, 0x2 ;  /* 0x0000000203067836 */ /* 0x000fe20000000000 */
[----:B------:R-:W-:-:S04]  /*1a00*/  LOP3.LUT R7, R0, 0x2000000, RZ, 0xfc, !PT ;  /* 0x0200000000077812 */ /* 0x000fc800078efcff */
[----:B------:R-:W-:Y:S01]  /*1a10*/  R2UR UR12, R6 ;  /* 0x00000000060c72ca */ /* 0x000fe200000e0000 */
[----:B------:R-:W-:Y:S01]  /*1a20*/  IMAD R0, R2, 0x1000, R7 ;  /* 0x0000100002007824 */ /* 0x000fe200078e0207 */
[C---:B------:R-:W-:Y:S01]  /*1a30*/  IADD3 R6, R3.reuse, 0x4, RZ ;  /* 0x0000000403067810 */ /* 0x040fe20007ffe0ff */
[----:B------:R-:W-:Y:S02]  /*1a40*/  VIADD R3, R3, 0x6 ;  /* 0x0000000603037836 */ /* 0x000fe40000000000 */
[C---:B------:R-:W-:Y:S01]  /*1a50*/  VIADD R5, R0.reuse, 0x80 ;  /* 0x0000008000057836 */ /* 0x040fe20000000000 */
[----:B------:R-:W-:Y:S02]  /*1a60*/  R2UR UR10, R0 ;  /* 0x00000000000a72ca */ /* 0x000fe400000e0000 */
[----:B------:R-:W-:Y:S02]  /*1a70*/  R2UR UR16, R6 ;  /* 0x00000000061072ca */ /* 0x000fe400000e0000 */
[----:B------:R-:W-:Y:S01]  /*1a80*/  R2UR UR14, R5 ;  /* 0x00000000050e72ca */ /* 0x000fe200000e0000 */
[C---:B------:R-:W-:Y:S01]  /*1a90*/  VIADD R5, R0.reuse, 0x100 ;  /* 0x0000010000057836 */ /* 0x040fe20000000000 */
[----:B------:R-:W-:Y:S01]  /*1aa0*/  R2UR UR4, R3 ;  /* 0x00000000030472ca */ /* 0x000fe200000e0000 */
[----:B------:R-:W-:-:S03]  /*1ab0*/  VIADD R0, R0, 0x180 ;  /* 0x0000018000007836 */ /* 0x000fc60000000000 */
[----:B------:R-:W-:Y:S02]  /*1ac0*/  R2UR UR18, R5 ;  /* 0x00000000051272ca */ /* 0x000fe400000e0000 */
[----:B------:R-:W-:Y:S01]  /*1ad0*/  R2UR UR6, R0 ;  /* 0x00000000000672ca */ /* 0x000fe200000e0000 */
[----:B------:R-:W-:Y:S03]  /*1ae0*/  HGMMA.64x256x16.F32.BF16 R24, gdesc[UR8].tnspB, RZ, !UPT, gsb0 ;  /* 0x43e00000081879f0 */ /* 0x000fe6000c0018ff */
        /* <DEDUP_REMOVED lines=16> */
.L_x_4227:
[----:B------:R-:W-:Y:S01]  /*1bf0*/  IMAD R0, R2, 0x8, R17 ;  /* 0x0000000802007824 */ /* 0x000fe200078e0211 */
[----:B------:R-:W-:-:S03]  /*1c00*/  ISETP.GE.AND P0, PT, R4, 0x2, PT ;  /* 0x000000020400780c */ /* 0x000fc60003f06270 */
[----:B------:R-:W-:-:S05]  /*1c10*/  VIADD R0, R0, 0x38860 ;  /* 0x0003886000007836 */ /* 0x000fca0000000000 */
[----:B------:R-:W-:-:S04]  /*1c20*/  PRMT R0, R219, 0x654, R0 ;  /* 0x00000654db007816 */ /* 0x000fc80000000000 */
[----:B------:R0:W-:Y:S01]  /*1c30*/  SYNCS.ARRIVE.TRANS64.RED.A1T0 RZ, [R0+URZ], RZ ;  /* 0x000000ff00ff79a7 */ /* 0x0001e2000810043f */
[----:B------:R-:W-:Y:S05]  /*1c40*/  @!P0 BRA `(.L_x_4228) ;  /* 0x0000000800c08947 */ /* 0x000fea0003800000 */
[----:B------:R-:W-:-:S07]  /*1c50*/  VIADD R4, R4, 0xfffffffe ;  /* 0xfffffffe04047836 */ /* 0x000fce0000000000 */
.L_x_4230:
[----:B------:R-:W-:Y:S01]  /*1c60*/  BAR.SYNC.DEFER_BLOCKING 0xe, 0x100 ;  /* 0x0384000000007b1d */ /* 0x000fe20000010000 */
[----:B01----:R-:W-:Y:S01]  /*1c70*/  IMAD R0, R2, 0x40, R22 ;  /* 0x0000004002007824 */ /* 0x003fe200078e0216 */
[----:B------:R-:W-:Y:S01]  /*1c80*/  ISETP.GT.AND P1, PT, R4, RZ, PT ;  /* 0x000000ff0400720c */ /* 0x000fe20003f24270 */
[----:B------:R-:W-:Y:S02]  /*1c90*/  VIADD R2, R2, 0x1 ;  /* 0x0000000102027836 */ /* 0x000fe40000000000 */
[----:B------:R-:W-:Y:S01]  /*1ca0*/  IMAD R0, R0, 0x4, R17 ;  /* 0x0000000400007824 */ /* 0x000fe200078e0211 */
[----:B------:R-:W-:Y:S01]  /*1cb0*/  UMOV UR11, 0x40000040 ;  /* 0x40000040000b7882 */ /* 0x000fe20000000000 */
[----:B------:R-:W-:Y:S01]  /*1cc0*/  UMOV UR15, 0x40000040 ;  /* 0x40000040000f7882 */ /* 0x000fe20000000000 */
[----:B------:R-:W-:Y:S01]  /*1cd0*/  ISETP.NE.AND P0, PT, R2, 0x2, PT ;  /* 0x000000020200780c */ /* 0x000fe20003f05270 */
[----:B------:R-:W-:Y:S01]  /*1ce0*/  UMOV UR19, 0x40000040 ;  /* 0x4000004000137882 */ /* 0x000fe20000000000 */
[----:B------:R-:W-:Y:S01]  /*1cf0*/  UMOV UR7, 0x40000040 ;  /* 0x4000004000077882 */ /* 0x000fe20000000000 */
[----:B------:R-:W-:Y:S01]  /*1d00*/  VIADD R4, R4, 0xffffffff ;  /* 0xffffffff04047836 */ /* 0x000fe20000000000 */
[----:B------:R-:W-:Y:S01]  /*1d10*/  SEL R2, R2, RZ, P0 ;  /* 0x000000ff02027207 */ /* 0x000fe20000000000 */
[----:B------:R-:W0:Y:S04]  /*1d20*/  LDS R3, [R0+0x38400] ;  /* 0x0384000000037984 */ /* 0x000e280000000800 */
[----:B------:R1:W2:Y:S02]  /*1d30*/  LDS R5, [R0+0x38420] ;  /* 0x0384200000057984 */ /* 0x0002a40000000800 */
[----:B-1----:R-:W-:-:S05]  /*1d40*/  IMAD R0, R2, 0x1000, R7 ;  /* 0x0000100002007824 */ /* 0x002fca00078e0207 */
[----:B------:R-:W-:Y:S01]  /*1d50*/  R2UR UR10, R0 ;  /* 0x00000000000a72ca */ /* 0x000fe200000e0000 */
        /* <DEDUP_REMOVED lines=128> */
[----:B------:R-:W-:-:S05]  /*2560*/  VIADD R3, R0, 0x80 ;  /* 0x0000008000037836 */ /* 0x000fca0000000000 */
[----:B------:R-:W-:Y:S01]  /*2570*/  WARPGROUP.ARRIVE ;  /* 0x00000000000079c5 */ /* 0x000fe20000000000 */
[----:B------:R-:W-:Y:S01]  /*2580*/  R2UR UR14, R3 ;  /* 0x00000000030e72ca */ /* 0x000fe200000e0000 */
[C---:B------:R-:W-:Y:S02]  /*2590*/  VIADD R3, R0.reuse, 0x100 ;  /* 0x0000010000037836 */ /* 0x040fe40000000000 */
[----:B------:R-:W-:Y:S02]  /*25a0*/  VIADD R0, R0, 0x180 ;  /* 0x0000018000007836 */ /* 0x000fe40000000000 */
[----:B------:R-:W-:Y:S01]  /*25b0*/  HGMMA.64x256x16.F32.BF16 R24, gdesc[UR8].tnspB, R24, gsb0 ;  /* 0x43e00000081879f0 */ /* 0x000fe20008001818 */
[----:B------:R-:W-:Y:S02]  /*25c0*/  R2UR UR18, R3 ;  /* 0x00000000031272ca */ /* 0x000fe400000e0000 */
[----:B------:R-:W-:Y:S02]  /*25d0*/  R2UR UR6, R0 ;  /* 0x00000000000672ca */ /* 0x000fe400000e0000 */
[----:B------:R-:W-:-:S04]  /*25e0*/  SEL R3, RZ, 0x1, P0 ;  /* 0x00000001ff037807 */ /* 0x000fc80000000000 */
[----:B------:R-:W-:Y:S01]  /*25f0*/  LOP3.LUT R16, R16, R3, RZ, 0x3c, !PT ;  /* 0x0000000310107212 */ /* 0x000fe200078e3cff */
        /* <DEDUP_REMOVED lines=16> */
.L_x_4229:
[----:B------:R-:W-:-:S04]  /*2700*/  IMAD R0, R2, 0x8, R17 ;  /* 0x0000000802007824 */ /* 0x000fc800078e0211 */
[----:B------:R-:W-:-:S05]  /*2710*/  VIADD R0, R0, 0x38860 ;  /* 0x0003886000007836 */ /* 0x000fca0000000000 */
[----:B------:R-:W-:-:S04]  /*2720*/  PRMT R0, R219, 0x654, R0 ;  /* 0x00000654db007816 */ /* 0x000fc80000000000 */
[----:B------:R1:W-:Y:S01]  /*2730*/  SYNCS.ARRIVE.TRANS64.RED.A1T0 RZ, [R0+URZ], RZ ;  /* 0x000000ff00ff79a7 */ /* 0x0003e2000810043f */
[----:B------:R-:W-:Y:S05]  /*2740*/  @P1 BRA `(.L_x_4230) ;  /* 0xfffffff400441947 */ /* 0x000fea000383ffff */
.L_x_4228:
[----:B------:R-:W-:Y:S01]  /*2750*/  BAR.SYNC.DEFER_BLOCKING 0xe, 0x100 ;  /* 0x0384000000007b1d */ /* 0x000fe20000010000 */
[C---:B01----:R-:W-:Y:S01]  /*2760*/  IMAD R0, R2.reuse, 0x40, R22 ;  /* 0x0000004002007824 */ /* 0x043fe200078e0216 */
[----:B------:R-:W-:Y:S02]  /*2770*/  IADD3 R2, R2, 0x1, RZ ;  /* 0x0000000102027810 */ /* 0x000fe40007ffe0ff */
[----:B------:R-:W-:Y:S01]  /*2780*/  PLOP3.LUT P0, PT, PT, PT, PT, 0x8, 0x0 ;  /* 0x000000000000781c */ /* 0x000fe20003f0e170 */
[----:B------:R-:W-:Y:S01]  /*2790*/  IMAD R17, R0, 0x4, R17 ;  /* 0x0000000400117824 */ /* 0x000fe200078e0211 */
[----:B------:R-:W-:-:S04]  /*27a0*/  ISETP.NE.AND P1, PT, R2, 0x2, PT ;  /* 0x000000020200780c */ /* 0x000fc80003f25270 */
[----:B------:R-:W-:Y:S02]  /*27b0*/  SEL R5, RZ, 0x1, P1 ;  /* 0x00000001ff057807 */ /* 0x000fe40000800000 */
[----:B------:R-:W-:Y:S02]  /*27c0*/  SEL R2, R2, RZ, P1 ;  /* 0x000000ff02027207 */ /* 0x000fe40000800000 */
[----:B------:R-:W-:Y:S01]  /*27d0*/  LOP3.LUT R16, R16, R5, RZ, 0x3c, !PT ;  /* 0x0000000510107212 */ /* 0x000fe200078e3cff */
        /* <DEDUP_REMOVED lines=134> */
.L_x_4225:
        /* <DEDUP_REMOVED lines=24> */
[----:B0-----:R-:W-:Y:S02]  /*31c0*/  ISETP.NE.AND P0, PT, R220, 0x1, PT ;  /* 0x00000001dc00780c */ /* 0x001fe40003f05270 */
[----:B------:R-:W-:Y:S02]  /*31d0*/  CS2R R110, SRZ ;  /* 0x00000000006e7805 */ /* 0x000fe4000001ff00 */
[----:B------:R-:W-:-:S02]  /*31e0*/  CS2R R160, SRZ ;  /* 0x0000000000a07805 */ /* 0x000fc4000001ff00 */
[----:B------:R-:W-:Y:S02]  /*31f0*/  CS2R R106, SRZ ;  /* 0x00000000006a7805 */ /* 0x000fe4000001ff00 */
[----:B------:R-:W-:Y:S02]  /*3200*/  CS2R R162, SRZ ;  /* 0x0000000000a27805 */ /* 0x000fe4000001ff00 */
[----:B------:R-:W-:Y:S02]  /*3210*/  CS2R R102, SRZ ;  /* 0x0000000000667805 */ /* 0x000fe4000001ff00 */
[----:B------:R-:W-:Y:S02]  /*3220*/  CS2R R164, SRZ ;  /* 0x0000000000a47805 */ /* 0x000fe4000001ff00 */
[----:B------:R-:W-:Y:S02]  /*3230*/  CS2R R98, SRZ ;  /* 0x0000000000627805 */ /* 0x000fe4000001ff00 */
[----:B-1----:R-:W-:-:S02]  /*3240*/  IADD3 R6, -R4, 0x40, RZ ;  /* 0x0000004004067810 */ /* 0x002fc40007ffe1ff */
[----:B------:R-:W-:Y:S02]  /*3250*/  CS2R R166, SRZ ;  /* 0x0000000000a67805 */ /* 0x000fe4000001ff00 */
[----:B------:R-:W-:Y:S02]  /*3260*/  CS2R R94, SRZ ;  /* 0x00000000005e7805 */ /* 0x000fe4000001ff00 */
[----:B------:R-:W-:Y:S02]  /*3270*/  CS2R R170, SRZ ;  /* 0x0000000000aa7805 */ /* 0x000fe4000001ff00 */
[----:B------:R-:W-:Y:S01]  /*3280*/  CS2R R90, SRZ ;  /* 0x00000000005a7805 */ /* 0x000fe2000001ff00 */
[----:B------:R-:W0:Y:S01]  /*3290*/  @P0 LDC R0, c[0x0][0x44c] ;  /* 0x00011300ff000b82 */ /* 0x000e220000000800 */
[----:B------:R-:W-:Y:S01]  /*32a0*/  IMAD R7, R186, R7, R6 ;  /* 0x00000007ba077224 */ /* 0x000fe200078e0206 */
[----:B------:R-:W-:Y:S01]  /*32b0*/  CS2R R172, SRZ ;  /* 0x0000000000ac7805 */ /* 0x000fe2000001ff00 */
[----:B------:R-:W-:Y:S01]  /*32c0*/  IMAD.MOV.U32 R169, RZ, RZ, RZ ;  /* 0x000000ffffa97224 */ /* 0x000fe200078e00ff */
        /* <DEDUP_REMOVED lines=23> */
[----:B------:R-:W-:Y:S01]  /*3440*/  CS2R R46, SRZ ;  /* 0x00000000002e7805 */ /* 0x000fe2000001ff00 */
[----:B------:R-:W-:Y:S01]  /*3450*/  IMAD.U32 R0, RZ, RZ, UR4 ;  /* 0x00000004ff007e24 */ /* 0x000fe2000f8e00ff */
[----:B------:R-:W-:Y:S02]  /*3460*/  CS2R R208, SRZ ;  /* 0x0000000000d07805 */ /* 0x000fe4000001ff00 */
[----:B------:R-:W-:Y:S02]  /*3470*/  CS2R R42, SRZ ;  /* 0x00000000002a7805 */ /* 0x000fe4000001ff00 */
[----:B------:R-:W-:Y:S02]  /*3480*/  CS2R R210, SRZ ;  /* 0x0000000000d27805 */ /* 0x000fe4000001ff00 */
[----:B-1----:R-:W-:-:S02]  /*3490*/  @P0 SHF.R.U32.HI R0, RZ, R5, R4 ;  /* 0x00000005ff000219 */ /* 0x002fc40000011604 */
        /* <DEDUP_REMOVED lines=45> */
.L_x_4231:
[----:B------:R-:W-:Y:S01]  /*3770*/  ULEA.HI UR4, UR36, UR36, URZ, 0x1 ;  /* 0x0000002424047291 */ /* 0x000fe2000f8f083f */
[----:B------:R-:W-:-:S03]  /*3780*/  IMAD.U32 R0, RZ, RZ, UR40 ;  /* 0x00000028ff007e24 */ /* 0x000fc6000f8e00ff */
[----:B------:R-:W-:Y:S02]  /*3790*/  ULOP3.LUT UR4, UR4, 0xfffffffe, URZ, 0xc0, !UPT ;  /* 0xfffffffe04047892 */ /* 0x000fe4000f8ec03f */
[----:B------:R-:W-:Y:S02]  /*37a0*/  ISETP.NE.AND P0, PT, R0, 0x3, PT ;  /* 0x000000030000780c */ /* 0x000fe40003f05270 */
[----:B------:R-:W-:-:S06]  /*37b0*/  UIADD3 UR4, UR36, -UR4, URZ ;  /* 0x8000000424047290 */ /* 0x000fcc000fffe03f */
[----:B------:R-:W-:-:S05]  /*37c0*/  IMAD.U32 R4, RZ, RZ, UR4 ;  /* 0x00000004ff047e24 */ /* 0x000fca000f8e00ff */
[----:B------:R-:W-:-:S04]  /*37d0*/  SHF.L.U32 R4, R4, 0x1f, RZ ;  /* 0x0000001f04047819 */ /* 0x000fc800000006ff */
[----:B------:R-:W0:Y:S02]  /*37e0*/  SYNCS.PHASECHK.TRANS64.TRYWAIT P1, [R17+URZ+0x38800], R4 ;  /* 0x03880004110075a7 */ /* 0x000e24000802017f */
[----:B0-----:R-:W-:Y:S05]  /*37f0*/  @!P1 BRA `(.L_x_4232) ;  /* 0x0000011800d49947 */ /* 0x001fea0003800000 */
.L_x_4346:
[----:B------:R-:W-:Y:S05]  /*3800*/  @!P0 BRA `(.L_x_4233) ;  /* 0x0000000000048947 */ /* 0x000fea0003800000 */
[----:B------:R-:W-:Y:S01]  /*3810*/  BPT.TRAP 0x1 ;  /* 0x000000040000795c */ /* 0x000fe20000300000 */
.L_x_4233:
[----:B------:R-:W-:Y:S01]  /*3820*/  IMAD R9, R2, 0x8, R17 ;  /* 0x0000000802097824 */ /* 0x000fe200078e0211 */
[----:B------:R-:W-:-:S04]  /*3830*/  SHF.L.U32 R6, R16, 0x1f, RZ ;  /* 0x0000001f10067819 */ /* 0x000fc800000006ff */
[----:B------:R1:W2:Y:S01]  /*3840*/  SYNCS.PHASECHK.TRANS64.TRYWAIT P1, [R9+URZ+0x38830], R6 ;  /* 0x03883006090075a7 */ /* 0x0002a2000802017f */
[----:B------:R-:W-:Y:S05]  /*3850*/  @!P0 BRA `(.L_x_4234) ;  /* 0x0000000000048947 */ /* 0x000fea0003800000 */
[----:B------:R-:W-:Y:S01]  /*3860*/  BPT.TRAP 0x1 ;  /* 0x000000040000795c */ /* 0x000fe20000300000 */
.L_x_4234:
[----:B------:R-:W-:-:S05]  /*3870*/  VIADD R0, R17, 0x22400 ;  /* 0x0002240011007836 */ /* 0x000fca0000000000 */
[----:B------:R-:W-:-:S04]  /*3880*/  SHF.R.U32.HI R0, RZ, 0x4, R0 ;  /* 0x00000004ff007819 */ /* 0x000fc80000011600 */
[----:B------:R-:W-:Y:S01]  /*3890*/  LOP3.LUT R0, R0, 0x3fff, RZ, 0xc0, !PT ;  /* 0x00003fff00007812 */ /* 0x000fe200078ec0ff */
[----:B--2---:R-:W-:Y:S06]  /*38a0*/  @P1 BRA `(.L_x_4235) ;  /* 0x0000000000081947 */ /* 0x004fec0003800000 */
[----:B------:R-:W2:Y:S02]  /*38b0*/  SYNCS.PHASECHK.TRANS64.TRYWAIT P1, [R9+URZ+0x38830], R6 ;  /* 0x03883006090075a7 */ /* 0x000ea4000802017f */
[----:B--2---:R-:W-:Y:S05]  /*38c0*/  @!P1 BRA `(.L_x_4236) ;  /* 0x0000011800b49947 */ /* 0x004fea0003800000 */
.L_x_4235:
[----:B------:R-:W-:Y:S05]  /*38d0*/  WARPSYNC.ALL ;  /* 0x0000000000007948 */ /* 0x000fea0003800000 */
[----:B------:R-:W-:Y:S01]  /*38e0*/  LOP3.LUT R0, R0, 0x10000, RZ, 0xfc, !PT ;  /* 0x0001000000007812 */ /* 0x000fe200078efcff */
[----:B------:R-:W-:Y:S01]  /*38f0*/  VIADD R3, R17, 0x20400 ;  /* 0x0002040011037836 */ /* 0x000fe20000000000 */
[----:B------:R-:W-:-:S03]  /*3900*/  WARPGROUP.ARRIVE ;  /* 0x00000000000079c5 */ /* 0x000fc60000000000 */
[----:B------:R-:W-:Y:S01]  /*3910*/  IMAD R5, R2, 0x200, R0 ;  /* 0x0000020002057824 */ /* 0x000fe200078e0200 */
[----:B------:R-:W-:Y:S01]  /*3920*/  UMOV UR11, 0x40000040 ;  /* 0x40000040000b7882 */ /* 0x000fe20000000000 */
[----:B------:R-:W-:Y:S01]  /*3930*/  UMOV UR9, 0x40000040 ;  /* 0x4000004000097882 */ /* 0x000fe20000000000 */
[----:B------:R-:W-:Y:S01]  /*3940*/  SHF.R.U32.HI R3, RZ, 0x4, R3 ;  /* 0x00000004ff037819 */ /* 0x000fe20000011603 */
[----:B------:R-:W-:Y:S01]  /*3950*/  UMOV UR15, 0x40000040 ;  /* 0x40000040000f7882 */ /* 0x000fe20000000000 */
[----:B------:R-:W-:Y:S01]  /*3960*/  R2UR UR10, R5 ;  /* 0x00000000050a72ca */ /* 0x000fe200000e0000 */
[----:B------:R-:W-:Y:S01]  /*3970*/  UMOV UR13, 0x40000040 ;  /* 0x40000040000d7882 */ /* 0x000fe20000000000 */
[----:B------:R-:W-:Y:S01]  /*3980*/  LOP3.LUT R3, R3, 0x3fff, RZ, 0xc0, !PT ;  /* 0x00003fff03037812 */ /* 0x000fe200078ec0ff */
[----:B------:R-:W-:Y:S01]  /*3990*/  UMOV UR19, 0x40000040 ;  /* 0x4000004000137882 */ /* 0x000fe20000000000 */
[----:B------:R-:W-:Y:S01]  /*39a0*/  UMOV UR17, 0x40000040 ;  /* 0x4000004000117882 */ /* 0x000fe20000000000 */
[----:B------:R-:W-:Y:S01]  /*39b0*/  UMOV UR23, 0x40000040 ;  /* 0x4000004000177882 */ /* 0x000fe20000000000 */
[----:B------:R-:W-:Y:S01]  /*39c0*/  LOP3.LUT R3, R3, 0x10000, RZ, 0xfc, !PT ;  /* 0x0001000003037812 */ /* 0x000fe200078efcff */
[----:B------:R-:W-:-:S03]  /*39d0*/  UMOV UR21, 0x40000040 ;  /* 0x4000004000157882 */ /* 0x000fc60000000000 */
[C---:B------:R-:W-:Y:S01]  /*39e0*/  R2UR UR8, R3.reuse ;  /* 0x00000000030872ca */ /* 0x040fe200000e0000 */
[----:B------:R-:W-:Y:S02]  /*39f0*/  VIADD R5, R3, 0x2 ;  /* 0x0000000203057836 */ /* 0x000fe40000000000 */
[----:B------:R-:W-:Y:S02]  /*3a00*/  UIADD3 UR14, UR10, 0x2, URZ ;  /* 0x000000020a0e7890 */ /* 0x000fe4000fffe03f */
[----:B------:R-:W-:Y:S01]  /*3a10*/  UIADD3 UR18, UR10, 0x4, URZ ;  /* 0x000000040a127890 */ /* 0x000fe2000fffe03f */
[----:B------:R-:W-:Y:S01]  /*3a20*/  R2UR UR12, R5 ;  /* 0x00000000050c72ca */ /* 0x000fe200000e0000 */
[C---:B------:R-:W-:Y:S01]  /*3a30*/  VIADD R5, R3.reuse, 0x4 ;  /* 0x0000000403057836 */ /* 0x040fe20000000000 */
[----:B------:R-:W-:Y:S01]  /*3a40*/  UIADD3 UR22, UR10, 0x6, URZ ;  /* 0x000000060a167890 */ /* 0x000fe2000fffe03f */
[----:B------:R-:W-:-:S03]  /*3a50*/  VIADD R3, R3, 0x6 ;  /* 0x0000000603037836 */ /* 0x000fc60000000000 */
[----:B------:R-:W-:Y:S01]  /*3a60*/  R2UR UR16, R5 ;  /* 0x00000000051072ca */ /* 0x000fe200000e0000 */
[----:B------:R-:W-:Y:S01]  /*3a70*/  HGMMA.64x64x16.F32.BF16 R24, gdesc[UR8], RZ, !UPT, gsb0 ;  /* 0x00e00000081879f0 */ /* 0x000fe2000c0018ff */
[----:B------:R-:W-:Y:S02]  /*3a80*/  R2UR UR20, R3 ;  /* 0x00000000031472ca */ /* 0x000fe400000e0000 */
        /* <DEDUP_REMOVED lines=10> */
[----:B------:R-:W3:Y:S02]  /*3b30*/  SYNCS.PHASECHK.TRANS64.TRYWAIT P1, [R17+URZ+0x38810], R4 ;  /* 0x03881004110075a7 */ /* 0x000ee4000802017f */
[----:B---3--:R-:W-:Y:S05]  /*3b40*/  @!P1 BRA `(.L_x_4237) ;  /* 0x0000011800289947 */ /* 0x008fea0003800000 */
.L_x_4347:
[----:B------:R-:W-:Y:S05]  /*3b50*/  @!P0 BRA `(.L_x_4238) ;  /* 0x0000000000048947 */ /* 0x000fea0003800000 */
[----:B------:R-:W-:Y:S01]  /*3b60*/  BPT.TRAP 0x1 ;  /* 0x000000040000795c */ /* 0x000fe20000300000 */
.L_x_4238:
[----:B------:R4:W0:Y:S01]  /*3b70*/  SYNCS.PHASECHK.TRANS64.TRYWAIT P1, [R9+URZ+0x38850], R6 ;  /* 0x03885006090075a7 */ /* 0x000822000802017f */
[----:B------:R-:W-:Y:S05]  /*3b80*/  @!P0 BRA `(.L_x_4239) ;  /* 0x0000000000048947 */ /* 0x000fea0003800000 */
[----:B------:R-:W-:Y:S01]  /*3b90*/  BPT.TRAP 0x1 ;  /* 0x000000040000795c */ /* 0x000fe20000300000 */
.L_x_4239:
[C---:B------:R-:W-:Y:S02]  /*3ba0*/  VIADD R3, R17.reuse, 0x400 ;  /* 0x0000040011037836 */ /* 0x040fe40000000000 */
[----:B0--3--:R-:W-:-:S03]  /*3bb0*/  VIADD R4, R17, 0x26400 ;  /* 0x0002640011047836 */ /* 0x009fc60000000000 */
[----:B------:R-:W-:Y:S02]  /*3bc0*/  SHF.R.U32.HI R3, RZ, 0x4, R3 ;  /* 0x00000004ff037819 */ /* 0x000fe40000011603 */
[----:B------:R-:W-:Y:S02]  /*3bd0*/  SHF.R.U32.HI R4, RZ, 0x4, R4 ;  /* 0x00000004ff047819 */ /* 0x000fe40000011604 */
[----:B------:R-:W-:Y:S02]  /*3be0*/  LOP3.LUT R3, R3, 0x3fff, RZ, 0xc0, !PT ;  /* 0x00003fff03037812 */ /* 0x000fe400078ec0ff */
[----:B------:R-:W-:Y:S02]  /*3bf0*/  LOP3.LUT R5, R4, 0x3fff, RZ, 0xc0, !PT ;  /* 0x00003fff04057812 */ /* 0x000fe400078ec0ff */
[----:B------:R-:W-:Y:S02]  /*3c00*/  LOP3.LUT R4, R3, 0x10000, RZ, 0xfc, !PT ;  /* 0x0001000003047812 */ /* 0x000fe400078efcff */
[----:B------:R-:W-:-:S03]  /*3c10*/  LOP3.LUT R3, R5, 0x10000, RZ, 0xfc, !PT ;  /* 0x0001000005037812 */ /* 0x000fc600078efcff */
[----:B------:R-:W-:Y:S01]  /*3c20*/  IMAD R5, R2, 0x1000, R4 ;  /* 0x0000100002057824 */ /* 0x000fe200078e0204 */
[----:B------:R-:W-:Y:S06]  /*3c30*/  @P1 BRA `(.L_x_4240) ;  /* 0x0000000000081947 */ /* 0x000fec0003800000 */
[----:B------:R-:W0:Y:S02]  /*3c40*/  SYNCS.PHASECHK.TRANS64.TRYWAIT P1, [R9+URZ+0x38850], R6 ;  /* 0x03885006090075a7 */ /* 0x000e24000802017f */
[----:B0-----:R-:W-:Y:S05]  /*3c50*/  @!P1 BRA `(.L_x_4241) ;  /* 0x0000011400f89947 */ /* 0x001fea0003800000 */
.L_x_4240:
[----:B------:R-:W-:Y:S01]  /*3c60*/  R2UR UR24, R3 ;  /* 0x00000000031872ca */ /* 0x000fe200000e0000 */
[----:B------:R-:W-:Y:S01]  /*3c70*/  WARPGROUP.ARRIVE ;  /* 0x00000000000079c5 */ /* 0x000fe20000000000 */
[----:B------:R-:W-:Y:S01]  /*3c80*/  R2UR UR26, R5 ;  /* 0x00000000051a72ca */ /* 0x000fe200000e0000 */
[----:B------:R-:W-:Y:S01]  /*3c90*/  UMOV UR25, 0x40000040 ;  /* 0x4000004000197882 */ /* 0x000fe20000000000 */
[----:B------:R-:W-:Y:S01]  /*3ca0*/  UMOV UR27, 0x40000040 ;  /* 0x40000040001b7882 */ /* 0x000fe20000000000 */
[----:B------:R-:W-:Y:S01]  /*3cb0*/  VIADD R7, R3, 0x2 ;  /* 0x0000000203077836 */ /* 0x000fe20000000000 */
[----:B------:R-:W-:Y:S01]  /*3cc0*/  UMOV UR5, 0x40000040 ;  /* 0x4000004000057882 */ /* 0x000fe20000000000 */
[----:B012-4-:R-:W-:Y:S01]  /*3cd0*/  VIADD R6, R5, 0x2 ;  /* 0x0000000205067836 */ /* 0x017fe20000000000 */
[----:B------:R-:W-:Y:S01]  /*3ce0*/  UMOV UR7, 0x40000040 ;  /* 0x4000004000077882 */ /* 0x000fe20000000000 */
[----:B------:R-:W0:Y:S01]  /*3cf0*/  S2R R8, SR_TID.X ;  /* 0x0000000000087919 */ /* 0x000e220000002100 */
[----:B------:R-:W-:Y:S01]  /*3d00*/  R2UR UR4, R7 ;  /* 0x00000000070472ca */ /* 0x000fe200000e0000 */
[C---:B------:R-:W-:Y:S01]  /*3d10*/  VIADD R11, R5.reuse, 0x800 ;  /* 0x00000800050b7836 */ /* 0x040fe20000000000 */
[----:B------:R-:W-:Y:S01]  /*3d20*/  R2UR UR6, R6 ;  /* 0x00000000060672ca */ /* 0x000fe200000e0000 */
[----:B------:R-:W-:Y:S01]  /*3d30*/  VIADD R6, R5, 0x4 ;  /* 0x0000000405067836 */ /* 0x000fe20000000000 */
[----:B------:R-:W-:Y:S01]  /*3d40*/  IADD3 R7, R3, 0x4, RZ ;  /* 0x0000000403077810 */ /* 0x000fe20007ffe0ff */
[----:B------:R-:W-:Y:S01]  /*3d50*/  HGMMA.64x64x16.F32.BF16 R24, gdesc[UR24], R24, gsb0 ;  /* 0x00e00000181879f0 */ /* 0x000fe20008001818 */
[----:B------:R-:W-:Y:S01]  /*3d60*/  IMAD.MOV.U32 R59, RZ, RZ, 0x40 ;  /* 0x00000040ff3b7424 */ /* 0x000fe200078e00ff */
[----:B0-----:R-:W-:Y:S01]  /*3d70*/  SHF.R.U32.HI R8, RZ, 0x7, R8 ;  /* 0x00000007ff087819 */ /* 0x001fe20000011608 */
[----:B------:R-:W-:-:S02]  /*3d80*/  WARPGROUP.DEPBAR.LE gsb0, 0x0 ;  /* 0x00008000000079c5 */ /* 0x000fc40000010000 */
[----:B------:R-:W-:-:S06]  /*3d90*/  WARPGROUP.ARRIVE ;  /* 0x00000000000079c5 */ /* 0x000fcc0000000000 */
[----:B------:R-:W-:Y:S01]  /*3da0*/  HGMMA.64x64x16.F32.BF16 R24, gdesc[UR4], R24, gsb0 ;  /* 0x00e00000041879f0 */ /* 0x000fe20008001818 */
[----:B------:R-:W-:Y:S01]  /*3db0*/  R2UR UR4, R7 ;  /* 0x00000000070472ca */ /* 0x000fe200000e0000 */
[----:B------:R-:W-:Y:S01]  /*3dc0*/  UMOV UR5, 0x40000040 ;  /* 0x4000004000057882 */ /* 0x000fe20000000000 */
[----:B------:R-:W-:Y:S01]  /*3dd0*/  R2UR UR6, R6 ;  /* 0x00000000060672ca */ /* 0x000fe200000e0000 */
[----:B------:R-:W-:Y:S01]  /*3de0*/  UMOV UR7, 0x40000040 ;  /* 0x4000004000077882 */ /* 0x000fe20000000000 */
[----:B------:R-:W-:Y:S02]  /*3df0*/  VIADD R7, R3, 0x6 ;  /* 0x0000000603077836 */ /* 0x000fe40000000000 */
[----:B------:R-:W-:Y:S01]  /*3e00*/  VIADD R6, R5, 0x6 ;  /* 0x0000000605067836 */ /* 0x000fe20000000000 */
[----:B------:R-:W-:Y:S02]  /*3e10*/  WARPGROUP.DEPBAR.LE gsb0, 0x0 ;  /* 0x00008000000079c5 */ /* 0x000fe40000010000 */
        /* <DEDUP_REMOVED lines=69> */
[----:B------:R-:W-:Y:S01]  /*4270*/  VIADD R7, R3, 0x406 ;  /* 0x0000040603077836 */ /* 0x000fe20000000000 */
[----:B------:R-:W-:Y:S01]  /*4280*/  IADD3 R6, R5, 0x406, RZ ;  /* 0x0000040605067810 */ /* 0x000fe20007ffe0ff */
[----:B------:R-:W-:Y:S02]  /*4290*/  WARPGROUP.DEPBAR.LE gsb0, 0x0 ;  /* 0x00008000000079c5 */ /* 0x000fe40000010000 */
[----:B------:R-:W-:-:S07]  /*42a0*/  WARPGROUP.ARRIVE ;  /* 0x00000000000079c5 */ /* 0x000fce0000000000 */
        /* <DEDUP_REMOVED lines=41> */
[----:B------:R-:W0:Y:S01]  /*4540*/  SHFL.IDX PT, R6, R8, RZ, 0x1f ;  /* 0x00001fff08067589 */ /* 0x000e2200000e0000 */
[----:B------:R-:W-:Y:S01]  /*4550*/  VIADD R7, R3, 0x800 ;  /* 0x0000080003077836 */ /* 0x000fe20000000000 */
[----:B0-----:R-:W-:-:S04]  /*4560*/  ISETP.GT.AND P1, PT, R6, 0x7f, PT ;  /* 0x0000007f0600780c */ /* 0x001fc80003f24270 */
[----:B------:R-:W-:-:S05]  /*4570*/  SEL R6, RZ, 0x2, !P1 ;  /* 0x00000002ff067807 */ /* 0x000fca0004800000 */
[C---:B------:R-:W-:Y:S02]  /*4580*/  IMAD.IADD R8, R6.reuse, 0x1, R7 ;  /* 0x0000000106087824 */ /* 0x040fe400078e0207 */
[----:B------:R-:W-:Y:S01]  /*4590*/  IMAD.IADD R10, R6, 0x1, R11 ;  /* 0x00000001060a7824 */ /* 0x000fe200078e020b */
[----:B------:R-:W-:Y:S02]  /*45a0*/  WARPGROUP.DEPBAR.LE gsb0, 0x0 ;  /* 0x00008000000079c5 */ /* 0x000fe40000010000 */
[----:B------:R-:W-:-:S06]  /*45b0*/  WARPGROUP.ARRIVE ;  /* 0x00000000000079c5 */ /* 0x000fcc0000000000 */
[----:B------:R-:W-:Y:S01]  /*45c0*/  HGMMA.64x64x16.F32.BF16 R24, gdesc[UR4], R24, gsb0 ;  /* 0x00e00000041879f0 */ /* 0x000fe20008001818 */
[----:B------:R-:W-:Y:S01]  /*45d0*/  R2UR UR4, R8 ;  /* 0x00000000080472ca */ /* 0x000fe200000e0000 */
[----:B------:R-:W-:Y:S01]  /*45e0*/  UMOV UR5, 0x40000040 ;  /* 0x4000004000057882 */ /* 0x000fe20000000000 */
[----:B------:R-:W-:Y:S01]  /*45f0*/  R2UR UR6, R10 ;  /* 0x000000000a0672ca */ /* 0x000fe200000e0000 */
[----:B------:R-:W-:Y:S01]  /*4600*/  UMOV UR7, 0x40000040 ;  /* 0x4000004000077882 */ /* 0x000fe20000000000 */
[----:B------:R-:W-:-:S05]  /*4610*/  IMAD.MOV.U32 R10, RZ, RZ, 0x4 ;  /* 0x00000004ff0a7424 */ /* 0x000fca00078e00ff */
[C---:B------:R-:W-:Y:S02]  /*4620*/  SEL R8, R10.reuse, 0x2, P1 ;  /* 0x000000020a087807 */ /* 0x040fe40000800000 */
[----:B------:R-:W-:-:S03]  /*4630*/  SEL R10, R10, 0x6, !P1 ;  /* 0x000000060a0a7807 */ /* 0x000fc60004800000 */
[--C-:B------:R-:W-:Y:S02]  /*4640*/  IMAD.IADD R12, R7, 0x1, R8.reuse ;  /* 0x00000001070c7824 */ /* 0x100fe400078e0208 */
[----:B------:R-:W-:Y:S02]  /*4650*/  IMAD.IADD R13, R11, 0x1, R8 ;  /* 0x000000010b0d7824 */ /* 0x000fe400078e0208 */
[--C-:B------:R-:W-:Y:S02]  /*4660*/  IMAD.IADD R7, R7, 0x1, R10.reuse ;  /* 0x0000000107077824 */ /* 0x100fe400078e020a */
        /* <DEDUP_REMOVED lines=8> */
[----:B------:R-:W-:Y:S02]  /*46f0*/  WARPGROUP.DEPBAR.LE gsb0, 0x0 ;  /* 0x00008000000079c5 */ /* 0x000fe40000010000 */
[----:B------:R-:W-:-:S09]  /*4700*/  WARPGROUP.ARRIVE ;  /* 0x00000000000079c5 */ /* 0x000fd20000000000 */
[----:B------:R-:W-:Y:S01]  /*4710*/  HGMMA.64x64x16.F32.BF16 R24, gdesc[UR4], R24, gsb0 ;  /* 0x00e00000041879f0 */ /* 0x000fe20008001818 */
[----:B------:R-:W-:Y:S01]  /*4720*/  R2UR UR4, R7 ;  /* 0x00000000070472ca */ /* 0x000fe200000e0000 */
[----:B------:R-:W-:Y:S01]  /*4730*/  UMOV UR5, 0x40000040 ;  /* 0x4000004000057882 */ /* 0x000fe20000000000 */
[----:B------:R-:W-:Y:S01]  /*4740*/  R2UR UR6, R11 ;  /* 0x000000000b0672ca */ /* 0x000fe200000e0000 */
[----:B------:R-:W-:Y:S01]  /*4750*/  UMOV UR7, 0x40000040 ;  /* 0x4000004000077882 */ /* 0x000fe20000000000 */
[----:B------:R-:W-:Y:S01]  /*4760*/  IMAD.MOV.U32 R7, RZ, RZ, 0x28 ;  /* 0x00000028ff077424 */ /* 0x000fe200078e00ff */
[----:B------:R-:W-:-:S04]  /*4770*/  MOV R11, 0xa00 ;  /* 0x00000a00000b7802 */ /* 0x000fc80000000f00 */
[----:B------:R-:W-:Y:S02]  /*4780*/  SEL R7, R7, 0x26, P1 ;  /* 0x0000002607077807 */ /* 0x000fe40000800000 */
[----:B------:R-:W-:Y:S02]  /*4790*/  SEL R11, R11, 0x980, P1 ;  /* 0x000009800b0b7807 */ /* 0x000fe40000800000 */
[----:B------:R-:W-:Y:S02]  /*47a0*/  LOP3.LUT R12, R7, 0x6, RZ, 0xc0, !PT ;  /* 0x00000006070c7812 */ /* 0x000fe400078ec0ff */
[----:B------:R-:W-:-:S04]  /*47b0*/  LOP3.LUT R11, R11, 0xa00, RZ, 0xc0, !PT ;  /* 0x00000a000b0b7812 */ /* 0x000fc800078ec0ff */
[CC--:B------:R-:W-:Y:S02]  /*47c0*/  IADD3 R7, R12.reuse, R11.reuse, R3 ;  /* 0x0000000b0c077210 */ /* 0x0c0fe40007ffe003 */
[----:B------:R-:W-:Y:S01]  /*47d0*/  IADD3 R11, R12, R11, R5 ;  /* 0x0000000b0c0b7210 */ /* 0x000fe20007ffe005 */
        /* <DEDUP_REMOVED lines=8> */
[----:B------:R-:W-:Y:S02]  /*4860*/  VIADD R11, R5, 0xa00 ;  /* 0x00000a00050b7836 */ /* 0x000fe40000000000 */
[C---:B------:R-:W-:Y:S02]  /*4870*/  IMAD.IADD R12, R6.reuse, 0x1, R7 ;  /* 0x00000001060c7824 */ /* 0x040fe400078e0207 */
[----:B------:R-:W-:Y:S01]  /*4880*/  IMAD.IADD R13, R6, 0x1, R11 ;  /* 0x00000001060d7824 */ /* 0x000fe200078e020b */
[----:B------:R-:W-:-:S02]  /*4890*/  WARPGROUP.DEPBAR.LE gsb0, 0x0 ;  /* 0x00008000000079c5 */ /* 0x000fc40000010000 */
[----:B------:R-:W-:-:S06]  /*48a0*/  WARPGROUP.ARRIVE ;  /* 0x00000000000079c5 */ /* 0x000fcc0000000000 */
[----:B------:R-:W-:Y:S01]  /*48b0*/  HGMMA.64x64x16.F32.BF16 R24, gdesc[UR4], R24, gsb0 ;  /* 0x00e00000041879f0 */ /* 0x000fe20008001818 */
[----:B------:R-:W-:Y:S01]  /*48c0*/  R2UR UR4, R12 ;  /* 0x000000000c0472ca */ /* 0x000fe200000e0000 */
[----:B------:R-:W-:Y:S01]  /*48d0*/  UMOV UR5, 0x40000040 ;  /* 0x4000004000057882 */ /* 0x000fe20000000000 */
[----:B------:R-:W-:Y:S01]  /*48e0*/  R2UR UR6, R13 ;  /* 0x000000000d0672ca */ /* 0x000fe200000e0000 */
[----:B------:R-:W-:Y:S01]  /*48f0*/  UMOV UR7, 0x40000040 ;  /* 0x4000004000077882 */ /* 0x000fe20000000000 */
[C---:B------:R-:W-:Y:S02]  /*4900*/  IMAD.IADD R12, R8.reuse, 0x1, R7 ;  /* 0x00000001080c7824 */ /* 0x040fe400078e0207 */
[----:B------:R-:W-:Y:S02]  /*4910*/  IMAD.IADD R13, R8, 0x1, R11 ;  /* 0x00000001080d7824 */ /* 0x000fe400078e020b */
        /* <DEDUP_REMOVED lines=16> */
[----:B------:R-:W-:Y:S02]  /*4a20*/  IMAD.MOV.U32 R7, RZ, RZ, 0x30 ;  /* 0x00000030ff077424 */ /* 0x000fe400078e00ff */
[----:B------:R-:W-:-:S03]  /*4a30*/  IMAD.MOV.U32 R11, RZ, RZ, 0xc00 ;  /* 0x00000c00ff0b7424 */ /* 0x000fc600078e00ff */
        /* <DEDUP_REMOVED lines=79> */
[----:B------:R-:W-:-:S04]  /*4f30*/  SEL R6, R59, 0x3e, P1 ;  /* 0x0000003e3b067807 */ /* 0x000fc80000800000 */
[----:B------:R-:W-:Y:S01]  /*4f40*/  LOP3.LUT R6, R6, 0x6, RZ, 0xc0, !PT ;  /* 0x0000000606067812 */ /* 0x000fe200078ec0ff */
        /* <DEDUP_REMOVED lines=8> */
[----:B------:R-:W-:-:S04]  /*4fd0*/  SEL R7, R7, 0xf80, P1 ;  /* 0x00000f8007077807 */ /* 0x000fc80000800000 */
        /* <DEDUP_REMOVED lines=12> */
[----:B------:R-:W-:Y:S03]  /*50a0*/  HGMMA.64x64x16.F32.BF16 R24, gdesc[UR4], R24, gsb0 ;  /* 0x00e00000041879f0 */ /* 0x000fe60008001818 */
[----:B------:R-:W-:Y:S02]  /*50b0*/  WARPGROUP.DEPBAR.LE gsb0, 0x0 ;  /* 0x00008000000079c5 */ /* 0x000fe40000010000 */
[----:B------:R-:W-:Y:S05]  /*50c0*/  @!P0 BRA `(.L_x_4242) ;  /* 0x0000000000048947 */ /* 0x000fea0003800000 */
[----:B------:R-:W-:Y:S01]  /*50d0*/  BPT.TRAP 0x1 ;  /* 0x000000040000795c */ /* 0x000fe20000300000 */
.L_x_4242:
[----:B------:R-:W-:Y:S01]  /*50e0*/  ISETP.NE.AND P5, PT, R220, 0x1, PT ;  /* 0x00000001dc00780c */ /* 0x000fe20003fa5270 */
[----:B------:R-:W-:Y:S01]  /*50f0*/  VIADD R6, R190, UR38 ;  /* 0x00000026be067c36 */ /* 0x000fe20008000000 */
[----:B------:R-:W0:Y:S01]  /*5100*/  LDC R11, c[0x0][0x2f0] ;  /* 0x0000bc00ff0b7b82 */ /* 0x000e220000000800 */
[----:B------:R-:W-:Y:S01]  /*5110*/  IMAD.MOV.U32 R7, RZ, RZ, -0x40 ;  /* 0xffffffc0ff077424 */ /* 0x000fe200078e00ff */
[----:B------:R-:W-:Y:S01]  /*5120*/  ULDC UR4, c[0x0][0xad0] ;  /* 0x0002b40000047ab9 */ /* 0x000fe20000000800 */
[----:B------:R-:W-:Y:S02]  /*5130*/  IMAD R202, R2, 0x1000, R19 ;  /* 0x0000100002ca7824 */ /* 0x000fe400078e0213 */
[----:B------:R-:W-:Y:S01]  /*5140*/  FMUL.FTZ R24, R24, UR4 ;  /* 0x0000000418187c20 */ /* 0x000fe20008410000 */
[----:B------:R-:W-:Y:S01]  /*5150*/  FMUL.FTZ R25, R25, UR4 ;  /* 0x0000000419197c20 */ /* 0x000fe20008410000 */
[----:B------:R-:W-:Y:S02]  /*5160*/  IMAD R7, R168, R7, 0x41 ;  /* 0x00000041a8077424 */ /* 0x000fe400078e0207 */
[----:B------:R-:W-:Y:S01]  /*5170*/  FMUL.FTZ R28, R28, UR4 ;  /* 0x000000041c1c7c20 */ /* 0x000fe20008410000 */
[----:B------:R-:W1:Y:S01]  /*5180*/  LDC R13, c[0x0][0x288] ;  /* 0x0000a200ff0d7b82 */ /* 0x000e620000000800 */
[----:B------:R-:W2:Y:S01]  /*5190*/  MUFU.TANH R12, R24 ;  /* 0x00000018000c7308 */ /* 0x000ea20000002400 */
[----:B------:R-:W-:Y:S01]  /*51a0*/  FMUL.FTZ R29, R29, UR4 ;  /* 0x000000041d1d7c20 */ /* 0x000fe20008410000 */
[----:B------:R-:W-:Y:S01]  /*51b0*/  FMUL.FTZ R32, R32, UR4 ;  /* 0x0000000420207c20 */ /* 0x000fe20008410000 */
[----:B------:R-:W-:Y:S01]  /*51c0*/  FMUL.FTZ R33, R33, UR4 ;  /* 0x0000000421217c20 */ /* 0x000fe20008410000 */
[----:B------:R-:W-:Y:S01]  /*51d0*/  FMUL.FTZ R36, R36, UR4 ;  /* 0x0000000424247c20 */ /* 0x000fe20008410000 */
[----:B------:R-:W-:Y:S01]  /*51e0*/  FMUL.FTZ R37, R37, UR4 ;  /* 0x0000000425257c20 */ /* 0x000fe20008410000 */
[----:B------:R-:W-:Y:S01]  /*51f0*/  FMUL.FTZ R27, R27, UR4 ;  /* 0x000000041b1b7c20 */ /* 0x000fe20008410000 */
[----:B------:R-:W3:Y:S01]  /*5200*/  @P5 LDC R5, c[0x0][0x44c] ;  /* 0x00011300ff055b82 */ /* 0x000ee20000000800 */
[----:B------:R-:W4:Y:S01]  /*5210*/  MUFU.TANH R15, R25 ;  /* 0x00000019000f7308 */ /* 0x000f220000002400 */
[----:B------:R-:W-:Y:S01]  /*5220*/  FMUL.FTZ R26, R26, UR4 ;  /* 0x000000041a1a7c20 */ /* 0x000fe20008410000 */
[----:B------:R-:W-:Y:S01]  /*5230*/  FMUL.FTZ R40, R40, UR4 ;  /* 0x0000000428287c20 */ /* 0x000fe20008410000 */
[----:B------:R-:W-:Y:S01]  /*5240*/  FMUL.FTZ R41, R41, UR4 ;  /* 0x0000000429297c20 */ /* 0x000fe20008410000 */
[----:B------:R-:W-:Y:S01]  /*5250*/  FMUL.FTZ R44, R44, UR4 ;  /* 0x000000042c2c7c20 */ /* 0x000fe20008410000 */
[----:B------:R-:W-:Y:S01]  /*5260*/  FMUL.FTZ R45, R45, UR4 ;  /* 0x000000042d2d7c20 */ /* 0x000fe20008410000 */
[----:B------:R-:W-:Y:S01]  /*5270*/  FMUL.FTZ R48, R48, UR4 ;  /* 0x0000000430307c20 */ /* 0x000fe20008410000 */
[----:B------:R-:W5:Y:S01]  /*5280*/  @P5 LDC R8, c[0x0][0x450] ;  /* 0x00011400ff085b82 */ /* 0x000f620000000800 */
[----:B0-----:R-:W-:Y:S01]  /*5290*/  IMAD R7, R186, R11, R7 ;  /* 0x0000000bba077224 */ /* 0x001fe200078e0207 */
        /* <DEDUP_REMOVED lines=14> */
[----:B---3--:R-:W-:-:S04]  /*5380*/  @P5 IMAD.HI.U32 R5, R6, R5, RZ ;  /* 0x0000000506055227 */ /* 0x008fc800078e00ff */
[----:B------:R-:W-:Y:S01]  /*5390*/  FMUL.FTZ R47, R47, UR4 ;  /* 0x000000042f2f7c20 */ /* 0x000fe20008410000 */
[----:B------:R-:W3:Y:S01]  /*53a0*/  MUFU.TANH R21, R32 ;  /* 0x0000002000157308 */ /* 0x000ee20000002400 */
[----:B------:R-:W-:Y:S01]  /*53b0*/  FMUL.FTZ R50, R50, UR4 ;  /* 0x0000000432327c20 */ /* 0x000fe20008410000 */
[----:B------:R-:W-:Y:S01]  /*53c0*/  FMUL.FTZ R51, R51, UR4 ;  /* 0x0000000433337c20 */ /* 0x000fe20008410000 */
[----:B------:R-:W-:Y:S01]  /*53d0*/  FMUL.FTZ R54, R54, UR4 ;  /* 0x0000000436367c20 */ /* 0x000fe20008410000 */
[----:B------:R-:W-:Y:S01]  /*53e0*/  FMUL.FTZ R55, R55, UR4 ;  /* 0x0000000437377c20 */ /* 0x000fe20008410000 */
[----:B------:R-:W-:Y:S01]  /*53f0*/  ULDC UR4, c[0x0][0xa80] ;  /* 0x0002a00000047ab9 */ /* 0x000fe20000000800 */
[----:B-----5:R-:W-:Y:S01]  /*5400*/  @P5 SHF.R.U32.HI R6, RZ, R8, R5 ;  /* 0x00000008ff065219 */ /* 0x020fe20000011605 */
[----:B------:R-:W-:Y:S01]  /*5410*/  IMAD R5, R168, -0x40, R59 ;  /* 0xffffffc0a8057824 */ /* 0x000fe200078e023b */
[--C-:B-1----:R-:W-:Y:S01]  /*5420*/  IADD3 R8, R7, -R13, -R18.reuse ;  /* 0x8000000d07087210 */ /* 0x102fe20007ffe812 */
[----:B------:R-:W1:Y:S01]  /*5430*/  MUFU.TANH R24, R33 ;  /* 0x0000002100187308 */ /* 0x000e620000002400 */
[----:B------:R-:W-:Y:S01]  /*5440*/  R2UR UR6, R202 ;  /* 0x00000000ca0672ca */ /* 0x000fe200000e0000 */
[----:B------:R-:W5:Y:S01]  /*5450*/  SHFL.IDX PT, R10, R6, RZ, 0x1c1f ;  /* 0x001c1fff060a7589 */ /* 0x000f6200000e0000 */
[----:B------:R-:W-:Y:S01]  /*5460*/  IMAD R5, R186, R11, R5 ;  /* 0x0000000bba057224 */ /* 0x000fe200078e0205 */
[----:B------:R-:W-:Y:S01]  /*5470*/  UMOV UR7, 0x40000040 ;  /* 0x4000004000077882 */ /* 0x000fe20000000000 */
[----:B------:R-:W-:Y:S01]  /*5480*/  VIADD R206, R202, 0x80 ;  /* 0x00000080cace7836 */ /* 0x000fe20000000000 */
[----:B------:R-:W1:Y:S01]  /*5490*/  SHFL.IDX PT, R6, R6, 0x1, 0x1c1f ;  /* 0x003c1f0006067f89 */ /* 0x000e6200000e0000 */
[----:B------:R-:W-:Y:S01]  /*54a0*/  IMAD.IADD R5, R5, 0x1, -R18 ;  /* 0x0000000105057824 */ /* 0x000fe200078e0a12 */
[----:B------:R-:W1:Y:S08]  /*54b0*/  MUFU.TANH R25, R36 ;  /* 0x0000002400197308 */ /* 0x000e700000002400 */
[----:B------:R-:W1:Y:S08]  /*54c0*/  MUFU.TANH R37, R37 ;  /* 0x0000002500257308 */ /* 0x000e700000002400 */
[----:B------:R-:W-:Y:S01]  /*54d0*/  MUFU.TANH R57, R27 ;  /* 0x0000001b00397308 */ /* 0x000fe20000002400 */
[----:B-----5:R-:W-:-:S04]  /*54e0*/  VIADDMNMX R10, R10, R8, R5, PT ;  /* 0x000000080a0a7246 */ /* 0x020fc80003800105 */
[C---:B------:R-:W-:Y:S02]  /*54f0*/  ISETP.GT.AND P1, PT, R10.reuse, RZ, PT ;  /* 0x000000ff0a00720c */ /* 0x040fe40003f24270 */
[C---:B------:R-:W-:Y:S01]  /*5500*/  ISETP.GT.AND P2, PT, R10.reuse, 0x1, PT ;  /* 0x000000010a00780c */ /* 0x040fe20003f44270 */
[----:B------:R5:W-:Y:S01]  /*5510*/  MUFU.TANH R56, R26 ;  /* 0x0000001a00387308 */ /* 0x000be20000002400 */
[----:B------:R-:W-:Y:S02]  /*5520*/  ISETP.GT.AND P3, PT, R10, 0x8, PT ;  /* 0x000000080a00780c */ /* 0x000fe40003f64270 */
[----:B--2---:R-:W-:Y:S02]  /*5530*/  FSEL R12, R12, -INF , P1 ;  /* 0xff8000000c0c7808 */ /* 0x004fe40000800000 */
[----:B----4-:R-:W-:Y:S02]  /*5540*/  FSEL R15, R15, -INF , P2 ;  /* 0xff8000000f0f7808 */ /* 0x010fe40001000000 */
[----:B------:R-:W-:Y:S01]  /*5550*/  ISETP.GT.AND P1, PT, R10, 0x9, PT ;  /* 0x000000090a00780c */ /* 0x000fe20003f24270 */
[----:B------:R-:W2:Y:S01]  /*5560*/  MUFU.TANH R27, R40 ;  /* 0x00000028001b7308 */ /* 0x000ea20000002400 */
[----:B0-----:R-:W-:-:S02]  /*5570*/  FSEL R14, R14, -INF , P3 ;  /* 0xff8000000e0e7808 */ /* 0x001fc40001800000 */
[----:B------:R-:W-:Y:S02]  /*5580*/  FMNMX.FTZ R7, R12, R15, !PT ;  /* 0x0000000f0c077209 */ /* 0x000fe40007810000 */
[----:B------:R-:W-:Y:S02]  /*5590*/  ISETP.GT.AND P2, PT, R10, 0x10, PT ;  /* 0x000000100a00780c */ /* 0x000fe40003f44270 */
[----:B------:R-:W-:Y:S01]  /*55a0*/  FSEL R20, R20, -INF , P1 ;  /* 0xff80000014147808 */ /* 0x000fe20000800000 */
[----:B------:R-:W0:Y:S01]  /*55b0*/  MUFU.TANH R41, R41 ;  /* 0x0000002900297308 */ /* 0x000e220000002400 */
[----:B------:R-:W-:Y:S02]  /*55c0*/  FMNMX.FTZ R7, R14, R7, !PT ;  /* 0x000000070e077209 */ /* 0x000fe40007810000 */
[----:B------:R-:W-:Y:S02]  /*55d0*/  ISETP.GT.AND P1, PT, R10, 0x11, PT ;  /* 0x000000110a00780c */ /* 0x000fe40003f24270 */
[----:B---3--:R-:W-:-:S02]  /*55e0*/  FSEL R21, R21, -INF , P2 ;  /* 0xff80000015157808 */ /* 0x008fc40001000000 */
[----:B-----5:R-:W-:Y:S01]  /*55f0*/  FMNMX.FTZ R26, R20, R7, !PT ;  /* 0x00000007141a7209 */ /* 0x020fe20007810000 */
[----:B------:R-:W3:Y:S01]  /*5600*/  MUFU.TANH R29, R44 ;  /* 0x0000002c001d7308 */ /* 0x000ee20000002400 */
[----:B------:R-:W-:Y:S02]  /*5610*/  ISETP.GT.AND P2, PT, R10, 0x18, PT ;  /* 0x000000180a00780c */ /* 0x000fe40003f44270 */
[----:B-1----:R-:W-:Y:S02]  /*5620*/  FSEL R24, R24, -INF , P1 ;  /* 0xff80000018187808 */ /* 0x002fe40000800000 */
[----:B------:R-:W-:Y:S02]  /*5630*/  FMNMX.FTZ R7, R21, R26, !PT ;  /* 0x0000001a15077209 */ /* 0x000fe40007810000 */
[----:B------:R-:W-:Y:S01]  /*5640*/  ISETP.GT.AND P1, PT, R10, 0x19, PT ;  /* 0x000000190a00780c */ /* 0x000fe20003f24270 */
[----:B------:R-:W1:Y:S01]  /*5650*/  MUFU.TANH R45, R45 ;  /* 0x0000002d002d7308 */ /* 0x000e620000002400 */
[----:B------:R-:W-:-:S02]  /*5660*/  FSEL R25, R25, -INF , P2 ;  /* 0xff80000019197808 */ /* 0x000fc40001000000 */
[----:B------:R-:W-:Y:S02]  /*5670*/  FMNMX.FTZ R28, R24, R7, !PT ;  /* 0x00000007181c7209 */ /* 0x000fe40007810000 */
[C---:B------:R-:W-:Y:S02]  /*5680*/  ISETP.GT.AND P2, PT, R10.reuse, 0x20, PT ;  /* 0x000000200a00780c */ /* 0x040fe40003f44270 */
[----:B------:R-:W-:Y:S01]  /*5690*/  FSEL R26, R37, -INF , P1 ;  /* 0xff800000251a7808 */ /* 0x000fe20000800000 */
[----:B------:R4:W-:Y:S01]  /*56a0*/  MUFU.TANH R58, R30 ;  /* 0x0000001e003a7308 */ /* 0x0009e20000002400 */
[----:B------:R-:W-:Y:S02]  /*56b0*/  FMNMX.FTZ R7, R25, R28, !PT ;  /* 0x0000001c19077209 */ /* 0x000fe40007810000 */
[----:B------:R-:W-:Y:S02]  /*56c0*/  ISETP.GT.AND P1, PT, R10, 0x21, PT ;  /* 0x000000210a00780c */ /* 0x000fe40003f24270 */
[----:B--2---:R-:W-:-:S02]  /*56d0*/  FSEL R27, R27, -INF , P2 ;  /* 0xff8000001b1b7808 */ /* 0x004fc40001000000 */
[----:B------:R-:W-:Y:S01]  /*56e0*/  ISETP.GT.AND P2, PT, R10, 0x28, PT ;  /* 0x000000280a00780c */ /* 0x000fe20003f44270 */
[----:B------:R-:W2:Y:S01]  /*56f0*/  MUFU.TANH R48, R48 ;  /* 0x0000003000307308 */ /* 0x000ea20000002400 */
[----:B----4-:R-:W-:Y:S02]  /*5700*/  FMNMX.FTZ R30, R26, R7, !PT ;  /* 0x000000071a1e7209 */ /* 0x010fe40007810000 */
[----:B0-----:R-:W-:Y:S02]  /*5710*/  FSEL R28, R41, -INF , P1 ;  /* 0xff800000291c7808 */ /* 0x001fe40000800000 */
[----:B------:R-:W-:Y:S02]  /*5720*/  FMNMX.FTZ R7, R27, R30, !PT ;  /* 0x0000001e1b077209 */ /* 0x000fe40007810000 */
[----:B------:R-:W-:Y:S01]  /*5730*/  ISETP.GT.AND P1, PT, R10, 0x29, PT ;  /* 0x000000290a00780c */ /* 0x000fe20003f24270 */
[----:B------:R-:W0:Y:S01]  /*5740*/  MUFU.TANH R33, R49 ;  /* 0x0000003100217308 */ /* 0x000e220000002400 */
[----:B---3--:R-:W-:-:S02]  /*5750*/  FSEL R29, R29, -INF , P2 ;  /* 0xff8000001d1d7808 */ /* 0x008fc40001000000 */
[----:B------:R-:W-:Y:S02]  /*5760*/  FMNMX.FTZ R32, R28, R7, !PT ;  /* 0x000000071c207209 */ /* 0x000fe40007810000 */
[C---:B------:R-:W-:Y:S02]  /*5770*/  ISETP.GT.AND P2, PT, R10.reuse, 0x30, PT ;  /* 0x000000300a00780c */ /* 0x040fe40003f44270 */
[----:B-1----:R-:W-:Y:S01]  /*5780*/  FSEL R30, R45, -INF , P1 ;  /* 0xff8000002d1e7808 */ /* 0x002fe20000800000 */
[----:B------:R-:W1:Y:S01]  /*5790*/  MUFU.TANH R36, R52 ;  /* 0x0000003400247308 */ /* 0x000e620000002400 */
[----:B------:R-:W-:Y:S02]  /*57a0*/  FMNMX.FTZ R7, R29, R32, !PT ;  /* 0x000000201d077209 */ /* 0x000fe40007810000 */
[----:B------:R-:W-:Y:S02]  /*57b0*/  ISETP.GT.AND P1, PT, R10, 0x31, PT ;  /* 0x000000310a00780c */ /* 0x000fe40003f24270 */
[----:B--2---:R-:W-:-:S02]  /*57c0*/  FSEL R32, R48, -INF , P2 ;  /* 0xff80000030207808 */ /* 0x004fc40001000000 */
[----:B------:R-:W-:Y:S01]  /*57d0*/  FMNMX.FTZ R7, R30, R7, !PT ;  /* 0x000000071e077209 */ /* 0x000fe20007810000 */
[----:B------:R-:W2:Y:S01]  /*57e0*/  MUFU.TANH R37, R53 ;  /* 0x0000003500257308 */ /* 0x000ea20000002400 */
[----:B------:R-:W-:Y:S02]  /*57f0*/  ISETP.GT.AND P2, PT, R10, 0x38, PT ;  /* 0x000000380a00780c */ /* 0x000fe40003f44270 */
[----:B0-----:R-:W-:Y:S02]  /*5800*/  FSEL R33, R33, -INF , P1 ;  /* 0xff80000021217808 */ /* 0x001fe40000800000 */
[----:B------:R-:W-:Y:S02]  /*5810*/  FMNMX.FTZ R40, R32, R7, !PT ;  /* 0x0000000720287209 */ /* 0x000fe40007810000 */
[----:B------:R-:W-:Y:S01]  /*5820*/  ISETP.GT.AND P1, PT, R10, 0x39, PT ;  /* 0x000000390a00780c */ /* 0x000fe20003f24270 */
[----:B------:R0:W3:Y:S01]  /*5830*/  MUFU.TANH R41, R31 ;  /* 0x0000001f00297308 */ /* 0x0000e20000002400 */
[----:B-1----:R-:W-:-:S02]  /*5840*/  FSEL R36, R36, -INF , P2 ;  /* 0xff80000024247808 */ /* 0x002fc40001000000 */
[----:B------:R-:W-:Y:S02]  /*5850*/  FMNMX.FTZ R7, R33, R40, !PT ;  /* 0x0000002821077209 */ /* 0x000fe40007810000 */
[----:B------:R-:W-:Y:S02]  /*5860*/  VIADDMNMX R6, R6, R8, R5, PT ;  /* 0x0000000806067246 */ /* 0x000fe40003800105 */
[----:B------:R-:W-:Y:S01]  /*5870*/  FMNMX.FTZ R10, R36, R7, !PT ;  /* 0x00000007240a7209 */ /* 0x000fe20007810000 */
[----:B------:R1:W4:Y:S01]  /*5880*/  MUFU.TANH R40, R34 ;  /* 0x0000002200287308 */ /* 0x0003220000002400 */
[----:B--2---:R-:W-:Y:S02]  /*5890*/  FSEL R37, R37, -INF , P1 ;  /* 0xff80000025257808 */ /* 0x004fe40000800000 */
[----:B------:R-:W-:Y:S02]  /*58a0*/  ISETP.GT.AND P1, PT, R6, RZ, PT ;  /* 0x000000ff0600720c */ /* 0x000fe40003f24270 */
[----:B------:R-:W-:-:S02]  /*58b0*/  FMNMX.FTZ R10, R37, R10, !PT ;  /* 0x0000000a250a7209 */ /* 0x000fc40007810000 */
[C---:B------:R-:W-:Y:S01]  /*58c0*/  ISETP.GT.AND P2, PT, R6.reuse, 0x1, PT ;  /* 0x000000010600780c */ /* 0x040fe20003f44270 */
[----:B------:R2:W5:Y:S01]  /*58d0*/  MUFU.TANH R44, R35 ;  /* 0x00000023002c7308 */ /* 0x0005620000002400 */
[----:B------:R-:W-:Y:S01]  /*58e0*/  ISETP.GT.AND P3, PT, R6, 0x8, PT ;  /* 0x000000080600780c */ /* 0x000fe20003f64270 */
[----:B------:R-:W5:Y:S01]  /*58f0*/  SHFL.BFLY PT, R7, R10, 0x2, 0x1f ;  /* 0x0c401f000a077f89 */ /* 0x000f6200000e0000 */
[----:B0-----:R-:W-:Y:S02]  /*5900*/  FSEL R31, R56, -INF , P1 ;  /* 0xff800000381f7808 */ /* 0x001fe40000800000 */
[----:B-1----:R-:W-:Y:S02]  /*5910*/  FSEL R34, R57, -INF , P2 ;  /* 0xff80000039227808 */ /* 0x002fe40001000000 */
[----:B------:R-:W-:Y:S01]  /*5920*/  ISETP.GT.AND P1, PT, R6, 0x9, PT ;  /* 0x000000090600780c */ /* 0x000fe20003f24270 */
[----:B------:R3:W0:Y:S01]  /*5930*/  MUFU.TANH R45, R38 ;  /* 0x00000026002d7308 */ /* 0x0006220000002400 */
[----:B--2---:R-:W-:-:S02]  /*5940*/  FSEL R35, R58, -INF , P3 ;  /* 0xff8000003a237808 */ /* 0x004fc40001800000 */
[----:B------:R-:W-:Y:S02]  /*5950*/  FMNMX.FTZ R8, R31, R34, !PT ;  /* 0x000000221f087209 */ /* 0x000fe40007810000 */
[C---:B------:R-:W-:Y:S02]  /*5960*/  ISETP.GT.AND P2, PT, R6.reuse, 0x10, PT ;  /* 0x000000100600780c */ /* 0x040fe40003f44270 */
[----:B------:R-:W-:Y:S01]  /*5970*/  FMNMX.FTZ R5, R35, R8, !PT ;  /* 0x0000000823057209 */ /* 0x000fe20007810000 */
[----:B------:R4:W1:Y:S01]  /*5980*/  MUFU.TANH R48, R39 ;  /* 0x0000002700307308 */ /* 0x0008620000002400 */
[----:B---3--:R-:W-:Y:S02]  /*5990*/  FSEL R38, R41, -INF , P1 ;  /* 0xff80000029267808 */ /* 0x008fe40000800000 */
[----:B------:R-:W-:Y:S02]  /*59a0*/  ISETP.GT.AND P1, PT, R6, 0x11, PT ;  /* 0x000000110600780c */ /* 0x000fe40003f24270 */
[----:B------:R-:W-:-:S02]  /*59b0*/  FMNMX.FTZ R8, R38, R5, !PT ;  /* 0x0000000526087209 */ /* 0x000fc40007810000 */
[----:B------:R-:W-:Y:S01]  /*59c0*/  ISETP.GT.AND P3, PT, R6, 0x29, PT ;  /* 0x000000290600780c */ /* 0x000fe20003f64270 */
[----:B------:R1:W2:Y:S01]  /*59d0*/  MUFU.TANH R49, R42 ;  /* 0x0000002a00317308 */ /* 0x0002a20000002400 */
[----:B----4-:R-:W-:Y:S02]  /*59e0*/  FSEL R39, R40, -INF , P2 ;  /* 0xff80000028277808 */ /* 0x010fe40001000000 */
[----:B-----5:R-:W-:Y:S02]  /*59f0*/  FMNMX.FTZ R7, R10, R7, !PT ;  /* 0x000000070a077209 */ /* 0x020fe40007810000 */
[----:B------:R-:W-:Y:S02]  /*5a00*/  ISETP.GT.AND P2, PT, R6, 0x18, PT ;  /* 0x000000180600780c */ /* 0x000fe40003f44270 */
[----:B------:R-:W-:Y:S01]  /*5a10*/  FSEL R40, R44, -INF , P1 ;  /* 0xff8000002c287808 */ /* 0x000fe20000800000 */
[----:B------:R2:W3:Y:S01]  /*5a20*/  MUFU.TANH R52, R43 ;  /* 0x0000002b00347308 */ /* 0x0004e20000002400 */
[----:B------:R-:W4:Y:S01]  /*5a30*/  SHFL.BFLY PT, R10, R7, 0x1, 0x1f ;  /* 0x0c201f00070a7f89 */ /* 0x000f2200000e0000 */
[----:B------:R-:W-:-:S02]  /*5a40*/  FMNMX.FTZ R5, R39, R8, !PT ;  /* 0x0000000827057209 */ /* 0x000fc40007810000 */
[----:B------:R-:W-:Y:S02]  /*5a50*/  ISETP.GT.AND P1, PT, R6, 0x19, PT ;  /* 0x000000190600780c */ /* 0x000fe40003f24270 */
[----:B0-----:R-:W-:Y:S02]  /*5a60*/  FSEL R41, R45, -INF , P2 ;  /* 0xff8000002d297808 */ /* 0x001fe40001000000 */
[----:B------:R-:W0:Y:S01]  /*5a70*/  MUFU.TANH R46, R46 ;  /* 0x0000002e002e7308 */ /* 0x000e220000002400 */
[----:B------:R-:W-:Y:S02]  /*5a80*/  FMNMX.FTZ R8, R40, R5, !PT ;  /* 0x0000000528087209 */ /* 0x000fe40007810000 */
[----:B------:R-:W-:Y:S02]  /*5a90*/  ISETP.GT.AND P2, PT, R6, 0x20, PT ;  /* 0x000000200600780c */ /* 0x000fe40003f44270 */
[----:B-1----:R-:W-:Y:S02]  /*5aa0*/  FSEL R42, R48, -INF , P1 ;  /* 0xff800000302a7808 */ /* 0x002fe40000800000 */
[----:B------:R-:W-:Y:S01]  /*5ab0*/  FMNMX.FTZ R5, R41, R8, !PT ;  /* 0x0000000829057209 */ /* 0x000fe20007810000 */
[----:B------:R-:W1:Y:S01]  /*5ac0*/  MUFU.TANH R47, R47 ;  /* 0x0000002f002f7308 */ /* 0x000e620000002400 */
[----:B------:R-:W-:-:S02]  /*5ad0*/  ISETP.GT.AND P1, PT, R6, 0x21, PT ;  /* 0x000000210600780c */ /* 0x000fc40003f24270 */
[----:B--2---:R-:W-:Y:S02]  /*5ae0*/  FSEL R43, R49, -INF , P2 ;  /* 0xff800000312b7808 */ /* 0x004fe40001000000 */
[----:B------:R-:W-:Y:S02]  /*5af0*/  FMNMX.FTZ R8, R42, R5, !PT ;  /* 0x000000052a087209 */ /* 0x000fe40007810000 */
[----:B------:R-:W-:Y:S01]  /*5b00*/  ISETP.GT.AND P2, PT, R6, 0x28, PT ;  /* 0x000000280600780c */ /* 0x000fe20003f44270 */
[----:B------:R-:W2:Y:S01]  /*5b10*/  MUFU.TANH R50, R50 ;  /* 0x0000003200327308 */ /* 0x000ea20000002400 */
[----:B---3--:R-:W-:Y:S02]  /*5b20*/  FSEL R44, R52, -INF , P1 ;  /* 0xff800000342c7808 */ /* 0x008fe40000800000 */
[----:B------:R-:W-:Y:S02]  /*5b30*/  FMNMX.FTZ R5, R43, R8, !PT ;  /* 0x000000082b057209 */ /* 0x000fe40007810000 */
[----:B0-----:R-:W-:-:S02]  /*5b40*/  FSEL R45, R46, -INF , P2 ;  /* 0xff8000002e2d7808 */ /* 0x001fc40001000000 */
[----:B------:R-:W-:Y:S01]  /*5b50*/  FMNMX.FTZ R8, R44, R5, !PT ;  /* 0x000000052c087209 */ /* 0x000fe20007810000 */
[----:B------:R-:W0:Y:S01]  /*5b60*/  MUFU.TANH R51, R51 ;  /* 0x0000003300337308 */ /* 0x000e220000002400 */
[----:B----4-:R-:W-:Y:S02]  /*5b70*/  FMNMX.FTZ R7, R7, R10, !PT ;  /* 0x0000000a07077209 */ /* 0x010fe40007810000 */
[C---:B------:R-:W-:Y:S02]  /*5b80*/  ISETP.GT.AND P1, PT, R6.reuse, 0x30, PT ;  /* 0x000000300600780c */ /* 0x040fe40003f24270 */
[----:B-1----:R-:W-:Y:S01]  /*5b90*/  FSEL R46, R47, -INF , P3 ;  /* 0xff8000002f2e7808 */ /* 0x002fe20001800000 */
[----:B------:R-:W-:Y:S01]  /*5ba0*/  FMUL.FTZ R10, R7, UR4 ;  /* 0x00000004070a7c20 */ /* 0x000fe20008410000 */
[----:B------:R-:W-:Y:S01]  /*5bb0*/  FMNMX.FTZ R5, R45, R8, !PT ;  /* 0x000000082d057209 */ /* 0x000fe20007810000 */
[----:B------:R-:W1:Y:S01]  /*5bc0*/  MUFU.TANH R54, R54 ;  /* 0x0000003600367308 */ /* 0x000e620000002400 */
[----:B------:R-:W-:-:S02]  /*5bd0*/  ISETP.GT.AND P2, PT, R6, 0x31, PT ;  /* 0x000000310600780c */ /* 0x000fc40003f44270 */
[----:B--2---:R-:W-:Y:S02]  /*5be0*/  FSEL R47, R50, -INF , P1 ;  /* 0xff800000322f7808 */ /* 0x004fe40000800000 */
[----:B------:R-:W-:Y:S02]  /*5bf0*/  FMNMX.FTZ R8, R46, R5, !PT ;  /* 0x000000052e087209 */ /* 0x000fe40007810000 */
[----:B------:R-:W-:Y:S01]  /*5c00*/  FSETP.NEU.FTZ.AND P4, PT, R7, -INF , PT ;  /* 0xff8000000700780b */ /* 0x000fe20003f9d000 */
[----:B------:R-:W2:Y:S01]  /*5c10*/  MUFU.TANH R55, R55 ;  /* 0x0000003700377308 */ /* 0x000ea20000002400 */
[----:B0-----:R-:W-:Y:S02]  /*5c20*/  FSEL R48, R51, -INF , P2 ;  /* 0xff80000033307808 */ /* 0x001fe40001000000 */
[----:B------:R-:W-:Y:S02]  /*5c30*/  ISETP.GT.AND P1, PT, R6, 0x38, PT ;  /* 0x000000380600780c */ /* 0x000fe40003f24270 */
[----:B------:R-:W-:-:S02]  /*5c40*/  FMNMX.FTZ R51, R47, R8, !PT ;  /* 0x000000082f337209 */ /* 0x000fc40007810000 */
[----:B------:R-:W-:Y:S02]  /*5c50*/  FSEL R53, R10, RZ, P4 ;  /* 0x000000ff0a357208 */ /* 0x000fe40002000000 */
[----:B------:R-:W-:Y:S02]  /*5c60*/  ISETP.GT.AND P2, PT, R6, 0x39, PT ;  /* 0x000000390600780c */ /* 0x000fe40003f44270 */
[----:B-1----:R-:W-:Y:S01]  /*5c70*/  FSEL R49, R54, -INF , P1 ;  /* 0xff80000036317808 */ /* 0x002fe20000800000 */
[--C-:B------:R-:W-:Y:S01]  /*5c80*/  FFMA.FTZ R6, R15, UR4, -R53.reuse ;  /* 0x000000040f067c23 */ /* 0x100fe20008010835 */
[----:B------:R-:W-:Y:S01]  /*5c90*/  FMNMX.FTZ R8, R48, R51, !PT ;  /* 0x0000003330087209 */ /* 0x000fe20007810000 */
[--C-:B------:R-:W-:Y:S01]  /*5ca0*/  FFMA.FTZ R12, R12, UR4, -R53.reuse ;  /* 0x000000040c0c7c23 */ /* 0x100fe20008010835 */
[--C-:B------:R-:W-:Y:S01]  /*5cb0*/  FFMA.FTZ R10, R14, UR4, -R53.reuse ;  /* 0x000000040e0a7c23 */ /* 0x100fe20008010835 */
[--C-:B------:R-:W-:Y:S01]  /*5cc0*/  FFMA.FTZ R14, R25, UR4, -R53.reuse ;  /* 0x00000004190e7c23 */ /* 0x100fe20008010835 */
[----:B--2---:R-:W-:Y:S01]  /*5cd0*/  FSEL R50, R55, -INF , P2 ;  /* 0xff80000037327808 */ /* 0x004fe20001000000 */
[----:B------:R0:W-:Y:S01]  /*5ce0*/  MUFU.EX2 R5, R12 ;  /* 0x0000000c00057308 */ /* 0x0001e20000000800 */
        /* <DEDUP_REMOVED lines=8> */
[--C-:B0-----:R-:W-:Y:S01]  /*5d70*/  FFMA.FTZ R12, R21, UR4, -R53.reuse ;  /* 0x00000004150c7c23 */ /* 0x101fe20008010835 */
[----:B------:R-:W0:Y:S01]  /*5d80*/  SHFL.BFLY PT, R51, R8, 0x2, 0x1f ;  /* 0x0c401f0008337f89 */ /* 0x000e2200000e0000 */
[--C-:B------:R-:W-:Y:S01]  /*5d90*/  FFMA.FTZ R21, R24, UR4, -R53.reuse ;  /* 0x0000000418157c23 */ /* 0x100fe20008010835 */
[--C-:B------:R-:W-:Y:S01]  /*5da0*/  FFMA.FTZ R172, R32, UR4, -R53.reuse ;  /* 0x0000000420ac7c23 */ /* 0x100fe20008010835 */
[--C-:B------:R-:W-:Y:S01]  /*5db0*/  FFMA.FTZ R175, R33, UR4, -R53.reuse ;  /* 0x0000000421af7c23 */ /* 0x100fe20008010835 */
[--C-:B------:R-:W-:Y:S01]  /*5dc0*/  FFMA.FTZ R174, R36, UR4, -R53.reuse ;  /* 0x0000000424ae7c23 */ /* 0x100fe20008010835 */
[----:B------:R-:W-:Y:S01]  /*5dd0*/  FFMA.FTZ R177, R37, UR4, -R53 ;  /* 0x0000000425b17c23 */ /* 0x000fe20008010835 */
[----:B------:R-:W1:Y:S08]  /*5de0*/  MUFU.EX2 R6, R6 ;  /* 0x0000000600067308 */ /* 0x000e700000000800 */
[----:B------:R-:W-:Y:S08]  /*5df0*/  MUFU.EX2 R10, R10 ;  /* 0x0000000a000a7308 */ /* 0x000ff00000000800 */
[----:B------:R-:W2:Y:S01]  /*5e00*/  MUFU.EX2 R15, R15 ;  /* 0x0000000f000f7308 */ /* 0x000ea20000000800 */
[----:B-1----:R-:W-:Y:S01]  /*5e10*/  F2FP.BF16.F32.PACK_AB R152, R6, R5 ;  /* 0x000000050698723e */ /* 0x002fe200000010ff */
[----:B------:R-:W-:Y:S01]  /*5e20*/  FADD.FTZ R5, R5, R6 ;  /* 0x0000000605057221 */ /* 0x000fe20000010000 */
[----:B0-----:R-:W-:-:S05]  /*5e30*/  FMNMX.FTZ R51, R8, R51, !PT ;  /* 0x0000003308337209 */ /* 0x001fca0007810000 */
        /* <DEDUP_REMOVED lines=15> */
[----:B------:R-:W-:Y:S01]  /*5f30*/  FSEL R25, R24, RZ, P1 ;  /* 0x000000ff18197208 */ /* 0x000fe20000800000 */
[----:B------:R-:W-:-:S04]  /*5f40*/  VIADD R24, R9, 0x38840 ;  /* 0x0003884009187836 */ /* 0x000fc80000000000 */
[--C-:B------:R-:W-:Y:S01]  /*5f50*/  FFMA.FTZ R176, R31, UR4, -R25.reuse ;  /* 0x000000041fb07c23 */ /* 0x100fe20008010819 */
[----:B------:R-:W-:Y:S01]  /*5f60*/  PRMT R24, R219, 0x654, R24 ;  /* 0x00000654db187816 */ /* 0x000fe20000000018 */
        /* <DEDUP_REMOVED lines=15> */
[----:B------:R1:W-:Y:S01]  /*6060*/  SYNCS.ARRIVE.TRANS64.RED.A1T0 RZ, [R24+URZ], RZ ;  /* 0x000000ff18ff79a7 */ /* 0x0003e2000810043f */
[----:B------:R-:W-:Y:S01]  /*6070*/  MUFU.EX2 R176, R176 ;  /* 0x000000b000b07308 */ /* 0x000fe20000000800 */
[----:B0-----:R-:W-:Y:S01]  /*6080*/  F2FP.BF16.F32.PACK_AB R158, R169, R14 ;  /* 0x0000000ea99e723e */ /* 0x001fe200000010ff */
[----:B------:R-:W-:-:S04]  /*6090*/  FADD.FTZ R14, R14, R21 ;  /* 0x000000150e0e7221 */ /* 0x000fc80000010000 */
[----:B------:R-:W-:Y:S02]  /*60a0*/  FADD.FTZ R169, R169, R14 ;  /* 0x0000000ea9a97221 */ /* 0x000fe40000010000 */
[----:B------:R-:W0:Y:S08]  /*60b0*/  MUFU.EX2 R179, R179 ;  /* 0x000000b300b37308 */ /* 0x000e300000000800 */
[----:B------:R-:W-:Y:S08]  /*60c0*/  MUFU.EX2 R178, R178 ;  /* 0x000000b200b27308 */ /* 0x000ff00000000800 */
[----:B------:R-:W2:Y:S01]  /*60d0*/  MUFU.EX2 R181, R181 ;  /* 0x000000b500b57308 */ /* 0x000ea20000000800 */
[----:B0-----:R-:W-:Y:S01]  /*60e0*/  F2FP.BF16.F32.PACK_AB R153, R179, R176 ;  /* 0x000000b0b399723e */ /* 0x001fe200000010ff */
[----:B------:R-:W-:-:S06]  /*60f0*/  FADD.FTZ R179, R176, R179 ;  /* 0x000000b3b0b37221 */ /* 0x000fcc0000010000 */
[----:B------:R-:W-:Y:S08]  /*6100*/  MUFU.EX2 R180, R180 ;  /* 0x000000b400b47308 */ /* 0x000ff00000000800 */
[----:B------:R-:W0:Y:S01]  /*6110*/  MUFU.EX2 R183, R183 ;  /* 0x000000b700b77308 */ /* 0x000e220000000800 */
[----:B--2---:R-:W-:Y:S01]  /*6120*/  F2FP.BF16.F32.PACK_AB R155, R181, R178 ;  /* 0x000000b2b59b723e */ /* 0x004fe200000010ff */
[----:B------:R-:W-:Y:S01]  /*6130*/  BAR.SYNC.DEFER_BLOCKING 0xf, 0x100 ;  /* 0x03c4000000007b1d */ /* 0x000fe20000010000 */
[----:B------:R-:W-:-:S04]  /*6140*/  FADD.FTZ R178, R178, R179 ;  /* 0x000000b3b2b27221 */ /* 0x000fc80000010000 */
[----:B------:R-:W-:Y:S01]  /*6150*/  FADD.FTZ R181, R181, R178 ;  /* 0x000000b2b5b57221 */ /* 0x000fe20000010000 */
[----:B------:R-:W-:Y:S08]  /*6160*/  MUFU.EX2 R182, R182 ;  /* 0x000000b600b67308 */ /* 0x000ff00000000800 */
[----:B------:R-:W2:Y:S01]  /*6170*/  MUFU.EX2 R197, R197 ;  /* 0x000000c500c57308 */ /* 0x000ea20000000800 */
[----:B0-----:R-:W-:Y:S01]  /*6180*/  F2FP.BF16.F32.PACK_AB R157, R183, R180 ;  /* 0x000000b4b79d723e */ /* 0x001fe200000010ff */
[----:B------:R-:W-:-:S04]  /*6190*/  FADD.FTZ R180, R180, R181 ;  /* 0x000000b5b4b47221 */ /* 0x000fc80000010000 */
[----:B------:R-:W-:Y:S02]  /*61a0*/  FADD.FTZ R183, R183, R180 ;  /* 0x000000b4b7b77221 */ /* 0x000fe40000010000 */
[----:B------:R-:W0:Y:S01]  /*61b0*/  MUFU.EX2 R171, R171 ;  /* 0x000000ab00ab7308 */ /* 0x000e220000000800 */
[----:B------:R3:W-:Y:S07]  /*61c0*/  STSM.16.M88.4 [R185+0x36400], R152 ;  /* 0x03640098b9007844 */ /* 0x0007ee0000000200 */
        /* <DEDUP_REMOVED lines=35> */
[----:B------:R-:W2:Y:S08]  /*6400*/  MUFU.EX2 R204, R204 ;  /* 0x000000cc00cc7308 */ /* 0x000eb00000000800 */
[----:B------:R-:W4:Y:S01]  /*6410*/  MUFU.EX2 R205, R205 ;  /* 0x000000cd00cd7308 */ /* 0x000f220000000800 */
[----:B0-----:R-:W-:Y:S01]  /*6420*/  F2FP.BF16.F32.PACK_AB R165, R203, R200 ;  /* 0x000000c8cba5723e */ /* 0x001fe200000010ff */
[----:B------:R-:W-:-:S04]  /*6430*/  FADD.FTZ R200, R200, R201 ;  /* 0x000000c9c8c87221 */ /* 0x000fc80000010000 */
[----:B------:R-:W-:-:S04]  /*6440*/  FADD.FTZ R203, R203, R200 ;  /* 0x000000c8cbcb7221 */ /* 0x000fc80000010000 */
[----:B--2---:R-:W-:Y:S01]  /*6450*/  FADD.FTZ R6, R204, R203 ;  /* 0x000000cbcc067221 */ /* 0x004fe20000010000 */
[----:B----4-:R-:W-:-:S03]  /*6460*/  F2FP.BF16.F32.PACK_AB R167, R205, R204 ;  /* 0x000000cccda7723e */ /* 0x010fc600000010ff */
[----:B------:R-:W-:Y:S02]  /*6470*/  FADD.FTZ R6, R205, R6 ;  /* 0x00000006cd067221 */ /* 0x000fe40000010000 */
[----:B------:R3:W-:Y:S01]  /*6480*/  STSM.16.M88.4 [R188], R164 ;  /* 0x000000a4bc007844 */ /* 0x0007e20000000200 */
[----:B-1----:R-:W-:-:S06]  /*6490*/  WARPGROUP.ARRIVE ;  /* 0x00000000000079c5 */ /* 0x002fcc0000000000 */
[----:B------:R-:W-:Y:S01]  /*64a0*/  HGMMA.64x256x16.F32.BF16 R24, R152, gdesc[UR4].tnspB, RZ, !UPT, gsb0 ;  /* 0x43e0000498187df0 */ /* 0x000fe2000c0018ff */
[----:B------:R-:W-:Y:S01]  /*64b0*/  R2UR UR6, R206 ;  /* 0x00000000ce0672ca */ /* 0x000fe200000e0000 */
[----:B------:R-:W-:Y:S01]  /*64c0*/  UMOV UR7, 0x40000040 ;  /* 0x4000004000077882 */ /* 0x000fe20000000000 */
[C---:B------:R-:W-:Y:S01]  /*64d0*/  VIADD R206, R202.reuse, 0x100 ;  /* 0x00000100cace7836 */ /* 0x040fe20000000000 */
[----:B------:R-:W-:Y:S01]  /*64e0*/  IADD3 R202, R202, 0x180, RZ ;  /* 0x00000180caca7810 */ /* 0x000fe20007ffe0ff */
[----:B------:R-:W-:Y:S02]  /*64f0*/  WARPGROUP.DEPBAR.LE gsb0, 0x0 ;  /* 0x00008000000079c5 */ /* 0x000fe40000010000 */
[----:B------:R-:W-:-:S15]  /*6500*/  WARPGROUP.ARRIVE ;  /* 0x00000000000079c5 */ /* 0x000fde0000000000 */
[----:B------:R-:W-:-:S06]  /*6510*/  NOP ;  /* 0x0000000000007918 */ /* 0x000fcc0000000000 */
[----:B------:R-:W-:Y:S01]  /*6520*/  HGMMA.64x256x16.F32.BF16 R24, R156, gdesc[UR4].tnspB, R24, gsb0 ;  /* 0x43e000049c187df0 */ /* 0x000fe20008001818 */
[----:B------:R-:W-:Y:S01]  /*6530*/  R2UR UR6, R206 ;  /* 0x00000000ce0672ca */ /* 0x000fe200000e0000 */
[----:B------:R-:W-:Y:S01]  /*6540*/  UMOV UR7, 0x40000040 ;  /* 0x4000004000077882 */ /* 0x000fe20000000000 */
[----:B------:R-:W-:Y:S02]  /*6550*/  WARPGROUP.DEPBAR.LE gsb0, 0x0 ;  /* 0x00008000000079c5 */ /* 0x000fe40000010000 */
[----:B------:R-:W-:-:S15]  /*6560*/  WARPGROUP.ARRIVE ;  /* 0x00000000000079c5 */ /* 0x000fde0000000000 */
[----:B------:R-:W-:-:S08]  /*6570*/  NOP ;  /* 0x0000000000007918 */ /* 0x000fd00000000000 */
[----:B------:R-:W-:Y:S01]  /*6580*/  HGMMA.64x256x16.F32.BF16 R24, R160, gdesc[UR4].tnspB, R24, gsb0 ;  /* 0x43e00004a0187df0 */ /* 0x000fe20008001818 */
[----:B------:R-:W-:Y:S01]  /*6590*/  R2UR UR6, R202 ;  /* 0x00000000ca0672ca */ /* 0x000fe200000e0000 */
        /* <DEDUP_REMOVED lines=14> */
[----:B---3--:R-:W-:Y:S05]  /*6680*/  @!P0 BRA `(.L_x_4243) ;  /* 0x0000000000048947 */ /* 0x008fea0003800000 */
[----:B------:R-:W-:Y:S01]  /*6690*/  BPT.TRAP 0x1 ;  /* 0x000000040000795c */ /* 0x000fe20000300000 */
.L_x_4243:
[----:B------:R-:W0:Y:S01]  /*66a0*/  @P5 LDC R12, c[0x0][0x44c] ;  /* 0x00011300ff0c5b82 */ /* 0x000e220000000800 */
[----:B------:R-:W-:Y:S02]  /*66b0*/  IMAD.U32 R10, RZ, RZ, UR38 ;  /* 0x00000026ff0a7e24 */ /* 0x000fe4000f8e00ff */
[----:B------:R-:W-:Y:S02]  /*66c0*/  IMAD R11, R186, R11, -R13 ;  /* 0x0000000bba0b7224 */ /* 0x000fe400078e0a0d */
[----:B------:R-:W-:-:S03]  /*66d0*/  VIADD R168, R168, 0xfffffffe ;  /* 0xfffffffea8a87836 */ /* 0x000fc60000000000 */
[----:B------:R-:W1:Y:S02]  /*66e0*/  @P5 LDC R15, c[0x0][0x450] ;  /* 0x00011400ff0f5b82 */ /* 0x000e640000000800 */
[----:B------:R-:W-:Y:S01]  /*66f0*/  R2UR UR33, R168 ;  /* 0x00000000a82172ca */ /* 0x000fe200000e0000 */
[----:B0-----:R-:W-:-:S05]  /*6700*/  @P5 IMAD.HI.U32 R12, R12, UR38, RZ ;  /* 0x000000260c0c5c27 */ /* 0x001fca000f8e00ff */
[----:B-1----:R-:W-:-:S05]  /*6710*/  @P5 SHF.R.U32.HI R10, RZ, R15, R12 ;  /* 0x0000000fff0a5219 */ /* 0x002fca000001160c */
[----:B------:R-:W-:-:S05]  /*6720*/  IMAD.IADD R10, R11, 0x1, R10 ;  /* 0x000000010b0a7824 */ /* 0x000fca00078e020a */
[----:B------:R-:W-:-:S04]  /*6730*/  SHF.R.S32.HI R11, RZ, 0x1f, R10 ;  /* 0x0000001fff0b7819 */ /* 0x000fc8000001140a */
[----:B------:R-:W-:Y:S01]  /*6740*/  LEA.HI R11, R11, R10, RZ, 0x6 ;  /* 0x0000000a0b0b7211 */ /* 0x000fe200078f30ff */
[----:B------:R-:W-:-:S03]  /*6750*/  VIADD R10, R9, 0x38860 ;  /* 0x00038860090a7836 */ /* 0x000fc60000000000 */
[----:B------:R-:W-:Y:S02]  /*6760*/  SHF.R.S32.HI R11, RZ, 0x6, R11 ;  /* 0x00000006ff0b7819 */ /* 0x000fe4000001140b */
[----:B------:R-:W-:Y:S02]  /*6770*/  PRMT R10, R219, 0x654, R10 ;  /* 0x00000654db0a7816 */ /* 0x000fe4000000000a */
[----:B------:R-:W-:Y:S02]  /*6780*/  R2UR UR32, R11 ;  /* 0x000000000b2072ca */ /* 0x000fe400000e0000 */
[----:B------:R0:W-:Y:S11]  /*6790*/  SYNCS.ARRIVE.TRANS64.RED.A1T0 RZ, [R10+URZ], RZ ;  /* 0x000000ff0aff79a7 */ /* 0x0001f6000810043f */
[----:B------:R-:W-:-:S04]  /*67a0*/  UISETP.LT.AND UP0, UPT, URZ, UR32, UPT ;  /* 0x000000203f00728c */ /* 0x000fc8000bf01270 */
[----:B------:R-:W-:-:S04]  /*67b0*/  USEL UR32, URZ, UR32, !UP0 ;  /* 0x000000203f207287 */ /* 0x000fc8000c000000 */
[----:B------:R-:W-:-:S06]  /*67c0*/  UISETP.GE.AND UP0, UPT, UR33, UR32, UPT ;  /* 0x000000202100728c */ /* 0x000fcc000bf06270 */
[----:B------:R-:W-:-:S13]  /*67d0*/  PLOP3.LUT P1, PT, PT, PT, UP0, 0x80, 0x0 ;  /* 0x000000000000781c */ /* 0x000fda0003f2f008 */
[----:B0-----:R-:W-:Y:S05]  /*67e0*/  @!P1 BRA `(.L_x_4244) ;  /* 0x0000003400a89947 */ /* 0x001fea0003800000 */
[----:B------:R-:W-:Y:S01]  /*67f0*/  IMAD.MOV.U32 R11, RZ, RZ, R8 ;  /* 0x000000ffff0b7224 */ /* 0x000fe200078e0008 */
[----:B------:R-:W-:Y:S01]  /*6800*/  ULDC UR5, c[0x0][0x288] ;  /* 0x0000a20000057ab9 */ /* 0x000fe20000000800 */
[----:B------:R-:W-:Y:S01]  /*6810*/  IMAD.MOV.U32 R10, RZ, RZ, R7 ;  /* 0x000000ffff0a7224 */ /* 0x000fe200078e0007 */
[----:B------:R-:W-:Y:S01]  /*6820*/  ULDC UR6, c[0x0][0x2f0] ;  /* 0x0000bc0000067ab9 */ /* 0x000fe20000000800 */
[----:B------:R-:W-:Y:S01]  /*6830*/  IMAD.MOV.U32 R13, RZ, RZ, R2 ;  /* 0x000000ffff0d7224 */ /* 0x000fe200078e0002 */
[----:B------:R-:W-:Y:S01]  /*6840*/  ULDC UR7, c[0x0][0xad0] ;  /* 0x0002b40000077ab9 */ /* 0x000fe20000000800 */
[----:B------:R-:W-:-:S05]  /*6850*/  ULDC UR4, c[0x0][0xa80] ;  /* 0x0002a00000047ab9 */ /* 0x000fca0000000800 */
.L_x_4255:
[----:B------:R-:W-:-:S05]  /*6860*/  VIADD R2, R13, 0x1 ;  /* 0x000000010d027836 */ /* 0x000fca0000000000 */
[----:B------:R-:W-:-:S04]  /*6870*/  ISETP.NE.AND P1, PT, R2, 0x2, PT ;  /* 0x000000020200780c */ /* 0x000fc80003f25270 */
[----:B------:R-:W-:Y:S02]  /*6880*/  SEL R7, RZ, 0x1, P1 ;  /* 0x00000001ff077807 */ /* 0x000fe40000800000 */
[----:B------:R-:W-:Y:S02]  /*6890*/  SEL R2, R2, RZ, P1 ;  /* 0x000000ff02027207 */ /* 0x000fe40000800000 */
[----:B------:R-:W-:Y:S01]  /*68a0*/  LOP3.LUT R16, R16, R7, RZ, 0x3c, !PT ;  /* 0x0000000710107212 */ /* 0x000fe200078e3cff */
[----:B------:R-:W-:Y:S06]  /*68b0*/  @!P0 BRA `(.L_x_4245) ;  /* 0x0000000000048947 */ /* 0x000fec0003800000 */
[----:B------:R-:W-:Y:S01]  /*68c0*/  BPT.TRAP 0x1 ;  /* 0x000000040000795c */ /* 0x000fe20000300000 */
.L_x_4245:
[----:B------:R-:W-:Y:S01]  /*68d0*/  IMAD R9, R2, 0x8, R17 ;  /* 0x0000000802097824 */ /* 0x000fe200078e0211 */
[----:B------:R-:W-:-:S04]  /*68e0*/  SHF.L.U32 R8, R16, 0x1f, RZ ;  /* 0x0000001f10087819 */ /* 0x000fc800000006ff */
[----:B------:R0:W1:Y:S01]  /*68f0*/  SYNCS.PHASECHK.TRANS64.TRYWAIT P1, [R9+URZ+0x38830], R8 ;  /* 0x03883008090075a7 */ /* 0x000062000802017f */
[----:B------:R-:W-:Y:S05]  /*6900*/  @!P0 BRA `(.L_x_4246) ;  /* 0x0000000000048947 */ /* 0x000fea0003800000 */
[----:B------:R-:W-:Y:S01]  /*6910*/  BPT.TRAP 0x1 ;  /* 0x000000040000795c */ /* 0x000fe20000300000 */
.L_x_4246:
[----:B------:R-:W-:Y:S01]  /*6920*/  IMAD R7, R2, 0x200, R0 ;  /* 0x0000020002077824 */ /* 0x000fe200078e0200 */
[----:B-1----:R-:W-:Y:S06]  /*6930*/  @P1 BRA `(.L_x_4247) ;  /* 0x0000000000081947 */ /* 0x002fec0003800000 */
[----:B------:R-:W1:Y:S02]  /*6940*/  SYNCS.PHASECHK.TRANS64.TRYWAIT P1, [R9+URZ+0x38830], R8 ;  /* 0x03883008090075a7 */ /* 0x000e64000802017f */
[----:B-1----:R-:W-:Y:S05]  /*6950*/  @!P1 BRA `(.L_x_4248) ;  /* 0x000000e800cc9947 */ /* 0x002fea0003800000 */
.L_x_4247:
[----:B------:R-:W-:Y:S01]  /*6960*/  R2UR UR10, R7 ;  /* 0x00000000070a72ca */ /* 0x000fe200000e0000 */
[----:B------:R-:W-:Y:S01]  /*6970*/  WARPGROUP.ARRIVE ;  /* 0x00000000000079c5 */ /* 0x000fe20000000000 */
[----:B------:R-:W-:Y:S01]  /*6980*/  UMOV UR11, 0x40000040 ;  /* 0x40000040000b7882 */ /* 0x000fe20000000000 */
[----:B------:R-:W-:Y:S01]  /*6990*/  UMOV UR15, 0x40000040 ;  /* 0x40000040000f7882 */ /* 0x000fe20000000000 */
[----:B------:R-:W-:Y:S01]  /*69a0*/  UMOV UR19, 0x40000040 ;  /* 0x4000004000137882 */ /* 0x000fe20000000000 */
[----:B------:R-:W-:-:S08]  /*69b0*/  UMOV UR23, 0x40000040 ;  /* 0x4000004000177882 */ /* 0x000fd00000000000 */
[----:B------:R-:W-:Y:S01]  /*69c0*/  HGMMA.64x64x16.F32.BF16 R152, gdesc[UR8], RZ, !UPT, gsb0 ;  /* 0x00e00000089879f0 */ /* 0x000fe2000c0018ff */
[----:B------:R-:W-:Y:S02]  /*69d0*/  UIADD3 UR14, UR10, 0x2, URZ ;  /* 0x000000020a0e7890 */ /* 0x000fe4000fffe03f */
[----:B------:R-:W-:Y:S02]  /*69e0*/  UIADD3 UR18, UR10, 0x4, URZ ;  /* 0x000000040a127890 */ /* 0x000fe4000fffe03f */
        /* <DEDUP_REMOVED lines=13> */
.L_x_4249:
[----:B------:R2:W3:Y:S01]  /*6ac0*/  SYNCS.PHASECHK.TRANS64.TRYWAIT P1, [R9+URZ+0x38850], R8 ;  /* 0x03885008090075a7 */ /* 0x0004e2000802017f */
[----:B------:R-:W-:Y:S05]  /*6ad0*/  @!P0 BRA `(.L_x_4250) ;  /* 0x0000000000048947 */ /* 0x000fea0003800000 */
[----:B------:R-:W-:Y:S01]  /*6ae0*/  BPT.TRAP 0x1 ;  /* 0x000000040000795c */ /* 0x000fe20000300000 */
.L_x_4250:
[----:B------:R-:W-:Y:S01]  /*6af0*/  IMAD R7, R2, 0x1000, R4 ;  /* 0x0000100002077824 */ /* 0x000fe200078e0204 */
[----:B---3--:R-:W-:Y:S06]  /*6b00*/  @P1 BRA `(.L_x_4251) ;  /* 0x0000000000081947 */ /* 0x008fec0003800000 */
[----:B------:R-:W3:Y:S02]  /*6b10*/  SYNCS.PHASECHK.TRANS64.TRYWAIT P1, [R9+URZ+0x38850], R8 ;  /* 0x03885008090075a7 */ /* 0x000ee4000802017f */
[----:B---3--:R-:W-:Y:S05]  /*6b20*/  @!P1 BRA `(.L_x_4252) ;  /* 0x000000e8006c9947 */ /* 0x008fea0003800000 */
.L_x_4251:
[----:B------:R-:W-:Y:S01]  /*6b30*/  R2UR UR26, R7 ;  /* 0x00000000071a72ca */ /* 0x000fe200000e0000 */
[----:B------:R-:W-:Y:S01]  /*6b40*/  WARPGROUP.ARRIVE ;  /* 0x00000000000079c5 */ /* 0x000fe20000000000 */
[----:B------:R-:W-:Y:S01]  /*6b50*/  UMOV UR27, 0x40000040 ;  /* 0x40000040001b7882 */ /* 0x000fe20000000000 */
[----:B------:R-:W-:Y:S01]  /*6b60*/  VIADD R12, R3, 0x2 ;  /* 0x00000002030c7836 */ /* 0x000fe20000000000 */
[----:B------:R-:W-:Y:S01]  /*6b70*/  UMOV UR29, 0x40000040 ;  /* 0x40000040001d7882 */ /* 0x000fe20000000000 */
[----:B0123--:R-:W-:Y:S01]  /*6b80*/  VIADD R8, R7, 0x2 ;  /* 0x0000000207087836 */ /* 0x00ffe20000000000 */
[----:B------:R-:W-:Y:S01]  /*6b90*/  UMOV UR31, 0x40000040 ;  /* 0x40000040001f7882 */ /* 0x000fe20000000000 */
[----:B------:R-:W0:Y:S01]  /*6ba0*/  S2R R14, SR_TID.X ;  /* 0x00000000000e7919 */ /* 0x000e220000002100 */
[----:B------:R-:W-:Y:S01]  /*6bb0*/  R2UR UR28, R12 ;  /* 0x000000000c1c72ca */ /* 0x000fe200000e0000 */
[----:B------:R-:W-:Y:S01]  /*6bc0*/  VIADD R12, R3, 0x4 ;  /* 0x00000004030c7836 */ /* 0x000fe20000000000 */
[----:B------:R-:W-:Y:S01]  /*6bd0*/  R2UR UR30, R8 ;  /* 0x00000000081e72ca */ /* 0x000fe200000e0000 */
[----:B------:R-:W-:-:S02]  /*6be0*/  VIADD R8, R7, 0x4 ;  /* 0x0000000407087836 */ /* 0x000fc40000000000 */
[----:B------:R-:W-:Y:S01]  /*6bf0*/  HGMMA.64x64x16.F32.BF16 R152, gdesc[UR24], R152, gsb0 ;  /* 0x00e00000189879f0 */ /* 0x000fe20008001898 */
[----:B------:R-:W-:Y:S02]  /*6c00*/  VIADD R21, R3, 0x800 ;  /* 0x0000080003157836 */ /* 0x000fe40000000000 */
[----:B------:R-:W-:Y:S01]  /*6c10*/  VIADD R15, R7, 0x800 ;  /* 0x00000800070f7836 */ /* 0x000fe20000000000 */
[----:B0-----:R-:W-:Y:S01]  /*6c20*/  SHF.R.U32.HI R14, RZ, 0x7, R14 ;  /* 0x00000007ff0e7819 */ /* 0x001fe2000001160e */
        /* <DEDUP_REMOVED lines=124> */
[----:B------:R-:W0:Y:S02]  /*73f0*/  SHFL.IDX PT, R8, R14, RZ, 0x1f ;  /* 0x00001fff0e087589 */ /* 0x000e2400000e0000 */
[----:B0-----:R-:W-:-:S04]  /*7400*/  ISETP.GT.AND P1, PT, R8, 0x7f, PT ;  /* 0x0000007f0800780c */ /* 0x001fc80003f24270 */
[----:B------:R-:W-:-:S05]  /*7410*/  SEL R8, RZ, 0x2, !P1 ;  /* 0x00000002ff087807 */ /* 0x000fca0004800000 */
[----:B------:R-:W-:Y:S02]  /*7420*/  IMAD.IADD R12, R21, 0x1, R8 ;  /* 0x00000001150c7824 */ /* 0x000fe400078e0208 */
        /* <DEDUP_REMOVED lines=11> */
[----:B------:R-:W-:Y:S01]  /*74e0*/  IMAD.IADD R20, R21, 0x1, R12 ;  /* 0x0000000115147824 */ /* 0x000fe200078e020c */
[----:B------:R-:W-:Y:S02]  /*74f0*/  WARPGROUP.DEPBAR.LE gsb0, 0x0 ;  /* 0x00008000000079c5 */ /* 0x000fe40000010000 */
[----:B------:R-:W-:-:S06]  /*7500*/  WARPGROUP.ARRIVE ;  /* 0x00000000000079c5 */ /* 0x000fcc0000000000 */
[----:B------:R-:W-:Y:S01]  /*7510*/  HGMMA.64x64x16.F32.BF16 R152, gdesc[UR28], R152, gsb0 ;  /* 0x00e000001c9879f0 */ /* 0x000fe20008001898 */
[----:B------:R-:W-:Y:S01]  /*7520*/  R2UR UR28, R20 ;  /* 0x00000000141c72ca */ /* 0x000fe200000e0000 */
[C---:B------:R-:W-:Y:S01]  /*7530*/  IMAD.IADD R20, R15.reuse, 0x1, R12 ;  /* 0x000000010f147824 */ /* 0x040fe200078e020c */
[----:B------:R-:W-:Y:S01]  /*7540*/  UMOV UR29, 0x40000040 ;  /* 0x40000040001d7882 */ /* 0x000fe20000000000 */
[----:B------:R-:W-:Y:S01]  /*7550*/  UMOV UR31, 0x40000040 ;  /* 0x40000040001f7882 */ /* 0x000fe20000000000 */
[--C-:B------:R-:W-:Y:S02]  /*7560*/  IMAD.IADD R15, R15, 0x1, R14.reuse ;  /* 0x000000010f0f7824 */ /* 0x100fe400078e020e */
[----:B------:R-:W-:Y:S01]  /*7570*/  R2UR UR30, R20 ;  /* 0x00000000141e72ca */ /* 0x000fe200000e0000 */
[----:B------:R-:W-:Y:S02]  /*7580*/  IMAD.IADD R20, R21, 0x1, R14 ;  /* 0x0000000115147824 */ /* 0x000fe400078e020e */
[----:B------:R-:W-:-:S05]  /*7590*/  IMAD.MOV.U32 R21, RZ, RZ, 0xa00 ;  /* 0x00000a00ff157424 */ /* 0x000fca00078e00ff */
        /* <DEDUP_REMOVED lines=22> */
[----:B------:R-:W-:Y:S02]  /*7700*/  IMAD.IADD R20, R21, 0x1, R8 ;  /* 0x0000000115147824 */ /* 0x000fe400078e0208 */
[----:B------:R-:W-:Y:S01]  /*7710*/  VIADD R15, R7, 0xa00 ;  /* 0x00000a00070f7836 */ /* 0x000fe20000000000 */
[----:B------:R-:W-:Y:S02]  /*7720*/  WARPGROUP.DEPBAR.LE gsb0, 0x0 ;  /* 0x00008000000079c5 */ /* 0x000fe40000010000 */
[----:B------:R-:W-:-:S06]  /*7730*/  WARPGROUP.ARRIVE ;  /* 0x00000000000079c5 */ /* 0x000fcc0000000000 */
[----:B------:R-:W-:Y:S01]  /*7740*/  HGMMA.64x64x16.F32.BF16 R152, gdesc[UR28], R152, gsb0 ;  /* 0x00e000001c9879f0 */ /* 0x000fe20008001898 */
[----:B------:R-:W-:Y:S01]  /*7750*/  R2UR UR28, R20 ;  /* 0x00000000141c72ca */ /* 0x000fe200000e0000 */
[----:B------:R-:W-:Y:S01]  /*7760*/  IMAD.IADD R20, R8, 0x1, R15 ;  /* 0x0000000108147824 */ /* 0x000fe200078e020f */
[----:B------:R-:W-:Y:S01]  /*7770*/  UMOV UR29, 0x40000040 ;  /* 0x40000040001d7882 */ /* 0x000fe20000000000 */
[----:B------:R-:W-:-:S03]  /*7780*/  UMOV UR31, 0x40000040 ;  /* 0x40000040001f7882 */ /* 0x000fc60000000000 */
[----:B------:R-:W-:Y:S02]  /*7790*/  R2UR UR30, R20 ;  /* 0x00000000141e72ca */ /* 0x000fe400000e0000 */
[----:B------:R-:W-:Y:S01]  /*77a0*/  IADD3 R20, R21, R12, RZ ;  /* 0x0000000c15147210 */ /* 0x000fe20007ffe0ff */
[----:B------:R-:W-:Y:S02]  /*77b0*/  WARPGROUP.DEPBAR.LE gsb0, 0x0 ;  /* 0x00008000000079c5 */ /* 0x000fe40000010000 */
[----:B------:R-:W-:-:S08]  /*77c0*/  WARPGROUP.ARRIVE ;  /* 0x00000000000079c5 */ /* 0x000fd00000000000 */
[----:B------:R-:W-:Y:S01]  /*77d0*/  HGMMA.64x64x16.F32.BF16 R152, gdesc[UR28], R152, gsb0 ;  /* 0x00e000001c9879f0 */ /* 0x000fe20008001898 */
[----:B------:R-:W-:Y:S01]  /*77e0*/  R2UR UR28, R20 ;  /* 0x00000000141c72ca */ /* 0x000fe200000e0000 */
[--C-:B------:R-:W-:Y:S01]  /*77f0*/  IMAD.IADD R20, R12, 0x1, R15.reuse ;  /* 0x000000010c147824 */ /* 0x100fe200078e020f */
[----:B------:R-:W-:Y:S01]  /*7800*/  UMOV UR29, 0x40000040 ;  /* 0x40000040001d7882 */ /* 0x000fe20000000000 */
[----:B------:R-:W-:Y:S01]  /*7810*/  UMOV UR31, 0x40000040 ;  /* 0x40000040001f7882 */ /* 0x000fe20000000000 */
[----:B------:R-:W-:Y:S02]  /*7820*/  IMAD.IADD R15, R14, 0x1, R15 ;  /* 0x000000010e0f7824 */ /* 0x000fe400078e020f */
        /* <DEDUP_REMOVED lines=34> */
[----:B------:R-:W-:Y:S01]  /*7a50*/  R2UR UR30, R20 ;  /* 0x00000000141e72ca */ /* 0x000fe200000e0000 */
[----:B------:R-:W-:Y:S01]  /*7a60*/  IMAD.IADD R20, R21, 0x1, R12 ;  /* 0x0000000115147824 */ /* 0x000fe200078e020c */
[----:B------:R-:W-:Y:S02]  /*7a70*/  WARPGROUP.DEPBAR.LE gsb0, 0x0 ;  /* 0x00008000000079c5 */ /* 0x000fe40000010000 */
[----:B------:R-:W-:-:S09]  /*7a80*/  WARPGROUP.ARRIVE ;  /* 0x00000000000079c5 */ /* 0x000fd20000000000 */
        /* <DEDUP_REMOVED lines=32> */
[----:B------:R-:W-:-:S03]  /*7c90*/  IMAD.IADD R20, R21, 0x1, R8 ;  /* 0x0000000115147824 */ /* 0x000fc600078e0208 */
[----:B------:R-:W-:Y:S01]  /*7ca0*/  IADD3 R8, R8, R15, RZ ;  /* 0x0000000f08087210 */ /* 0x000fe20007ffe0ff */
        /* <DEDUP_REMOVED lines=46> */
.L_x_4253:
[----:B------:R-:W-:Y:S01]  /*7f90*/  ISETP.NE.AND P1, PT, R220, 0x1, PT ;  /* 0x00000001dc00780c */ /* 0x000fe20003f25270 */
[----:B------:R-:W-:Y:S01]  /*7fa0*/  FMUL.FTZ R8, R152, UR7 ;  /* 0x0000000798087c20 */ /* 0x000fe20008410000 */
[----:B------:R-:W-:Y:S01]  /*7fb0*/  FMUL.FTZ R198, R153, UR7 ;  /* 0x0000000799c67c20 */ /* 0x000fe20008410000 */
[----:B------:R-:W-:Y:S01]  /*7fc0*/  FMUL.FTZ R12, R155, UR7 ;  /* 0x000000079b0c7c20 */ /* 0x000fe20008410000 */
[----:B------:R-:W-:Y:S02]  /*7fd0*/  VIADD R155, R190, UR38 ;  /* 0x00000026be9b7c36 */ /* 0x000fe40008000000 */
[----:B------:R-:W-:Y:S01]  /*7fe0*/  FMUL.FTZ R7, R154, UR7 ;  /* 0x000000079a077c20 */ /* 0x000fe20008410000 */
[----:B------:R-:W-:Y:S01]  /*7ff0*/  FMUL.FTZ R154, R163, UR7 ;  /* 0x00000007a39a7c20 */ /* 0x000fe20008410000 */
[----:B------:R-:W-:Y:S01]  /*8000*/  UMOV UR10, 0xffffffc0 ;  /* 0xffffffc0000a7882 */ /* 0x000fe20000000000 */
[----:B------:R-:W-:Y:S01]  /*8010*/  FMUL.FTZ R21, R159, UR7 ;  /* 0x000000079f157c20 */ /* 0x000fe20008410000 */
[----:B------:R-:W-:Y:S01]  /*8020*/  UIMAD UR10, UR33, UR10, 0x1 ;  /* 0x00000001210a74a4 */ /* 0x000fe2000f8e020a */
[----:B------:R-:W-:Y:S01]  /*8030*/  FMUL.FTZ R14, R158, UR7 ;  /* 0x000000079e0e7c20 */ /* 0x000fe20008410000 */
[----:B------:R-:W0:Y:S01]  /*8040*/  MUFU.TANH R7, R7 ;  /* 0x0000000700077308 */ /* 0x000e220000002400 */
[----:B------:R-:W-:Y:S01]  /*8050*/  FMUL.FTZ R15, R156, UR7 ;  /* 0x000000079c0f7c20 */ /* 0x000fe20008410000 */
[----:B------:R-:W1:Y:S01]  /*8060*/  @P1 LDC R152, c[0x0][0x44c] ;  /* 0x00011300ff981b82 */ /* 0x000e620000000800 */
[----:B------:R-:W-:Y:S01]  /*8070*/  FMUL.FTZ R20, R162, UR7 ;  /* 0x00000007a2147c20 */ /* 0x000fe20008410000 */
[----:B------:R-:W-:Y:S01]  /*8080*/  IADD3 R159, -R18, UR10, RZ ;  /* 0x0000000a129f7c10 */ /* 0x000fe2000fffe1ff */
[----:B------:R-:W-:Y:S01]  /*8090*/  FMUL.FTZ R158, R167, UR7 ;  /* 0x00000007a79e7c20 */ /* 0x000fe20008410000 */
[----:B------:R-:W-:Y:S01]  /*80a0*/  FMUL.FTZ R170, R170, UR7 ;  /* 0x00000007aaaa7c20 */ /* 0x000fe20008410000 */
[----:B------:R-:W-:Y:S01]  /*80b0*/  FMUL.FTZ R167, R171, UR7 ;  /* 0x00000007aba77c20 */ /* 0x000fe20008410000 */
[----:B------:R-:W2:Y:S01]  /*80c0*/  MUFU.TANH R12, R12 ;  /* 0x0000000c000c7308 */ /* 0x000ea20000002400 */
[----:B------:R-:W-:Y:S01]  /*80d0*/  IMAD R156, R186, UR6, R159 ;  /* 0x00000006ba9c7c24 */ /* 0x000fe2000f8e029f */
[----:B------:R-:W3:Y:S01]  /*80e0*/  @P1 LDC R153, c[0x0][0x450] ;  /* 0x00011400ff991b82 */ /* 0x000ee20000000800 */
[----:B------:R-:W-:Y:S01]  /*80f0*/  FMUL.FTZ R179, R179, UR7 ;  /* 0x00000007b3b37c20 */ /* 0x000fe20008410000 */
[----:B------:R-:W-:Y:S01]  /*8100*/  FMUL.FTZ R182, R182, UR7 ;  /* 0x00000007b6b67c20 */ /* 0x000fe20008410000 */
[----:B------:R-:W-:Y:S01]  /*8110*/  FMUL.FTZ R183, R183, UR7 ;  /* 0x00000007b7b77c20 */ /* 0x000fe20008410000 */
[----:B------:R-:W-:Y:S01]  /*8120*/  FMUL.FTZ R197, R157, UR7 ;  /* 0x000000079dc57c20 */ /* 0x000fe20008410000 */
[----:B------:R-:W-:Y:S01]  /*8130*/  FMUL.FTZ R196, R160, UR7 ;  /* 0x00000007a0c47c20 */ /* 0x000fe20008410000 */
[----:B------:R-:W4:Y:S01]  /*8140*/  MUFU.TANH R14, R14 ;  /* 0x0000000e000e7308 */ /* 0x000f220000002400 */
[----:B------:R-:W-:Y:S01]  /*8150*/  FMUL.FTZ R157, R161, UR7 ;  /* 0x00000007a19d7c20 */ /* 0x000fe20008410000 */
[----:B------:R-:W-:Y:S01]  /*8160*/  FMUL.FTZ R164, R164, UR7 ;  /* 0x00000007a4a47c20 */ /* 0x000fe20008410000 */
[----:B------:R-:W-:Y:S01]  /*8170*/  FMUL.FTZ R160, R169, UR7 ;  /* 0x00000007a9a07c20 */ /* 0x000fe20008410000 */
[----:B------:R-:W-:Y:S01]  /*8180*/  FMUL.FTZ R161, R172, UR7 ;  /* 0x00000007aca17c20 */ /* 0x000fe20008410000 */
[----:B------:R-:W-:Y:S01]  /*8190*/  FMUL.FTZ R169, R173, UR7 ;  /* 0x00000007ada97c20 */ /* 0x000fe20008410000 */
[----:B------:R-:W-:Y:S01]  /*81a0*/  FMUL.FTZ R172, R176, UR7 ;  /* 0x00000007b0ac7c20 */ /* 0x000fe20008410000 */
[----:B------:R-:W-:Y:S01]  /*81b0*/  FMUL.FTZ R177, R177, UR7 ;  /* 0x00000007b1b17c20 */ /* 0x000fe20008410000 */
[----:B------:R-:W5:Y:S01]  /*81c0*/  MUFU.TANH R21, R21 ;  /* 0x0000001500157308 */ /* 0x000f620000002400 */
[----:B------:R-:W-:Y:S01]  /*81d0*/  FMUL.FTZ R173, R180, UR7 ;  /* 0x00000007b4ad7c20 */ /* 0x000fe20008410000 */
[----:B-1----:R-:W-:-:S04]  /*81e0*/  @P1 IMAD.HI.U32 R152, R155, R152, RZ ;  /* 0x000000989b981227 */ /* 0x002fc800078e00ff */
[----:B------:R-:W-:Y:S01]  /*81f0*/  FMUL.FTZ R181, R181, UR7 ;  /* 0x00000007b5b57c20 */ /* 0x000fe20008410000 */
[----:B------:R-:W-:Y:S01]  /*8200*/  UMOV UR11, 0x40000040 ;  /* 0x40000040000b7882 */ /* 0x000fe20000000000 */
[----:B------:R-:W-:Y:S01]  /*8210*/  IMAD R204, R2, 0x1000, R19 ;  /* 0x0000100002cc7824 */ /* 0x000fe200078e0213 */
[----:B------:R-:W1:Y:S01]  /*8220*/  MUFU.TANH R20, R20 ;  /* 0x0000001400147308 */ /* 0x000e620000002400 */
[----:B---3--:R-:W-:Y:S01]  /*8230*/  @P1 SHF.R.U32.HI R155, RZ, R153, R152 ;  /* 0x00000099ff9b1219 */ /* 0x008fe20000011698 */
[----:B------:R-:W-:Y:S01]  /*8240*/  FMUL.FTZ R153, R166, UR7 ;  /* 0x00000007a6997c20 */ /* 0x000fe20008410000 */
[----:B------:R-:W-:Y:S01]  /*8250*/  FMUL.FTZ R166, R175, UR7 ;  /* 0x00000007afa67c20 */ /* 0x000fe20008410000 */
[C---:B------:R-:W-:Y:S01]  /*8260*/  R2UR UR10, R204.reuse ;  /* 0x00000000cc0a72ca */ /* 0x040fe200000e0000 */
[----:B------:R-:W-:Y:S01]  /*8270*/  VIADD R207, R204, 0x80 ;  /* 0x00000080cccf7836 */ /* 0x000fe20000000000 */
[----:B------:R-:W3:Y:S02]  /*8280*/  SHFL.IDX PT, R163, R155, 0x1, 0x1c1f ;  /* 0x003c1f009ba37f89 */ /* 0x000ee400000e0000 */
[----:B------:R-:W1:Y:S02]  /*8290*/  MUFU.TANH R154, R154 ;  /* 0x0000009a009a7308 */ /* 0x000e640000002400 */
[----:B------:R-:W1:Y:S06]  /*82a0*/  SHFL.IDX PT, R155, R155, RZ, 0x1c1f ;  /* 0x001c1fff9b9b7589 */ /* 0x000e6c00000e0000 */
[----:B------:R-:W1:Y:S08]  /*82b0*/  MUFU.TANH R153, R153 ;  /* 0x0000009900997308 */ /* 0x000e700000002400 */
[----:B------:R-:W1:Y:S01]  /*82c0*/  MUFU.TANH R158, R158 ;  /* 0x0000009e009e7308 */ /* 0x000e620000002400 */
[----:B---3--:R-:W-:Y:S01]  /*82d0*/  IADD3 R152, R163, -UR5, R156 ;  /* 0x80000005a3987c10 */ /* 0x008fe2000fffe09c */
[----:B------:R-:W-:-:S06]  /*82e0*/  FMUL.FTZ R163, R174, UR7 ;  /* 0x00000007aea37c20 */ /* 0x000fcc0008410000 */
[----:B------:R-:W3:Y:S01]  /*82f0*/  MUFU.TANH R170, R170 ;  /* 0x000000aa00aa7308 */ /* 0x000ee20000002400 */
[C---:B------:R-:W-:Y:S02]  /*8300*/  ISETP.GT.AND P1, PT, R152.reuse, RZ, PT ;  /* 0x000000ff9800720c */ /* 0x040fe40003f24270 */
[C---:B------:R-:W-:Y:S02]  /*8310*/  ISETP.GT.AND P2, PT, R152.reuse, 0x1, PT ;  /* 0x000000019800780c */ /* 0x040fe40003f44270 */
[----:B0-----:R-:W-:Y:S02]  /*8320*/  FSEL R162, R7, -INF , P1 ;  /* 0xff80000007a27808 */ /* 0x001fe40000800000 */
[----:B------:R-:W-:Y:S01]  /*8330*/  ISETP.GT.AND P1, PT, R152, 0x8, PT ;  /* 0x000000089800780c */ /* 0x000fe20003f24270 */
[----:B------:R-:W0:Y:S01]  /*8340*/  MUFU.TANH R167, R167 ;  /* 0x000000a700a77308 */ /* 0x000e220000002400 */
[----:B--2---:R-:W-:Y:S02]  /*8350*/  FSEL R12, R12, -INF , P2 ;  /* 0xff8000000c0c7808 */ /* 0x004fe40001000000 */
[----:B------:R-:W-:-:S02]  /*8360*/  FMNMX.FTZ R7, R162, R11, !PT ;  /* 0x0000000ba2077209 */ /* 0x000fc40007810000 */
[----:B------:R-:W-:Y:S02]  /*8370*/  ISETP.GT.AND P2, PT, R152, 0x9, PT ;  /* 0x000000099800780c */ /* 0x000fe40003f44270 */
[----:B----4-:R-:W-:Y:S01]  /*8380*/  FSEL R14, R14, -INF , P1 ;  /* 0xff8000000e0e7808 */ /* 0x010fe20000800000 */
[----:B------:R-:W2:Y:S01]  /*8390*/  MUFU.TANH R163, R163 ;  /* 0x000000a300a37308 */ /* 0x000ea20000002400 */
[----:B------:R-:W-:Y:S01]  /*83a0*/  FMNMX.FTZ R159, R12, R7, !PT ;  /* 0x000000070c9f7209 */ /* 0x000fe20007810000 */
[----:B------:R-:W-:Y:S01]  /*83b0*/  FMUL.FTZ R7, R178, UR7 ;  /* 0x00000007b2077c20 */ /* 0x000fe20008410000 */
[----:B------:R-:W-:Y:S02]  /*83c0*/  ISETP.GT.AND P1, PT, R152, 0x10, PT ;  /* 0x000000109800780c */ /* 0x000fe40003f24270 */
[----:B-----5:R-:W-:Y:S02]  /*83d0*/  FSEL R21, R21, -INF , P2 ;  /* 0xff80000015157808 */ /* 0x020fe40001000000 */
[----:B------:R-:W-:Y:S01]  /*83e0*/  FMNMX.FTZ R174, R14, R159, !PT ;  /* 0x0000009f0eae7209 */ /* 0x000fe20007810000 */
[----:B------:R-:W4:Y:S01]  /*83f0*/  MUFU.TANH R166, R166 ;  /* 0x000000a600a67308 */ /* 0x000f220000002400 */
[----:B------:R-:W-:-:S02]  /*8400*/  ISETP.GT.AND P2, PT, R152, 0x11, PT ;  /* 0x000000119800780c */ /* 0x000fc40003f44270 */
[----:B-1----:R-:W-:Y:S02]  /*8410*/  FSEL R20, R20, -INF , P1 ;  /* 0xff80000014147808 */ /* 0x002fe40000800000 */
[----:B------:R-:W-:Y:S02]  /*8420*/  FMNMX.FTZ R159, R21, R174, !PT ;  /* 0x000000ae159f7209 */ /* 0x000fe40007810000 */
[----:B------:R-:W-:Y:S01]  /*8430*/  ISETP.GT.AND P1, PT, R152, 0x18, PT ;  /* 0x000000189800780c */ /* 0x000fe20003f24270 */
[----:B------:R-:W1:Y:S01]  /*8440*/  MUFU.TANH R7, R7 ;  /* 0x0000000700077308 */ /* 0x000e620000002400 */
[----:B------:R-:W-:Y:S02]  /*8450*/  FSEL R175, R154, -INF , P2 ;  /* 0xff8000009aaf7808 */ /* 0x000fe40001000000 */
[----:B------:R-:W-:Y:S02]  /*8460*/  FMNMX.FTZ R174, R20, R159, !PT ;  /* 0x0000009f14ae7209 */ /* 0x000fe40007810000 */
[----:B------:R-:W-:-:S02]  /*8470*/  ISETP.GT.AND P2, PT, R152, 0x19, PT ;  /* 0x000000199800780c */ /* 0x000fc40003f44270 */
[----:B------:R-:W-:Y:S01]  /*8480*/  FSEL R171, R153, -INF , P1 ;  /* 0xff80000099ab7808 */ /* 0x000fe20000800000 */
[----:B------:R-:W5:Y:S01]  /*8490*/  MUFU.TANH R154, R179 ;  /* 0x000000b3009a7308 */ /* 0x000f620000002400 */
[----:B------:R-:W-:Y:S02]  /*84a0*/  FMNMX.FTZ R178, R175, R174, !PT ;  /* 0x000000aeafb27209 */ /* 0x000fe40007810000 */
[----:B------:R-:W-:Y:S02]  /*84b0*/  ISETP.GT.AND P1, PT, R152, 0x20, PT ;  /* 0x000000209800780c */ /* 0x000fe40003f24270 */
[----:B------:R-:W-:Y:S02]  /*84c0*/  FSEL R174, R158, -INF , P2 ;  /* 0xff8000009eae7808 */ /* 0x000fe40001000000 */
[----:B------:R-:W-:Y:S01]  /*84d0*/  FMNMX.FTZ R153, R171, R178, !PT ;  /* 0x000000b2ab997209 */ /* 0x000fe20007810000 */
[----:B------:R-:W5:Y:S01]  /*84e0*/  MUFU.TANH R182, R182 ;  /* 0x000000b600b67308 */ /* 0x000f620000002400 */
[----:B------:R-:W-:-:S02]  /*84f0*/  ISETP.GT.AND P2, PT, R152, 0x21, PT ;  /* 0x000000219800780c */ /* 0x000fc40003f44270 */
[----:B---3--:R-:W-:Y:S02]  /*8500*/  FSEL R170, R170, -INF , P1 ;  /* 0xff800000aaaa7808 */ /* 0x008fe40000800000 */
[----:B------:R-:W-:Y:S02]  /*8510*/  FMNMX.FTZ R153, R174, R153, !PT ;  /* 0x00000099ae997209 */ /* 0x000fe40007810000 */
[----:B------:R-:W-:Y:S01]  /*8520*/  ISETP.GT.AND P1, PT, R152, 0x28, PT ;  /* 0x000000289800780c */ /* 0x000fe20003f24270 */
[----:B------:R-:W3:Y:S01]  /*8530*/  MUFU.TANH R183, R183 ;  /* 0x000000b700b77308 */ /* 0x000ee20000002400 */
[----:B0-----:R-:W-:Y:S02]  /*8540*/  FSEL R167, R167, -INF , P2 ;  /* 0xff800000a7a77808 */ /* 0x001fe40001000000 */
[----:B------:R-:W-:Y:S02]  /*8550*/  FMNMX.FTZ R158, R170, R153, !PT ;  /* 0x00000099aa9e7209 */ /* 0x000fe40007810000 */
[----:B------:R-:W-:-:S02]  /*8560*/  ISETP.GT.AND P2, PT, R152, 0x29, PT ;  /* 0x000000299800780c */ /* 0x000fc40003f44270 */
[----:B--2---:R-:W-:Y:S01]  /*8570*/  FSEL R163, R163, -INF , P1 ;  /* 0xff800000a3a37808 */ /* 0x004fe20000800000 */
[----:B------:R-:W0:Y:S01]  /*8580*/  MUFU.TANH R8, R8 ;  /* 0x0000000800087308 */ /* 0x000e220000002400 */
[----:B------:R-:W-:Y:S02]  /*8590*/  FMNMX.FTZ R158, R167, R158, !PT ;  /* 0x0000009ea79e7209 */ /* 0x000fe40007810000 */
[----:B------:R-:W-:Y:S02]  /*85a0*/  ISETP.GT.AND P1, PT, R152, 0x30, PT ;  /* 0x000000309800780c */ /* 0x000fe40003f24270 */
[----:B----4-:R-:W-:Y:S02]  /*85b0*/  FSEL R166, R166, -INF , P2 ;  /* 0xff800000a6a67808 */ /* 0x010fe40001000000 */
[----:B------:R-:W-:Y:S01]  /*85c0*/  FMNMX.FTZ R153, R163, R158, !PT ;  /* 0x0000009ea3997209 */ /* 0x000fe20007810000 */
[----:B------:R-:W2:Y:S01]  /*85d0*/  MUFU.TANH R198, R198 ;  /* 0x000000c600c67308 */ /* 0x000ea20000002400 */
[----:B------:R-:W-:-:S02]  /*85e0*/  ISETP.GT.AND P2, PT, R152, 0x31, PT ;  /* 0x000000319800780c */ /* 0x000fc40003f44270 */
[----:B-1----:R-:W-:Y:S02]  /*85f0*/  FSEL R7, R7, -INF , P1 ;  /* 0xff80000007077808 */ /* 0x002fe40000800000 */
[----:B------:R-:W-:Y:S02]  /*8600*/  FMNMX.FTZ R158, R166, R153, !PT ;  /* 0x00000099a69e7209 */ /* 0x000fe40007810000 */
[----:B------:R-:W-:Y:S01]  /*8610*/  ISETP.GT.AND P1, PT, R152, 0x38, PT ;  /* 0x000000389800780c */ /* 0x000fe20003f24270 */
[----:B------:R-:W1:Y:S01]  /*8620*/  MUFU.TANH R15, R15 ;  /* 0x0000000f000f7308 */ /* 0x000e620000002400 */
[----:B-----5:R-:W-:Y:S02]  /*8630*/  FSEL R154, R154, -INF , P2 ;  /* 0xff8000009a9a7808 */ /* 0x020fe40001000000 */
[----:B------:R-:W-:Y:S02]  /*8640*/  FMNMX.FTZ R153, R7, R158, !PT ;  /* 0x0000009e07997209 */ /* 0x000fe40007810000 */
[----:B------:R-:W-:-:S02]  /*8650*/  ISETP.GT.AND P2, PT, R152, 0x39, PT ;  /* 0x000000399800780c */ /* 0x000fc40003f44270 */
[----:B------:R-:W-:Y:S01]  /*8660*/  FSEL R152, R182, -INF , P1 ;  /* 0xff800000b6987808 */ /* 0x000fe20000800000 */
[----:B------:R-:W4:Y:S01]  /*8670*/  MUFU.TANH R197, R197 ;  /* 0x000000c500c57308 */ /* 0x000f220000002400 */
[----:B------:R-:W-:Y:S02]  /*8680*/  FMNMX.FTZ R159, R154, R153, !PT ;  /* 0x000000999a9f7209 */ /* 0x000fe40007810000 */
[----:B---3--:R-:W-:Y:S02]  /*8690*/  FSEL R153, R183, -INF , P2 ;  /* 0xff800000b7997808 */ /* 0x008fe40001000000 */
[----:B------:R-:W-:Y:S01]  /*86a0*/  FMNMX.FTZ R158, R152, R159, !PT ;  /* 0x0000009f989e7209 */ /* 0x000fe20007810000 */
[----:B------:R-:W-:Y:S01]  /*86b0*/  FMUL.FTZ R159, R168, UR7 ;  /* 0x00000007a89f7c20 */ /* 0x000fe20008410000 */
[----:B------:R-:W-:Y:S01]  /*86c0*/  IADD3 R168, R155, -UR5, R156 ;  /* 0x800000059ba87c10 */ /* 0x000fe2000fffe09c */
[----:B------:R-:W3:Y:S01]  /*86d0*/  MUFU.TANH R196, R196 ;  /* 0x000000c400c47308 */ /* 0x000ee20000002400 */
[----:B------:R-:W-:Y:S01]  /*86e0*/  FMNMX.FTZ R178, R153, R158, !PT ;  /* 0x0000009e99b27209 */ /* 0x000fe20007810000 */
[----:B------:R-:W-:Y:S01]  /*86f0*/  FMUL.FTZ R158, R165, UR7 ;  /* 0x00000007a59e7c20 */ /* 0x000fe20008410000 */
[----:B------:R-:W-:-:S02]  /*8700*/  ISETP.GT.AND P1, PT, R168, RZ, PT ;  /* 0x000000ffa800720c */ /* 0x000fc40003f24270 */
[----:B------:R-:W-:Y:S01]  /*8710*/  ISETP.GT.AND P2, PT, R168, 0x1, PT ;  /* 0x00000001a800780c */ /* 0x000fe20003f44270 */
[----:B------:R-:W5:Y:S01]  /*8720*/  SHFL.BFLY PT, R179, R178, 0x2, 0x1f ;  /* 0x0c401f00b2b37f89 */ /* 0x000f6200000e0000 */
[----:B0-----:R-:W-:Y:S01]  /*8730*/  FSEL R183, R8, -INF , P1 ;  /* 0xff80000008b77808 */ /* 0x001fe20000800000 */
[----:B------:R-:W-:Y:S01]  /*8740*/  MUFU.TANH R157, R157 ;  /* 0x0000009d009d7308 */ /* 0x000fe20000002400 */
[----:B------:R-:W-:Y:S02]  /*8750*/  ISETP.GT.AND P1, PT, R168, 0x8, PT ;  /* 0x00000008a800780c */ /* 0x000fe40003f24270 */
[----:B--2---:R-:W-:Y:S02]  /*8760*/  FSEL R198, R198, -INF , P2 ;  /* 0xff800000c6c67808 */ /* 0x004fe40001000000 */
[----:B------:R-:W-:Y:S02]  /*8770*/  FMNMX.FTZ R155, R183, R10, !PT ;  /* 0x0000000ab79b7209 */ /* 0x000fe40007810000 */
[----:B------:R-:W-:Y:S01]  /*8780*/  ISETP.GT.AND P2, PT, R168, 0x9, PT ;  /* 0x00000009a800780c */ /* 0x000fe20003f44270 */
[----:B------:R-:W0:Y:S01]  /*8790*/  MUFU.TANH R164, R164 ;  /* 0x000000a400a47308 */ /* 0x000e220000002400 */
[----:B-1----:R-:W-:-:S02]  /*87a0*/  FSEL R182, R15, -INF , P1 ;  /* 0xff8000000fb67808 */ /* 0x002fc40000800000 */
[----:B------:R-:W-:Y:S02]  /*87b0*/  FMNMX.FTZ R155, R198, R155, !PT ;  /* 0x0000009bc69b7209 */ /* 0x000fe40007810000 */
[----:B------:R-:W-:Y:S02]  /*87c0*/  ISETP.GT.AND P1, PT, R168, 0x10, PT ;  /* 0x00000010a800780c */ /* 0x000fe40003f24270 */
[----:B----4-:R-:W-:Y:S01]  /*87d0*/  FSEL R197, R197, -INF , P2 ;  /* 0xff800000c5c57808 */ /* 0x010fe20001000000 */
[----:B------:R-:W1:Y:S01]  /*87e0*/  MUFU.TANH R158, R158 ;  /* 0x0000009e009e7308 */ /* 0x000e620000002400 */
[----:B------:R-:W-:Y:S02]  /*87f0*/  FMNMX.FTZ R8, R182, R155, !PT ;  /* 0x0000009bb6087209 */ /* 0x000fe40007810000 */
[----:B------:R-:W-:Y:S02]  /*8800*/  ISETP.GT.AND P2, PT, R168, 0x11, PT ;  /* 0x00000011a800780c */ /* 0x000fe40003f44270 */
[----:B---3--:R-:W-:-:S02]  /*8810*/  FSEL R196, R196, -INF , P1 ;  /* 0xff800000c4c47808 */ /* 0x008fc40000800000 */
[----:B-----5:R-:W-:Y:S01]  /*8820*/  FMNMX.FTZ R165, R178, R179, !PT ;  /* 0x000000b3b2a57209 */ /* 0x020fe20007810000 */
[----:B------:R-:W2:Y:S01]  /*8830*/  MUFU.TANH R159, R159 ;  /* 0x0000009f009f7308 */ /* 0x000ea20000002400 */
[----:B------:R-:W-:Y:S02]  /*8840*/  FMNMX.FTZ R155, R197, R8, !PT ;  /* 0x00000008c59b7209 */ /* 0x000fe40007810000 */
[C---:B------:R-:W-:Y:S01]  /*8850*/  ISETP.GT.AND P1, PT, R168.reuse, 0x18, PT ;  /* 0x00000018a800780c */ /* 0x040fe20003f24270 */
[----:B------:R-:W3:Y:S01]  /*8860*/  SHFL.BFLY PT, R156, R165, 0x1, 0x1f ;  /* 0x0c201f00a59c7f89 */ /* 0x000ee200000e0000 */
[----:B------:R-:W-:Y:S02]  /*8870*/  ISETP.GT.AND P3, PT, R168, 0x28, PT ;  /* 0x00000028a800780c */ /* 0x000fe40003f64270 */
[----:B0-----:R-:W-:Y:S01]  /*8880*/  FSEL R164, R164, -INF , P1 ;  /* 0xff800000a4a47808 */ /* 0x001fe20000800000 */
[----:B------:R-:W0:Y:S01]  /*8890*/  MUFU.TANH R160, R160 ;  /* 0x000000a000a07308 */ /* 0x000e220000002400 */
[----:B------:R-:W-:-:S02]  /*88a0*/  ISETP.GT.AND P1, PT, R168, 0x20, PT ;  /* 0x00000020a800780c */ /* 0x000fc40003f24270 */
[----:B------:R-:W-:-:S05]  /*88b0*/  ISETP.GT.AND P4, PT, R168, 0x29, PT ;  /* 0x00000029a800780c */ /* 0x000fca0003f84270 */
[----:B------:R-:W4:Y:S08]  /*88c0*/  MUFU.TANH R161, R161 ;  /* 0x000000a100a17308 */ /* 0x000f300000002400 */
[----:B------:R-:W5:Y:S01]  /*88d0*/  MUFU.TANH R169, R169 ;  /* 0x000000a900a97308 */ /* 0x000f620000002400 */
[----:B---3--:R-:W-:Y:S02]  /*88e0*/  FMNMX.FTZ R8, R165, R156, !PT ;  /* 0x0000009ca5087209 */ /* 0x008fe40007810000 */
[----:B------:R-:W-:-:S02]  /*88f0*/  FSEL R165, R157, -INF , P2 ;  /* 0xff8000009da57808 */ /* 0x000fc40001000000 */
[----:B------:R-:W-:-:S03]  /*8900*/  FMNMX.FTZ R156, R196, R155, !PT ;  /* 0x0000009bc49c7209 */ /* 0x000fc60007810000 */
[----:B------:R-:W3:Y:S01]  /*8910*/  MUFU.TANH R172, R172 ;  /* 0x000000ac00ac7308 */ /* 0x000ee20000002400 */
[----:B------:R-:W-:Y:S01]  /*8920*/  ISETP.GT.AND P2, PT, R168, 0x19, PT ;  /* 0x00000019a800780c */ /* 0x000fe20003f44270 */
[----:B------:R-:W-:Y:S01]  /*8930*/  FMUL.FTZ R179, R8, UR4 ;  /* 0x0000000408b37c20 */ /* 0x000fe20008410000 */
[----:B------:R-:W-:Y:S02]  /*8940*/  FMNMX.FTZ R157, R165, R156, !PT ;  /* 0x0000009ca59d7209 */ /* 0x000fe40007810000 */
[----:B-1----:R-:W-:Y:S02]  /*8950*/  FSEL R155, R158, -INF , P2 ;  /* 0xff8000009e9b7808 */ /* 0x002fe40001000000 */
[----:B------:R-:W-:Y:S01]  /*8960*/  FMNMX.FTZ R158, R164, R157, !PT ;  /* 0x0000009da49e7209 */ /* 0x000fe20007810000 */
[----:B------:R-:W1:Y:S01]  /*8970*/  MUFU.TANH R15, R177 ;  /* 0x000000b1000f7308 */ /* 0x000e620000002400 */
[----:B------:R-:W-:Y:S02]  /*8980*/  ISETP.GT.AND P2, PT, R168, 0x21, PT ;  /* 0x00000021a800780c */ /* 0x000fe40003f44270 */
[----:B--2---:R-:W-:-:S02]  /*8990*/  FSEL R156, R159, -INF , P1 ;  /* 0xff8000009f9c7808 */ /* 0x004fc40000800000 */
[----:B------:R-:W-:Y:S02]  /*89a0*/  FMNMX.FTZ R159, R155, R158, !PT ;  /* 0x0000009e9b9f7209 */ /* 0x000fe40007810000 */
[----:B0-----:R-:W-:Y:S01]  /*89b0*/  FSEL R157, R160, -INF , P2 ;  /* 0xff800000a09d7808 */ /* 0x001fe20001000000 */
[----:B------:R-:W0:Y:S01]  /*89c0*/  MUFU.TANH R173, R173 ;  /* 0x000000ad00ad7308 */ /* 0x000e220000002400 */
[----:B------:R-:W-:Y:S02]  /*89d0*/  FMNMX.FTZ R160, R156, R159, !PT ;  /* 0x0000009f9ca07209 */ /* 0x000fe40007810000 */
[----:B----4-:R-:W-:Y:S02]  /*89e0*/  FSEL R158, R161, -INF , P3 ;  /* 0xff800000a19e7808 */ /* 0x010fe40001800000 */
[----:B------:R-:W-:Y:S02]  /*89f0*/  FMNMX.FTZ R161, R157, R160, !PT ;  /* 0x000000a09da17209 */ /* 0x000fe40007810000 */
[----:B------:R-:W-:Y:S01]  /*8a00*/  ISETP.GT.AND P2, PT, R168, 0x30, PT ;  /* 0x00000030a800780c */ /* 0x000fe20003f44270 */
[----:B------:R-:W2:Y:S01]  /*8a10*/  MUFU.TANH R180, R181 ;  /* 0x000000b500b47308 */ /* 0x000ea20000002400 */
[----:B-----5:R-:W-:-:S02]  /*8a20*/  FSEL R159, R169, -INF , P4 ;  /* 0xff800000a99f7808 */ /* 0x020fc40002000000 */
[----:B------:R-:W-:Y:S02]  /*8a30*/  FMNMX.FTZ R176, R158, R161, !PT ;  /* 0x000000a19eb07209 */ /* 0x000fe40007810000 */
[----:B------:R-:W-:Y:S02]  /*8a40*/  FSETP.NEU.FTZ.AND P1, PT, R8, -INF , PT ;  /* 0xff8000000800780b */ /* 0x000fe40003f3d000 */
[----:B------:R-:W-:Y:S02]  /*8a50*/  ISETP.GT.AND P3, PT, R168, 0x31, PT ;  /* 0x00000031a800780c */ /* 0x000fe40003f64270 */
[----:B---3--:R-:W-:Y:S02]  /*8a60*/  FSEL R160, R172, -INF , P2 ;  /* 0xff800000aca07808 */ /* 0x008fe40001000000 */
[----:B------:R-:W-:Y:S02]  /*8a70*/  FMNMX.FTZ R169, R159, R176, !PT ;  /* 0x000000b09fa97209 */ /* 0x000fe40007810000 */
[----:B------:R-:W-:-:S02]  /*8a80*/  FSEL R179, R179, RZ, P1 ;  /* 0x000000ffb3b37208 */ /* 0x000fc40000800000 */
[----:B------:R-:W-:Y:S02]  /*8a90*/  ISETP.GT.AND P2, PT, R168, 0x38, PT ;  /* 0x00000038a800780c */ /* 0x000fe40003f44270 */
[----:B-1----:R-:W-:Y:S01]  /*8aa0*/  FSEL R161, R15, -INF , P3 ;  /* 0xff8000000fa17808 */ /* 0x002fe20001800000 */
[--C-:B------:R-:W-:Y:S01]  /*8ab0*/  FFMA.FTZ R177, R162, UR4, -R179.reuse ;  /* 0x00000004a2b17c23 */ /* 0x100fe200080108b3 */
[----:B------:R-:W-:Y:S01]  /*8ac0*/  FMNMX.FTZ R172, R160, R169, !PT ;  /* 0x000000a9a0ac7209 */ /* 0x000fe20007810000 */
[--C-:B------:R-:W-:Y:S01]  /*8ad0*/  FFMA.FTZ R12, R12, UR4, -R179.reuse ;  /* 0x000000040c0c7c23 */ /* 0x100fe200080108b3 */
[----:B------:R-:W-:Y:S01]  /*8ae0*/  ISETP.GT.AND P3, PT, R168, 0x39, PT ;  /* 0x00000039a800780c */ /* 0x000fe20003f64270 */
[----:B------:R1:W-:Y:S01]  /*8af0*/  MUFU.EX2 R15, R177 ;  /* 0x000000b1000f7308 */ /* 0x0003e20000000800 */
[----:B0-----:R-:W-:Y:S01]  /*8b00*/  FSEL R162, R173, -INF , P2 ;  /* 0xff800000ada27808 */ /* 0x001fe20001000000 */
[--C-:B------:R-:W-:Y:S01]  /*8b10*/  FFMA.FTZ R168, R171, UR4, -R179.reuse ;  /* 0x00000004aba87c23 */ /* 0x100fe200080108b3 */
[----:B------:R-:W-:Y:S01]  /*8b20*/  FMNMX.FTZ R169, R161, R172, !PT ;  /* 0x000000aca1a97209 */ /* 0x000fe20007810000 */
[--C-:B------:R-:W-:Y:S01]  /*8b30*/  FFMA.FTZ R171, R174, UR4, -R179.reuse ;  /* 0x00000004aeab7c23 */ /* 0x100fe200080108b3 */
[----:B--2---:R-:W-:Y:S01]  /*8b40*/  FSEL R180, R180, -INF , P3 ;  /* 0xff800000b4b47808 */ /* 0x004fe20001800000 */
        /* <DEDUP_REMOVED lines=11> */
[----:B------:R-:W-:Y:S08]  /*8c00*/  MUFU.EX2 R12, R12 ;  /* 0x0000000c000c7308 */ /* 0x000ff00000000800 */
[----:B------:R-:W-:Y:S08]  /*8c10*/  MUFU.EX2 R14, R14 ;  /* 0x0000000e000e7308 */ /* 0x000ff00000000800 */
[----:B------:R-:W-:Y:S01]  /*8c20*/  MUFU.EX2 R21, R21 ;  /* 0x0000001500157308 */ /* 0x000fe20000000800 */
[----:B0-----:R-:W-:Y:S01]  /*8c30*/  FMNMX.FTZ R176, R172, R173, !PT ;  /* 0x000000adacb07209 */ /* 0x001fe20007810000 */
[--C-:B------:R-:W-:Y:S01]  /*8c40*/  FFMA.FTZ R173, R167, UR4, -R179.reuse ;  /* 0x00000004a7ad7c23 */ /* 0x100fe200080108b3 */
[----:B------:R-:W-:-:S05]  /*8c50*/  FFMA.FTZ R172, R163, UR4, -R179 ;  /* 0x00000004a3ac7c23 */ /* 0x000fca00080108b3 */
[----:B------:R-:W-:Y:S01]  /*8c60*/  MUFU.EX2 R20, R20 ;  /* 0x0000001400147308 */ /* 0x000fe20000000800 */
[----:B-1----:R-:W0:Y:S07]  /*8c70*/  SHFL.BFLY PT, R177, R176, 0x1, 0x1f ;  /* 0x0c201f00b0b17f89 */ /* 0x002e2e00000e0000 */
[----:B------:R-:W-:Y:S08]  /*8c80*/  MUFU.EX2 R169, R169 ;  /* 0x000000a900a97308 */ /* 0x000ff00000000800 */
[----:B------:R-:W-:Y:S08]  /*8c90*/  MUFU.EX2 R168, R168 ;  /* 0x000000a800a87308 */ /* 0x000ff00000000800 */
[----:B------:R-:W-:Y:S01]  /*8ca0*/  MUFU.EX2 R171, R171 ;  /* 0x000000ab00ab7308 */ /* 0x000fe20000000800 */
[----:B0-----:R-:W-:Y:S01]  /*8cb0*/  FMNMX.FTZ R7, R176, R177, !PT ;  /* 0x000000b1b0077209 */ /* 0x001fe20007810000 */
[--C-:B------:R-:W-:Y:S01]  /*8cc0*/  FFMA.FTZ R176, R152, UR4, -R179.reuse ;  /* 0x0000000498b07c23 */ /* 0x100fe200080108b3 */
[----:B------:R-:W-:-:S02]  /*8cd0*/  FFMA.FTZ R179, R153, UR4, -R179 ;  /* 0x0000000499b37c23 */ /* 0x000fc400080108b3 */
[C---:B------:R-:W-:Y:S01]  /*8ce0*/  FSETP.NEU.FTZ.AND P2, PT, R7.reuse, -INF , PT ;  /* 0xff8000000700780b */ /* 0x040fe20003f5d000 */
[----:B------:R-:W-:Y:S02]  /*8cf0*/  FMUL.FTZ R152, R7, UR4 ;  /* 0x0000000407987c20 */ /* 0x000fe40008410000 */
[----:B------:R0:W-:Y:S03]  /*8d00*/  MUFU.EX2 R177, R154 ;  /* 0x0000009a00b17308 */ /* 0x0001e60000000800 */
[----:B------:R-:W-:Y:S02]  /*8d10*/  FSEL R153, R152, RZ, P2 ;  /* 0x000000ff98997208 */ /* 0x000fe40001000000 */
[----:B------:R-:W-:-:S03]  /*8d20*/  FSEL R152, R8, RZ, P1 ;  /* 0x000000ff08987208 */ /* 0x000fc60000800000 */
[----:B------:R-:W-:Y:S01]  /*8d30*/  MUFU.EX2 R170, R170 ;  /* 0x000000aa00aa7308 */ /* 0x000fe20000000800 */
[--C-:B------:R-:W-:Y:S01]  /*8d40*/  FFMA.FTZ R199, R155, UR4, -R153.reuse ;  /* 0x000000049bc77c23 */ /* 0x100fe20008010899 */
[----:B------:R-:W-:Y:S01]  /*8d50*/  FSEL R155, R7, RZ, P2 ;  /* 0x000000ff079b7208 */ /* 0x000fe20001000000 */
[----:B------:R-:W-:Y:S01]  /*8d60*/  FFMA.FTZ R201, R157, UR4, -R153 ;  /* 0x000000049dc97c23 */ /* 0x000fe20008010899 */
[----:B------:R-:W-:Y:S02]  /*8d70*/  IMAD.MOV R157, RZ, RZ, -R184 ;  /* 0x000000ffff9d7224 */ /* 0x000fe400078e0ab8 */
[----:B------:R-:W-:Y:S01]  /*8d80*/  FADD.FTZ R152, -R152, R11 ;  /* 0x0000000b98987221 */ /* 0x000fe20000010100 */
[--C-:B------:R-:W-:Y:S01]  /*8d90*/  FFMA.FTZ R200, R156, UR4, -R153.reuse ;  /* 0x000000049cc87c23 */ /* 0x100fe20008010899 */
[----:B------:R-:W-:Y:S01]  /*8da0*/  FADD.FTZ R155, -R155, R10 ;  /* 0x0000000a9b9b7221 */ /* 0x000fe20000010100 */
[----:B------:R-:W-:Y:S01]  /*8db0*/  FFMA.FTZ R178, R183, UR4, -R153 ;  /* 0x00000004b7b27c23 */ /* 0x000fe20008010899 */
[----:B------:R-:W-:Y:S01]  /*8dc0*/  ISETP.NE.AND P1, PT, R18, R157, PT ;  /* 0x0000009d1200720c */ /* 0x000fe20003f25270 */
[----:B0-----:R-:W-:Y:S01]  /*8dd0*/  FMUL.FTZ R154, R152, UR4 ;  /* 0x00000004989a7c20 */ /* 0x001fe20008410000 */
[----:B------:R-:W-:Y:S01]  /*8de0*/  FMUL.FTZ R155, R155, UR4 ;  /* 0x000000049b9b7c20 */ /* 0x000fe20008410000 */
[----:B------:R-:W-:-:S02]  /*8df0*/  VIADD R152, R9, 0x38840 ;  /* 0x0003884009987836 */ /* 0x000fc40000000000 */
[--C-:B------:R-:W-:Y:S01]  /*8e00*/  FFMA.FTZ R181, R198, UR4, -R153.reuse ;  /* 0x00000004c6b57c23 */ /* 0x100fe20008010899 */
[----:B------:R-:W0:Y:S01]  /*8e10*/  MUFU.EX2 R10, R154 ;  /* 0x0000009a000a7308 */ /* 0x000e220000000800 */
[--C-:B------:R-:W-:Y:S01]  /*8e20*/  FFMA.FTZ R182, R182, UR4, -R153.reuse ;  /* 0x00000004b6b67c23 */ /* 0x100fe20008010899 */
[--C-:B------:R-:W-:Y:S01]  /*8e30*/  FFMA.FTZ R183, R197, UR4, -R153.reuse ;  /* 0x00000004c5b77c23 */ /* 0x100fe20008010899 */
[----:B------:R-:W-:Y:S01]  /*8e40*/  PRMT R152, R219, 0x654, R152 ;  /* 0x00000654db987816 */ /* 0x000fe20000000098 */
[--C-:B------:R-:W-:Y:S01]  /*8e50*/  FFMA.FTZ R196, R196, UR4, -R153.reuse ;  /* 0x00000004c4c47c23 */ /* 0x100fe20008010899 */
[--C-:B------:R-:W-:Y:S01]  /*8e60*/  FFMA.FTZ R197, R165, UR4, -R153.reuse ;  /* 0x00000004a5c57c23 */ /* 0x100fe20008010899 */
[--C-:B------:R-:W-:Y:S01]  /*8e70*/  FFMA.FTZ R198, R164, UR4, -R153.reuse ;  /* 0x00000004a4c67c23 */ /* 0x100fe20008010899 */
[----:B------:R-:W-:Y:S01]  /*8e80*/  FFMA.FTZ R202, R158, UR4, -R153 ;  /* 0x000000049eca7c23 */ /* 0x000fe20008010899 */
[----:B------:R1:W2:Y:S01]  /*8e90*/  MUFU.EX2 R205, R155 ;  /* 0x0000009b00cd7308 */ /* 0x0002a20000000800 */
[----:B------:R-:W-:-:S02]  /*8ea0*/  @!P1 IMAD R156, R13, 0x40, R22 ;  /* 0x000000400d9c9824 */ /* 0x000fc400078e0216 */
[--C-:B------:R-:W-:Y:S01]  /*8eb0*/  FFMA.FTZ R203, R159, UR4, -R153.reuse ;  /* 0x000000049fcb7c23 */ /* 0x100fe20008010899 */
[----:B------:R3:W-:Y:S01]  /*8ec0*/  SYNCS.ARRIVE.TRANS64.RED.A1T0 RZ, [R152+URZ], RZ ;  /* 0x000000ff98ff79a7 */ /* 0x0007e2000810043f */
[----:B------:R-:W-:Y:S01]  /*8ed0*/  FFMA.FTZ R206, R161, UR4, -R153 ;  /* 0x00000004a1ce7c23 */ /* 0x000fe20008010899 */
[----:B------:R-:W-:Y:S02]  /*8ee0*/  @!P1 IMAD R156, R156, 0x4, R17 ;  /* 0x000000049c9c9824 */ /* 0x000fe400078e0211 */
[--C-:B------:R-:W-:Y:S01]  /*8ef0*/  FFMA.FTZ R13, R162, UR4, -R153.reuse ;  /* 0x00000004a20d7c23 */ /* 0x100fe20008010899 */
[--C-:B------:R-:W-:Y:S01]  /*8f00*/  FFMA.FTZ R180, R180, UR4, -R153.reuse ;  /* 0x00000004b4b47c23 */ /* 0x100fe20008010899 */
[----:B------:R-:W-:Y:S01]  /*8f10*/  FFMA.FTZ R160, R160, UR4, -R153 ;  /* 0x00000004a0a07c23 */ /* 0x000fe20008010899 */
[----:B------:R-:W-:Y:S01]  /*8f20*/  MUFU.EX2 R178, R178 ;  /* 0x000000b200b27308 */ /* 0x000fe20000000800 */
[----:B0-----:R-:W-:Y:S01]  /*8f30*/  @!P1 STS [R156+0x38420], R10 ;  /* 0x0384200a9c009388 */ /* 0x001fe20000000800 */
[----:B------:R-:W-:Y:S01]  /*8f40*/  F2FP.BF16.F32.PACK_AB R153, R12, R15 ;  /* 0x0000000f0c99723e */ /* 0x000fe200000010ff */
[----:B------:R-:W-:Y:S01]  /*8f50*/  FMUL.FTZ R26, R26, R10 ;  /* 0x0000000a1a1a7220 */ /* 0x000fe20000410000 */
[----:B-1----:R-:W-:Y:S01]  /*8f60*/  F2FP.BF16.F32.PACK_AB R155, R21, R14 ;  /* 0x0000000e159b723e */ /* 0x002fe200000010ff */
[----:B------:R-:W-:Y:S01]  /*8f70*/  FMUL.FTZ R27, R27, R10 ;  /* 0x0000000a1b1b7220 */ /* 0x000fe20000410000 */
[----:B------:R-:W-:Y:S01]  /*8f80*/  F2FP.BF16.F32.PACK_AB R157, R169, R20 ;  /* 0x00000014a99d723e */ /* 0x000fe200000010ff */
[----:B------:R-:W-:Y:S01]  /*8f90*/  FMUL.FTZ R30, R30, R10 ;  /* 0x0000000a1e1e7220 */ /* 0x000fe20000410000 */
[----:B--2---:R0:W-:Y:S01]  /*8fa0*/  @!P1 STS [R156+0x38400], R205 ;  /* 0x038400cd9c009388 */ /* 0x0041e20000000800 */
[----:B------:R-:W3:Y:S01]  /*8fb0*/  MUFU.EX2 R181, R181 ;  /* 0x000000b500b57308 */ /* 0x000ee20000000800 */
[----:B------:R-:W-:Y:S01]  /*8fc0*/  F2FP.BF16.F32.PACK_AB R159, R171, R168 ;  /* 0x000000a8ab9f723e */ /* 0x000fe200000010ff */
        /* <DEDUP_REMOVED lines=15> */
[----:B---3--:R-:W-:Y:S01]  /*90c0*/  F2FP.BF16.F32.PACK_AB R152, R181, R178 ;  /* 0x000000b2b598723e */ /* 0x008fe200000010ff */
        /* <DEDUP_REMOVED lines=44> */
[-C--:B------:R-:W-:Y:S01]  /*9390*/  FMUL.FTZ R76, R76, R205.reuse ;  /* 0x000000cd4c4c7220 */ /* 0x080fe20000410000 */
[-C--:B------:R-:W-:Y:S01]  /*93a0*/  FMUL.FTZ R77, R77, R205.reuse ;  /* 0x000000cd4d4d7220 */ /* 0x080fe20000410000 */
[----:B------:R-:W-:Y:S01]  /*93b0*/  MUFU.EX2 R172, R172 ;  /* 0x000000ac00ac7308 */ /* 0x000fe20000000800 */
[----:B-1----:R-:W-:Y:S01]  /*93c0*/  F2FP.BF16.F32.PACK_AB R158, R199, R198 ;  /* 0x000000c6c79e723e */ /* 0x002fe200000010ff */
        /* <DEDUP_REMOVED lines=78> */
[----:B------:R-:W3:Y:S01]  /*98b0*/  MUFU.EX2 R206, R206 ;  /* 0x000000ce00ce7308 */ /* 0x000ee20000000800 */
[----:B--2---:R-:W-:Y:S01]  /*98c0*/  F2FP.BF16.F32.PACK_AB R160, R201, R200 ;  /* 0x000000c8c9a0723e */ /* 0x004fe200000010ff */
[-C--:B------:R-:W-:Y:S01]  /*98d0*/  FMUL.FTZ R144, R144, R205.reuse ;  /* 0x000000cd90907220 */ /* 0x080fe20000410000 */
[-C--:B------:R-:W-:Y:S01]  /*98e0*/  FMUL.FTZ R145, R145, R205.reuse ;  /* 0x000000cd91917220 */ /* 0x080fe20000410000 */
[-C--:B------:R-:W-:Y:S01]  /*98f0*/  FMUL.FTZ R146, R146, R10.reuse ;  /* 0x0000000a92927220 */ /* 0x080fe20000410000 */
[-C--:B------:R-:W-:Y:S01]  /*9900*/  FMUL.FTZ R147, R147, R10.reuse ;  /* 0x0000000a93937220 */ /* 0x080fe20000410000 */
[-C--:B------:R-:W-:Y:S01]  /*9910*/  FMUL.FTZ R148, R148, R205.reuse ;  /* 0x000000cd94947220 */ /* 0x080fe20000410000 */
[----:B------:R-:W-:Y:S01]  /*9920*/  FMUL.FTZ R149, R149, R205 ;  /* 0x000000cd95957220 */ /* 0x000fe20000410000 */
[----:B------:R-:W-:Y:S01]  /*9930*/  MUFU.EX2 R13, R13 ;  /* 0x0000000d000d7308 */ /* 0x000fe20000000800 */
[-C--:B------:R-:W-:Y:S01]  /*9940*/  FMUL.FTZ R150, R150, R10.reuse ;  /* 0x0000000a96967220 */ /* 0x080fe20000410000 */
[----:B------:R-:W-:Y:S01]  /*9950*/  FMUL.FTZ R151, R151, R10 ;  /* 0x0000000a97977220 */ /* 0x000fe20000410000 */
[----:B-1----:R-:W-:Y:S01]  /*9960*/  F2FP.BF16.F32.PACK_AB R165, R177, R174 ;  /* 0x000000aeb1a5723e */ /* 0x002fe200000010ff */
[----:B------:R1:W-:Y:S01]  /*9970*/  STSM.16.M88.4 [R185+0x36400], R152 ;  /* 0x03640098b9007844 */ /* 0x0003e20000000200 */
[----:B0-----:R-:W-:Y:S01]  /*9980*/  F2FP.BF16.F32.PACK_AB R167, R179, R176 ;  /* 0x000000b0b3a7723e */ /* 0x001fe200000010ff */
[----:B------:R-:W-:Y:S01]  /*9990*/  FFMA.FTZ R15, R10, R6, R15 ;  /* 0x000000060a0f7223 */ /* 0x000fe2000001000f */
[----:B------:R-:W-:Y:S01]  /*99a0*/  FFMA.FTZ R178, R205, R5, R178 ;  /* 0x00000005cdb27223 */ /* 0x000fe200000100b2 */
[----:B------:R-:W0:Y:S01]  /*99b0*/  MUFU.EX2 R180, R180 ;  /* 0x000000b400b47308 */ /* 0x000e220000000800 */
[----:B---3--:R-:W-:Y:S01]  /*99c0*/  F2FP.BF16.F32.PACK_AB R164, R206, R11 ;  /* 0x0000000bcea4723e */ /* 0x008fe200000010ff */
[----:B------:R1:W-:Y:S01]  /*99d0*/  STSM.16.M88.4 [R187], R156 ;  /* 0x0000009cbb007844 */ /* 0x0003e20000000200 */
[----:B------:R-:W-:Y:S01]  /*99e0*/  FADD.FTZ R15, R12, R15 ;  /* 0x0000000f0c0f7221 */ /* 0x000fe20000010000 */
[----:B------:R-:W-:-:S02]  /*99f0*/  FADD.FTZ R181, R181, R178 ;  /* 0x000000b2b5b57221 */ /* 0x000fc40000010000 */
[----:B------:R1:W-:Y:S01]  /*9a00*/  STSM.16.M88.4 [R189], R160 ;  /* 0x000000a0bd007844 */ /* 0x0003e20000000200 */
[----:B------:R-:W-:Y:S01]  /*9a10*/  FADD.FTZ R14, R14, R15 ;  /* 0x0000000f0e0e7221 */ /* 0x000fe20000010000 */
[----:B------:R-:W-:-:S03]  /*9a20*/  FADD.FTZ R182, R182, R181 ;  /* 0x000000b5b6b67221 */ /* 0x000fc60000010000 */
[----:B------:R-:W-:Y:S01]  /*9a30*/  FADD.FTZ R21, R21, R14 ;  /* 0x0000000e15157221 */ /* 0x000fe20000010000 */
[----:B------:R-:W-:-:S03]  /*9a40*/  FADD.FTZ R183, R183, R182 ;  /* 0x000000b6b7b77221 */ /* 0x000fc60000010000 */
[----:B------:R-:W-:Y:S01]  /*9a50*/  FADD.FTZ R20, R20, R21 ;  /* 0x0000001514147221 */ /* 0x000fe20000010000 */
[----:B------:R-:W-:Y:S01]  /*9a60*/  FADD.FTZ R196, R196, R183 ;  /* 0x000000b7c4c47221 */ /* 0x000fe20000010000 */
[----:B0-----:R-:W-:Y:S02]  /*9a70*/  F2FP.BF16.F32.PACK_AB R166, R180, R13 ;  /* 0x0000000db4a6723e */ /* 0x001fe400000010ff */
[----:B------:R-:W-:Y:S01]  /*9a80*/  FADD.FTZ R169, R169, R20 ;  /* 0x00000014a9a97221 */ /* 0x000fe20000010000 */
[----:B------:R-:W-:Y:S02]  /*9a90*/  FADD.FTZ R197, R197, R196 ;  /* 0x000000c4c5c57221 */ /* 0x000fe40000010000 */
[----:B------:R1:W-:Y:S01]  /*9aa0*/  STSM.16.M88.4 [R188], R164 ;  /* 0x000000a4bc007844 */ /* 0x0003e20000000200 */
[----:B------:R-:W-:Y:S01]  /*9ab0*/  WARPGROUP.ARRIVE ;  /* 0x00000000000079c5 */ /* 0x000fe20000000000 */
[----:B------:R-:W-:Y:S01]  /*9ac0*/  FADD.FTZ R168, R168, R169 ;  /* 0x000000a9a8a87221 */ /* 0x000fe20000010000 */
[----:B------:R-:W-:-:S03]  /*9ad0*/  FADD.FTZ R198, R198, R197 ;  /* 0x000000c5c6c67221 */ /* 0x000fc60000010000 */
[----:B------:R-:W-:Y:S01]  /*9ae0*/  FADD.FTZ R171, R171, R168 ;  /* 0x000000a8abab7221 */ /* 0x000fe20000010000 */
[----:B------:R-:W-:Y:S01]  /*9af0*/  HGMMA.64x256x16.F32.BF16 R24, R152, gdesc[UR8].tnspB, R24, gsb0 ;  /* 0x43e0000898187df0 */ /* 0x000fe20008001818 */
[----:B------:R-:W-:Y:S01]  /*9b00*/  R2UR UR10, R207 ;  /* 0x00000000cf0a72ca */ /* 0x000fe200000e0000 */
[----:B------:R-:W-:Y:S01]  /*9b10*/  UMOV UR11, 0x40000040 ;  /* 0x40000040000b7882 */ /* 0x000fe20000000000 */
[C---:B------:R-:W-:Y:S02]  /*9b20*/  VIADD R207, R204.reuse, 0x100 ;  /* 0x00000100cccf7836 */ /* 0x040fe40000000000 */
[----:B------:R-:W-:Y:S01]  /*9b30*/  FADD.FTZ R199, R199, R198 ;  /* 0x000000c6c7c77221 */ /* 0x000fe20000010000 */
[----:B------:R-:W-:Y:S02]  /*9b40*/  VIADD R204, R204, 0x180 ;  /* 0x00000180cccc7836 */ /* 0x000fe40000000000 */
[----:B------:R-:W-:Y:S01]  /*9b50*/  FADD.FTZ R170, R170, R171 ;  /* 0x000000abaaaa7221 */ /* 0x000fe20000010000 */
[----:B------:R-:W-:-:S03]  /*9b60*/  FADD.FTZ R200, R200, R199 ;  /* 0x000000c7c8c87221 */ /* 0x000fc60000010000 */
        /* <DEDUP_REMOVED lines=13> */
[----:B------:R-:W-:Y:S01]  /*9c40*/  FADD.FTZ R5, R180, R5 ;  /* 0x00000005b4057221 */ /* 0x000fe20000010000 */
[----:B------:R-:W-:Y:S02]  /*9c50*/  WARPGROUP.DEPBAR.LE gsb0, 0x0 ;  /* 0x00008000000079c5 */ /* 0x000fe40000010000 */
[----:B------:R-:W-:-:S06]  /*9c60*/  WARPGROUP.ARRIVE ;  /* 0x00000000000079c5 */ /* 0x000fcc0000000000 */
        /* <DEDUP_REMOVED lines=24> */
.L_x_4254:
[----:B------:R-:W-:Y:S01]  /*9df0*/  UISETP.GT.AND UP0, UPT, UR33, UR32, UPT ;  /* 0x000000202100728c */ /* 0x000fe2000bf04270 */
[----:B------:R-:W-:Y:S01]  /*9e00*/  VIADD R10, R9, 0x38860 ;  /* 0x00038860090a7836 */ /* 0x000fe20000000000 */
[----:B------:R-:W-:Y:S01]  /*9e10*/  UIADD3 UR33, UR33, -0x1, URZ ;  /* 0xffffffff21217890 */ /* 0x000fe2000fffe03f */
[----:B------:R-:W-:Y:S01]  /*9e20*/  IMAD.MOV.U32 R11, RZ, RZ, R8 ;  /* 0x000000ffff0b7224 */ /* 0x000fe200078e0008 */
[----:B------:R-:W-:Y:S02]  /*9e30*/  MOV R13, R2 ;  /* 0x00000002000d7202 */ /* 0x000fe40000000f00 */
[----:B------:R-:W-:Y:S02]  /*9e40*/  PLOP3.LUT P1, PT, PT, PT, UP0, 0x80, 0x0 ;  /* 0x000000000000781c */ /* 0x000fe40003f2f008 */
[----:B------:R-:W-:-:S04]  /*9e50*/  PRMT R10, R219, 0x654, R10 ;  /* 0x00000654db0a7816 */ /* 0x000fc8000000000a */
[----:B------:R0:W-:Y:S02]  /*9e60*/  SYNCS.ARRIVE.TRANS64.RED.A1T0 RZ, [R10+URZ], RZ ;  /* 0x000000ff0aff79a7 */ /* 0x0001e4000810043f */
[----:B0-----:R-:W-:-:S05]  /*9e70*/  IMAD.MOV.U32 R10, RZ, RZ, R7 ;  /* 0x000000ffff0a7224 */ /* 0x001fca00078e0007 */
[----:B------:R-:W-:Y:S05]  /*9e80*/  @P1 BRA `(.L_x_4255) ;  /* 0xffffffc800741947 */ /* 0x000fea000383ffff */
.L_x_4244:
[----:B------:R-:W-:-:S13]  /*9e90*/  ISETP.LE.AND P1, PT, RZ, UR33, PT ;  /* 0x00000021ff007c0c */ /* 0x000fda000bf23270 */
[----:B------:R-:W-:Y:S05]  /*9ea0*/  @!P1 BRA `(.L_x_4256) ;  /* 0x0000003000549947 */ /* 0x000fea0003800000 */
[----:B------:R-:W-:Y:S01]  /*9eb0*/  IMAD.MOV.U32 R13, RZ, RZ, R8 ;  /* 0x000000ffff0d7224 */ /* 0x000fe200078e0008 */
[----:B------:R-:W-:Y:S01]  /*9ec0*/  ULDC UR29, c[0x0][0xad0] ;  /* 0x0002b400001d7ab9 */ /* 0x000fe20000000800 */
[----:B------:R-:W-:Y:S01]  /*9ed0*/  IMAD.MOV.U32 R14, RZ, RZ, R7 ;  /* 0x000000ffff0e7224 */ /* 0x000fe200078e0007 */
[----:B------:R-:W-:Y:S01]  /*9ee0*/  ULDC UR28, c[0x0][0xa80] ;  /* 0x0002a000001c7ab9 */ /* 0x000fe20000000800 */
[----:B------:R-:W-:-:S07]  /*9ef0*/  IMAD.MOV.U32 R11, RZ, RZ, R2 ;  /* 0x000000ffff0b7224 */ /* 0x000fce00078e0002 */
.L_x_4267:
[----:B------:R-:W-:-:S05]  /*9f00*/  VIADD R2, R11, 0x1 ;  /* 0x000000010b027836 */ /* 0x000fca0000000000 */
[----:B------:R-:W-:-:S04]  /*9f10*/  ISETP.NE.AND P1, PT, R2, 0x2, PT ;  /* 0x000000020200780c */ /* 0x000fc80003f25270 */
[----:B------:R-:W-:Y:S02]  /*9f20*/  SEL R7, RZ, 0x1, P1 ;  /* 0x00000001ff077807 */ /* 0x000fe40000800000 */
[----:B------:R-:W-:Y:S02]  /*9f30*/  SEL R2, R2, RZ, P1 ;  /* 0x000000ff02027207 */ /* 0x000fe40000800000 */
[----:B------:R-:W-:Y:S01]  /*9f40*/  LOP3.LUT R16, R16, R7, RZ, 0x3c, !PT ;  /* 0x0000000710107212 */ /* 0x000fe200078e3cff */
[----:B0-----:R-:W-:Y:S06]  /*9f50*/  @!P0 BRA `(.L_x_4257) ;  /* 0x0000000000048947 */ /* 0x001fec0003800000 */
[----:B------:R-:W-:Y:S01]  /*9f60*/  BPT.TRAP 0x1 ;  /* 0x000000040000795c */ /* 0x000fe20000300000 */
.L_x_4257:
[----:B------:R-:W-:Y:S01]  /*9f70*/  IMAD R9, R2, 0x8, R17 ;  /* 0x0000000802097824 */ /* 0x000fe200078e0211 */
[----:B------:R-:W-:-:S04]  /*9f80*/  SHF.L.U32 R8, R16, 0x1f, RZ ;  /* 0x0000001f10087819 */ /* 0x000fc800000006ff */
[----:B------:R0:W1:Y:S01]  /*9f90*/  SYNCS.PHASECHK.TRANS64.TRYWAIT P1, [R9+URZ+0x38830], R8 ;  /* 0x03883008090075a7 */ /* 0x000062000802017f */
[----:B------:R-:W-:Y:S05]  /*9fa0*/  @!P0 BRA `(.L_x_4258) ;  /* 0x0000000000048947 */ /* 0x000fea0003800000 */
[----:B------:R-:W-:Y:S01]  /*9fb0*/  BPT.TRAP 0x1 ;  /* 0x000000040000795c */ /* 0x000fe20000300000 */
.L_x_4258:
[----:B------:R-:W-:Y:S01]  /*9fc0*/  IMAD R7, R2, 0x200, R0 ;  /* 0x0000020002077824 */ /* 0x000fe200078e0200 */
[----:B-1----:R-:W-:Y:S06]  /*9fd0*/  @P1 BRA `(.L_x_4259) ;  /* 0x0000000000081947 */ /* 0x002fec0003800000 */
[----:B------:R-:W1:Y:S02]  /*9fe0*/  SYNCS.PHASECHK.TRANS64.TRYWAIT P1, [R9+URZ+0x38830], R8 ;  /* 0x03883008090075a7 */ /* 0x000e64000802017f */
[----:B-1----:R-:W-:Y:S05]  /*9ff0*/  @!P1 BRA `(.L_x_4260) ;  /* 0x000000b4004c9947 */ /* 0x002fea0003800000 */
.L_x_4259:
        /* <DEDUP_REMOVED lines=22> */
.L_x_4261:
[----:B------:R2:W3:Y:S01]  /*a160*/  SYNCS.PHASECHK.TRANS64.TRYWAIT P1, [R9+URZ+0x38850], R8 ;  /* 0x03885008090075a7 */ /* 0x0004e2000802017f */
[----:B------:R-:W-:Y:S05]  /*a170*/  @!P0 BRA `(.L_x_4262) ;  /* 0x0000000000048947 */ /* 0x000fea0003800000 */
[----:B------:R-:W-:Y:S01]  /*a180*/  BPT.TRAP 0x1 ;  /* 0x000000040000795c */ /* 0x000fe20000300000 */
.L_x_4262:
[----:B------:R-:W-:Y:S01]  /*a190*/  IMAD R7, R2, 0x1000, R4 ;  /* 0x0000100002077824 */ /* 0x000fe200078e0204 */
[----:B---3--:R-:W-:Y:S06]  /*a1a0*/  @P1 BRA `(.L_x_4263) ;  /* 0x0000000000081947 */ /* 0x008fec0003800000 */
[----:B------:R-:W3:Y:S02]  /*a1b0*/  SYNCS.PHASECHK.TRANS64.TRYWAIT P1, [R9+URZ+0x38850], R8 ;  /* 0x03885008090075a7 */ /* 0x000ee4000802017f */
[----:B---3--:R-:W-:Y:S05]  /*a1c0*/  @!P1 BRA `(.L_x_4264) ;  /* 0x000000b000ec9947 */ /* 0x008fea0003800000 */
.L_x_4263:
        /* <DEDUP_REMOVED lines=11> */
[----:B------:R-:W-:Y:S01]  /*a280*/  VIADD R8, R7, 0x4 ;  /* 0x0000000407087836 */ /* 0x000fe20000000000 */
[----:B------:R-:W-:Y:S01]  /*a290*/  IADD3 R21, R3, 0x800, RZ ;  /* 0x0000080003157810 */ /* 0x000fe20007ffe0ff */
[----:B------:R-:W-:Y:S01]  /*a2a0*/  HGMMA.64x64x16.F32.BF16 R152, gdesc[UR24], R152, gsb0 ;  /* 0x00e00000189879f0 */ /* 0x000fe20008001898 */
[----:B------:R-:W-:Y:S01]  /*a2b0*/  VIADD R15, R7, 0x800 ;  /* 0x00000800070f7836 */ /* 0x000fe20000000000 */
        /* <DEDUP_REMOVED lines=175> */
[----:B------:R-:W-:Y:S02]  /*adb0*/  IMAD.IADD R20, R21, 0x1, R8 ;  /* 0x0000000115147824 */ /* 0x000fe400078e0208 */
        /* <DEDUP_REMOVED lines=8> */
[----:B------:R-:W-:Y:S02]  /*ae40*/  IMAD.IADD R20, R21, 0x1, R10 ;  /* 0x0000000115147824 */ /* 0x000fe400078e020a */
[--C-:B------:R-:W-:Y:S02]  /*ae50*/  IMAD.IADD R186, R10, 0x1, R15.reuse ;  /* 0x000000010aba7824 */ /* 0x100fe400078e020f */
        /* <DEDUP_REMOVED lines=19> */
[----:B------:R-:W-:-:S04]  /*af90*/  MOV R15, 0x30 ;  /* 0x00000030000f7802 */ /* 0x000fc80000000f00 */
        /* <DEDUP_REMOVED lines=75> */
[----:B------:R-:W-:Y:S01]  /*b450*/  IMAD.IADD R8, R21, 0x1, R12 ;  /* 0x0000000115087824 */ /* 0x000fe200078e020c */
[----:B------:R-:W-:Y:S01]  /*b460*/  IADD3 R12, R12, R15, RZ ;  /* 0x0000000f0c0c7210 */ /* 0x000fe20007ffe0ff */
        /* <DEDUP_REMOVED lines=28> */
.L_x_4265:
        /* <DEDUP_REMOVED lines=41> */
[----:B------:R-:W-:-:S05]  /*b8c0*/  UMOV UR7, 0x40000040 ;  /* 0x4000004000077882 */ /* 0x000fca0000000000 */
        /* <DEDUP_REMOVED lines=49> */
[----:B------:R-:W-:Y:S01]  /*bbe0*/  FFMA.FTZ R171, R155, UR4, -R202 ;  /* 0x000000049bab7c23 */ /* 0x000fe200080108ca */
[----:B------:R-:W-:Y:S01]  /*bbf0*/  IMAD.MOV R155, RZ, RZ, -R184 ;  /* 0x000000ffff9b7224 */ /* 0x000fe200078e0ab8 */
[----:B------:R-:W1:Y:S01]  /*bc00*/  MUFU.TANH R181, R181 ;  /* 0x000000b500b57308 */ /* 0x000e620000002400 */
[----:B----4-:R-:W-:Y:S01]  /*bc10*/  FMNMX.FTZ R169, R176, R169, !PT ;  /* 0x000000a9b0a97209 */ /* 0x010fe20007810000 */
[--C-:B------:R-:W-:Y:S01]  /*bc20*/  FFMA.FTZ R152, R152, UR4, -R202.reuse ;  /* 0x0000000498987c23 */ /* 0x100fe200080108ca */
[--C-:B------:R-:W-:Y:S01]  /*bc30*/  FFMA.FTZ R179, R154, UR4, -R202.reuse ;  /* 0x000000049ab37c23 */ /* 0x100fe200080108ca */
[----:B------:R-:W-:Y:S01]  /*bc40*/  ISETP.NE.AND P1, PT, R18, R155, PT ;  /* 0x0000009b1200720c */ /* 0x000fe20003f25270 */
        /* <DEDUP_REMOVED lines=8> */
[--C-:B------:R-:W-:Y:S01]  /*bcd0*/  FFMA.FTZ R196, R161, UR4, -R202.reuse ;  /* 0x00000004a1c47c23 */ /* 0x100fe200080108ca */
[--C-:B------:R-:W-:Y:S01]  /*bce0*/  FFMA.FTZ R183, R164, UR4, -R202.reuse ;  /* 0x00000004a4b77c23 */ /* 0x100fe200080108ca */
[--C-:B------:R-:W-:Y:S01]  /*bcf0*/  FFMA.FTZ R200, R165, UR4, -R202.reuse ;  /* 0x00000004a5c87c23 */ /* 0x100fe200080108ca */
[----:B------:R-:W0:Y:S01]  /*bd00*/  MUFU.TANH R197, R197 ;  /* 0x000000c500c57308 */ /* 0x000e220000002400 */
[----:B-1----:R-:W-:Y:S01]  /*bd10*/  FMNMX.FTZ R169, R181, R168, !PT ;  /* 0x000000a8b5a97209 */ /* 0x002fe20007810000 */
[----:B------:R-:W-:Y:S01]  /*bd20*/  FFMA.FTZ R168, R8, UR4, -R202 ;  /* 0x0000000408a87c23 */ /* 0x000fe200080108ca */
[----:B------:R-:W-:-:S02]  /*bd30*/  @!P1 IMAD R154, R11, 0x40, R22 ;  /* 0x000000400b9a9824 */ /* 0x000fc400078e0216 */
[--C-:B------:R-:W-:Y:S01]  /*bd40*/  FFMA.FTZ R172, R172, UR4, -R202.reuse ;  /* 0x00000004acac7c23 */ /* 0x100fe200080108ca */
[----:B------:R-:W-:Y:S01]  /*bd50*/  FFMA.FTZ R173, R173, UR4, -R202 ;  /* 0x00000004adad7c23 */ /* 0x000fe200080108ca */
[----:B------:R-:W-:Y:S01]  /*bd60*/  @!P1 IMAD R154, R154, 0x4, R17 ;  /* 0x000000049a9a9824 */ /* 0x000fe200078e0211 */
[----:B------:R-:W1:Y:S01]  /*bd70*/  MUFU.TANH R198, R198 ;  /* 0x000000c600c67308 */ /* 0x000e620000002400 */
[----:B--2---:R-:W-:-:S07]  /*bd80*/  FMNMX.FTZ R8, R186, R169, !PT ;  /* 0x000000a9ba087209 */ /* 0x004fce0007810000 */
[----:B------:R-:W2:Y:S01]  /*bd90*/  MUFU.TANH R199, R199 ;  /* 0x000000c700c77308 */ /* 0x000ea20000002400 */
[----:B0-----:R-:W-:-:S07]  /*bda0*/  FMNMX.FTZ R169, R197, R8, !PT ;  /* 0x00000008c5a97209 */ /* 0x001fce0007810000 */
[----:B------:R-:W0:Y:S01]  /*bdb0*/  MUFU.TANH R201, R201 ;  /* 0x000000c900c97308 */ /* 0x000e220000002400 */
[----:B-1----:R-:W-:-:S07]  /*bdc0*/  FMNMX.FTZ R8, R198, R169, !PT ;  /* 0x000000a9c6087209 */ /* 0x002fce0007810000 */
[----:B------:R1:W3:Y:S01]  /*bdd0*/  MUFU.EX2 R14, R170 ;  /* 0x000000aa000e7308 */ /* 0x0002e20000000800 */
[----:B--2---:R-:W-:-:S07]  /*bde0*/  FMNMX.FTZ R8, R199, R8, !PT ;  /* 0x00000008c7087209 */ /* 0x004fce0007810000 */
[----:B------:R2:W-:Y:S01]  /*bdf0*/  MUFU.EX2 R169, R152 ;  /* 0x0000009800a97308 */ /* 0x0005e20000000800 */
[----:B0-----:R-:W-:Y:S01]  /*be00*/  FMNMX.FTZ R8, R201, R8, !PT ;  /* 0x00000008c9087209 */ /* 0x001fe20007810000 */
[----:B-1----:R-:W-:-:S04]  /*be10*/  FFMA.FTZ R170, R153, UR4, -R202 ;  /* 0x0000000499aa7c23 */ /* 0x002fc800080108ca */
[----:B------:R-:W0:Y:S02]  /*be20*/  SHFL.BFLY PT, R153, R8, 0x2, 0x1f ;  /* 0x0c401f0008997f89 */ /* 0x000e2400000e0000 */
[----:B------:R-:W-:Y:S01]  /*be30*/  MUFU.EX2 R21, R21 ;  /* 0x0000001500157308 */ /* 0x000fe20000000800 */
[----:B--2---:R-:W-:Y:S02]  /*be40*/  VIADD R152, R9, 0x38840 ;  /* 0x0003884009987836 */ /* 0x004fe40000000000 */
[-C--:B---3--:R-:W-:Y:S01]  /*be50*/  FMUL.FTZ R24, R24, R14.reuse ;  /* 0x0000000e18187220 */ /* 0x088fe20000410000 */
[-C--:B------:R-:W-:Y:S01]  /*be60*/  FMUL.FTZ R25, R25, R14.reuse ;  /* 0x0000000e19197220 */ /* 0x080fe20000410000 */
[-C--:B------:R-:W-:Y:S01]  /*be70*/  FMUL.FTZ R28, R28, R14.reuse ;  /* 0x0000000e1c1c7220 */ /* 0x080fe20000410000 */
[-C--:B------:R-:W-:Y:S01]  /*be80*/  FMUL.FTZ R29, R29, R14.reuse ;  /* 0x0000000e1d1d7220 */ /* 0x080fe20000410000 */
[----:B------:R-:W-:Y:S01]  /*be90*/  PRMT R152, R219, 0x654, R152 ;  /* 0x00000654db987816 */ /* 0x000fe20000000098 */
[-C--:B------:R-:W-:Y:S01]  /*bea0*/  FMUL.FTZ R32, R32, R14.reuse ;  /* 0x0000000e20207220 */ /* 0x080fe20000410000 */
[----:B------:R-:W1:Y:S01]  /*beb0*/  MUFU.EX2 R168, R168 ;  /* 0x000000a800a87308 */ /* 0x000e620000000800 */
[-C--:B------:R-:W-:Y:S01]  /*bec0*/  FMUL.FTZ R33, R33, R14.reuse ;  /* 0x0000000e21217220 */ /* 0x080fe20000410000 */
[----:B------:R1:W-:Y:S01]  /*bed0*/  SYNCS.ARRIVE.TRANS64.RED.A1T0 RZ, [R152+URZ], RZ ;  /* 0x000000ff98ff79a7 */ /* 0x0003e2000810043f */
[----:B------:R-:W-:Y:S01]  /*bee0*/  @!P1 STS [R154+0x38400], R14 ;  /* 0x0384000e9a009388 */ /* 0x000fe20000000800 */
        /* <DEDUP_REMOVED lines=11> */
[-C--:B------:R-:W-:Y:S01]  /*bfa0*/  FMUL.FTZ R53, R53, R14.reuse ;  /* 0x0000000e35357220 */ /* 0x080fe20000410000 */
[----:B------:R-:W-:Y:S01]  /*bfb0*/  MUFU.EX2 R171, R171 ;  /* 0x000000ab00ab7308 */ /* 0x000fe20000000800 */
[----:B-1----:R-:W-:Y:S01]  /*bfc0*/  F2FP.BF16.F32.PACK_AB R152, R168, R21 ;  /* 0x00000015a898723e */ /* 0x002fe200000010ff */
[-C--:B------:R-:W-:Y:S01]  /*bfd0*/  FMUL.FTZ R56, R56, R14.reuse ;  /* 0x0000000e38387220 */ /* 0x080fe20000410000 */
[----:B------:R-:W0:Y:S01]  /*bfe0*/  SHFL.BFLY PT, R8, R153, 0x1, 0x1f ;  /* 0x0c201f0099087f89 */ /* 0x000e2200000e0000 */
        /* <DEDUP_REMOVED lines=21> */
[----:B-1----:R-:W-:Y:S01]  /*c140*/  F2FP.BF16.F32.PACK_AB R156, R174, R171 ;  /* 0x000000abae9c723e */ /* 0x002fe200000010ff */
[----:B------:R-:W-:Y:S01]  /*c150*/  FMUL.FTZ R93, R93, R14 ;  /* 0x0000000e5d5d7220 */ /* 0x000fe20000410000 */
[----:B0-----:R-:W-:Y:S01]  /*c160*/  FMNMX.FTZ R8, R153, R8, !PT ;  /* 0x0000000899087209 */ /* 0x001fe20007810000 */
[-C--:B------:R-:W-:Y:S01]  /*c170*/  FMUL.FTZ R96, R96, R14.reuse ;  /* 0x0000000e60607220 */ /* 0x080fe20000410000 */
[-C--:B------:R-:W-:Y:S01]  /*c180*/  FMUL.FTZ R97, R97, R14.reuse ;  /* 0x0000000e61617220 */ /* 0x080fe20000410000 */
[-C--:B------:R-:W-:Y:S01]  /*c190*/  FMUL.FTZ R100, R100, R14.reuse ;  /* 0x0000000e64647220 */ /* 0x080fe20000410000 */
[-C--:B------:R-:W-:Y:S01]  /*c1a0*/  FMUL.FTZ R101, R101, R14.reuse ;  /* 0x0000000e65657220 */ /* 0x080fe20000410000 */
[C---:B------:R-:W-:Y:S01]  /*c1b0*/  FADD.FTZ R13, -R8.reuse, R13 ;  /* 0x0000000d080d7221 */ /* 0x040fe20000010100 */
[----:B------:R-:W-:Y:S01]  /*c1c0*/  FMUL.FTZ R153, R8, UR4 ;  /* 0x0000000408997c20 */ /* 0x000fe20008410000 */
[----:B------:R-:W-:Y:S01]  /*c1d0*/  MUFU.EX2 R177, R177 ;  /* 0x000000b100b17308 */ /* 0x000fe20000000800 */
[-C--:B------:R-:W-:Y:S01]  /*c1e0*/  FMUL.FTZ R104, R104, R14.reuse ;  /* 0x0000000e68687220 */ /* 0x080fe20000410000 */
[----:B------:R-:W-:Y:S01]  /*c1f0*/  FMUL.FTZ R13, R13, UR4 ;  /* 0x000000040d0d7c20 */ /* 0x000fe20008410000 */
[--C-:B------:R-:W-:Y:S01]  /*c200*/  FFMA.FTZ R203, R12, UR4, -R153.reuse ;  /* 0x000000040ccb7c23 */ /* 0x100fe20008010899 */
[--C-:B------:R-:W-:Y:S01]  /*c210*/  FFMA.FTZ R12, R15, UR4, -R153.reuse ;  /* 0x000000040f0c7c23 */ /* 0x100fe20008010899 */
        /* <DEDUP_REMOVED lines=16> */
[----:B------:R-:W-:Y:S01]  /*c320*/  IMAD R197, R2, 0x1000, R19 ;  /* 0x0000100002c57824 */ /* 0x000fe200078e0213 */
[----:B--2---:R-:W-:Y:S01]  /*c330*/  F2FP.BF16.F32.PACK_AB R158, R178, R175 ;  /* 0x000000afb29e723e */ /* 0x004fe200000010ff */
[-C--:B------:R-:W-:Y:S01]  /*c340*/  FMUL.FTZ R105, R105, R14.reuse ;  /* 0x0000000e69697220 */ /* 0x080fe20000410000 */
[----:B------:R-:W-:Y:S01]  /*c350*/  FMUL.FTZ R108, R108, R14 ;  /* 0x0000000e6c6c7220 */ /* 0x000fe20000410000 */
[----:B0-----:R0:W-:Y:S01]  /*c360*/  @!P1 STS [R154+0x38420], R13 ;  /* 0x0384200d9a009388 */ /* 0x0011e20000000800 */
[----:B------:R-:W-:Y:S01]  /*c370*/  R2UR UR6, R197 ;  /* 0x00000000c50672ca */ /* 0x000fe200000e0000 */
[-C--:B------:R-:W-:Y:S01]  /*c380*/  FMUL.FTZ R26, R26, R13.reuse ;  /* 0x0000000d1a1a7220 */ /* 0x080fe20000410000 */
[----:B------:R-:W1:Y:S01]  /*c390*/  MUFU.EX2 R203, R203 ;  /* 0x000000cb00cb7308 */ /* 0x000e620000000800 */
[-C--:B------:R-:W-:Y:S01]  /*c3a0*/  FMUL.FTZ R27, R27, R13.reuse ;  /* 0x0000000d1b1b7220 */ /* 0x080fe20000410000 */
[-C--:B------:R-:W-:Y:S01]  /*c3b0*/  FMUL.FTZ R30, R30, R13.reuse ;  /* 0x0000000d1e1e7220 */ /* 0x080fe20000410000 */
[-C--:B------:R-:W-:Y:S01]  /*c3c0*/  FMUL.FTZ R31, R31, R13.reuse ;  /* 0x0000000d1f1f7220 */ /* 0x080fe20000410000 */
[-C--:B------:R-:W-:Y:S01]  /*c3d0*/  FMUL.FTZ R34, R34, R13.reuse ;  /* 0x0000000d22227220 */ /* 0x080fe20000410000 */
[-C--:B------:R-:W-:Y:S01]  /*c3e0*/  FMUL.FTZ R35, R35, R13.reuse ;  /* 0x0000000d23237220 */ /* 0x080fe20000410000 */
[----:B------:R-:W-:Y:S01]  /*c3f0*/  FMUL.FTZ R38, R38, R13 ;  /* 0x0000000d26267220 */ /* 0x000fe20000410000 */
[----:B0-----:R-:W-:Y:S01]  /*c400*/  F2FP.BF16.F32.PACK_AB R154, R170, R169 ;  /* 0x000000a9aa9a723e */ /* 0x001fe200000010ff */
        /* <DEDUP_REMOVED lines=57> */
[----:B0-----:R-:W-:Y:S01]  /*c7a0*/  F2FP.BF16.F32.PACK_AB R159, R207, R202 ;  /* 0x000000cacf9f723e */ /* 0x001fe200000010ff */
        /* <DEDUP_REMOVED lines=40> */
[----:B------:R-:W-:Y:S01]  /*ca30*/  FMUL.FTZ R151, R151, R13 ;  /* 0x0000000d97977220 */ /* 0x000fe20000410000 */
[----:B------:R1:W-:Y:S01]  /*ca40*/  STSM.16.M88.4 [R185+0x36400], R152 ;  /* 0x03640098b9007844 */ /* 0x0003e20000000200 */
[----:B------:R-:W-:-:S02]  /*ca50*/  VIADD R199, R197, 0x80 ;  /* 0x00000080c5c77836 */ /* 0x000fc40000000000 */
[----:B------:R-:W-:Y:S01]  /*ca60*/  FFMA.FTZ R5, R14, R5, R21 ;  /* 0x000000050e057223 */ /* 0x000fe20000010015 */
[----:B------:R-:W-:Y:S01]  /*ca70*/  FFMA.FTZ R6, R13, R6, R10 ;  /* 0x000000060d067223 */ /* 0x000fe2000001000a */
[----:B------:R1:W-:Y:S01]  /*ca80*/  STSM.16.M88.4 [R187], R156 ;  /* 0x0000009cbb007844 */ /* 0x0003e20000000200 */
[----:B------:R-:W-:Y:S01]  /*ca90*/  MUFU.EX2 R183, R183 ;  /* 0x000000b700b77308 */ /* 0x000fe20000000800 */
[----:B------:R-:W-:Y:S01]  /*caa0*/  FADD.FTZ R168, R168, R5 ;  /* 0x00000005a8a87221 */ /* 0x000fe20000010000 */
[----:B------:R-:W-:-:S03]  /*cab0*/  FADD.FTZ R203, R203, R6 ;  /* 0x00000006cbcb7221 */ /* 0x000fc60000010000 */
[----:B------:R-:W-:Y:S01]  /*cac0*/  FADD.FTZ R169, R169, R168 ;  /* 0x000000a8a9a97221 */ /* 0x000fe20000010000 */
[----:B------:R-:W-:Y:S02]  /*cad0*/  FADD.FTZ R12, R12, R203 ;  /* 0x000000cb0c0c7221 */ /* 0x000fe40000010000 */
        /* <DEDUP_REMOVED lines=26> */
[----:B------:R-:W-:Y:S01]  /*cc80*/  FADD.FTZ R181, R181, R180 ;  /* 0x000000b4b5b57221 */ /* 0x000fe20000010000 */
[----:B------:R-:W-:Y:S01]  /*cc90*/  FADD.FTZ R183, R183, R196 ;  /* 0x000000c4b7b77221 */ /* 0x000fe20000010000 */
[----:B------:R-:W-:Y:S03]  /*cca0*/  MUFU.EX2 R11, R11 ;  /* 0x0000000b000b7308 */ /* 0x000fe60000000800 */
[----:B------:R-:W-:-:S04]  /*ccb0*/  FADD.FTZ R183, R200, R183 ;  /* 0x000000b7c8b77221 */ /* 0x000fc80000010000 */
[----:B------:R-:W-:Y:S01]  /*ccc0*/  FADD.FTZ R172, R172, R183 ;  /* 0x000000b7acac7221 */ /* 0x000fe20000010000 */
        /* <DEDUP_REMOVED lines=11> */
[----:B------:R-:W-:Y:S01]  /*cd80*/  R2UR UR6, R199 ;  /* 0x00000000c70672ca */ /* 0x000fe200000e0000 */
[----:B------:R-:W-:Y:S01]  /*cd90*/  UMOV UR7, 0x40000040 ;  /* 0x4000004000077882 */ /* 0x000fe20000000000 */
[C---:B------:R-:W-:Y:S02]  /*cda0*/  VIADD R199, R197.reuse, 0x100 ;  /* 0x00000100c5c77836 */ /* 0x040fe40000000000 */
[----:B------:R-:W-:Y:S01]  /*cdb0*/  VIADD R197, R197, 0x180 ;  /* 0x00000180c5c57836 */ /* 0x000fe20000000000 */
[----:B------:R-:W-:Y:S02]  /*cdc0*/  WARPGROUP.DEPBAR.LE gsb0, 0x0 ;  /* 0x00008000000079c5 */ /* 0x000fe40000010000 */
[----:B------:R-:W-:-:S15]  /*cdd0*/  WARPGROUP.ARRIVE ;  /* 0x00000000000079c5 */ /* 0x000fde0000000000 */
[----:B------:R-:W-:-:S05]  /*cde0*/  NOP ;  /* 0x0000000000007918 */ /* 0x000fca0000000000 */
        /* <DEDUP_REMOVED lines=24> */
.L_x_4266:
[----:B------:R-:W-:Y:S01]  /*cf70*/  ISETP.LT.AND P1, PT, RZ, UR33, PT ;  /* 0x00000021ff007c0c */ /* 0x000fe2000bf21270 */
[----:B------:R-:W-:Y:S01]  /*cf80*/  VIADD R10, R9, 0x38860 ;  /* 0x00038860090a7836 */ /* 0x000fe20000000000 */
[----:B------:R-:W-:Y:S01]  /*cf90*/  UIADD3 UR33, UR33, -0x1, URZ ;  /* 0xffffffff21217890 */ /* 0x000fe2000fffe03f */
[----:B------:R-:W-:Y:S02]  /*cfa0*/  IMAD.MOV.U32 R13, RZ, RZ, R8 ;  /* 0x000000ffff0d7224 */ /* 0x000fe400078e0008 */
[----:B------:R-:W-:Y:S01]  /*cfb0*/  IMAD.MOV.U32 R14, RZ, RZ, R7 ;  /* 0x000000ffff0e7224 */ /* 0x000fe200078e0007 */
[----:B------:R-:W-:Y:S01]  /*cfc0*/  PRMT R10, R219, 0x654, R10 ;  /* 0x00000654db0a7816 */ /* 0x000fe2000000000a */
[----:B------:R-:W-:-:S03]  /*cfd0*/  IMAD.MOV.U32 R11, RZ, RZ, R2 ;  /* 0x000000ffff0b7224 */ /* 0x000fc600078e0002 */
[----:B------:R0:W-:Y:S03]  /*cfe0*/  SYNCS.ARRIVE.TRANS64.RED.A1T0 RZ, [R10+URZ], RZ ;  /* 0x000000ff0aff79a7 */ /* 0x0001e6000810043f */
[----:B------:R-:W-:Y:S05]  /*cff0*/  @P1 BRA `(.L_x_4267) ;  /* 0xffffffcc00c01947 */ /* 0x000fea000383ffff */
.L_x_4256:
[----:B------:R-:W1:Y:S01]  /*d000*/  SHFL.BFLY PT, R0, R5, 0x2, 0x1f ;  /* 0x0c401f0005007f89 */ /* 0x000e6200000e0000 */
[----:B------:R-:W-:Y:S01]  /*d010*/  IMAD.U32 R12, RZ, RZ, UR4 ;  /* 0x00000004ff0c7e24 */ /* 0x000fe2000f8e00ff */
[----:B------:R-:W-:Y:S02]  /*d020*/  UIADD3 UR36, UR36, 0x1, URZ ;  /* 0x0000000124247890 */ /* 0x000fe4000fffe03f */
[----:B------:R-:W0:Y:S01]  /*d030*/  SHFL.BFLY PT, R9, R6, 0x2, 0x1f ;  /* 0x0c401f0006097f89 */ /* 0x000e2200000e0000 */
[----:B------:R-:W-:Y:S08]  /*d040*/  BAR.ARV 0x8, 0x100 ;  /* 0x0204000000007b1d */ /* 0x000ff00000002000 */
[----:B------:R-:W-:Y:S01]  /*d050*/  BAR.SYNC.DEFER_BLOCKING 0xf, 0x100 ;  /* 0x03c4000000007b1d */ /* 0x000fe20000010000 */
[----:B-1----:R-:W-:Y:S01]  /*d060*/  FADD.FTZ R4, R0, R5 ;  /* 0x0000000500047221 */ /* 0x002fe20000010000 */
[----:B------:R-:W-:-:S02]  /*d070*/  VIADD R5, R2, 0x1 ;  /* 0x0000000102057836 */ /* 0x000fc40000000000 */
[----:B0-----:R-:W-:Y:S02]  /*d080*/  FADD.FTZ R10, R9, R6 ;  /* 0x00000006090a7221 */ /* 0x001fe40000010000 */
[----:B------:R-:W0:Y:S01]  /*d090*/  SHFL.BFLY PT, R3, R4, 0x1, 0x1f ;  /* 0x0c201f0004037f89 */ /* 0x000e2200000e0000 */
[----:B------:R-:W-:-:S03]  /*d0a0*/  ISETP.NE.AND P1, PT, R5, 0x2, PT ;  /* 0x000000020500780c */ /* 0x000fc60003f25270 */
[----:B------:R-:W1:Y:S01]  /*d0b0*/  SHFL.BFLY PT, R9, R10, 0x1, 0x1f ;  /* 0x0c201f000a097f89 */ /* 0x000e6200000e0000 */
[----:B------:R-:W-:-:S04]  /*d0c0*/  SEL R11, RZ, 0x1, P1 ;  /* 0x00000001ff0b7807 */ /* 0x000fc80000800000 */
[----:B------:R-:W-:Y:S01]  /*d0d0*/  LOP3.LUT R16, R16, R11, RZ, 0x3c, !PT ;  /* 0x0000000b10107212 */ /* 0x000fe200078e3cff */
[----:B0-----:R-:W-:Y:S01]  /*d0e0*/  FADD.FTZ R0, R4, R3 ;  /* 0x0000000304007221 */ /* 0x001fe20000010000 */
[----:B------:R-:W-:Y:S02]  /*d0f0*/  IMAD.MOV R3, RZ, RZ, -R184 ;  /* 0x000000ffff037224 */ /* 0x000fe400078e0ab8 */
[----:B------:R-:W-:Y:S02]  /*d100*/  IMAD.MOV.U32 R4, RZ, RZ, RZ ;  /* 0x000000ffff047224 */ /* 0x000fe400078e00ff */
[----:B-1----:R-:W-:Y:S01]  /*d110*/  FADD.FTZ R9, R10, R9 ;  /* 0x000000090a097221 */ /* 0x002fe20000010000 */
[----:B------:R-:W-:Y:S02]  /*d120*/  FSETP.NE.FTZ.AND P2, PT, R0, RZ, PT ;  /* 0x000000ff0000720b */ /* 0x000fe40003f55000 */
[----:B------:R-:W-:Y:S01]  /*d130*/  ISETP.NE.AND P0, PT, R18, R3, PT ;  /* 0x000000031200720c */ /* 0x000fe20003f05270 */
[----:B------:R-:W-:Y:S01]  /*d140*/  IMAD.MOV.U32 R3, RZ, RZ, RZ ;  /* 0x000000ffff037224 */ /* 0x000fe200078e00ff */
[----:B------:R-:W-:-:S09]  /*d150*/  FSETP.NE.FTZ.AND P3, PT, R9, RZ, PT ;  /* 0x000000ff0900720b */ /* 0x000fd20003f75000 */
[----:B------:R-:W0:Y:S02]  /*d160*/  @P2 MUFU.RCP R3, R0 ;  /* 0x0000000000032308 */ /* 0x000e240000001000 */
[----:B------:R-:W-:-:S05]  /*d170*/  @!P0 LEA R2, R2, R22, 0x6 ;  /* 0x0000001602028211 */ /* 0x000fca00078e30ff */
[----:B------:R-:W-:Y:S01]  /*d180*/  @!P0 IMAD R2, R2, 0x4, R17 ;  /* 0x0000000402028824 */ /* 0x000fe200078e0211 */
        /* <DEDUP_REMOVED lines=17> */
[----:B------:R-:W-:Y:S01]  /*d2a0*/  FMUL.FTZ R206, R48, R3 ;  /* 0x0000000330ce7220 */ /* 0x000fe20000410000 */
[----:B--2---:R-:W-:Y:S01]  /*d2b0*/  @P2 FMUL.FTZ R13, R10, 0.69314718246459960938 ;  /* 0x3f3172180a0d2820 */ /* 0x004fe20000410000 */
[----:B0-----:R-:W-:Y:S01]  /*d2c0*/  @P3 FMUL.FTZ R9, R12, 0.69314718246459960938 ;  /* 0x3f3172180c093820 */ /* 0x001fe20000410000 */
[----:B-1----:R-:W-:-:S02]  /*d2d0*/  IMAD.U32 R2, RZ, RZ, UR4 ;  /* 0x00000004ff027e24 */ /* 0x002fc4000f8e00ff */
[-C--:B------:R-:W-:Y:S01]  /*d2e0*/  FMUL.FTZ R203, R49, R3.reuse ;  /* 0x0000000331cb7220 */ /* 0x080fe20000410000 */
[-C--:B------:R-:W-:Y:S01]  /*d2f0*/  FMUL.FTZ R204, R52, R3.reuse ;  /* 0x0000000334cc7220 */ /* 0x080fe20000410000 */
[-C--:B------:R-:W-:Y:S01]  /*d300*/  FMUL.FTZ R201, R53, R3.reuse ;  /* 0x0000000335c97220 */ /* 0x080fe20000410000 */
[----:B------:R-:W-:Y:S01]  /*d310*/  @P2 FMUL.FTZ R2, R2, 0.69314718246459960938 ;  /* 0x3f31721802022820 */ /* 0x000fe20000410000 */
        /* <DEDUP_REMOVED lines=49> */
[----:B------:R-:W-:-:S02]  /*d630*/  IMAD.MOV.U32 R3, RZ, RZ, -0x800000 ;  /* 0xff800000ff037424 */ /* 0x000fc400078e00ff */
[----:B------:R-:W-:Y:S01]  /*d640*/  @P2 FFMA.FTZ R3, R2, R7, R13 ;  /* 0x0000000702032223 */ /* 0x000fe2000001000d */
        /* <DEDUP_REMOVED lines=67> */
[----:B------:R-:W-:Y:S01]  /*da80*/  SEL R2, R5, RZ, P1 ;  /* 0x000000ff05027207 */ /* 0x000fe20000800000 */
[----:B------:R-:W-:Y:S06]  /*da90*/  BAR.ARV 0xe, 0x100 ;  /* 0x0384000000007b1d */ /* 0x000fec0000002000 */
.L_x_4226:
[----:B------:R-:W0:Y:S01]  /*daa0*/  S2R R219, SR_CgaCtaId ;  /* 0x0000000000db7919 */ /* 0x000e220000008800 */
[----:B------:R-:W-:Y:S01]  /*dab0*/  MOV R4, 0x400 ;  /* 0x0000040000047802 */ /* 0x000fe20000000f00 */
[----:B------:R-:W-:Y:S01]  /*dac0*/  BSSY B0, `(.L_x_4268) ;  /* 0x00002a7000007945 */ /* 0x000fe20003800000 */
[----:B------:R-:W-:Y:S02]  /*dad0*/  BAR.SYNC.DEFER_BLOCKING 0x5, 0x180 ;  /* 0x0146000000007b1d */ /* 0x000fe40000010000 */
[----:B0-----:R-:W-:-:S05]  /*dae0*/  LEA R17, R219, R4, 0x18 ;  /* 0x00000004db117211 */ /* 0x001fca00078ec0ff */
[----:B------:R-:W0:Y:S02]  /*daf0*/  LDS R4, [R17+0x388d0] ;  /* 0x0388d00011047984 */ /* 0x000e240000000800 */
[----:B0-----:R-:W-:Y:S01]  /*db00*/  R2UR UR4, R4 ;  /* 0x00000000040472ca */ /* 0x001fe200000e0000 */
[----:B------:R-:W-:Y:S06]  /*db10*/  BAR.ARV 0x4, 0x180 ;  /* 0x0106000000007b1d */ /* 0x000fec0000002000 */
[----:B------:R-:W-:Y:S08]  /*db20*/  @P0 BRA `(.L_x_4269) ;  /* 0x0000001c00880947 */ /* 0x000ff00003800000 */
[----:B------:R-:W0:Y:S01]  /*db30*/  S2R R4, SR_SWINHI ;  /* 0x0000000000047919 */ /* 0x000e220000002f00 */
[----:B------:R-:W-:Y:S01]  /*db40*/  IMAD R7, R215, 0x40, R23 ;  /* 0x00000040d7077824 */ /* 0x000fe200078e0217 */
[----:B------:R-:W-:Y:S01]  /*db50*/  F2FP.BF16.F32.PACK_AB R6, R6, R197 ;  /* 0x000000c50606723e */ /* 0x000fe200000010ff */
[----:B------:R-:W-:Y:S01]  /*db60*/  USHF.R.S32.HI UR12, URZ, 0x1f, UR37 ;  /* 0x0000001f3f0c7899 */ /* 0x000fe20008011425 */
[----:B------:R-:W-:Y:S01]  /*db70*/  BAR.SYNC.DEFER_BLOCKING 0x1, 0x100 ;  /* 0x0044000000007b1d */ /* 0x000fe20000010000 */
[----:B------:R-:W-:Y:S01]  /*db80*/  F2FP.BF16.F32.PACK_AB R128, R129, R128 ;  /* 0x000000808180723e */ /* 0x000fe200000010ff */
[----:B------:R-:W-:Y:S01]  /*db90*/  USHF.R.S32.HI UR13, URZ, 0x1f, UR39 ;  /* 0x0000001f3f0d7899 */ /* 0x000fe20008011427 */
        /* <DEDUP_REMOVED lines=11> */
[----:B------:R-:W-:Y:S02]  /*dc50*/  MOV R96, R17 ;  /* 0x0000001100607202 */ /* 0x000fe40000000f00 */
[----:B0-----:R-:W-:-:S03]  /*dc60*/  MOV R97, R4 ;  /* 0x0000000400617202 */ /* 0x001fc60000000f00 */
[----:B------:R-:W-:-:S04]  /*dc70*/  IMAD.WIDE R4, R221, 0x2, R96 ;  /* 0x00000002dd047825 */ /* 0x000fc800078e0260 */
[----:B------:R-:W-:Y:S01]  /*dc80*/  IMAD.WIDE R96, R7, 0x2, R96 ;  /* 0x0000000207607825 */ /* 0x000fe200078e0260 */
[C---:B------:R-:W-:Y:S02]  /*dc90*/  IADD3 R45, P1, R4.reuse, 0x20, RZ ;  /* 0x00000020042d7810 */ /* 0x040fe40007f3e0ff */
[C---:B------:R-:W-:Y:S02]  /*dca0*/  IADD3 R49, P0, R4.reuse, 0x40, RZ ;  /* 0x0000004004317810 */ /* 0x040fe40007f1e0ff */
[----:B------:R-:W-:Y:S01]  /*dcb0*/  LOP3.LUT R40, R45, 0x380, RZ, 0xc0, !PT ;  /* 0x000003802d287812 */ /* 0x000fe200078ec0ff */
[--C-:B------:R-:W-:Y:S01]  /*dcc0*/  IMAD.X R101, RZ, RZ, R5.reuse, P1 ;  /* 0x000000ffff657224 */ /* 0x100fe200008e0605 */
[----:B------:R-:W-:Y:S01]  /*dcd0*/  IADD3 R53, P4, R4, 0x60, RZ ;  /* 0x0000006004357810 */ /* 0x000fe20007f9e0ff */
[--C-:B------:R-:W-:Y:S01]  /*dce0*/  IMAD.X R105, RZ, RZ, R5.reuse, P0 ;  /* 0x000000ffff697224 */ /* 0x100fe200000e0605 */
[----:B------:R-:W-:Y:S02]  /*dcf0*/  LOP3.LUT R44, R49, 0x380, RZ, 0xc0, !PT ;  /* 0x00000380312c7812 */ /* 0x000fe400078ec0ff */
[----:B------:R-:W-:Y:S01]  /*dd00*/  SHF.R.U64 R40, R40, 0x3, RZ ;  /* 0x0000000328287819 */ /* 0x000fe200000012ff */
[----:B------:R-:W-:Y:S01]  /*dd10*/  IMAD.X R109, RZ, RZ, R5, P4 ;  /* 0x000000ffff6d7224 */ /* 0x000fe200020e0605 */
[----:B------:R-:W-:-:S02]  /*dd20*/  LOP3.LUT R48, R53, 0x380, RZ, 0xc0, !PT ;  /* 0x0000038035307812 */ /* 0x000fc400078ec0ff */
[----:B------:R-:W-:Y:S02]  /*dd30*/  SHF.R.U64 R44, R44, 0x3, RZ ;  /* 0x000000032c2c7819 */ /* 0x000fe400000012ff */
[C---:B------:R-:W-:Y:S02]  /*dd40*/  IADD3 R37, P6, R4.reuse, 0x2020, RZ ;  /* 0x0000202004257810 */ /* 0x040fe40007fde0ff */
[C---:B------:R-:W-:Y:S02]  /*dd50*/  IADD3 R36, P3, R4.reuse, 0x2000, RZ ;  /* 0x0000200004247810 */ /* 0x040fe40007f7e0ff */
[----:B------:R-:W-:Y:S01]  /*dd60*/  IADD3 R33, P5, R4, 0x2040, RZ ;  /* 0x0000204004217810 */ /* 0x000fe20007fbe0ff */
[--C-:B------:R-:W-:Y:S01]  /*dd70*/  IMAD.X R117, RZ, RZ, R5.reuse, P6 ;  /* 0x000000ffff757224 */ /* 0x100fe200030e0605 */
[----:B------:R-:W-:Y:S01]  /*dd80*/  LOP3.LUT R100, R40, R45, RZ, 0x3c, !PT ;  /* 0x0000002d28647212 */ /* 0x000fe200078e3cff */
[--C-:B------:R-:W-:Y:S01]  /*dd90*/  IMAD.X R113, RZ, RZ, R5.reuse, P3 ;  /* 0x000000ffff717224 */ /* 0x100fe200018e0605 */
[----:B------:R-:W-:Y:S01]  /*dda0*/  SHF.R.U64 R40, R48, 0x3, RZ ;  /* 0x0000000330287819 */ /* 0x000fe200000012ff */
[----:B------:R-:W-:Y:S01]  /*ddb0*/  IMAD.X R123, RZ, RZ, R5, P5 ;  /* 0x000000ffff7b7224 */ /* 0x000fe200028e0605 */
[----:B------:R-:W-:-:S02]  /*ddc0*/  LOP3.LUT R104, R44, R49, RZ, 0x3c, !PT ;  /* 0x000000312c687212 */ /* 0x000fc400078e3cff */
[----:B------:R-:W-:Y:S02]  /*ddd0*/  LOP3.LUT R44, R37, 0x380, RZ, 0xc0, !PT ;  /* 0x00000380252c7812 */ /* 0x000fe400078ec0ff */
[----:B------:R-:W-:Y:S02]  /*dde0*/  IADD3 R14, P2, R4, 0x2060, RZ ;  /* 0x00002060040e7810 */ /* 0x000fe40007f5e0ff */
[----:B------:R-:W-:Y:S02]  /*ddf0*/  LOP3.LUT R45, R36, 0x380, RZ, 0xc0, !PT ;  /* 0x00000380242d7812 */ /* 0x000fe400078ec0ff */
[----:B------:R-:W-:Y:S01]  /*de00*/  LOP3.LUT R48, R33, 0x380, RZ, 0xc0, !PT ;  /* 0x0000038021307812 */ /* 0x000fe200078ec0ff */
[----:B------:R-:W-:Y:S01]  /*de10*/  IMAD.X R127, RZ, RZ, R5, P2 ;  /* 0x000000ffff7f7224 */ /* 0x000fe200010e0605 */
[----:B------:R-:W-:Y:S02]  /*de20*/  LOP3.LUT R108, R40, R53, RZ, 0x3c, !PT ;  /* 0x00000035286c7212 */ /* 0x000fe400078e3cff */
[----:B------:R-:W-:-:S02]  /*de30*/  SHF.R.U64 R40, R44, 0x3, RZ ;  /* 0x000000032c287819 */ /* 0x000fc400000012ff */
[----:B------:R-:W-:Y:S02]  /*de40*/  SHF.R.U64 R45, R45, 0x3, RZ ;  /* 0x000000032d2d7819 */ /* 0x000fe400000012ff */
[----:B------:R-:W-:Y:S02]  /*de50*/  LOP3.LUT R49, R14, 0x380, RZ, 0xc0, !PT ;  /* 0x000003800e317812 */ /* 0x000fe400078ec0ff */
[----:B------:R-:W-:Y:S02]  /*de60*/  SHF.R.U64 R44, R48, 0x3, RZ ;  /* 0x00000003302c7819 */ /* 0x000fe400000012ff */
[C---:B------:R-:W-:Y:S02]  /*de70*/  IADD3 R12, P1, R4.reuse, 0x4000, RZ ;  /* 0x00004000040c7810 */ /* 0x040fe40007f3e0ff */
[C---:B------:R-:W-:Y:S02]  /*de80*/  IADD3 R24, P0, R4.reuse, 0x4020, RZ ;  /* 0x0000402004187810 */ /* 0x040fe40007f1e0ff */
[----:B------:R-:W-:Y:S01]  /*de90*/  IADD3 R20, P4, R4, 0x4040, RZ ;  /* 0x0000404004147810 */ /* 0x000fe20007f9e0ff */
[--C-:B------:R-:W-:Y:S01]  /*dea0*/  IMAD.X R13, RZ, RZ, R5.reuse, P1 ;  /* 0x000000ffff0d7224 */ /* 0x100fe200008e0605 */
[----:B------:R-:W-:Y:S01]  /*deb0*/  LOP3.LUT R116, R40, R37, RZ, 0x3c, !PT ;  /* 0x0000002528747212 */ /* 0x000fe200078e3cff */
[--C-:B------:R-:W-:Y:S01]  /*dec0*/  IMAD.X R15, RZ, RZ, R5.reuse, P0 ;  /* 0x000000ffff0f7224 */ /* 0x100fe200000e0605 */
[----:B------:R-:W-:Y:S01]  /*ded0*/  LOP3.LUT R112, R45, R36, RZ, 0x3c, !PT ;  /* 0x000000242d707212 */ /* 0x000fe200078e3cff */
[----:B------:R-:W-:Y:S01]  /*dee0*/  IMAD.X R25, RZ, RZ, R5, P4 ;  /* 0x000000ffff197224 */ /* 0x000fe200020e0605 */
[----:B------:R-:W-:-:S02]  /*def0*/  SHF.R.U64 R37, R49, 0x3, RZ ;  /* 0x0000000331257819 */ /* 0x000fc400000012ff */
[----:B------:R-:W-:Y:S02]  /*df00*/  LOP3.LUT R122, R44, R33, RZ, 0x3c, !PT ;  /* 0x000000212c7a7212 */ /* 0x000fe400078e3cff */
[----:B------:R-:W-:Y:S02]  /*df10*/  LOP3.LUT R9, R4, 0x380, RZ, 0xc0, !PT ;  /* 0x0000038004097812 */ /* 0x000fe400078ec0ff */
[----:B------:R-:W-:Y:S02]  /*df20*/  LOP3.LUT R33, R12, 0x380, RZ, 0xc0, !PT ;  /* 0x000003800c217812 */ /* 0x000fe400078ec0ff */
[----:B------:R-:W-:Y:S02]  /*df30*/  LOP3.LUT R36, R24, 0x380, RZ, 0xc0, !PT ;  /* 0x0000038018247812 */ /* 0x000fe400078ec0ff */
[----:B------:R-:W-:Y:S02]  /*df40*/  IADD3 R28, P3, R4, 0x4060, RZ ;  /* 0x00004060041c7810 */ /* 0x000fe40007f7e0ff */
[----:B------:R-:W-:-:S02]  /*df50*/  LOP3.LUT R45, R20, 0x380, RZ, 0xc0, !PT ;  /* 0x00000380142d7812 */ /* 0x000fc400078ec0ff */
[----:B------:R-:W-:Y:S01]  /*df60*/  LOP3.LUT R126, R37, R14, RZ, 0x3c, !PT ;  /* 0x0000000e257e7212 */ /* 0x000fe200078e3cff */
[----:B------:R-:W-:Y:S01]  /*df70*/  IMAD.X R29, RZ, RZ, R5, P3 ;  /* 0x000000ffff1d7224 */ /* 0x000fe200018e0605 */
[----:B------:R-:W-:Y:S02]  /*df80*/  IADD3 R8, P2, R4, 0x6040, RZ ;  /* 0x0000604004087810 */ /* 0x000fe40007f5e0ff */
[----:B------:R-:W-:Y:S02]  /*df90*/  SHF.R.U64 R9, R9, 0x3, RZ ;  /* 0x0000000309097819 */ /* 0x000fe400000012ff */
[----:B------:R-:W-:Y:S02]  /*dfa0*/  SHF.R.U64 R33, R33, 0x3, RZ ;  /* 0x0000000321217819 */ /* 0x000fe400000012ff */
[----:B------:R-:W-:Y:S02]  /*dfb0*/  SHF.R.U64 R37, R36, 0x3, RZ ;  /* 0x0000000324257819 */ /* 0x000fe400000012ff */
        /* <DEDUP_REMOVED lines=10> */
[----:B------:R-:W-:-:S02]  /*e060*/  LOP3.LUT R14, R37, R24, RZ, 0x3c, !PT ;  /* 0x00000018250e7212 */ /* 0x000fc400078e3cff */
[----:B------:R-:W-:Y:S02]  /*e070*/  SHF.R.U64 R33, R36, 0x3, RZ ;  /* 0x0000000324217819 */ /* 0x000fe400000012ff */
[----:B------:R-:W-:Y:S02]  /*e080*/  LOP3.LUT R24, R45, R20, RZ, 0x3c, !PT ;  /* 0x000000142d187212 */ /* 0x000fe400078e3cff */
[----:B------:R-:W-:Y:S02]  /*e090*/  LOP3.LUT R20, R10, 0x380, RZ, 0xc0, !PT ;  /* 0x000003800a147812 */ /* 0x000fe400078ec0ff */
[----:B------:R-:W-:Y:S02]  /*e0a0*/  IADD3 R65, P2, R96, 0x1000, RZ ;  /* 0x0000100060417810 */ /* 0x000fe40007f5e0ff */
[----:B------:R-:W-:Y:S02]  /*e0b0*/  LOP3.LUT R28, R33, R28, RZ, 0x3c, !PT ;  /* 0x0000001c211c7212 */ /* 0x000fe400078e3cff */
[----:B------:R-:W-:-:S02]  /*e0c0*/  SHF.R.U64 R33, R20, 0x3, RZ ;  /* 0x0000000314217819 */ /* 0x000fc400000012ff */
[----:B------:R-:W-:Y:S02]  /*e0d0*/  LOP3.LUT R64, R65, 0x380, RZ, 0xc0, !PT ;  /* 0x0000038041407812 */ /* 0x000fe400078ec0ff */
[----:B------:R-:W-:Y:S02]  /*e0e0*/  LOP3.LUT R20, R7, 0x380, RZ, 0xc0, !PT ;  /* 0x0000038007147812 */ /* 0x000fe400078ec0ff */
[----:B------:R-:W-:Y:S02]  /*e0f0*/  LOP3.LUT R37, R32, 0x380, RZ, 0xc0, !PT ;  /* 0x0000038020257812 */ /* 0x000fe400078ec0ff */
[----:B------:R-:W-:Y:S02]  /*e100*/  LOP3.LUT R40, R33, R10, RZ, 0x3c, !PT ;  /* 0x0000000a21287212 */ /* 0x000fe400078e3cff */
[----:B------:R-:W-:Y:S02]  /*e110*/  SHF.R.U64 R64, R64, 0x3, RZ ;  /* 0x0000000340407819 */ /* 0x000fe400000012ff */
[----:B------:R-:W-:-:S02]  /*e120*/  SHF.R.U64 R10, R20, 0x3, RZ ;  /* 0x00000003140a7819 */ /* 0x000fc400000012ff */
[----:B------:R-:W-:Y:S02]  /*e130*/  SHF.R.U64 R37, R37, 0x3, RZ ;  /* 0x0000000325257819 */ /* 0x000fe400000012ff */
[----:B------:R-:W-:Y:S01]  /*e140*/  LOP3.LUT R64, R64, R65, RZ, 0x3c, !PT ;  /* 0x0000004140407212 */ /* 0x000fe200078e3cff */
[----:B------:R-:W-:Y:S01]  /*e150*/  IMAD.X R65, RZ, RZ, R97, P2 ;  /* 0x000000ffff417224 */ /* 0x000fe200010e0661 */
[----:B------:R-:W-:Y:S02]  /*e160*/  LOP3.LUT R10, R10, R7, RZ, 0x3c, !PT ;  /* 0x000000070a0a7212 */ /* 0x000fe400078e3cff */
[C---:B------:R-:W-:Y:S02]  /*e170*/  IADD3 R33, P1, R96.reuse, 0x7000, RZ ;  /* 0x0000700060217810 */ /* 0x040fe40007f3e0ff */
[----:B------:R-:W-:Y:S02]  /*e180*/  IADD3 R7, P2, R96, 0x8000, RZ ;  /* 0x0000800060077810 */ /* 0x000fe40007f5e0ff */
[----:B------:R-:W-:-:S02]  /*e190*/  LOP3.LUT R56, R37, R32, RZ, 0x3c, !PT ;  /* 0x0000002025387212 */ /* 0x000fc400078e3cff */
[----:B------:R-:W-:Y:S02]  /*e1a0*/  LOP3.LUT R32, R33, 0x380, RZ, 0xc0, !PT ;  /* 0x0000038021207812 */ /* 0x000fe400078ec0ff */
[----:B------:R-:W-:Y:S02]  /*e1b0*/  LOP3.LUT R20, R7, 0x380, RZ, 0xc0, !PT ;  /* 0x0000038007147812 */ /* 0x000fe400078ec0ff */
[----:B------:R-:W-:Y:S02]  /*e1c0*/  SHF.R.U64 R32, R32, 0x3, RZ ;  /* 0x0000000320207819 */ /* 0x000fe400000012ff */
[----:B------:R-:W-:Y:S02]  /*e1d0*/  SHF.R.U64 R20, R20, 0x3, RZ ;  /* 0x0000000314147819 */ /* 0x000fe400000012ff */
[----:B------:R-:W-:Y:S02]  /*e1e0*/  LOP3.LUT R32, R32, R33, RZ, 0x3c, !PT ;  /* 0x0000002120207212 */ /* 0x000fe400078e3cff */
[----:B------:R-:W-:-:S02]  /*e1f0*/  IADD3.X R57, RZ, R5, RZ, P5, !PT ;  /* 0x00000005ff397210 */ /* 0x000fc40002ffe4ff */
[----:B------:R-:W-:Y:S02]  /*e200*/  LOP3.LUT R20, R20, R7, RZ, 0x3c, !PT ;  /* 0x0000000714147212 */ /* 0x000fe400078e3cff */
[----:B------:R-:W-:Y:S02]  /*e210*/  MOV R33, R4 ;  /* 0x0000000400217202 */ /* 0x000fe40000000f00 */
[----:B------:R-:W-:Y:S01]  /*e220*/  F2FP.BF16.F32.PACK_AB R4, R21, R200 ;  /* 0x000000c81504723e */ /* 0x000fe200000010ff */
[----:B------:R-:W-:Y:S01]  /*e230*/  IMAD.X R21, RZ, RZ, R97, P2 ;  /* 0x000000ffff157224 */ /* 0x000fe200010e0661 */
[----:B------:R-:W-:Y:S02]  /*e240*/  F2FP.BF16.F32.PACK_AB R5, R27, R26 ;  /* 0x0000001a1b05723e */ /* 0x000fe400000010ff */
[----:B------:R-:W-:Y:S02]  /*e250*/  F2FP.BF16.F32.PACK_AB R7, R31, R30 ;  /* 0x0000001e1f07723e */ /* 0x000fe400000010ff */
[----:B------:R-:W-:-:S02]  /*e260*/  IADD3 R61, P3, R96, 0x2000, RZ ;  /* 0x00002000603d7810 */ /* 0x000fc40007f7e0ff */
[----:B------:R-:W-:Y:S01]  /*e270*/  LOP3.LUT R45, R8, 0x380, RZ, 0xc0, !PT ;  /* 0x00000380082d7812 */ /* 0x000fe200078ec0ff */
[----:B------:R0:W-:Y:S01]  /*e280*/  STSM.16.M88.4 [R33], R4 ;  /* 0x0000000421007844 */ /* 0x0001e20000000200 */
[----:B------:R-:W-:Y:S02]  /*e290*/  LOP3.LUT R60, R61, 0x380, RZ, 0xc0, !PT ;  /* 0x000003803d3c7812 */ /* 0x000fe400078ec0ff */
[----:B------:R-:W-:Y:S01]  /*e2a0*/  SHF.R.U64 R45, R45, 0x3, RZ ;  /* 0x000000032d2d7819 */ /* 0x000fe200000012ff */
[----:B------:R-:W1:Y:S01]  /*e2b0*/  SHFL.IDX PT, R4, R216, RZ, 0x1f ;  /* 0x00001fffd8047589 */ /* 0x000e6200000e0000 */
[----:B------:R-:W-:Y:S02]  /*e2c0*/  SHF.R.U64 R60, R60, 0x3, RZ ;  /* 0x000000033c3c7819 */ /* 0x000fe400000012ff */
[----:B------:R-:W-:Y:S02]  /*e2d0*/  LOP3.LUT R8, R45, R8, RZ, 0x3c, !PT ;  /* 0x000000082d087212 */ /* 0x000fe400078e3cff */
[----:B------:R-:W-:Y:S01]  /*e2e0*/  LOP3.LUT R60, R60, R61, RZ, 0x3c, !PT ;  /* 0x0000003d3c3c7212 */ /* 0x000fe200078e3cff */
[----:B------:R-:W-:Y:S01]  /*e2f0*/  IMAD.X R61, RZ, RZ, R97, P3 ;  /* 0x000000ffff3d7224 */ /* 0x000fe200018e0661 */
[----:B------:R-:W-:-:S02]  /*e300*/  IADD3 R53, P4, R96, 0x3000, RZ ;  /* 0x0000300060357810 */ /* 0x000fc40007f9e0ff */
[C---:B------:R-:W-:Y:S02]  /*e310*/  IADD3 R49, P5, R96.reuse, 0x4000, RZ ;  /* 0x0000400060317810 */ /* 0x040fe40007fbe0ff */
[C---:B------:R-:W-:Y:S01]  /*e320*/  IADD3 R45, P6, R96.reuse, 0x5000, RZ ;  /* 0x00005000602d7810 */ /* 0x040fe20007fde0ff */
[----:B0-----:R-:W-:Y:S01]  /*e330*/  IMAD.X R33, RZ, RZ, R97, P1 ;  /* 0x000000ffff217224 */ /* 0x001fe200008e0661 */
[C---:B------:R-:W-:Y:S02]  /*e340*/  IADD3 R37, P0, R96.reuse, 0x6000, RZ ;  /* 0x0000600060257810 */ /* 0x040fe40007f1e0ff */
[----:B------:R-:W-:Y:S02]  /*e350*/  IADD3 R69, P3, R96, 0x9000, RZ ;  /* 0x0000900060457810 */ /* 0x000fe40007f7e0ff */
        /* <DEDUP_REMOVED lines=26> */
[C---:B------:R-:W-:Y:S02]  /*e500*/  IADD3 R89, P1, R96.reuse, 0xe000, RZ ;  /* 0x0000e00060597810 */ /* 0x040fe40007f3e0ff */
[----:B------:R-:W-:Y:S02]  /*e510*/  IADD3 R93, P2, R96, 0xf000, RZ ;  /* 0x0000f000605d7810 */ /* 0x000fe40007f5e0ff */
[----:B-1----:R-:W-:-:S02]  /*e520*/  ISETP.NE.AND P3, PT, R4, RZ, PT ;  /* 0x000000ff0400720c */ /* 0x002fc40003f65270 */
[----:B------:R-:W-:Y:S02]  /*e530*/  LOP3.LUT R96, R5, R96, RZ, 0x3c, !PT ;  /* 0x0000006005607212 */ /* 0x000fe400078e3cff */
        /* <DEDUP_REMOVED lines=8> */
[----:B------:R-:W-:Y:S02]  /*e5c0*/  MOV R35, R10 ;  /* 0x0000000a00237202 */ /* 0x000fe40000000f00 */
[----:B------:R-:W-:Y:S02]  /*e5d0*/  MOV R105, R104 ;  /* 0x0000006800697202 */ /* 0x000fe40000000f00 */
[----:B------:R-:W-:Y:S02]  /*e5e0*/  MOV R109, R12 ;  /* 0x0000000c006d7202 */ /* 0x000fe40000000f00 */
[----:B------:R-:W-:-:S02]  /*e5f0*/  MOV R100, R14 ;  /* 0x0000000e00647202 */ /* 0x000fc40000000f00 */
[----:B------:R-:W-:Y:S02]  /*e600*/  F2FP.BF16.F32.PACK_AB R8, R207, R210 ;  /* 0x000000d2cf08723e */ /* 0x000fe400000010ff */
        /* <DEDUP_REMOVED lines=8> */
[----:B------:R-:W-:Y:S02]  /*e690*/  MOV R112, R112 ;  /* 0x0000007000707202 */ /* 0x000fe40000000f00 */
[----:B0-----:R-:W-:Y:S01]  /*e6a0*/  F2FP.BF16.F32.PACK_AB R4, R198, R202 ;  /* 0x000000cac604723e */ /* 0x001fe200000010ff */
[----:B------:R-:W-:Y:S01]  /*e6b0*/  STSM.16.M88.4 [R168], R12 ;  /* 0x0000000ca8007844 */ /* 0x000fe20000000200 */
[----:B------:R-:W-:Y:S02]  /*e6c0*/  F2FP.BF16.F32.PACK_AB R5, R59, R58 ;  /* 0x0000003a3b05723e */ /* 0x000fe400000010ff */
[----:B------:R-:W-:Y:S02]  /*e6d0*/  F2FP.BF16.F32.PACK_AB R6, R183, R199 ;  /* 0x000000c7b706723e */ /* 0x000fe400000010ff */
[----:B------:R-:W-:-:S02]  /*e6e0*/  F2FP.BF16.F32.PACK_AB R7, R63, R62 ;  /* 0x0000003e3f07723e */ /* 0x000fc400000010ff */
[----:B------:R-:W-:Y:S02]  /*e6f0*/  MOV R104, R24 ;  /* 0x0000001800687202 */ /* 0x000fe40000000f00 */
[----:B------:R-:W-:Y:S01]  /*e700*/  MOV R116, R116 ;  /* 0x0000007400747202 */ /* 0x000fe20000000f00 */
[----:B------:R0:W-:Y:S01]  /*e710*/  STSM.16.M88.4 [R112], R4 ;  /* 0x0000000470007844 */ /* 0x0001e20000000200 */
[----:B------:R-:W-:Y:S02]  /*e720*/  MOV R108, R28 ;  /* 0x0000001c006c7202 */ /* 0x000fe40000000f00 */
[----:B------:R-:W-:Y:S02]  /*e730*/  F2FP.BF16.F32.PACK_AB R24, R181, R196 ;  /* 0x000000c4b518723e */ /* 0x000fe400000010ff */
[----:B------:R-:W-:Y:S02]  /*e740*/  F2FP.BF16.F32.PACK_AB R25, R67, R66 ;  /* 0x000000424319723e */ /* 0x000fe400000010ff */
[----:B------:R-:W-:-:S02]  /*e750*/  F2FP.BF16.F32.PACK_AB R26, R179, R182 ;  /* 0x000000b6b31a723e */ /* 0x000fc400000010ff */
[----:B------:R-:W-:Y:S02]  /*e760*/  F2FP.BF16.F32.PACK_AB R27, R71, R70 ;  /* 0x00000046471b723e */ /* 0x000fe400000010ff */
[----:B------:R-:W-:Y:S02]  /*e770*/  MOV R122, R122 ;  /* 0x0000007a007a7202 */ /* 0x000fe40000000f00 */
[----:B------:R-:W-:Y:S01]  /*e780*/  MOV R113, R40 ;  /* 0x0000002800717202 */ /* 0x000fe20000000f00 */
[----:B------:R1:W-:Y:S01]  /*e790*/  STSM.16.M88.4 [R116], R24 ;  /* 0x0000001874007844 */ /* 0x0003e20000000200 */
        /* <DEDUP_REMOVED lines=16> */
[----:B0-----:R-:W-:-:S02]  /*e8a0*/  F2FP.BF16.F32.PACK_AB R4, R164, R167 ;  /* 0x000000a7a404723e */ /* 0x001fc400000010ff */
[----:B------:R-:W-:Y:S01]  /*e8b0*/  F2FP.BF16.F32.PACK_AB R5, R99, R98 ;  /* 0x000000626305723e */ /* 0x000fe200000010ff */
[----:B------:R2:W-:Y:S01]  /*e8c0*/  STSM.16.M88.4 [R109], R56 ;  /* 0x000000386d007844 */ /* 0x0005e20000000200 */
[----:B------:R-:W-:Y:S02]  /*e8d0*/  F2FP.BF16.F32.PACK_AB R6, R162, R165 ;  /* 0x000000a5a206723e */ /* 0x000fe400000010ff */
[----:B------:R-:W-:Y:S02]  /*e8e0*/  F2FP.BF16.F32.PACK_AB R7, R103, R102 ;  /* 0x000000666707723e */ /* 0x000fe400000010ff */
[----:B------:R-:W-:Y:S02]  /*e8f0*/  F2FP.BF16.F32.PACK_AB R8, R160, R163 ;  /* 0x000000a3a008723e */ /* 0x000fe400000010ff */
[----:B------:R-:W-:Y:S01]  /*e900*/  F2FP.BF16.F32.PACK_AB R9, R107, R106 ;  /* 0x0000006a6b09723e */ /* 0x000fe200000010ff */
[----:B------:R2:W-:Y:S01]  /*e910*/  STSM.16.M88.4 [R100], R4 ;  /* 0x0000000464007844 */ /* 0x0005e20000000200 */
[----:B------:R-:W-:-:S02]  /*e920*/  F2FP.BF16.F32.PACK_AB R10, R158, R161 ;  /* 0x000000a19e0a723e */ /* 0x000fc400000010ff */
[----:B------:R-:W-:Y:S02]  /*e930*/  F2FP.BF16.F32.PACK_AB R11, R111, R110 ;  /* 0x0000006e6f0b723e */ /* 0x000fe400000010ff */
[----:B------:R-:W-:Y:S02]  /*e940*/  F2FP.BF16.F32.PACK_AB R12, R156, R159 ;  /* 0x0000009f9c0c723e */ /* 0x000fe400000010ff */
[----:B------:R-:W-:Y:S01]  /*e950*/  F2FP.BF16.F32.PACK_AB R13, R115, R114 ;  /* 0x00000072730d723e */ /* 0x000fe200000010ff */
[----:B------:R2:W-:Y:S01]  /*e960*/  STSM.16.M88.4 [R104], R8 ;  /* 0x0000000868007844 */ /* 0x0005e20000000200 */
[----:B------:R-:W-:Y:S02]  /*e970*/  F2FP.BF16.F32.PACK_AB R14, R154, R157 ;  /* 0x0000009d9a0e723e */ /* 0x000fe400000010ff */
[----:B------:R-:W-:Y:S02]  /*e980*/  F2FP.BF16.F32.PACK_AB R15, R119, R118 ;  /* 0x00000076770f723e */ /* 0x000fe400000010ff */
[----:B-1----:R-:W-:-:S02]  /*e990*/  F2FP.BF16.F32.PACK_AB R24, R121, R155 ;  /* 0x0000009b7918723e */ /* 0x002fc400000010ff */
[----:B------:R-:W-:Y:S01]  /*e9a0*/  F2FP.BF16.F32.PACK_AB R25, R120, R19 ;  /* 0x000000137819723e */ /* 0x000fe200000010ff */
[----:B------:R2:W-:Y:S01]  /*e9b0*/  STSM.16.M88.4 [R108], R12 ;  /* 0x0000000c6c007844 */ /* 0x0005e20000000200 */
[----:B------:R-:W-:Y:S02]  /*e9c0*/  F2FP.BF16.F32.PACK_AB R26, R125, R124 ;  /* 0x0000007c7d1a723e */ /* 0x000fe400000010ff */
[----:B------:R-:W-:Y:S02]  /*e9d0*/  F2FP.BF16.F32.PACK_AB R27, R153, R152 ;  /* 0x00000098991b723e */ /* 0x000fe400000010ff */
[----:B------:R-:W-:Y:S02]  /*e9e0*/  LOP3.LUT R72, R73, 0x380, RZ, 0xc0, !PT ;  /* 0x0000038049487812 */ /* 0x000fe400078ec0ff */
[----:B------:R-:W-:Y:S01]  /*e9f0*/  LOP3.LUT R76, R77, 0x380, RZ, 0xc0, !PT ;  /* 0x000003804d4c7812 */ /* 0x000fe200078ec0ff */
[----:B------:R2:W-:Y:S01]  /*ea00*/  STSM.16.M88.4 [R113], R24 ;  /* 0x0000001871007844 */ /* 0x0005e20000000200 */
[----:B------:R-:W-:-:S02]  /*ea10*/  LOP3.LUT R80, R81, 0x380, RZ, 0xc0, !PT ;  /* 0x0000038051507812 */ /* 0x000fc400078ec0ff */
[----:B------:R-:W-:Y:S01]  /*ea20*/  LOP3.LUT R84, R85, 0x380, RZ, 0xc0, !PT ;  /* 0x0000038055547812 */ /* 0x000fe200078ec0ff */
[----:B------:R2:W-:Y:S01]  /*ea30*/  STSM.16.M88.4 [R101], R128 ;  /* 0x0000008065007844 */ /* 0x0005e20000000200 */
[----:B------:R-:W-:Y:S02]  /*ea40*/  LOP3.LUT R88, R89, 0x380, RZ, 0xc0, !PT ;  /* 0x0000038059587812 */ /* 0x000fe400078ec0ff */
[----:B------:R-:W-:Y:S01]  /*ea50*/  LOP3.LUT R92, R93, 0x380, RZ, 0xc0, !PT ;  /* 0x000003805d5c7812 */ /* 0x000fe200078ec0ff */
[----:B------:R2:W-:Y:S01]  /*ea60*/  STSM.16.M88.4 [R34], R136 ;  /* 0x0000008822007844 */ /* 0x0005e20000000200 */
[----:B------:R-:W-:Y:S02]  /*ea70*/  SHF.R.U64 R72, R72, 0x3, RZ ;  /* 0x0000000348487819 */ /* 0x000fe400000012ff */
[----:B------:R-:W-:Y:S01]  /*ea80*/  SHF.R.U64 R76, R76, 0x3, RZ ;  /* 0x000000034c4c7819 */ /* 0x000fe200000012ff */
[----:B------:R2:W-:Y:S01]  /*ea90*/  STSM.16.M88.4 [R35], R144 ;  /* 0x0000009023007844 */ /* 0x0005e20000000200 */
[----:B------:R-:W-:-:S02]  /*eaa0*/  SHF.R.U64 R80, R80, 0x3, RZ ;  /* 0x0000000350507819 */ /* 0x000fc400000012ff */
        /* <DEDUP_REMOVED lines=15> */
[----:B------:R-:W-:Y:S06]  /*eba0*/  BAR.SYNC.DEFER_BLOCKING 0x1, 0x100 ;  /* 0x0044000000007b1d */ /* 0x000fec0000010000 */
[----:B--2---:R-:W-:Y:S05]  /*ebb0*/  @P3 BRA `(.L_x_4270) ;  /* 0x0000000000b83947 */ /* 0x004fea0003800000 */
[----:B------:R-:W0:Y:S01]  /*ebc0*/  LDC R8, c[0x0][0xce8] ;  /* 0x00033a00ff087b82 */ /* 0x000e220000000800 */
[----:B------:R-:W-:Y:S01]  /*ebd0*/  VIADD R10, R190, UR38 ;  /* 0x00000026be0a7c36 */ /* 0x000fe20008000000 */
[----:B------:R-:W-:Y:S01]  /*ebe0*/  ULDC.64 UR8, c[0x0][0xc90] ;  /* 0x0003240000087ab9 */ /* 0x000fe20000000a00 */
[----:B------:R-:W-:Y:S01]  /*ebf0*/  ULDC.64 UR10, c[0x0][0xc98] ;  /* 0x00032600000a7ab9 */ /* 0x000fe20000000a00 */
[----:B------:R-:W-:Y:S01]  /*ec00*/  UIMAD UR5, UR12, UR8, URZ ;  /* 0x000000080c0572a4 */ /* 0x000fe2000f8e023f */
[----:B------:R-:W-:Y:S01]  /*ec10*/  IMAD.MOV R9, RZ, RZ, -R184 ;  /* 0x000000ffff097224 */ /* 0x000fe200078e0ab8 */
[----:B------:R-:W-:Y:S01]  /*ec20*/  UIMAD.WIDE.U32 UR6, UR37, UR8, URZ ;  /* 0x00000008250672a5 */ /* 0x000fe2000f8e003f */
[----:B------:R-:W-:Y:S01]  /*ec30*/  MOV R4, R10 ;  /* 0x0000000a00047202 */ /* 0x000fe20000000f00 */
        /* <DEDUP_REMOVED lines=38> */
.L_x_4270:
        /* <DEDUP_REMOVED lines=18> */
[----:B------:R-:W5:Y:S04]  /*efc0*/  LD.E.128 R36, desc[UR44][R36.64] ;  /* 0x0000002c24247980 */ /* 0x000f68000c101d00 */
[----:B------:R-:W5:Y:S02]  /*efd0*/  LD.E.128 R32, desc[UR44][R32.64] ;  /* 0x0000002c20207980 */ /* 0x000f64000c101d00 */
[----:B------:R-:W0:Y:S01]  /*efe0*/  @P2 LDC R9, c[0x0][0xcec] ;  /* 0x00033b00ff092b82 */ /* 0x000e220000000800 */
[----:B------:R-:W-:Y:S01]  /*eff0*/  IMAD.SHL.U32 R3, R3, 0x4, RZ ;  /* 0x0000000403037824 */ /* 0x000fe200078e00ff */
[----:B------:R-:W-:Y:S01]  /*f000*/  ISETP.GE.AND P0, PT, R193, UR10, PT ;  /* 0x0000000ac1007c0c */ /* 0x000fe2000bf06270 */
[----:B------:R1:W5:Y:S04]  /*f010*/  LD.E.128 R4, desc[UR44][R20.64] ;  /* 0x0000002c14047980 */ /* 0x000368000c101d00 */
[----:B------:R-:W5:Y:S01]  /*f020*/  LD.E.128 R68, desc[UR44][R68.64] ;  /* 0x0000002c44447980 */ /* 0x000f62000c101d00 */
[----:B------:R-:W2:Y:S01]  /*f030*/  @P2 LDC R11, c[0x0][0xcf0] ;  /* 0x00033c00ff0b2b82 */ /* 0x000ea20000000800 */
[----:B------:R-:W-:Y:S01]  /*f040*/  LOP3.LUT R3, R3, 0x4, R0, 0xe2, !PT ;  /* 0x0000000403037812 */ /* 0x000fe200078ee200 */
[----:B------:R-:W-:Y:S01]  /*f050*/  IMAD R0, R214, 0x20, R215 ;  /* 0x00000020d6007824 */ /* 0x000fe200078e02d7 */
[----:B------:R-:W-:Y:S01]  /*f060*/  SEL R8, RZ, 0xffffffff, P0 ;  /* 0xffffffffff087807 */ /* 0x000fe20000000000 */
[----:B------:R-:W5:Y:S01]  /*f070*/  LD.E.128 R72, desc[UR44][R72.64] ;  /* 0x0000002c48487980 */ /* 0x000f62000c101d00 */
[----:B------:R-:W-:Y:S01]  /*f080*/  ISETP.GE.AND P0, PT, R192, UR10, PT ;  /* 0x0000000ac0007c0c */ /* 0x000fe2000bf06270 */
[----:B------:R-:W-:Y:S01]  /*f090*/  UIMAD UR5, UR12, UR8, URZ ;  /* 0x000000080c0572a4 */ /* 0x000fe2000f8e023f */
[----:B------:R-:W-:Y:S01]  /*f0a0*/  VIADD R14, R0, UR38 ;  /* 0x00000026000e7c36 */ /* 0x000fe20008000000 */
[----:B------:R-:W5:Y:S01]  /*f0b0*/  LD.E.128 R76, desc[UR44][R76.64] ;  /* 0x0000002c4c4c7980 */ /* 0x000f62000c101d00 */
[----:B------:R-:W-:Y:S01]  /*f0c0*/  SEL R0, RZ, 0xffffffff, P0 ;  /* 0xffffffffff007807 */ /* 0x000fe20000000000 */
[----:B------:R-:W-:-:S02]  /*f0d0*/  UIMAD.WIDE.U32 UR6, UR37, UR8, URZ ;  /* 0x00000008250672a5 */ /* 0x000fc4000f8e003f */
        /* <DEDUP_REMOVED lines=19> */
[----:B------:R-:W-:Y:S01]  /*f210*/  IMAD.U32 R9, RZ, RZ, UR7 ;  /* 0x00000007ff097e24 */ /* 0x000fe2000f8e00ff */
[----:B------:R-:W-:Y:S01]  /*f220*/  ULDC.64 UR6, c[0x0][0xbe0] ;  /* 0x0002f80000067ab9 */ /* 0x000fe20000000a00 */
[----:B------:R-:W-:Y:S01]  /*f230*/  IMAD.MOV R13, RZ, RZ, -R3 ;  /* 0x000000ffff0d7224 */ /* 0x000fe200078e0a03 */
[----:B------:R-:W-:Y:S01]  /*f240*/  SEL R0, RZ, 0xffffffff, P0 ;  /* 0xffffffffff007807 */ /* 0x000fe20000000000 */
[----:B------:R-:W-:Y:S01]  /*f250*/  IMAD R12, R11, UR6, RZ ;  /* 0x000000060b0c7c24 */ /* 0x000fe2000f8e02ff */
[----:B------:R-:W5:Y:S01]  /*f260*/  LD.E.128 R88, desc[UR44][R88.64] ;  /* 0x0000002c58587980 */ /* 0x000f62000c101d00 */
[----:B------:R-:W-:Y:S01]  /*f270*/  IMAD.U32 R9, RZ, RZ, UR5 ;  /* 0x00000005ff097e24 */ /* 0x000fe2000f8e00ff */
[----:B------:R-:W-:Y:S01]  /*f280*/  ULDC UR5, c[0x0][0xb88] ;  /* 0x0002e20000057ab9 */ /* 0x000fe20000000800 */
[----:B------:R-:W-:Y:S01]  /*f290*/  IMAD R11, R15, R13, R14 ;  /* 0x0000000d0f0b7224 */ /* 0x000fe200078e020e */
[----:B------:R-:W5:Y:S01]  /*f2a0*/  LD.E.128 R92, desc[UR44][R92.64] ;  /* 0x0000002c5c5c7980 */ /* 0x000f62000c101d00 */
[----:B------:R-:W-:Y:S01]  /*f2b0*/  IMAD.SHL.U32 R19, R0, 0x20, RZ ;  /* 0x0000002000137824 */ /* 0x000fe200078e00ff */
[----:B------:R-:W-:Y:S01]  /*f2c0*/  ISETP.GE.AND P0, PT, R218, UR10, PT ;  /* 0x0000000ada007c0c */ /* 0x000fe2000bf06270 */
[C---:B------:R-:W-:Y:S01]  /*f2d0*/  IMAD R13, R3.reuse, UR7, R12 ;  /* 0x00000007030d7c24 */ /* 0x040fe2000f8e020c */
[----:B------:R-:W-:Y:S01]  /*f2e0*/  @!PT LDS RZ, [RZ] ;  /* 0x00000000fffff984 */ /* 0x000fe20000000800 */
[----:B------:R-:W-:Y:S01]  /*f2f0*/  @!PT LDS RZ, [RZ] ;  /* 0x00000000fffff984 */ /* 0x000fe20000000800 */
[----:B------:R-:W-:Y:S01]  /*f300*/  @!PT LDS RZ, [RZ] ;  /* 0x00000000fffff984 */ /* 0x000fe20000000800 */
[----:B------:R-:W-:Y:S01]  /*f310*/  @!PT LDS RZ, [RZ] ;  /* 0x00000000fffff984 */ /* 0x000fe20000000800 */
[----:B------:R0:W-:Y:S06]  /*f320*/  MEMBAR.ALL.CTA ;  /* 0x0000000000007992 */ /* 0x0001ec0000008000 */
[----:B0-----:R-:W0:Y:S01]  /*f330*/  FENCE.VIEW.ASYNC.S ;  /* 0x00000000000073c6 */ /* 0x001e220000000000 */
[----:B------:R-:W-:Y:S01]  /*f340*/  IMAD.WIDE.U32 R8, R3, UR6, R8 ;  /* 0x0000000603087c25 */ /* 0x000fe2000f8e0008 */
[----:B------:R-:W-:Y:S01]  /*f350*/  SHF.R.S32.HI R0, RZ, 0x1f, R11 ;  /* 0x0000001fff007819 */ /* 0x000fe2000001140b */
[----:B------:R-:W-:Y:S01]  /*f360*/  ULDC.64 UR6, c[0x0][0xbd8] ;  /* 0x0002f60000067ab9 */ /* 0x000fe20000000a00 */
[----:B------:R-:W-:Y:S01]  /*f370*/  LOP3.LUT R10, R19, 0x20, R10, 0xe2, !PT ;  /* 0x00000020130a7812 */ /* 0x000fe200078ee20a */
[----:B------:R-:W-:Y:S01]  /*f380*/  VIADD R27, R215, UR38 ;  /* 0x00000026d71b7c36 */ /* 0x000fe20008000000 */
[----:B------:R-:W-:Y:S01]  /*f390*/  IADD3 R9, R9, R13, RZ ;  /* 0x0000000d09097210 */ /* 0x000fe20007ffe0ff */
[----:B------:R-:W-:Y:S01]  /*f3a0*/  IMAD R0, R0, UR6, RZ ;  /* 0x0000000600007c24 */ /* 0x000fe2000f8e02ff */
[----:B------:R-:W-:Y:S01]  /*f3b0*/  SEL R3, RZ, 0x40, P0 ;  /* 0x00000040ff037807 */ /* 0x000fe20000000000 */
[----:B------:R-:W-:Y:S01]  /*f3c0*/  IMAD R28, R15, UR5, RZ ;  /* 0x000000050f1c7c24 */ /* 0x000fe2000f8e02ff */
[----:B------:R-:W-:Y:S01]  /*f3d0*/  ISETP.GE.AND P0, PT, R217, UR10, PT ;  /* 0x0000000ad9007c0c */ /* 0x000fe2000bf06270 */
[C---:B------:R-:W-:Y:S01]  /*f3e0*/  IMAD R13, R11.reuse, UR7, R0 ;  /* 0x000000070b0d7c24 */ /* 0x040fe2000f8e0200 */
[----:B------:R-:W-:Y:S01]  /*f3f0*/  LOP3.LUT R3, R10, R3, RZ, 0xfc, !PT ;  /* 0x000000030a037212 */ /* 0x000fe200078efcff */
[----:B------:R-:W-:Y:S01]  /*f400*/  IMAD.WIDE.U32 R8, R11, UR6, R8 ;  /* 0x000000060b087c25 */ /* 0x000fe2000f8e0008 */
[----:B------:R-:W-:Y:S01]  /*f410*/  ISETP.GE.AND P1, PT, R27, R28, PT ;  /* 0x0000001c1b00720c */ /* 0x000fe20003f26270 */
[----:B------:R-:W-:Y:S01]  /*f420*/  ULDC.64 UR6, c[0x0][0xb80] ;  /* 0x0002e00000067ab9 */ /* 0x000fe20000000a00 */
[----:B------:R-:W-:Y:S01]  /*f430*/  SEL R10, RZ, 0x80, P0 ;  /* 0x00000080ff0a7807 */ /* 0x000fe20000000000 */
[----:B------:R-:W-:Y:S01]  /*f440*/  VIADD R0, R17, 0x38820 ;  /* 0x0003882011007836 */ /* 0x000fe20000000000 */
[----:B------:R-:W-:Y:S01]  /*f450*/  LEA R19, P2, R8, UR6, 0x1 ;  /* 0x0000000608137c11 */ /* 0x000fe2000f8408ff */
[----:B------:R-:W-:Y:S01]  /*f460*/  IMAD.IADD R9, R9, 0x1, R13 ;  /* 0x0000000109097824 */ /* 0x000fe200078e020d */
[----:B------:R-:W-:Y:S02]  /*f470*/  BSSY B1, `(.L_x_4271) ;  /* 0x0000027000017945 */ /* 0x000fe40003800000 */
[----:B------:R-:W-:-:S02]  /*f480*/  PRMT R0, RZ, 0x654, R0 ;  /* 0x00000654ff007816 */ /* 0x000fc40000000000 */
[----:B------:R-:W-:Y:S02]  /*f490*/  LEA.HI.X R26, R8, UR7, R9, 0x1, P2 ;  /* 0x00000007081a7c11 */ /* 0x000fe400090f0c09 */
[----:B0-----:R0:W-:Y:S03]  /*f4a0*/  SYNCS.ARRIVE.TRANS64.RED.A1T0 RZ, [R0+URZ], RZ ;  /* 0x000000ff00ff79a7 */ /* 0x0011e6000810043f */
[----:B------:R1:W2:Y:S01]  /*f4b0*/  SHFL.IDX PT, R11, R26, RZ, 0x181f ;  /* 0x00181fff1a0b7589 */ /* 0x0002a200000e0000 */
[----:B0-----:R-:W-:-:S03]  /*f4c0*/  LOP3.LUT R0, R3, R10, RZ, 0xfc, !PT ;  /* 0x0000000a03007212 */ /* 0x001fc600078efcff */
[----:B------:R1:W0:Y:S01]  /*f4d0*/  SHFL.IDX PT, R10, R19, RZ, 0x181f ;  /* 0x00181fff130a7589 */ /* 0x00022200000e0000 */
[----:B------:R-:W-:Y:S05]  /*f4e0*/  @P1 BRA `(.L_x_4272) ;  /* 0x00000000007c1947 */ /* 0x000fea0003800000 */
[----:B------:R-:W-:Y:S02]  /*f4f0*/  ISETP.GE.AND P1, PT, R195, UR10, PT ;  /* 0x0000000ac3007c0c */ /* 0x000fe4000bf26270 */
[----:B------:R-:W-:Y:S02]  /*f500*/  ISETP.GE.AND P0, PT, R23, UR10, PT ;  /* 0x0000000a17007c0c */ /* 0x000fe4000bf06270 */
[----:B------:R-:W-:Y:S02]  /*f510*/  ISETP.GE.AND P5, PT, R194, UR10, PT ;  /* 0x0000000ac2007c0c */ /* 0x000fe4000bfa6270 */
[----:B------:R-:W-:-:S07]  /*f520*/  ISETP.GE.AND P3, PT, R193, UR10, PT ;  /* 0x0000000ac1007c0c */ /* 0x000fce000bf66270 */
[-C--:B0-----:R-:W-:Y:S02]  /*f530*/  @!P1 LEA R12, P2, R195, R10.reuse, 0x1 ;  /* 0x0000000ac30c9211 */ /* 0x081fe400078408ff */
        /* <DEDUP_REMOVED lines=10> */
[CC--:B-1----:R-:W-:Y:S01]  /*f5e0*/  @!P3 LEA R20, P6, R193.reuse, R10.reuse, 0x1 ;  /* 0x0000000ac114b211 */ /* 0x0c2fe200078c08ff */
[----:B------:R3:W-:Y:S03]  /*f5f0*/  @!P5 ST.E.128 desc[UR44][R14.64], R48 ;  /* 0x000000300e00d985 */ /* 0x0007e6000c101d2c */
[----:B------:R-:W-:Y:S02]  /*f600*/  @!P3 LEA.HI.X R21, R193, R11, R227, 0x1, P6 ;  /* 0x0000000bc115b211 */ /* 0x000fe400030f0ce3 */
[----:B0-----:R-:W-:-:S03]  /*f610*/  @!P2 LEA R8, P5, R192, R10, 0x1 ;  /* 0x0000000ac008a211 */ /* 0x001fc600078a08ff */
        /* <DEDUP_REMOVED lines=12> */
.L_x_4272:
[----:B------:R-:W-:Y:S05]  /*f6e0*/  BSYNC B1 ;  /* 0x0000000000017941 */ /* 0x000fea0003800000 */
.L_x_4271:
        /* <DEDUP_REMOVED lines=22> */
[CC--:B------:R-:W-:Y:S02]  /*f850*/  @!P0 LEA R14, P3, R191.reuse, R6.reuse, 0x1 ;  /* 0x00000006bf0e8211 */ /* 0x0c0fe400078608ff */
[-C--:B0-----:R-:W-:Y:S01]  /*f860*/  @!P1 LEA R4, P6, R192, R6.reuse, 0x1 ;  /* 0x00000006c0049211 */ /* 0x081fe200078c08ff */
[----:B------:R4:W-:Y:S01]  /*f870*/  @!P2 ST.E.128 desc[UR44][R12.64], R32 ;  /* 0x000000200c00a985 */ /* 0x0009e2000c101d2c */
[----:B-1----:R-:W-:Y:S02]  /*f880*/  @P4 LEA R20, P5, R218, R6, 0x1 ;  /* 0x00000006da144211 */ /* 0x002fe400078a08ff */
        /* <DEDUP_REMOVED lines=12> */
.L_x_4269:
        /* <DEDUP_REMOVED lines=9> */
[----:B------:R-:W-:Y:S01]  /*f9e0*/  ISETP.GE.AND P1, PT, R194, UR12, PT ;  /* 0x0000000cc2007c0c */ /* 0x000fe2000bf26270 */
[----:B------:R-:W-:Y:S01]  /*f9f0*/  VIADD R8, R0, UR38 ;  /* 0x0000002600087c36 */ /* 0x000fe20008000000 */
        /* <DEDUP_REMOVED lines=46> */
.L_x_4275:
[----:B------:R-:W-:Y:S05]  /*fce0*/  BSYNC B1 ;  /* 0x0000000000017941 */ /* 0x000fea0003800000 */
.L_x_4274:
        /* <DEDUP_REMOVED lines=28> */
[----:B------:R-:W-:Y:S01]  /*feb0*/  MOV R5, UR7 ;  /* 0x0000000700057c02 */ /* 0x000fe20008000f00 */
[----:B------:R-:W-:Y:S01]  /*fec0*/  ULDC.64 UR6, c[0x0][0xbe0] ;  /* 0x0002f80000067ab9 */ /* 0x000fe20000000a00 */
[----:B------:R-:W-:Y:S01]  /*fed0*/  SEL R6, RZ, 0xffffffff, P1 ;  /* 0xffffffffff067807 */ /* 0x000fe20000800000 */
        /* <DEDUP_REMOVED lines=18> */
[----:B------:R-:W-:Y:S02]  /*10000*/  VIADD R0, R215, UR38 ;  /* 0x00000026d7007c36 */ /* 0x000fe40008000000 */
[----:B------:R-:W-:-:S02]  /*10010*/  IMAD R25, R10, UR5, RZ ;  /* 0x000000050a197c24 */ /* 0x000fc4000f8e02ff */
        /* <DEDUP_REMOVED lines=44> */
.L_x_4277:
[----:B------:R-:W-:Y:S05]  /*102e0*/  BSYNC B1 ;  /* 0x0000000000017941 */ /* 0x000fea0003800000 */
.L_x_4276:
        /* <DEDUP_REMOVED lines=36> */
.L_x_4273:
[----:B------:R-:W-:Y:S05]  /*10530*/  BSYNC B0 ;  /* 0x0000000000007941 */ /* 0x000fea0003800000 */
.L_x_4268:
[----:B------:R-:W-:Y:S02]  /*10540*/  ULDC UR5, c[0x0][0xd38] ;  /* 0x00034e0000057ab9 */ /* 0x000fe40000000800 */
[----:B------:R-:W-:-:S06]  /*10550*/  UISETP.GE.AND UP0, UPT, UR4, UR5, UPT ;  /* 0x000000050400728c */ /* 0x000fcc000bf06270 */
[----:B------:R-:W-:-:S13]  /*10560*/  PLOP3.LUT P0, PT, PT, PT, UP0, 0x80, 0x0 ;  /* 0x000000000000781c */ /* 0x000fda0003f0f008 */
[----:B------:R-:W-:Y:S05]  /*10570*/  @!P0 BRA `(.L_x_4278) ;  /* 0xffffff0800788947 */ /* 0x000fea000383ffff */
[----:B------:R-:W-:Y:S05]  /*10580*/  EXIT ;  /* 0x000000000000794d */ /* 0x000fea0003800000 */
.L_x_4221:
        /* <DEDUP_REMOVED lines=24> */
[----:B------:R-:W-:Y:S01]  /*10710*/  ULDC UR9, c[0x0][0x2b8] ;  /* 0x0000ae0000097ab9 */ /* 0x000fe20000000800 */
[----:B------:R-:W-:Y:S01]  /*10720*/  ULDC UR38, c[0x0][0x288] ;  /* 0x0000a20000267ab9 */ /* 0x000fe20000000800 */
[----:B------:R-:W-:Y:S01]  /*10730*/  UISETP.NE.AND.EX UP0, UPT, UR7, URZ, UPT, UP0 ;  /* 0x0000003f0700728c */ /* 0x000fe2000bf05300 */
[----:B------:R-:W-:Y:S01]  /*10740*/  IMAD.MOV.U32 R23, RZ, RZ, 0x1 ;  /* 0x00000001ff177424 */ /* 0x000fe200078e00ff */
[----:B------:R-:W-:Y:S01]  /*10750*/  ULDC UR39, c[0x0][0x448] ;  /* 0x0001120000277ab9 */ /* 0x000fe20000000800 */
[----:B------:R-:W-:Y:S01]  /*10760*/  ULDC.64 UR6, c[0x0][0x2f0] ;  /* 0x0000bc0000067ab9 */ /* 0x000fe20000000a00 */
        /* <DEDUP_REMOVED lines=77> */
[----:B------:R-:W-:Y:S02]  /*10c40*/  @P0 LOP3.LUT R16, R16, 0x4, RZ, 0xfc, !PT ;  /* 0x0000000410100812 */ /* 0x000fe400078efcff */
        /* <DEDUP_REMOVED lines=32> */
[----:B------:R2:W-:Y:S01]  /*10e50*/  STL [R1], R0 ;  /* 0x0000000001007387 */ /* 0x0005e20000100800 */
[----:B------:R-:W-:Y:S02]  /*10e60*/  @P1 LOP3.LUT R16, R16, 0x2, RZ, 0xfc, !PT ;  /* 0x0000000210101812 */ /* 0x000fe400078efcff */
[----:B------:R-:W-:-:S02]  /*10e70*/  SHF.R.U32.HI R29, RZ, 0x2, R29 ;  /* 0x00000002ff1d7819 */ /* 0x000fc4000001161d */
[----:B------:R-:W-:Y:S02]  /*10e80*/  LOP3.LUT R16, R16, 0xffefffff, RZ, 0xc0, !PT ;  /* 0xffefffff10107812 */ /* 0x000fe400078ec0ff */
[----:B------:R-:W-:Y:S02]  /*10e90*/  SHF.R.U32.HI R28, RZ, 0x3, R28 ;  /* 0x00000003ff1c7819 */ /* 0x000fe4000001161c */
[----:B------:R-:W-:-:S07]  /*10ea0*/  @P0 LOP3.LUT R16, R16, 0x100000, RZ, 0xfc, !PT ;  /* 0x0010000010100812 */ /* 0x000fce00078efcff */
.L_x_4332:
        /* <DEDUP_REMOVED lines=13> */
[----:B0123-5:R-:W-:Y:S05]  /*10f80*/  @P0 BRA `(.L_x_4280) ;  /* 0x0000000000200947 */ /* 0x02ffea0003800000 */
        /* <DEDUP_REMOVED lines=8> */
.L_x_4280:
[----:B------:R-:W-:Y:S01]  /*11010*/  ULDC UR8, c[0x0][0xd54] ;  /* 0x0003550000087ab9 */ /* 0x000fe20000000800 */
[----:B------:R-:W-:Y:S01]  /*11020*/  UMOV UR6, UR7 ;  /* 0x0000000700067c82 */ /* 0x000fe20008000000 */
[----:B------:R-:W-:-:S11]  /*11030*/  UISETP.NE.AND UP0, UPT, UR8, 0x1, UPT ;  /* 0x000000010800788c */ /* 0x000fd6000bf05270 */
[----:B------:R-:W-:Y:S02]  /*11040*/  @UP0 ULDC.64 UR10, c[0x0][0xd58] ;  /* 0x00035600000a0ab9 */ /* 0x000fe40000000a00 */
[----:B------:R-:W-:-:S04]  /*11050*/  UIMAD.WIDE.U32 UR4, UR7, UR10, URZ ;  /* 0x0000000a070472a5 */ /* 0x000fc8000f8e003f */
[----:B------:R-:W-:-:S04]  /*11060*/  @UP0 USHF.R.U32.HI UR6, URZ, UR11, UR5 ;  /* 0x0000000b3f060299 */ /* 0x000fc80008011605 */
[----:B------:R-:W-:-:S12]  /*11070*/  UIMAD UR4, UR6, UR8, URZ ;  /* 0x00000008060472a4 */ /* 0x000fd8000f8e023f */
.L_x_4281:
[----:B------:R-:W-:Y:S01]  /*11080*/  ULDC UR5, c[0x0][0xd48] ;  /* 0x0003520000057ab9 */ /* 0x000fe20000000800 */
[----:B------:R-:W-:Y:S01]  /*11090*/  ULDC.64 UR8, c[0x0][0xb20] ;  /* 0x0002c80000087ab9 */ /* 0x000fe20000000a00 */
[----:B------:R-:W-:Y:S01]  /*110a0*/  UISETP.NE.AND UP1, UPT, UR5, 0x1, UPT ;  /* 0x000000010500788c */ /* 0x000fe2000bf25270 */
[----:B------:R-:W-:Y:S01]  /*110b0*/  MOV R31, RZ ;  /* 0x000000ff001f7202 */ /* 0x000fe20000000f00 */
        /* <DEDUP_REMOVED lines=54> */
.L_x_4283:
        /* <DEDUP_REMOVED lines=20> */
.L_x_4286:
[----:B------:R-:W-:Y:S05]  /*11560*/  BSYNC B6 ;  /* 0x0000000000067941 */ /* 0x000fea0003800000 */
.L_x_4285:
        /* <DEDUP_REMOVED lines=20> */
.L_x_4289:
        /* <DEDUP_REMOVED lines=15> */
.L_x_4288:
[----:B------:R-:W-:Y:S05]  /*117a0*/  BSYNC B6 ;  /* 0x0000000000067941 */ /* 0x000fea0003800000 */
.L_x_4287:
        /* <DEDUP_REMOVED lines=12> */
[----:B------:R-:W-:Y:S01]  /*11870*/  IMAD.U32 R25, RZ, RZ, UR43 ;  /* 0x0000002bff197e24 */ /* 0x000fe2000f8e00ff */
[----:B------:R-:W-:Y:S01]  /*11880*/  UMOV UR5, 0xffffffff ;  /* 0xffffffff00057882 */ /* 0x000fe20000000000 */
[----:B------:R-:W-:-:S03]  /*11890*/  IMAD.U32 R19, RZ, RZ, UR4 ;  /* 0x00000004ff137e24 */ /* 0x000fc6000f8e00ff */
[----:B------:R-:W-:Y:S01]  /*118a0*/  LEA R25, R25, 0xffffffc0, 0x6 ;  /* 0xffffffc019197811 */ /* 0x000fe200078e30ff */
[----:B------:R-:W-:Y:S06]  /*118b0*/  BRA.DIV UR5, `(.L_x_4290) ;  /* 0x0000003e05447947 */ /* 0x000fec000b800000 */
.L_x_4349:
[----:B------:R-:W2:Y:S01]  /*118c0*/  S2R R0, SR_TID.X ;  /* 0x0000000000007919 */ /* 0x000ea20000002100 */
[----:B0-----:R-:W-:Y:S01]  /*118d0*/  ISETP.NE.AND P1, PT, R10, 0x1, PT ;  /* 0x000000010a00780c */ /* 0x001fe20003f25270 */
[----:B------:R-:W-:Y:S01]  /*118e0*/  IMAD.MOV.U32 R35, RZ, RZ, RZ ;  /* 0x000000ffff237224 */ /* 0x000fe200078e00ff */
[----:B-----5:R-:W-:Y:S01]  /*118f0*/  SHF.R.S32.HI R30, RZ, 0x1f, R26 ;  /* 0x0000001fff1e7819 */ /* 0x020fe2000001141a */
[----:B-1----:R-:W0:Y:S01]  /*11900*/  S2R R2, SR_TID.X ;  /* 0x0000000000027919 */ /* 0x002e220000002100 */
[----:B------:R-:W-:-:S09]  /*11910*/  LOP3.LUT R16, R16, 0xffffdfff, RZ, 0xc0, !PT ;  /* 0xffffdfff10107812 */ /* 0x000fd200078ec0ff */
[----:B------:R-:W1:Y:S01]  /*11920*/  @P1 LDC R5, c[0x0][0x438] ;  /* 0x00010e00ff051b82 */ /* 0x000e620000000800 */
[----:B------:R-:W-:Y:S02]  /*11930*/  @P1 LOP3.LUT R16, R16, 0x2000, RZ, 0xfc, !PT ;  /* 0x0000200010101812 */ /* 0x000fe400078efcff */
[----:B--2---:R-:W-:Y:S01]  /*11940*/  LOP3.LUT R0, R0, 0x7f, RZ, 0xc0, !PT ;  /* 0x0000007f00007812 */ /* 0x004fe200078ec0ff */
[----:B0-----:R-:W-:-:S03]  /*11950*/  IMAD.SHL.U32 R8, R2, 0x10, RZ ;  /* 0x0000001002087824 */ /* 0x001fc600078e00ff */
[----:B------:R-:W-:-:S04]  /*11960*/  SHF.R.U32.HI R0, RZ, 0x3, R0 ;  /* 0x00000003ff007819 */ /* 0x000fc80000011600 */
[----:B------:R-:W-:Y:S02]  /*11970*/  LOP3.LUT R8, R0, 0x70, R8, 0xf8, !PT ;  /* 0x0000007000087812 */ /* 0x000fe400078ef808 */
[----:B------:R-:W0:Y:S02]  /*11980*/  @P1 LDC R0, c[0x0][0x434] ;  /* 0x00010d00ff001b82 */ /* 0x000e240000000800 */
[----:B------:R-:W-:-:S04]  /*11990*/  IADD3 R2, R8, R25, RZ ;  /* 0x0000001908027210 */ /* 0x000fc80007ffe0ff */
[C---:B------:R-:W-:Y:S01]  /*119a0*/  ISETP.GE.AND P0, PT, R2.reuse, UR40, PT ;  /* 0x0000002802007c0c */ /* 0x040fe2000bf06270 */
[----:B------:R-:W-:-:S03]  /*119b0*/  IMAD.IADD R37, R2, 0x1, R31 ;  /* 0x0000000102257824 */ /* 0x000fc600078e021f */
[----:B------:R-:W-:Y:S01]  /*119c0*/  ISETP.GT.U32.OR P0, PT, R8, 0x3f, P0 ;  /* 0x0000003f0800780c */ /* 0x000fe20000704470 */
[----:B------:R-:W-:-:S12]  /*119d0*/  IMAD.MOV.U32 R6, RZ, RZ, R37 ;  /* 0x000000ffff067224 */ /* 0x000fd800078e0025 */
[----:B------:R-:W2:Y:S01]  /*119e0*/  @!P0 LDC.64 R2, c[0x0][0x428] ;  /* 0x00010a00ff028b82 */ /* 0x000ea20000000a00 */
[----:B0-----:R-:W-:-:S05]  /*119f0*/  @P1 IMAD.HI.U32 R0, R37, R0, RZ ;  /* 0x0000000025001227 */ /* 0x001fca00078e00ff */
[----:B-1----:R-:W-:Y:S02]  /*11a00*/  @P1 SHF.R.U32.HI R6, RZ, R5, R0 ;  /* 0x00000005ff061219 */ /* 0x002fe40000011600 */
[----:B------:R-:W0:Y:S02]  /*11a10*/  @!P0 LDC.64 R4, c[0x0][0x418] ;  /* 0x00010600ff048b82 */ /* 0x000e240000000a00 */
[----:B------:R-:W-:Y:S01]  /*11a20*/  @!P0 SHF.R.S32.HI R7, RZ, 0x1f, R6 ;  /* 0x0000001fff078819 */ /* 0x000fe20000011406 */
[----:B--2---:R-:W-:-:S04]  /*11a30*/  @!P0 IMAD R0, R30, R2, RZ ;  /* 0x000000021e008224 */ /* 0x004fc800078e02ff */
[C---:B------:R-:W-:Y:S02]  /*11a40*/  @!P0 IMAD R9, R26.reuse, R3, R0 ;  /* 0x000000031a098224 */ /* 0x040fe400078e0200 */
[----:B------:R-:W-:-:S04]  /*11a50*/  @!P0 IMAD.WIDE.U32 R2, R26, R2, R6 ;  /* 0x000000021a028225 */ /* 0x000fc800078e0006 */
[----:B------:R-:W-:Y:S01]  /*11a60*/  @!P0 IMAD.IADD R0, R3, 0x1, R9 ;  /* 0x0000000103008824 */ /* 0x000fe200078e0209 */
[----:B0-----:R-:W-:-:S04]  /*11a70*/  @!P0 LEA R4, P1, R2, R4, 0x2 ;  /* 0x0000000402048211 */ /* 0x001fc800078210ff */
[----:B------:R-:W-:Y:S01]  /*11a80*/  @!P0 LEA.HI.X R5, R2, R5, R0, 0x2, P1 ;  /* 0x0000000502058211 */ /* 0x000fe200008f1400 */
[----:B------:R-:W-:Y:S02]  /*11a90*/  IMAD.U32 R2, RZ, RZ, UR47 ;  /* 0x0000002fff027e24 */ /* 0x000fe4000f8e00ff */
        /* <DEDUP_REMOVED lines=14> */
.L_x_4291:
[----:B------:R-:W-:Y:S01]  /*11b80*/  IMAD R27, R18, 0x8, R17 ;  /* 0x00000008121b7824 */ /* 0x000fe200078e0211 */
[----:B------:R-:W-:Y:S01]  /*11b90*/  SHF.L.U32 R0, R23, 0x1f, RZ ;  /* 0x0000001f17007819 */ /* 0x000fe200000006ff */
[----:B------:R-:W-:Y:S03]  /*11ba0*/  BSSY B0, `(.L_x_4292) ;  /* 0x0000003000007945 */ /* 0x000fe60003800000 */
[----:B------:R-:W0:Y:S02]  /*11bb0*/  SYNCS.PHASECHK.TRANS64.TRYWAIT P0, [R27+URZ+0x38840], R0 ;  /* 0x038840001b0075a7 */ /* 0x000e24000800017f */
[----:B0-----:R-:W-:Y:S05]  /*11bc0*/  @!P0 BRA `(.L_x_4293) ;  /* 0x0000003800ac8947 */ /* 0x001fea0003800000 */
.L_x_4350:
[----:B------:R-:W-:Y:S05]  /*11bd0*/  BSYNC B0 ;  /* 0x0000000000007941 */ /* 0x000fea0003800000 */
.L_x_4292:
        /* <DEDUP_REMOVED lines=47> */
[----:B-1----:R-:W-:Y:S01]  /*11ed0*/  @P0 IMAD.X R3, RZ, RZ, R2, P1 ;  /* 0x000000ffff030224 */ /* 0x002fe200008e0602 */
[----:B------:R-:W-:-:S05]  /*11ee0*/  @P0 MOV R2, R6 ;  /* 0x0000000600020202 */ /* 0x000fca0000000f00 */
        /* <DEDUP_REMOVED lines=10> */
.L_x_4360:
        /* <DEDUP_REMOVED lines=10> */
.L_x_4295:
        /* <DEDUP_REMOVED lines=11> */
.L_x_4296:
        /* <DEDUP_REMOVED lines=24> */
.L_x_4298:
[----:B------:R-:W-:Y:S05]  /*12260*/  BSYNC B6 ;  /* 0x0000000000067941 */ /* 0x000fea0003800000 */
.L_x_4297:
[----:B------:R-:W2:Y:S01]  /*12270*/  S2R R20, SR_TID.X ;  /* 0x0000000000147919 */ /* 0x000ea20000002100 */
[----:B------:R-:W-:Y:S01]  /*12280*/  UISETP.NE.AND UP0, UPT, UR50, URZ, UPT ;  /* 0x0000003f3200728c */ /* 0x000fe2000bf05270 */
[----:B------:R-:W-:Y:S01]  /*12290*/  IMAD.U32 R34, RZ, RZ, UR42 ;  /* 0x0000002aff227e24 */ /* 0x000fe2000f8e00ff */
[----:B------:R-:W-:Y:S01]  /*122a0*/  R2UR UR6, R24 ;  /* 0x00000000180672ca */ /* 0x000fe200000e0000 */
[----:B------:R-:W-:Y:S01]  /*122b0*/  ULDC.64 UR8, c[0x0][0x2d8] ;  /* 0x0000b60000087ab9 */ /* 0x000fe20000000a00 */
[----:B------:R-:W-:Y:S02]  /*122c0*/  R2UR UR7, R19 ;  /* 0x00000000130772ca */ /* 0x000fe400000e0000 */
[----:B------:R-:W-:Y:S02]  /*122d0*/  PLOP3.LUT P0, PT, PT, PT, UP0, 0x80, 0x0 ;  /* 0x000000000000781c */ /* 0x000fe40003f0f008 */
[----:B------:R-:W-:-:S03]  /*122e0*/  LOP3.LUT P5, RZ, R16, 0x100000, RZ, 0xc0, !PT ;  /* 0x0010000010ff7812 */ /* 0x000fc600078ac0ff */
[----:B------:R-:W-:-:S04]  /*122f0*/  @UP0 ULDC UR4, c[0x0][0x44c] ;  /* 0x0001130000040ab9 */ /* 0x000fc80000000800 */
[----:B------:R-:W-:-:S04]  /*12300*/  UIMAD UR6, UR6, UR8, URZ ;  /* 0x00000008060672a4 */ /* 0x000fc8000f8e023f */
[----:B------:R-:W-:Y:S01]  /*12310*/  UIMAD UR6, UR7, UR9, UR6 ;  /* 0x00000009070672a4 */ /* 0x000fe2000f8e0206 */
[C---:B--2---:R-:W-:Y:S01]  /*12320*/  LOP3.LUT R21, R20.reuse, 0x7f, RZ, 0xc0, !PT ;  /* 0x0000007f14157812 */ /* 0x044fe200078ec0ff */
[----:B------:R-:W-:-:S03]  /*12330*/  IMAD.SHL.U32 R20, R20, 0x10, RZ ;  /* 0x0000001014147824 */ /* 0x000fc600078e00ff */
[----:B------:R-:W-:-:S04]  /*12340*/  SHF.R.U32.HI R21, RZ, 0x3, R21 ;  /* 0x00000003ff157819 */ /* 0x000fc80000011615 */
[----:B------:R-:W-:Y:S02]  /*12350*/  LOP3.LUT R20, R21, 0x70, R20, 0xf8, !PT ;  /* 0x0000007015147812 */ /* 0x000fe400078ef814 */
[----:B------:R-:W2:Y:S02]  /*12360*/  S2R R21, SR_TID.X ;  /* 0x0000000000157919 */ /* 0x000ea40000002100 */
[----:B------:R-:W-:-:S05]  /*12370*/  LEA R34, R34, R20, 0x6 ;  /* 0x0000001422227211 */ /* 0x000fca00078e30ff */
[----:B------:R-:W-:Y:S01]  /*12380*/  @P0 IMAD.HI.U32 R0, R34, UR4, RZ ;  /* 0x0000000422000c27 */ /* 0x000fe2000f8e00ff */
[----:B------:R-:W-:Y:S01]  /*12390*/  PLOP3.LUT P0, PT, PT, PT, UP0, 0x80, 0x0 ;  /* 0x000000000000781c */ /* 0x000fe20003f0f008 */
[----:B------:R-:W-:Y:S02]  /*123a0*/  @UP0 ULDC UR4, c[0x0][0x450] ;  /* 0x0001140000040ab9 */ /* 0x000fe40000000800 */
[----:B------:R-:W-:-:S10]  /*123b0*/  IMAD.MOV.U32 R6, RZ, RZ, R34 ;  /* 0x000000ffff067224 */ /* 0x000fd400078e0022 */
[----:B------:R-:W-:Y:S02]  /*123c0*/  @P0 SHF.R.U32.HI R6, RZ, UR4, R0 ;  /* 0x00000004ff060c19 */ /* 0x000fe40008011600 */
[----:B------:R-:W-:-:S03]  /*123d0*/  R2UR UR4, R19 ;  /* 0x00000000130472ca */ /* 0x000fc600000e0000 */
[----:B------:R-:W-:Y:S02]  /*123e0*/  IMAD.MOV R7, RZ, RZ, -R6 ;  /* 0x000000ffff077224 */ /* 0x000fe400078e0a06 */
[C---:B--2---:R-:W-:Y:S01]  /*123f0*/  IMAD.SHL.U32 R8, R21.reuse, 0x8, RZ ;  /* 0x0000000815087824 */ /* 0x044fe200078e00ff */
[----:B------:R-:W-:-:S07]  /*12400*/  LOP3.LUT R20, R21, 0x7f, RZ, 0xc0, !PT ;  /* 0x0000007f15147812 */ /* 0x000fce00078ec0ff */
[----:B------:R-:W-:Y:S01]  /*12410*/  UIMAD.WIDE.U32 UR4, UR4, UR8, URZ ;  /* 0x00000008040472a5 */ /* 0x000fe2000f8e003f */
[----:B------:R-:W-:Y:S02]  /*12420*/  LOP3.LUT R8, R8, 0x38, RZ, 0xc0, !PT ;  /* 0x0000003808087812 */ /* 0x000fe400078ec0ff */
[----:B------:R-:W-:Y:S01]  /*12430*/  ULDC.64 UR8, c[0x0][0x2e0] ;  /* 0x0000b80000087ab9 */ /* 0x000fe20000000a00 */
[----:B------:R-:W-:Y:S01]  /*12440*/  UIADD3 UR5, UR5, UR6, URZ ;  /* 0x0000000605057290 */ /* 0x000fe2000fffe03f */
[----:B------:R-:W-:Y:S01]  /*12450*/  SHF.R.U32.HI R9, RZ, 0x3, R20 ;  /* 0x00000003ff097819 */ /* 0x000fe20000011614 */
[----:B------:R-:W-:Y:S02]  /*12460*/  UIMAD UR6, UR49, UR8, URZ ;  /* 0x00000008310672a4 */ /* 0x000fe4000f8e023f */
[----:B------:R-:W-:Y:S02]  /*12470*/  UIMAD.WIDE.U32 UR4, UR36, UR8, UR4 ;  /* 0x00000008240472a5 */ /* 0x000fe4000f8e0004 */
[----:B------:R-:W-:-:S04]  /*12480*/  UIMAD UR6, UR36, UR9, UR6 ;  /* 0x00000009240672a4 */ /* 0x000fc8000f8e0206 */
[----:B------:R-:W-:Y:S02]  /*12490*/  UIADD3 UR6, UR5, UR6, URZ ;  /* 0x0000000605067290 */ /* 0x000fe4000fffe03f */
[----:B0-----:R-:W-:Y:S01]  /*124a0*/  IMAD.U32 R5, RZ, RZ, UR5 ;  /* 0x00000005ff057e24 */ /* 0x001fe2000f8e00ff */
[----:B------:R-:W-:Y:S01]  /*124b0*/  SHF.R.S32.HI R5, RZ, 0x1f, R6 ;  /* 0x0000001fff057819 */ /* 0x000fe20000011406 */
[----:B------:R-:W-:Y:S01]  /*124c0*/  IMAD.U32 R4, RZ, RZ, UR4 ;  /* 0x00000004ff047e24 */ /* 0x000fe2000f8e00ff */
[----:B------:R-:W-:Y:S01]  /*124d0*/  ULDC.64 UR4, c[0x0][0x2d0] ;  /* 0x0000b40000047ab9 */ /* 0x000fe20000000a00 */
[----:B------:R-:W-:Y:S01]  /*124e0*/  IMAD.U32 R3, RZ, RZ, UR6 ;  /* 0x00000006ff037e24 */ /* 0x000fe2000f8e00ff */
[----:B------:R-:W-:Y:S01]  /*124f0*/  ULDC UR6, c[0x0][0x448] ;  /* 0x0001120000067ab9 */ /* 0x000fe20000000800 */
[----:B------:R-:W-:Y:S02]  /*12500*/  IMAD R5, R5, UR4, RZ ;  /* 0x0000000405057c24 */ /* 0x000fe4000f8e02ff */
[----:B------:R-:W-:-:S02]  /*12510*/  IMAD R0, R7, UR6, R34 ;  /* 0x0000000607007c24 */ /* 0x000fc4000f8e0222 */
[----:B------:R-:W-:Y:S02]  /*12520*/  IMAD.MOV.U32 R2, RZ, RZ, R4 ;  /* 0x000000ffff027224 */ /* 0x000fe400078e0004 */
[C---:B------:R-:W-:Y:S01]  /*12530*/  IMAD R4, R6.reuse, UR5, R5 ;  /* 0x0000000506047c24 */ /* 0x040fe2000f8e0205 */
[----:B------:R-:W-:Y:S01]  /*12540*/  SHF.R.S32.HI R5, RZ, 0x1f, R0 ;  /* 0x0000001fff057819 */ /* 0x000fe20000011400 */
        /* <DEDUP_REMOVED lines=13> */
[----:B------:R-:W-:Y:S01]  /*12620*/  IMAD.U32 R4, RZ, RZ, UR42 ;  /* 0x0000002aff047e24 */ /* 0x000fe2000f8e00ff */
[----:B------:R-:W-:Y:S02]  /*12630*/  LOP3.LUT R16, R16, 0xfffffeff, RZ, 0xc0, !PT ;  /* 0xfffffeff10107812 */ /* 0x000fe400078ec0ff */
[----:B------:R-:W2:Y:S01]  /*12640*/  SHFL.IDX PT, R2, R5, RZ, 0x181f ;  /* 0x00181fff05027589 */ /* 0x000ea200000e0000 */
[----:B------:R-:W-:-:S05]  /*12650*/  IMAD R4, R4, 0x40, R9 ;  /* 0x0000004004047824 */ /* 0x000fca00078e0209 */
[----:B------:R-:W-:-:S13]  /*12660*/  ISETP.GE.AND P1, PT, R4, UR39, PT ;  /* 0x0000002704007c0c */ /* 0x000fda000bf26270 */
[----:B------:R-:W-:Y:S02]  /*12670*/  @P1 LOP3.LUT R16, R16, 0x100, RZ, 0xfc, !PT ;  /* 0x0000010010101812 */ /* 0x000fe400078efcff */
[----:B0-----:R-:W-:Y:S02]  /*12680*/  @!P1 LEA R6, P0, R8, R14, 0x1 ;  /* 0x0000000e08069211 */ /* 0x001fe400078008ff */
[----:B------:R-:W0:Y:S01]  /*12690*/  SHFL.IDX PT, R14, R0, 0x1, 0x181f ;  /* 0x00381f00000e7f89 */ /* 0x000e2200000e0000 */
[----:B------:R-:W-:Y:S02]  /*126a0*/  LOP3.LUT R16, R16, 0xffffff7f, RZ, 0xc0, !PT ;  /* 0xffffff7f10107812 */ /* 0x000fe400078ec0ff */
        /* <DEDUP_REMOVED lines=20> */
[----:B--2---:R-:W-:Y:S01]  /*127f0*/  @!P1 IADD3.X R3, RZ, R2, RZ, P0, !PT ;  /* 0x00000002ff039210 */ /* 0x004fe200007fe4ff */
[----:B------:R-:W-:-:S05]  /*12800*/  @!P1 IMAD.MOV.U32 R2, RZ, RZ, R6 ;  /* 0x000000ffff029224 */ /* 0x000fca00078e0006 */
[----:B0-----:R3:W-:Y:S02]  /*12810*/  @!P1 LDGSTS.E.BYPASS.LTC128B.128 [R22+0x21400], desc[UR44][R2.64], !P5 ;  /* 0x2140000002169fae */ /* 0x0017e4000e901d6c */
.L_x_4369:
        /* <DEDUP_REMOVED lines=12> */
.L_x_4300:
        /* <DEDUP_REMOVED lines=11> */
[----:B--2---:R-:W-:Y:S05]  /*12990*/  @!P0 BRA `(.L_x_4302) ;  /* 0x0000000000408947 */ /* 0x004fea0003800000 */
        /* <DEDUP_REMOVED lines=16> */
.L_x_4302:
[----:B------:R-:W-:Y:S05]  /*12aa0*/  BSYNC B6 ;  /* 0x0000000000067941 */ /* 0x000fea0003800000 */
.L_x_4301:
[----:B------:R2:W5:Y:S04]  /*12ab0*/  LDL R21, [R1+0x4] ;  /* 0x0000040001157983 */ /* 0x0005680000100800 */
[----:B------:R2:W5:Y:S01]  /*12ac0*/  LDL R20, [R1] ;  /* 0x0000000001147983 */ /* 0x0005620000100800 */
[----:B------:R-:W-:Y:S01]  /*12ad0*/  UISETP.NE.AND UP0, UPT, UR50, URZ, UPT ;  /* 0x0000003f3200728c */ /* 0x000fe2000bf05270 */
[----:B------:R-:W-:Y:S01]  /*12ae0*/  R2UR UR6, R24 ;  /* 0x00000000180672ca */ /* 0x000fe200000e0000 */
[----:B0-----:R-:W-:Y:S01]  /*12af0*/  IMAD.MOV.U32 R2, RZ, RZ, R34 ;  /* 0x000000ffff027224 */ /* 0x001fe200078e0022 */
[----:B------:R-:W-:Y:S01]  /*12b00*/  R2UR UR7, R19 ;  /* 0x00000000130772ca */ /* 0x000fe200000e0000 */
[----:B------:R-:W-:Y:S01]  /*12b10*/  ULDC.64 UR8, c[0x0][0x3d8] ;  /* 0x0000f60000087ab9 */ /* 0x000fe20000000a00 */
[----:B------:R-:W0:Y:S01]  /*12b20*/  S2R R6, SR_TID.X ;  /* 0x0000000000067919 */ /* 0x000e220000002100 */
[----:B------:R-:W-:-:S02]  /*12b30*/  PLOP3.LUT P0, PT, PT, PT, UP0, 0x80, 0x0 ;  /* 0x000000000000781c */ /* 0x000fc40003f0f008 */
[C---:B------:R-:W-:Y:S02]  /*12b40*/  LOP3.LUT P2, RZ, R16.reuse, 0x20000, RZ, 0xc0, !PT ;  /* 0x0002000010ff7812 */ /* 0x040fe4000784c0ff */
[C---:B------:R-:W-:Y:S01]  /*12b50*/  LOP3.LUT P3, RZ, R16.reuse, 0x10000, RZ, 0xc0, !PT ;  /* 0x0001000010ff7812 */ /* 0x040fe2000786c0ff */
[----:B------:R-:W-:Y:S01]  /*12b60*/  @UP0 ULDC UR4, c[0x0][0x44c] ;  /* 0x0001130000040ab9 */ /* 0x000fe20000000800 */
[C---:B------:R-:W-:Y:S02]  /*12b70*/  LOP3.LUT P4, RZ, R16.reuse, 0x8000, RZ, 0xc0, !PT ;  /* 0x0000800010ff7812 */ /* 0x040fe4000788c0ff */
[----:B------:R-:W-:Y:S01]  /*12b80*/  UIMAD UR6, UR6, UR8, URZ ;  /* 0x00000008060672a4 */ /* 0x000fe2000f8e023f */
[----:B------:R-:W-:-:S03]  /*12b90*/  LOP3.LUT P5, RZ, R16, 0x4000, RZ, 0xc0, !PT ;  /* 0x0000400010ff7812 */ /* 0x000fc600078ac0ff */
[----:B------:R-:W-:Y:S01]  /*12ba0*/  UIMAD UR6, UR7, UR9, UR6 ;  /* 0x00000009070672a4 */ /* 0x000fe2000f8e0206 */
[----:B------:R-:W-:Y:S01]  /*12bb0*/  @P0 IMAD.HI.U32 R0, R34, UR4, RZ ;  /* 0x0000000422000c27 */ /* 0x000fe2000f8e00ff */
[----:B------:R-:W-:Y:S01]  /*12bc0*/  PLOP3.LUT P0, PT, PT, PT, UP0, 0x80, 0x0 ;  /* 0x000000000000781c */ /* 0x000fe20003f0f008 */
[----:B------:R-:W-:Y:S01]  /*12bd0*/  @UP0 ULDC UR4, c[0x0][0x450] ;  /* 0x0001140000040ab9 */ /* 0x000fe20000000800 */
[----:B------:R-:W-:-:S11]  /*12be0*/  ULDC UR7, c[0x0][0x448] ;  /* 0x0001120000077ab9 */ /* 0x000fd60000000800 */
[----:B------:R-:W-:Y:S02]  /*12bf0*/  @P0 SHF.R.U32.HI R2, RZ, UR4, R0 ;  /* 0x00000004ff020c19 */ /* 0x000fe40008011600 */
[----:B------:R-:W-:Y:S02]  /*12c00*/  R2UR UR4, R19 ;  /* 0x00000000130472ca */ /* 0x000fe400000e0000 */
[--C-:B------:R-:W-:Y:S01]  /*12c10*/  SHF.R.S32.HI R0, RZ, 0x1f, R2.reuse ;  /* 0x0000001fff007819 */ /* 0x100fe20000011402 */
[----:B------:R-:W-:Y:S02]  /*12c20*/  IMAD.MOV R5, RZ, RZ, -R2 ;  /* 0x000000ffff057224 */ /* 0x000fe400078e0a02 */
[----:B0-----:R-:W-:Y:S02]  /*12c30*/  IMAD.SHL.U32 R8, R6, 0x8, RZ ;  /* 0x0000000806087824 */ /* 0x001fe400078e00ff */
[----:B------:R-:W-:-:S03]  /*12c40*/  IMAD R5, R5, UR7, R34 ;  /* 0x0000000705057c24 */ /* 0x000fc6000f8e0222 */
[----:B------:R-:W-:-:S03]  /*12c50*/  LOP3.LUT R8, R8, 0x38, RZ, 0xc0, !PT ;  /* 0x0000003808087812 */ /* 0x000fc600078ec0ff */
[----:B------:R-:W-:-:S03]  /*12c60*/  UIMAD.WIDE.U32 UR4, UR4, UR8, URZ ;  /* 0x00000008040472a5 */ /* 0x000fc6000f8e003f */
[----:B------:R-:W-:Y:S01]  /*12c70*/  ULDC.64 UR8, c[0x0][0x3e0] ;  /* 0x0000f80000087ab9 */ /* 0x000fe20000000a00 */
[----:B------:R-:W-:Y:S02]  /*12c80*/  UIADD3 UR5, UR5, UR6, URZ ;  /* 0x0000000605057290 */ /* 0x000fe4000fffe03f */
[----:B------:R-:W-:Y:S02]  /*12c90*/  UIMAD UR6, UR49, UR8, URZ ;  /* 0x00000008310672a4 */ /* 0x000fe4000f8e023f */
[----:B------:R-:W-:Y:S02]  /*12ca0*/  UIMAD.WIDE.U32 UR4, UR36, UR8, UR4 ;  /* 0x00000008240472a5 */ /* 0x000fe4000f8e0004 */
[----:B------:R-:W-:-:S03]  /*12cb0*/  UIMAD UR6, UR36, UR9, UR6 ;  /* 0x00000009240672a4 */ /* 0x000fc6000f8e0206 */
[----:B------:R-:W-:Y:S01]  /*12cc0*/  ULDC.64 UR8, c[0x0][0x3d0] ;  /* 0x0000f40000087ab9 */ /* 0x000fe20000000a00 */
[----:B------:R-:W-:Y:S01]  /*12cd0*/  UIADD3 UR5, UR5, UR6, URZ ;  /* 0x0000000605057290 */ /* 0x000fe2000fffe03f */
[----:B------:R-:W-:Y:S01]  /*12ce0*/  IMAD R7, R0, UR8, RZ ;  /* 0x0000000800077c24 */ /* 0x000fe2000f8e02ff */
[----:B------:R-:W-:Y:S01]  /*12cf0*/  SHF.R.S32.HI R0, RZ, 0x1f, R5 ;  /* 0x0000001fff007819 */ /* 0x000fe20000011405 */
[----:B------:R-:W-:Y:S02]  /*12d00*/  IMAD.U32 R3, RZ, RZ, UR8 ;  /* 0x00000008ff037e24 */ /* 0x000fe4000f8e00ff */
        /* <DEDUP_REMOVED lines=12> */
[----:B--2---:R-:W-:Y:S06]  /*12dd0*/  BRA.DIV UR4, `(.L_x_4303) ;  /* 0x0000003204987947 */ /* 0x004fec000b800000 */
[----:B------:R-:W0:Y:S01]  /*12de0*/  SHFL.IDX PT, R14, R0, RZ, 0x181f ;  /* 0x00181fff000e7589 */ /* 0x000e2200000e0000 */
[C---:B------:R-:W-:Y:S02]  /*12df0*/  LOP3.LUT P1, RZ, R16.reuse, 0x40, RZ, 0xc0, !PT ;  /* 0x0000004010ff7812 */ /* 0x040fe4000782c0ff */
[C---:B------:R-:W-:Y:S01]  /*12e00*/  LOP3.LUT P6, RZ, R16.reuse, 0x40000, RZ, 0xc0, !PT ;  /* 0x0004000010ff7812 */ /* 0x040fe200078cc0ff */
[----:B------:R-:W2:Y:S01]  /*12e10*/  SHFL.IDX PT, R2, R4, RZ, 0x181f ;  /* 0x00181fff04027589 */ /* 0x000ea200000e0000 */
[----:B------:R-:W-:Y:S02]  /*12e20*/  P2R R5, PR, RZ, 0x2 ;  /* 0x00000002ff057803 */ /* 0x000fe40000000000 */
[----:B------:R-:W-:-:S04]  /*12e30*/  LOP3.LUT P1, RZ, R16, 0x80, RZ, 0xc0, !PT ;  /* 0x0000008010ff7812 */ /* 0x000fc8000782c0ff */
[----:B------:R-:W-:Y:S02]  /*12e40*/  P2R R6, PR, RZ, 0x2 ;  /* 0x00000002ff067803 */ /* 0x000fe40000000000 */
[----:B------:R-:W-:-:S13]  /*12e50*/  LOP3.LUT P1, RZ, R16, 0x100, RZ, 0xc0, !PT ;  /* 0x0000010010ff7812 */ /* 0x000fda000782c0ff */
[----:B0-----:R-:W-:Y:S02]  /*12e60*/  @!P1 LEA R7, P0, R8, R14, 0x1 ;  /* 0x0000000e08079211 */ /* 0x001fe400078008ff */
[----:B------:R-:W0:Y:S03]  /*12e70*/  SHFL.IDX PT, R14, R0, 0x1, 0x181f ;  /* 0x00381f00000e7f89 */ /* 0x000e2600000e0000 */
[----:B--2---:R-:W-:Y:S01]  /*12e80*/  @!P1 IMAD.X R3, RZ, RZ, R2, P0 ;  /* 0x000000ffff039224 */ /* 0x004fe200000e0602 */
[----:B------:R-:W-:Y:S01]  /*12e90*/  LOP3.LUT P0, RZ, R16, 0x80000, RZ, 0xc0, !PT ;  /* 0x0008000010ff7812 */ /* 0x000fe2000780c0ff */
[----:B------:R-:W-:-:S12]  /*12ea0*/  @!P1 IMAD.MOV.U32 R2, RZ, RZ, R7 ;  /* 0x000000ffff029224 */ /* 0x000fd800078e0007 */
        /* <DEDUP_REMOVED lines=10> */
[----:B------:R-:W-:-:S03]  /*12f50*/  ISETP.NE.AND P1, PT, R6, RZ, PT ;  /* 0x000000ff0600720c */ /* 0x000fc60003f25270 */
[----:B------:R-:W3:Y:S10]  /*12f60*/  SHFL.IDX PT, R6, R4, 0x1, 0x181f ;  /* 0x00381f0004067f89 */ /* 0x000ef400000e0000 */
[----:B0-----:R-:W-:-:S02]  /*12f70*/  @!P1 LEA R7, P0, R8, R14, 0x1 ;  /* 0x0000000e08079211 */ /* 0x001fc400078008ff */
[----:B------:R-:W0:Y:S03]  /*12f80*/  SHFL.IDX PT, R14, R0, 0x2, 0x181f ;  /* 0x00581f00000e7f89 */ /* 0x000e2600000e0000 */
[----:B--2---:R-:W-:Y:S02]  /*12f90*/  @!P1 IMAD.MOV.U32 R2, RZ, RZ, R7 ;  /* 0x000000ffff029224 */ /* 0x004fe400078e0007 */
[----:B---3--:R-:W-:Y:S01]  /*12fa0*/  @!P1 IMAD.X R6, RZ, RZ, R6, P0 ;  /* 0x000000ffff069224 */ /* 0x008fe200000e0606 */
[----:B------:R-:W-:-:S03]  /*12fb0*/  LOP3.LUT P0, RZ, R16, 0x80000, RZ, 0xc0, !PT ;  /* 0x0008000010ff7812 */ /* 0x000fc6000780c0ff */
[----:B------:R-:W-:-:S10]  /*12fc0*/  @!P1 IMAD.MOV.U32 R3, RZ, RZ, R6 ;  /* 0x000000ffff039224 */ /* 0x000fd400078e0006 */
        /* <DEDUP_REMOVED lines=11> */
[----:B------:R-:W3:Y:S04]  /*13080*/  SHFL.IDX PT, R5, R4, 0x2, 0x181f ;  /* 0x00581f0004057f89 */ /* 0x000ee800000e0000 */
[----:B------:R-:W4:Y:S06]  /*13090*/  SHFL.IDX PT, R4, R4, 0x3, 0x181f ;  /* 0x00781f0004047f89 */ /* 0x000f2c00000e0000 */
[----:B0-----:R-:W-:-:S05]  /*130a0*/  @!P1 LEA R14, P0, R8, R14, 0x1 ;  /* 0x0000000e080e9211 */ /* 0x001fca00078008ff */
[----:B--2---:R-:W-:Y:S02]  /*130b0*/  @!P1 IMAD.MOV.U32 R2, RZ, RZ, R14 ;  /* 0x000000ffff029224 */ /* 0x004fe400078e000e */
[----:B------:R0:W2:Y:S01]  /*130c0*/  SHFL.IDX PT, R14, R0, 0x3, 0x181f ;  /* 0x00781f00000e7f89 */ /* 0x0000a200000e0000 */
[----:B---3--:R-:W-:Y:S01]  /*130d0*/  @!P1 IMAD.X R5, RZ, RZ, R5, P0 ;  /* 0x000000ffff059224 */ /* 0x008fe200000e0605 */
        /* <DEDUP_REMOVED lines=11> */
[----:B--2-4-:R0:W-:Y:S02]  /*13190*/  @!P1 LDGSTS.E.BYPASS.LTC128B.128 [R22+0x35400], desc[UR44][R2.64+0x380], P0 ;  /* 0x3540038002169fae */ /* 0x0141e40008101d6c */
.L_x_4379:
        /* <DEDUP_REMOVED lines=20> */
.L_x_4304:
        /* <DEDUP_REMOVED lines=18> */
.L_x_4380:
[----:B------:R-:W-:Y:S05]  /*13400*/  BSYNC B0 ;  /* 0x0000000000007941 */ /* 0x000fea0003800000 */
.L_x_4305:
[----:B------:R-:W-:-:S05]  /*13410*/  IMAD.U32 R2, RZ, RZ, UR47 ;  /* 0x0000002fff027e24 */ /* 0x000fca000f8e00ff */
[----:B------:R-:W-:-:S13]  /*13420*/  ISETP.NE.AND P0, PT, R2, 0x3, PT ;  /* 0x000000030200780c */ /* 0x000fda0003f05270 */
[----:B------:R-:W-:Y:S05]  /*13430*/  @!P0 BRA `(.L_x_4307) ;  /* 0x0000000000048947 */ /* 0x000fea0003800000 */
[----:B------:R-:W-:Y:S01]  /*13440*/  BPT.TRAP 0x1 ;  /* 0x000000040000795c */ /* 0x000fe20000300000 */
.L_x_4307:
[----:B0-----:R-:W-:Y:S01]  /*13450*/  SHF.L.U32 R0, R23, 0x1f, RZ ;  /* 0x0000001f17007819 */ /* 0x001fe200000006ff */
[----:B------:R-:W-:Y:S03]  /*13460*/  BSSY B0, `(.L_x_4308) ;  /* 0x0000003000007945 */ /* 0x000fe60003800000 */
[----:B------:R-:W0:Y:S02]  /*13470*/  SYNCS.PHASECHK.TRANS64.TRYWAIT P0, [R27+URZ+0x38860], R0 ;  /* 0x038860001b0075a7 */ /* 0x000e24000800017f */
[----:B0-----:R-:W-:Y:S05]  /*13480*/  @!P0 BRA `(.L_x_4309) ;  /* 0x0000003000d88947 */ /* 0x001fea0003800000 */
.L_x_4381:
[----:B------:R-:W-:Y:S05]  /*13490*/  BSYNC B0 ;  /* 0x0000000000007941 */ /* 0x000fea0003800000 */
.L_x_4308:
        /* <DEDUP_REMOVED lines=38> */
[----:B------:R-:W-:-:S02]  /*13700*/  @P1 LOP3.LUT R16, R16, 0x40, RZ, 0xfc, !PT ;  /* 0x0000004010101812 */ /* 0x000fc400078efcff */
[----:B0-----:R-:W-:-:S04]  /*13710*/  SHF.L.U32 R2, R2, 0x3, RZ ;  /* 0x0000000302027819 */ /* 0x001fc800000006ff */
        /* <DEDUP_REMOVED lines=68> */
.L_x_4391:
        /* <DEDUP_REMOVED lines=25> */
.L_x_4311:
        /* <DEDUP_REMOVED lines=11> */
.L_x_4312:
[----:B------:R-:W-:Y:S01]  /*13da0*/  UISETP.GE.AND UP0, UPT, UR43, 0x2, UPT ;  /* 0x000000022b00788c */ /* 0x000fe2000bf06270 */
[----:B------:R0:W-:Y:S05]  /*13db0*/  SYNCS.ARRIVE.TRANS64.A1T0 RZ, [R27+URZ+0x38850], RZ ;  /* 0x038850ff1bff79a7 */ /* 0x0001ea000810003f */
[----:B------:R-:W-:-:S13]  /*13dc0*/  PLOP3.LUT P0, PT, PT, PT, UP0, 0x40, 0x0 ;  /* 0x000000000000781c */ /* 0x000fda0003f0e808 */
[----:B0-----:R-:W-:Y:S05]  /*13dd0*/  @P0 BRA `(.L_x_4313) ;  /* 0x0000000c00b00947 */ /* 0x001fea0003800000 */
[----:B------:R-:W-:Y:S01]  /*13de0*/  UIADD3 UR4, UR43, -0x2, URZ ;  /* 0xfffffffe2b047890 */ /* 0x000fe2000fffe03f */
[----:B------:R-:W-:Y:S05]  /*13df0*/  BSSY B0, `(.L_x_4313) ;  /* 0x00000ea000007945 */ /* 0x000fea0003800000 */
[----:B------:R-:W-:-:S07]  /*13e00*/  IMAD.U32 R9, RZ, RZ, UR4 ;  /* 0x00000004ff097e24 */ /* 0x000fce000f8e00ff */
.L_x_4326:
[----:B0-----:R-:W0:Y:S01]  /*13e10*/  S2R R2, SR_TID.X ;  /* 0x0000000000027919 */ /* 0x001e220000002100 */
[----:B--2---:R-:W-:Y:S02]  /*13e20*/  IMAD R8, R9, 0x40, R31 ;  /* 0x0000004009087824 */ /* 0x004fe400078e021f */
        /* <DEDUP_REMOVED lines=23> */
[----:B------:R-:W-:Y:S02]  /*13fa0*/  MOV R11, UR47 ;  /* 0x0000002f000b7c02 */ /* 0x000fe40008000f00 */
[----:B0-----:R-:W-:-:S04]  /*13fb0*/  @!P1 LEA R6, P0, R2, R6, 0x2 ;  /* 0x0000000602069211 */ /* 0x001fc800078010ff */
[----:B------:R-:W-:Y:S02]  /*13fc0*/  @!P1 LEA.HI.X R7, R2, R7, R3, 0x2, P0 ;  /* 0x0000000702079211 */ /* 0x000fe400000f1403 */
[----:B------:R-:W-:-:S03]  /*13fd0*/  ISETP.NE.AND P0, PT, R18, 0x2, PT ;  /* 0x000000021200780c */ /* 0x000fc60003f05270 */
[----:B------:R0:W5:Y:S01]  /*13fe0*/  @!P1 LDG.E R4, desc[UR44][R6.64] ;  /* 0x0000002c06049981 */ /* 0x000162000c1e1900 */
[----:B------:R-:W-:Y:S02]  /*13ff0*/  ISETP.NE.AND P1, PT, R11, 0x3, PT ;  /* 0x000000030b00780c */ /* 0x000fe40003f25270 */
        /* <DEDUP_REMOVED lines=9> */
[----:B------:R-:W-:Y:S01]  /*14090*/  ISETP.GT.AND P3, PT, R2, RZ, PT ;  /* 0x000000ff0200720c */ /* 0x000fe20003f64270 */
[----:B0-----:R-:W-:-:S12]  /*140a0*/  @!P1 BRA `(.L_x_4314) ;  /* 0x0000000000049947 */ /* 0x001fd80003800000 */
[----:B------:R-:W-:Y:S01]  /*140b0*/  BPT.TRAP 0x1 ;  /* 0x000000040000795c */ /* 0x000fe20000300000 */
.L_x_4314:
[----:B------:R-:W-:Y:S01]  /*140c0*/  IMAD R8, R18, 0x8, R17 ;  /* 0x0000000812087824 */ /* 0x000fe200078e0211 */
[----:B------:R-:W-:Y:S01]  /*140d0*/  SHF.L.U32 R20, R23, 0x1f, RZ ;  /* 0x0000001f17147819 */ /* 0x000fe200000006ff */
[----:B------:R-:W-:Y:S01]  /*140e0*/  BSSY B1, `(.L_x_4315) ;  /* 0x0000004000017945 */ /* 0x000fe20003800000 */
[----:B------:R-:W-:Y:S02]  /*140f0*/  SHF.R.S32.HI R7, RZ, 0x1f, R5 ;  /* 0x0000001fff077819 */ /* 0x000fe40000011405 */
[----:B------:R-:W0:Y:S02]  /*14100*/  SYNCS.PHASECHK.TRANS64.TRYWAIT P0, [R8+URZ+0x38840], R20 ;  /* 0x03884014080075a7 */ /* 0x000e24000800017f */
[----:B0-----:R-:W-:Y:S05]  /*14110*/  @!P0 BRA `(.L_x_4316) ;  /* 0x0000002c00d08947 */ /* 0x001fea0003800000 */
.L_x_4392:
[----:B------:R-:W-:Y:S05]  /*14120*/  BSYNC B1 ;  /* 0x0000000000017941 */ /* 0x000fea0003800000 */
.L_x_4315:
        /* <DEDUP_REMOVED lines=18> */
[----:B-1----:R-:W-:Y:S01]  /*14250*/  IMAD.IADD R27, R6, 0x1, R3 ;  /* 0x00000001061b7824 */ /* 0x002fe200078e0203 */
[----:B------:R-:W-:Y:S01]  /*14260*/  UMOV UR4, 0xffffffff ;  /* 0xffffffff00047882 */ /* 0x000fe20000000000 */
[----:B------:R-:W-:-:S03]  /*14270*/  IMAD R6, R18, 0x1000, R32 ;  /* 0x0000100012067824 */ /* 0x000fc600078e0220 */
[----:B------:R-:W-:Y:S01]  /*14280*/  LEA.HI.X R27, R2, UR5, R27, 0x1, P0 ;  /* 0x00000005021b7c11 */ /* 0x000fe200080f0c1b */
        /* <DEDUP_REMOVED lines=20> */
.L_x_4402:
        /* <DEDUP_REMOVED lines=8> */
.L_x_4318:
        /* <DEDUP_REMOVED lines=11> */
.L_x_4319:
[----:B------:R2:W-:Y:S01]  /*14500*/  SYNCS.ARRIVE.TRANS64.A1T0 RZ, [R8+URZ+0x38830], RZ ;  /* 0x038830ff08ff79a7 */ /* 0x0005e2000810003f */
[----:B------:R-:W-:Y:S05]  /*14510*/  @!P2 BRA `(.L_x_4320) ;  /* 0x000000000004a947 */ /* 0x000fea0003800000 */
[----:B------:R-:W-:Y:S01]  /*14520*/  BPT.TRAP 0x1 ;  /* 0x000000040000795c */ /* 0x000fe20000300000 */
.L_x_4320:
[----:B------:R-:W3:Y:S01]  /*14530*/  SYNCS.PHASECHK.TRANS64.TRYWAIT P0, [R8+URZ+0x38860], R20 ;  /* 0x03886014080075a7 */ /* 0x000ee2000800017f */
[----:B------:R-:W-:Y:S04]  /*14540*/  BSSY B1, `(.L_x_4321) ;  /* 0x0000002000017945 */ /* 0x000fe80003800000 */
[----:B---3--:R-:W-:Y:S05]  /*14550*/  @!P0 BRA `(.L_x_4322) ;  /* 0x0000002c00f08947 */ /* 0x008fea0003800000 */
.L_x_4403:
[----:B------:R-:W-:Y:S05]  /*14560*/  BSYNC B1 ;  /* 0x0000000000017941 */ /* 0x000fea0003800000 */
.L_x_4321:
[----:B------:R-:W-:Y:S01]  /*14570*/  ULDC.64 UR4, c[0x0][0x328] ;  /* 0x0000ca0000047ab9 */ /* 0x000fe20000000a00 */
[C---:B------:R-:W-:Y:S01]  /*14580*/  LOP3.LUT P5, RZ, R16.reuse, 0x8, RZ, 0xc0, !PT ;  /* 0x0000000810ff7812 */ /* 0x040fe200078ac0ff */
[----:B------:R-:W-:Y:S01]  /*14590*/  IMAD R2, R7, UR4, RZ ;  /* 0x0000000407027c24 */ /* 0x000fe2000f8e02ff */
[----:B------:R-:W-:Y:S01]  /*145a0*/  LOP3.LUT P4, RZ, R16, 0x4, RZ, 0xc0, !PT ;  /* 0x0000000410ff7812 */ /* 0x000fe2000788c0ff */
[----:B-1----:R-:W-:Y:S02]  /*145b0*/  IMAD R21, R18, 0x7000, R6 ;  /* 0x0000700012157824 */ /* 0x002fe400078e0206 */
        /* <DEDUP_REMOVED lines=24> */
[----:B------:R-:W3:Y:S03]  /*14740*/  SHFL.IDX PT, R2, R10, 0x1, 0x181f ;  /* 0x00381f000a027f89 */ /* 0x000ee600000e0000 */
[----:B------:R-:W-:-:S02]  /*14750*/  LOP3.LUT P3, RZ, R16, 0x200, RZ, 0xc0, !PT ;  /* 0x0000020010ff7812 */ /* 0x000fc4000786c0ff */
[C---:B------:R-:W-:Y:S02]  /*14760*/  LOP3.LUT P6, RZ, R16.reuse, 0x20, RZ, 0xc0, !PT ;  /* 0x0000002010ff7812 */ /* 0x040fe400078cc0ff */
[C---:B------:R-:W-:Y:S02]  /*14770*/  LOP3.LUT P2, RZ, R16.reuse, 0x10, RZ, 0xc0, !PT ;  /* 0x0000001010ff7812 */ /* 0x040fe4000784c0ff */
[----:B------:R-:W-:Y:S02]  /*14780*/  LOP3.LUT R16, R16, 0xff7fffff, RZ, 0xc0, !PT ;  /* 0xff7fffff10107812 */ /* 0x000fe400078ec0ff */
[----:B0-----:R-:W-:-:S05]  /*14790*/  IADD3 R6, P0, R14, R0, RZ ;  /* 0x000000000e067210 */ /* 0x001fca0007f1e0ff */
[----:B------:R-:W-:Y:S01]  /*147a0*/  @P3 LOP3.LUT R16, R16, 0x800000, RZ, 0xfc, !PT ;  /* 0x0080000010103812 */ /* 0x000fe200078efcff */
[----:B------:R-:W-:Y:S01]  /*147b0*/  SHFL.IDX PT, R14, R10, 0x3, 0x181f ;  /* 0x00781f000a0e7f89 */ /* 0x000fe200000e0000 */
[----:B-1----:R-:W-:-:S03]  /*147c0*/  IMAD.X R7, RZ, RZ, R3, P0 ;  /* 0x000000ffff077224 */ /* 0x002fc600000e0603 */
[----:B------:R-:W0:Y:S01]  /*147d0*/  SHFL.IDX PT, R3, R20, 0x1, 0x181f ;  /* 0x00381f0014037f89 */ /* 0x000e2200000e0000 */
[----:B---3--:R-:W-:-:S03]  /*147e0*/  IADD3 R4, P0, R2, R0, RZ ;  /* 0x0000000002047210 */ /* 0x008fc60007f1e0ff */
[----:B------:R-:W1:Y:S04]  /*147f0*/  SHFL.IDX PT, R2, R10, 0x2, 0x181f ;  /* 0x00581f000a027f89 */ /* 0x000e6800000e0000 */
[----:B------:R-:W-:Y:S01]  /*14800*/  LDGSTS.E.BYPASS.LTC128B.128 [R21+0x400], desc[UR44][R6.64], !P1 ;  /* 0x0040000006157fae */ /* 0x000fe2000c901d6c */
[----:B------:R-:W-:-:S03]  /*14810*/  ISETP.NE.U32.AND P1, PT, R28, RZ, PT ;  /* 0x000000ff1c00720c */ /* 0x000fc60003f25070 */
[----:B------:R-:W-:Y:S01]  /*14820*/  LDGSTS.E.BYPASS.LTC128B.128 [R21+0x2400], desc[UR44][R6.64+0x80], !P3 ;  /* 0x0240008006157fae */ /* 0x000fe2000d901d6c */
[----:B------:R-:W-:-:S03]  /*14830*/  LOP3.LUT P3, RZ, R16, 0x400, RZ, 0xc0, !PT ;  /* 0x0000040010ff7812 */ /* 0x000fc6000786c0ff */
[----:B------:R-:W-:Y:S04]  /*14840*/  LDGSTS.E.BYPASS.LTC128B.128 [R21+0x4400], desc[UR44][R6.64+0x100], !P6 ;  /* 0x0440010006157fae */ /* 0x000fe8000f101d6c */
[----:B------:R-:W-:Y:S01]  /*14850*/  LDGSTS.E.BYPASS.LTC128B.128 [R21+0x6400], desc[UR44][R6.64+0x180], !P2 ;  /* 0x0640018006157fae */ /* 0x000fe2000d101d6c */
[----:B0-----:R-:W-:-:S03]  /*14860*/  IADD3.X R5, RZ, R3, RZ, P0, !PT ;  /* 0x00000003ff057210 */ /* 0x001fc600007fe4ff */
[----:B------:R-:W-:Y:S01]  /*14870*/  LDGSTS.E.BYPASS.LTC128B.128 [R21+0x8400], desc[UR44][R6.64+0x200], !P5 ;  /* 0x0840020006157fae */ /* 0x000fe2000e901d6c */
[----:B-1----:R-:W-:-:S03]  /*14880*/  IADD3 R2, P0, R2, R0, RZ ;  /* 0x0000000002027210 */ /* 0x002fc60007f1e0ff */
[----:B------:R-:W0:Y:S04]  /*14890*/  SHFL.IDX PT, R3, R20, 0x2, 0x181f ;  /* 0x00581f0014037f89 */ /* 0x000e2800000e0000 */
[----:B------:R-:W-:Y:S04]  /*148a0*/  LDGSTS.E.BYPASS.LTC128B.128 [R21+0xa400], desc[UR44][R6.64+0x280], !P4 ;  /* 0x0a40028006157fae */ /* 0x000fe8000e101d6c */
[----:B------:R-:W1:Y:S01]  /*148b0*/  SHFL.IDX PT, R20, R20, 0x3, 0x181f ;  /* 0x00781f0014147f89 */ /* 0x000e6200000e0000 */
        /* <DEDUP_REMOVED lines=24> */
[----:B-1----:R3:W-:Y:S02]  /*14a40*/  LDGSTS.E.BYPASS.LTC128B.128 [R21+0xf400], desc[UR44][R2.64+0x380], P1 ;  /* 0x0f40038002157fae */ /* 0x0027e40008901d6c */
.L_x_4413:
[----:B---3--:R-:W-:Y:S02]  /*14a50*/  P2R R4, PR, RZ, 0x2 ;  /* 0x00000002ff047803 */ /* 0x008fe40000000000 */
        /* <DEDUP_REMOVED lines=22> */
.L_x_4324:
        /* <DEDUP_REMOVED lines=11> */
.L_x_4325:
[----:B------:R0:W-:Y:S01]  /*14c70*/  SYNCS.ARRIVE.TRANS64.A1T0 RZ, [R8+URZ+0x38850], RZ ;  /* 0x038850ff08ff79a7 */ /* 0x0001e2000810003f */
[----:B------:R-:W-:Y:S05]  /*14c80*/  @P3 BRA `(.L_x_4326) ;  /* 0xfffffff000603947 */ /* 0x000fea000383ffff */
[----:B------:R-:W-:Y:S05]  /*14c90*/  BSYNC B0 ;  /* 0x0000000000007941 */ /* 0x000fea0003800000 */
.L_x_4313:
[----:B------:R-:W3:Y:S01]  /*14ca0*/  S2R R0, SR_TID.X ;  /* 0x0000000000007919 */ /* 0x000ee20000002100 */
[----:B------:R-:W-:Y:S01]  /*14cb0*/  VIADD R18, R18, 0x1 ;  /* 0x0000000112127836 */ /* 0x000fe20000000000 */
[----:B------:R-:W-:Y:S04]  /*14cc0*/  BSSY B0, `(.L_x_4327) ;  /* 0x0000013000007945 */ /* 0x000fe80003800000 */
[----:B------:R-:W-:-:S04]  /*14cd0*/  ISETP.NE.AND P0, PT, R18, 0x2, PT ;  /* 0x000000021200780c */ /* 0x000fc80003f05270 */
[----:B------:R-:W-:Y:S02]  /*14ce0*/  SEL R18, R18, RZ, P0 ;  /* 0x000000ff12127207 */ /* 0x000fe40000000000 */
[----:B---3--:R-:W-:Y:S02]  /*14cf0*/  LOP3.LUT R2, R0, 0x7f, RZ, 0xc0, !PT ;  /* 0x0000007f00027812 */ /* 0x008fe400078ec0ff */
[----:B------:R-:W-:Y:S02]  /*14d00*/  SEL R0, RZ, 0x1, P0 ;  /* 0x00000001ff007807 */ /* 0x000fe40000000000 */
[----:B------:R-:W-:-:S13]  /*14d10*/  ISETP.NE.AND P1, PT, R2, RZ, PT ;  /* 0x000000ff0200720c */ /* 0x000fda0003f25270 */
[----:B------:R-:W-:Y:S05]  /*14d20*/  @P1 BRA `(.L_x_4328) ;  /* 0x0000000000301947 */ /* 0x000fea0003800000 */
[----:B------:R-:W3:Y:S01]  /*14d30*/  S2R R7, SR_LANEID ;  /* 0x0000000000077919 */ /* 0x000ee20000000000 */
[----:B------:R-:W-:Y:S01]  /*14d40*/  VOTEU.ANY UR4, UPT, PT ;  /* 0x0000000000047886 */ /* 0x000fe200038e0100 */
[----:B------:R-:W4:Y:S01]  /*14d50*/  LDC.64 R2, c[0x0][0xd80] ;  /* 0x00036000ff027b82 */ /* 0x000f220000000a00 */
[----:B------:R-:W3:Y:S08]  /*14d60*/  FLO.U32 R4, UR4 ;  /* 0x0000000400047d00 */ /* 0x000ef000080e0000 */
[----:B------:R-:W4:Y:S01]  /*14d70*/  POPC R5, UR4 ;  /* 0x0000000400057d09 */ /* 0x000f220008000000 */
[----:B---3--:R-:W-:-:S13]  /*14d80*/  ISETP.EQ.U32.AND P0, PT, R4, R7, PT ;  /* 0x000000070400720c */ /* 0x008fda0003f02070 */
[----:B----4-:R-:W3:Y:S01]  /*14d90*/  @P0 ATOMG.E.ADD.STRONG.GPU PT, R3, desc[UR44][R2.64], R5 ;  /* 0x00000005020309a8 */ /* 0x010ee200081ee1ec */
[----:B------:R-:W4:Y:S02]  /*14da0*/  S2R R6, SR_LTMASK ;  /* 0x0000000000067919 */ /* 0x000f240000003900 */
[----:B----4-:R-:W-:-:S04]  /*14db0*/  LOP3.LUT R6, R6, UR4, RZ, 0xc0, !PT ;  /* 0x0000000406067c12 */ /* 0x010fc8000f8ec0ff */
[----:B------:R-:W4:Y:S01]  /*14dc0*/  POPC R7, R6 ;  /* 0x0000000600077309 */ /* 0x000f220000000000 */
[----:B---3--:R-:W4:Y:S02]  /*14dd0*/  SHFL.IDX PT, R4, R3, R4, 0x1f ;  /* 0x00001f0403047589 */ /* 0x008f2400000e0000 */
[----:B----4-:R-:W-:-:S07]  /*14de0*/  IADD3 R36, R4, UR48, R7 ;  /* 0x0000003004247c10 */ /* 0x010fce000fffe007 */
.L_x_4328:
[----:B------:R-:W-:Y:S05]  /*14df0*/  BSYNC B0 ;  /* 0x0000000000007941 */ /* 0x000fea0003800000 */
.L_x_4327:
[----:B------:R-:W-:-:S07]  /*14e00*/  LOP3.LUT R23, R23, R0, RZ, 0x3c, !PT ;  /* 0x0000000017177212 */ /* 0x000fce00078e3cff */
.L_x_4284:
[----:B------:R-:W-:Y:S05]  /*14e10*/  BSYNC B7 ;  /* 0x0000000000077941 */ /* 0x000fea0003800000 */
.L_x_4282:
[----:B------:R-:W-:-:S13]  /*14e20*/  LOP3.LUT P0, RZ, R16, 0x200000, RZ, 0xc0, !PT ;  /* 0x0020000010ff7812 */ /* 0x000fda000780c0ff */
[----:B------:R-:W-:Y:S05]  /*14e30*/  @!P0 BRA `(.L_x_4329) ;  /* 0x0000000000248947 */ /* 0x000fea0003800000 */
[----:B------:R-:W-:Y:S05]  /*14e40*/  WARPSYNC.ALL ;  /* 0x0000000000007948 */ /* 0x000fea0003800000 */
[----:B------:R-:W3:Y:S08]  /*14e50*/  S2UR UR5, SR_CgaCtaId ;  /* 0x00000000000579c3 */ /* 0x000ef00000008800 */
[----:B------:R-:W-:Y:S06]  /*14e60*/  BAR.SYNC.DEFER_BLOCKING 0x5, 0x180 ;  /* 0x0146000000007b1d */ /* 0x000fec0000010000 */
[----:B------:R-:W-:-:S02]  /*14e70*/  UMOV UR4, 0x400 ;  /* 0x0000040000047882 */ /* 0x000fc40000000000 */
[----:B---3--:R-:W-:-:S06]  /*14e80*/  ULEA UR4, UR5, UR4, 0x18 ;  /* 0x0000000405047291 */ /* 0x008fcc000f8ec03f */
[----:B------:R-:W-:-:S05]  /*14e90*/  IMAD.U32 R17, RZ, RZ, UR4 ;  /* 0x00000004ff117e24 */ /* 0x000fca000f8e00ff */
[----:B------:R3:W4:Y:S01]  /*14ea0*/  LDS R36, [R17+0x388d0] ;  /* 0x0388d00011247984 */ /* 0x0007220000000800 */
[----:B------:R-:W-:Y:S06]  /*14eb0*/  BAR.ARV 0x4, 0x180 ;  /* 0x0106000000007b1d */ /* 0x000fec0000002000 */
[----:B------:R-:W-:Y:S05]  /*14ec0*/  BRA `(.L_x_4330) ;  /* 0x00000000002c7947 */ /* 0x000fea0003800000 */
.L_x_4329:
[----:B------:R-:W-:-:S03]  /*14ed0*/  UMOV UR4, 0xffffffff ;  /* 0xffffffff00047882 */ /* 0x000fc60000000000 */
[----:B------:R-:W-:Y:S05]  /*14ee0*/  BRA.DIV UR4, `(.L_x_4331) ;  /* 0x0000002e04747947 */ /* 0x000fea000b800000 */
[----:B------:R3:W4:Y:S02]  /*14ef0*/  SHFL.IDX PT, R14, R36, RZ, 0x1f ;  /* 0x00001fff240e7589 */ /* 0x00072400000e0000 */
.L_x_4416:
[----:B------:R-:W0:Y:S01]  /*14f00*/  @!P1 S2R R3, SR_CgaCtaId ;  /* 0x0000000000039919 */ /* 0x000e220000008800 */
[----:B------:R-:W-:Y:S05]  /*14f10*/  WARPSYNC.ALL ;  /* 0x0000000000007948 */ /* 0x000fea0003800000 */
[----:B------:R-:W-:Y:S01]  /*14f20*/  BAR.SYNC.DEFER_BLOCKING 0x4, 0x180 ;  /* 0x0106000000007b1d */ /* 0x000fe20000010000 */
[----:B------:R-:W-:-:S04]  /*14f30*/  @!P1 MOV R0, 0x400 ;  /* 0x0000040000009802 */ /* 0x000fc80000000f00 */
[----:B0-----:R-:W-:-:S05]  /*14f40*/  @!P1 LEA R17, R3, R0, 0x18 ;  /* 0x0000000003119211 */ /* 0x001fca00078ec0ff */
[----:B------:R3:W-:Y:S02]  /*14f50*/  @!P1 STS [R17+0x388d0], R36 ;  /* 0x0388d02411009388 */ /* 0x0007e40000000800 */
[----:B---34-:R-:W-:Y:S01]  /*14f60*/  IMAD.MOV.U32 R36, RZ, RZ, R14 ;  /* 0x000000ffff247224 */ /* 0x018fe200078e000e */
[----:B------:R-:W-:Y:S06]  /*14f70*/  BAR.ARV 0x5, 0x180 ;  /* 0x0146000000007b1d */ /* 0x000fec0000002000 */
.L_x_4330:
[----:B------:R-:W-:Y:S02]  /*14f80*/  ULDC UR4, c[0x0][0xd38] ;  /* 0x00034e0000047ab9 */ /* 0x000fe40000000800 */
[----:B----4-:R-:W-:-:S13]  /*14f90*/  ISETP.GE.AND P0, PT, R36, UR4, PT ;  /* 0x0000000424007c0c */ /* 0x010fda000bf06270 */
[----:B------:R-:W-:Y:S05]  /*14fa0*/  @!P0 BRA `(.L_x_4332) ;  /* 0xffffffbc00c08947 */ /* 0x000fea000383ffff */
.L_x_4279:
[----:B------:R-:W4:Y:S01]  /*14fb0*/  LDL.LU R0, [R1+0x10] ;  /* 0x0000100001007983 */ /* 0x000f220000300800 */
[----:B------:R-:W-:Y:S01]  /*14fc0*/  BSSY B0, `(.L_x_4333) ;  /* 0x000000b000007945 */ /* 0x000fe20003800000 */
[----:B------:R-:W0:Y:S01]  /*14fd0*/  S2R R5, SR_CgaCtaId ;  /* 0x0000000000057919 */ /* 0x000e220000008800 */
[----:B----4-:R-:W-:-:S05]  /*14fe0*/  VIADD R0, R0, 0x1 ;  /* 0x0000000100007836 */ /* 0x010fca0000000000 */
        /* <DEDUP_REMOVED lines=8> */
.L_x_4417:
[----:B------:R-:W-:Y:S05]  /*15070*/  BSYNC B0 ;  /* 0x0000000000007941 */ /* 0x000fea0003800000 */
.L_x_4333:
[----:B------:R-:W-:-:S03]  /*15080*/  UMOV UR4, 0xffffffff ;  /* 0xffffffff00047882 */ /* 0x000fc60000000000 */
[----:B------:R-:W-:Y:S05]  /*15090*/  BRA.DIV UR4, `(.L_x_4335) ;  /* 0x0000002e04447947 */ /* 0x000fea000b800000 */
[----:B0-----:R-:W0:Y:S02]  /*150a0*/  S2R R0, SR_TID.X ;  /* 0x0000000000007919 */ /* 0x001e240000002100 */
[----:B0-----:R-:W-:-:S04]  /*150b0*/  SHF.R.U32.HI R0, RZ, 0x5, R0 ;  /* 0x00000005ff007819 */ /* 0x001fc80000011600 */
[----:B------:R-:W-:-:S05]  /*150c0*/  LOP3.LUT R0, R0, 0x3, RZ, 0xc0, !PT ;  /* 0x0000000300007812 */ /* 0x000fca00078ec0ff */
[----:B------:R0:W4:Y:S02]  /*150d0*/  SHFL.IDX PT, R14, R0, RZ, 0x1f ;  /* 0x00001fff000e7589 */ /* 0x00012400000e0000 */
.L_x_4420:
[----:B----4-:R-:W-:Y:S01]  /*150e0*/  ISETP.NE.AND P0, PT, R14, RZ, PT ;  /* 0x000000ff0e00720c */ /* 0x010fe20003f05270 */
[----:B------:R-:W-:-:S12]  /*150f0*/  BSSY B0, `(.L_x_4336) ;  /* 0x0000024000007945 */ /* 0x000fd80003800000 */
[----:B------:R-:W-:Y:S05]  /*15100*/  @P0 BRA `(.L_x_4337) ;  /* 0x0000000000880947 */ /* 0x000fea0003800000 */
[----:B------:R-:W-:-:S03]  /*15110*/  UMOV UR4, 0xffffffff ;  /* 0xffffffff00047882 */ /* 0x000fc60000000000 */
[----:B------:R-:W-:Y:S05]  /*15120*/  BRA.DIV UR4, `(.L_x_4338) ;  /* 0x0000002e04547947 */ /* 0x000fea000b800000 */
[----:B------:R-:W-:-:S13]  /*15130*/  ELECT P6, URZ, PT ;  /* 0x00000000003f782f */ /* 0x000fda00038c0000 */
.L_x_4423:
[----:B------:R-:W-:Y:S05]  /*15140*/  @!P6 BRA `(.L_x_4337) ;  /* 0x000000000078e947 */ /* 0x000fea0003800000 */
[----:B------:R-:W-:-:S06]  /*15150*/  ULOP3.LUT UR4, UR41, 0x2, URZ, 0xfc, !UPT ;  /* 0x0000000229047892 */ /* 0x000fcc000f8efc3f */
[----:B0-----:R-:W-:-:S05]  /*15160*/  IMAD.U32 R0, RZ, RZ, UR4 ;  /* 0x00000004ff007e24 */ /* 0x001fca000f8e00ff */
[----:B------:R-:W-:-:S13]  /*15170*/  ISETP.NE.AND P0, PT, R0, 0x3, PT ;  /* 0x000000030000780c */ /* 0x000fda0003f05270 */
[----:B------:R-:W-:Y:S05]  /*15180*/  @!P0 BRA `(.L_x_4339) ;  /* 0x0000000000048947 */ /* 0x000fea0003800000 */
[----:B------:R-:W-:Y:S01]  /*15190*/  BPT.TRAP 0x1 ;  /* 0x000000040000795c */ /* 0x000fe20000300000 */
.L_x_4339:
[C---:B------:R-:W-:Y:S01]  /*151a0*/  IMAD R3, R18.reuse, 0x8, R5 ;  /* 0x0000000812037824 */ /* 0x040fe200078e0205 */
[----:B------:R-:W-:Y:S01]  /*151b0*/  SHF.L.U32 R2, R23, 0x1f, RZ ;  /* 0x0000001f17027819 */ /* 0x000fe200000006ff */
[----:B------:R-:W-:-:S03]  /*151c0*/  VIADD R18, R18, 0x1 ;  /* 0x0000000112127836 */ /* 0x000fc60000000000 */
[----:B------:R-:W0:Y:S02]  /*151d0*/  SYNCS.PHASECHK.TRANS64.TRYWAIT P1, [R3+URZ+0x38840], R2 ;  /* 0x03884002030075a7 */ /* 0x000e24000802017f */
[----:B------:R-:W-:-:S04]  /*151e0*/  ISETP.NE.AND P2, PT, R18, 0x2, PT ;  /* 0x000000021200780c */ /* 0x000fc80003f45270 */
[----:B------:R-:W-:Y:S01]  /*151f0*/  SEL R0, RZ, 0x1, P2 ;  /* 0x00000001ff007807 */ /* 0x000fe20001000000 */
[----:B0-----:R-:W-:Y:S08]  /*15200*/  @!P1 BRA `(.L_x_4340) ;  /* 0x0000002c003c9947 */ /* 0x001ff00003800000 */
.L_x_4424:
[----:B------:R-:W-:Y:S02]  /*15210*/  SEL R18, R18, RZ, P2 ;  /* 0x000000ff12127207 */ /* 0x000fe40001000000 */
[----:B------:R-:W-:Y:S01]  /*15220*/  LOP3.LUT R0, R23, R0, RZ, 0x3c, !PT ;  /* 0x0000000017007212 */ /* 0x000fe200078e3cff */
[----:B------:R-:W-:Y:S06]  /*15230*/  @!P0 BRA `(.L_x_4341) ;  /* 0x0000000000048947 */ /* 0x000fec0003800000 */
[----:B------:R-:W-:Y:S01]  /*15240*/  BPT.TRAP 0x1 ;  /* 0x000000040000795c */ /* 0x000fe20000300000 */
.L_x_4341:
[----:B------:R-:W-:Y:S01]  /*15250*/  IMAD R5, R18, 0x8, R5 ;  /* 0x0000000812057824 */ /* 0x000fe200078e0205 */
[----:B------:R-:W-:-:S04]  /*15260*/  SHF.L.U32 R0, R0, 0x1f, RZ ;  /* 0x0000001f00007819 */ /* 0x000fc800000006ff */
[----:B------:R-:W4:Y:S02]  /*15270*/  SYNCS.PHASECHK.TRANS64.TRYWAIT P1, [R5+URZ+0x38840], R0 ;  /* 0x03884000050075a7 */ /* 0x000f24000802017f */
[----:B----4-:R-:W-:Y:S05]  /*15280*/  @!P1 BRA `(.L_x_4342) ;  /* 0x0000002c00309947 */ /* 0x010fea0003800000 */
.L_x_4425:
[----:B------:R-:W-:Y:S05]  /*15290*/  @!P0 BRA `(.L_x_4343) ;  /* 0x0000000000048947 */ /* 0x000fea0003800000 */
[----:B------:R-:W-:Y:S01]  /*152a0*/  BPT.TRAP 0x1 ;  /* 0x000000040000795c */ /* 0x000fe20000300000 */
.L_x_4343:
[----:B------:R-:W0:Y:S02]  /*152b0*/  SYNCS.PHASECHK.TRANS64.TRYWAIT P1, [R3+URZ+0x38860], R2 ;  /* 0x03886002030075a7 */ /* 0x000e24000802017f */
[----:B0-----:R-:W-:Y:S05]  /*152c0*/  @!P1 BRA `(.L_x_4344) ;  /* 0x0000002c00349947 */ /* 0x001fea0003800000 */
.L_x_4426:
[----:B------:R-:W-:Y:S05]  /*152d0*/  @!P0 BRA `(.L_x_4345) ;  /* 0x0000000000048947 */ /* 0x000fea0003800000 */
[----:B------:R-:W-:Y:S01]  /*152e0*/  BPT.TRAP 0x1 ;  /* 0x000000040000795c */ /* 0x000fe20000300000 */
.L_x_4345:
[----:B------:R0:W0:Y:S02]  /*152f0*/  SYNCS.PHASECHK.TRANS64.TRYWAIT P0, [R5+URZ+0x38860], R0 ;  /* 0x03886000050075a7 */ /* 0x000024000800017f */
[----:B0-----:R-:W-:Y:S05]  /*15300*/  @!P0 NANOSLEEP.SYNCS 0x989680 ;  /* 0x009896800000895d */ /* 0x001fea0003900000 */
[----:B------:R-:W0:Y:S02]  /*15310*/  @!P0 SYNCS.PHASECHK.TRANS64 P0, [R5+URZ+0x38860], R0 ;  /* 0x03886000050085a7 */ /* 0x000e24000800007f */
[----:B0-----:R-:W-:Y:S05]  /*15320*/  @!P0 BRA `(.L_x_4345) ;  /* 0xfffffffc00f08947 */ /* 0x001fea000383ffff */
.L_x_4337:
[----:B------:R-:W-:Y:S05]  /*15330*/  BSYNC B0 ;  /* 0x0000000000007941 */ /* 0x000fea0003800000 */
.L_x_4336:
[----:B------:R-:W-:Y:S05]  /*15340*/  EXIT ;  /* 0x000000000000794d */ /* 0x000fea0003800000 */
.L_x_4232:
[----:B0-----:R0:W1:Y:S02]  /*15350*/  SYNCS.PHASECHK.TRANS64.TRYWAIT P1, [R17+URZ+0x38800], R4 ;  /* 0x03880004110075a7 */ /* 0x001064000802017f */
[----:B-1----:R-:W-:Y:S05]  /*15360*/  @!P1 NANOSLEEP.SYNCS 0x989680 ;  /* 0x009896800000995d */ /* 0x002fea0003900000 */
[----:B------:R-:W1:Y:S02]  /*15370*/  @!P1 SYNCS.PHASECHK.TRANS64 P1, [R17+URZ+0x38800], R4 ;  /* 0x03880004110095a7 */ /* 0x000e64000802007f */
[----:B-1----:R-:W-:Y:S05]  /*15380*/  @!P1 BRA `(.L_x_4232) ;  /* 0xfffffffc00f09947 */ /* 0x002fea000383ffff */
[----:B------:R-:W-:Y:S05]  /*15390*/  BRA `(.L_x_4346) ;  /* 0xfffffee400187947 */ /* 0x000fea000383ffff */
.L_x_4236:
[----:B--2---:R2:W3:Y:S02]  /*153a0*/  SYNCS.PHASECHK.TRANS64.TRYWAIT P1, [R9+URZ+0x38830], R6 ;  /* 0x03883006090075a7 */ /* 0x0044e4000802017f */
[----:B---3--:R-:W-:Y:S05]  /*153b0*/  @!P1 NANOSLEEP.SYNCS 0x989680 ;  /* 0x009896800000995d */ /* 0x008fea0003900000 */
[----:B------:R-:W3:Y:S02]  /*153c0*/  @!P1 SYNCS.PHASECHK.TRANS64 P1, [R9+URZ+0x38830], R6 ;  /* 0x03883006090095a7 */ /* 0x000ee4000802007f */
[----:B---3--:R-:W-:Y:S05]  /*153d0*/  @!P1 BRA `(.L_x_4236) ;  /* 0xfffffffc00f09947 */ /* 0x008fea000383ffff */
[----:B------:R-:W-:Y:S05]  /*153e0*/  BRA `(.L_x_4235) ;  /* 0xfffffee400387947 */ /* 0x000fea000383ffff */
.L_x_4237:
[----:B---3--:R3:W4:Y:S02]  /*153f0*/  SYNCS.PHASECHK.TRANS64.TRYWAIT P1, [R17+URZ+0x38810], R4 ;  /* 0x03881004110075a7 */ /* 0x008724000802017f */
[----:B----4-:R-:W-:Y:S05]  /*15400*/  @!P1 NANOSLEEP.SYNCS 0x989680 ;  /* 0x009896800000995d */ /* 0x010fea0003900000 */
[----:B------:R-:W4:Y:S02]  /*15410*/  @!P1 SYNCS.PHASECHK.TRANS64 P1, [R17+URZ+0x38810], R4 ;  /* 0x03881004110095a7 */ /* 0x000f24000802007f */
[----:B----4-:R-:W-:Y:S05]  /*15420*/  @!P1 BRA `(.L_x_4237) ;  /* 0xfffffffc00f09947 */ /* 0x010fea000383ffff */
[----:B------:R-:W-:Y:S05]  /*15430*/  BRA `(.L_x_4347) ;  /* 0xfffffee400c47947 */ /* 0x000fea000383ffff */
.L_x_4241:
[----:B0-----:R0:W3:Y:S02]  /*15440*/  SYNCS.PHASECHK.TRANS64.TRYWAIT P1, [R9+URZ+0x38850], R6 ;  /* 0x03885006090075a7 */ /* 0x0010e4000802017f */
[----:B---3--:R-:W-:Y:S05]  /*15450*/  @!P1 NANOSLEEP.SYNCS 0x989680 ;  /* 0x009896800000995d */ /* 0x008fea0003900000 */
[----:B------:R-:W3:Y:S02]  /*15460*/  @!P1 SYNCS.PHASECHK.TRANS64 P1, [R9+URZ+0x38850], R6 ;  /* 0x03885006090095a7 */ /* 0x000ee4000802007f */
[----:B---3--:R-:W-:Y:S05]  /*15470*/  @!P1 BRA `(.L_x_4241) ;  /* 0xfffffffc00f09947 */ /* 0x008fea000383ffff */
[----:B------:R-:W-:Y:S05]  /*15480*/  BRA `(.L_x_4240) ;  /* 0xfffffee400f47947 */ /* 0x000fea000383ffff */
.L_x_4248:
[----:B-1----:R1:W2:Y:S02]  /*15490*/  SYNCS.PHASECHK.TRANS64.TRYWAIT P1, [R9+URZ+0x38830], R8 ;  /* 0x03883008090075a7 */ /* 0x0022a4000802017f */
[----:B--2---:R-:W-:Y:S05]  /*154a0*/  @!P1 NANOSLEEP.SYNCS 0x989680 ;  /* 0x009896800000995d */ /* 0x004fea0003900000 */
[----:B------:R-:W2:Y:S02]  /*154b0*/  @!P1 SYNCS.PHASECHK.TRANS64 P1, [R9+URZ+0x38830], R8 ;  /* 0x03883008090095a7 */ /* 0x000ea4000802007f */
[----:B--2---:R-:W-:Y:S05]  /*154c0*/  @!P1 BRA `(.L_x_4248) ;  /* 0xfffffffc00f09947 */ /* 0x004fea000383ffff */
[----:B------:R-:W-:Y:S05]  /*154d0*/  BRA `(.L_x_4247) ;  /* 0xffffff1400207947 */ /* 0x000fea000383ffff */
.L_x_4252:
[----:B---3--:R3:W4:Y:S02]  /*154e0*/  SYNCS.PHASECHK.TRANS64.TRYWAIT P1, [R9+URZ+0x38850], R8 ;  /* 0x03885008090075a7 */ /* 0x008724000802017f */
[----:B----4-:R-:W-:Y:S05]  /*154f0*/  @!P1 NANOSLEEP.SYNCS 0x989680 ;  /* 0x009896800000995d */ /* 0x010fea0003900000 */
[----:B------:R-:W4:Y:S02]  /*15500*/  @!P1 SYNCS.PHASECHK.TRANS64 P1, [R9+URZ+0x38850], R8 ;  /* 0x03885008090095a7 */ /* 0x000f24000802007f */
[----:B----4-:R-:W-:Y:S05]  /*15510*/  @!P1 BRA `(.L_x_4252) ;  /* 0xfffffffc00f09947 */ /* 0x010fea000383ffff */
[----:B------:R-:W-:Y:S05]  /*15520*/  BRA `(.L_x_4251) ;  /* 0xffffff1400807947 */ /* 0x000fea000383ffff */
.L_x_4260:
[----:B-1----:R1:W2:Y:S02]  /*15530*/  SYNCS.PHASECHK.TRANS64.TRYWAIT P1, [R9+URZ+0x38830], R8 ;  /* 0x03883008090075a7 */ /* 0x0022a4000802017f */
[----:B--2---:R-:W-:Y:S05]  /*15540*/  @!P1 NANOSLEEP.SYNCS 0x989680 ;  /* 0x009896800000995d */ /* 0x004fea0003900000 */
[----:B------:R-:W2:Y:S02]  /*15550*/  @!P1 SYNCS.PHASECHK.TRANS64 P1, [R9+URZ+0x38830], R8 ;  /* 0x03883008090095a7 */ /* 0x000ea4000802007f */
[----:B--2---:R-:W-:Y:S05]  /*15560*/  @!P1 BRA `(.L_x_4260) ;  /* 0xfffffffc00f09947 */ /* 0x004fea000383ffff */
[----:B------:R-:W-:Y:S05]  /*15570*/  BRA `(.L_x_4259) ;  /* 0xffffff4800a07947 */ /* 0x000fea000383ffff */
.L_x_4264:
[----:B---3--:R3:W4:Y:S02]  /*15580*/  SYNCS.PHASECHK.TRANS64.TRYWAIT P1, [R9+URZ+0x38850], R8 ;  /* 0x03885008090075a7 */ /* 0x008724000802017f */
[----:B----4-:R-:W-:Y:S05]  /*15590*/  @!P1 NANOSLEEP.SYNCS 0x989680 ;  /* 0x009896800000995d */ /* 0x010fea0003900000 */
[----:B------:R-:W4:Y:S02]  /*155a0*/  @!P1 SYNCS.PHASECHK.TRANS64 P1, [R9+URZ+0x38850], R8 ;  /* 0x03885008090095a7 */ /* 0x000f24000802007f */
[----:B----4-:R-:W-:Y:S05]  /*155b0*/  @!P1 BRA `(.L_x_4264) ;  /* 0xfffffffc00f09947 */ /* 0x010fea000383ffff */
[----:B------:R-:W-:Y:S05]  /*155c0*/  BRA `(.L_x_4263) ;  /* 0xffffff4c00007947 */ /* 0x000fea000383ffff */
.L_x_4290:
        /* <DEDUP_REMOVED lines=10> */
.L_x_4348:
[----:B------:R-:W-:Y:S05]  /*15670*/  BRA `(.L_x_4349) ;  /* 0xffffffc000907947 */ /* 0x000fea000383ffff */
.L_x_4293:
[----:B0-----:R0:W1:Y:S02]  /*15680*/  SYNCS.PHASECHK.TRANS64.TRYWAIT P0, [R27+URZ+0x38840], R0 ;  /* 0x038840001b0075a7 */ /* 0x001064000800017f */
[----:B-1----:R-:W-:Y:S05]  /*15690*/  @!P0 NANOSLEEP.SYNCS 0x989680 ;  /* 0x009896800000895d */ /* 0x002fea0003900000 */
[----:B------:R-:W1:Y:S02]  /*156a0*/  @!P0 SYNCS.PHASECHK.TRANS64 P0, [R27+URZ+0x38840], R0 ;  /* 0x038840001b0085a7 */ /* 0x000e64000800007f */
[----:B-1----:R-:W-:Y:S05]  /*156b0*/  @!P0 BRA `(.L_x_4293) ;  /* 0xfffffffc00f08947 */ /* 0x002fea000383ffff */
[----:B------:R-:W-:Y:S05]  /*156c0*/  BRA `(.L_x_4350) ;  /* 0xffffffc400407947 */ /* 0x000fea000383ffff */
.L_x_4294:
        /* <DEDUP_REMOVED lines=8> */
.L_x_4352:
[----:B------:R-:W-:Y:S05]  /*15750*/  BSYNC B0 ;  /* 0x0000000000007941 */ /* 0x000fea0003800000 */
.L_x_4351:
        /* <DEDUP_REMOVED lines=9> */
.L_x_4353:
[----:B------:R-:W-:Y:S02]  /*157f0*/  IMAD.MOV.U32 R13, RZ, RZ, R5 ;  /* 0x000000ffff0d7224 */ /* 0x000fe400078e0005 */
[----:B------:R-:W-:Y:S01]  /*15800*/  IMAD.MOV.U32 R12, RZ, RZ, 0x1 ;  /* 0x00000001ff0c7424 */ /* 0x000fe200078e00ff */
[----:B------:R-:W-:-:S13]  /*15810*/  @P0 LEA R6, P1, R8, R14, 0x1 ;  /* 0x0000000e08060211 */ /* 0x000fda00078208ff */
[----:B------:R-:W-:Y:S05]  /*15820*/  WARPSYNC.COLLECTIVE R15, `(.L_x_4354) ;  /* 0x000000000f087348 */ /* 0x000fea0003c00000 */
[----:B------:R0:W1:Y:S02]  /*15830*/  SHFL.IDX P6, R14, R13, R12, R11 ;  /* 0x0000000c0d0e7389 */ /* 0x00006400000c000b */
[----:B01----:R-:W-:Y:S01]  /*15840*/  ENDCOLLECTIVE ;  /* 0x000000000000791b */ /* 0x003fe20003800000 */
.L_x_4354:
        /* <DEDUP_REMOVED lines=12> */
.L_x_4355:
[----:B------:R-:W-:Y:S02]  /*15910*/  @P0 IMAD R9, R4, 0x2, R17 ;  /* 0x0000000204090824 */ /* 0x000fe400078e0211 */
[----:B------:R-:W-:Y:S02]  /*15920*/  IMAD.MOV.U32 R13, RZ, RZ, R5 ;  /* 0x000000ffff0d7224 */ /* 0x000fe400078e0005 */
[----:B------:R-:W-:Y:S01]  /*15930*/  IMAD.MOV.U32 R12, RZ, RZ, 0x2 ;  /* 0x00000002ff0c7424 */ /* 0x000fe200078e00ff */
[----:B------:R-:W-:-:S13]  /*15940*/  @P0 LEA R6, P1, R8, R14, 0x1 ;  /* 0x0000000e08060211 */ /* 0x000fda00078208ff */
[----:B------:R-:W-:Y:S05]  /*15950*/  WARPSYNC.COLLECTIVE R15, `(.L_x_4356) ;  /* 0x000000000f087348 */ /* 0x000fea0003c00000 */
[----:B------:R0:W1:Y:S02]  /*15960*/  SHFL.IDX P6, R14, R13, R12, R11 ;  /* 0x0000000c0d0e7389 */ /* 0x00006400000c000b */
[----:B01----:R-:W-:Y:S01]  /*15970*/  ENDCOLLECTIVE ;  /* 0x000000000000791b */ /* 0x003fe20003800000 */
.L_x_4356:
[----:B------:R-:W-:Y:S01]  /*15980*/  @P0 IMAD.X R3, RZ, RZ, R2, P1 ;  /* 0x000000ffff030224 */ /* 0x000fe200008e0602 */
[----:B------:R-:W-:-:S05]  /*15990*/  @P0 MOV R2, R6 ;  /* 0x0000000600020202 */ /* 0x000fca0000000f00 */
        /* <DEDUP_REMOVED lines=11> */
.L_x_4357:
[----:B------:R-:W-:Y:S02]  /*15a50*/  IMAD.MOV.U32 R13, RZ, RZ, R5 ;  /* 0x000000ffff0d7224 */ /* 0x000fe400078e0005 */
[----:B------:R-:W-:Y:S01]  /*15a60*/  IMAD.MOV.U32 R12, RZ, RZ, 0x3 ;  /* 0x00000003ff0c7424 */ /* 0x000fe200078e00ff */
[----:B------:R-:W-:-:S13]  /*15a70*/  @P0 LEA R6, P1, R8, R14, 0x1 ;  /* 0x0000000e08060211 */ /* 0x000fda00078208ff */
[----:B------:R-:W-:Y:S05]  /*15a80*/  WARPSYNC.COLLECTIVE R15, `(.L_x_4358) ;  /* 0x000000000f087348 */ /* 0x000fea0003c00000 */
[----:B------:R0:W1:Y:S02]  /*15a90*/  SHFL.IDX P6, R14, R13, R12, R11 ;  /* 0x0000000c0d0e7389 */ /* 0x00006400000c000b */
[----:B01----:R-:W-:Y:S01]  /*15aa0*/  ENDCOLLECTIVE ;  /* 0x000000000000791b */ /* 0x003fe20003800000 */
.L_x_4358:
        /* <DEDUP_REMOVED lines=11> */
.L_x_4359:
[----:B------:R-:W-:Y:S05]  /*15b60*/  BRA `(.L_x_4360) ;  /* 0xffffffc400087947 */ /* 0x000fea000383ffff */
.L_x_4299:
[----:B------:R-:W-:Y:S01]  /*15b70*/  IMAD.MOV.U32 R13, RZ, RZ, R5 ;  /* 0x000000ffff0d7224 */ /* 0x000fe200078e0005 */
[----:B------:R-:W-:Y:S01]  /*15b80*/  MOV R4, UR42 ;  /* 0x0000002a00047c02 */ /* 0x000fe20008000f00 */
[----:B------:R-:W-:Y:S01]  /*15b90*/  IMAD.MOV.U32 R12, RZ, RZ, RZ ;  /* 0x000000ffff0c7224 */ /* 0x000fe200078e00ff */
[----:B------:R-:W-:Y:S01]  /*15ba0*/  LOP3.LUT R16, R16, 0xfffffeff, RZ, 0xc0, !PT ;  /* 0xfffffeff10107812 */ /* 0x000fe200078ec0ff */
[----:B------:R-:W-:Y:S02]  /*15bb0*/  IMAD.MOV.U32 R11, RZ, RZ, 0x181f ;  /* 0x0000181fff0b7424 */ /* 0x000fe400078e00ff */
[----:B------:R-:W-:Y:S02]  /*15bc0*/  IMAD.MOV.U32 R15, RZ, RZ, -0x1 ;  /* 0xffffffffff0f7424 */ /* 0x000fe400078e00ff */
[----:B------:R-:W-:-:S07]  /*15bd0*/  IMAD R4, R4, 0x40, R9 ;  /* 0x0000004004047824 */ /* 0x000fce00078e0209 */
[----:B-1----:R-:W-:Y:S05]  /*15be0*/  WARPSYNC.COLLECTIVE R15, `(.L_x_4361) ;  /* 0x000000000f087348 */ /* 0x002fea0003c00000 */
[----:B------:R0:W2:Y:S02]  /*15bf0*/  SHFL.IDX P6, R14, R13, R12, R11 ;  /* 0x0000000c0d0e7389 */ /* 0x0000a400000c000b */
[----:B012---:R-:W-:Y:S01]  /*15c00*/  ENDCOLLECTIVE ;  /* 0x000000000000791b */ /* 0x007fe20003800000 */
.L_x_4361:
        /* <DEDUP_REMOVED lines=8> */
.L_x_4362:
[----:B------:R-:W-:Y:S02]  /*15c90*/  IMAD.MOV.U32 R13, RZ, RZ, R5 ;  /* 0x000000ffff0d7224 */ /* 0x000fe400078e0005 */
[----:B------:R-:W-:Y:S01]  /*15ca0*/  IMAD.MOV.U32 R12, RZ, RZ, 0x1 ;  /* 0x00000001ff0c7424 */ /* 0x000fe200078e00ff */
[----:B------:R-:W-:-:S13]  /*15cb0*/  @!P1 LEA R6, P0, R8, R14, 0x1 ;  /* 0x0000000e08069211 */ /* 0x000fda00078008ff */
[----:B------:R-:W-:Y:S05]  /*15cc0*/  WARPSYNC.COLLECTIVE R15, `(.L_x_4363) ;  /* 0x000000000f087348 */ /* 0x000fea0003c00000 */
[----:B------:R0:W1:Y:S02]  /*15cd0*/  SHFL.IDX P6, R14, R13, R12, R11 ;  /* 0x0000000c0d0e7389 */ /* 0x00006400000c000b */
[----:B01----:R-:W-:Y:S01]  /*15ce0*/  ENDCOLLECTIVE ;  /* 0x000000000000791b */ /* 0x003fe20003800000 */
.L_x_4363:
        /* <DEDUP_REMOVED lines=14> */
.L_x_4364:
[----:B------:R-:W-:Y:S01]  /*15dd0*/  LOP3.LUT R16, R16, 0xffffffbf, RZ, 0xc0, !PT ;  /* 0xffffffbf10107812 */ /* 0x000fe200078ec0ff */
[----:B------:R-:W-:Y:S02]  /*15de0*/  IMAD.MOV.U32 R13, RZ, RZ, R5 ;  /* 0x000000ffff0d7224 */ /* 0x000fe400078e0005 */
[----:B------:R-:W-:Y:S01]  /*15df0*/  IMAD.MOV.U32 R12, RZ, RZ, 0x2 ;  /* 0x00000002ff0c7424 */ /* 0x000fe200078e00ff */
[----:B------:R-:W-:-:S13]  /*15e00*/  @!P1 LEA R6, P0, R8, R14, 0x1 ;  /* 0x0000000e08069211 */ /* 0x000fda00078008ff */
[----:B------:R-:W-:Y:S05]  /*15e10*/  WARPSYNC.COLLECTIVE R15, `(.L_x_4365) ;  /* 0x000000000f087348 */ /* 0x000fea0003c00000 */
[----:B------:R0:W1:Y:S02]  /*15e20*/  SHFL.IDX P6, R14, R13, R12, R11 ;  /* 0x0000000c0d0e7389 */ /* 0x00006400000c000b */
[----:B01----:R-:W-:Y:S01]  /*15e30*/  ENDCOLLECTIVE ;  /* 0x000000000000791b */ /* 0x003fe20003800000 */
.L_x_4365:
        /* <DEDUP_REMOVED lines=14> */
.L_x_4366:
[----:B------:R-:W-:Y:S01]  /*15f20*/  MOV R13, R5 ;  /* 0x00000005000d7202 */ /* 0x000fe20000000f00 */
[----:B------:R-:W-:Y:S01]  /*15f30*/  IMAD.MOV.U32 R12, RZ, RZ, 0x3 ;  /* 0x00000003ff0c7424 */ /* 0x000fe200078e00ff */
[----:B------:R-:W-:-:S13]  /*15f40*/  @!P1 LEA R6, P0, R8, R14, 0x1 ;  /* 0x0000000e08069211 */ /* 0x000fda00078008ff */
[----:B------:R-:W-:Y:S05]  /*15f50*/  WARPSYNC.COLLECTIVE R15, `(.L_x_4367) ;  /* 0x000000000f087348 */ /* 0x000fea0003c00000 */
[----:B------:R0:W1:Y:S02]  /*15f60*/  SHFL.IDX P6, R14, R13, R12, R11 ;  /* 0x0000000c0d0e7389 */ /* 0x00006400000c000b */
[----:B01----:R-:W-:Y:S01]  /*15f70*/  ENDCOLLECTIVE ;  /* 0x000000000000791b */ /* 0x003fe20003800000 */
.L_x_4367:
        /* <DEDUP_REMOVED lines=11> */
.L_x_4368:
[----:B------:R-:W-:Y:S05]  /*16030*/  BRA `(.L_x_4369) ;  /* 0xffffffc400f87947 */ /* 0x000fea000383ffff */
.L_x_4303:
        /* <DEDUP_REMOVED lines=8> */
.L_x_4371:
[----:B------:R-:W-:Y:S05]  /*160c0*/  BSYNC B0 ;  /* 0x0000000000007941 */ /* 0x000fea0003800000 */
.L_x_4370:
[----:B------:R-:W-:Y:S01]  /*160d0*/  IMAD.MOV.U32 R13, RZ, RZ, R0 ;  /* 0x000000ffff0d7224 */ /* 0x000fe200078e0000 */
[----:B------:R-:W-:Y:S01]  /*160e0*/  LOP3.LUT P1, RZ, R16, 0x100, RZ, 0xc0, !PT ;  /* 0x0000010010ff7812 */ /* 0x000fe2000782c0ff */
[----:B------:R-:W-:Y:S01]  /*160f0*/  IMAD.MOV.U32 R12, RZ, RZ, RZ ;  /* 0x000000ffff0c7224 */ /* 0x000fe200078e00ff */
[----:B------:R-:W-:Y:S01]  /*16100*/  P2R R5, PR, RZ, 0x4 ;  /* 0x00000004ff057803 */ /* 0x000fe20000000000 */
[----:B------:R-:W-:Y:S02]  /*16110*/  IMAD.MOV.U32 R11, RZ, RZ, 0x181f ;  /* 0x0000181fff0b7424 */ /* 0x000fe400078e00ff */
[----:B------:R-:W-:Y:S02]  /*16120*/  IMAD.MOV.U32 R15, RZ, RZ, -0x1 ;  /* 0xffffffffff0f7424 */ /* 0x000fe400078e00ff */
[----:B------:R-:W-:-:S07]  /*16130*/  IMAD.MOV.U32 R2, RZ, RZ, R14 ;  /* 0x000000ffff027224 */ /* 0x000fce00078e000e */
[----:B------:R-:W-:Y:S05]  /*16140*/  WARPSYNC.COLLECTIVE R15, `(.L_x_4372) ;  /* 0x000000000f087348 */ /* 0x000fea0003c00000 */
[----:B------:R0:W1:Y:S02]  /*16150*/  SHFL.IDX P6, R14, R13, R12, R11 ;  /* 0x0000000c0d0e7389 */ /* 0x00006400000c000b */
[----:B01----:R-:W-:Y:S01]  /*16160*/  ENDCOLLECTIVE ;  /* 0x000000000000791b */ /* 0x003fe20003800000 */
.L_x_4372:
[----:B------:R-:W-:Y:S02]  /*16170*/  IMAD.MOV.U32 R13, RZ, RZ, R4 ;  /* 0x000000ffff0d7224 */ /* 0x000fe400078e0004 */
[----:B------:R-:W-:Y:S01]  /*16180*/  IMAD.MOV.U32 R12, RZ, RZ, 0x1 ;  /* 0x00000001ff0c7424 */ /* 0x000fe200078e00ff */
[----:B------:R-:W-:Y:S02]  /*16190*/  @!P1 LEA R7, P0, R8, R14, 0x1 ;  /* 0x0000000e08079211 */ /* 0x000fe400078008ff */
[----:B------:R-:W-:-:S03]  /*161a0*/  LOP3.LUT P6, RZ, R16, 0x40000, RZ, 0xc0, !PT ;  /* 0x0004000010ff7812 */ /* 0x000fc600078cc0ff */
[----:B------:R-:W-:Y:S01]  /*161b0*/  @!P1 IMAD.X R3, RZ, RZ, R2, P0 ;  /* 0x000000ffff039224 */ /* 0x000fe200000e0602 */
[----:B------:R-:W-:Y:S01]  /*161c0*/  LOP3.LUT P0, RZ, R16, 0x80000, RZ, 0xc0, !PT ;  /* 0x0008000010ff7812 */ /* 0x000fe2000780c0ff */
[----:B------:R-:W-:-:S12]  /*161d0*/  @!P1 IMAD.MOV.U32 R2, RZ, RZ, R7 ;  /* 0x000000ffff029224 */ /* 0x000fd800078e0007 */
        /* <DEDUP_REMOVED lines=9> */
.L_x_4373:
[----:B------:R-:W-:Y:S01]  /*16270*/  @!PT LDS RZ, [RZ] ;  /* 0x00000000fffff984 */ /* 0x000fe20000000800 */
[----:B------:R-:W-:Y:S01]  /*16280*/  @!PT LDS RZ, [RZ] ;  /* 0x00000000fffff984 */ /* 0x000fe20000000800 */
[----:B------:R-:W-:Y:S01]  /*16290*/  @!PT LDS RZ, [RZ] ;  /* 0x00000000fffff984 */ /* 0x000fe20000000800 */
[----:B------:R0:W-:Y:S01]  /*162a0*/  @!P1 LDGSTS.E.BYPASS.LTC128B.128 [R22+0x2a400], desc[UR44][R2.64+0x100], !P2 ;  /* 0x2a40010002169fae */ /* 0x0001e2000d101d6c */
[----:B------:R-:W-:-:S03]  /*162b0*/  LOP3.LUT P2, RZ, R16, 0x80000, RZ, 0xc0, !PT ;  /* 0x0008000010ff7812 */ /* 0x000fc6000784c0ff */
        /* <DEDUP_REMOVED lines=10> */
.L_x_4374:
        /* <DEDUP_REMOVED lines=14> */
[----:B------:R-:W-:-:S04]  /*16440*/  ISETP.NE.AND P2, PT, R5, RZ, PT ;  /* 0x000000ff0500720c */ /* 0x000fc80003f45270 */
        /* <DEDUP_REMOVED lines=12> */
.L_x_4375:
[----:B------:R-:W-:Y:S02]  /*16510*/  IMAD.MOV.U32 R13, RZ, RZ, R0 ;  /* 0x000000ffff0d7224 */ /* 0x000fe400078e0000 */
[----:B------:R-:W-:-:S07]  /*16520*/  IMAD.MOV.U32 R5, RZ, RZ, R14 ;  /* 0x000000ffff057224 */ /* 0x000fce00078e000e */
[----:B------:R-:W-:Y:S05]  /*16530*/  WARPSYNC.COLLECTIVE R15, `(.L_x_4376) ;  /* 0x000000000f087348 */ /* 0x000fea0003c00000 */
[----:B------:R0:W1:Y:S02]  /*16540*/  SHFL.IDX P6, R14, R13, R12, R11 ;  /* 0x0000000c0d0e7389 */ /* 0x00006400000c000b */
[----:B01----:R-:W-:Y:S01]  /*16550*/  ENDCOLLECTIVE ;  /* 0x000000000000791b */ /* 0x003fe20003800000 */
.L_x_4376:
        /* <DEDUP_REMOVED lines=17> */
.L_x_4377:
        /* <DEDUP_REMOVED lines=14> */
.L_x_4378:
[----:B------:R-:W-:Y:S01]  /*16750*/  @!PT LDS RZ, [RZ] ;  /* 0x00000000fffff984 */ /* 0x000fe20000000800 */
[----:B------:R-:W-:Y:S01]  /*16760*/  @!PT LDS RZ, [RZ] ;  /* 0x00000000fffff984 */ /* 0x000fe20000000800 */
[----:B------:R-:W-:Y:S01]  /*16770*/  @!PT LDS RZ, [RZ] ;  /* 0x00000000fffff984 */ /* 0x000fe20000000800 */
[----:B------:R2:W-:Y:S01]  /*16780*/  @!P1 LDGSTS.E.BYPASS.LTC128B.128 [R22+0x35400], desc[UR44][R2.64+0x380], P0 ;  /* 0x3540038002169fae */ /* 0x0005e20008101d6c */
[----:B------:R-:W-:Y:S05]  /*16790*/  BRA `(.L_x_4379) ;  /* 0xffffffc800807947 */ /* 0x000fea000383ffff */
.L_x_4306:
[----:B0-----:R0:W2:Y:S02]  /*167a0*/  SYNCS.PHASECHK.TRANS64.TRYWAIT P0, [R17+URZ+0x38820], R0 ;  /* 0x03882000110075a7 */ /* 0x0010a4000800017f */
[----:B--2---:R-:W-:Y:S05]  /*167b0*/  @!P0 NANOSLEEP.SYNCS 0x989680 ;  /* 0x009896800000895d */ /* 0x004fea0003900000 */
[----:B------:R-:W2:Y:S02]  /*167c0*/  @!P0 SYNCS.PHASECHK.TRANS64 P0, [R17+URZ+0x38820], R0 ;  /* 0x03882000110085a7 */ /* 0x000ea4000800007f */
[----:B--2---:R-:W-:Y:S05]  /*167d0*/  @!P0 BRA `(.L_x_4306) ;  /* 0xfffffffc00f08947 */ /* 0x004fea000383ffff */
[----:B------:R-:W-:Y:S05]  /*167e0*/  BRA `(.L_x_4380) ;  /* 0xffffffcc00047947 */ /* 0x000fea000383ffff */
.L_x_4309:
[----:B0-----:R0:W2:Y:S02]  /*167f0*/  SYNCS.PHASECHK.TRANS64.TRYWAIT P0, [R27+URZ+0x38860], R0 ;  /* 0x038860001b0075a7 */ /* 0x0010a4000800017f */
[----:B--2---:R-:W-:Y:S05]  /*16800*/  @!P0 NANOSLEEP.SYNCS 0x989680 ;  /* 0x009896800000895d */ /* 0x004fea0003900000 */
[----:B------:R-:W2:Y:S02]  /*16810*/  @!P0 SYNCS.PHASECHK.TRANS64 P0, [R27+URZ+0x38860], R0 ;  /* 0x038860001b0085a7 */ /* 0x000ea4000800007f */
[----:B--2---:R-:W-:Y:S05]  /*16820*/  @!P0 BRA `(.L_x_4309) ;  /* 0xfffffffc00f08947 */ /* 0x004fea000383ffff */
[----:B------:R-:W-:Y:S05]  /*16830*/  BRA `(.L_x_4381) ;  /* 0xffffffcc00147947 */ /* 0x000fea000383ffff */
.L_x_4310:
        /* <DEDUP_REMOVED lines=8> */
.L_x_4383:
[----:B------:R-:W-:Y:S05]  /*168c0*/  BSYNC B0 ;  /* 0x0000000000007941 */ /* 0x000fea0003800000 */
.L_x_4382:
        /* <DEDUP_REMOVED lines=15> */
.L_x_4384:
        /* <DEDUP_REMOVED lines=34> */
.L_x_4385:
[----:B------:R-:W-:Y:S02]  /*16be0*/  IMAD.MOV.U32 R13, RZ, RZ, R6 ;  /* 0x000000ffff0d7224 */ /* 0x000fe400078e0006 */
[----:B------:R-:W-:-:S07]  /*16bf0*/  IMAD.MOV.U32 R3, RZ, RZ, R14 ;  /* 0x000000ffff037224 */ /* 0x000fce00078e000e */
[----:B------:R-:W-:Y:S05]  /*16c00*/  WARPSYNC.COLLECTIVE R15, `(.L_x_4386) ;  /* 0x000000000f087348 */ /* 0x000fea0003c00000 */
[----:B------:R0:W1:Y:S02]  /*16c10*/  SHFL.IDX P6, R14, R13, R12, R11 ;  /* 0x0000000c0d0e7389 */ /* 0x00006400000c000b */
[----:B01----:R-:W-:Y:S01]  /*16c20*/  ENDCOLLECTIVE ;  /* 0x000000000000791b */ /* 0x003fe20003800000 */
.L_x_4386:
        /* <DEDUP_REMOVED lines=28> */
.L_x_4387:
[----:B------:R-:W-:Y:S01]  /*16df0*/  MOV R13, R6 ;  /* 0x00000006000d7202 */ /* 0x000fe20000000f00 */
[----:B------:R-:W-:-:S07]  /*16e00*/  IMAD.MOV.U32 R8, RZ, RZ, R14 ;  /* 0x000000ffff087224 */ /* 0x000fce00078e000e */
[----:B------:R-:W-:Y:S05]  /*16e10*/  WARPSYNC.COLLECTIVE R15, `(.L_x_4388) ;  /* 0x000000000f087348 */ /* 0x000fea0003c00000 */
[----:B------:R0:W1:Y:S02]  /*16e20*/  SHFL.IDX P6, R14, R13, R12, R11 ;  /* 0x0000000c0d0e7389 */ /* 0x00006400000c000b */
[----:B01----:R-:W-:Y:S01]  /*16e30*/  ENDCOLLECTIVE ;  /* 0x000000000000791b */ /* 0x003fe20003800000 */
.L_x_4388:
        /* <DEDUP_REMOVED lines=28> */
.L_x_4389:
[----:B------:R-:W-:Y:S02]  /*17000*/  IMAD.MOV.U32 R13, RZ, RZ, R6 ;  /* 0x000000ffff0d7224 */ /* 0x000fe400078e0006 */
[----:B------:R-:W-:-:S07]  /*17010*/  IMAD.MOV.U32 R7, RZ, RZ, R14 ;  /* 0x000000ffff077224 */ /* 0x000fce00078e000e */
[----:B------:R-:W-:Y:S05]  /*17020*/  WARPSYNC.COLLECTIVE R15, `(.L_x_4390) ;  /* 0x000000000f087348 */ /* 0x000fea0003c00000 */
[----:B------:R0:W1:Y:S02]  /*17030*/  SHFL.IDX P6, R14, R13, R12, R11 ;  /* 0x0000000c0d0e7389 */ /* 0x00006400000c000b */
[----:B01----:R-:W-:Y:S01]  /*17040*/  ENDCOLLECTIVE ;  /* 0x000000000000791b */ /* 0x003fe20003800000 */
.L_x_4390:
[----:B------:R-:W-:Y:S05]  /*17050*/  BRA `(.L_x_4391) ;  /* 0xffffffc800c07947 */ /* 0x000fea000383ffff */
.L_x_4316:
[----:B0-----:R0:W2:Y:S02]  /*17060*/  SYNCS.PHASECHK.TRANS64.TRYWAIT P0, [R8+URZ+0x38840], R20 ;  /* 0x03884014080075a7 */ /* 0x0010a4000800017f */
[----:B--2---:R-:W-:Y:S05]  /*17070*/  @!P0 NANOSLEEP.SYNCS 0x989680 ;  /* 0x009896800000895d */ /* 0x004fea0003900000 */
[----:B------:R-:W2:Y:S02]  /*17080*/  @!P0 SYNCS.PHASECHK.TRANS64 P0, [R8+URZ+0x38840], R20 ;  /* 0x03884014080085a7 */ /* 0x000ea4000800007f */
[----:B--2---:R-:W-:Y:S05]  /*17090*/  @!P0 BRA `(.L_x_4316) ;  /* 0xfffffffc00f08947 */ /* 0x004fea000383ffff */
[----:B------:R-:W-:Y:S05]  /*170a0*/  BRA `(.L_x_4392) ;  /* 0xffffffd0001c7947 */ /* 0x000fea000383ffff */
.L_x_4317:
        /* <DEDUP_REMOVED lines=8> */
.L_x_4394:
[----:B------:R-:W-:Y:S05]  /*17130*/  BSYNC B1 ;  /* 0x0000000000017941 */ /* 0x000fea0003800000 */
.L_x_4393:
        /* <DEDUP_REMOVED lines=9> */
.L_x_4395:
[----:B------:R-:W-:Y:S01]  /*171d0*/  MOV R13, R27 ;  /* 0x0000001b000d7202 */ /* 0x000fe20000000f00 */
[----:B------:R-:W-:Y:S02]  /*171e0*/  IMAD.MOV.U32 R12, RZ, RZ, 0x1 ;  /* 0x00000001ff0c7424 */ /* 0x000fe400078e00ff */
[----:B------:R-:W-:-:S07]  /*171f0*/  IMAD.MOV.U32 R2, RZ, RZ, R14 ;  /* 0x000000ffff027224 */ /* 0x000fce00078e000e */
[----:B------:R-:W-:Y:S05]  /*17200*/  WARPSYNC.COLLECTIVE R15, `(.L_x_4396) ;  /* 0x000000000f087348 */ /* 0x000fea0003c00000 */
[----:B------:R0:W1:Y:S02]  /*17210*/  SHFL.IDX P6, R14, R13, R12, R11 ;  /* 0x0000000c0d0e7389 */ /* 0x00006400000c000b */
[----:B01----:R-:W-:Y:S01]  /*17220*/  ENDCOLLECTIVE ;  /* 0x000000000000791b */ /* 0x003fe20003800000 */
.L_x_4396:
        /* <DEDUP_REMOVED lines=11> */
.L_x_4397:
[----:B------:R-:W-:Y:S02]  /*172e0*/  IMAD.MOV.U32 R13, RZ, RZ, R27 ;  /* 0x000000ffff0d7224 */ /* 0x000fe400078e001b */
[----:B------:R-:W-:Y:S02]  /*172f0*/  IMAD.MOV.U32 R12, RZ, RZ, 0x2 ;  /* 0x00000002ff0c7424 */ /* 0x000fe400078e00ff */
[----:B------:R-:W-:-:S07]  /*17300*/  IMAD.MOV.U32 R2, RZ, RZ, R14 ;  /* 0x000000ffff027224 */ /* 0x000fce00078e000e */
[----:B------:R-:W-:Y:S05]  /*17310*/  WARPSYNC.COLLECTIVE R15, `(.L_x_4398) ;  /* 0x000000000f087348 */ /* 0x000fea0003c00000 */
[----:B------:R0:W1:Y:S02]  /*17320*/  SHFL.IDX P6, R14, R13, R12, R11 ;  /* 0x0000000c0d0e7389 */ /* 0x00006400000c000b */
[----:B01----:R-:W-:Y:S01]  /*17330*/  ENDCOLLECTIVE ;  /* 0x000000000000791b */ /* 0x003fe20003800000 */
.L_x_4398:
        /* <DEDUP_REMOVED lines=11> */
.L_x_4399:
[----:B------:R-:W-:Y:S02]  /*173f0*/  IMAD.MOV.U32 R13, RZ, RZ, R27 ;  /* 0x000000ffff0d7224 */ /* 0x000fe400078e001b */
[----:B------:R-:W-:Y:S02]  /*17400*/  IMAD.MOV.U32 R12, RZ, RZ, 0x3 ;  /* 0x00000003ff0c7424 */ /* 0x000fe400078e00ff */
[----:B------:R-:W-:-:S07]  /*17410*/  IMAD.MOV.U32 R2, RZ, RZ, R14 ;  /* 0x000000ffff027224 */ /* 0x000fce00078e000e */
[----:B------:R-:W-:Y:S05]  /*17420*/  WARPSYNC.COLLECTIVE R15, `(.L_x_4400) ;  /* 0x000000000f087348 */ /* 0x000fea0003c00000 */
[----:B------:R0:W1:Y:S02]  /*17430*/  SHFL.IDX P6, R14, R13, R12, R11 ;  /* 0x0000000c0d0e7389 */ /* 0x00006400000c000b */
[----:B01----:R-:W-:Y:S01]  /*17440*/  ENDCOLLECTIVE ;  /* 0x000000000000791b */ /* 0x003fe20003800000 */
.L_x_4400:
        /* <DEDUP_REMOVED lines=11> */
.L_x_4401:
[----:B------:R-:W-:Y:S01]  /*17500*/  IMAD.MOV.U32 R2, RZ, RZ, R14 ;  /* 0x000000ffff027224 */ /* 0x000fe200078e000e */
[----:B------:R-:W-:Y:S06]  /*17510*/  BRA `(.L_x_4402) ;  /* 0xffffffcc00ac7947 */ /* 0x000fec000383ffff */
.L_x_4322:
[----:B---3--:R3:W4:Y:S02]  /*17520*/  SYNCS.PHASECHK.TRANS64.TRYWAIT P0, [R8+URZ+0x38860], R20 ;  /* 0x03886014080075a7 */ /* 0x008724000800017f */
[----:B----4-:R-:W-:Y:S05]  /*17530*/  @!P0 NANOSLEEP.SYNCS 0x989680 ;  /* 0x009896800000895d */ /* 0x010fea0003900000 */
[----:B------:R-:W4:Y:S02]  /*17540*/  @!P0 SYNCS.PHASECHK.TRANS64 P0, [R8+URZ+0x38860], R20 ;  /* 0x03886014080085a7 */ /* 0x000f24000800007f */
[----:B----4-:R-:W-:Y:S05]  /*17550*/  @!P0 BRA `(.L_x_4322) ;  /* 0xfffffffc00f08947 */ /* 0x010fea000383ffff */
[----:B------:R-:W-:Y:S05]  /*17560*/  BRA `(.L_x_4403) ;  /* 0xffffffcc00fc7947 */ /* 0x000fea000383ffff */
.L_x_4323:
[----:B------:R-:W-:Y:S01]  /*17570*/  BSSY B1, `(.L_x_4404) ;  /* 0x0000008000017945 */ /* 0x000fe20003800000 */
[----:B------:R-:W-:Y:S01]  /*17580*/  IMAD.MOV.U32 R13, RZ, RZ, R20 ;  /* 0x000000ffff0d7224 */ /* 0x000fe200078e0014 */
[----:B------:R-:W-:Y:S01]  /*17590*/  MOV R12, RZ ;  /* 0x000000ff000c7202 */ /* 0x000fe20000000f00 */
[----:B------:R-:W-:Y:S02]  /*175a0*/  IMAD.MOV.U32 R11, RZ, RZ, 0x181f ;  /* 0x0000181fff0b7424 */ /* 0x000fe400078e00ff */
[----:B------:R-:W-:-:S07]  /*175b0*/  IMAD.MOV.U32 R15, RZ, RZ, -0x1 ;  /* 0xffffffffff0f7424 */ /* 0x000fce00078e00ff */
[----:B--2---:R-:W-:Y:S05]  /*175c0*/  WARPSYNC.COLLECTIVE R15, `(.L_x_4405) ;  /* 0x000000000f087348 */ /* 0x004fea0003c00000 */
[----:B------:R0:W1:Y:S02]  /*175d0*/  SHFL.IDX P6, R14, R13, R12, R11 ;  /* 0x0000000c0d0e7389 */ /* 0x00006400000c000b */
[----:B012---:R-:W-:Y:S01]  /*175e0*/  ENDCOLLECTIVE ;  /* 0x000000000000791b */ /* 0x007fe20003800000 */
.L_x_4405:
[----:B------:R-:W-:Y:S05]  /*175f0*/  BSYNC B1 ;  /* 0x0000000000017941 */ /* 0x000fea0003800000 */
.L_x_4404:
        /* <DEDUP_REMOVED lines=13> */
.L_x_4406:
        /* <DEDUP_REMOVED lines=14> */
.L_x_4407:
        /* <DEDUP_REMOVED lines=17> */
.L_x_4408:
        /* <DEDUP_REMOVED lines=18> */
.L_x_4409:
        /* <DEDUP_REMOVED lines=10> */
[----:B0-----:R-:W-:-:S07]  /*17a80*/  MOV R3, R14 ;  /* 0x0000000e00037202 */ /* 0x001fce0000000f00 */
[----:B------:R-:W-:Y:S05]  /*17a90*/  WARPSYNC.COLLECTIVE R15, `(.L_x_4410) ;  /* 0x000000000f087348 */ /* 0x000fea0003c00000 */
[----:B------:R0:W1:Y:S02]  /*17aa0*/  SHFL.IDX P6, R14, R13, R12, R11 ;  /* 0x0000000c0d0e7389 */ /* 0x00006400000c000b */
[----:B01----:R-:W-:Y:S01]  /*17ab0*/  ENDCOLLECTIVE ;  /* 0x000000000000791b */ /* 0x003fe20003800000 */
.L_x_4410:
        /* <DEDUP_REMOVED lines=17> */
.L_x_4411:
        /* <DEDUP_REMOVED lines=14> */
.L_x_4412:
[----:B------:R-:W-:Y:S05]  /*17cb0*/  BRA `(.L_x_4413) ;  /* 0xffffffcc00647947 */ /* 0x000fea000383ffff */
.L_x_4331:
[----:B------:R-:W-:Y:S01]  /*17cc0*/  BSSY B0, `(.L_x_4414) ;  /* 0x0000008000007945 */ /* 0x000fe20003800000 */
[----:B------:R-:W-:Y:S02]  /*17cd0*/  IMAD.MOV.U32 R13, RZ, RZ, R36 ;  /* 0x000000ffff0d7224 */ /* 0x000fe400078e0024 */
[----:B------:R-:W-:Y:S02]  /*17ce0*/  IMAD.MOV.U32 R12, RZ, RZ, RZ ;  /* 0x000000ffff0c7224 */ /* 0x000fe400078e00ff */
[----:B------:R-:W-:Y:S02]  /*17cf0*/  IMAD.MOV.U32 R11, RZ, RZ, 0x1f ;  /* 0x0000001fff0b7424 */ /* 0x000fe400078e00ff */
[----:B------:R-:W-:-:S07]  /*17d00*/  IMAD.MOV.U32 R15, RZ, RZ, -0x1 ;  /* 0xffffffffff0f7424 */ /* 0x000fce00078e00ff */
[----:B012--5:R-:W-:Y:S05]  /*17d10*/  WARPSYNC.COLLECTIVE R15, `(.L_x_4415) ;  /* 0x000000000f087348 */ /* 0x027fea0003c00000 */
[----:B------:R3:W4:Y:S02]  /*17d20*/  SHFL.IDX P6, R14, R13, R12, R11 ;  /* 0x0000000c0d0e7389 */ /* 0x00072400000c000b */
[----:B012345:R-:W-:Y:S01]  /*17d30*/  ENDCOLLECTIVE ;  /* 0x000000000000791b */ /* 0x03ffe20003800000 */
.L_x_4415:
[----:B------:R-:W-:Y:S05]  /*17d40*/  BSYNC B0 ;  /* 0x0000000000007941 */ /* 0x000fea0003800000 */
.L_x_4414:
[----:B------:R-:W-:Y:S05]  /*17d50*/  BRA `(.L_x_4416) ;  /* 0xffffffd000687947 */ /* 0x000fea000383ffff */
.L_x_4334:
[----:B0-----:R0:W4:Y:S02]  /*17d60*/  SYNCS.PHASECHK.TRANS64.TRYWAIT P0, [R5+URZ+0x38820], R0 ;  /* 0x03882000050075a7 */ /* 0x001124000800017f */
[----:B----4-:R-:W-:Y:S05]  /*17d70*/  @!P0 NANOSLEEP.SYNCS 0x989680 ;  /* 0x009896800000895d */ /* 0x010fea0003900000 */
[----:B------:R-:W4:Y:S02]  /*17d80*/  @!P0 SYNCS.PHASECHK.TRANS64 P0, [R5+URZ+0x38820], R0 ;  /* 0x03882000050085a7 */ /* 0x000f24000800007f */
[----:B----4-:R-:W-:Y:S05]  /*17d90*/  @!P0 BRA `(.L_x_4334) ;  /* 0xfffffffc00f08947 */ /* 0x010fea000383ffff */
[----:B------:R-:W-:Y:S05]  /*17da0*/  BRA `(.L_x_4417) ;  /* 0xffffffd000b07947 */ /* 0x000fea000383ffff */
.L_x_4335:
[----:B------:R-:W4:Y:S01]  /*17db0*/  S2R R2, SR_TID.X ;  /* 0x0000000000027919 */ /* 0x000f220000002100 */
[----:B------:R-:W-:Y:S01]  /*17dc0*/  BSSY B0, `(.L_x_4418) ;  /* 0x000000a000007945 */ /* 0x000fe20003800000 */
[----:B------:R-:W-:Y:S02]  /*17dd0*/  IMAD.MOV.U32 R12, RZ, RZ, RZ ;  /* 0x000000ffff0c7224 */ /* 0x000fe400078e00ff */
        /* <DEDUP_REMOVED lines=8> */
.L_x_4419:
[----:B------:R-:W-:Y:S05]  /*17e60*/  BSYNC B0 ;  /* 0x0000000000007941 */ /* 0x000fea0003800000 */
.L_x_4418:
[----:B------:R-:W-:Y:S05]  /*17e70*/  BRA `(.L_x_4420) ;  /* 0xffffffd000987947 */ /* 0x000fea000383ffff */
.L_x_4338:
[----:B------:R-:W-:Y:S01]  /*17e80*/  BSSY B1, `(.L_x_4421) ;  /* 0x0000006000017945 */ /* 0x000fe20003800000 */
[----:B------:R-:W-:-:S07]  /*17e90*/  IMAD.MOV.U32 R15, RZ, RZ, -0x1 ;  /* 0xffffffffff0f7424 */ /* 0x000fce00078e00ff */
[----:B0123-5:R-:W-:Y:S05]  /*17ea0*/  WARPSYNC.COLLECTIVE R15, `(.L_x_4422) ;  /* 0x000000000f0c7348 */ /* 0x02ffea0003c00000 */
[----:B------:R-:W-:Y:S02]  /*17eb0*/  ELECT P6, UR62, PT ;  /* 0x00000000003e782f */ /* 0x000fe400038c0000 */
[----:B------:R-:W-:Y:S01]  /*17ec0*/  MOV R14, UR62 ;  /* 0x0000003e000e7c02 */ /* 0x000fe20008000f00 */
[----:B0123-5:R-:W-:Y:S10]  /*17ed0*/  ENDCOLLECTIVE ;  /* 0x000000000000791b */ /* 0x02fff40003800000 */
.L_x_4422:
[----:B------:R-:W-:Y:S05]  /*17ee0*/  BSYNC B1 ;  /* 0x0000000000017941 */ /* 0x000fea0003800000 */
.L_x_4421:
[----:B------:R-:W-:Y:S05]  /*17ef0*/  BRA `(.L_x_4423) ;  /* 0xffffffd000907947 */ /* 0x000fea000383ffff */
.L_x_4340:
[----:B0-----:R0:W4:Y:S02]  /*17f00*/  SYNCS.PHASECHK.TRANS64.TRYWAIT P1, [R3+URZ+0x38840], R2 ;  /* 0x03884002030075a7 */ /* 0x001124000802017f */
[----:B----4-:R-:W-:Y:S05]  /*17f10*/  @!P1 NANOSLEEP.SYNCS 0x989680 ;  /* 0x009896800000995d */ /* 0x010fea0003900000 */
[----:B------:R-:W4:Y:S02]  /*17f20*/  @!P1 SYNCS.PHASECHK.TRANS64 P1, [R3+URZ+0x38840], R2 ;  /* 0x03884002030095a7 */ /* 0x000f24000802007f */
[----:B----4-:R-:W-:Y:S05]  /*17f30*/  @!P1 BRA `(.L_x_4340) ;  /* 0xfffffffc00f09947 */ /* 0x010fea000383ffff */
[----:B------:R-:W-:Y:S05]  /*17f40*/  BRA `(.L_x_4424) ;  /* 0xffffffd000b07947 */ /* 0x000fea000383ffff */
.L_x_4342:
[----:B----4-:R4:W0:Y:S02]  /*17f50*/  SYNCS.PHASECHK.TRANS64.TRYWAIT P1, [R5+URZ+0x38840], R0 ;  /* 0x03884000050075a7 */ /* 0x010824000802017f */
[----:B0-----:R-:W-:Y:S05]  /*17f60*/  @!P1 NANOSLEEP.SYNCS 0x989680 ;  /* 0x009896800000995d */ /* 0x001fea0003900000 */
[----:B------:R-:W0:Y:S02]  /*17f70*/  @!P1 SYNCS.PHASECHK.TRANS64 P1, [R5+URZ+0x38840], R0 ;  /* 0x03884000050095a7 */ /* 0x000e24000802007f */
[----:B0-----:R-:W-:Y:S05]  /*17f80*/  @!P1 BRA `(.L_x_4342) ;  /* 0xfffffffc00f09947 */ /* 0x001fea000383ffff */
[----:B------:R-:W-:Y:S05]  /*17f90*/  BRA `(.L_x_4425) ;  /* 0xffffffd000bc7947 */ /* 0x000fea000383ffff */
.L_x_4344:
[----:B------:R0:W0:Y:S02]  /*17fa0*/  SYNCS.PHASECHK.TRANS64.TRYWAIT P1, [R3+URZ+0x38860], R2 ;  /* 0x03886002030075a7 */ /* 0x000024000802017f */
[----:B0-----:R-:W-:Y:S05]  /*17fb0*/  @!P1 NANOSLEEP.SYNCS 0x989680 ;  /* 0x009896800000995d */ /* 0x001fea0003900000 */
[----:B------:R-:W0:Y:S02]  /*17fc0*/  @!P1 SYNCS.PHASECHK.TRANS64 P1, [R3+URZ+0x38860], R2 ;  /* 0x03886002030095a7 */ /* 0x000e24000802007f */
[----:B0-----:R-:W-:Y:S05]  /*17fd0*/  @!P1 BRA `(.L_x_4344) ;  /* 0xfffffffc00f09947 */ /* 0x001fea000383ffff */
[----:B------:R-:W-:Y:S05]  /*17fe0*/  BRA `(.L_x_4426) ;  /* 0xffffffd000b87947 */ /* 0x000fea000383ffff */
.L_x_4427:
        /* <DEDUP_REMOVED lines=9> */
.L_x_5819:


//--------------------- .text._ZN7cutlass13device_kernelIN5flash11enable_sm90INS1_16FlashAttnFwdSm90INS1_25CollectiveMainloopFwdSm90ILi2EN4cute5tupleIJNS5_1CILi1EEES8_S8_EEENS6_IJNS7_ILi64EEESA_SA_EEELi512ENS_10bfloat16_tEfNS_4arch4Sm90ELb1ELb0ELb1ELb1ELb1ELb0ELb0ELb0ELb0ELb1ELb0ELb0EEENS1_21CollectiveEpilogueFwdINS6_IJSA_NS7_ILi512EEESA_EEES9_SC_SE_Li256ELb1ELb1ELb0ELb0EEENS1_36VarlenDynamicPersistentTileSchedulerILi64ELi64ELi256ELi128ELb0ELb1ELb1ELb1ELb1ELb1EEEEEEEEEvNT_6ParamsE --------------------------
	.section	.text._ZN7cutlass13device_kernelIN5flash11enable_sm90INS1_16FlashAttnFwdSm90INS1_25CollectiveMainloopFwdSm90ILi2EN4cute5tupleIJNS5_1CILi1EEES8_S8_EEENS6_IJNS7_ILi64EEESA_SA_EEELi512ENS_10bfloat16_tEfNS_4arch4Sm90ELb1ELb0ELb1ELb1ELb1ELb0ELb0ELb0ELb0ELb1ELb0ELb0EEENS1_21CollectiveEpilogueFwdINS6_IJSA_NS7_ILi512EEESA_EEES9_SC_SE_Li256ELb1ELb1ELb0ELb0EEENS1_36VarlenDynamicPersistentTileSchedulerILi64ELi64ELi256ELi128ELb0ELb1ELb1ELb1ELb1ELb1EEEEEEEEEvNT_6ParamsE,"ax",@progbits
	.align	128
.text._ZN7cutlass13device_kernelIN5flash11enable_sm90INS1_16FlashAttnFwdSm90INS1_25CollectiveMainloopFwdSm90ILi2EN4cute5tupleIJNS5_1CILi1EEES8_S8_EEENS6_IJNS7_ILi64EEESA_SA_EEELi512ENS_10bfloat16_tEfNS_4arch4Sm90ELb1ELb0ELb1ELb1ELb1ELb0ELb0ELb0ELb0ELb1ELb0ELb0EEENS1_21CollectiveEpilogueFwdINS6_IJSA_NS7_ILi512EEESA_EEES9_SC_SE_Li256ELb1ELb1ELb0ELb0EEENS1_36VarlenDynamicPersistentTileSchedulerILi64ELi64ELi256ELi128ELb0ELb1ELb1ELb1ELb1ELb1EEEEEEEEEvNT_6ParamsE:
        .type           _ZN7cutlass13device_kernelIN5flash11enable_sm90INS1_16FlashAttnFwdSm90INS1_25CollectiveMainloopFwdSm90ILi2EN4cute5tupleIJNS5_1CILi1EEES8_S8_EEENS6_IJNS7_ILi64EEESA_SA_EEELi512ENS_10bfloat16_tEfNS_4arch4Sm90ELb1ELb0ELb1ELb1ELb1ELb0ELb0ELb0ELb0ELb1ELb0ELb0EEENS1_21CollectiveEpilogueFwdINS6_IJSA_NS7_ILi512EEESA_EEES9_SC_SE_Li256ELb1ELb1ELb0ELb0EEENS1_36VarlenDynamicPersistentTileSchedulerILi64ELi64ELi256ELi128ELb0ELb1ELb1ELb1ELb1ELb1EEEEEEEEEvNT_6ParamsE,@function
        .size           _ZN7cutlass13device_kernelIN5flash11enable_sm90INS1_16FlashAttnFwdSm90INS1_25CollectiveMainloopFwdSm90ILi2EN4cute5tupleIJNS5_1CILi1EEES8_S8_EEENS6_IJNS7_ILi64EEESA_SA_EEELi512ENS_10bfloat16_tEfNS_4arch4Sm90ELb1ELb0ELb1ELb1ELb1ELb0ELb0ELb0ELb0ELb1ELb0ELb0EEENS1_21CollectiveEpilogueFwdINS6_IJSA_NS7_ILi512EEESA_EEES9_SC_SE_Li256ELb1ELb1ELb0ELb0EEENS1_36VarlenDynamicPersistentTileSchedulerILi64ELi64ELi256ELi128ELb0ELb1ELb1ELb1ELb1ELb1EEEEEEEEEvNT_6ParamsE,(.L_x_5820 - _ZN7cutlass13device_kernelIN5flash11enable_sm90INS1_16FlashAttnFwdSm90INS1_25CollectiveMainloopFwdSm90ILi2EN4cute5tupleIJNS5_1CILi1EEES8_S8_EEENS6_IJNS7_ILi64EEESA_SA_EEELi512ENS_10bfloat16_tEfNS_4arch4Sm90ELb1ELb0ELb1ELb1ELb1ELb0ELb0ELb0ELb0ELb1ELb0ELb0EEENS1_21CollectiveEpilogueFwdINS6_IJSA_NS7_ILi512EEESA_EEES9_SC_SE_Li256ELb1ELb1ELb0ELb0EEENS1_36VarlenDynamicPersistentTileSchedulerILi64ELi64ELi256ELi128ELb0ELb1ELb1ELb1ELb1ELb1EEEEEEEEEvNT_6ParamsE)
        .other          _ZN7cutlass13device_kernelIN5flash11enable_sm90INS1_16FlashAttnFwdSm90INS1_25CollectiveMainloopFwdSm90ILi2EN4cute5tupleIJNS5_1CILi1EEES8_S8_EEENS6_IJNS7_ILi64EEESA_SA_EEELi512ENS_10bfloat16_tEfNS_4arch4Sm90ELb1ELb0ELb1ELb1ELb1ELb0ELb0ELb0ELb0ELb1ELb0ELb0EEENS1_21CollectiveEpilogueFwdINS6_IJSA_NS7_ILi512EEESA_EEES9_SC_SE_Li256ELb1ELb1ELb0ELb0EEENS1_36VarlenDynamicPersistentTileSchedulerILi64ELi64ELi256ELi128ELb0ELb1ELb1ELb1ELb1ELb1EEEEEEEEEvNT_6ParamsE,@"STO_CUDA_ENTRY STV_DEFAULT"
_ZN7cutlass13device_kernelIN5flash11enable_sm90INS1_16FlashAttnFwdSm90INS1_25CollectiveMainloopFwdSm90ILi2EN4cute5tupleIJNS5_1CILi1EEES8_S8_EEENS6_IJNS7_ILi64EEESA_SA_EEELi512ENS_10bfloat16_tEfNS_4arch4Sm90ELb1ELb0ELb1ELb1ELb1ELb0ELb0ELb0ELb0ELb1ELb0ELb0EEENS1_21CollectiveEpilogueFwdINS6_IJSA_NS7_ILi512EEESA_EEES9_SC_SE_Li256ELb1ELb1ELb0ELb0EEENS1_36VarlenDynamicPersistentTileSchedulerILi64ELi64ELi256ELi128ELb0ELb1ELb1ELb1ELb1ELb1EEEEEEEEEvNT_6ParamsE:
        /* <DEDUP_REMOVED lines=41> */
.L_x_4428:
        /* <DEDUP_REMOVED lines=22> */
.L_x_4429:
        /* <DEDUP_REMOVED lines=18> */
.L_x_4430:
        /* <DEDUP_REMOVED lines=22> */
.L_x_4431:
        /* <DEDUP_REMOVED lines=23> */
.L_x_4432:
        /* <DEDUP_REMOVED lines=8> */
.L_x_4434:
        /* <DEDUP_REMOVED lines=27> */
[----:B------:R-:W-:Y:S01]  /*0a10*/  LEA.HI R3, R0, R197, RZ, 0x4 ;  /* 0x000000c500037211 */ /* 0x000fe200078f20ff */
[----:B------:R-:W-:-:S03]  /*0a20*/  UMOV UR38, URZ ;  /* 0x0000003f00267c82 */ /* 0x000fc60008000000 */
[----:B------:R-:W-:Y:S02]  /*0a30*/  SHF.R.S32.HI R2, RZ, 0x4, R3 ;  /* 0x00000004ff027819 */ /* 0x000fe40000011403 */
[C---:B------:R-:W-:Y:S02]  /*0a40*/  LOP3.LUT R6, R3.reuse, 0xfffffff0, RZ, 0xc0, !PT ;  /* 0xfffffff003067812 */ /* 0x040fe400078ec0ff */
[----:B------:R-:W-:-:S03]  /*0a50*/  LEA.HI R4, R3, R2, RZ, 0x1 ;  /* 0x0000000203047211 */ /* 0x000fc600078f08ff */
[----:B------:R-:W-:Y:S01]  /*0a60*/  IMAD.IADD R6, R197, 0x1, -R6 ;  /* 0x00000001c5067824 */ /* 0x000fe200078e0a06 */
[----:B------:R-:W-:Y:S02]  /*0a70*/  LOP3.LUT R5, R4, 0x1ffffffe, RZ, 0xc0, !PT ;  /* 0x1ffffffe04057812 */ /* 0x000fe400078ec0ff */
[----:B------:R-:W-:-:S03]  /*0a80*/  LEA.HI R4, R0, R197, RZ, 0x5 ;  /* 0x000000c500047211 */ /* 0x000fc600078f28ff */
[----:B------:R-:W-:Y:S01]  /*0a90*/  IMAD.IADD R10, R2, 0x1, -R5 ;  /* 0x00000001020a7824 */ /* 0x000fe200078e0a05 */
[CC--:B------:R-:W-:Y:S02]  /*0aa0*/  LEA.HI R5, R0.reuse, R197.reuse, RZ, 0x2 ;  /* 0x000000c500057211 */ /* 0x0c0fe400078f10ff */
[----:B------:R-:W-:Y:S02]  /*0ab0*/  LEA.HI R2, R0, R197, RZ, 0x7 ;  /* 0x000000c500027211 */ /* 0x000fe400078f38ff */
[--C-:B------:R-:W-:Y:S02]  /*0ac0*/  SHF.R.S32.HI R12, RZ, 0x5, R4.reuse ;  /* 0x00000005ff0c7819 */ /* 0x100fe40000011404 */
[----:B------:R-:W-:Y:S02]  /*0ad0*/  SHF.R.S32.HI R3, RZ, 0x1f, R4 ;  /* 0x0000001fff037819 */ /* 0x000fe40000011404 */
[----:B------:R-:W-:Y:S02]  /*0ae0*/  LOP3.LUT R8, R5, 0xfffffffc, RZ, 0xc0, !PT ;  /* 0xfffffffc05087812 */ /* 0x000fe400078ec0ff */
[----:B------:R-:W-:-:S02]  /*0af0*/  LOP3.LUT R4, R2, 0xffffff80, RZ, 0xc0, !PT ;  /* 0xffffff8002047812 */ /* 0x000fc400078ec0ff */
[----:B------:R-:W-:Y:S01]  /*0b00*/  LEA.HI R5, R3, R12, RZ, 0x2 ;  /* 0x0000000c03057211 */ /* 0x000fe200078f10ff */
[C---:B------:R-:W-:Y:S01]  /*0b10*/  IMAD.IADD R8, R197.reuse, 0x1, -R8 ;  /* 0x00000001c5087824 */ /* 0x040fe200078e0a08 */
[----:B------:R-:W-:Y:S01]  /*0b20*/  SHF.R.S32.HI R193, RZ, 0x7, R2 ;  /* 0x00000007ffc17819 */ /* 0x000fe20000011402 */
[----:B------:R-:W-:Y:S01]  /*0b30*/  IMAD.IADD R4, R197, 0x1, -R4 ;  /* 0x00000001c5047824 */ /* 0x000fe200078e0a04 */
[----:B------:R-:W-:Y:S02]  /*0b40*/  LOP3.LUT R5, R5, 0x3ffffc, RZ, 0xc0, !PT ;  /* 0x003ffffc05057812 */ /* 0x000fe400078ec0ff */
[----:B------:R-:W-:Y:S02]  /*0b50*/  SHF.R.S32.HI R3, RZ, 0x1f, R6 ;  /* 0x0000001fff037819 */ /* 0x000fe40000011406 */
[----:B------:R-:W-:Y:S01]  /*0b60*/  LEA R14, R193, R6, 0x8 ;  /* 0x00000006c10e7211 */ /* 0x000fe200078e40ff */
[----:B------:R-:W-:Y:S01]  /*0b70*/  IMAD.IADD R5, R12, 0x1, -R5 ;  /* 0x000000010c057824 */ /* 0x000fe200078e0a05 */
[----:B------:R-:W-:-:S02]  /*0b80*/  LEA.HI R9, R8, R8, RZ, 0x1 ;  /* 0x0000000808097211 */ /* 0x000fc400078f08ff */
[----:B------:R-:W-:Y:S01]  /*0b90*/  LEA.HI R7, R3, R6, RZ, 0x3 ;  /* 0x0000000603077211 */ /* 0x000fe200078f18ff */
[----:B------:R-:W-:Y:S01]  /*0ba0*/  IMAD R14, R5, 0x10, R14 ;  /* 0x00000010050e7824 */ /* 0x000fe200078e020e */
[----:B------:R-:W-:Y:S02]  /*0bb0*/  SHF.R.S32.HI R3, RZ, 0x1f, R4 ;  /* 0x0000001fff037819 */ /* 0x000fe40000011404 */
[----:B------:R-:W-:Y:S02]  /*0bc0*/  LOP3.LUT R11, R9, 0x1ffffffe, RZ, 0xc0, !PT ;  /* 0x1ffffffe090b7812 */ /* 0x000fe400078ec0ff */
[C---:B------:R-:W-:Y:S01]  /*0bd0*/  LOP3.LUT R9, R7.reuse, 0xfffffff8, RZ, 0xc0, !PT ;  /* 0xfffffff807097812 */ /* 0x040fe200078ec0ff */
[----:B------:R-:W-:Y:S01]  /*0be0*/  IMAD.SHL.U32 R7, R7, 0x40, RZ ;  /* 0x0000004007077824 */ /* 0x000fe200078e00ff */
[----:B------:R-:W-:Y:S01]  /*0bf0*/  LEA.HI R5, R3, R4, RZ, 0x2 ;  /* 0x0000000403057211 */ /* 0x000fe200078f10ff */
[----:B------:R-:W-:Y:S01]  /*0c00*/  IMAD.IADD R185, R8, 0x1, -R11 ;  /* 0x0000000108b97824 */ /* 0x000fe200078e0a0b */
[----:B------:R-:W-:Y:S01]  /*0c10*/  LEA.HI R0, R0, R197, RZ, 0x3 ;  /* 0x000000c500007211 */ /* 0x000fe200078f18ff */
[----:B------:R-:W-:Y:S01]  /*0c20*/  IMAD.IADD R9, R6, 0x1, -R9 ;  /* 0x0000000106097824 */ /* 0x000fe200078e0a09 */
[----:B------:R-:W-:-:S02]  /*0c30*/  LOP3.LUT R11, R5, 0x7ffffffc, RZ, 0xc0, !PT ;  /* 0x7ffffffc050b7812 */ /* 0x000fc400078ec0ff */
[----:B------:R-:W-:Y:S02]  /*0c40*/  LEA.HI R6, R3, R4, RZ, 0x5 ;  /* 0x0000000403067211 */ /* 0x000fe400078f28ff */
[----:B------:R-:W-:Y:S01]  /*0c50*/  SHF.R.S32.HI R3, RZ, 0x2, R5 ;  /* 0x00000002ff037819 */ /* 0x000fe20000011405 */
[----:B------:R-:W-:Y:S01]  /*0c60*/  IMAD.IADD R11, R4, 0x1, -R11 ;  /* 0x00000001040b7824 */ /* 0x000fe200078e0a0b */
[----:B------:R-:W-:Y:S02]  /*0c70*/  SHF.L.U32 R4, R9, 0x6, RZ ;  /* 0x0000000609047819 */ /* 0x000fe400000006ff */
[----:B------:R-:W-:Y:S01]  /*0c80*/  SHF.R.S32.HI R8, RZ, 0x1f, R5 ;  /* 0x0000001fff087819 */ /* 0x000fe20000011405 */
[----:B------:R-:W-:Y:S01]  /*0c90*/  IMAD.SHL.U32 R5, R10, 0x8, RZ ;  /* 0x000000080a057824 */ /* 0x000fe200078e00ff */
[----:B------:R-:W-:Y:S02]  /*0ca0*/  LOP3.LUT R4, R4, 0x1c0, RZ, 0xc0, !PT ;  /* 0x000001c004047812 */ /* 0x000fe400078ec0ff */
[----:B------:R-:W-:Y:S01]  /*0cb0*/  LOP3.LUT R7, R7, 0x7ffffe00, RZ, 0xc0, !PT ;  /* 0x7ffffe0007077812 */ /* 0x000fe200078ec0ff */
[--C-:B------:R-:W-:Y:S01]  /*0cc0*/  IMAD.U32 R196, R14, 0x40, R5.reuse ;  /* 0x000000400ec47824 */ /* 0x100fe200078e0005 */
[----:B------:R-:W-:-:S02]  /*0cd0*/  LOP3.LUT R5, R4, 0x8, R5, 0xf8, !PT ;  /* 0x0000000804057812 */ /* 0x000fc400078ef805 */
[----:B------:R-:W-:Y:S01]  /*0ce0*/  SHF.R.U32.HI R4, RZ, 0x3, R4 ;  /* 0x00000003ff047819 */ /* 0x000fe20000011604 */
[----:B------:R-:W-:Y:S01]  /*0cf0*/  IMAD R7, R12, 0x400, R7 ;  /* 0x000004000c077824 */ /* 0x000fe200078e0207 */
[----:B------:R-:W-:Y:S02]  /*0d00*/  LEA.HI R8, R8, R3, RZ, 0x3 ;  /* 0x0000000308087211 */ /* 0x000fe400078f18ff */
[----:B------:R-:W-:Y:S02]  /*0d10*/  LOP3.LUT R4, R5, R4, RZ, 0x3c, !PT ;  /* 0x0000000405047212 */ /* 0x000fe400078e3cff */
[----:B------:R-:W-:Y:S02]  /*0d20*/  LOP3.LUT R8, R8, 0xfffffff8, RZ, 0xc0, !PT ;  /* 0xfffffff808087812 */ /* 0x000fe400078ec0ff */
[----:B------:R-:W-:Y:S01]  /*0d30*/  R2P PR, R9, 0x6 ;  /* 0x0000000609007804 */ /* 0x000fe20000000000 */
[----:B------:R-:W-:Y:S01]  /*0d40*/  IMAD.IADD R4, R7, 0x1, R4 ;  /* 0x0000000107047824 */ /* 0x000fe200078e0204 */
[----:B------:R-:W-:Y:S01]  /*0d50*/  LEA.HI R2, R2, R193, RZ, 0x1 ;  /* 0x000000c102027211 */ /* 0x000fe200078f08ff */
[----:B------:R-:W-:Y:S01]  /*0d60*/  IMAD.IADD R3, R3, 0x1, -R8 ;  /* 0x0000000103037824 */ /* 0x000fe200078e0a08 */
[----:B------:R-:W-:-:S02]  /*0d70*/  LOP3.LUT R8, R0, 0xfffffff8, RZ, 0xc0, !PT ;  /* 0xfffffff800087812 */ /* 0x000fc400078ec0ff */
[----:B------:R-:W-:Y:S02]  /*0d80*/  LEA R19, R4, UR41, 0x1 ;  /* 0x0000002904137c11 */ /* 0x000fe4000f8e08ff */
[----:B------:R-:W-:Y:S02]  /*0d90*/  IADD3 R191, R197, -R8, RZ ;  /* 0x80000008c5bf7210 */ /* 0x000fe40007ffe0ff */
[----:B------:R-:W-:Y:S01]  /*0da0*/  LOP3.LUT R2, R2, 0xfffffe, RZ, 0xc0, !PT ;  /* 0x00fffffe02027812 */ /* 0x000fe200078ec0ff */
[----:B------:R-:W-:Y:S01]  /*0db0*/  VIADD R184, R19, 0x26800 ;  /* 0x0002680013b87836 */ /* 0x000fe20000000000 */
[----:B------:R-:W-:Y:S01]  /*0dc0*/  SHF.R.S32.HI R6, RZ, 0x5, R6 ;  /* 0x00000005ff067819 */ /* 0x000fe20000011406 */
[----:B------:R-:W-:Y:S01]  /*0dd0*/  IMAD.SHL.U32 R17, R191, 0x8, RZ ;  /* 0x00000008bf117824 */ /* 0x000fe200078e00ff */
[----:B------:R-:W-:Y:S01]  /*0de0*/  SEL R23, R23, 0xffffffc0, !P2 ;  /* 0xffffffc017177807 */ /* 0x000fe20005000000 */
[----:B------:R-:W-:Y:S01]  /*0df0*/  VIADD R22, R19, 0x26820 ;  /* 0x0002682013167836 */ /* 0x000fe20000000000 */
[----:B------:R-:W-:Y:S01]  /*0e00*/  @P1 IADD3 R22, R184, -0x20, RZ ;  /* 0xffffffe0b8161810 */ /* 0x000fe20007ffe0ff */
[----:B------:R-:W-:Y:S01]  /*0e10*/  IMAD.IADD R2, R193, 0x1, -R2 ;  /* 0x00000001c1027824 */ /* 0x000fe200078e0a02 */
        /* <DEDUP_REMOVED lines=17> */
[----:B------:R-:W-:-:S02]  /*0f30*/  IMAD.IADD R184, R184, 0x1, R23 ;  /* 0x00000001b8b87824 */ /* 0x000fc400078e0217 */
[----:B------:R-:W-:Y:S02]  /*0f40*/  IMAD.SHL.U32 R2, R11, 0x2, RZ ;  /* 0x000000020b027824 */ /* 0x000fe400078e00ff */
[----:B------:R-:W-:Y:S02]  /*0f50*/  IMAD R185, R185, 0x8, R16 ;  /* 0x00000008b9b97824 */ /* 0x000fe400078e0210 */
[----:B------:R-:W-:-:S07]  /*0f60*/  IMAD.IADD R23, R23, 0x1, R22 ;  /* 0x0000000117177824 */ /* 0x000fce00078e0216 */
.L_x_4498:
[----:B------:R-:W-:Y:S01]  /*0f70*/  ULDC.64 UR8, c[0x0][0xc88] ;  /* 0x0003220000087ab9 */ /* 0x000fe20000000a00 */
[----:B------:R-:W-:Y:S01]  /*0f80*/  ULDC.64 UR10, c[0x0][0xa18] ;  /* 0x00028600000a7ab9 */ /* 0x000fe20000000a00 */
[----:B------:R-:W-:Y:S02]  /*0f90*/  UIMAD.WIDE UR8, UR7, 0x4, UR8 ;  /* 0x00000004070878a5 */ /* 0x000fe4000f8e0208 */
[----:B------:R-:W-:Y:S01]  /*0fa0*/  UISETP.NE.U32.AND UP1, UPT, UR10, URZ, UPT ;  /* 0x0000003f0a00728c */ /* 0x000fe2000bf25070 */
[----:B------:R-:W-:Y:S01]  /*0fb0*/  ULDC UR4, c[0x0][0x424] ;  /* 0x0001090000047ab9 */ /* 0x000fe20000000800 */
[----:B------:R-:W-:Y:S02]  /*0fc0*/  ULDC UR7, c[0x0][0x2f0] ;  /* 0x0000bc0000077ab9 */ /* 0x000fe40000000800 */
[----:B0-2-4-:R-:W-:Y:S02]  /*0fd0*/  IMAD.U32 R4, RZ, RZ, UR8 ;  /* 0x00000008ff047e24 */ /* 0x015fe4000f8e00ff */
[----:B------:R-:W-:Y:S01]  /*0fe0*/  IMAD.U32 R5, RZ, RZ, UR9 ;  /* 0x00000009ff057e24 */ /* 0x000fe2000f8e00ff */
[----:B------:R-:W-:-:S04]  /*0ff0*/  ULDC.64 UR8, c[0x0][0xa28] ;  /* 0x00028a0000087ab9 */ /* 0x000fc80000000a00 */
[----:B------:R-:W2:Y:S01]  /*1000*/  LDG.E R4, desc[UR50][R4.64] ;  /* 0x0000003204047981 */ /* 0x000ea2000c1e1900 */
[----:B------:R-:W-:Y:S02]  /*1010*/  UISETP.NE.U32.AND UP0, UPT, UR8, URZ, UPT ;  /* 0x0000003f0800728c */ /* 0x000fe4000bf05070 */
[----:B------:R-:W-:Y:S02]  /*1020*/  UISETP.NE.AND.EX UP1, UPT, UR11, URZ, UPT, UP1 ;  /* 0x0000003f0b00728c */ /* 0x000fe4000bf25310 */
[----:B------:R-:W-:-:S04]  /*1030*/  UISETP.NE.AND.EX UP0, UPT, UR9, URZ, UPT, UP0 ;  /* 0x0000003f0900728c */ /* 0x000fc8000bf05300 */
[----:B------:R-:W-:Y:S02]  /*1040*/  PLOP3.LUT P2, PT, PT, PT, UP1, 0x80, 0x0 ;  /* 0x000000000000781c */ /* 0x000fe40003f4f018 */
[----:B------:R-:W-:Y:S02]  /*1050*/  PLOP3.LUT P0, PT, PT, PT, UP0, 0x80, 0x0 ;  /* 0x000000000000781c */ /* 0x000fe40003f0f008 */
[----:B--2---:R-:W-:-:S13]  /*1060*/  R2UR UR42, R4 ;  /* 0x00000000042a72ca */ /* 0x004fda00000e0000 */
[----:B------:R-:W-:Y:S02]  /*1070*/  USHF.R.S32.HI UR43, URZ, 0x1f, UR42 ;  /* 0x0000001f3f2b7899 */ /* 0x000fe4000801142a */
[----:B------:R-:W-:-:S04]  /*1080*/  @UP0 ULEA UR8, UP2, UR42, UR8, 0x2 ;  /* 0x000000082a080291 */ /* 0x000fc8000f84103f */
[----:B------:R-:W-:Y:S02]  /*1090*/  @UP0 ULEA.HI.X UR9, UR42, UR9, UR43, 0x2, UP2 ;  /* 0x000000092a090291 */ /* 0x000fe400090f142b */
[----:B------:R-:W-:Y:S01]  /*10a0*/  @UP1 ULEA UR10, UP0, UR42, UR10, 0x2 ;  /* 0x0000000a2a0a1291 */ /* 0x000fe2000f80103f */
[----:B------:R-:W-:-:S03]  /*10b0*/  MOV R4, UR8 ;  /* 0x0000000800047c02 */ /* 0x000fc60008000f00 */
[----:B------:R-:W-:Y:S01]  /*10c0*/  @UP1 ULEA.HI.X UR11, UR42, UR11, UR43, 0x2, UP0 ;  /* 0x0000000b2a0b1291 */ /* 0x000fe200080f142b */
[----:B------:R-:W-:Y:S01]  /*10d0*/  IMAD.U32 R5, RZ, RZ, UR9 ;  /* 0x00000009ff057e24 */ /* 0x000fe2000f8e00ff */
[----:B------:R-:W-:Y:S01]  /*10e0*/  ULDC.64 UR8, c[0x0][0x418] ;  /* 0x0001060000087ab9 */ /* 0x000fe20000000a00 */
[----:B-1----:R-:W-:-:S03]  /*10f0*/  IMAD.U32 R6, RZ, RZ, UR10 ;  /* 0x0000000aff067e24 */ /* 0x002fc6000f8e00ff */
[----:B---3--:R-:W-:Y:S01]  /*1100*/  IMAD.U32 R7, RZ, RZ, UR11 ;  /* 0x0000000bff077e24 */ /* 0x008fe2000f8e00ff */
[----:B------:R-:W2:Y:S04]  /*1110*/  @P0 LDG.E R4, desc[UR50][R4.64] ;  /* 0x0000003204040981 */ /* 0x000ea8000c1e1900 */
[----:B------:R-:W3:Y:S01]  /*1120*/  @P2 LDG.E R6, desc[UR50][R6.64] ;  /* 0x0000003206062981 */ /* 0x000ee2000c1e1900 */
[----:B------:R-:W-:Y:S01]  /*1130*/  UISETP.NE.U32.AND UP0, UPT, UR8, URZ, UPT ;  /* 0x0000003f0800728c */ /* 0x000fe2000bf05070 */
[----:B------:R-:W-:Y:S01]  /*1140*/  UMOV UR49, URZ ;  /* 0x0000003f00317c82 */ /* 0x000fe20008000000 */
[----:B------:R-:W-:Y:S02]  /*1150*/  UMOV UR44, UR6 ;  /* 0x00000006002c7c82 */ /* 0x000fe40008000000 */
[----:B------:R-:W-:-:S03]  /*1160*/  UISETP.NE.AND.EX UP0, UPT, UR9, URZ, UPT, UP0 ;  /* 0x0000003f0900728c */ /* 0x000fc6000bf05300 */
[----:B------:R-:W-:Y:S01]  /*1170*/  ULDC.64 UR8, c[0x0][0xa20] ;  /* 0x0002880000087ab9 */ /* 0x000fe20000000a00 */
[----:B------:R-:W-:Y:S01]  /*1180*/  USEL UR4, UR4, 0x1, UP0 ;  /* 0x0000000104047887 */ /* 0x000fe20008000000 */
[----:B------:R-:W-:-:S03]  /*1190*/  ISETP.NE.U32.AND P1, PT, RZ, UR8, PT ;  /* 0x00000008ff007c0c */ /* 0x000fc6000bf25070 */
        /* <DEDUP_REMOVED lines=19> */
.L_x_4435:
[----:B------:R-:W-:Y:S05]  /*12d0*/  @!P1 BRA `(.L_x_4436) ;  /* 0x00000000001c9947 */ /* 0x000fea0003800000 */
[----:B------:R-:W-:-:S04]  /*12e0*/  ULEA UR4, UP0, UR42, UR8, 0x2 ;  /* 0x000000082a047291 */ /* 0x000fc8000f80103f */
[----:B------:R-:W-:Y:S02]  /*12f0*/  ULEA.HI.X UR6, UR42, UR9, UR43, 0x2, UP0 ;  /* 0x000000092a067291 */ /* 0x000fe400080f142b */
[----:B------:R-:W-:-:S04]  /*1300*/  IMAD.U32 R4, RZ, RZ, UR4 ;  /* 0x00000004ff047e24 */ /* 0x000fc8000f8e00ff */
[----:B------:R-:W-:-:S05]  /*1310*/  MOV R5, UR6 ;  /* 0x0000000600057c02 */ /* 0x000fca0008000f00 */
[----:B------:R-:W2:Y:S02]  /*1320*/  LDG.E R4, desc[UR50][R4.64] ;  /* 0x0000003204047981 */ /* 0x000ea4000c1e1900 */
[----:B--2---:R-:W-:Y:S01]  /*1330*/  R2UR UR4, R4 ;  /* 0x00000000040472ca */ /* 0x004fe200000e0000 */
[----:B------:R-:W-:-:S14]  /*1340*/  BRA `(.L_x_4437) ;  /* 0x0000000000347947 */ /* 0x000fdc0003800000 */
.L_x_4436:
        /* <DEDUP_REMOVED lines=13> */
.L_x_4437:
        /* <DEDUP_REMOVED lines=9> */
[----:B------:R-:W0:Y:S01]  /*14b0*/  LDC R0, c[0x0][0x448] ;  /* 0x00011200ff007b82 */ /* 0x000e220000000800 */
[----:B------:R-:W-:Y:S01]  /*14c0*/  UIADD3 UR4, UR45, 0x3f, URZ ;  /* 0x0000003f2d047890 */ /* 0x000fe2000fffe03f */
[----:B------:R-:W-:Y:S01]  /*14d0*/  CS2R R20, SRZ ;  /* 0x0000000000147805 */ /* 0x000fe2000001ff00 */
[----:B------:R-:W-:Y:S01]  /*14e0*/  UIADD3 UR49, UR49, 0x40, -UR52 ;  /* 0x0000004031317890 */ /* 0x000fe2000fffe834 */
        /* <DEDUP_REMOVED lines=20> */
[----:B0-----:R-:W-:Y:S01]  /*1630*/  ISETP.NE.AND P0, PT, R0, 0x1, PT ;  /* 0x000000010000780c */ /* 0x001fe20003f05270 */
[----:B------:R-:W-:Y:S01]  /*1640*/  IMAD.U32 R0, RZ, RZ, UR4 ;  /* 0x00000004ff007e24 */ /* 0x000fe2000f8e00ff */
        /* <DEDUP_REMOVED lines=11> */
[----:B------:R-:W0:Y:S01]  /*1700*/  @P0 LDC R3, c[0x0][0x44c] ;  /* 0x00011300ff030b82 */ /* 0x000e220000000800 */
[----:B------:R-:W-:Y:S02]  /*1710*/  CS2R R96, SRZ ;  /* 0x0000000000607805 */ /* 0x000fe4000001ff00 */
[----:B------:R-:W-:-:S02]  /*1720*/  CS2R R94, SRZ ;  /* 0x00000000005e7805 */ /* 0x000fc4000001ff00 */
[----:B------:R-:W-:Y:S02]  /*1730*/  CS2R R92, SRZ ;  /* 0x00000000005c7805 */ /* 0x000fe4000001ff00 */
[----:B------:R-:W-:Y:S02]  /*1740*/  CS2R R90, SRZ ;  /* 0x00000000005a7805 */ /* 0x000fe4000001ff00 */
[----:B------:R-:W-:Y:S02]  /*1750*/  CS2R R88, SRZ ;  /* 0x0000000000587805 */ /* 0x000fe4000001ff00 */
[----:B------:R-:W-:Y:S02]  /*1760*/  CS2R R86, SRZ ;  /* 0x0000000000567805 */ /* 0x000fe4000001ff00 */
[----:B------:R-:W-:Y:S01]  /*1770*/  CS2R R84, SRZ ;  /* 0x0000000000547805 */ /* 0x000fe2000001ff00 */
[----:B------:R-:W1:Y:S01]  /*1780*/  @P0 LDC R4, c[0x0][0x450] ;  /* 0x00011400ff040b82 */ /* 0x000e620000000800 */
        /* <DEDUP_REMOVED lines=15> */
[----:B0-----:R-:W-:Y:S01]  /*1880*/  @P0 IMAD.HI.U32 R3, R3, UR4, RZ ;  /* 0x0000000403030c27 */ /* 0x001fe2000f8e00ff */
[----:B------:R-:W-:Y:S02]  /*1890*/  CS2R R10, SRZ ;  /* 0x00000000000a7805 */ /* 0x000fe4000001ff00 */
[----:B------:R-:W-:Y:S02]  /*18a0*/  CS2R R8, SRZ ;  /* 0x0000000000087805 */ /* 0x000fe4000001ff00 */
[----:B------:R-:W-:Y:S02]  /*18b0*/  CS2R R164, SRZ ;  /* 0x0000000000a47805 */ /* 0x000fe4000001ff00 */
[----:B------:R-:W-:-:S02]  /*18c0*/  CS2R R38, SRZ ;  /* 0x0000000000267805 */ /* 0x000fc4000001ff00 */
[----:B------:R-:W-:Y:S02]  /*18d0*/  CS2R R166, SRZ ;  /* 0x0000000000a67805 */ /* 0x000fe4000001ff00 */
[----:B------:R-:W-:Y:S02]  /*18e0*/  CS2R R34, SRZ ;  /* 0x0000000000227805 */ /* 0x000fe4000001ff00 */
[----:B------:R-:W-:Y:S02]  /*18f0*/  CS2R R168, SRZ ;  /* 0x0000000000a87805 */ /* 0x000fe4000001ff00 */
[----:B-1----:R-:W-:Y:S01]  /*1900*/  @P0 SHF.R.U32.HI R0, RZ, R4, R3 ;  /* 0x00000004ff000219 */ /* 0x002fe20000011603 */
[----:B------:R-:W-:Y:S01]  /*1910*/  IMAD.MOV.U32 R3, RZ, RZ, RZ ;  /* 0x000000ffff037224 */ /* 0x000fe200078e00ff */
[----:B------:R-:W-:Y:S02]  /*1920*/  PLOP3.LUT P0, PT, PT, PT, PT, 0x80, 0x0 ;  /* 0x000000000000781c */ /* 0x000fe40003f0f070 */
[----:B------:R-:W-:Y:S01]  /*1930*/  CS2R R30, SRZ ;  /* 0x00000000001e7805 */ /* 0x000fe2000001ff00 */
[----:B------:R-:W-:Y:S01]  /*1940*/  IMAD.MOV.U32 R28, RZ, RZ, RZ ;  /* 0x000000ffff1c7224 */ /* 0x000fe200078e00ff */
[----:B------:R-:W-:Y:S01]  /*1950*/  CS2R R170, SRZ ;  /* 0x0000000000aa7805 */ /* 0x000fe2000001ff00 */
[----:B------:R-:W-:Y:S01]  /*1960*/  VIADD R0, R0, UR49 ;  /* 0x0000003100007c36 */ /* 0x000fe20008000000 */
[----:B------:R-:W-:-:S04]  /*1970*/  CS2R R26, SRZ ;  /* 0x00000000001a7805 */ /* 0x000fc8000001ff00 */
[----:B------:R-:W-:-:S04]  /*1980*/  SHF.R.S32.HI R5, RZ, 0x1f, R0 ;  /* 0x0000001fff057819 */ /* 0x000fc80000011400 */
[----:B------:R-:W-:-:S04]  /*1990*/  LEA.HI R5, R5, R0, RZ, 0x6 ;  /* 0x0000000005057211 */ /* 0x000fc800078f30ff */
        /* <DEDUP_REMOVED lines=18> */
.L_x_4440:
[----:B------:R-:W-:Y:S01]  /*1ac0*/  ULEA UR21, UR38, UR41, 0x3 ;  /* 0x0000002926157291 */ /* 0x000fe2000f8e183f */
[----:B------:R-:W-:-:S04]  /*1ad0*/  MOV R3, UR37 ;  /* 0x0000002500037c02 */ /* 0x000fc80008000f00 */
[----:B------:R-:W-:-:S04]  /*1ae0*/  SHF.L.U32 R3, R3, 0x1f, RZ ;  /* 0x0000001f03037819 */ /* 0x000fc800000006ff */
[----:B------:R-:W0:Y:S02]  /*1af0*/  SYNCS.PHASECHK.TRANS64.TRYWAIT P1, [UR21+0x28c50], R3 ;  /* 0x028c5003ff0075a7 */ /* 0x000e240008020155 */
[----:B0-----:R-:W-:Y:S05]  /*1b00*/  @!P1 BRA `(.L_x_4441) ;  /* 0x0000010c00189947 */ /* 0x001fea0003800000 */
.L_x_4583:
        /* <DEDUP_REMOVED lines=38> */
.L_x_4442:
[----:B------:R-:W-:Y:S01]  /*1d70*/  UIADD3 UR6, UR21, 0x28c60, URZ ;  /* 0x00028c6015067890 */ /* 0x000fe2000fffe03f */
[----:B------:R-:W-:-:S03]  /*1d80*/  ISETP.GE.AND P1, PT, R0, 0x2, PT ;  /* 0x000000020000780c */ /* 0x000fc60003f26270 */
[----:B------:R-:W-:-:S09]  /*1d90*/  UPRMT UR6, UR40, 0x654, UR6 ;  /* 0x0000065428067896 */ /* 0x000fd20008000006 */
[----:B------:R-:W-:Y:S01]  /*1da0*/  SYNCS.ARRIVE.TRANS64.RED.A1T0 RZ, [UR6], RZ ;  /* 0x000000ffffff79a7 */ /* 0x000fe20008100406 */
[----:B------:R-:W-:Y:S05]  /*1db0*/  @!P1 BRA `(.L_x_4443) ;  /* 0x0000000800dc9947 */ /* 0x000fea0003800000 */
[----:B------:R-:W-:-:S07]  /*1dc0*/  VIADD R0, R0, 0xfffffffe ;  /* 0xfffffffe00007836 */ /* 0x000fce0000000000 */
.L_x_4449:
        /* <DEDUP_REMOVED lines=143> */
.L_x_4444:
[----:B------:R-:W-:Y:S01]  /*26c0*/  ULEA UR21, UR38, UR41, 0x3 ;  /* 0x0000002926157291 */ /* 0x000fe2000f8e183f */
[----:B------:R-:W-:-:S05]  /*26d0*/  IMAD.U32 R3, RZ, RZ, UR37 ;  /* 0x00000025ff037e24 */ /* 0x000fca000f8e00ff */
[----:B------:R-:W-:-:S04]  /*26e0*/  SHF.L.U32 R3, R3, 0x1f, RZ ;  /* 0x0000001f03037819 */ /* 0x000fc800000006ff */
[----:B------:R0:W1:Y:S01]  /*26f0*/  SYNCS.PHASECHK.TRANS64.TRYWAIT P1, [UR21+0x28c50], R3 ;  /* 0x028c5003ff0075a7 */ /* 0x0000620008020155 */
[----:B------:R-:W-:Y:S05]  /*2700*/  @!P0 BRA `(.L_x_4445) ;  /* 0x0000000000048947 */ /* 0x000fea0003800000 */
[----:B------:R-:W-:Y:S01]  /*2710*/  BPT.TRAP 0x1 ;  /* 0x000000040000795c */ /* 0x000fe20000300000 */
.L_x_4445:
[----:B-1----:R-:W-:Y:S05]  /*2720*/  @P1 BRA `(.L_x_4446) ;  /* 0x0000000000081947 */ /* 0x002fea0003800000 */
[----:B------:R-:W1:Y:S02]  /*2730*/  SYNCS.PHASECHK.TRANS64.TRYWAIT P1, [UR21+0x28c50], R3 ;  /* 0x028c5003ff0075a7 */ /* 0x000e640008020155 */
[----:B-1----:R-:W-:Y:S05]  /*2740*/  @!P1 BRA `(.L_x_4447) ;  /* 0x0000010000209947 */ /* 0x002fea0003800000 */
.L_x_4446:
        /* <DEDUP_REMOVED lines=26> */
.L_x_4448:
[----:B------:R-:W-:-:S04]  /*28f0*/  UIADD3 UR6, UR21, 0x28c60, URZ ;  /* 0x00028c6015067890 */ /* 0x000fc8000fffe03f */
[----:B------:R-:W-:-:S09]  /*2900*/  UPRMT UR6, UR40, 0x654, UR6 ;  /* 0x0000065428067896 */ /* 0x000fd20008000006 */
[----:B------:R-:W-:Y:S01]  /*2910*/  SYNCS.ARRIVE.TRANS64.RED.A1T0 RZ, [UR6], RZ ;  /* 0x000000ffffff79a7 */ /* 0x000fe20008100406 */
[----:B------:R-:W-:Y:S05]  /*2920*/  @P2 BRA `(.L_x_4449) ;  /* 0xfffffff400282947 */ /* 0x000fea000383ffff */
.L_x_4443:
[----:B------:R-:W-:Y:S01]  /*2930*/  BAR.SYNC.DEFER_BLOCKING 0xe, 0x100 ;  /* 0x0384000000007b1d */ /* 0x000fe20000010000 */
[----:B01----:R-:W-:Y:S01]  /*2940*/  IMAD.U32 R3, RZ, RZ, UR38 ;  /* 0x00000026ff037e24 */ /* 0x003fe2000f8e00ff */
[----:B------:R-:W-:Y:S01]  /*2950*/  UIADD3 UR38, UR38, 0x1, URZ ;  /* 0x0000000126267890 */ /* 0x000fe2000fffe03f */
[----:B------:R-:W-:Y:S01]  /*2960*/  PLOP3.LUT P0, PT, PT, PT, PT, 0x8, 0x0 ;  /* 0x000000000000781c */ /* 0x000fe20003f0e170 */
[----:B------:R-:W-:Y:S02]  /*2970*/  IMAD.MOV.U32 R20, RZ, RZ, RZ ;  /* 0x000000ffff147224 */ /* 0x000fe400078e00ff */
        /* <DEDUP_REMOVED lines=139> */
.L_x_4438:
[----:B------:R-:W-:Y:S01]  /*3230*/  ULDC UR4, c[0x0][0x448] ;  /* 0x0001120000047ab9 */ /* 0x000fe20000000800 */
[----:B------:R-:W-:Y:S01]  /*3240*/  UIADD3 UR6, UR45, 0x3f, URZ ;  /* 0x0000003f2d067890 */ /* 0x000fe2000fffe03f */
[----:B------:R-:W-:Y:S01]  /*3250*/  PLOP3.LUT P0, PT, PT, PT, PT, 0x80, 0x0 ;  /* 0x000000000000781c */ /* 0x000fe20003f0f070 */
[----:B------:R-:W-:Y:S01]  /*3260*/  UISETP.NE.AND UP0, UPT, UR4, 0x1, UPT ;  /* 0x000000010400788c */ /* 0x000fe2000bf05270 */
[----:B------:R-:W-:Y:S01]  /*3270*/  IMAD.MOV.U32 R3, RZ, RZ, RZ ;  /* 0x000000ffff037224 */ /* 0x000fe200078e00ff */
[----:B------:R-:W-:Y:S01]  /*3280*/  UIADD3 UR7, UR49, 0x40, -UR52 ;  /* 0x0000004031077890 */ /* 0x000fe2000fffe834 */
[----:B------:R-:W-:Y:S01]  /*3290*/  CS2R R20, SRZ ;  /* 0x0000000000147805 */ /* 0x000fe2000001ff00 */
[----:B------:R-:W-:Y:S01]  /*32a0*/  UP2UR UR53, UPR, URZ, 0x1 ;  /* 0x000000013f357883 */ /* 0x000fe20008000000 */
[----:B------:R-:W-:Y:S02]  /*32b0*/  CS2R R150, SRZ ;  /* 0x0000000000967805 */ /* 0x000fe4000001ff00 */
[----:B------:R-:W-:-:S02]  /*32c0*/  CS2R R148, SRZ ;  /* 0x0000000000947805 */ /* 0x000fc4000001ff00 */
[----:B------:R-:W-:Y:S02]  /*32d0*/  CS2R R146, SRZ ;  /* 0x0000000000927805 */ /* 0x000fe4000001ff00 */
[----:B------:R-:W-:Y:S02]  /*32e0*/  CS2R R144, SRZ ;  /* 0x0000000000907805 */ /* 0x000fe4000001ff00 */
[----:B------:R-:W-:Y:S02]  /*32f0*/  CS2R R142, SRZ ;  /* 0x00000000008e7805 */ /* 0x000fe4000001ff00 */
[----:B------:R-:W-:Y:S01]  /*3300*/  CS2R R140, SRZ ;  /* 0x00000000008c7805 */ /* 0x000fe2000001ff00 */
[----:B------:R-:W-:Y:S01]  /*3310*/  @UP0 ULDC UR4, c[0x0][0x44c] ;  /* 0x0001130000040ab9 */ /* 0x000fe20000000800 */
[----:B------:R-:W-:Y:S01]  /*3320*/  @UP0 ULDC UR8, c[0x0][0x450] ;  /* 0x0001140000080ab9 */ /* 0x000fe20000000800 */
[----:B------:R-:W-:Y:S01]  /*3330*/  UIMAD.WIDE.U32 UR4, UR6, UR4, URZ ;  /* 0x00000004060472a5 */ /* 0x000fe2000f8e003f */
[----:B------:R-:W-:-:S02]  /*3340*/  CS2R R138, SRZ ;  /* 0x00000000008a7805 */ /* 0x000fc4000001ff00 */
[----:B------:R-:W-:Y:S02]  /*3350*/  CS2R R136, SRZ ;  /* 0x0000000000887805 */ /* 0x000fe4000001ff00 */
[----:B------:R-:W-:Y:S01]  /*3360*/  CS2R R134, SRZ ;  /* 0x0000000000867805 */ /* 0x000fe2000001ff00 */
[----:B------:R-:W-:Y:S01]  /*3370*/  @UP0 USHF.R.U32.HI UR6, URZ, UR8, UR5 ;  /* 0x000000083f060299 */ /* 0x000fe20008011605 */
[----:B------:R-:W-:Y:S02]  /*3380*/  CS2R R132, SRZ ;  /* 0x0000000000847805 */ /* 0x000fe4000001ff00 */
[----:B------:R-:W-:Y:S02]  /*3390*/  CS2R R130, SRZ ;  /* 0x0000000000827805 */ /* 0x000fe4000001ff00 */
[----:B------:R-:W-:Y:S01]  /*33a0*/  CS2R R128, SRZ ;  /* 0x0000000000807805 */ /* 0x000fe2000001ff00 */
[----:B------:R-:W-:Y:S01]  /*33b0*/  UIADD3 UR6, UR7, UR6, URZ ;  /* 0x0000000607067290 */ /* 0x000fe2000fffe03f */
[----:B------:R-:W-:-:S02]  /*33c0*/  CS2R R162, SRZ ;  /* 0x0000000000a27805 */ /* 0x000fc4000001ff00 */
[----:B------:R-:W-:Y:S02]  /*33d0*/  CS2R R160, SRZ ;  /* 0x0000000000a07805 */ /* 0x000fe4000001ff00 */
[----:B------:R-:W-:Y:S01]  /*33e0*/  CS2R R124, SRZ ;  /* 0x00000000007c7805 */ /* 0x000fe2000001ff00 */
[----:B------:R-:W-:Y:S01]  /*33f0*/  USHF.R.S32.HI UR4, URZ, 0x1f, UR6 ;  /* 0x0000001f3f047899 */ /* 0x000fe20008011406 */
[----:B------:R-:W-:Y:S02]  /*3400*/  CS2R R158, SRZ ;  /* 0x00000000009e7805 */ /* 0x000fe4000001ff00 */
[----:B------:R-:W-:Y:S02]  /*3410*/  CS2R R120, SRZ ;  /* 0x0000000000787805 */ /* 0x000fe4000001ff00 */
[----:B------:R-:W-:Y:S01]  /*3420*/  CS2R R156, SRZ ;  /* 0x00000000009c7805 */ /* 0x000fe2000001ff00 */
[----:B------:R-:W-:Y:S01]  /*3430*/  ULEA.HI UR4, UR4, UR6, URZ, 0x6 ;  /* 0x0000000604047291 */ /* 0x000fe2000f8f303f */
[----:B------:R-:W-:-:S02]  /*3440*/  CS2R R116, SRZ ;  /* 0x0000000000747805 */ /* 0x000fc4000001ff00 */
[----:B------:R-:W-:Y:S02]  /*3450*/  CS2R R154, SRZ ;  /* 0x00000000009a7805 */ /* 0x000fe4000001ff00 */
[----:B------:R-:W-:Y:S01]  /*3460*/  CS2R R112, SRZ ;  /* 0x0000000000707805 */ /* 0x000fe2000001ff00 */
[----:B------:R-:W-:Y:S01]  /*3470*/  USHF.R.S32.HI UR4, URZ, 0x6, UR4 ;  /* 0x000000063f047899 */ /* 0x000fe20008011404 */
[----:B------:R-:W-:Y:S02]  /*3480*/  CS2R R152, SRZ ;  /* 0x0000000000987805 */ /* 0x000fe4000001ff00 */
[----:B------:R-:W-:Y:S02]  /*3490*/  CS2R R58, SRZ ;  /* 0x00000000003a7805 */ /* 0x000fe4000001ff00 */
[----:B------:R-:W-:Y:S01]  /*34a0*/  CS2R R108, SRZ ;  /* 0x00000000006c7805 */ /* 0x000fe2000001ff00 */
[----:B------:R-:W-:Y:S01]  /*34b0*/  UISETP.LT.AND UP0, UPT, UR54, UR4, UPT ;  /* 0x000000043600728c */ /* 0x000fe2000bf01270 */
[----:B------:R-:W-:-:S02]  /*34c0*/  CS2R R56, SRZ ;  /* 0x0000000000387805 */ /* 0x000fc4000001ff00 */
[----:B------:R-:W-:Y:S02]  /*34d0*/  CS2R R54, SRZ ;  /* 0x0000000000367805 */ /* 0x000fe4000001ff00 */
[----:B------:R-:W-:Y:S01]  /*34e0*/  CS2R R104, SRZ ;  /* 0x0000000000687805 */ /* 0x000fe2000001ff00 */
[----:B------:R-:W-:Y:S01]  /*34f0*/  USEL UR54, UR54, UR4, UP0 ;  /* 0x0000000436367287 */ /* 0x000fe20008000000 */
[----:B------:R-:W-:Y:S02]  /*3500*/  CS2R R50, SRZ ;  /* 0x0000000000327805 */ /* 0x000fe4000001ff00 */
[----:B------:R-:W-:Y:S02]  /*3510*/  CS2R R46, SRZ ;  /* 0x00000000002e7805 */ /* 0x000fe4000001ff00 */
[----:B------:R-:W-:Y:S01]  /*3520*/  CS2R R100, SRZ ;  /* 0x0000000000647805 */ /* 0x000fe2000001ff00 */
[----:B------:R-:W-:Y:S01]  /*3530*/  UISETP.GE.AND UP0, UPT, UR54, 0x1, UPT ;  /* 0x000000013600788c */ /* 0x000fe2000bf06270 */
[----:B------:R-:W-:-:S02]  /*3540*/  CS2R R42, SRZ ;  /* 0x00000000002a7805 */ /* 0x000fc4000001ff00 */
[----:B------:R-:W-:Y:S02]  /*3550*/  CS2R R96, SRZ ;  /* 0x0000000000607805 */ /* 0x000fe4000001ff00 */
[----:B------:R-:W-:Y:S02]  /*3560*/  CS2R R94, SRZ ;  /* 0x00000000005e7805 */ /* 0x000fe4000001ff00 */
[----:B------:R-:W-:Y:S02]  /*3570*/  CS2R R92, SRZ ;  /* 0x00000000005c7805 */ /* 0x000fe4000001ff00 */
[----:B------:R-:W-:Y:S02]  /*3580*/  CS2R R90, SRZ ;  /* 0x00000000005a7805 */ /* 0x000fe4000001ff00 */
[----:B------:R-:W-:Y:S02]  /*3590*/  PLOP3.LUT P1, PT, PT, PT, UP0, 0x80, 0x0 ;  /* 0x000000000000781c */ /* 0x000fe40003f2f008 */
        /* <DEDUP_REMOVED lines=28> */
[----:B------:R-:W-:Y:S01]  /*3760*/  CS2R R26, SRZ ;  /* 0x00000000001a7805 */ /* 0x000fe2000001ff00 */
        /* <DEDUP_REMOVED lines=24> */
[----:B------:R-:W-:Y:S01]  /*38f0*/  IMAD.U32 R7, RZ, RZ, UR5 ;  /* 0x00000005ff077e24 */ /* 0x000fe2000f8e00ff */
[----:B------:R-:W-:Y:S01]  /*3900*/  MOV R13, RZ ;  /* 0x000000ff000d7202 */ /* 0x000fe20000000f00 */
[----:B------:R-:W-:-:S02]  /*3910*/  IMAD.U32 R11, RZ, RZ, UR7 ;  /* 0x00000007ff0b7e24 */ /* 0x000fc4000f8e00ff */
[----:B------:R-:W-:Y:S02]  /*3920*/  IMAD.MOV.U32 R8, RZ, RZ, 0x70 ;  /* 0x00000070ff087424 */ /* 0x000fe400078e00ff */
[----:B0-----:R-:W-:-:S07]  /*3930*/  IMAD.MOV.U32 R12, RZ, RZ, 0x1 ;  /* 0x00000001ff0c7424 */ /* 0x001fce00078e00ff */
[----:B------:R-:W-:-:S07]  /*3940*/  LEPC R20, `(.L_x_4450) ;  /* 0x000000001014794e */ /* 0x000fce0000000000 */
[----:B-1----:R-:W-:Y:S05]  /*3950*/  CALL.ABS.NOINC R14 ;  /* 0x000000000e007343 */ /* 0x002fea0003c00000 */
.L_x_4450:
        /* <DEDUP_REMOVED lines=9> */
.L_x_4584:
[----:B------:R-:W-:Y:S05]  /*39f0*/  @!P0 BRA `(.L_x_4452) ;  /* 0x0000000000048947 */ /* 0x000fea0003800000 */
[----:B------:R-:W-:Y:S01]  /*3a00*/  BPT.TRAP 0x1 ;  /* 0x000000040000795c */ /* 0x000fe20000300000 */
.L_x_4452:
[----:B------:R-:W-:Y:S02]  /*3a10*/  IMAD.U32 R7, RZ, RZ, UR38 ;  /* 0x00000026ff077e24 */ /* 0x000fe4000f8e00ff */
[----:B------:R-:W-:-:S03]  /*3a20*/  IMAD.U32 R8, RZ, RZ, UR37 ;  /* 0x00000025ff087e24 */ /* 0x000fc6000f8e00ff */
[----:B------:R-:W-:Y:S02]  /*3a30*/  LEA R7, R7, UR41, 0x3 ;  /* 0x0000002907077c11 */ /* 0x000fe4000f8e18ff */
[----:B------:R-:W-:-:S04]  /*3a40*/  SHF.L.U32 R8, R8, 0x1f, RZ ;  /* 0x0000001f08087819 */ /* 0x000fc800000006ff */
[----:B------:R1:W2:Y:S01]  /*3a50*/  SYNCS.PHASECHK.TRANS64.TRYWAIT P1, [R7+URZ+0x28c30], R8 ;  /* 0x028c3008070075a7 */ /* 0x0002a2000802017f */
[----:B------:R-:W-:Y:S05]  /*3a60*/  @!P0 BRA `(.L_x_4453) ;  /* 0x0000000000048947 */ /* 0x000fea0003800000 */
[----:B------:R-:W-:Y:S01]  /*3a70*/  BPT.TRAP 0x1 ;  /* 0x000000040000795c */ /* 0x000fe20000300000 */
.L_x_4453:
[----:B--2---:R-:W-:Y:S05]  /*3a80*/  @P1 BRA `(.L_x_4454) ;  /* 0x0000000000081947 */ /* 0x004fea0003800000 */
[----:B------:R-:W2:Y:S02]  /*3a90*/  SYNCS.PHASECHK.TRANS64.TRYWAIT P1, [R7+URZ+0x28c30], R8 ;  /* 0x028c3008070075a7 */ /* 0x000ea4000802017f */
[----:B--2---:R-:W-:Y:S05]  /*3aa0*/  @!P1 BRA `(.L_x_4455) ;  /* 0x000000ec00789947 */ /* 0x004fea0003800000 */
.L_x_4454:
        /* <DEDUP_REMOVED lines=40> */
.L_x_4456:
[----:B------:R-:W-:Y:S01]  /*3d30*/  UISETP.NE.AND UP0, UPT, UR53, URZ, UPT ;  /* 0x0000003f3500728c */ /* 0x000fe2000bf05270 */
[----:B------:R-:W-:Y:S01]  /*3d40*/  IADD3 R3, R185, UR45, RZ ;  /* 0x0000002db9037c10 */ /* 0x000fe2000fffe0ff */
[----:B------:R-:W-:Y:S02]  /*3d50*/  ULDC UR10, c[0x0][0x9d8] ;  /* 0x00027600000a7ab9 */ /* 0x000fe40000000800 */
        /* <DEDUP_REMOVED lines=8> */
[----:B------:R-:W-:Y:S01]  /*3de0*/  FMUL.FTZ R34, R34, UR10 ;  /* 0x0000000a22227c20 */ /* 0x000fe20008410000 */
        /* <DEDUP_REMOVED lines=17> */
[----:B------:R-:W-:Y:S01]  /*3f00*/  FMUL.FTZ R51, R51, UR10 ;  /* 0x0000000a33337c20 */ /* 0x000fe20008410000 */
[----:B------:R-:W-:Y:S01]  /*3f10*/  UIADD3 UR7, UR49, 0x1, UR6 ;  /* 0x0000000131077890 */ /* 0x000fe2000fffe006 */
[----:B------:R-:W-:Y:S01]  /*3f20*/  FMUL.FTZ R54, R54, UR10 ;  /* 0x0000000a36367c20 */ /* 0x000fe20008410000 */
[----:B------:R-:W-:Y:S01]  /*3f30*/  IMAD.U32 R5, RZ, RZ, UR6 ;  /* 0x00000006ff057e24 */ /* 0x000fe2000f8e00ff */
[----:B------:R-:W5:Y:S01]  /*3f40*/  MUFU.TANH R31, R31 ;  /* 0x0000001f001f7308 */ /* 0x000f620000002400 */
[----:B------:R-:W-:Y:S01]  /*3f50*/  FMUL.FTZ R55, R55, UR10 ;  /* 0x0000000a37377c20 */ /* 0x000fe20008410000 */
[----:B------:R-:W1:Y:S01]  /*3f60*/  SHFL.IDX PT, R3, R3, RZ, 0x1c1f ;  /* 0x001c1fff03037589 */ /* 0x000e6200000e0000 */
[----:B------:R-:W-:Y:S01]  /*3f70*/  IMAD.U32 R13, RZ, RZ, UR7 ;  /* 0x00000007ff0d7e24 */ /* 0x000fe2000f8e00ff */
[----:B------:R-:W-:Y:S01]  /*3f80*/  IADD3 R4, -R2, UR49, R5 ;  /* 0x0000003102047c10 */ /* 0x000fe2000fffe105 */
[----:B------:R-:W-:Y:S01]  /*3f90*/  FMUL.FTZ R24, R24, UR10 ;  /* 0x0000000a18187c20 */ /* 0x000fe20008410000 */
        /* <DEDUP_REMOVED lines=12> */
[----:B------:R-:W-:Y:S01]  /*4060*/  FMUL.FTZ R45, R45, UR10 ;  /* 0x0000000a2d2d7c20 */ /* 0x000fe20008410000 */
        /* <DEDUP_REMOVED lines=9> */
[----:B------:R-:W-:Y:S01]  /*4100*/  ULDC UR10, c[0x0][0x988] ;  /* 0x00026200000a7ab9 */ /* 0x000fe20000000800 */
[----:B0-----:R-:W-:-:S02]  /*4110*/  FSEL R27, R26, -INF , P1 ;  /* 0xff8000001a1b7808 */ /* 0x001fc40000800000 */
[----:B---3--:R-:W-:Y:S02]  /*4120*/  FSEL R28, R9, -INF , P2 ;  /* 0xff800000091c7808 */ /* 0x008fe40001000000 */
[----:B------:R-:W-:Y:S01]  /*4130*/  ISETP.GT.AND P1, PT, R6, 0x9, PT ;  /* 0x000000090600780c */ /* 0x000fe20003f24270 */
[----:B------:R-:W0:Y:S01]  /*4140*/  MUFU.TANH R38, R38 ;  /* 0x0000002600267308 */ /* 0x000e220000002400 */
[----:B------:R-:W-:Y:S02]  /*4150*/  FSEL R30, R30, -INF , P3 ;  /* 0xff8000001e1e7808 */ /* 0x000fe40001800000 */
[----:B------:R-:W-:Y:S02]  /*4160*/  FMNMX.FTZ R9, R27, R28, !PT ;  /* 0x0000001c1b097209 */ /* 0x000fe40007810000 */
[----:B------:R-:W-:Y:S02]  /*4170*/  ISETP.GT.AND P2, PT, R6, 0x10, PT ;  /* 0x000000100600780c */ /* 0x000fe40003f44270 */
[----:B-----5:R-:W-:Y:S01]  /*4180*/  FSEL R31, R31, -INF , P1 ;  /* 0xff8000001f1f7808 */ /* 0x020fe20000800000 */
[----:B------:R-:W3:Y:S01]  /*4190*/  MUFU.TANH R39, R39 ;  /* 0x0000002700277308 */ /* 0x000ee20000002400 */
        /* <DEDUP_REMOVED lines=9> */
[----:B------:R-:W4:Y:S01]  /*4230*/  MUFU.TANH R43, R43 ;  /* 0x0000002b002b7308 */ /* 0x000f220000002400 */
[----:B0-----:R-:W-:Y:S02]  /*4240*/  FSEL R38, R38, -INF , P2 ;  /* 0xff80000026267808 */ /* 0x001fe40001000000 */
[----:B------:R-:W-:Y:S02]  /*4250*/  FMNMX.FTZ R9, R35, R10, !PT ;  /* 0x0000000a23097209 */ /* 0x000fe40007810000 */
[----:B------:R-:W-:Y:S02]  /*4260*/  ISETP.GT.AND P2, PT, R6, 0x20, PT ;  /* 0x000000200600780c */ /* 0x000fe40003f44270 */
[----:B---3--:R-:W-:Y:S01]  /*4270*/  FSEL R39, R39, -INF , P1 ;  /* 0xff80000027277808 */ /* 0x008fe20000800000 */
[----:B------:R-:W0:Y:S01]  /*4280*/  MUFU.TANH R46, R46 ;  /* 0x0000002e002e7308 */ /* 0x000e220000002400 */
        /* <DEDUP_REMOVED lines=9> */
[----:B------:R-:W3:Y:S01]  /*4320*/  MUFU.TANH R50, R50 ;  /* 0x0000003200327308 */ /* 0x000ee20000002400 */
[----:B0-----:R-:W-:Y:S02]  /*4330*/  FSEL R46, R46, -INF , P2 ;  /* 0xff8000002e2e7808 */ /* 0x001fe40001000000 */
[----:B------:R-:W-:Y:S02]  /*4340*/  FMNMX.FTZ R9, R43, R10, !PT ;  /* 0x0000000a2b097209 */ /* 0x000fe40007810000 */
[----:B------:R-:W-:Y:S02]  /*4350*/  ISETP.GT.AND P2, PT, R6, 0x30, PT ;  /* 0x000000300600780c */ /* 0x000fe40003f44270 */
[----:B------:R-:W-:Y:S01]  /*4360*/  FMNMX.FTZ R10, R46, R9, !PT ;  /* 0x000000092e0a7209 */ /* 0x000fe20007810000 */
[----:B------:R-:W0:Y:S01]  /*4370*/  MUFU.TANH R51, R51 ;  /* 0x0000003300337308 */ /* 0x000e220000002400 */
[----:B--2---:R-:W-:-:S02]  /*4380*/  FSEL R47, R47, -INF , P1 ;  /* 0xff8000002f2f7808 */ /* 0x004fc40000800000 */
[----:B------:R-:W-:Y:S02]  /*4390*/  ISETP.GT.AND P1, PT, R6, 0x31, PT ;  /* 0x000000310600780c */ /* 0x000fe40003f24270 */
[----:B------:R-:W-:Y:S02]  /*43a0*/  FMNMX.FTZ R9, R47, R10, !PT ;  /* 0x0000000a2f097209 */ /* 0x000fe40007810000 */
[----:B-1----:R-:W-:Y:S01]  /*43b0*/  VIADDMNMX R3, R3, R5, R4, PT ;  /* 0x0000000503037246 */ /* 0x002fe20003800104 */
[----:B------:R-:W1:Y:S01]  /*43c0*/  MUFU.TANH R54, R54 ;  /* 0x0000003600367308 */ /* 0x000e620000002400 */
[----:B---3--:R-:W-:Y:S02]  /*43d0*/  FSEL R50, R50, -INF , P2 ;  /* 0xff80000032327808 */ /* 0x008fe40001000000 */
[----:B------:R-:W-:Y:S02]  /*43e0*/  ISETP.GT.AND P2, PT, R6, 0x38, PT ;  /* 0x000000380600780c */ /* 0x000fe40003f44270 */
[----:B------:R-:W-:-:S02]  /*43f0*/  FMNMX.FTZ R10, R50, R9, !PT ;  /* 0x00000009320a7209 */ /* 0x000fc40007810000 */
[----:B------:R-:W-:Y:S01]  /*4400*/  ISETP.GT.AND P3, PT, R3, 0x8, PT ;  /* 0x000000080300780c */ /* 0x000fe20003f64270 */
[----:B------:R-:W2:Y:S01]  /*4410*/  MUFU.TANH R55, R55 ;  /* 0x0000003700377308 */ /* 0x000ea20000002400 */
[----:B0-----:R-:W-:Y:S02]  /*4420*/  FSEL R51, R51, -INF , P1 ;  /* 0xff80000033337808 */ /* 0x001fe40000800000 */
[----:B------:R-:W-:Y:S02]  /*4430*/  ISETP.GT.AND P1, PT, R6, 0x39, PT ;  /* 0x000000390600780c */ /* 0x000fe40003f24270 */
[----:B------:R-:W-:Y:S02]  /*4440*/  FMNMX.FTZ R9, R51, R10, !PT ;  /* 0x0000000a33097209 */ /* 0x000fe40007810000 */
[----:B------:R-:W-:Y:S01]  /*4450*/  FSEL R10, R11, -INF , P3 ;  /* 0xff8000000b0a7808 */ /* 0x000fe20001800000 */
[----:B------:R-:W0:Y:S01]  /*4460*/  MUFU.TANH R24, R24 ;  /* 0x0000001800187308 */ /* 0x000e220000002400 */
[----:B-1----:R-:W-:-:S02]  /*4470*/  FSEL R54, R54, -INF , P2 ;  /* 0xff80000036367808 */ /* 0x002fc40001000000 */
[C---:B------:R-:W-:Y:S02]  /*4480*/  ISETP.GT.AND P2, PT, R3.reuse, 0x1, PT ;  /* 0x000000010300780c */ /* 0x040fe40003f44270 */
[----:B------:R-:W-:Y:S02]  /*4490*/  FMNMX.FTZ R6, R54, R9, !PT ;  /* 0x0000000936067209 */ /* 0x000fe40007810000 */
[----:B------:R-:W-:Y:S01]  /*44a0*/  ISETP.GT.AND P3, PT, R3, 0x29, PT ;  /* 0x000000290300780c */ /* 0x000fe20003f64270 */
[----:B------:R-:W-:Y:S01]  /*44b0*/  MUFU.TANH R25, R25 ;  /* 0x0000001900197308 */ /* 0x000fe20000002400 */
[----:B--2---:R-:W-:Y:S02]  /*44c0*/  FSEL R55, R55, -INF , P1 ;  /* 0xff80000037377808 */ /* 0x004fe40000800000 */
[----:B------:R-:W-:Y:S02]  /*44d0*/  ISETP.GT.AND P1, PT, R3, RZ, PT ;  /* 0x000000ff0300720c */ /* 0x000fe40003f24270 */
[----:B------:R-:W-:-:S02]  /*44e0*/  FMNMX.FTZ R6, R55, R6, !PT ;  /* 0x0000000637067209 */ /* 0x000fc40007810000 */
        /* <DEDUP_REMOVED lines=190> */
.L_x_4457:
[----:B------:R0:W1:Y:S01]  /*50d0*/  SYNCS.PHASECHK.TRANS64.TRYWAIT P1, [R7+URZ+0x28c50], R8 ;  /* 0x028c5008070075a7 */ /* 0x000062000802017f */
[----:B------:R-:W-:Y:S05]  /*50e0*/  @!P0 BRA `(.L_x_4458) ;  /* 0x0000000000048947 */ /* 0x000fea0003800000 */
[----:B------:R-:W-:Y:S01]  /*50f0*/  BPT.TRAP 0x1 ;  /* 0x000000040000795c */ /* 0x000fe20000300000 */
.L_x_4458:
[----:B-1----:R-:W-:Y:S05]  /*5100*/  @P1 BRA `(.L_x_4459) ;  /* 0x0000000000081947 */ /* 0x002fea0003800000 */
[----:B------:R-:W1:Y:S02]  /*5110*/  SYNCS.PHASECHK.TRANS64.TRYWAIT P1, [R7+URZ+0x28c50], R8 ;  /* 0x028c5008070075a7 */ /* 0x000e64000802017f */
[----:B-1----:R-:W-:Y:S05]  /*5120*/  @!P1 BRA `(.L_x_4460) ;  /* 0x000000d400ec9947 */ /* 0x002fea0003800000 */
.L_x_4459:
        /* <DEDUP_REMOVED lines=34> */
.L_x_4461:
[----:B------:R-:W-:Y:S01]  /*5350*/  UISETP.NE.AND UP0, UPT, UR53, URZ, UPT ;  /* 0x0000003f3500728c */ /* 0x000fe2000bf05270 */
[----:B------:R-:W-:Y:S01]  /*5360*/  R2UR UR14, R7 ;  /* 0x00000000070e72ca */ /* 0x000fe200000e0000 */
[----:B------:R-:W-:Y:S01]  /*5370*/  UMOV UR11, UR45 ;  /* 0x0000002d000b7c82 */ /* 0x000fe20008000000 */
[----:B------:R-:W-:-:S08]  /*5380*/  UIADD3 UR21, UR54, -0x2, URZ ;  /* 0xfffffffe36157890 */ /* 0x000fd0000fffe03f */
[----:B------:R-:W-:Y:S01]  /*5390*/  @UP0 ULDC UR6, c[0x0][0x44c] ;  /* 0x0001130000060ab9 */ /* 0x000fe20000000800 */
[----:B------:R-:W-:Y:S01]  /*53a0*/  @UP0 ULDC UR15, c[0x0][0x450] ;  /* 0x00011400000f0ab9 */ /* 0x000fe20000000800 */
[----:B------:R-:W-:Y:S02]  /*53b0*/  UIMAD.WIDE.U32 UR6, UR45, UR6, URZ ;  /* 0x000000062d0672a5 */ /* 0x000fe4000f8e003f */
[----:B------:R-:W-:Y:S02]  /*53c0*/  UIADD3 UR6, UR14, 0x28c60, URZ ;  /* 0x00028c600e067890 */ /* 0x000fe4000fffe03f */
[----:B------:R-:W-:Y:S02]  /*53d0*/  @UP0 USHF.R.U32.HI UR11, URZ, UR15, UR7 ;  /* 0x0000000f3f0b0299 */ /* 0x000fe40008011607 */
[----:B------:R-:W-:Y:S02]  /*53e0*/  UPRMT UR6, UR40, 0x654, UR6 ;  /* 0x0000065428067896 */ /* 0x000fe40008000006 */
[----:B------:R-:W-:-:S04]  /*53f0*/  UIADD3 UR7, UR11, UR49, -UR52 ;  /* 0x000000310b077290 */ /* 0x000fc8000fffe834 */
        /* <DEDUP_REMOVED lines=9> */
[----:B01----:R-:W-:Y:S01]  /*5490*/  IMAD.MOV.U32 R8, RZ, RZ, R5 ;  /* 0x000000ffff087224 */ /* 0x003fe200078e0005 */
[----:B------:R-:W-:Y:S01]  /*54a0*/  UMOV UR24, UR38 ;  /* 0x0000002600187c82 */ /* 0x000fe20008000000 */
[----:B------:R-:W-:Y:S01]  /*54b0*/  IMAD.MOV.U32 R9, RZ, RZ, R6 ;  /* 0x000000ffff097224 */ /* 0x000fe200078e0006 */
[----:B------:R-:W-:Y:S01]  /*54c0*/  ULDC UR25, c[0x0][0x9d8] ;  /* 0x0002760000197ab9 */ /* 0x000fe20000000800 */
[----:B------:R-:W-:-:S05]  /*54d0*/  ULDC UR22, c[0x0][0x988] ;  /* 0x0002620000167ab9 */ /* 0x000fca0000000800 */
.L_x_4473:
[----:B------:R-:W-:-:S04]  /*54e0*/  UIADD3 UR38, UR24, 0x1, URZ ;  /* 0x0000000118267890 */ /* 0x000fc8000fffe03f */
[----:B------:R-:W-:-:S04]  /*54f0*/  UISETP.NE.AND UP0, UPT, UR38, 0x2, UPT ;  /* 0x000000022600788c */ /* 0x000fc8000bf05270 */
[----:B------:R-:W-:Y:S02]  /*5500*/  USEL UR6, URZ, 0x1, UP0 ;  /* 0x000000013f067887 */ /* 0x000fe40008000000 */
[----:B------:R-:W-:Y:S02]  /*5510*/  USEL UR38, UR38, URZ, UP0 ;  /* 0x0000003f26267287 */ /* 0x000fe40008000000 */
[----:B------:R-:W-:Y:S01]  /*5520*/  ULOP3.LUT UR37, UR37, UR6, URZ, 0x3c, !UPT ;  /* 0x0000000625257292 */ /* 0x000fe2000f8e3c3f */
[----:B0--3--:R-:W-:Y:S11]  /*5530*/  @!P0 BRA `(.L_x_4463) ;  /* 0x0000000000048947 */ /* 0x009ff60003800000 */
[----:B------:R-:W-:Y:S01]  /*5540*/  BPT.TRAP 0x1 ;  /* 0x000000040000795c */ /* 0x000fe20000300000 */
.L_x_4463:
[----:B------:R-:W-:Y:S01]  /*5550*/  ULEA UR23, UR38, UR41, 0x3 ;  /* 0x0000002926177291 */ /* 0x000fe2000f8e183f */
[----:B------:R-:W-:-:S05]  /*5560*/  IMAD.U32 R7, RZ, RZ, UR37 ;  /* 0x00000025ff077e24 */ /* 0x000fca000f8e00ff */
[----:B------:R-:W-:-:S04]  /*5570*/  SHF.L.U32 R7, R7, 0x1f, RZ ;  /* 0x0000001f07077819 */ /* 0x000fc800000006ff */
[----:B------:R0:W1:Y:S01]  /*5580*/  SYNCS.PHASECHK.TRANS64.TRYWAIT P1, [UR23+0x28c30], R7 ;  /* 0x028c3007ff0075a7 */ /* 0x0000620008020157 */
[----:B------:R-:W-:Y:S05]  /*5590*/  @!P0 BRA `(.L_x_4464) ;  /* 0x0000000000048947 */ /* 0x000fea0003800000 */
[----:B------:R-:W-:Y:S01]  /*55a0*/  BPT.TRAP 0x1 ;  /* 0x000000040000795c */ /* 0x000fe20000300000 */
.L_x_4464:
[----:B-1----:R-:W-:Y:S05]  /*55b0*/  @P1 BRA `(.L_x_4465) ;  /* 0x0000000000081947 */ /* 0x002fea0003800000 */
[----:B------:R-:W1:Y:S02]  /*55c0*/  SYNCS.PHASECHK.TRANS64.TRYWAIT P1, [UR23+0x28c30], R7 ;  /* 0x028c3007ff0075a7 */ /* 0x000e640008020157 */
[----:B-1----:R-:W-:Y:S05]  /*55d0*/  @!P1 BRA `(.L_x_4466) ;  /* 0x000000d000d49947 */ /* 0x002fea0003800000 */
.L_x_4465:
        /* <DEDUP_REMOVED lines=23> */
.L_x_4467:
[----:B------:R-:W-:Y:S01]  /*5750*/  UISETP.NE.AND UP0, UPT, UR53, URZ, UPT ;  /* 0x0000003f3500728c */ /* 0x000fe2000bf05270 */
[----:B------:R-:W-:Y:S01]  /*5760*/  IADD3 R10, R185, UR45, RZ ;  /* 0x0000002db90a7c10 */ /* 0x000fe2000fffe0ff */
[----:B-1----:R-:W-:Y:S01]  /*5770*/  FMUL.FTZ R6, R162, UR25 ;  /* 0x00000019a2067c20 */ /* 0x002fe20008410000 */
[----:B------:R-:W-:Y:S01]  /*5780*/  FMUL.FTZ R154, R154, UR25 ;  /* 0x000000199a9a7c20 */ /* 0x000fe20008410000 */
[----:B------:R-:W-:Y:S02]  /*5790*/  IMAD.U32 R15, RZ, RZ, UR49 ;  /* 0x00000031ff0f7e24 */ /* 0x000fe4000f8e00ff */
[----:B------:R-:W-:Y:S01]  /*57a0*/  FMUL.FTZ R155, R155, UR25 ;  /* 0x000000199b9b7c20 */ /* 0x000fe20008410000 */
[----:B------:R-:W-:Y:S01]  /*57b0*/  PLOP3.LUT P1, PT, PT, PT, UP0, 0x80, 0x0 ;  /* 0x000000000000781c */ /* 0x000fe20003f2f008 */
[----:B------:R-:W-:Y:S01]  /*57c0*/  IMAD.MOV.U32 R162, RZ, RZ, R10 ;  /* 0x000000ffffa27224 */ /* 0x000fe200078e000a */
        /* <DEDUP_REMOVED lines=9> */
[----:B------:R-:W1:Y:S01]  /*5860*/  MUFU.TANH R155, R155 ;  /* 0x0000009b009b7308 */ /* 0x000e620000002400 */
        /* <DEDUP_REMOVED lines=8> */
[----:B------:R2:W-:Y:S01]  /*58f0*/  MUFU.TANH R152, R10 ;  /* 0x0000000a00987308 */ /* 0x0005e20000002400 */
[----:B------:R-:W-:Y:S01]  /*5900*/  UIMAD UR6, UR21, UR6, 0x1 ;  /* 0x00000001150674a4 */ /* 0x000fe2000f8e0206 */
[----:B------:R-:W-:Y:S01]  /*5910*/  FMUL.FTZ R175, R175, UR25 ;  /* 0x00000019afaf7c20 */ /* 0x000fe20008410000 */
[----:B------:R-:W2:Y:S01]  /*5920*/  SHFL.IDX PT, R11, R162, 0x1, 0x1c1f ;  /* 0x003c1f00a20b7f89 */ /* 0x000ea200000e0000 */
[----:B------:R-:W-:Y:S01]  /*5930*/  FMUL.FTZ R178, R178, UR25 ;  /* 0x00000019b2b27c20 */ /* 0x000fe20008410000 */
[----:B------:R-:W-:Y:S01]  /*5940*/  FMUL.FTZ R179, R179, UR25 ;  /* 0x00000019b3b37c20 */ /* 0x000fe20008410000 */
[----:B------:R-:W-:Y:S01]  /*5950*/  FMUL.FTZ R182, R182, UR25 ;  /* 0x00000019b6b67c20 */ /* 0x000fe20008410000 */
[----:B------:R-:W-:Y:S01]  /*5960*/  IADD3 R166, R15, UR6, -R2 ;  /* 0x000000060fa67c10 */ /* 0x000fe2000fffe802 */
[----:B------:R-:W3:Y:S01]  /*5970*/  MUFU.TANH R158, R158 ;  /* 0x0000009e009e7308 */ /* 0x000ee20000002400 */
[----:B------:R-:W-:Y:S01]  /*5980*/  FMUL.FTZ R183, R183, UR25 ;  /* 0x00000019b7b77c20 */ /* 0x000fe20008410000 */
[----:B------:R-:W-:Y:S01]  /*5990*/  FMUL.FTZ R157, R157, UR25 ;  /* 0x000000199d9d7c20 */ /* 0x000fe20008410000 */
[----:B------:R-:W-:Y:S01]  /*59a0*/  FMUL.FTZ R160, R160, UR25 ;  /* 0x00000019a0a07c20 */ /* 0x000fe20008410000 */
[----:B------:R-:W-:-:S02]  /*59b0*/  VIADD R166, R166, -UR52 ;  /* 0x80000034a6a67c36 */ /* 0x000fc40008000000 */
[----:B------:R-:W-:Y:S01]  /*59c0*/  FMUL.FTZ R161, R161, UR25 ;  /* 0x00000019a1a17c20 */ /* 0x000fe20008410000 */
[----:B------:R-:W-:Y:S01]  /*59d0*/  FMUL.FTZ R164, R164, UR25 ;  /* 0x00000019a4a47c20 */ /* 0x000fe20008410000 */
[----:B------:R-:W-:Y:S01]  /*59e0*/  FMUL.FTZ R165, R165, UR25 ;  /* 0x00000019a5a57c20 */ /* 0x000fe20008410000 */
[----:B------:R1:W4:Y:S01]  /*59f0*/  MUFU.TANH R12, R159 ;  /* 0x0000009f000c7308 */ /* 0x0003220000002400 */
        /* <DEDUP_REMOVED lines=9> */
[----:B------:R-:W-:Y:S01]  /*5a90*/  UMOV UR10, UR22 ;  /* 0x00000016000a7c82 */ /* 0x000fe20008000000 */
[----:B--2---:R-:W-:Y:S01]  /*5aa0*/  IMAD.IADD R10, R166, 0x1, R11 ;  /* 0x00000001a60a7824 */ /* 0x004fe200078e020b */
[----:B------:R-:W-:-:S04]  /*5ab0*/  UIADD3 UR6, UR23, 0x28c40, URZ ;  /* 0x00028c4017067890 */ /* 0x000fc8000fffe03f */
[C---:B------:R-:W-:Y:S01]  /*5ac0*/  ISETP.GT.AND P1, PT, R10.reuse, RZ, PT ;  /* 0x000000ff0a00720c */ /* 0x040fe20003f24270 */
[----:B------:R2:W0:Y:S01]  /*5ad0*/  MUFU.TANH R153, R163 ;  /* 0x000000a300997308 */ /* 0x0004220000002400 */
[----:B------:R-:W-:Y:S01]  /*5ae0*/  ISETP.GT.AND P2, PT, R10, 0x1, PT ;  /* 0x000000010a00780c */ /* 0x000fe20003f44270 */
[----:B------:R-:W-:-:S03]  /*5af0*/  UPRMT UR6, UR40, 0x654, UR6 ;  /* 0x0000065428067896 */ /* 0x000fc60008000006 */
[----:B-1----:R-:W-:Y:S02]  /*5b00*/  FSEL R159, R155, -INF , P2 ;  /* 0xff8000009b9f7808 */ /* 0x002fe40001000000 */
[----:B------:R-:W-:Y:S01]  /*5b10*/  ISETP.GT.AND P2, PT, R10, 0x9, PT ;  /* 0x000000090a00780c */ /* 0x000fe20003f44270 */
[----:B------:R1:W0:Y:S01]  /*5b20*/  MUFU.TANH R21, R167 ;  /* 0x000000a700157308 */ /* 0x0002220000002400 */
[----:B--2---:R-:W-:Y:S02]  /*5b30*/  FSEL R163, R154, -INF , P1 ;  /* 0xff8000009aa37808 */ /* 0x004fe40000800000 */
[----:B------:R-:W-:Y:S01]  /*5b40*/  ISETP.GT.AND P1, PT, R10, 0x8, PT ;  /* 0x000000080a00780c */ /* 0x000fe20003f24270 */
[----:B------:R-:W-:Y:S01]  /*5b50*/  SYNCS.ARRIVE.TRANS64.RED.A1T0 RZ, [UR6], RZ ;  /* 0x000000ffffff79a7 */ /* 0x000fe20008100406 */
[----:B------:R-:W-:Y:S02]  /*5b60*/  FMNMX.FTZ R6, R163, R8, !PT ;  /* 0x00000008a3067209 */ /* 0x000fe40007810000 */
[----:B---3--:R-:W-:Y:S01]  /*5b70*/  FSEL R155, R158, -INF , P1 ;  /* 0xff8000009e9b7808 */ /* 0x008fe20000800000 */
[----:B------:R-:W2:Y:S01]  /*5b80*/  MUFU.TANH R20, R170 ;  /* 0x000000aa00147308 */ /* 0x000ea20000002400 */
[----:B------:R-:W-:Y:S01]  /*5b90*/  FMNMX.FTZ R6, R159, R6, !PT ;  /* 0x000000069f067209 */ /* 0x000fe20007810000 */
[----:B-1----:R-:W-:Y:S01]  /*5ba0*/  FMUL.FTZ R167, R156, UR25 ;  /* 0x000000199ca77c20 */ /* 0x002fe20008410000 */
[----:B------:R-:W-:-:S02]  /*5bb0*/  ISETP.GT.AND P1, PT, R10, 0x10, PT ;  /* 0x000000100a00780c */ /* 0x000fc40003f24270 */
[----:B----4-:R-:W-:Y:S02]  /*5bc0*/  FSEL R158, R12, -INF , P2 ;  /* 0xff8000000c9e7808 */ /* 0x010fe40001000000 */
[----:B------:R-:W-:Y:S01]  /*5bd0*/  FMNMX.FTZ R11, R155, R6, !PT ;  /* 0x000000069b0b7209 */ /* 0x000fe20007810000 */
[----:B------:R-:W1:Y:S01]  /*5be0*/  MUFU.TANH R15, R171 ;  /* 0x000000ab000f7308 */ /* 0x000e620000002400 */
[----:B------:R-:W-:Y:S02]  /*5bf0*/  ISETP.GT.AND P2, PT, R10, 0x11, PT ;  /* 0x000000110a00780c */ /* 0x000fe40003f44270 */
[----:B-----5:R-:W-:Y:S02]  /*5c00*/  FSEL R154, R13, -INF , P1 ;  /* 0xff8000000d9a7808 */ /* 0x020fe40000800000 */
[----:B------:R-:W-:Y:S02]  /*5c10*/  FMNMX.FTZ R11, R158, R11, !PT ;  /* 0x0000000b9e0b7209 */ /* 0x000fe40007810000 */
[----:B------:R-:W-:Y:S01]  /*5c20*/  ISETP.GT.AND P1, PT, R10, 0x18, PT ;  /* 0x000000180a00780c */ /* 0x000fe20003f24270 */
[----:B------:R-:W3:Y:S01]  /*5c30*/  MUFU.TANH R14, R174 ;  /* 0x000000ae000e7308 */ /* 0x000ee20000002400 */
[----:B0-----:R-:W-:-:S02]  /*5c40*/  FSEL R153, R153, -INF , P2 ;  /* 0xff80000099997808 */ /* 0x001fc40001000000 */
[----:B------:R-:W-:Y:S02]  /*5c50*/  FMNMX.FTZ R6, R154, R11, !PT ;  /* 0x0000000b9a067209 */ /* 0x000fe40007810000 */
[----:B------:R-:W-:Y:S02]  /*5c60*/  ISETP.GT.AND P2, PT, R10, 0x19, PT ;  /* 0x000000190a00780c */ /* 0x000fe40003f44270 */
[----:B------:R-:W-:Y:S01]  /*5c70*/  FSEL R152, R152, -INF , P1 ;  /* 0xff80000098987808 */ /* 0x000fe20000800000 */
[----:B------:R-:W0:Y:S01]  /*5c80*/  MUFU.TANH R175, R175 ;  /* 0x000000af00af7308 */ /* 0x000e220000002400 */
[----:B------:R-:W-:Y:S02]  /*5c90*/  FMNMX.FTZ R11, R153, R6, !PT ;  /* 0x00000006990b7209 */ /* 0x000fe40007810000 */
[----:B------:R-:W-:Y:S02]  /*5ca0*/  ISETP.GT.AND P1, PT, R10, 0x20, PT ;  /* 0x000000200a00780c */ /* 0x000fe40003f24270 */
[----:B------:R-:W-:-:S02]  /*5cb0*/  FSEL R21, R21, -INF , P2 ;  /* 0xff80000015157808 */ /* 0x000fc40001000000 */
[----:B------:R-:W-:Y:S01]  /*5cc0*/  FMNMX.FTZ R6, R152, R11, !PT ;  /* 0x0000000b98067209 */ /* 0x000fe20007810000 */
[----:B------:R-:W4:Y:S01]  /*5cd0*/  MUFU.TANH R13, R178 ;  /* 0x000000b2000d7308 */ /* 0x000f220000002400 */
[----:B------:R-:W-:Y:S02]  /*5ce0*/  ISETP.GT.AND P2, PT, R10, 0x21, PT ;  /* 0x000000210a00780c */ /* 0x000fe40003f44270 */
[----:B--2---:R-:W-:Y:S02]  /*5cf0*/  FSEL R20, R20, -INF , P1 ;  /* 0xff80000014147808 */ /* 0x004fe40000800000 */
[----:B------:R-:W-:Y:S02]  /*5d00*/  FMNMX.FTZ R11, R21, R6, !PT ;  /* 0x00000006150b7209 */ /* 0x000fe40007810000 */
[----:B------:R-:W-:Y:S01]  /*5d10*/  ISETP.GT.AND P1, PT, R10, 0x28, PT ;  /* 0x000000280a00780c */ /* 0x000fe20003f24270 */
[----:B------:R-:W2:Y:S01]  /*5d20*/  MUFU.TANH R179, R179 ;  /* 0x000000b300b37308 */ /* 0x000ea20000002400 */
[----:B-1----:R-:W-:-:S02]  /*5d30*/  FSEL R15, R15, -INF , P2 ;  /* 0xff8000000f0f7808 */ /* 0x002fc40001000000 */
[----:B------:R-:W-:Y:S02]  /*5d40*/  FMNMX.FTZ R6, R20, R11, !PT ;  /* 0x0000000b14067209 */ /* 0x000fe40007810000 */
[----:B------:R-:W-:Y:S02]  /*5d50*/  ISETP.GT.AND P2, PT, R10, 0x29, PT ;  /* 0x000000290a00780c */ /* 0x000fe40003f44270 */
[----:B---3--:R-:W-:Y:S01]  /*5d60*/  FSEL R14, R14, -INF , P1 ;  /* 0xff8000000e0e7808 */ /* 0x008fe20000800000 */
[----:B------:R-:W1:Y:S01]  /*5d70*/  MUFU.TANH R182, R182 ;  /* 0x000000b600b67308 */ /* 0x000e620000002400 */
[----:B------:R-:W-:Y:S02]  /*5d80*/  FMNMX.FTZ R11, R15, R6, !PT ;  /* 0x000000060f0b7209 */ /* 0x000fe40007810000 */
[----:B------:R-:W-:Y:S02]  /*5d90*/  ISETP.GT.AND P1, PT, R10, 0x30, PT ;  /* 0x000000300a00780c */ /* 0x000fe40003f24270 */
[----:B0-----:R-:W-:-:S02]  /*5da0*/  FSEL R6, R175, -INF , P2 ;  /* 0xff800000af067808 */ /* 0x001fc40001000000 */
[----:B------:R-:W-:Y:S01]  /*5db0*/  FMNMX.FTZ R11, R14, R11, !PT ;  /* 0x0000000b0e0b7209 */ /* 0x000fe20007810000 */
[----:B------:R-:W0:Y:S01]  /*5dc0*/  MUFU.TANH R183, R183 ;  /* 0x000000b700b77308 */ /* 0x000e220000002400 */
[----:B------:R-:W-:Y:S02]  /*5dd0*/  ISETP.GT.AND P2, PT, R10, 0x31, PT ;  /* 0x000000310a00780c */ /* 0x000fe40003f44270 */
[----:B----4-:R-:W-:Y:S02]  /*5de0*/  FSEL R13, R13, -INF , P1 ;  /* 0xff8000000d0d7808 */ /* 0x010fe40000800000 */
[----:B------:R-:W-:Y:S02]  /*5df0*/  FMNMX.FTZ R12, R6, R11, !PT ;  /* 0x0000000b060c7209 */ /* 0x000fe40007810000 */
[----:B------:R-:W-:Y:S01]  /*5e00*/  ISETP.GT.AND P1, PT, R10, 0x38, PT ;  /* 0x000000380a00780c */ /* 0x000fe20003f24270 */
[----:B------:R-:W3:Y:S01]  /*5e10*/  MUFU.TANH R5, R5 ;  /* 0x0000000500057308 */ /* 0x000ee20000002400 */
[----:B--2---:R-:W-:-:S02]  /*5e20*/  FSEL R11, R179, -INF , P2 ;  /* 0xff800000b30b7808 */ /* 0x004fc40001000000 */
[----:B------:R-:W-:Y:S02]  /*5e30*/  FMNMX.FTZ R156, R13, R12, !PT ;  /* 0x0000000c0d9c7209 */ /* 0x000fe40007810000 */
[----:B-1----:R-:W-:Y:S02]  /*5e40*/  FSEL R12, R182, -INF , P1 ;  /* 0xff800000b60c7808 */ /* 0x002fe40000800000 */
[----:B------:R-:W-:Y:S01]  /*5e50*/  FMNMX.FTZ R171, R11, R156, !PT ;  /* 0x0000009c0bab7209 */ /* 0x000fe20007810000 */
[----:B------:R-:W1:Y:S01]  /*5e60*/  MUFU.TANH R205, R205 ;  /* 0x000000cd00cd7308 */ /* 0x000e620000002400 */
[----:B------:R-:W-:Y:S02]  /*5e70*/  ISETP.GT.AND P2, PT, R10, 0x39, PT ;  /* 0x000000390a00780c */ /* 0x000fe40003f44270 */
[----:B------:R-:W-:Y:S02]  /*5e80*/  FMNMX.FTZ R171, R12, R171, !PT ;  /* 0x000000ab0cab7209 */ /* 0x000fe40007810000 */
[----:B0-----:R-:W-:-:S03]  /*5e90*/  FSEL R10, R183, -INF , P2 ;  /* 0xff800000b70a7808 */ /* 0x001fc60001000000 */
[----:B------:R0:W-:Y:S01]  /*5ea0*/  MUFU.TANH R174, R157 ;  /* 0x0000009d00ae7308 */ /* 0x0001e20000002400 */
[----:B------:R-:W-:Y:S02]  /*5eb0*/  FMNMX.FTZ R156, R10, R171, !PT ;  /* 0x000000ab0a9c7209 */ /* 0x000fe40007810000 */
[----:B------:R-:W0:Y:S04]  /*5ec0*/  SHFL.IDX PT, R171, R162, RZ, 0x1c1f ;  /* 0x001c1fffa2ab7589 */ /* 0x000e2800000e0000 */
[----:B------:R-:W2:Y:S01]  /*5ed0*/  SHFL.BFLY PT, R175, R156, 0x2, 0x1f ;  /* 0x0c401f009caf7f89 */ /* 0x000ea200000e0000 */
[----:B------:R-:W4:Y:S08]  /*5ee0*/  MUFU.TANH R167, R167 ;  /* 0x000000a700a77308 */ /* 0x000f300000002400 */
[----:B------:R4:W5:Y:S08]  /*5ef0*/  MUFU.TANH R178, R160 ;  /* 0x000000a000b27308 */ /* 0x0009700000002400 */
[----:B------:R-:W5:Y:S01]  /*5f00*/  MUFU.TANH R161, R161 ;  /* 0x000000a100a17308 */ /* 0x000f620000002400 */
[----:B0-----:R-:W-:Y:S01]  /*5f10*/  IMAD.IADD R157, R166, 0x1, R171 ;  /* 0x00000001a69d7824 */ /* 0x001fe200078e02ab */
[----:B--2---:R-:W-:-:S06]  /*5f20*/  FMNMX.FTZ R175, R156, R175, !PT ;  /* 0x000000af9caf7209 */ /* 0x004fcc0007810000 */
[----:B------:R5:W0:Y:S01]  /*5f30*/  MUFU.TANH R179, R164 ;  /* 0x000000a400b37308 */ /* 0x000a220000002400 */
[C---:B------:R-:W-:Y:S02]  /*5f40*/  ISETP.GT.AND P1, PT, R157.reuse, RZ, PT ;  /* 0x000000ff9d00720c */ /* 0x040fe40003f24270 */
[----:B------:R-:W-:Y:S01]  /*5f50*/  ISETP.GT.AND P2, PT, R157, 0x1, PT ;  /* 0x000000019d00780c */ /* 0x000fe20003f44270 */
[----:B------:R-:W2:Y:S01]  /*5f60*/  SHFL.BFLY PT, R170, R175, 0x1, 0x1f ;  /* 0x0c201f00afaa7f89 */ /* 0x000ea200000e0000 */
[----:B---3--:R-:W-:Y:S02]  /*5f70*/  FSEL R156, R5, -INF , P1 ;  /* 0xff800000059c7808 */ /* 0x008fe40000800000 */
[----:B------:R-:W-:Y:S01]  /*5f80*/  ISETP.GT.AND P1, PT, R157, 0x8, PT ;  /* 0x000000089d00780c */ /* 0x000fe20003f24270 */
[----:B------:R-:W3:Y:S01]  /*5f90*/  MUFU.TANH R165, R165 ;  /* 0x000000a500a57308 */ /* 0x000ee20000002400 */
[----:B-1----:R-:W-:Y:S02]  /*5fa0*/  FSEL R205, R205, -INF , P2 ;  /* 0xff800000cdcd7808 */ /* 0x002fe40001000000 */
[----:B------:R-:W-:-:S02]  /*5fb0*/  FMNMX.FTZ R162, R156, R9, !PT ;  /* 0x000000099ca27209 */ /* 0x000fc40007810000 */
[----:B------:R-:W-:Y:S02]  /*5fc0*/  ISETP.GT.AND P2, PT, R157, 0x9, PT ;  /* 0x000000099d00780c */ /* 0x000fe40003f44270 */
[----:B----4-:R-:W-:Y:S01]  /*5fd0*/  FSEL R160, R167, -INF , P1 ;  /* 0xff800000a7a07808 */ /* 0x010fe20000800000 */
[----:B------:R-:W1:Y:S01]  /*5fe0*/  MUFU.TANH R182, R168 ;  /* 0x000000a800b67308 */ /* 0x000e620000002400 */
[----:B------:R-:W-:Y:S02]  /*5ff0*/  FMNMX.FTZ R5, R205, R162, !PT ;  /* 0x000000a2cd057209 */ /* 0x000fe40007810000 */
[C---:B------:R-:W-:Y:S02]  /*6000*/  ISETP.GT.AND P1, PT, R157.reuse, 0x10, PT ;  /* 0x000000109d00780c */ /* 0x040fe40003f24270 */
[----:B------:R-:W-:Y:S02]  /*6010*/  FSEL R162, R174, -INF , P2 ;  /* 0xff800000aea27808 */ /* 0x000fe40001000000 */
[----:B------:R-:W-:Y:S01]  /*6020*/  FMNMX.FTZ R5, R160, R5, !PT ;  /* 0x00000005a0057209 */ /* 0x000fe20007810000 */
[----:B------:R0:W4:Y:S01]  /*6030*/  MUFU.TANH R171, R169 ;  /* 0x000000a900ab7308 */ /* 0x0001220000002400 */
[----:B------:R-:W-:-:S02]  /*6040*/  ISETP.GT.AND P2, PT, R157, 0x11, PT ;  /* 0x000000119d00780c */ /* 0x000fc40003f44270 */
[----:B-----5:R-:W-:Y:S02]  /*6050*/  FSEL R164, R178, -INF , P1 ;  /* 0xff800000b2a47808 */ /* 0x020fe40000800000 */
[----:B------:R-:W-:Y:S02]  /*6060*/  FMNMX.FTZ R5, R162, R5, !PT ;  /* 0x00000005a2057209 */ /* 0x000fe40007810000 */
[----:B------:R-:W-:Y:S01]  /*6070*/  ISETP.GT.AND P1, PT, R157, 0x18, PT ;  /* 0x000000189d00780c */ /* 0x000fe20003f24270 */
[----:B------:R-:W5:Y:S01]  /*6080*/  MUFU.TANH R172, R172 ;  /* 0x000000ac00ac7308 */ /* 0x000f620000002400 */
[----:B------:R-:W-:Y:S02]  /*6090*/  FSEL R166, R161, -INF , P2 ;  /* 0xff800000a1a67808 */ /* 0x000fe40001000000 */
[----:B------:R-:W-:Y:S02]  /*60a0*/  FMNMX.FTZ R5, R164, R5, !PT ;  /* 0x00000005a4057209 */ /* 0x000fe40007810000 */
[----:B------:R-:W-:-:S02]  /*60b0*/  ISETP.GT.AND P2, PT, R157, 0x19, PT ;  /* 0x000000199d00780c */ /* 0x000fc40003f44270 */
[----:B0-----:R-:W-:Y:S01]  /*60c0*/  FSEL R169, R179, -INF , P1 ;  /* 0xff800000b3a97808 */ /* 0x001fe20000800000 */
[----:B------:R1:W0:Y:S01]  /*60d0*/  MUFU.TANH R167, R173 ;  /* 0x000000ad00a77308 */ /* 0x0002220000002400 */
[----:B------:R-:W-:Y:S02]  /*60e0*/  FMNMX.FTZ R168, R166, R5, !PT ;  /* 0x00000005a6a87209 */ /* 0x000fe40007810000 */
[----:B------:R-:W-:Y:S02]  /*60f0*/  ISETP.GT.AND P1, PT, R157, 0x20, PT ;  /* 0x000000209d00780c */ /* 0x000fe40003f24270 */
[----:B---3--:R-:W-:Y:S02]  /*6100*/  FSEL R174, R165, -INF , P2 ;  /* 0xff800000a5ae7808 */ /* 0x008fe40001000000 */
[----:B------:R-:W-:Y:S01]  /*6110*/  FMNMX.FTZ R161, R169, R168, !PT ;  /* 0x000000a8a9a17209 */ /* 0x000fe20007810000 */
[----:B------:R3:W3:Y:S01]  /*6120*/  MUFU.TANH R178, R176 ;  /* 0x000000b000b27308 */ /* 0x0006e20000002400 */
[----:B--2---:R-:W-:-:S02]  /*6130*/  FMNMX.FTZ R5, R175, R170, !PT ;  /* 0x000000aaaf057209 */ /* 0x004fc40007810000 */
[C---:B------:R-:W-:Y:S02]  /*6140*/  ISETP.GT.AND P2, PT, R157.reuse, 0x21, PT ;  /* 0x000000219d00780c */ /* 0x040fe40003f44270 */
[----:B-1----:R-:W-:Y:S02]  /*6150*/  FSEL R173, R182, -INF , P1 ;  /* 0xff800000b6ad7808 */ /* 0x002fe40000800000 */
[----:B------:R-:W-:Y:S01]  /*6160*/  FMNMX.FTZ R170, R174, R161, !PT ;  /* 0x000000a1aeaa7209 */ /* 0x000fe20007810000 */
[----:B------:R-:W1:Y:S01]  /*6170*/  MUFU.TANH R177, R177 ;  /* 0x000000b100b17308 */ /* 0x000e620000002400 */
[----:B------:R-:W-:Y:S02]  /*6180*/  ISETP.GT.AND P1, PT, R157, 0x28, PT ;  /* 0x000000289d00780c */ /* 0x000fe40003f24270 */
[----:B----4-:R-:W-:Y:S02]  /*6190*/  FSEL R168, R171, -INF , P2 ;  /* 0xff800000aba87808 */ /* 0x010fe40001000000 */
[----:B------:R-:W-:-:S02]  /*61a0*/  FMNMX.FTZ R161, R173, R170, !PT ;  /* 0x000000aaada17209 */ /* 0x000fc40007810000 */
[C---:B------:R-:W-:Y:S01]  /*61b0*/  ISETP.GT.AND P2, PT, R157.reuse, 0x29, PT ;  /* 0x000000299d00780c */ /* 0x040fe20003f44270 */
[----:B------:R2:W4:Y:S01]  /*61c0*/  MUFU.TANH R165, R180 ;  /* 0x000000b400a57308 */ /* 0x0005220000002400 */
[----:B-----5:R-:W-:Y:S02]  /*61d0*/  FSEL R170, R172, -INF , P1 ;  /* 0xff800000acaa7808 */ /* 0x020fe40000800000 */
[----:B------:R-:W-:Y:S02]  /*61e0*/  FMNMX.FTZ R161, R168, R161, !PT ;  /* 0x000000a1a8a17209 */ /* 0x000fe40007810000 */
[----:B------:R-:W-:Y:S02]  /*61f0*/  ISETP.GT.AND P1, PT, R157, 0x30, PT ;  /* 0x000000309d00780c */ /* 0x000fe40003f24270 */
[----:B0-----:R-:W-:Y:S01]  /*6200*/  FSEL R171, R167, -INF , P2 ;  /* 0xff800000a7ab7808 */ /* 0x001fe20001000000 */
[----:B------:R-:W0:Y:S01]  /*6210*/  MUFU.TANH R181, R181 ;  /* 0x000000b500b57308 */ /* 0x000e220000002400 */
[----:B---3--:R-:W-:Y:S01]  /*6220*/  FMNMX.FTZ R176, R170, R161, !PT ;  /* 0x000000a1aab07209 */ /* 0x008fe20007810000 */
[----:B--2---:R-:W-:Y:S01]  /*6230*/  FMUL.FTZ R180, R5, UR10 ;  /* 0x0000000a05b47c20 */ /* 0x004fe20008410000 */
[----:B------:R-:W-:-:S02]  /*6240*/  ISETP.GT.AND P2, PT, R157, 0x31, PT ;  /* 0x000000319d00780c */ /* 0x000fc40003f44270 */
[----:B------:R-:W-:Y:S02]  /*6250*/  FSEL R172, R178, -INF , P1 ;  /* 0xff800000b2ac7808 */ /* 0x000fe40000800000 */
[----:B------:R-:W-:Y:S02]  /*6260*/  FMNMX.FTZ R161, R171, R176, !PT ;  /* 0x000000b0aba17209 */ /* 0x000fe40007810000 */
[----:B------:R-:W-:Y:S02]  /*6270*/  ISETP.GT.AND P3, PT, R157, 0x38, PT ;  /* 0x000000389d00780c */ /* 0x000fe40003f64270 */
[----:B-1----:R-:W-:Y:S02]  /*6280*/  FSEL R175, R177, -INF , P2 ;  /* 0xff800000b1af7808 */ /* 0x002fe40001000000 */
[----:B------:R-:W-:Y:S02]  /*6290*/  FMNMX.FTZ R178, R172, R161, !PT ;  /* 0x000000a1acb27209 */ /* 0x000fe40007810000 */
[----:B------:R-:W-:-:S02]  /*62a0*/  ISETP.GT.AND P1, PT, R157, 0x39, PT ;  /* 0x000000399d00780c */ /* 0x000fc40003f24270 */
[----:B----4-:R-:W-:Y:S02]  /*62b0*/  FSEL R176, R165, -INF , P3 ;  /* 0xff800000a5b07808 */ /* 0x010fe40001800000 */
[----:B------:R-:W-:Y:S02]  /*62c0*/  FMNMX.FTZ R157, R175, R178, !PT ;  /* 0x000000b2af9d7209 */ /* 0x000fe40007810000 */
[----:B0-----:R-:W-:Y:S02]  /*62d0*/  FSEL R177, R181, -INF , P1 ;  /* 0xff800000b5b17808 */ /* 0x001fe40000800000 */
[----:B------:R-:W-:Y:S02]  /*62e0*/  FMNMX.FTZ R178, R176, R157, !PT ;  /* 0x0000009db0b27209 */ /* 0x000fe40007810000 */
[----:B------:R-:W-:Y:S02]  /*62f0*/  FSETP.NEU.FTZ.AND P4, PT, R5, -INF , PT ;  /* 0xff8000000500780b */ /* 0x000fe40003f9d000 */
[----:B------:R-:W-:-:S02]  /*6300*/  FMNMX.FTZ R161, R177, R178, !PT ;  /* 0x000000b2b1a17209 */ /* 0x000fc40007810000 */
        /* <DEDUP_REMOVED lines=270> */
.L_x_4468:
[----:B------:R0:W1:Y:S01]  /*73f0*/  SYNCS.PHASECHK.TRANS64.TRYWAIT P1, [UR23+0x28c50], R7 ;  /* 0x028c5007ff0075a7 */ /* 0x0000620008020157 */
[----:B------:R-:W-:Y:S05]  /*7400*/  @!P0 BRA `(.L_x_4469) ;  /* 0x0000000000048947 */ /* 0x000fea0003800000 */
[----:B------:R-:W-:Y:S01]  /*7410*/  BPT.TRAP 0x1 ;  /* 0x000000040000795c */ /* 0x000fe20000300000 */
.L_x_4469:
[----:B-1----:R-:W-:Y:S05]  /*7420*/  @P1 BRA `(.L_x_4470) ;  /* 0x0000000000081947 */ /* 0x002fea0003800000 */
[----:B------:R-:W1:Y:S02]  /*7430*/  SYNCS.PHASECHK.TRANS64.TRYWAIT P1, [UR23+0x28c50], R7 ;  /* 0x028c5007ff0075a7 */ /* 0x000e640008020157 */
[----:B-1----:R-:W-:Y:S05]  /*7440*/  @!P1 BRA `(.L_x_4471) ;  /* 0x000000b400509947 */ /* 0x002fea0003800000 */
.L_x_4470:
        /* <DEDUP_REMOVED lines=34> */
.L_x_4472:
        /* <DEDUP_REMOVED lines=10> */
.L_x_4462:
[----:B------:R-:W-:-:S13]  /*7710*/  ISETP.LE.AND P1, PT, RZ, UR21, PT ;  /* 0x00000015ff007c0c */ /* 0x000fda000bf23270 */
[----:B------:R-:W-:Y:S05]  /*7720*/  @!P1 BRA `(.L_x_4474) ;  /* 0x0000001c003c9947 */ /* 0x000fea0003800000 */
[----:B01----:R-:W-:Y:S01]  /*7730*/  IMAD.MOV.U32 R8, RZ, RZ, R5 ;  /* 0x000000ffff087224 */ /* 0x003fe200078e0005 */
[----:B------:R-:W-:Y:S01]  /*7740*/  MOV R205, R6 ;  /* 0x0000000600cd7202 */ /* 0x000fe20000000f00 */
[----:B------:R-:W-:Y:S01]  /*7750*/  UMOV UR23, UR38 ;  /* 0x0000002600177c82 */ /* 0x000fe20008000000 */
[----:B------:R-:W-:Y:S01]  /*7760*/  ULDC UR24, c[0x0][0x9d8] ;  /* 0x0002760000187ab9 */ /* 0x000fe20000000800 */
[----:B------:R-:W-:-:S05]  /*7770*/  ULDC UR20, c[0x0][0x988] ;  /* 0x0002620000147ab9 */ /* 0x000fca0000000800 */
.L_x_4485:
[----:B------:R-:W-:-:S04]  /*7780*/  UIADD3 UR38, UR23, 0x1, URZ ;  /* 0x0000000117267890 */ /* 0x000fc8000fffe03f */
[----:B------:R-:W-:-:S04]  /*7790*/  UISETP.NE.AND UP0, UPT, UR38, 0x2, UPT ;  /* 0x000000022600788c */ /* 0x000fc8000bf05270 */
[----:B------:R-:W-:Y:S02]  /*77a0*/  USEL UR6, URZ, 0x1, UP0 ;  /* 0x000000013f067887 */ /* 0x000fe40008000000 */
[----:B------:R-:W-:Y:S02]  /*77b0*/  USEL UR38, UR38, URZ, UP0 ;  /* 0x0000003f26267287 */ /* 0x000fe40008000000 */
[----:B------:R-:W-:Y:S01]  /*77c0*/  ULOP3.LUT UR37, UR37, UR6, URZ, 0x3c, !UPT ;  /* 0x0000000625257292 */ /* 0x000fe2000f8e3c3f */
[----:B01----:R-:W-:Y:S11]  /*77d0*/  @!P0 BRA `(.L_x_4475) ;  /* 0x0000000000048947 */ /* 0x003ff60003800000 */
[----:B------:R-:W-:Y:S01]  /*77e0*/  BPT.TRAP 0x1 ;  /* 0x000000040000795c */ /* 0x000fe20000300000 */
.L_x_4475:
[----:B------:R-:W-:Y:S01]  /*77f0*/  ULEA UR22, UR38, UR41, 0x3 ;  /* 0x0000002926167291 */ /* 0x000fe2000f8e183f */
[----:B------:R-:W-:-:S05]  /*7800*/  IMAD.U32 R7, RZ, RZ, UR37 ;  /* 0x00000025ff077e24 */ /* 0x000fca000f8e00ff */
[----:B------:R-:W-:-:S04]  /*7810*/  SHF.L.U32 R7, R7, 0x1f, RZ ;  /* 0x0000001f07077819 */ /* 0x000fc800000006ff */
[----:B------:R0:W1:Y:S01]  /*7820*/  SYNCS.PHASECHK.TRANS64.TRYWAIT P1, [UR22+0x28c30], R7 ;  /* 0x028c3007ff0075a7 */ /* 0x0000620008020156 */
[----:B------:R-:W-:Y:S05]  /*7830*/  @!P0 BRA `(.L_x_4476) ;  /* 0x0000000000048947 */ /* 0x000fea0003800000 */
[----:B------:R-:W-:Y:S01]  /*7840*/  BPT.TRAP 0x1 ;  /* 0x000000040000795c */ /* 0x000fe20000300000 */
.L_x_4476:
[----:B-1----:R-:W-:Y:S05]  /*7850*/  @P1 BRA `(.L_x_4477) ;  /* 0x0000000000081947 */ /* 0x002fea0003800000 */
[----:B------:R-:W1:Y:S02]  /*7860*/  SYNCS.PHASECHK.TRANS64.TRYWAIT P1, [UR22+0x28c30], R7 ;  /* 0x028c3007ff0075a7 */ /* 0x000e640008020156 */
[----:B-1----:R-:W-:Y:S05]  /*7870*/  @!P1 BRA `(.L_x_4478) ;  /* 0x000000b0005c9947 */ /* 0x002fea0003800000 */
.L_x_4477:
        /* <DEDUP_REMOVED lines=23> */
.L_x_4479:
        /* <DEDUP_REMOVED lines=212> */
[----:B------:R-:W-:Y:S01]  /*8730*/  FFMA.FTZ R180, R166, UR10, -R165 ;  /* 0x0000000aa6b47c23 */ /* 0x000fe200080108a5 */
[-C--:B------:R-:W-:Y:S01]  /*8740*/  FMUL.FTZ R124, R124, R14.reuse ;  /* 0x0000000e7c7c7220 */ /* 0x080fe20000410000 */
[----:B------:R-:W-:Y:S01]  /*8750*/  FMUL.FTZ R125, R125, R14 ;  /* 0x0000000e7d7d7220 */ /* 0x000fe20000410000 */
[----:B------:R-:W-:-:S02]  /*8760*/  @!P1 IMAD R21, R21, 0x40, R16 ;  /* 0x0000004015159824 */ /* 0x000fc400078e0210 */
        /* <DEDUP_REMOVED lines=154> */
.L_x_4480:
[----:B------:R1:W2:Y:S01]  /*9110*/  SYNCS.PHASECHK.TRANS64.TRYWAIT P1, [UR22+0x28c50], R7 ;  /* 0x028c5007ff0075a7 */ /* 0x0002a20008020156 */
[----:B------:R-:W-:Y:S05]  /*9120*/  @!P0 BRA `(.L_x_4481) ;  /* 0x0000000000048947 */ /* 0x000fea0003800000 */
[----:B------:R-:W-:Y:S01]  /*9130*/  BPT.TRAP 0x1 ;  /* 0x000000040000795c */ /* 0x000fe20000300000 */
.L_x_4481:
[----:B--2---:R-:W-:Y:S05]  /*9140*/  @P1 BRA `(.L_x_4482) ;  /* 0x0000000000081947 */ /* 0x004fea0003800000 */
[----:B------:R-:W2:Y:S02]  /*9150*/  SYNCS.PHASECHK.TRANS64.TRYWAIT P1, [UR22+0x28c50], R7 ;  /* 0x028c5007ff0075a7 */ /* 0x000ea40008020156 */
[----:B--2---:R-:W-:Y:S05]  /*9160*/  @!P1 BRA `(.L_x_4483) ;  /* 0x0000009800389947 */ /* 0x004fea0003800000 */
.L_x_4482:
        /* <DEDUP_REMOVED lines=34> */
.L_x_4484:
[----:B------:R-:W-:Y:S01]  /*9390*/  UIADD3 UR22, UR22, 0x28c60, URZ ;  /* 0x00028c6016167890 */ /* 0x000fe2000fffe03f */
[----:B------:R-:W-:Y:S01]  /*93a0*/  ISETP.LT.AND P1, PT, RZ, UR21, PT ;  /* 0x00000015ff007c0c */ /* 0x000fe2000bf21270 */
[----:B------:R-:W-:Y:S01]  /*93b0*/  UIADD3 UR21, UR21, -0x1, URZ ;  /* 0xffffffff15157890 */ /* 0x000fe2000fffe03f */
[----:B--2---:R-:W-:Y:S01]  /*93c0*/  IMAD.MOV.U32 R8, RZ, RZ, R5 ;  /* 0x000000ffff087224 */ /* 0x004fe200078e0005 */
[----:B------:R-:W-:Y:S01]  /*93d0*/  UPRMT UR22, UR40, 0x654, UR22 ;  /* 0x0000065428167896 */ /* 0x000fe20008000016 */
[----:B------:R-:W-:Y:S01]  /*93e0*/  MOV R205, R6 ;  /* 0x0000000600cd7202 */ /* 0x000fe20000000f00 */
[----:B------:R-:W-:-:S07]  /*93f0*/  UMOV UR23, UR38 ;  /* 0x0000002600177c82 */ /* 0x000fce0008000000 */
[----:B------:R-:W-:Y:S01]  /*9400*/  SYNCS.ARRIVE.TRANS64.RED.A1T0 RZ, [UR22], RZ ;  /* 0x000000ffffff79a7 */ /* 0x000fe20008100416 */
[----:B------:R-:W-:Y:S05]  /*9410*/  @P1 BRA `(.L_x_4485) ;  /* 0xffffffe000d81947 */ /* 0x000fea000383ffff */
.L_x_4474:
[----:B------:R-:W4:Y:S01]  /*9420*/  SHFL.BFLY PT, R0, R3, 0x2, 0x1f ;  /* 0x0c401f0003007f89 */ /* 0x000f2200000e0000 */
[----:B------:R-:W-:Y:S01]  /*9430*/  IMAD.MOV R11, RZ, RZ, -R18 ;  /* 0x000000ffff0b7224 */ /* 0x000fe200078e0a12 */
[----:B------:R-:W-:Y:S01]  /*9440*/  UIADD3 UR36, UR36, 0x1, URZ ;  /* 0x0000000124247890 */ /* 0x000fe2000fffe03f */
[----:B------:R-:W-:Y:S01]  /*9450*/  IMAD.U32 R13, RZ, RZ, UR10 ;  /* 0x0000000aff0d7e24 */ /* 0x000fe2000f8e00ff */
[----:B01----:R-:W0:Y:S01]  /*9460*/  SHFL.BFLY PT, R7, R4, 0x2, 0x1f ;  /* 0x0c401f0004077f89 */ /* 0x003e2200000e0000 */
        /* <DEDUP_REMOVED lines=19> */
[----:B------:R-:W-:Y:S02]  /*95a0*/  IMAD.MOV.U32 R0, RZ, RZ, RZ ;  /* 0x000000ffff007224 */ /* 0x000fe400078e00ff */
[----:B-1----:R-:W-:Y:S02]  /*95b0*/  FADD.FTZ R7, R8, R7 ;  /* 0x0000000708077221 */ /* 0x002fe40000010000 */
[----:B------:R-:W-:-:S03]  /*95c0*/  FSETP.NE.FTZ.AND P1, PT, R9, RZ, PT ;  /* 0x000000ff0900720b */ /* 0x000fc60003f35000 */
[----:B------:R-:W-:-:S10]  /*95d0*/  FSETP.NE.FTZ.AND P2, PT, R7, RZ, PT ;  /* 0x000000ff0700720b */ /* 0x000fd40003f55000 */
[----:B------:R-:W0:Y:S08]  /*95e0*/  @P1 MUFU.RCP R11, R9 ;  /* 0x00000009000b1308 */ /* 0x000e300000001000 */
[----:B------:R-:W1:Y:S08]  /*95f0*/  @P2 MUFU.RCP R0, R7 ;  /* 0x0000000700002308 */ /* 0x000e700000001000 */
[----:B------:R-:W4:Y:S01]  /*9600*/  @P2 MUFU.LG2 R7, R7 ;  /* 0x0000000700072308 */ /* 0x000f220000000c00 */
[-C--:B0-----:R-:W-:Y:S01]  /*9610*/  FMUL.FTZ R168, R32, R11.reuse ;  /* 0x0000000b20a87220 */ /* 0x081fe20000410000 */
[----:B------:R-:W-:Y:S01]  /*9620*/  @!P0 STS [R4+0x28800], R11 ;  /* 0x0288000b04008388 */ /* 0x000fe20000000800 */
[-C--:B------:R-:W-:Y:S01]  /*9630*/  FMUL.FTZ R170, R28, R11.reuse ;  /* 0x0000000b1caa7220 */ /* 0x080fe20000410000 */
[-C--:B------:R-:W-:Y:S01]  /*9640*/  FMUL.FTZ R28, R29, R11.reuse ;  /* 0x0000000b1d1c7220 */ /* 0x080fe20000410000 */
[----:B------:R-:W-:Y:S01]  /*9650*/  MOV R29, UR10 ;  /* 0x0000000a001d7c02 */ /* 0x000fe20008000f00 */
[-C--:B------:R-:W-:Y:S01]  /*9660*/  FMUL.FTZ R171, R24, R11.reuse ;  /* 0x0000000b18ab7220 */ /* 0x080fe20000410000 */
[-C--:B------:R-:W-:Y:S01]  /*9670*/  FMUL.FTZ R169, R25, R11.reuse ;  /* 0x0000000b19a97220 */ /* 0x080fe20000410000 */
[----:B------:R-:W0:Y:S01]  /*9680*/  @P1 MUFU.LG2 R32, R9 ;  /* 0x0000000900201308 */ /* 0x000e220000000c00 */
[----:B-1----:R1:W-:Y:S01]  /*9690*/  @!P0 STS [R4+0x28820], R0 ;  /* 0x0288200004008388 */ /* 0x0023e20000000800 */
[----:B------:R-:W-:Y:S01]  /*96a0*/  @P1 FMUL.FTZ R29, R29, 0.69314718246459960938 ;  /* 0x3f3172181d1d1820 */ /* 0x000fe20000410000 */
[-C--:B--23--:R-:W-:Y:S01]  /*96b0*/  FMUL.FTZ R166, R33, R11.reuse ;  /* 0x0000000b21a67220 */ /* 0x08cfe20000410000 */
        /* <DEDUP_REMOVED lines=129> */
.L_x_4439:
        /* <DEDUP_REMOVED lines=37> */
[----:B------:R-:W-:Y:S01]  /*a120*/  UIADD3 UR4, UP1, UR10, UR8, URZ ;  /* 0x000000080a047290 */ /* 0x000fe2000ff3e03f */
[----:B------:R-:W-:Y:S01]  /*a130*/  F2FP.BF16.F32.PACK_AB R80, R81, R80 ;  /* 0x000000505150723e */ /* 0x000fe200000010ff */
[----:B------:R-:W-:Y:S01]  /*a140*/  UISETP.NE.U32.AND UP0, UPT, UR8, URZ, UPT ;  /* 0x0000003f0800728c */ /* 0x000fe2000bf05070 */
[C---:B------:R-:W-:Y:S01]  /*a150*/  IADD3 R175, P1, R4.reuse, 0x20, RZ ;  /* 0x0000002004af7810 */ /* 0x040fe20007f3e0ff */
[----:B------:R-:W-:Y:S01]  /*a160*/  UIADD3.X UR8, UR11, UR9, URZ, UP1, !UPT ;  /* 0x000000090b087290 */ /* 0x000fe20008ffe43f */
[----:B------:R-:W-:Y:S01]  /*a170*/  IADD3 R177, P0, R4, 0x40, RZ ;  /* 0x0000004004b17810 */ /* 0x000fe20007f1e0ff */
[----:B------:R-:W-:Y:S01]  /*a180*/  UISETP.NE.AND.EX UP0, UPT, UR9, URZ, UPT, UP0 ;  /* 0x0000003f0900728c */ /* 0x000fe2000bf05300 */
[----:B------:R-:W-:-:S02]  /*a190*/  LOP3.LUT R32, R175, 0x380, RZ, 0xc0, !PT ;  /* 0x00000380af207812 */ /* 0x000fc400078ec0ff */
[----:B------:R-:W-:Y:S01]  /*a1a0*/  IADD3 R183, P6, R4, 0x2020, RZ ;  /* 0x0000202004b77810 */ /* 0x000fe20007fde0ff */
[--C-:B------:R-:W-:Y:S01]  /*a1b0*/  IMAD.X R37, RZ, RZ, R5.reuse, P0 ;  /* 0x000000ffff257224 */ /* 0x100fe200000e0605 */
[----:B------:R-:W-:Y:S02]  /*a1c0*/  SHF.R.U64 R32, R32, 0x3, RZ ;  /* 0x0000000320207819 */ /* 0x000fe400000012ff */
[C---:B------:R-:W-:Y:S01]  /*a1d0*/  IADD3 R6, P0, R4.reuse, 0x4020, RZ ;  /* 0x0000402004067810 */ /* 0x040fe20007f1e0ff */
[--C-:B------:R-:W-:Y:S01]  /*a1e0*/  IMAD.X R49, RZ, RZ, R5.reuse, P6 ;  /* 0x000000ffff317224 */ /* 0x100fe200030e0605 */
[C---:B------:R-:W-:Y:S02]  /*a1f0*/  LOP3.LUT R29, R4.reuse, 0x380, RZ, 0xc0, !PT ;  /* 0x00000380041d7812 */ /* 0x040fe400078ec0ff */
[----:B------:R-:W-:Y:S01]  /*a200*/  IADD3.X R33, RZ, R5, RZ, P1, !PT ;  /* 0x00000005ff217210 */ /* 0x000fe20000ffe4ff */
[----:B------:R-:W-:Y:S01]  /*a210*/  IMAD.X R107, RZ, RZ, R5, P0 ;  /* 0x000000ffff6b7224 */ /* 0x000fe200000e0605 */
[----:B------:R-:W-:-:S02]  /*a220*/  IADD3 R179, P4, R4, 0x60, RZ ;  /* 0x0000006004b37810 */ /* 0x000fc40007f9e0ff */
[C---:B------:R-:W-:Y:S02]  /*a230*/  IADD3 R181, P3, R4.reuse, 0x2000, RZ ;  /* 0x0000200004b57810 */ /* 0x040fe40007f7e0ff */
[C---:B------:R-:W-:Y:S01]  /*a240*/  IADD3 R205, P5, R4.reuse, 0x2040, RZ ;  /* 0x0000204004cd7810 */ /* 0x040fe20007fbe0ff */
[--C-:B------:R-:W-:Y:S01]  /*a250*/  IMAD.X R41, RZ, RZ, R5.reuse, P4 ;  /* 0x000000ffff297224 */ /* 0x100fe200020e0605 */
[C---:B------:R-:W-:Y:S01]  /*a260*/  IADD3 R209, P1, R4.reuse, 0x4000, RZ ;  /* 0x0000400004d17810 */ /* 0x040fe20007f3e0ff */
[--C-:B------:R-:W-:Y:S01]  /*a270*/  IMAD.X R45, RZ, RZ, R5.reuse, P3 ;  /* 0x000000ffff2d7224 */ /* 0x100fe200018e0605 */
        /* <DEDUP_REMOVED lines=8> */
[----:B------:R-:W-:Y:S02]  /*a300*/  LOP3.LUT R118, R7, 0x380, RZ, 0xc0, !PT ;  /* 0x0000038007767812 */ /* 0x000fe400078ec0ff */
[----:B------:R-:W-:Y:S02]  /*a310*/  IADD3.X R99, RZ, R5, RZ, P2, !PT ;  /* 0x00000005ff637210 */ /* 0x000fe400017fe4ff */
[C---:B------:R-:W-:Y:S02]  /*a320*/  IADD3 R110, P4, R4.reuse, 0x4040, RZ ;  /* 0x00004040046e7810 */ /* 0x040fe40007f9e0ff */
[C---:B------:R-:W-:Y:S02]  /*a330*/  IADD3 R114, P3, R4.reuse, 0x4060, RZ ;  /* 0x0000406004727810 */ /* 0x040fe40007f7e0ff */
[C---:B------:R-:W-:Y:S01]  /*a340*/  IADD3 R0, P5, R4.reuse, 0x6020, RZ ;  /* 0x0000602004007810 */ /* 0x040fe20007fbe0ff */
[--C-:B------:R-:W-:Y:S01]  /*a350*/  IMAD.X R111, RZ, RZ, R5.reuse, P4 ;  /* 0x000000ffff6f7224 */ /* 0x100fe200020e0605 */
[C---:B------:R-:W-:Y:S01]  /*a360*/  IADD3 R126, P2, R4.reuse, 0x6040, RZ ;  /* 0x00006040047e7810 */ /* 0x040fe20007f5e0ff */
[----:B------:R-:W-:Y:S01]  /*a370*/  IMAD.X R115, RZ, RZ, R5, P3 ;  /* 0x000000ffff737224 */ /* 0x000fe200018e0605 */
[----:B------:R-:W-:-:S02]  /*a380*/  IADD3 R174, P1, R4, 0x6060, RZ ;  /* 0x0000606004ae7810 */ /* 0x000fc40007f3e0ff */
[----:B------:R-:W-:Y:S01]  /*a390*/  SHF.R.U64 R175, R175, 0x3, RZ ;  /* 0x00000003afaf7819 */ /* 0x000fe200000012ff */
[--C-:B------:R-:W-:Y:S01]  /*a3a0*/  IMAD.X R127, RZ, RZ, R5.reuse, P2 ;  /* 0x000000ffff7f7224 */ /* 0x100fe200010e0605 */
[----:B------:R-:W-:Y:S01]  /*a3b0*/  LOP3.LUT R4, R29, R4, RZ, 0x3c, !PT ;  /* 0x000000041d047212 */ /* 0x000fe200078e3cff */
[----:B------:R-:W-:Y:S01]  /*a3c0*/  IMAD.X R29, RZ, RZ, R5, P1 ;  /* 0x000000ffff1d7224 */ /* 0x000fe200008e0605 */
[----:B------:R-:W-:Y:S02]  /*a3d0*/  LOP3.LUT R36, R177, 0x380, RZ, 0xc0, !PT ;  /* 0x00000380b1247812 */ /* 0x000fe400078ec0ff */
[----:B------:R-:W-:Y:S02]  /*a3e0*/  LOP3.LUT R40, R179, 0x380, RZ, 0xc0, !PT ;  /* 0x00000380b3287812 */ /* 0x000fe400078ec0ff */
[----:B------:R-:W-:Y:S02]  /*a3f0*/  SHF.R.U64 R118, R118, 0x3, RZ ;  /* 0x0000000376767819 */ /* 0x000fe400000012ff */
[----:B------:R-:W-:-:S02]  /*a400*/  LOP3.LUT R44, R181, 0x380, RZ, 0xc0, !PT ;  /* 0x00000380b52c7812 */ /* 0x000fc400078ec0ff */
[----:B------:R-:W-:Y:S02]  /*a410*/  LOP3.LUT R106, R175, R6, RZ, 0x3c, !PT ;  /* 0x00000006af6a7212 */ /* 0x000fe400078e3cff */
[-C--:B------:R-:W-:Y:S02]  /*a420*/  IADD3.X R123, RZ, R5.reuse, RZ, P5, !PT ;  /* 0x00000005ff7b7210 */ /* 0x080fe40002ffe4ff */
[----:B------:R-:W-:Y:S02]  /*a430*/  SHF.R.U64 R36, R36, 0x3, RZ ;  /* 0x0000000324247819 */ /* 0x000fe400000012ff */
[----:B------:R-:W-:Y:S02]  /*a440*/  SHF.R.U64 R40, R40, 0x3, RZ ;  /* 0x0000000328287819 */ /* 0x000fe400000012ff */
[----:B------:R-:W-:Y:S02]  /*a450*/  LOP3.LUT R48, R183, 0x380, RZ, 0xc0, !PT ;  /* 0x00000380b7307812 */ /* 0x000fe400078ec0ff */
[----:B------:R-:W-:-:S02]  /*a460*/  MOV R175, R4 ;  /* 0x0000000400af7202 */ /* 0x000fc40000000f00 */
[----:B------:R-:W-:Y:S02]  /*a470*/  LOP3.LUT R52, R205, 0x380, RZ, 0xc0, !PT ;  /* 0x00000380cd347812 */ /* 0x000fe400078ec0ff */
[----:B------:R-:W-:Y:S02]  /*a480*/  LOP3.LUT R118, R118, R7, RZ, 0x3c, !PT ;  /* 0x0000000776767212 */ /* 0x000fe400078e3cff */
[----:B------:R-:W-:Y:S02]  /*a490*/  F2FP.BF16.F32.PACK_AB R5, R27, R26 ;  /* 0x0000001a1b05723e */ /* 0x000fe400000010ff */
[----:B------:R-:W-:Y:S02]  /*a4a0*/  LOP3.LUT R98, R207, 0x380, RZ, 0xc0, !PT ;  /* 0x00000380cf627812 */ /* 0x000fe400078ec0ff */
[----:B------:R-:W-:Y:S02]  /*a4b0*/  F2FP.BF16.F32.PACK_AB R4, R169, R171 ;  /* 0x000000aba904723e */ /* 0x000fe400000010ff */
[----:B------:R-:W-:-:S02]  /*a4c0*/  LOP3.LUT R27, R0, 0x380, RZ, 0xc0, !PT ;  /* 0x00000380001b7812 */ /* 0x000fc400078ec0ff */
[----:B------:R-:W-:Y:S02]  /*a4d0*/  F2FP.BF16.F32.PACK_AB R6, R28, R170 ;  /* 0x000000aa1c06723e */ /* 0x000fe400000010ff */
[----:B------:R-:W-:Y:S02]  /*a4e0*/  F2FP.BF16.F32.PACK_AB R7, R31, R30 ;  /* 0x0000001e1f07723e */ /* 0x000fe400000010ff */
[----:B------:R-:W-:Y:S02]  /*a4f0*/  SHF.R.U64 R44, R44, 0x3, RZ ;  /* 0x000000032c2c7819 */ /* 0x000fe400000012ff */
[----:B------:R-:W-:Y:S01]  /*a500*/  LOP3.LUT R102, R209, 0x380, RZ, 0xc0, !PT ;  /* 0x00000380d1667812 */ /* 0x000fe200078ec0ff */
[----:B------:R0:W-:Y:S01]  /*a510*/  STSM.16.M88.4 [R175], R4 ;  /* 0x00000004af007844 */ /* 0x0001e20000000200 */
[----:B------:R-:W-:Y:S02]  /*a520*/  LOP3.LUT R36, R36, R177, RZ, 0x3c, !PT ;  /* 0x000000b124247212 */ /* 0x000fe400078e3cff */
[----:B------:R-:W-:-:S02]  /*a530*/  LOP3.LUT R40, R40, R179, RZ, 0x3c, !PT ;  /* 0x000000b328287212 */ /* 0x000fc400078e3cff */
[----:B------:R-:W-:Y:S02]  /*a540*/  SHF.R.U64 R48, R48, 0x3, RZ ;  /* 0x0000000330307819 */ /* 0x000fe400000012ff */
[----:B------:R-:W-:Y:S02]  /*a550*/  SHF.R.U64 R52, R52, 0x3, RZ ;  /* 0x0000000334347819 */ /* 0x000fe400000012ff */
[----:B------:R-:W-:Y:S02]  /*a560*/  LOP3.LUT R177, R110, 0x380, RZ, 0xc0, !PT ;  /* 0x000003806eb17812 */ /* 0x000fe400078ec0ff */
[----:B------:R-:W-:Y:S02]  /*a570*/  LOP3.LUT R179, R114, 0x380, RZ, 0xc0, !PT ;  /* 0x0000038072b37812 */ /* 0x000fe400078ec0ff */
        /* <DEDUP_REMOVED lines=13> */
[----:B------:R-:W-:Y:S02]  /*a650*/  SHF.R.U64 R179, R179, 0x3, RZ ;  /* 0x00000003b3b37819 */ /* 0x000fe400000012ff */
[----:B------:R-:W-:-:S02]  /*a660*/  LOP3.LUT R169, R126, 0x380, RZ, 0xc0, !PT ;  /* 0x000003807ea97812 */ /* 0x000fc400078ec0ff */
[----:B------:R-:W-:Y:S02]  /*a670*/  MOV R36, R36 ;  /* 0x0000002400247202 */ /* 0x000fe40000000f00 */
[----:B------:R-:W-:Y:S02]  /*a680*/  LOP3.LUT R98, R98, R207, RZ, 0x3c, !PT ;  /* 0x000000cf62627212 */ /* 0x000fe400078e3cff */
[----:B------:R-:W-:Y:S01]  /*a690*/  LOP3.LUT R171, R174, 0x380, RZ, 0xc0, !PT ;  /* 0x00000380aeab7812 */ /* 0x000fe200078ec0ff */
[----:B------:R-:W-:Y:S01]  /*a6a0*/  STSM.16.M88.4 [R36], R8 ;  /* 0x0000000824007844 */ /* 0x000fe20000000200 */
        /* <DEDUP_REMOVED lines=12> */
[----:B------:R-:W-:Y:S01]  /*a770*/  STSM.16.M88.4 [R44], R24 ;  /* 0x000000182c007844 */ /* 0x000fe20000000200 */
[----:B------:R-:W-:Y:S02]  /*a780*/  LOP3.LUT R114, R179, R114, RZ, 0x3c, !PT ;  /* 0x00000072b3727212 */ /* 0x000fe400078e3cff */
[----:B------:R-:W-:Y:S01]  /*a790*/  SHF.R.U64 R169, R169, 0x3, RZ ;  /* 0x00000003a9a97819 */ /* 0x000fe200000012ff */
[----:B------:R-:W-:Y:S01]  /*a7a0*/  STSM.16.M88.4 [R48], R64 ;  /* 0x0000004030007844 */ /* 0x000fe20000000200 */
[----:B------:R-:W-:Y:S02]  /*a7b0*/  MOV R52, R52 ;  /* 0x0000003400347202 */ /* 0x000fe40000000f00 */
[----:B------:R-:W-:Y:S02]  /*a7c0*/  F2FP.BF16.F32.PACK_AB R74, R77, R76 ;  /* 0x0000004c4d4a723e */ /* 0x000fe400000010ff */
[----:B------:R-:W-:-:S02]  /*a7d0*/  F2FP.BF16.F32.PACK_AB R75, R79, R78 ;  /* 0x0000004e4f4b723e */ /* 0x000fc400000010ff */
[----:B------:R-:W-:Y:S02]  /*a7e0*/  F2FP.BF16.F32.PACK_AB R81, R83, R82 ;  /* 0x000000525351723e */ /* 0x000fe400000010ff */
[----:B------:R-:W-:Y:S01]  /*a7f0*/  F2FP.BF16.F32.PACK_AB R88, R89, R88 ;  /* 0x000000585958723e */ /* 0x000fe200000010ff */
[----:B------:R-:W-:Y:S01]  /*a800*/  STSM.16.M88.4 [R52], R72 ;  /* 0x0000004834007844 */ /* 0x000fe20000000200 */
[----:B------:R-:W-:Y:S02]  /*a810*/  SHF.R.U64 R171, R171, 0x3, RZ ;  /* 0x00000003abab7819 */ /* 0x000fe400000012ff */
[----:B------:R-:W-:Y:S02]  /*a820*/  MOV R32, R98 ;  /* 0x0000006200207202 */ /* 0x000fe40000000f00 */
        /* <DEDUP_REMOVED lines=14> */
[----:B------:R-:W-:Y:S01]  /*a910*/  LOP3.LUT R126, R169, R126, RZ, 0x3c, !PT ;  /* 0x0000007ea97e7212 */ /* 0x000fe200078e3cff */
[----:B------:R-:W-:Y:S01]  /*a920*/  STSM.16.M88.4 [R31], R96 ;  /* 0x000000601f007844 */ /* 0x000fe20000000200 */
[----:B------:R-:W-:Y:S02]  /*a930*/  MOV R110, R110 ;  /* 0x0000006e006e7202 */ /* 0x000fe40000000f00 */
[----:B------:R-:W-:-:S02]  /*a940*/  MOV R30, R114 ;  /* 0x00000072001e7202 */ /* 0x000fc40000000f00 */
[----:B------:R-:W-:Y:S02]  /*a950*/  F2FP.BF16.F32.PACK_AB R105, R56, R54 ;  /* 0x000000363869723e */ /* 0x000fe400000010ff */
[----:B------:R-:W-:Y:S02]  /*a960*/  F2FP.BF16.F32.PACK_AB R106, R109, R108 ;  /* 0x0000006c6d6a723e */ /* 0x000fe400000010ff */
[----:B------:R-:W-:Y:S02]  /*a970*/  F2FP.BF16.F32.PACK_AB R107, R152, R58 ;  /* 0x0000003a986b723e */ /* 0x000fe400000010ff */
[----:B------:R-:W-:Y:S02]  /*a980*/  F2FP.BF16.F32.PACK_AB R112, R113, R112 ;  /* 0x000000707170723e */ /* 0x000fe400000010ff */
[----:B------:R-:W-:Y:S01]  /*a990*/  LOP3.LUT R28, R171, R174, RZ, 0x3c, !PT ;  /* 0x000000aeab1c7212 */ /* 0x000fe200078e3cff */
[----:B------:R-:W-:Y:S01]  /*a9a0*/  STSM.16.M88.4 [R110], R104 ;  /* 0x000000686e007844 */ /* 0x000fe20000000200 */
[----:B------:R-:W-:-:S02]  /*a9b0*/  MOV R0, R122 ;  /* 0x0000007a00007202 */ /* 0x000fc40000000f00 */
[----:B------:R-:W-:Y:S02]  /*a9c0*/  F2FP.BF16.F32.PACK_AB R113, R155, R154 ;  /* 0x0000009a9b71723e */ /* 0x000fe400000010ff */
        /* <DEDUP_REMOVED lines=16> */
[----:B------:R1:W-:Y:S01]  /*aad0*/  STSM.16.M88.4 [R0], R128 ;  /* 0x0000008000007844 */ /* 0x0003e20000000200 */
[----:B------:R-:W-:Y:S02]  /*aae0*/  MOV R126, R126 ;  /* 0x0000007e007e7202 */ /* 0x000fe40000000f00 */
[----:B------:R-:W-:Y:S02]  /*aaf0*/  F2FP.BF16.F32.PACK_AB R138, R141, R140 ;  /* 0x0000008c8d8a723e */ /* 0x000fe400000010ff */
[----:B------:R-:W-:-:S02]  /*ab00*/  F2FP.BF16.F32.PACK_AB R139, R143, R142 ;  /* 0x0000008e8f8b723e */ /* 0x000fc400000010ff */
        /* <DEDUP_REMOVED lines=14> */
[----:B0-----:R-:W-:Y:S01]  /*abf0*/  IMAD.U32 R14, RZ, RZ, UR8 ;  /* 0x00000008ff0e7e24 */ /* 0x001fe2000f8e00ff */
[----:B-1----:R-:W-:-:S03]  /*ac00*/  MOV R0, UR4 ;  /* 0x0000000400007c02 */ /* 0x002fc60008000f00 */
        /* <DEDUP_REMOVED lines=15> */
[----:B--2---:R-:W-:Y:S02]  /*ad00*/  LOP3.LUT R28, R29, 0x380, RZ, 0xc0, !PT ;  /* 0x000003801d1c7812 */ /* 0x004fe400078ec0ff */
        /* <DEDUP_REMOVED lines=21> */
.L_x_4488:
        /* <DEDUP_REMOVED lines=23> */
[----:B------:R-:W-:Y:S01]  /*afd0*/  IMAD.X R41, RZ, RZ, R173, P0 ;  /* 0x000000ffff297224 */ /* 0x000fe200000e06ad */
[----:B0-----:R-:W-:Y:S02]  /*afe0*/  ISETP.NE.AND P6, PT, R4, RZ, PT ;  /* 0x000000ff0400720c */ /* 0x001fe40003fc5270 */
[----:B------:R-:W-:Y:S02]  /*aff0*/  IADD3.X R25, RZ, R173, RZ, P2, !PT ;  /* 0x000000adff197210 */ /* 0x000fe400017fe4ff */
[----:B------:R-:W-:Y:S02]  /*b000*/  LOP3.LUT R48, R48, R49, RZ, 0x3c, !PT ;  /* 0x0000003130307212 */ /* 0x000fe400078e3cff */
[----:B------:R-:W-:-:S02]  /*b010*/  IADD3 R57, P2, R172, 0xa000, RZ ;  /* 0x0000a000ac397810 */ /* 0x000fc40007f5e0ff */
[C---:B------:R-:W-:Y:S02]  /*b020*/  IADD3 R53, P3, R172.reuse, 0xb000, RZ ;  /* 0x0000b000ac357810 */ /* 0x040fe40007f7e0ff */
[C---:B------:R-:W-:Y:S02]  /*b030*/  IADD3 R65, P4, R172.reuse, 0xc000, RZ ;  /* 0x0000c000ac417810 */ /* 0x040fe40007f9e0ff */
[C---:B------:R-:W-:Y:S02]  /*b040*/  IADD3 R61, P5, R172.reuse, 0xd000, RZ ;  /* 0x0000d000ac3d7810 */ /* 0x040fe40007fbe0ff */
[C---:B------:R-:W-:Y:S02]  /*b050*/  IADD3 R73, P0, R172.reuse, 0xe000, RZ ;  /* 0x0000e000ac497810 */ /* 0x040fe40007f1e0ff */
[----:B------:R-:W-:Y:S02]  /*b060*/  IADD3.X R49, RZ, R173, RZ, P1, !PT ;  /* 0x000000adff317210 */ /* 0x000fe40000ffe4ff */
        /* <DEDUP_REMOVED lines=26> */
[----:B------:R-:W-:Y:S02]  /*b210*/  IADD3.X R69, RZ, R173, RZ, P1, !PT ;  /* 0x000000adff457210 */ /* 0x000fe40000ffe4ff */
[----:B------:R-:W-:Y:S01]  /*b220*/  LOP3.LUT R68, R4, R5, RZ, 0x3c, !PT ;  /* 0x0000000504447212 */ /* 0x000fe200078e3cff */
[----:B------:R-:W-:Y:S06]  /*b230*/  @P6 BRA `(.L_x_4489) ;  /* 0x0000000000bc6947 */ /* 0x000fec0003800000 */
[----:B------:R-:W0:Y:S01]  /*b240*/  LDC R11, c[0x0][0xbe8] ;  /* 0x0002fa00ff0b7b82 */ /* 0x000e220000000800 */
[----:B------:R-:W-:Y:S01]  /*b250*/  VIADD R10, R185, UR45 ;  /* 0x0000002db90a7c36 */ /* 0x000fe20008000000 */
[----:B------:R-:W-:Y:S01]  /*b260*/  ULDC.64 UR12, c[0x0][0xb90] ;  /* 0x0002e400000c7ab9 */ /* 0x000fe20000000a00 */
[----:B------:R-:W-:Y:S01]  /*b270*/  UMOV UR8, UR4 ;  /* 0x0000000400087c82 */ /* 0x000fe20008000000 */
[----:B------:R-:W-:Y:S01]  /*b280*/  UIMAD UR10, UR15, UR12, URZ ;  /* 0x0000000c0f0a72a4 */ /* 0x000fe2000f8e023f */
[----:B------:R-:W-:Y:S01]  /*b290*/  IMAD.MOV.U32 R4, RZ, RZ, R10 ;  /* 0x000000ffff047224 */ /* 0x000fe200078e000a */
[----:B------:R-:W-:Y:S01]  /*b2a0*/  UMOV UR9, UR14 ;  /* 0x0000000e00097c82 */ /* 0x000fe20008000000 */
[----:B------:R-:W-:Y:S01]  /*b2b0*/  IADD3 R21, -R18, RZ, RZ ;  /* 0x000000ff12157210 */ /* 0x000fe20007ffe1ff */
        /* <DEDUP_REMOVED lines=39> */
.L_x_4489:
        /* <DEDUP_REMOVED lines=9> */
[----:B------:R-:W-:Y:S01]  /*b5c0*/  IMAD.SHL.U32 R20, R20, 0x2, RZ ;  /* 0x0000000214147824 */ /* 0x000fe200078e00ff */
[----:B------:R-:W5:Y:S04]  /*b5d0*/  LD.E.128 R12, desc[UR50][R12.64] ;  /* 0x000000320c0c7980 */ /* 0x000f68000c101d00 */
[----:B------:R-:W5:Y:S04]  /*b5e0*/  LD.E.128 R24, desc[UR50][R24.64] ;  /* 0x0000003218187980 */ /* 0x000f68000c101d00 */
[----:B------:R-:W5:Y:S01]  /*b5f0*/  LD.E.128 R28, desc[UR50][R28.64] ;  /* 0x000000321c1c7980 */ /* 0x000f62000c101d00 */
[----:B-1----:R-:W-:-:S03]  /*b600*/  ISETP.NE.AND P2, PT, R81, 0x1, PT ;  /* 0x000000015100780c */ /* 0x002fc60003f45270 */
[----:B------:R-:W5:Y:S01]  /*b610*/  LD.E.128 R32, desc[UR50][R32.64] ;  /* 0x0000003220207980 */ /* 0x000f62000c101d00 */
[----:B------:R-:W-:Y:S02]  /*b620*/  ISETP.GE.AND P0, PT, R189, UR16, PT ;  /* 0x00000010bd007c0c */ /* 0x000fe4000bf06270 */
[----:B------:R-:W-:Y:S01]  /*b630*/  LOP3.LUT R3, R20, 0x2, R3, 0xe2, !PT ;  /* 0x0000000214037812 */ /* 0x000fe200078ee203 */
[----:B------:R-:W5:Y:S01]  /*b640*/  LD.E.128 R36, desc[UR50][R36.64] ;  /* 0x0000003224247980 */ /* 0x000f62000c101d00 */
[----:B------:R-:W-:-:S03]  /*b650*/  SEL R20, RZ, 0xffffffff, P0 ;  /* 0xffffffffff147807 */ /* 0x000fc60000000000 */
[----:B------:R-:W5:Y:S02]  /*b660*/  LD.E.128 R40, desc[UR50][R40.64] ;  /* 0x0000003228287980 */ /* 0x000f64000c101d00 */
[----:B------:R-:W1:Y:S01]  /*b670*/  @P2 LDC R77, c[0x0][0xbec] ;  /* 0x0002fb00ff4d2b82 */ /* 0x000e620000000800 */
[----:B------:R-:W-:Y:S01]  /*b680*/  UIMAD UR10, UR14, UR12, URZ ;  /* 0x0000000c0e0a72a4 */ /* 0x000fe2000f8e023f */
[----:B------:R-:W-:Y:S01]  /*b690*/  IMAD.SHL.U32 R20, R20, 0x4, RZ ;  /* 0x0000000414147824 */ /* 0x000fe200078e00ff */
[----:B------:R-:W5:Y:S04]  /*b6a0*/  LD.E.128 R44, desc[UR50][R44.64] ;  /* 0x000000322c2c7980 */ /* 0x000f68000c101d00 */
[----:B------:R-:W5:Y:S01]  /*b6b0*/  LD.E.128 R48, desc[UR50][R48.64] ;  /* 0x0000003230307980 */ /* 0x000f62000c101d00 */
[----:B------:R-:W2:Y:S01]  /*b6c0*/  @P2 LDC R79, c[0x0][0xbf0] ;  /* 0x0002fc00ff4f2b82 */ /* 0x000ea20000000800 */
[----:B------:R-:W-:Y:S01]  /*b6d0*/  ISETP.GE.AND P0, PT, R188, UR16, PT ;  /* 0x00000010bc007c0c */ /* 0x000fe2000bf06270 */
[----:B------:R-:W-:Y:S01]  /*b6e0*/  UIMAD.WIDE.U32 UR8, UR4, UR12, URZ ;  /* 0x0000000c040872a5 */ /* 0x000fe2000f8e003f */
[----:B------:R-:W-:Y:S01]  /*b6f0*/  LOP3.LUT R20, R20, 0x4, R3, 0xe2, !PT ;  /* 0x0000000414147812 */ /* 0x000fe200078ee203 */
[----:B------:R-:W-:Y:S01]  /*b700*/  UIMAD UR10, UR4, UR13, UR10 ;  /* 0x0000000d040a72a4 */ /* 0x000fe2000f8e020a */
[----:B------:R-:W-:Y:S01]  /*b710*/  SEL R21, RZ, 0xffffffff, P0 ;  /* 0xffffffffff157807 */ /* 0x000fe20000000000 */
[----:B------:R-:W-:Y:S01]  /*b720*/  IMAD R3, R191, 0x20, R192 ;  /* 0x00000020bf037824 */ /* 0x000fe200078e02c0 */
[----:B------:R-:W-:Y:S01]  /*b730*/  ULDC.64 UR12, c[0x0][0xae8] ;  /* 0x0002ba00000c7ab9 */ /* 0x000fe20000000a00 */
[----:B------:R-:W-:Y:S01]  /*b740*/  UIADD3 UR9, UR9, UR10, URZ ;  /* 0x0000000a09097290 */ /* 0x000fe2000fffe03f */
[----:B------:R-:W-:Y:S01]  /*b750*/  ISETP.GE.AND P0, PT, R187, UR16, PT ;  /* 0x00000010bb007c0c */ /* 0x000fe2000bf06270 */
[----:B------:R-:W-:Y:S01]  /*b760*/  UIMAD UR4, UR15, UR12, URZ ;  /* 0x0000000c0f0472a4 */ /* 0x000fe2000f8e023f */
[----:B------:R-:W-:Y:S01]  /*b770*/  SHF.L.U32 R21, R21, 0x3, RZ ;  /* 0x0000000315157819 */ /* 0x000fe200000006ff */
[----:B------:R-:W-:Y:S01]  /*b780*/  VIADD R82, R3, UR45 ;  /* 0x0000002d03527c36 */ /* 0x000fe20008000000 */
[----:B------:R-:W-:Y:S01]  /*b790*/  UIMAD.WIDE.U32 UR8, UR44, UR12, UR8 ;  /* 0x0000000c2c0872a5 */ /* 0x000fe2000f8e0008 */
[----:B------:R-:W-:Y:S01]  /*b7a0*/  SEL R3, RZ, 0xffffffff, P0 ;  /* 0xffffffffff037807 */ /* 0x000fe20000000000 */
[----:B------:R-:W-:Y:S01]  /*b7b0*/  UIMAD UR4, UR44, UR13, UR4 ;  /* 0x0000000d2c0472a4 */ /* 0x000fe2000f8e0204 */
[----:B------:R-:W-:Y:S01]  /*b7c0*/  LOP3.LUT R21, R21, 0x8, R20, 0xe2, !PT ;  /* 0x0000000815157812 */ /* 0x000fe200078ee214 */
[----:B------:R-:W-:Y:S01]  /*b7d0*/  ULDC.64 UR10, c[0x0][0xaf0] ;  /* 0x0002bc00000a7ab9 */ /* 0x000fe20000000a00 */
[----:B-1----:R-:W-:Y:S01]  /*b7e0*/  @P2 IMAD.HI.U32 R20, R82, R77, RZ ;  /* 0x0000004d52142227 */ /* 0x002fe200078e00ff */
[----:B------:R-:W-:Y:S01]  /*b7f0*/  UIMAD UR43, UR43, UR10, URZ ;  /* 0x0000000a2b2b72a4 */ /* 0x000fe2000f8e023f */
[----:B------:R-:W5:Y:S01]  /*b800*/  LD.E.128 R56, desc[UR50][R56.64] ;  /* 0x0000003238387980 */ /* 0x000f62000c101d00 */
[----:B------:R-:W-:Y:S01]  /*b810*/  UIADD3 UR9, UR9, UR4, URZ ;  /* 0x0000000409097290 */ /* 0x000fe2000fffe03f */
[----:B------:R-:W-:Y:S01]  /*b820*/  IMAD.SHL.U32 R76, R3, 0x10, RZ ;  /* 0x00000010034c7824 */ /* 0x000fe200078e00ff */
[----:B------:R-:W-:Y:S01]  /*b830*/  UIMAD UR4, UR42, UR11, UR43 ;  /* 0x0000000b2a0472a4 */ /* 0x000fe2000f8e022b */
[----:B------:R-:W-:Y:S01]  /*b840*/  IMAD.MOV.U32 R3, RZ, RZ, R82 ;  /* 0x000000ffff037224 */ /* 0x000fe200078e0052 */
[----:B--2---:R-:W-:Y:S01]  /*b850*/  @P2 SHF.R.U32.HI R3, RZ, R79, R20 ;  /* 0x0000004fff032219 */ /* 0x004fe20000011614 */
[----:B------:R-:W-:Y:S01]  /*b860*/  UIMAD.WIDE.U32 UR42, UR42, UR10, UR8 ;  /* 0x0000000a2a2a72a5 */ /* 0x000fe2000f8e0008 */
[----:B------:R-:W-:Y:S01]  /*b870*/  ISETP.GE.AND P0, PT, R186, UR16, PT ;  /* 0x00000010ba007c0c */ /* 0x000fe2000bf06270 */
[----:B------:R-:W5:Y:S01]  /*b880*/  LD.E.128 R52, desc[UR50][R52.64] ;  /* 0x0000003234347980 */ /* 0x000f62000c101d00 */
[--C-:B------:R-:W-:Y:S01]  /*b890*/  SHF.R.S32.HI R77, RZ, 0x1f, R3.reuse ;  /* 0x0000001fff4d7819 */ /* 0x100fe20000011403 */
[----:B------:R-:W-:Y:S01]  /*b8a0*/  UIADD3 UR4, UR43, UR4, URZ ;  /* 0x000000042b047290 */ /* 0x000fe2000fffe03f */
[----:B------:R-:W-:Y:S01]  /*b8b0*/  IMAD.MOV R79, RZ, RZ, -R3 ;  /* 0x000000ffff4f7224 */ /* 0x000fe200078e0a03 */
[----:B------:R-:W-:Y:S01]  /*b8c0*/  ULDC.64 UR8, c[0x0][0xae0] ;  /* 0x0002b80000087ab9 */ /* 0x000fe20000000a00 */
[----:B------:R-:W-:Y:S01]  /*b8d0*/  LOP3.LUT R76, R76, 0x10, R21, 0xe2, !PT ;  /* 0x000000104c4c7812 */ /* 0x000fe200078ee215 */
[----:B------:R-:W-:Y:S01]  /*b8e0*/  IMAD R80, R77, UR8, RZ ;  /* 0x000000084d507c24 */ /* 0x000fe2000f8e02ff */
[----:B------:R-:W-:Y:S01]  /*b8f0*/  SEL R78, RZ, 0xffffffff, P0 ;  /* 0xffffffffff4e7807 */ /* 0x000fe20000000000 */
[----:B------:R-:W-:Y:S01]  /*b900*/  IMAD.U32 R21, RZ, RZ, UR43 ;  /* 0x0000002bff157e24 */ /* 0x000fe2000f8e00ff */
[----:B------:R-:W-:Y:S01]  /*b910*/  MOV R21, UR4 ;  /* 0x0000000400157c02 */ /* 0x000fe20008000f00 */
[----:B------:R-:W-:Y:S01]  /*b920*/  IMAD R77, R81, R79, R82 ;  /* 0x0000004f514d7224 */ /* 0x000fe200078e0252 */
[----:B------:R-:W5:Y:S01]  /*b930*/  LD.E.128 R64, desc[UR50][R64.64] ;  /* 0x0000003240407980 */ /* 0x000f62000c101d00 */
[----:B------:R-:W-:-:S02]  /*b940*/  IMAD.U32 R20, RZ, RZ, UR42 ;  /* 0x0000002aff147e24 */ /* 0x000fc4000f8e00ff */
[----:B------:R-:W-:Y:S01]  /*b950*/  IMAD.SHL.U32 R83, R78, 0x20, RZ ;  /* 0x000000204e537824 */ /* 0x000fe200078e00ff */
[----:B------:R-:W5:Y:S01]  /*b960*/  LD.E.128 R60, desc[UR50][R60.64] ;  /* 0x000000323c3c7980 */ /* 0x000f62000c101d00 */
[----:B------:R-:W-:-:S03]  /*b970*/  SHF.R.S32.HI R78, RZ, 0x1f, R77 ;  /* 0x0000001fff4e7819 */ /* 0x000fc6000001144d */
        /* <DEDUP_REMOVED lines=67> */
.L_x_4491:
[----:B------:R-:W-:Y:S05]  /*bdb0*/  BSYNC B1 ;  /* 0x0000000000017941 */ /* 0x000fea0003800000 */
.L_x_4490:
[----:B---3--:R-:W-:Y:S01]  /*bdc0*/  IADD3 R4, R86, 0x20, RZ ;  /* 0x0000002056047810 */ /* 0x008fe20007ffe0ff */
[----:B------:R4:W3:Y:S03]  /*bdd0*/  SHFL.IDX PT, R7, R85, 0x1, 0x181f ;  /* 0x00381f0055077f89 */ /* 0x0008e600000e0000 */
        /* <DEDUP_REMOVED lines=36> */
.L_x_4487:
        /* <DEDUP_REMOVED lines=30> */
[----:B--2---:R-:W-:-:S07]  /*c200*/  IADD3 R0, -R3, R0, RZ ;  /* 0x0000000003007210 */ /* 0x004fce0007ffe1ff */
.L_x_4493:
[----:B------:R-:W-:Y:S01]  /*c210*/  USEL UR42, UR42, URZ, !UP0 ;  /* 0x0000003f2a2a7287 */ /* 0x000fe2000c000000 */
[----:B------:R-:W-:Y:S01]  /*c220*/  BSSY B1, `(.L_x_4494) ;  /* 0x000002c000017945 */ /* 0x000fe20003800000 */
[----:B------:R-:W-:-:S03]  /*c230*/  USEL UR43, UR43, URZ, !UP0 ;  /* 0x0000003f2b2b7287 */ /* 0x000fc6000c000000 */
[----:B------:R-:W-:Y:S09]  /*c240*/  @P0 BRA `(.L_x_4495) ;  /* 0x0000000000a40947 */ /* 0x000ff20003800000 */
        /* <DEDUP_REMOVED lines=38> */
[----:B------:R-:W-:Y:S02]  /*c4b0*/  LEA.HI.X R7, R4, UR9, R3, 0x2, P0 ;  /* 0x0000000904077c11 */ /* 0x000fe400080f1403 */
[----:B------:R-:W-:-:S05]  /*c4c0*/  MOV R3, 0xff800000 ;  /* 0xff80000000037802 */ /* 0x000fca0000000f00 */
[----:B------:R0:W-:Y:S02]  /*c4d0*/  STG.E desc[UR50][R6.64], R3 ;  /* 0x0000000306007986 */ /* 0x0001e4000c101932 */
.L_x_4495:
[----:B------:R-:W-:Y:S05]  /*c4e0*/  BSYNC B1 ;  /* 0x0000000000017941 */ /* 0x000fea0003800000 */
.L_x_4494:
        /* <DEDUP_REMOVED lines=23> */
[----:B------:R-:W-:Y:S01]  /*c660*/  VIADD R8, R3, UR45 ;  /* 0x0000002d03087c36 */ /* 0x000fe20008000000 */
[----:B------:R-:W-:Y:S01]  /*c670*/  UIMAD.WIDE.U32 UR8, UR44, UR14, UR8 ;  /* 0x0000000e2c0872a5 */ /* 0x000fe2000f8e0008 */
[----:B------:R-:W-:Y:S01]  /*c680*/  IMAD.SHL.U32 R9, R6, 0x4, RZ ;  /* 0x0000000406097824 */ /* 0x000fe200078e00ff */
[----:B------:R-:W-:Y:S01]  /*c690*/  ULDC.64 UR10, c[0x0][0xaf0] ;  /* 0x0002bc00000a7ab9 */ /* 0x000fe20000000a00 */
[----:B------:R-:W-:Y:S01]  /*c6a0*/  SEL R10, RZ, 0xffffffff, P1 ;  /* 0xffffffffff0a7807 */ /* 0x000fe20000800000 */
[----:B------:R-:W-:Y:S01]  /*c6b0*/  UIMAD UR43, UR43, UR10, URZ ;  /* 0x0000000a2b2b72a4 */ /* 0x000fe2000f8e023f */
[----:B------:R-:W-:Y:S01]  /*c6c0*/  IMAD.MOV.U32 R3, RZ, RZ, R8 ;  /* 0x000000ffff037224 */ /* 0x000fe200078e0008 */
[----:B------:R-:W-:Y:S01]  /*c6d0*/  UIADD3 UR9, UR9, UR4, URZ ;  /* 0x0000000409097290 */ /* 0x000fe2000fffe03f */
[----:B------:R-:W-:Y:S01]  /*c6e0*/  LOP3.LUT R9, R9, 0x4, R4, 0xe2, !PT ;  /* 0x0000000409097812 */ /* 0x000fe200078ee204 */
[----:B------:R-:W-:Y:S01]  /*c6f0*/  UIMAD UR4, UR42, UR11, UR43 ;  /* 0x0000000b2a0472a4 */ /* 0x000fe2000f8e022b */
[----:B------:R-:W-:Y:S01]  /*c700*/  SHF.L.U32 R10, R10, 0x3, RZ ;  /* 0x000000030a0a7819 */ /* 0x000fe200000006ff */
[----:B------:R-:W-:Y:S01]  /*c710*/  UIMAD.WIDE.U32 UR42, UR42, UR10, UR8 ;  /* 0x0000000a2a2a72a5 */ /* 0x000fe2000f8e0008 */
[----:B------:R-:W-:Y:S01]  /*c720*/  VIADD R26, R192, UR45 ;  /* 0x0000002dc01a7c36 */ /* 0x000fe20008000000 */
[----:B------:R-:W-:Y:S01]  /*c730*/  ISETP.GE.AND P2, PT, R194, UR13, PT ;  /* 0x0000000dc2007c0c */ /* 0x000fe2000bf46270 */
[----:B0-----:R-:W-:Y:S01]  /*c740*/  @P0 IMAD.HI.U32 R6, R8, R5, RZ ;  /* 0x0000000508060227 */ /* 0x001fe200078e00ff */
[----:B------:R-:W-:Y:S01]  /*c750*/  UIADD3 UR4, UR43, UR4, URZ ;  /* 0x000000042b047290 */ /* 0x000fe2000fffe03f */
[----:B------:R-:W-:Y:S01]  /*c760*/  LOP3.LUT R10, R10, 0x8, R9, 0xe2, !PT ;  /* 0x000000080a0a7812 */ /* 0x000fe200078ee209 */
[----:B------:R-:W-:Y:S01]  /*c770*/  ULDC.64 UR8, c[0x0][0xae0] ;  /* 0x0002b80000087ab9 */ /* 0x000fe20000000a00 */
[----:B------:R-:W-:Y:S01]  /*c780*/  IMAD.U32 R5, RZ, RZ, UR43 ;  /* 0x0000002bff057e24 */ /* 0x000fe2000f8e00ff */
[----:B------:R-:W-:Y:S01]  /*c790*/  SEL R0, RZ, 0x80, P2 ;  /* 0x00000080ff007807 */ /* 0x000fe20001000000 */
[----:B------:R-:W-:Y:S01]  /*c7a0*/  IMAD.U32 R4, RZ, RZ, UR42 ;  /* 0x0000002aff047e24 */ /* 0x000fe2000f8e00ff */
[----:B------:R-:W-:Y:S01]  /*c7b0*/  BSSY B1, `(.L_x_4496) ;  /* 0x0000042000017945 */ /* 0x000fe20003800000 */
[----:B-1----:R-:W-:Y:S01]  /*c7c0*/  @P0 SHF.R.U32.HI R3, RZ, R7, R6 ;  /* 0x00000007ff030219 */ /* 0x002fe20000011606 */
[----:B------:R-:W-:Y:S01]  /*c7d0*/  IMAD.U32 R5, RZ, RZ, UR4 ;  /* 0x00000004ff057e24 */ /* 0x000fe2000f8e00ff */
[----:B------:R-:W-:-:S02]  /*c7e0*/  ISETP.GE.AND P0, PT, R187, UR13, PT ;  /* 0x0000000dbb007c0c */ /* 0x000fc4000bf06270 */
        /* <DEDUP_REMOVED lines=13> */
[----:B------:R-:W-:Y:S01]  /*c8c0*/  LOP3.LUT R10, R13, 0x10, R10, 0xe2, !PT ;  /* 0x000000100d0a7812 */ /* 0x000fe200078ee20a */
[----:B------:R-:W-:Y:S01]  /*c8d0*/  IMAD.IADD R5, R5, 0x1, R9 ;  /* 0x0000000105057824 */ /* 0x000fe200078e0209 */
[----:B------:R-:W-:Y:S01]  /*c8e0*/  SHF.L.U32 R13, R8, 0x5, RZ ;  /* 0x00000005080d7819 */ /* 0x000fe200000006ff */
[----:B------:R-:W-:-:S02]  /*c8f0*/  IMAD R6, R3, UR8, RZ ;  /* 0x0000000803067c24 */ /* 0x000fc4000f8e02ff */
        /* <DEDUP_REMOVED lines=45> */
.L_x_4497:
[----:B------:R-:W-:Y:S05]  /*cbd0*/  BSYNC B1 ;  /* 0x0000000000017941 */ /* 0x000fea0003800000 */
.L_x_4496:
        /* <DEDUP_REMOVED lines=36> */
.L_x_4492:
[----:B------:R-:W-:Y:S05]  /*ce20*/  BSYNC B0 ;  /* 0x0000000000007941 */ /* 0x000fea0003800000 */
.L_x_4486:
[----:B------:R-:W-:Y:S02]  /*ce30*/  ULDC UR4, c[0x0][0xc3c] ;  /* 0x00030f0000047ab9 */ /* 0x000fe40000000800 */
[----:B------:R-:W-:-:S06]  /*ce40*/  UISETP.GE.AND UP0, UPT, UR7, UR4, UPT ;  /* 0x000000040700728c */ /* 0x000fcc000bf06270 */
[----:B------:R-:W-:-:S13]  /*ce50*/  PLOP3.LUT P0, PT, PT, PT, UP0, 0x80, 0x0 ;  /* 0x000000000000781c */ /* 0x000fda0003f0f008 */
[----:B------:R-:W-:Y:S05]  /*ce60*/  @!P0 BRA `(.L_x_4498) ;  /* 0xffffff4000408947 */ /* 0x000fea000383ffff */
[----:B------:R-:W-:Y:S05]  /*ce70*/  EXIT ;  /* 0x000000000000794d */ /* 0x000fea0003800000 */
.L_x_4433:
        /* <DEDUP_REMOVED lines=16> */
.L_x_4499:
        /* <DEDUP_REMOVED lines=32> */
[----:B-1----:R-:W-:-:S05]  /*d180*/  IMAD R6, R6, UR5, RZ ;  /* 0x0000000506067c24 */ /* 0x002fca000f8e02ff */
[----:B0-----:R-:W-:Y:S02]  /*d190*/  ISETP.GT.AND P6, PT, R6, UR6, PT ;  /* 0x0000000606007c0c */ /* 0x001fe4000bfc4270 */
[----:B------:R-:W-:-:S11]  /*d1a0*/  MOV R3, R6 ;  /* 0x0000000600037202 */ /* 0x000fd60000000f00 */
[----:B------:R-:W-:Y:S05]  /*d1b0*/  @P6 BRA `(.L_x_4501) ;  /* 0x0000000000906947 */ /* 0x000fea0003800000 */
[----:B------:R-:W-:Y:S01]  /*d1c0*/  IMAD.MOV.U32 R6, RZ, RZ, R3 ;  /* 0x000000ffff067224 */ /* 0x000fe200078e0003 */
[----:B------:R-:W-:Y:S01]  /*d1d0*/  UMOV UR4, URZ ;  /* 0x0000003f00047c82 */ /* 0x000fe20008000000 */
[----:B------:R-:W-:-:S05]  /*d1e0*/  ULDC UR5, c[0x0][0xc38] ;  /* 0x00030e0000057ab9 */ /* 0x000fca0000000800 */
.L_x_4505:
        /* <DEDUP_REMOVED lines=12> */
.L_x_4504:
[----:B------:R-:W-:Y:S05]  /*d2b0*/  BSYNC B0 ;  /* 0x0000000000007941 */ /* 0x000fea0003800000 */
.L_x_4503:
[----:B0----5:R-:W0:Y:S02]  /*d2c0*/  SHFL.UP PT, R2, R4, 0x1, RZ ;  /* 0x0420000004027989 */ /* 0x021e2400000e00ff */
        /* <DEDUP_REMOVED lines=19> */
.L_x_4501:
        /* <DEDUP_REMOVED lines=20> */
.L_x_4506:
        /* <DEDUP_REMOVED lines=9> */
[----:B------:R-:W-:Y:S01]  /*d5d0*/  IMAD.MOV.U32 R3, RZ, RZ, R8 ;  /* 0x000000ffff037224 */ /* 0x000fe200078e0008 */
[----:B------:R-:W-:-:S03]  /*d5e0*/  MOV R8, R10 ;  /* 0x0000000a00087202 */ /* 0x000fc60000000f00 */
        /* <DEDUP_REMOVED lines=23> */
[----:B0-----:R-:W-:-:S06]  /*d760*/  IADD3 R3, R7, 0xffffffe, RZ ;  /* 0x0ffffffe07037810 */ /* 0x001fcc0007ffe0ff */
        /* <DEDUP_REMOVED lines=10> */
[-C--:B------:R-:W-:Y:S01]  /*d810*/  @!P1 IADD3 R3, R3, -R8.reuse, RZ ;  /* 0x8000000803039210 */ /* 0x080fe20007ffe0ff */
        /* <DEDUP_REMOVED lines=10> */
[----:B------:R-:W-:-:S03]  /*d8c0*/  IMAD R18, R2, R18, R3 ;  /* 0x0000001202127224 */ /* 0x000fc600078e0203 */
[----:B------:R-:W-:Y:S01]  /*d8d0*/  IADD3 R17, R4, R17, RZ ;  /* 0x0000001104117210 */ /* 0x000fe20007ffe0ff */
[----:B------:R-:W-:Y:S06]  /*d8e0*/  BRA `(.L_x_4507) ;  /* 0x0000000000147947 */ /* 0x000fec0003800000 */
.L_x_4502:
[----:B------:R-:W-:Y:S01]  /*d8f0*/  ULDC UR4, c[0x0][0xc3c] ;  /* 0x00030f0000047ab9 */ /* 0x000fe20000000800 */
[----:B------:R-:W-:Y:S02]  /*d900*/  IMAD.MOV.U32 R17, RZ, RZ, RZ ;  /* 0x000000ffff117224 */ /* 0x000fe400078e00ff */
[----:B------:R-:W-:Y:S02]  /*d910*/  IMAD.U32 R16, RZ, RZ, UR6 ;  /* 0x00000006ff107e24 */ /* 0x000fe4000f8e00ff */
[----:B------:R-:W-:Y:S02]  /*d920*/  IMAD.MOV.U32 R18, RZ, RZ, RZ ;  /* 0x000000ffff127224 */ /* 0x000fe400078e00ff */
[----:B------:R-:W-:-:S07]  /*d930*/  IMAD.U32 R19, RZ, RZ, UR4 ;  /* 0x00000004ff137e24 */ /* 0x000fce000f8e00ff */
.L_x_4507:
[----:B------:R-:W-:-:S13]  /*d940*/  ISETP.NE.AND P0, PT, R5, RZ, PT ;  /* 0x000000ff0500720c */ /* 0x000fda0003f05270 */
[----:B------:R-:W0:Y:S01]  /*d950*/  @!P0 S2R R3, SR_CgaCtaId ;  /* 0x0000000000038919 */ /* 0x000e220000008800 */
[----:B------:R-:W-:-:S04]  /*d960*/  @!P0 MOV R2, 0x400 ;  /* 0x0000040000028802 */ /* 0x000fc80000000f00 */
[----:B0-----:R-:W-:-:S05]  /*d970*/  @!P0 LEA R2, R3, R2, 0x18 ;  /* 0x0000000203028211 */ /* 0x001fca00078ec0ff */
[----:B------:R0:W-:Y:S01]  /*d980*/  @!P0 STS.128 [R2+0x28cd0], R16 ;  /* 0x028cd01002008388 */ /* 0x0001e20000000c00 */
[----:B------:R-:W-:Y:S06]  /*d990*/  BAR.ARV 0x5, 0x180 ;  /* 0x0146000000007b1d */ /* 0x000fec0000002000 */
.L_x_4500:
[----:B------:R2:W-:Y:S01]  /*d9a0*/  STL [R1+0x24], RZ ;  /* 0x000024ff01007387 */ /* 0x0005e20000100800 */
[----:B------:R-:W-:Y:S01]  /*d9b0*/  ULDC UR4, c[0x0][0xc3c] ;  /* 0x00030f0000047ab9 */ /* 0x000fe20000000800 */
[----:B------:R-:W-:Y:S01]  /*d9c0*/  IMAD.MOV.U32 R25, RZ, RZ, 0x1 ;  /* 0x00000001ff197424 */ /* 0x000fe200078e00ff */
[----:B-1----:R-:W-:Y:S02]  /*d9d0*/  ISETP.GE.AND P0, PT, R19, UR4, PT ;  /* 0x0000000413007c0c */ /* 0x002fe4000bf06270 */
[----:B------:R-:W-:-:S11]  /*d9e0*/  MOV R24, RZ ;  /* 0x000000ff00187202 */ /* 0x000fd60000000f00 */
[----:B--2---:R-:W-:Y:S05]  /*d9f0*/  @P0 BRA `(.L_x_4508) ;  /* 0x0000004800740947 */ /* 0x004fea0003800000 */
[----:B------:R-:W1:Y:S01]  /*da00*/  S2UR UR5, SR_CgaCtaId ;  /* 0x00000000000579c3 */ /* 0x000e620000008800 */
[C---:B0-----:R-:W-:Y:S01]  /*da10*/  IMAD.SHL.U32 R2, R0.reuse, 0x8, RZ ;  /* 0x0000000800027824 */ /* 0x041fe200078e00ff */
[----:B------:R-:W-:Y:S01]  /*da20*/  UMOV UR4, 0x400 ;  /* 0x0000040000047882 */ /* 0x000fe20000000000 */
[C---:B------:R-:W-:Y:S01]  /*da30*/  LOP3.LUT R4, R0.reuse, 0x7f, RZ, 0xc0, !PT ;  /* 0x0000007f00047812 */ /* 0x040fe200078ec0ff */
[----:B------:R-:W-:Y:S01]  /*da40*/  IMAD.SHL.U32 R5, R0, 0x10, RZ ;  /* 0x0000001000057824 */ /* 0x000fe200078e00ff */
[----:B------:R0:W-:Y:S01]  /*da50*/  STL [R1+0x24], RZ ;  /* 0x000024ff01007387 */ /* 0x0001e20000100800 */
[C---:B------:R-:W-:Y:S01]  /*da60*/  LOP3.LUT R3, R2.reuse, 0x1f8, RZ, 0xc0, !PT ;  /* 0x000001f802037812 */ /* 0x040fe200078ec0ff */
[----:B------:R-:W-:Y:S01]  /*da70*/  BSSY B8, `(.L_x_4508) ;  /* 0x0000495000087945 */ /* 0x000fe20003800000 */
[----:B------:R-:W-:Y:S01]  /*da80*/  SHF.R.U32.HI R36, RZ, 0x3, R4 ;  /* 0x00000003ff247819 */ /* 0x000fe20000011604 */
[----:B------:R-:W-:Y:S01]  /*da90*/  IMAD.MOV.U32 R25, RZ, RZ, 0x1 ;  /* 0x00000001ff197424 */ /* 0x000fe200078e00ff */
[----:B------:R-:W-:Y:S01]  /*daa0*/  LOP3.LUT R3, R3, 0x38, R0, 0x78, !PT ;  /* 0x0000003803037812 */ /* 0x000fe200078e7800 */
[----:B------:R-:W-:Y:S01]  /*dab0*/  IMAD.MOV.U32 R24, RZ, RZ, RZ ;  /* 0x000000ffff187224 */ /* 0x000fe200078e00ff */
        /* <DEDUP_REMOVED lines=13> */
[----:B------:R-:W-:-:S04]  /*db90*/  LOP3.LUT R2, R0, 0x1c0, RZ, 0xfc, !PT ;  /* 0x000001c000027812 */ /* 0x000fc800078efcff */
[----:B------:R-:W-:-:S05]  /*dba0*/  LEA R0, R33, R23, 0x1 ;  /* 0x0000001721007211 */ /* 0x000fca00078e08ff */
[----:B------:R0:W-:Y:S02]  /*dbb0*/  STL [R1+0x2c], R0 ;  /* 0x00002c0001007387 */ /* 0x0001e40000100800 */
.L_x_4569:
[----:B-1----:R-:W1:Y:S02]  /*dbc0*/  LDC.64 R30, c[0x0][0xc88] ;  /* 0x00032200ff1e7b82 */ /* 0x002e640000000a00 */
[----:B-1----:R-:W-:-:S06]  /*dbd0*/  IMAD.WIDE R30, R19, 0x4, R30 ;  /* 0x00000004131e7825 */ /* 0x002fcc00078e021e */
[----:B------:R1:W0:Y:S01]  /*dbe0*/  LDG.E R30, desc[UR50][R30.64] ;  /* 0x000000321e1e7981 */ /* 0x000222000c1e1900 */
[----:B------:R-:W-:Y:S05]  /*dbf0*/  YIELD ;  /* 0x0000000000007946 */ /* 0x000fea0003800000 */
[----:B------:R-:W-:Y:S01]  /*dc00*/  ULDC.64 UR4, c[0x0][0xa28] ;  /* 0x00028a0000047ab9 */ /* 0x000fe20000000a00 */
[----:B------:R-:W-:Y:S01]  /*dc10*/  ULDC.64 UR6, c[0x0][0xa18] ;  /* 0x0002860000067ab9 */ /* 0x000fe20000000a00 */
[----:B------:R-:W-:Y:S01]  /*dc20*/  ISETP.NE.U32.AND P0, PT, RZ, UR4, PT ;  /* 0x00000004ff007c0c */ /* 0x000fe2000bf05070 */
[----:B-1----:R-:W-:-:S03]  /*dc30*/  IMAD.MOV.U32 R31, RZ, RZ, RZ ;  /* 0x000000ffff1f7224 */ /* 0x002fc600078e00ff */
[----:B------:R-:W-:Y:S01]  /*dc40*/  ISETP.NE.AND.EX P0, PT, RZ, UR5, PT, P0 ;  /* 0x00000005ff007c0c */ /* 0x000fe2000bf05300 */
[----:B------:R-:W-:Y:S01]  /*dc50*/  IMAD.MOV.U32 R37, RZ, RZ, RZ ;  /* 0x000000ffff257224 */ /* 0x000fe200078e00ff */
[----:B0-----:R-:W-:-:S11]  /*dc60*/  SHF.R.S32.HI R0, RZ, 0x1f, R30 ;  /* 0x0000001fff007819 */ /* 0x001fd6000001141e */
        /* <DEDUP_REMOVED lines=19> */
[----:B--2---:R-:W2:Y:S01]  /*dda0*/  @P0 LDG.E R4, desc[UR50][R4.64] ;  /* 0x0000003204040981 */ /* 0x004ea2000c1e1900 */
[----:B------:R-:W-:-:S03]  /*ddb0*/  UISETP.NE.U32.AND UP0, UPT, UR4, URZ, UPT ;  /* 0x0000003f0400728c */ /* 0x000fc6000bf05070 */
[----:B------:R-:W-:Y:S01]  /*ddc0*/  ULDC UR4, c[0x0][0x424] ;  /* 0x0001090000047ab9 */ /* 0x000fe20000000800 */
[----:B------:R-:W-:-:S03]  /*ddd0*/  UISETP.NE.AND.EX UP0, UPT, UR5, URZ, UPT, UP0 ;  /* 0x0000003f0500728c */ /* 0x000fc6000bf05300 */
[----:B------:R-:W-:Y:S01]  /*dde0*/  ULDC UR5, c[0x0][0x2f0] ;  /* 0x0000bc0000057ab9 */ /* 0x000fe20000000800 */
[----:B------:R-:W-:-:S04]  /*ddf0*/  USEL UR4, UR4, 0x1, UP0 ;  /* 0x0000000104047887 */ /* 0x000fc80008000000 */
[----:B------:R-:W-:-:S06]  /*de00*/  UIMAD UR4, UR4, UR5, URZ ;  /* 0x00000005040472a4 */ /* 0x000fcc000f8e023f */
[----:B0-----:R-:W-:Y:S01]  /*de10*/  IMAD.U32 R0, RZ, RZ, UR4 ;  /* 0x00000004ff007e24 */ /* 0x001fe2000f8e00ff */
[----:B--2---:R1:W-:Y:S01]  /*de20*/  @P0 STL [R1], R4 ;  /* 0x0000000401000387 */ /* 0x0043e20000100800 */
[----:B---34-:R-:W-:Y:S05]  /*de30*/  @P0 BRA `(.L_x_4509) ;  /* 0x0000000000200947 */ /* 0x018fea0003800000 */
[----:B------:R-:W-:Y:S02]  /*de40*/  ULDC UR4, c[0x0][0x288] ;  /* 0x0000a20000047ab9 */ /* 0x000fe40000000800 */
[----:B-1----:R-:W-:-:S05]  /*de50*/  IMAD.U32 R4, RZ, RZ, UR4 ;  /* 0x00000004ff047e24 */ /* 0x002fca000f8e00ff */
[----:B------:R0:W-:Y:S01]  /*de60*/  STL [R1], R4 ;  /* 0x0000000401007387 */ /* 0x0001e20000100800 */
[----:B------:R-:W-:Y:S05]  /*de70*/  @!P2 BRA `(.L_x_4509) ;  /* 0x000000000010a947 */ /* 0x000fea0003800000 */
[----:B------:R-:W2:Y:S04]  /*de80*/  LDG.E R5, desc[UR50][R2.64] ;  /* 0x0000003202057981 */ /* 0x000ea8000c1e1900 */
[----:B0-----:R-:W2:Y:S02]  /*de90*/  LDG.E R4, desc[UR50][R2.64+0x4] ;  /* 0x0000043202047981 */ /* 0x001ea4000c1e1900 */
[----:B--2---:R-:W-:-:S05]  /*dea0*/  IADD3 R2, -R5, R4, RZ ;  /* 0x0000000405027210 */ /* 0x004fca0007ffe1ff */
[----:B------:R2:W-:Y:S02]  /*deb0*/  STL [R1], R2 ;  /* 0x0000000201007387 */ /* 0x0005e40000100800 */
.L_x_4509:
[----:B------:R-:W-:Y:S01]  /*dec0*/  ULDC.64 UR4, c[0x0][0xa20] ;  /* 0x0002880000047ab9 */ /* 0x000fe20000000a00 */
[----:B------:R-:W-:Y:S01]  /*ded0*/  IMAD.MOV.U32 R28, RZ, RZ, R30 ;  /* 0x000000ffff1c7224 */ /* 0x000fe200078e001e */
[----:B------:R-:W-:-:S04]  /*dee0*/  ISETP.NE.U32.AND P0, PT, RZ, UR4, PT ;  /* 0x00000004ff007c0c */ /* 0x000fc8000bf05070 */
[----:B------:R-:W-:-:S13]  /*def0*/  ISETP.NE.AND.EX P0, PT, RZ, UR5, PT, P0 ;  /* 0x00000005ff007c0c */ /* 0x000fda000bf05300 */
[----:B------:R-:W-:Y:S05]  /*df00*/  @!P0 BRA `(.L_x_4510) ;  /* 0x0000000000108947 */ /* 0x000fea0003800000 */
[----:B-12---:R-:W-:-:S04]  /*df10*/  IADD3 R2, P0, R26, UR4, RZ ;  /* 0x000000041a027c10 */ /* 0x006fc8000ff1e0ff */
[----:B------:R-:W-:-:S05]  /*df20*/  IADD3.X R3, R27, UR5, RZ, P0, !PT ;  /* 0x000000051b037c10 */ /* 0x000fca00087fe4ff */
[----:B------:R1:W5:Y:S01]  /*df30*/  LDG.E R0, desc[UR50][R2.64] ;  /* 0x0000003202007981 */ /* 0x000362000c1e1900 */
[----:B------:R-:W-:Y:S05]  /*df40*/  BRA `(.L_x_4511) ;  /* 0x0000000000247947 */ /* 0x000fea0003800000 */
.L_x_4510:
[----:B------:R-:W-:Y:S02]  /*df50*/  ULDC.64 UR4, c[0x0][0xa08] ;  /* 0x0002820000047ab9 */ /* 0x000fe40000000a00 */
[----:B------:R-:W-:-:S04]  /*df60*/  ISETP.NE.U32.AND P0, PT, RZ, UR4, PT ;  /* 0x00000004ff007c0c */ /* 0x000fc8000bf05070 */
[----:B------:R-:W-:-:S13]  /*df70*/  ISETP.NE.AND.EX P0, PT, RZ, UR5, PT, P0 ;  /* 0x00000005ff007c0c */ /* 0x000fda000bf05300 */
[----:B------:R-:W-:Y:S05]  /*df80*/  @!P0 BRA `(.L_x_4511) ;  /* 0x0000000000148947 */ /* 0x000fea0003800000 */
[----:B-12---:R-:W1:Y:S02]  /*df90*/  LDC.64 R2, c[0x0][0xa08] ;  /* 0x00028200ff027b82 */ /* 0x006e640000000a00 */
[----:B-1----:R-:W-:-:S05]  /*dfa0*/  IMAD.WIDE R2, R28, 0x4, R2 ;  /* 0x000000041c027825 */ /* 0x002fca00078e0202 */
[----:B------:R-:W2:Y:S04]  /*dfb0*/  LDG.E R0, desc[UR50][R2.64] ;  /* 0x0000003202007981 */ /* 0x000ea8000c1e1900 */
[----:B------:R-:W2:Y:S02]  /*dfc0*/  LDG.E R5, desc[UR50][R2.64+0x4] ;  /* 0x0000043202057981 */ /* 0x000ea4000c1e1900 */
[----:B--2---:R-:W-:-:S07]  /*dfd0*/  IMAD.IADD R0, R5, 0x1, -R0 ;  /* 0x0000000105007824 */ /* 0x004fce00078e0a00 */
.L_x_4511:
[----:B------:R-:W3:Y:S01]  /*dfe0*/  LDL R6, [R1] ;  /* 0x0000000001067983 */ /* 0x000ee20000100800 */
[----:B-12---:R-:W1:Y:S01]  /*dff0*/  LDC R2, c[0x0][0x448] ;  /* 0x00011200ff027b82 */ /* 0x006e620000000800 */
[----:B-----5:R-:W-:Y:S01]  /*e000*/  IMAD.IADD R29, R0, 0x1, -R31 ;  /* 0x00000001001d7824 */ /* 0x020fe200078e0a1f */
[----:B------:R-:W-:Y:S01]  /*e010*/  LOP3.LUT R22, R22, 0xfffffdff, RZ, 0xc0, !PT ;  /* 0xfffffdff16167812 */ /* 0x000fe200078ec0ff */
[----:B------:R-:W-:Y:S01]  /*e020*/  BSSY B7, `(.L_x_4512) ;  /* 0x0000378000077945 */ /* 0x000fe20003800000 */
[----:B-1----:R-:W-:Y:S01]  /*e030*/  ISETP.NE.AND P0, PT, R2, 0x1, PT ;  /* 0x000000010200780c */ /* 0x002fe20003f05270 */
[----:B------:R-:W-:-:S04]  /*e040*/  IMAD.SHL.U32 R2, R17, 0x40, RZ ;  /* 0x0000004011027824 */ /* 0x000fc800078e00ff */
[----:B------:R-:W-:-:S08]  /*e050*/  VIADD R2, R2, 0x3f ;  /* 0x0000003f02027836 */ /* 0x000fd00000000000 */
[----:B------:R-:W0:Y:S01]  /*e060*/  @P0 LDC R5, c[0x0][0x44c] ;  /* 0x00011300ff050b82 */ /* 0x000e220000000800 */
[----:B------:R-:W-:-:S07]  /*e070*/  @P0 LOP3.LUT R22, R22, 0x200, RZ, 0xfc, !PT ;  /* 0x0000020016160812 */ /* 0x000fce00078efcff */
[----:B------:R-:W1:Y:S01]  /*e080*/  @P0 LDC R3, c[0x0][0x450] ;  /* 0x00011400ff030b82 */ /* 0x000e620000000800 */
[----:B0-----:R-:W-:-:S05]  /*e090*/  @P0 IMAD.HI.U32 R4, R2, R5, RZ ;  /* 0x0000000502040227 */ /* 0x001fca00078e00ff */
[----:B-1----:R-:W-:Y:S02]  /*e0a0*/  @P0 SHF.R.U32.HI R2, RZ, R3, R4 ;  /* 0x00000003ff020219 */ /* 0x002fe40000011604 */
[----:B---3--:R-:W-:-:S04]  /*e0b0*/  IADD3 R3, R29, 0x40, -R6 ;  /* 0x000000401d037810 */ /* 0x008fc80007ffe806 */
[----:B------:R-:W-:-:S04]  /*e0c0*/  IADD3 R2, R3, R2, RZ ;  /* 0x0000000203027210 */ /* 0x000fc80007ffe0ff */
[----:B------:R-:W-:-:S04]  /*e0d0*/  SHF.R.S32.HI R3, RZ, 0x1f, R2 ;  /* 0x0000001fff037819 */ /* 0x000fc80000011402 */
[----:B------:R-:W-:Y:S01]  /*e0e0*/  LEA.HI R0, R3, R2, RZ, 0x6 ;  /* 0x0000000203007211 */ /* 0x000fe200078f30ff */
[----:B------:R-:W-:-:S03]  /*e0f0*/  VIADD R2, R29, 0x3f ;  /* 0x0000003f1d027836 */ /* 0x000fc60000000000 */
[----:B------:R-:W-:Y:S02]  /*e100*/  SHF.R.S32.HI R0, RZ, 0x6, R0 ;  /* 0x00000006ff007819 */ /* 0x000fe40000011400 */
[----:B------:R-:W-:-:S04]  /*e110*/  SHF.R.S32.HI R3, RZ, 0x1f, R2 ;  /* 0x0000001fff037819 */ /* 0x000fc80000011402 */
[----:B------:R-:W-:-:S04]  /*e120*/  LEA.HI R3, R3, R2, RZ, 0x6 ;  /* 0x0000000203037211 */ /* 0x000fc800078f30ff */
[----:B------:R-:W-:-:S04]  /*e130*/  SHF.R.S32.HI R3, RZ, 0x6, R3 ;  /* 0x00000006ff037819 */ /* 0x000fc80000011403 */
[----:B------:R-:W-:-:S04]  /*e140*/  VIMNMX R34, R3, R0, PT ;  /* 0x0000000003227248 */ /* 0x000fc80003fe0100 */
[----:B------:R-:W-:Y:S01]  /*e150*/  ISETP.GT.AND P0, PT, R34, RZ, PT ;  /* 0x000000ff2200720c */ /* 0x000fe20003f04270 */
[----:B------:R0:W-:-:S12]  /*e160*/  STL [R1+0x8], R34 ;  /* 0x0000082201007387 */ /* 0x0001d80000100800 */
        /* <DEDUP_REMOVED lines=18> */
.L_x_4513:
        /* <DEDUP_REMOVED lines=20> */
.L_x_4516:
[----:B------:R-:W-:Y:S05]  /*e3d0*/  BSYNC B6 ;  /* 0x0000000000067941 */ /* 0x000fea0003800000 */
.L_x_4515:
        /* <DEDUP_REMOVED lines=20> */
.L_x_4519:
        /* <DEDUP_REMOVED lines=15> */
.L_x_4518:
[----:B------:R-:W-:Y:S05]  /*e610*/  BSYNC B6 ;  /* 0x0000000000067941 */ /* 0x000fea0003800000 */
.L_x_4517:
[----:B------:R-:W0:Y:S01]  /*e620*/  S2R R20, SR_TID.X ;  /* 0x0000000000147919 */ /* 0x000e220000002100 */
[----:B------:R-:W-:Y:S01]  /*e630*/  ULDC.64 UR4, c[0x0][0x9f8] ;  /* 0x00027e0000047ab9 */ /* 0x000fe20000000a00 */
[----:B------:R-:W1:Y:S01]  /*e640*/  LDC R10, c[0x0][0x430] ;  /* 0x00010c00ff0a7b82 */ /* 0x000e620000000800 */
[----:B------:R-:W-:-:S04]  /*e650*/  ISETP.NE.U32.AND P0, PT, RZ, UR4, PT ;  /* 0x00000004ff007c0c */ /* 0x000fc8000bf05070 */
[----:B------:R-:W-:-:S13]  /*e660*/  ISETP.NE.AND.EX P0, PT, RZ, UR5, PT, P0 ;  /* 0x00000005ff007c0c */ /* 0x000fda000bf05300 */
[----:B------:R-:W-:Y:S01]  /*e670*/  @P0 IADD3 R26, P1, R26, UR4, RZ ;  /* 0x000000041a1a0c10 */ /* 0x000fe2000ff3e0ff */
[----:B------:R-:W-:-:S03]  /*e680*/  ULDC UR4, c[0x0][0x320] ;  /* 0x0000c80000047ab9 */ /* 0x000fc60000000800 */
[----:B------:R-:W-:-:S05]  /*e690*/  @P0 IADD3.X R27, R27, UR5, RZ, P1, !PT ;  /* 0x000000051b1b0c10 */ /* 0x000fca0008ffe4ff */
[----:B------:R2:W5:Y:S01]  /*e6a0*/  @P0 LDG.E R28, desc[UR50][R26.64] ;  /* 0x000000321a1c0981 */ /* 0x000562000c1e1900 */
[----:B------:R-:W-:Y:S01]  /*e6b0*/  LOP3.LUT R22, R22, 0xffffffbf, RZ, 0xc0, !PT ;  /* 0xffffffbf16167812 */ /* 0x000fe200078ec0ff */
[----:B------:R-:W-:Y:S01]  /*e6c0*/  UMOV UR5, 0xffffffff ;  /* 0xffffffff00057882 */ /* 0x000fe20000000000 */
[----:B0-----:R-:W-:Y:S01]  /*e6d0*/  IMAD.SHL.U32 R20, R20, 0x8, RZ ;  /* 0x0000000814147824 */ /* 0x001fe200078e00ff */
[----:B------:R-:W0:Y:S01]  /*e6e0*/  S2R R2, SR_TID.X ;  /* 0x0000000000027919 */ /* 0x000e220000002100 */
[----:B------:R-:W-:-:S03]  /*e6f0*/  LEA R0, R34, 0xffffffc0, 0x6 ;  /* 0xffffffc022007811 */ /* 0x000fc600078e30ff */
[----:B------:R-:W-:-:S04]  /*e700*/  LOP3.LUT R20, R20, 0x38, RZ, 0xc0, !PT ;  /* 0x0000003814147812 */ /* 0x000fc800078ec0ff */
[C---:B------:R-:W-:Y:S02]  /*e710*/  LOP3.LUT R32, R20.reuse, 0x180, RZ, 0xfc, !PT ;  /* 0x0000018014207812 */ /* 0x040fe400078efcff */
[C---:B------:R-:W-:Y:S02]  /*e720*/  LOP3.LUT R21, R20.reuse, 0x40, RZ, 0xfc, !PT ;  /* 0x0000004014157812 */ /* 0x040fe400078efcff */
[----:B------:R-:W-:Y:S02]  /*e730*/  LOP3.LUT R20, R20, 0x1c0, RZ, 0xfc, !PT ;  /* 0x000001c014147812 */ /* 0x000fe400078efcff */
[----:B------:R-:W-:Y:S02]  /*e740*/  ISETP.GE.AND P3, PT, R21, UR4, PT ;  /* 0x0000000415007c0c */ /* 0x000fe4000bf66270 */
[----:B------:R-:W-:Y:S02]  /*e750*/  ISETP.GE.AND P0, PT, R20, UR4, PT ;  /* 0x0000000414007c0c */ /* 0x000fe4000bf06270 */
[----:B------:R-:W3:Y:S01]  /*e760*/  S2R R20, SR_TID.X ;  /* 0x0000000000147919 */ /* 0x000ee20000002100 */
[----:B------:R-:W-:-:S02]  /*e770*/  ISETP.GE.AND P1, PT, R32, UR4, PT ;  /* 0x0000000420007c0c */ /* 0x000fc4000bf26270 */
[----:B------:R-:W-:Y:S02]  /*e780*/  SEL R8, RZ, 0x80, P0 ;  /* 0x00000080ff087807 */ /* 0x000fe40000000000 */
[----:B------:R-:W-:-:S04]  /*e790*/  SEL R6, RZ, 0x40, P1 ;  /* 0x00000040ff067807 */ /* 0x000fc80000800000 */
[----:B------:R-:W-:-:S04]  /*e7a0*/  @P3 LOP3.LUT R22, R22, 0x40, RZ, 0xfc, !PT ;  /* 0x0000004016163812 */ /* 0x000fc800078efcff */
[----:B------:R-:W-:Y:S01]  /*e7b0*/  LOP3.LUT R22, R22, 0xffffff7f, RZ, 0xc0, !PT ;  /* 0xffffff7f16167812 */ /* 0x000fe200078ec0ff */
[----:B0-----:R-:W-:-:S05]  /*e7c0*/  IMAD.SHL.U32 R2, R2, 0x8, RZ ;  /* 0x0000000802027824 */ /* 0x001fca00078e00ff */
[----:B------:R-:W-:-:S04]  /*e7d0*/  LOP3.LUT R2, R2, 0x38, RZ, 0xc0, !PT ;  /* 0x0000003802027812 */ /* 0x000fc800078ec0ff */
[----:B------:R-:W-:Y:S01]  /*e7e0*/  ISETP.GE.AND P2, PT, R2, UR4, PT ;  /* 0x0000000402007c0c */ /* 0x000fe2000bf46270 */
[----:B---3--:R-:W-:-:S12]  /*e7f0*/  IMAD.SHL.U32 R20, R20, 0x8, RZ ;  /* 0x0000000814147824 */ /* 0x008fd800078e00ff */
[----:B------:R-:W-:Y:S02]  /*e800*/  @P2 LOP3.LUT R22, R22, 0x80, RZ, 0xfc, !PT ;  /* 0x0000008016162812 */ /* 0x000fe400078efcff */
[----:B------:R-:W-:Y:S02]  /*e810*/  LOP3.LUT R20, R20, 0x38, RZ, 0xc0, !PT ;  /* 0x0000003814147812 */ /* 0x000fe400078ec0ff */
[----:B------:R-:W-:Y:S02]  /*e820*/  LOP3.LUT R22, R22, 0xffffffdf, RZ, 0xc0, !PT ;  /* 0xffffffdf16167812 */ /* 0x000fe400078ec0ff */
[----:B------:R-:W-:Y:S02]  /*e830*/  LOP3.LUT R21, R20, 0x80, RZ, 0xfc, !PT ;  /* 0x0000008014157812 */ /* 0x000fe400078efcff */
[----:B------:R-:W0:Y:S02]  /*e840*/  S2R R20, SR_TID.X ;  /* 0x0000000000147919 */ /* 0x000e240000002100 */
[----:B------:R-:W-:-:S13]  /*e850*/  ISETP.GE.AND P5, PT, R21, UR4, PT ;  /* 0x0000000415007c0c */ /* 0x000fda000bfa6270 */
[----:B------:R-:W-:-:S04]  /*e860*/  @P5 LOP3.LUT R22, R22, 0x20, RZ, 0xfc, !PT ;  /* 0x0000002016165812 */ /* 0x000fc800078efcff */
[----:B------:R-:W-:Y:S01]  /*e870*/  LOP3.LUT R22, R22, 0xffffffef, RZ, 0xc0, !PT ;  /* 0xffffffef16167812 */ /* 0x000fe200078ec0ff */
[----:B0-----:R-:W-:-:S05]  /*e880*/  IMAD.SHL.U32 R20, R20, 0x8, RZ ;  /* 0x0000000814147824 */ /* 0x001fca00078e00ff */
[----:B------:R-:W-:-:S04]  /*e890*/  LOP3.LUT R20, R20, 0x38, RZ, 0xc0, !PT ;  /* 0x0000003814147812 */ /* 0x000fc800078ec0ff */
[----:B------:R-:W-:Y:S02]  /*e8a0*/  LOP3.LUT R21, R20, 0xc0, RZ, 0xfc, !PT ;  /* 0x000000c014157812 */ /* 0x000fe400078efcff */
[----:B------:R-:W0:Y:S02]  /*e8b0*/  S2R R20, SR_TID.X ;  /* 0x0000000000147919 */ /* 0x000e240000002100 */
[----:B------:R-:W-:Y:S02]  /*e8c0*/  ISETP.GE.AND P4, PT, R21, UR4, PT ;  /* 0x0000000415007c0c */ /* 0x000fe4000bf86270 */
[C---:B------:R-:W-:Y:S02]  /*e8d0*/  LOP3.LUT R21, R2.reuse, 0x100, RZ, 0xfc, !PT ;  /* 0x0000010002157812 */ /* 0x040fe400078efcff */
[----:B------:R-:W-:Y:S02]  /*e8e0*/  LOP3.LUT R2, R2, 0x140, RZ, 0xfc, !PT ;  /* 0x0000014002027812 */ /* 0x000fe400078efcff */
[----:B------:R-:W-:-:S02]  /*e8f0*/  ISETP.GE.AND P3, PT, R21, UR4, PT ;  /* 0x0000000415007c0c */ /* 0x000fc4000bf66270 */
[----:B------:R-:W-:-:S05]  /*e900*/  ISETP.GE.AND P2, PT, R2, UR4, PT ;  /* 0x0000000402007c0c */ /* 0x000fca000bf46270 */
[----:B------:R-:W-:-:S04]  /*e910*/  @P4 LOP3.LUT R22, R22, 0x10, RZ, 0xfc, !PT ;  /* 0x0000001016164812 */ /* 0x000fc800078efcff */
[----:B------:R-:W-:-:S04]  /*e920*/  LOP3.LUT R22, R22, 0xfffffffb, RZ, 0xc0, !PT ;  /* 0xfffffffb16167812 */ /* 0x000fc800078ec0ff */
[----:B------:R-:W-:-:S04]  /*e930*/  @P2 LOP3.LUT R22, R22, 0x4, RZ, 0xfc, !PT ;  /* 0x0000000416162812 */ /* 0x000fc800078efcff */
[----:B------:R-:W-:-:S04]  /*e940*/  LOP3.LUT R22, R22, 0xfffffff7, RZ, 0xc0, !PT ;  /* 0xfffffff716167812 */ /* 0x000fc800078ec0ff */
[----:B------:R-:W-:Y:S01]  /*e950*/  @P3 LOP3.LUT R22, R22, 0x8, RZ, 0xfc, !PT ;  /* 0x0000000816163812 */ /* 0x000fe200078efcff */
[----:B0-----:R-:W-:-:S05]  /*e960*/  IMAD.SHL.U32 R20, R20, 0x10, RZ ;  /* 0x0000001014147824 */ /* 0x001fca00078e00ff */
[----:B------:R-:W-:-:S04]  /*e970*/  LOP3.LUT R20, R36, 0x70, R20, 0xf8, !PT ;  /* 0x0000007024147812 */ /* 0x000fc800078ef814 */
[----:B------:R-:W-:Y:S01]  /*e980*/  IADD3 R35, R20, R0, RZ ;  /* 0x0000000014237210 */ /* 0x000fe20007ffe0ff */
[----:B-12---:R-:W-:Y:S06]  /*e990*/  BRA.DIV UR5, `(.L_x_4520) ;  /* 0x0000004205447947 */ /* 0x006fec000b800000 */
.L_x_4587:
        /* <DEDUP_REMOVED lines=29> */
[----:B------:R-:W-:Y:S02]  /*eb70*/  SHF.L.U32 R2, R2, 0x1, RZ ;  /* 0x0000000102027819 */ /* 0x000fe400000006ff */
[----:B------:R-:W-:Y:S02]  /*eb80*/  LOP3.LUT R22, R22, 0xfffffbff, RZ, 0xc0, !PT ;  /* 0xfffffbff16167812 */ /* 0x000fe400078ec0ff */
[----:B------:R-:W-:Y:S02]  /*eb90*/  LOP3.LUT R2, R2, 0x2, R3, 0xe2, !PT ;  /* 0x0000000202027812 */ /* 0x000fe400078ee203 */
[----:B------:R-:W-:-:S02]  /*eba0*/  SEL R3, RZ, 0x4, P5 ;  /* 0x00000004ff037807 */ /* 0x000fc40002800000 */
[----:B0-----:R-:W-:Y:S02]  /*ebb0*/  SEL R4, RZ, 0x8, P4 ;  /* 0x00000008ff047807 */ /* 0x001fe40002000000 */
[----:B------:R-:W-:Y:S02]  /*ebc0*/  SHF.R.S32.HI R26, RZ, 0x1f, R18 ;  /* 0x0000001fff1a7819 */ /* 0x000fe40000011412 */
[----:B------:R-:W-:Y:S02]  /*ebd0*/  LOP3.LUT R2, R4, R2, R3, 0xfe, !PT ;  /* 0x0000000204027212 */ /* 0x000fe400078efe03 */
[----:B------:R-:W-:Y:S02]  /*ebe0*/  SEL R3, RZ, 0x10, P3 ;  /* 0x00000010ff037807 */ /* 0x000fe40001800000 */
[----:B------:R-:W-:-:S04]  /*ebf0*/  SEL R4, RZ, 0x20, P2 ;  /* 0x00000020ff047807 */ /* 0x000fc80001000000 */
[----:B------:R-:W-:Y:S01]  /*ec00*/  LOP3.LUT R2, R4, R2, R3, 0xfe, !PT ;  /* 0x0000000204027212 */ /* 0x000fe200078efe03 */
[----:B------:R-:W-:-:S03]  /*ec10*/  IMAD.U32 R3, RZ, RZ, UR36 ;  /* 0x00000024ff037e24 */ /* 0x000fc6000f8e00ff */
[----:B------:R-:W-:Y:S01]  /*ec20*/  LOP3.LUT R6, R2, R6, RZ, 0xfc, !PT ;  /* 0x0000000602067212 */ /* 0x000fe200078efcff */
[----:B------:R-:W-:Y:S01]  /*ec30*/  IMAD.MOV R2, RZ, RZ, -R7 ;  /* 0x000000ffff027224 */ /* 0x000fe200078e0a07 */
[----:B------:R-:W-:-:S03]  /*ec40*/  ISETP.NE.AND P0, PT, R3, 0x3, PT ;  /* 0x000000030300780c */ /* 0x000fc60003f05270 */
[----:B------:R-:W-:Y:S01]  /*ec50*/  IMAD R35, R10, R2, R35 ;  /* 0x000000020a237224 */ /* 0x000fe200078e0223 */
[----:B------:R-:W-:Y:S01]  /*ec60*/  LOP3.LUT R2, R6, R8, RZ, 0xfc, !PT ;  /* 0x0000000806027212 */ /* 0x000fe200078efcff */
[----:B------:R0:W-:Y:S04]  /*ec70*/  STL [R1+0x28], R6 ;  /* 0x0000280601007387 */ /* 0x0001e80000100800 */
[----:B------:R0:W-:Y:S04]  /*ec80*/  STL [R1+0x4], R2 ;  /* 0x0000040201007387 */ /* 0x0001e80000100800 */
[----:B------:R-:W-:-:S04]  /*ec90*/  @P0 LOP3.LUT R22, R22, 0x400, RZ, 0xfc, !PT ;  /* 0x0000040016160812 */ /* 0x000fc800078efcff */
[----:B------:R-:W-:-:S04]  /*eca0*/  LOP3.LUT R22, R22, 0xfffffffe, RZ, 0xc0, !PT ;  /* 0xfffffffe16167812 */ /* 0x000fc800078ec0ff */
[----:B------:R-:W-:Y:S01]  /*ecb0*/  @P1 LOP3.LUT R22, R22, 0x1, RZ, 0xfc, !PT ;  /* 0x0000000116161812 */ /* 0x000fe200078efcff */
[----:B0-----:R-:W-:Y:S06]  /*ecc0*/  @!P0 BRA `(.L_x_4521) ;  /* 0x0000000000048947 */ /* 0x001fec0003800000 */
[----:B------:R-:W-:Y:S01]  /*ecd0*/  BPT.TRAP 0x1 ;  /* 0x000000040000795c */ /* 0x000fe20000300000 */
.L_x_4521:
[----:B------:R-:W-:Y:S01]  /*ece0*/  IADD3 R29, -R36, R29, -R0 ;  /* 0x0000001d241d7210 */ /* 0x000fe20007ffe900 */
[----:B------:R-:W-:Y:S01]  /*ecf0*/  IMAD R27, R24, 0x8, R23 ;  /* 0x00000008181b7824 */ /* 0x000fe200078e0217 */
[----:B------:R-:W-:Y:S01]  /*ed00*/  SHF.L.U32 R0, R25, 0x1f, RZ ;  /* 0x0000001f19007819 */ /* 0x000fe200000006ff */
[----:B------:R-:W-:Y:S03]  /*ed10*/  BSSY B0, `(.L_x_4522) ;  /* 0x0000003000007945 */ /* 0x000fe60003800000 */
[----:B------:R-:W0:Y:S02]  /*ed20*/  SYNCS.PHASECHK.TRANS64.TRYWAIT P0, [R27+URZ+0x28c40], R0 ;  /* 0x028c40001b0075a7 */ /* 0x000e24000800017f */
[----:B0-----:R-:W-:Y:S05]  /*ed30*/  @!P0 BRA `(.L_x_4523) ;  /* 0x0000003c00908947 */ /* 0x001fea0003800000 */
.L_x_4588:
[----:B------:R-:W-:Y:S05]  /*ed40*/  BSYNC B0 ;  /* 0x0000000000007941 */ /* 0x000fea0003800000 */
.L_x_4522:
[----:B------:R-:W1:Y:S01]  /*ed50*/  S2R R7, SR_TID.X ;  /* 0x0000000000077919 */ /* 0x000e620000002100 */
[----:B0-----:R-:W-:Y:S01]  /*ed60*/  SHF.R.S32.HI R0, RZ, 0x1f, R35 ;  /* 0x0000001fff007819 */ /* 0x001fe20000011423 */
[----:B------:R-:W-:Y:S01]  /*ed70*/  ULDC.64 UR4, c[0x0][0x300] ;  /* 0x0000c00000047ab9 */ /* 0x000fe20000000a00 */
[----:B-----5:R-:W-:Y:S01]  /*ed80*/  SHF.R.S32.HI R4, RZ, 0x1f, R34 ;  /* 0x0000001fff047819 */ /* 0x020fe20000011422 */
[----:B------:R-:W-:Y:S01]  /*ed90*/  IMAD.WIDE.U32 R2, R35, UR4, RZ ;  /* 0x0000000423027c25 */ /* 0x000fe2000f8e00ff */
[----:B------:R-:W-:Y:S01]  /*eda0*/  LOP3.LUT R22, R22, 0xfffffffd, RZ, 0xc0, !PT ;  /* 0xfffffffd16167812 */ /* 0x000fe200078ec0ff */
[----:B------:R0:W-:Y:S02]  /*edb0*/  STL [R1+0x1c], R0 ;  /* 0x00001c0001007387 */ /* 0x0001e40000100800 */
[----:B------:R-:W-:Y:S02]  /*edc0*/  IMAD R5, R24, 0x1000, R33 ;  /* 0x0000100018057824 */ /* 0x000fe400078e0221 */
[----:B------:R2:W-:Y:S01]  /*edd0*/  STL [R1+0x20], R4 ;  /* 0x0000200401007387 */ /* 0x0005e20000100800 */
[----:B0-----:R-:W-:-:S04]  /*ede0*/  IMAD R0, R0, UR4, RZ ;  /* 0x0000000400007c24 */ /* 0x001fc8000f8e02ff */
[----:B------:R-:W-:Y:S01]  /*edf0*/  IMAD R0, R35, UR5, R0 ;  /* 0x0000000523007c24 */ /* 0x000fe2000f8e0200 */
[----:B------:R-:W-:-:S03]  /*ee00*/  ULDC.64 UR4, c[0x0][0x310] ;  /* 0x0000c40000047ab9 */ /* 0x000fc60000000a00 */
[----:B------:R-:W-:Y:S02]  /*ee10*/  IMAD.IADD R3, R3, 0x1, R0 ;  /* 0x0000000103037824 */ /* 0x000fe400078e0200 */
[----:B------:R-:W-:Y:S02]  /*ee20*/  IMAD R0, R4, UR4, RZ ;  /* 0x0000000404007c24 */ /* 0x000fe4000f8e02ff */
[----:B------:R-:W-:-:S04]  /*ee30*/  IMAD.WIDE.U32 R2, R34, UR4, R2 ;  /* 0x0000000422027c25 */ /* 0x000fc8000f8e0002 */
[----:B------:R-:W-:Y:S01]  /*ee40*/  IMAD R0, R34, UR5, R0 ;  /* 0x0000000522007c24 */ /* 0x000fe2000f8e0200 */
[----:B------:R-:W-:Y:S01]  /*ee50*/  ULDC.64 UR4, c[0x0][0x308] ;  /* 0x0000c20000047ab9 */ /* 0x000fe20000000a00 */
[----:B-1----:R-:W-:Y:S02]  /*ee60*/  IMAD.SHL.U32 R7, R7, 0x8, RZ ;  /* 0x0000000807077824 */ /* 0x002fe400078e00ff */
[----:B------:R-:W-:Y:S02]  /*ee70*/  IMAD.IADD R3, R3, 0x1, R0 ;  /* 0x0000000103037824 */ /* 0x000fe400078e0200 */
[----:B------:R-:W-:Y:S01]  /*ee80*/  IMAD R0, R26, UR4, RZ ;  /* 0x000000041a007c24 */ /* 0x000fe2000f8e02ff */
[----:B------:R-:W-:Y:S01]  /*ee90*/  LOP3.LUT R7, R7, 0x38, RZ, 0xc0, !PT ;  /* 0x0000003807077812 */ /* 0x000fe200078ec0ff */
[----:B------:R-:W-:-:S04]  /*eea0*/  IMAD.WIDE.U32 R2, R18, UR4, R2 ;  /* 0x0000000412027c25 */ /* 0x000fc8000f8e0002 */
[----:B------:R-:W-:Y:S01]  /*eeb0*/  IMAD R0, R18, UR5, R0 ;  /* 0x0000000512007c24 */ /* 0x000fe2000f8e0200 */
[----:B------:R-:W-:-:S04]  /*eec0*/  ULDC.64 UR4, c[0x0][0x2e8] ;  /* 0x0000ba0000047ab9 */ /* 0x000fc80000000a00 */
[----:B--2---:R-:W-:Y:S02]  /*eed0*/  IADD3 R4, R3, R0, RZ ;  /* 0x0000000003047210 */ /* 0x004fe40007ffe0ff */
        /* <DEDUP_REMOVED lines=40> */
.L_x_4598:
        /* <DEDUP_REMOVED lines=10> */
.L_x_4525:
        /* <DEDUP_REMOVED lines=11> */
.L_x_4526:
[----:B------:R1:W5:Y:S01]  /*f2b0*/  LDL.LU R0, [R1+0xc] ;  /* 0x00000c0001007983 */ /* 0x0003620000300800 */
[----:B------:R-:W-:Y:S01]  /*f2c0*/  LOP3.LUT P0, RZ, R22, 0x100, RZ, 0xc0, !PT ;  /* 0x0000010016ff7812 */ /* 0x000fe2000780c0ff */
[----:B------:R1:W-:Y:S02]  /*f2d0*/  SYNCS.ARRIVE.TRANS64.A1T0 RZ, [R27+URZ+0x28c30], RZ ;  /* 0x028c30ff1bff79a7 */ /* 0x0003e4000810003f */
[----:B0-----:R1:W5:Y:S10]  /*f2e0*/  LDL R3, [R1+0x4] ;  /* 0x0000040001037983 */ /* 0x0013740000100800 */
[----:B------:R-:W-:Y:S05]  /*f2f0*/  WARPSYNC.ALL ;  /* 0x0000000000007948 */ /* 0x000fea0003800000 */
[----:B------:R-:W-:Y:S01]  /*f300*/  SEL R2, R30, RZ, !P0 ;  /* 0x000000ff1e027207 */ /* 0x000fe20004000000 */
[----:B------:R-:W-:Y:S01]  /*f310*/  ULDC.64 UR4, c[0x0][0x298] ;  /* 0x0000a60000047ab9 */ /* 0x000fe20000000a00 */
[----:B------:R-:W-:Y:S01]  /*f320*/  BSSY B6, `(.L_x_4527) ;  /* 0x0000020000067945 */ /* 0x000fe20003800000 */
[----:B------:R-:W-:Y:S02]  /*f330*/  IMAD.WIDE.U32 R4, R37, UR4, RZ ;  /* 0x0000000425047c25 */ /* 0x000fe4000f8e00ff */
[----:B------:R0:W-:Y:S02]  /*f340*/  STL [R1+0x18], R2 ;  /* 0x0000180201007387 */ /* 0x0001e40000100800 */
[----:B0-----:R-:W-:Y:S01]  /*f350*/  IADD3 R2, R23, 0x20400, RZ ;  /* 0x0002040017027810 */ /* 0x001fe20007ffe0ff */
[----:B------:R-:W-:Y:S01]  /*f360*/  BAR.SYNC.DEFER_BLOCKING 0x8, 0x100 ;  /* 0x0204000000007b1d */ /* 0x000fe20000010000 */
[----:B-----5:R-:W-:-:S02]  /*f370*/  SEL R0, R0, RZ, !P0 ;  /* 0x000000ff00007207 */ /* 0x020fc40004000000 */
[----:B------:R-:W-:Y:S02]  /*f380*/  LOP3.LUT P0, RZ, R2, 0x3ff, RZ, 0xc0, !PT ;  /* 0x000003ff02ff7812 */ /* 0x000fe4000780c0ff */
[----:B------:R-:W-:Y:S01]  /*f390*/  PRMT R30, R3, 0x8880, RZ ;  /* 0x00008880031e7816 */ /* 0x000fe200000000ff */
[----:B------:R0:W-:Y:S03]  /*f3a0*/  STL [R1+0xc], R0 ;  /* 0x00000c0001007387 */ /* 0x0001e60000100800 */
[----:B------:R-:W-:Y:S01]  /*f3b0*/  PRMT R30, R30, 0x7710, RZ ;  /* 0x000077101e1e7816 */ /* 0x000fe200000000ff */
[----:B------:R2:W-:Y:S01]  /*f3c0*/  STL.64 [R1+0x10], R4 ;  /* 0x0000100401007387 */ /* 0x0005e20000100a00 */
[----:B0-----:R-:W-:-:S05]  /*f3d0*/  SHF.R.S32.HI R0, RZ, 0x1f, R37 ;  /* 0x0000001fff007819 */ /* 0x001fca0000011425 */
[----:B------:R-:W-:-:S04]  /*f3e0*/  IMAD R0, R0, UR4, RZ ;  /* 0x0000000400007c24 */ /* 0x000fc8000f8e02ff */
[----:B------:R-:W-:-:S04]  /*f3f0*/  IMAD R0, R37, UR5, R0 ;  /* 0x0000000525007c24 */ /* 0x000fc8000f8e0200 */
[----:B------:R-:W-:Y:S01]  /*f400*/  IMAD.IADD R37, R5, 0x1, R0 ;  /* 0x0000000105257824 */ /* 0x000fe200078e0200 */
[----:B--2---:R-:W-:Y:S06]  /*f410*/  @!P0 BRA `(.L_x_4528) ;  /* 0x0000000000408947 */ /* 0x004fec0003800000 */
        /* <DEDUP_REMOVED lines=16> */
.L_x_4528:
[----:B------:R-:W-:Y:S05]  /*f520*/  BSYNC B6 ;  /* 0x0000000000067941 */ /* 0x000fea0003800000 */
.L_x_4527:
[----:B------:R-:W2:Y:S01]  /*f530*/  LDL.LU.64 R2, [R1+0x10] ;  /* 0x0000100001027983 */ /* 0x000ea20000300a00 */
[----:B------:R-:W-:Y:S01]  /*f540*/  ULDC.64 UR4, c[0x0][0x2d8] ;  /* 0x0000b60000047ab9 */ /* 0x000fe20000000a00 */
[----:B------:R-:W0:Y:S02]  /*f550*/  LDC R21, c[0x0][0x448] ;  /* 0x00011200ff157b82 */ /* 0x000e240000000800 */
[----:B------:R-:W3:Y:S04]  /*f560*/  LDL.LU R4, [R1+0xc] ;  /* 0x00000c0001047983 */ /* 0x000ee80000300800 */
[----:B------:R-:W4:Y:S01]  /*f570*/  LDL.LU R20, [R1+0x18] ;  /* 0x0000180001147983 */ /* 0x000f220000300800 */
[----:B------:R-:W-:-:S03]  /*f580*/  IMAD R0, R26, UR4, RZ ;  /* 0x000000041a007c24 */ /* 0x000fc6000f8e02ff */
[----:B------:R0:W5:Y:S01]  /*f590*/  LDL R9, [R1] ;  /* 0x0000000001097983 */ /* 0x0001620000100800 */
[----:B------:R-:W-:-:S03]  /*f5a0*/  IMAD R0, R18, UR5, R0 ;  /* 0x0000000512007c24 */ /* 0x000fc6000f8e0200 */
[----:B------:R0:W5:Y:S02]  /*f5b0*/  LDL R7, [R1+0x2c] ;  /* 0x00002c0001077983 */ /* 0x0001640000100800 */
[----:B0-----:R-:W-:-:S13]  /*f5c0*/  ISETP.NE.AND P6, PT, R21, 0x1, PT ;  /* 0x000000011500780c */ /* 0x001fda0003fc5270 */
[----:B------:R-:W0:Y:S01]  /*f5d0*/  @P6 LDC R6, c[0x0][0x44c] ;  /* 0x00011300ff066b82 */ /* 0x000e220000000800 */
[----:B------:R-:W1:Y:S02]  /*f5e0*/  S2R R8, SR_TID.X ;  /* 0x0000000000087919 */ /* 0x000e640000002100 */
[----:B-1----:R-:W-:-:S05]  /*f5f0*/  IMAD.SHL.U32 R8, R8, 0x8, RZ ;  /* 0x0000000808087824 */ /* 0x002fca00078e00ff */
[----:B------:R-:W-:Y:S01]  /*f600*/  LOP3.LUT R8, R8, 0x38, RZ, 0xc0, !PT ;  /* 0x0000003808087812 */ /* 0x000fe200078ec0ff */
[----:B--2---:R-:W-:Y:S02]  /*f610*/  IMAD.MOV.U32 R3, RZ, RZ, R37 ;  /* 0x000000ffff037224 */ /* 0x004fe400078e0025 */
[----:B------:R-:W-:Y:S01]  /*f620*/  IMAD.WIDE.U32 R2, R18, UR4, R2 ;  /* 0x0000000412027c25 */ /* 0x000fe2000f8e0002 */
[----:B------:R-:W-:-:S04]  /*f630*/  ULDC.64 UR4, c[0x0][0x2e0] ;  /* 0x0000b80000047ab9 */ /* 0x000fc80000000a00 */
[----:B------:R-:W-:Y:S01]  /*f640*/  IADD3 R3, R3, R0, RZ ;  /* 0x0000000003037210 */ /* 0x000fe20007ffe0ff */
        /* <DEDUP_REMOVED lines=12> */
[----:B--2---:R-:W-:Y:S02]  /*f710*/  @P6 SHF.R.U32.HI R4, RZ, R0, R6 ;  /* 0x00000000ff046219 */ /* 0x004fe40000011606 */
[----:B------:R-:W0:Y:S03]  /*f720*/  LDC R6, c[0x0][0x448] ;  /* 0x00011200ff067b82 */ /* 0x000e260000000800 */
[----:B------:R-:W-:Y:S02]  /*f730*/  IMAD.MOV R0, RZ, RZ, -R4 ;  /* 0x000000ffff007224 */ /* 0x000fe400078e0a04 */
[----:B------:R-:W-:-:S04]  /*f740*/  IMAD.WIDE.U32 R2, R4, UR4, R2 ;  /* 0x0000000404027c25 */ /* 0x000fc8000f8e0002 */
[----:B0-----:R-:W-:Y:S01]  /*f750*/  IMAD R0, R6, R0, R5 ;  /* 0x0000000006007224 */ /* 0x001fe200078e0205 */
[----:B------:R-:W-:-:S05]  /*f760*/  SHF.R.S32.HI R5, RZ, 0x1f, R4 ;  /* 0x0000001fff057819 */ /* 0x000fca0000011404 */
        /* <DEDUP_REMOVED lines=32> */
[----:B0-----:R-:W-:-:S04]  /*f970*/  @!P0 LEA R3, P2, R8, R3, 0x1 ;  /* 0x0000000308038211 */ /* 0x001fc800078408ff */
[----:B-1----:R-:W-:-:S04]  /*f980*/  @!P0 IADD3.X R2, RZ, R2, RZ, P2, !PT ;  /* 0x00000002ff028210 */ /* 0x002fc800017fe4ff */
        /* <DEDUP_REMOVED lines=16> */
.L_x_4607:
        /* <DEDUP_REMOVED lines=10> */
.L_x_4530:
        /* <DEDUP_REMOVED lines=10> */
[----:B------:R-:W-:-:S04]  /*fbd0*/  LOP3.LUT R0, R0, 0xfffffffe, RZ, 0xc0, !PT ;  /* 0xfffffffe00007812 */ /* 0x000fc800078ec0ff */
[----:B------:R-:W-:-:S04]  /*fbe0*/  IADD3 R0, R2, -R0, RZ ;  /* 0x8000000002007210 */ /* 0x000fc80007ffe0ff */
[----:B------:R-:W-:Y:S01]  /*fbf0*/  SHF.L.U32 R0, R0, 0x1f, RZ ;  /* 0x0000001f00007819 */ /* 0x000fe200000006ff */
[----:B------:R-:W-:Y:S01]  /*fc00*/  NOP ;  /* 0x0000000000007918 */ /* 0x000fe20000000000 */
[----:B------:R0:W-:Y:S01]  /*fc10*/  SYNCS.ARRIVE.TRANS64.A1T0 RZ, [R23+URZ+0x28c00], RZ ;  /* 0x028c00ff17ff79a7 */ /* 0x0001e2000810003f */
[----:B------:R-:W-:Y:S01]  /*fc20*/  BSSY B0, `(.L_x_4531) ;  /* 0x0000003000007945 */ /* 0x000fe20003800000 */
[----:B------:R-:W1:Y:S03]  /*fc30*/  SYNCS.PHASECHK.TRANS64.TRYWAIT P0, [R23+URZ+0x28c20], R0 ;  /* 0x028c2000170075a7 */ /* 0x000e66000800017f */
[----:B01----:R-:W-:Y:S05]  /*fc40*/  @!P0 BRA `(.L_x_4532) ;  /* 0x0000003800748947 */ /* 0x003fea0003800000 */
.L_x_4608:
[----:B------:R-:W-:Y:S05]  /*fc50*/  BSYNC B0 ;  /* 0x0000000000007941 */ /* 0x000fea0003800000 */
.L_x_4531:
[----:B------:R-:W-:-:S05]  /*fc60*/  IMAD.U32 R2, RZ, RZ, UR36 ;  /* 0x00000024ff027e24 */ /* 0x000fca000f8e00ff */
[----:B------:R-:W-:-:S13]  /*fc70*/  ISETP.NE.AND P0, PT, R2, 0x3, PT ;  /* 0x000000030200780c */ /* 0x000fda0003f05270 */
[----:B------:R-:W-:Y:S05]  /*fc80*/  @!P0 BRA `(.L_x_4533) ;  /* 0x0000000000048947 */ /* 0x000fea0003800000 */
[----:B------:R-:W-:Y:S01]  /*fc90*/  BPT.TRAP 0x1 ;  /* 0x000000040000795c */ /* 0x000fe20000300000 */
.L_x_4533:
[----:B0-----:R-:W-:Y:S01]  /*fca0*/  SHF.L.U32 R0, R25, 0x1f, RZ ;  /* 0x0000001f19007819 */ /* 0x001fe200000006ff */
[----:B------:R-:W-:Y:S03]  /*fcb0*/  BSSY B0, `(.L_x_4534) ;  /* 0x0000003000007945 */ /* 0x000fe60003800000 */
[----:B------:R-:W0:Y:S02]  /*fcc0*/  SYNCS.PHASECHK.TRANS64.TRYWAIT P0, [R27+URZ+0x28c60], R0 ;  /* 0x028c60001b0075a7 */ /* 0x000e24000800017f */
[----:B0-----:R-:W-:Y:S05]  /*fcd0*/  @!P0 BRA `(.L_x_4535) ;  /* 0x0000003800648947 */ /* 0x001fea0003800000 */
.L_x_4609:
[----:B------:R-:W-:Y:S05]  /*fce0*/  BSYNC B0 ;  /* 0x0000000000007941 */ /* 0x000fea0003800000 */
.L_x_4534:
[----:B------:R-:W0:Y:S01]  /*fcf0*/  LDL.LU R2, [R1+0x1c] ;  /* 0x00001c0001027983 */ /* 0x000e220000300800 */
[----:B------:R-:W-:-:S03]  /*fd00*/  ULDC.64 UR4, c[0x0][0x328] ;  /* 0x0000ca0000047ab9 */ /* 0x000fc60000000a00 */
[----:B------:R-:W2:Y:S01]  /*fd10*/  LDL.LU R4, [R1+0x20] ;  /* 0x0000200001047983 */ /* 0x000ea20000300800 */
[----:B------:R-:W-:Y:S02]  /*fd20*/  IMAD R5, R24, 0x8000, R33 ;  /* 0x0000800018057824 */ /* 0x000fe400078e0221 */
        /* <DEDUP_REMOVED lines=27> */
[----:B------:R-:W-:-:S02]  /*fee0*/  LOP3.LUT P2, RZ, R30, 0x10, RZ, 0xc0, !PT ;  /* 0x000000101eff7812 */ /* 0x000fc4000784c0ff */
[----:B0-----:R-:W-:-:S04]  /*fef0*/  SHF.L.U32 R7, R7, 0x3, RZ ;  /* 0x0000000307077819 */ /* 0x001fc800000006ff */
        /* <DEDUP_REMOVED lines=78> */
.L_x_4619:
        /* <DEDUP_REMOVED lines=34> */
.L_x_4537:
        /* <DEDUP_REMOVED lines=11> */
.L_x_4538:
[----:B------:R-:W2:Y:S01]  /*106b0*/  LDL R2, [R1+0x8] ;  /* 0x0000080001027983 */ /* 0x000ea20000100800 */
[----:B------:R1:W-:Y:S01]  /*106c0*/  SYNCS.ARRIVE.TRANS64.A1T0 RZ, [R27+URZ+0x28c50], RZ ;  /* 0x028c50ff1bff79a7 */ /* 0x0003e2000810003f */
[----:B------:R-:W-:Y:S01]  /*106d0*/  BSSY B0, `(.L_x_4539) ;  /* 0x00000f5000007945 */ /* 0x000fe20003800000 */
[----:B--2---:R-:W-:-:S13]  /*106e0*/  ISETP.GE.AND P0, PT, R2, 0x2, PT ;  /* 0x000000020200780c */ /* 0x004fda0003f06270 */
[----:B-1----:R-:W-:Y:S05]  /*106f0*/  @!P0 BRA `(.L_x_4540) ;  /* 0x0000000c00c88947 */ /* 0x002fea0003800000 */
[----:B0-----:R-:W2:Y:S04]  /*10700*/  LDL.LU R4, [R1+0x28] ;  /* 0x0000280001047983 */ /* 0x001ea80000300800 */
[----:B------:R-:W3:Y:S01]  /*10710*/  LDL.LU R3, [R1+0x4] ;  /* 0x0000040001037983 */ /* 0x000ee20000300800 */
[----:B------:R-:W-:Y:S01]  /*10720*/  VIADD R7, R2, 0xfffffffe ;  /* 0xfffffffe02077836 */ /* 0x000fe20000000000 */
[----:B--2---:R-:W-:Y:S02]  /*10730*/  LOP3.LUT R30, R4, 0x40, RZ, 0xc0, !PT ;  /* 0x00000040041e7812 */ /* 0x004fe400078ec0ff */
[----:B---3--:R-:W-:Y:S02]  /*10740*/  LOP3.LUT R29, R3, 0x80, RZ, 0xc0, !PT ;  /* 0x00000080031d7812 */ /* 0x008fe400078ec0ff */
[----:B------:R-:W-:-:S02]  /*10750*/  SHF.R.U32.HI R30, RZ, 0x2, R30 ;  /* 0x00000002ff1e7819 */ /* 0x000fc4000001161e */
[----:B------:R-:W-:-:S07]  /*10760*/  SHF.R.U32.HI R29, RZ, 0x3, R29 ;  /* 0x00000003ff1d7819 */ /* 0x000fce000001161d */
.L_x_4553:
[----:B------:R-:W0:Y:S01]  /*10770*/  S2R R4, SR_TID.X ;  /* 0x0000000000047919 */ /* 0x000e220000002100 */
[----:B-1----:R-:W1:Y:S01]  /*10780*/  LDC R2, c[0x0][0x430] ;  /* 0x00010c00ff027b82 */ /* 0x002e620000000800 */
[----:B--23--:R-:W-:Y:S01]  /*10790*/  IMAD R6, R7, 0x40, R31 ;  /* 0x0000004007067824 */ /* 0x00cfe200078e021f */
[----:B------:R-:W-:Y:S01]  /*107a0*/  MOV R11, UR36 ;  /* 0x00000024000b7c02 */ /* 0x000fe20008000f00 */
[----:B------:R-:W-:Y:S01]  /*107b0*/  VIADD R24, R24, 0x1 ;  /* 0x0000000118187836 */ /* 0x000fe20000000000 */
[----:B------:R-:W-:Y:S05]  /*107c0*/  YIELD ;  /* 0x0000000000007946 */ /* 0x000fea0003800000 */
[----:B------:R-:W-:Y:S01]  /*107d0*/  ULDC UR4, c[0x0][0x430] ;  /* 0x00010c0000047ab9 */ /* 0x000fe20000000800 */
[----:B-1----:R-:W-:Y:S01]  /*107e0*/  ISETP.NE.AND P0, PT, R2, 0x1, PT ;  /* 0x000000010200780c */ /* 0x002fe20003f05270 */
[----:B0-----:R-:W-:-:S05]  /*107f0*/  IMAD.SHL.U32 R4, R4, 0x10, RZ ;  /* 0x0000001004047824 */ /* 0x001fca00078e00ff */
[----:B------:R-:W-:-:S07]  /*10800*/  LOP3.LUT R4, R36, 0x70, R4, 0xf8, !PT ;  /* 0x0000007024047812 */ /* 0x000fce00078ef804 */
[----:B------:R-:W0:Y:S01]  /*10810*/  @P0 LDC R3, c[0x0][0x434] ;  /* 0x00010d00ff030b82 */ /* 0x000e220000000800 */
[C---:B------:R-:W-:Y:S02]  /*10820*/  ISETP.GT.U32.AND P1, PT, R4.reuse, 0x3f, PT ;  /* 0x0000003f0400780c */ /* 0x040fe40003f24070 */
[----:B------:R-:W-:-:S05]  /*10830*/  IADD3 R6, R4, R6, RZ ;  /* 0x0000000604067210 */ /* 0x000fca0007ffe0ff */
        /* <DEDUP_REMOVED lines=28> */
.L_x_4541:
[----:B------:R-:W-:Y:S01]  /*10a00*/  IMAD R6, R24, 0x8, R23 ;  /* 0x0000000818067824 */ /* 0x000fe200078e0217 */
[----:B------:R-:W-:Y:S01]  /*10a10*/  SHF.L.U32 R17, R25, 0x1f, RZ ;  /* 0x0000001f19117819 */ /* 0x000fe200000006ff */
[----:B------:R-:W-:Y:S01]  /*10a20*/  BSSY B1, `(.L_x_4542) ;  /* 0x0000004000017945 */ /* 0x000fe20003800000 */
[----:B------:R-:W-:Y:S02]  /*10a30*/  SHF.R.S32.HI R9, RZ, 0x1f, R5 ;  /* 0x0000001fff097819 */ /* 0x000fe40000011405 */
[----:B------:R-:W0:Y:S02]  /*10a40*/  SYNCS.PHASECHK.TRANS64.TRYWAIT P0, [R6+URZ+0x28c40], R17 ;  /* 0x028c4011060075a7 */ /* 0x000e24000800017f */
[----:B0-----:R-:W-:Y:S05]  /*10a50*/  @!P0 BRA `(.L_x_4543) ;  /* 0x0000003400448947 */ /* 0x001fea0003800000 */
.L_x_4620:
[----:B------:R-:W-:Y:S05]  /*10a60*/  BSYNC B1 ;  /* 0x0000000000017941 */ /* 0x000fea0003800000 */
.L_x_4542:
        /* <DEDUP_REMOVED lines=38> */
[----:B-1----:R-:W-:-:S04]  /*10cd0*/  IADD3 R2, P0, R2, R0, RZ ;  /* 0x0000000002027210 */ /* 0x002fc80007f1e0ff */
[----:B--2---:R-:W-:-:S05]  /*10ce0*/  IADD3.X R3, RZ, R3, RZ, P0, !PT ;  /* 0x00000003ff037210 */ /* 0x004fca00007fe4ff */
[----:B------:R1:W-:Y:S04]  /*10cf0*/  LDGSTS.E.BYPASS.LTC128B.128 [R21+0x23400], desc[UR50][R2.64], !P1 ;  /* 0x2340000002157fae */ /* 0x0003e8000c901d72 */
[----:B-1-3--:R1:W2:Y:S02]  /*10d00*/  SHFL.IDX PT, R2, R20, 0x3, 0x181f ;  /* 0x00781f0014027f89 */ /* 0x00a2a400000e0000 */
.L_x_4630:
        /* <DEDUP_REMOVED lines=8> */
.L_x_4545:
        /* <DEDUP_REMOVED lines=11> */
.L_x_4546:
[----:B------:R2:W-:Y:S01]  /*10e40*/  SYNCS.ARRIVE.TRANS64.A1T0 RZ, [R6+URZ+0x28c30], RZ ;  /* 0x028c30ff06ff79a7 */ /* 0x0005e2000810003f */
[----:B------:R-:W-:Y:S05]  /*10e50*/  @!P2 BRA `(.L_x_4547) ;  /* 0x000000000004a947 */ /* 0x000fea0003800000 */
[----:B------:R-:W-:Y:S01]  /*10e60*/  BPT.TRAP 0x1 ;  /* 0x000000040000795c */ /* 0x000fe20000300000 */
.L_x_4547:
[----:B------:R-:W3:Y:S01]  /*10e70*/  SYNCS.PHASECHK.TRANS64.TRYWAIT P0, [R6+URZ+0x28c60], R17 ;  /* 0x028c6011060075a7 */ /* 0x000ee2000800017f */
[----:B------:R-:W-:Y:S04]  /*10e80*/  BSSY B1, `(.L_x_4548) ;  /* 0x0000002000017945 */ /* 0x000fe80003800000 */
[----:B---3--:R-:W-:Y:S05]  /*10e90*/  @!P0 BRA `(.L_x_4549) ;  /* 0x0000003400648947 */ /* 0x008fea0003800000 */
.L_x_4631:
[----:B------:R-:W-:Y:S05]  /*10ea0*/  BSYNC B1 ;  /* 0x0000000000017941 */ /* 0x000fea0003800000 */
.L_x_4548:
        /* <DEDUP_REMOVED lines=38> */
[----:B------:R-:W-:Y:S02]  /*11110*/  @P3 LOP3.LUT R22, R22, 0x10000, RZ, 0xfc, !PT ;  /* 0x0001000016163812 */ /* 0x000fe400078efcff */
[----:B---3--:R-:W-:Y:S02]  /*11120*/  IADD3.X R3, RZ, R3, RZ, P0, !PT ;  /* 0x00000003ff037210 */ /* 0x008fe400007fe4ff */
[----:B------:R-:W-:-:S03]  /*11130*/  ISETP.NE.U32.AND P0, PT, R30, RZ, PT ;  /* 0x000000ff1e00720c */ /* 0x000fc60003f05070 */
        /* <DEDUP_REMOVED lines=40> */
.L_x_4641:
        /* <DEDUP_REMOVED lines=25> */
.L_x_4551:
        /* <DEDUP_REMOVED lines=11> */
.L_x_4552:
[----:B------:R3:W-:Y:S01]  /*11600*/  SYNCS.ARRIVE.TRANS64.A1T0 RZ, [R6+URZ+0x28c50], RZ ;  /* 0x028c50ff06ff79a7 */ /* 0x0007e2000810003f */
[----:B------:R-:W-:Y:S05]  /*11610*/  @P3 BRA `(.L_x_4553) ;  /* 0xfffffff000543947 */ /* 0x000fea000383ffff */
.L_x_4540:
[----:B------:R-:W-:Y:S05]  /*11620*/  BSYNC B0 ;  /* 0x0000000000007941 */ /* 0x000fea0003800000 */
.L_x_4539:
        /* <DEDUP_REMOVED lines=21> */
.L_x_4555:
[----:B------:R-:W-:Y:S05]  /*11780*/  BSYNC B0 ;  /* 0x0000000000007941 */ /* 0x000fea0003800000 */
.L_x_4554:
[----:B------:R-:W-:-:S07]  /*11790*/  SEL R24, R24, RZ, P0 ;  /* 0x000000ff18187207 */ /* 0x000fce0000000000 */
.L_x_4514:
[----:B------:R-:W-:Y:S05]  /*117a0*/  BSYNC B7 ;  /* 0x0000000000077941 */ /* 0x000fea0003800000 */
.L_x_4512:
        /* <DEDUP_REMOVED lines=11> */
.L_x_4556:
        /* <DEDUP_REMOVED lines=36> */
.L_x_4651:
[----:B------:R-:W-:Y:S02]  /*11aa0*/  ULDC UR4, c[0x0][0xc38] ;  /* 0x00030e0000047ab9 */ /* 0x000fe40000000800 */
[----:B------:R-:W-:-:S04]  /*11ab0*/  IMAD.U32 R4, RZ, RZ, UR4 ;  /* 0x00000004ff047e24 */ /* 0x000fc8000f8e00ff */
[----:B--2---:R-:W-:-:S04]  /*11ac0*/  IMAD R14, R14, R4, RZ ;  /* 0x000000040e0e7224 */ /* 0x004fc800078e02ff */
[----:B------:R-:W-:-:S05]  /*11ad0*/  IMAD.IADD R5, R5, 0x1, R14 ;  /* 0x0000000105057824 */ /* 0x000fca00078e020e */
[----:B------:R-:W-:-:S13]  /*11ae0*/  ISETP.GT.AND P6, PT, R5, R0, PT ;  /* 0x000000000500720c */ /* 0x000fda0003fc4270 */
[----:B------:R-:W-:Y:S05]  /*11af0*/  @P6 BRA `(.L_x_4559) ;  /* 0x00000000009c6947 */ /* 0x000fea0003800000 */
.L_x_4564:
[----:B0-----:R-:W0:Y:S01]  /*11b00*/  LDC R2, c[0x0][0xc3c] ;  /* 0x00030f00ff027b82 */ /* 0x001e220000000800 */
[----:B------:R-:W-:-:S04]  /*11b10*/  IADD3 R19, R19, 0x1f, RZ ;  /* 0x0000001f13137810 */ /* 0x000fc80007ffe0ff */
        /* <DEDUP_REMOVED lines=12> */
.L_x_4562:
[----:B------:R-:W-:Y:S05]  /*11be0*/  BSYNC B0 ;  /* 0x0000000000007941 */ /* 0x000fea0003800000 */
.L_x_4561:
        /* <DEDUP_REMOVED lines=18> */
.L_x_4659:
[----:B------:R-:W-:Y:S02]  /*11d10*/  ULDC UR4, c[0x0][0xc38] ;  /* 0x00030e0000047ab9 */ /* 0x000fe40000000800 */
[----:B------:R-:W-:-:S04]  /*11d20*/  IMAD.U32 R4, RZ, RZ, UR4 ;  /* 0x00000004ff047e24 */ /* 0x000fc8000f8e00ff */
[----:B--2---:R-:W-:-:S04]  /*11d30*/  IMAD R14, R14, R4, RZ ;  /* 0x000000040e0e7224 */ /* 0x004fc800078e02ff */
[----:B------:R-:W-:-:S05]  /*11d40*/  IMAD.IADD R5, R14, 0x1, R5 ;  /* 0x000000010e057824 */ /* 0x000fca00078e0205 */
[----:B------:R-:W-:-:S13]  /*11d50*/  ISETP.GT.AND P6, PT, R5, R0, PT ;  /* 0x000000000500720c */ /* 0x000fda0003fc4270 */
[----:B------:R-:W-:Y:S05]  /*11d60*/  @!P6 BRA `(.L_x_4564) ;  /* 0xfffffffc0064e947 */ /* 0x000fea000383ffff */
.L_x_4559:
        /* <DEDUP_REMOVED lines=8> */
.L_x_4663:
[----:B------:R-:W-:Y:S01]  /*11df0*/  ISETP.NE.AND P0, PT, R3, RZ, PT ;  /* 0x000000ff0300720c */ /* 0x000fe20003f05270 */
[----:B------:R-:W-:-:S12]  /*11e00*/  IMAD.MOV.U32 R14, RZ, RZ, RZ ;  /* 0x000000ffff0e7224 */ /* 0x000fd800078e00ff */
[----:B------:R-:W-:Y:S05]  /*11e10*/  @!P0 BRA `(.L_x_4566) ;  /* 0x0000000000108947 */ /* 0x000fea0003800000 */
[----:B------:R-:W-:Y:S01]  /*11e20*/  UMOV UR4, 0xffffffff ;  /* 0xffffffff00047882 */ /* 0x000fe20000000000 */
[----:B------:R-:W-:Y:S02]  /*11e30*/  IADD3 R12, R6, -0x1, RZ ;  /* 0xffffffff060c7810 */ /* 0x000fe40007ffe0ff */
[----:B------:R-:W-:Y:S05]  /*11e40*/  BRA.DIV UR4, `(.L_x_4567) ;  /* 0x0000003604907947 */ /* 0x000fea000b800000 */
[----:B------:R4:W0:Y:S02]  /*11e50*/  SHFL.IDX PT, R14, R2, R12, 0x1f ;  /* 0x00001f0c020e7589 */ /* 0x00082400000e0000 */
.L_x_4566:
        /* <DEDUP_REMOVED lines=17> */
[----:B------:R-:W-:Y:S02]  /*11f70*/  IABS R3, R5 ;  /* 0x0000000500037213 */ /* 0x000fe40000000000 */
[----:B------:R-:W-:-:S03]  /*11f80*/  IADD3 R0, RZ, -R0, RZ ;  /* 0x80000000ff007210 */ /* 0x000fc60007ffe0ff */
        /* <DEDUP_REMOVED lines=35> */
[----:B------:R-:W-:Y:S01]  /*121c0*/  @!P1 IMAD.IADD R6, R6, 0x1, -R7 ;  /* 0x0000000106069824 */ /* 0x000fe200078e0a07 */
[----:B------:R-:W-:Y:S02]  /*121d0*/  @!P1 IADD3 R2, R2, 0x1, RZ ;  /* 0x0000000102029810 */ /* 0x000fe40007ffe0ff */
        /* <DEDUP_REMOVED lines=10> */
.L_x_4560:
[----:B------:R-:W-:Y:S01]  /*12280*/  UMOV UR4, URZ ;  /* 0x0000003f00047c82 */ /* 0x000fe20008000000 */
[----:B------:R-:W-:Y:S01]  /*12290*/  UMOV UR5, URZ ;  /* 0x0000003f00057c82 */ /* 0x000fe20008000000 */
[----:B------:R-:W-:Y:S01]  /*122a0*/  ULDC UR6, c[0x0][0xc3c] ;  /* 0x00030f0000067ab9 */ /* 0x000fe20000000800 */
[----:B------:R-:W-:Y:S01]  /*122b0*/  MOV R16, R0 ;  /* 0x0000000000107202 */ /* 0x000fe20000000f00 */
[----:B------:R-:W-:Y:S02]  /*122c0*/  IMAD.U32 R17, RZ, RZ, UR4 ;  /* 0x00000004ff117e24 */ /* 0x000fe4000f8e00ff */
[----:B------:R-:W-:Y:S02]  /*122d0*/  IMAD.U32 R18, RZ, RZ, UR5 ;  /* 0x00000005ff127e24 */ /* 0x000fe4000f8e00ff */
[----:B------:R-:W-:-:S07]  /*122e0*/  IMAD.U32 R19, RZ, RZ, UR6 ;  /* 0x00000006ff137e24 */ /* 0x000fce000f8e00ff */
.L_x_4568:
        /* <DEDUP_REMOVED lines=10> */
.L_x_4557:
[----:B------:R-:W-:Y:S02]  /*12390*/  ULDC UR4, c[0x0][0xc3c] ;  /* 0x00030f0000047ab9 */ /* 0x000fe40000000800 */
[----:B0-----:R-:W-:-:S13]  /*123a0*/  ISETP.GE.AND P0, PT, R19, UR4, PT ;  /* 0x0000000413007c0c */ /* 0x001fda000bf06270 */
[----:B------:R-:W-:Y:S05]  /*123b0*/  @!P0 BRA `(.L_x_4569) ;  /* 0xffffffb800008947 */ /* 0x000fea000383ffff */
[----:B------:R-:W-:Y:S05]  /*123c0*/  BSYNC B8 ;  /* 0x0000000000087941 */ /* 0x000fea0003800000 */
.L_x_4508:
        /* <DEDUP_REMOVED lines=12> */
.L_x_4666:
[----:B------:R-:W-:Y:S05]  /*12490*/  BSYNC B0 ;  /* 0x0000000000007941 */ /* 0x000fea0003800000 */
.L_x_4570:
[----:B------:R-:W-:-:S03]  /*124a0*/  UMOV UR4, 0xffffffff ;  /* 0xffffffff00047882 */ /* 0x000fc60000000000 */
[----:B------:R-:W-:Y:S05]  /*124b0*/  BRA.DIV UR4, `(.L_x_4572) ;  /* 0x00000032042c7947 */ /* 0x000fea000b800000 */
[----:B0-----:R-:W0:Y:S02]  /*124c0*/  S2R R0, SR_TID.X ;  /* 0x0000000000007919 */ /* 0x001e240000002100 */
[----:B0-----:R-:W-:-:S04]  /*124d0*/  SHF.R.U32.HI R0, RZ, 0x5, R0 ;  /* 0x00000005ff007819 */ /* 0x001fc80000011600 */
[----:B------:R-:W-:-:S05]  /*124e0*/  LOP3.LUT R0, R0, 0x3, RZ, 0xc0, !PT ;  /* 0x0000000300007812 */ /* 0x000fca00078ec0ff */
[----:B------:R0:W1:Y:S02]  /*124f0*/  SHFL.IDX PT, R14, R0, RZ, 0x1f ;  /* 0x00001fff000e7589 */ /* 0x00006400000e0000 */
.L_x_4669:
[----:B-1----:R-:W-:Y:S01]  /*12500*/  ISETP.NE.AND P0, PT, R14, RZ, PT ;  /* 0x000000ff0e00720c */ /* 0x002fe20003f05270 */
[----:B------:R-:W-:-:S12]  /*12510*/  BSSY B0, `(.L_x_4573) ;  /* 0x0000024000007945 */ /* 0x000fd80003800000 */
[----:B------:R-:W-:Y:S05]  /*12520*/  @P0 BRA `(.L_x_4574) ;  /* 0x0000000000880947 */ /* 0x000fea0003800000 */
[----:B------:R-:W-:-:S03]  /*12530*/  UMOV UR4, 0xffffffff ;  /* 0xffffffff00047882 */ /* 0x000fc60000000000 */
[----:B------:R-:W-:Y:S05]  /*12540*/  BRA.DIV UR4, `(.L_x_4575) ;  /* 0x00000032043c7947 */ /* 0x000fea000b800000 */
[----:B------:R-:W-:-:S13]  /*12550*/  ELECT P6, URZ, PT ;  /* 0x00000000003f782f */ /* 0x000fda00038c0000 */
.L_x_4672:
[----:B------:R-:W-:Y:S05]  /*12560*/  @!P6 BRA `(.L_x_4574) ;  /* 0x000000000078e947 */ /* 0x000fea0003800000 */
[----:B------:R-:W-:-:S06]  /*12570*/  ULOP3.LUT UR4, UR39, 0x2, URZ, 0xfc, !UPT ;  /* 0x0000000227047892 */ /* 0x000fcc000f8efc3f */
[----:B0-----:R-:W-:-:S04]  /*12580*/  MOV R0, UR4 ;  /* 0x0000000400007c02 */ /* 0x001fc80008000f00 */
[----:B------:R-:W-:-:S13]  /*12590*/  ISETP.NE.AND P0, PT, R0, 0x3, PT ;  /* 0x000000030000780c */ /* 0x000fda0003f05270 */
[----:B------:R-:W-:Y:S05]  /*125a0*/  @!P0 BRA `(.L_x_4576) ;  /* 0x0000000000048947 */ /* 0x000fea0003800000 */
[----:B------:R-:W-:Y:S01]  /*125b0*/  BPT.TRAP 0x1 ;  /* 0x000000040000795c */ /* 0x000fe20000300000 */
.L_x_4576:
[C---:B------:R-:W-:Y:S01]  /*125c0*/  IMAD R3, R24.reuse, 0x8, R5 ;  /* 0x0000000818037824 */ /* 0x040fe200078e0205 */
[----:B------:R-:W-:Y:S01]  /*125d0*/  SHF.L.U32 R2, R25, 0x1f, RZ ;  /* 0x0000001f19027819 */ /* 0x000fe200000006ff */
[----:B------:R-:W-:-:S03]  /*125e0*/  VIADD R24, R24, 0x1 ;  /* 0x0000000118187836 */ /* 0x000fc60000000000 */
[----:B------:R-:W0:Y:S02]  /*125f0*/  SYNCS.PHASECHK.TRANS64.TRYWAIT P1, [R3+URZ+0x28c40], R2 ;  /* 0x028c4002030075a7 */ /* 0x000e24000802017f */
[----:B------:R-:W-:-:S04]  /*12600*/  ISETP.NE.AND P2, PT, R24, 0x2, PT ;  /* 0x000000021800780c */ /* 0x000fc80003f45270 */
[----:B------:R-:W-:Y:S01]  /*12610*/  SEL R0, RZ, 0x1, P2 ;  /* 0x00000001ff007807 */ /* 0x000fe20001000000 */
[----:B0-----:R-:W-:Y:S08]  /*12620*/  @!P1 BRA `(.L_x_4577) ;  /* 0x0000003000249947 */ /* 0x001ff00003800000 */
.L_x_4673:
[----:B------:R-:W-:Y:S02]  /*12630*/  SEL R24, R24, RZ, P2 ;  /* 0x000000ff18187207 */ /* 0x000fe40001000000 */
[----:B------:R-:W-:Y:S01]  /*12640*/  LOP3.LUT R0, R25, R0, RZ, 0x3c, !PT ;  /* 0x0000000019007212 */ /* 0x000fe200078e3cff */
[----:B------:R-:W-:Y:S06]  /*12650*/  @!P0 BRA `(.L_x_4578) ;  /* 0x0000000000048947 */ /* 0x000fec0003800000 */
[----:B------:R-:W-:Y:S01]  /*12660*/  BPT.TRAP 0x1 ;  /* 0x000000040000795c */ /* 0x000fe20000300000 */
.L_x_4578:
[----:B------:R-:W-:Y:S01]  /*12670*/  IMAD R5, R24, 0x8, R5 ;  /* 0x0000000818057824 */ /* 0x000fe200078e0205 */
[----:B------:R-:W-:-:S04]  /*12680*/  SHF.L.U32 R0, R0, 0x1f, RZ ;  /* 0x0000001f00007819 */ /* 0x000fc800000006ff */
[----:B------:R-:W1:Y:S02]  /*12690*/  SYNCS.PHASECHK.TRANS64.TRYWAIT P1, [R5+URZ+0x28c40], R0 ;  /* 0x028c4000050075a7 */ /* 0x000e64000802017f */
[----:B-1----:R-:W-:Y:S05]  /*126a0*/  @!P1 BRA `(.L_x_4579) ;  /* 0x0000003000189947 */ /* 0x002fea0003800000 */
.L_x_4674:
[----:B------:R-:W-:Y:S05]  /*126b0*/  @!P0 BRA `(.L_x_4580) ;  /* 0x0000000000048947 */ /* 0x000fea0003800000 */
[----:B------:R-:W-:Y:S01]  /*126c0*/  BPT.TRAP 0x1 ;  /* 0x000000040000795c */ /* 0x000fe20000300000 */
.L_x_4580:
[----:B------:R-:W5:Y:S02]  /*126d0*/  SYNCS.PHASECHK.TRANS64.TRYWAIT P1, [R3+URZ+0x28c60], R2 ;  /* 0x028c6002030075a7 */ /* 0x000f64000802017f */
[----:B-----5:R-:W-:Y:S05]  /*126e0*/  @!P1 BRA `(.L_x_4581) ;  /* 0x00000030001c9947 */ /* 0x020fea0003800000 */
.L_x_4675:
[----:B------:R-:W-:Y:S05]  /*126f0*/  @!P0 BRA `(.L_x_4582) ;  /* 0x0000000000048947 */ /* 0x000fea0003800000 */
[----:B------:R-:W-:Y:S01]  /*12700*/  BPT.TRAP 0x1 ;  /* 0x000000040000795c */ /* 0x000fe20000300000 */
.L_x_4582:
[----:B------:R0:W0:Y:S02]  /*12710*/  SYNCS.PHASECHK.TRANS64.TRYWAIT P0, [R5+URZ+0x28c60], R0 ;  /* 0x028c6000050075a7 */ /* 0x000024000800017f */
[----:B0-----:R-:W-:Y:S05]  /*12720*/  @!P0 NANOSLEEP.SYNCS 0x989680 ;  /* 0x009896800000895d */ /* 0x001fea0003900000 */
[----:B------:R-:W0:Y:S02]  /*12730*/  @!P0 SYNCS.PHASECHK.TRANS64 P0, [R5+URZ+0x28c60], R0 ;  /* 0x028c6000050085a7 */ /* 0x000e24000800007f */
[----:B0-----:R-:W-:Y:S05]  /*12740*/  @!P0 BRA `(.L_x_4582) ;  /* 0xfffffffc00f08947 */ /* 0x001fea000383ffff */
.L_x_4574:
[----:B------:R-:W-:Y:S05]  /*12750*/  BSYNC B0 ;  /* 0x0000000000007941 */ /* 0x000fea0003800000 */
.L_x_4573:
[----:B------:R-:W-:Y:S05]  /*12760*/  EXIT ;  /* 0x000000000000794d */ /* 0x000fea0003800000 */
.L_x_4441:
[----:B0-----:R-:W-:-:S04]  /*12770*/  IMAD.U32 R4, RZ, RZ, UR21 ;  /* 0x00000015ff047e24 */ /* 0x001fc8000f8e00ff */
[----:B------:R0:W1:Y:S03]  /*12780*/  SYNCS.PHASECHK.TRANS64.TRYWAIT P1, [R4+URZ+0x28c50], R3 ;  /* 0x028c5003040075a7 */ /* 0x000066000802017f */
[----:B-1----:R-:W-:Y:S05]  /*12790*/  @!P1 NANOSLEEP.SYNCS 0x989680 ;  /* 0x009896800000995d */ /* 0x002fea0003900000 */
[----:B------:R-:W1:Y:S02]  /*127a0*/  @!P1 SYNCS.PHASECHK.TRANS64 P1, [R4+URZ+0x28c50], R3 ;  /* 0x028c5003040095a7 */ /* 0x000e64000802007f */
[----:B-1----:R-:W-:Y:S05]  /*127b0*/  @!P1 BRA `(.L_x_4441) ;  /* 0xfffffffc00ec9947 */ /* 0x002fea000383ffff */
[----:B------:R-:W-:Y:S05]  /*127c0*/  BRA `(.L_x_4583) ;  /* 0xfffffef000d07947 */ /* 0x000fea000383ffff */
.L_x_4447:
[----:B-1----:R-:W-:-:S04]  /*127d0*/  IMAD.U32 R4, RZ, RZ, UR21 ;  /* 0x00000015ff047e24 */ /* 0x002fc8000f8e00ff */
[----:B------:R1:W2:Y:S03]  /*127e0*/  SYNCS.PHASECHK.TRANS64.TRYWAIT P1, [R4+URZ+0x28c50], R3 ;  /* 0x028c5003040075a7 */ /* 0x0002a6000802017f */
[----:B--2---:R-:W-:Y:S05]  /*127f0*/  @!P1 NANOSLEEP.SYNCS 0x989680 ;  /* 0x009896800000995d */ /* 0x004fea0003900000 */
[----:B------:R-:W2:Y:S02]  /*12800*/  @!P1 SYNCS.PHASECHK.TRANS64 P1, [R4+URZ+0x28c50], R3 ;  /* 0x028c5003040095a7 */ /* 0x000ea4000802007f */
[----:B--2---:R-:W-:Y:S05]  /*12810*/  @!P1 BRA `(.L_x_4447) ;  /* 0xfffffffc00ec9947 */ /* 0x004fea000383ffff */
[----:B------:R-:W-:Y:S05]  /*12820*/  BRA `(.L_x_4446) ;  /* 0xfffffefc00c87947 */ /* 0x000fea000383ffff */
.L_x_4451:
[----:B0-----:R-:W-:-:S04]  /*12830*/  MOV R3, UR41 ;  /* 0x0000002900037c02 */ /* 0x001fc80008000f00 */
[----:B------:R0:W1:Y:S03]  /*12840*/  SYNCS.PHASECHK.TRANS64.TRYWAIT P1, [R3+URZ+0x28c00], R0 ;  /* 0x028c0000030075a7 */ /* 0x000066000802017f */
[----:B-1----:R-:W-:Y:S05]  /*12850*/  @!P1 NANOSLEEP.SYNCS 0x989680 ;  /* 0x009896800000995d */ /* 0x002fea0003900000 */
[----:B------:R-:W1:Y:S02]  /*12860*/  @!P1 SYNCS.PHASECHK.TRANS64 P1, [R3+URZ+0x28c00], R0 ;  /* 0x028c0000030095a7 */ /* 0x000e64000802007f */
[----:B-1----:R-:W-:Y:S05]  /*12870*/  @!P1 BRA `(.L_x_4451) ;  /* 0xfffffffc00ec9947 */ /* 0x002fea000383ffff */
[----:B------:R-:W-:Y:S05]  /*12880*/  BRA `(.L_x_4584) ;  /* 0xffffff1000587947 */ /* 0x000fea000383ffff */
.L_x_4455:
[----:B--2---:R2:W3:Y:S02]  /*12890*/  SYNCS.PHASECHK.TRANS64.TRYWAIT P1, [R7+URZ+0x28c30], R8 ;  /* 0x028c3008070075a7 */ /* 0x0044e4000802017f */
[----:B---3--:R-:W-:Y:S05]  /*128a0*/  @!P1 NANOSLEEP.SYNCS 0x989680 ;  /* 0x009896800000995d */ /* 0x008fea0003900000 */
[----:B------:R-:W3:Y:S02]  /*128b0*/  @!P1 SYNCS.PHASECHK.TRANS64 P1, [R7+URZ+0x28c30], R8 ;  /* 0x028c3008070095a7 */ /* 0x000ee4000802007f */
[----:B---3--:R-:W-:Y:S05]  /*128c0*/  @!P1 BRA `(.L_x_4455) ;  /* 0xfffffffc00f09947 */ /* 0x008fea000383ffff */
[----:B------:R-:W-:Y:S05]  /*128d0*/  BRA `(.L_x_4454) ;  /* 0xffffff1000747947 */ /* 0x000fea000383ffff */
.L_x_4460:
[----:B-1----:R1:W3:Y:S02]  /*128e0*/  SYNCS.PHASECHK.TRANS64.TRYWAIT P1, [R7+URZ+0x28c50], R8 ;  /* 0x028c5008070075a7 */ /* 0x0022e4000802017f */
[----:B---3--:R-:W-:Y:S05]  /*128f0*/  @!P1 NANOSLEEP.SYNCS 0x989680 ;  /* 0x009896800000995d */ /* 0x008fea0003900000 */
[----:B------:R-:W3:Y:S02]  /*12900*/  @!P1 SYNCS.PHASECHK.TRANS64 P1, [R7+URZ+0x28c50], R8 ;  /* 0x028c5008070095a7 */ /* 0x000ee4000802007f */
[----:B---3--:R-:W-:Y:S05]  /*12910*/  @!P1 BRA `(.L_x_4460) ;  /* 0xfffffffc00f09947 */ /* 0x008fea000383ffff */
[----:B------:R-:W-:Y:S05]  /*12920*/  BRA `(.L_x_4459) ;  /* 0xffffff2800007947 */ /* 0x000fea000383ffff */
.L_x_4466:
[----:B-1----:R-:W-:-:S04]  /*12930*/  IMAD.U32 R6, RZ, RZ, UR23 ;  /* 0x00000017ff067e24 */ /* 0x002fc8000f8e00ff */
[----:B------:R1:W3:Y:S03]  /*12940*/  SYNCS.PHASECHK.TRANS64.TRYWAIT P1, [R6+URZ+0x28c30], R7 ;  /* 0x028c3007060075a7 */ /* 0x0002e6000802017f */
[----:B---3--:R-:W-:Y:S05]  /*12950*/  @!P1 NANOSLEEP.SYNCS 0x989680 ;  /* 0x009896800000995d */ /* 0x008fea0003900000 */
[----:B------:R-:W3:Y:S02]  /*12960*/  @!P1 SYNCS.PHASECHK.TRANS64 P1, [R6+URZ+0x28c30], R7 ;  /* 0x028c3007060095a7 */ /* 0x000ee4000802007f */
[----:B---3--:R-:W-:Y:S05]  /*12970*/  @!P1 BRA `(.L_x_4466) ;  /* 0xfffffffc00ec9947 */ /* 0x008fea000383ffff */
[----:B------:R-:W-:Y:S05]  /*12980*/  BRA `(.L_x_4465) ;  /* 0xffffff2c00147947 */ /* 0x000fea000383ffff */
.L_x_4471:
[----:B-1----:R-:W-:-:S04]  /*12990*/  IMAD.U32 R8, RZ, RZ, UR23 ;  /* 0x00000017ff087e24 */ /* 0x002fc8000f8e00ff */
[----:B------:R1:W2:Y:S03]  /*129a0*/  SYNCS.PHASECHK.TRANS64.TRYWAIT P1, [R8+URZ+0x28c50], R7 ;  /* 0x028c5007080075a7 */ /* 0x0002a6000802017f */
[----:B--2---:R-:W-:Y:S05]  /*129b0*/  @!P1 NANOSLEEP.SYNCS 0x989680 ;  /* 0x009896800000995d */ /* 0x004fea0003900000 */
[----:B------:R-:W2:Y:S02]  /*129c0*/  @!P1 SYNCS.PHASECHK.TRANS64 P1, [R8+URZ+0x28c50], R7 ;  /* 0x028c5007080095a7 */ /* 0x000ea4000802007f */
[----:B--2---:R-:W-:Y:S05]  /*129d0*/  @!P1 BRA `(.L_x_4471) ;  /* 0xfffffffc00ec9947 */ /* 0x004fea000383ffff */
[----:B------:R-:W-:Y:S05]  /*129e0*/  BRA `(.L_x_4470) ;  /* 0xffffff4800987947 */ /* 0x000fea000383ffff */
.L_x_4478:
[----:B-1----:R-:W-:-:S04]  /*129f0*/  IMAD.U32 R6, RZ, RZ, UR22 ;  /* 0x00000016ff067e24 */ /* 0x002fc8000f8e00ff */
[----:B------:R1:W4:Y:S03]  /*12a00*/  SYNCS.PHASECHK.TRANS64.TRYWAIT P1, [R6+URZ+0x28c30], R7 ;  /* 0x028c3007060075a7 */ /* 0x000326000802017f */
[----:B----4-:R-:W-:Y:S05]  /*12a10*/  @!P1 NANOSLEEP.SYNCS 0x989680 ;  /* 0x009896800000995d */ /* 0x010fea0003900000 */
[----:B------:R-:W4:Y:S02]  /*12a20*/  @!P1 SYNCS.PHASECHK.TRANS64 P1, [R6+URZ+0x28c30], R7 ;  /* 0x028c3007060095a7 */ /* 0x000f24000802007f */
[----:B----4-:R-:W-:Y:S05]  /*12a30*/  @!P1 BRA `(.L_x_4478) ;  /* 0xfffffffc00ec9947 */ /* 0x010fea000383ffff */
[----:B------:R-:W-:Y:S05]  /*12a40*/  BRA `(.L_x_4477) ;  /* 0xffffff4c008c7947 */ /* 0x000fea000383ffff */
.L_x_4483:
[----:B--2---:R-:W-:-:S04]  /*12a50*/  IMAD.U32 R8, RZ, RZ, UR22 ;  /* 0x00000016ff087e24 */ /* 0x004fc8000f8e00ff */
[----:B------:R2:W3:Y:S03]  /*12a60*/  SYNCS.PHASECHK.TRANS64.TRYWAIT P1, [R8+URZ+0x28c50], R7 ;  /* 0x028c5007080075a7 */ /* 0x0004e6000802017f */
[----:B---3--:R-:W-:Y:S05]  /*12a70*/  @!P1 NANOSLEEP.SYNCS 0x989680 ;  /* 0x009896800000995d */ /* 0x008fea0003900000 */
[----:B------:R-:W3:Y:S02]  /*12a80*/  @!P1 SYNCS.PHASECHK.TRANS64 P1, [R8+URZ+0x28c50], R7 ;  /* 0x028c5007080095a7 */ /* 0x000ee4000802007f */
[----:B---3--:R-:W-:Y:S05]  /*12a90*/  @!P1 BRA `(.L_x_4483) ;  /* 0xfffffffc00ec9947 */ /* 0x008fea000383ffff */
[----:B------:R-:W-:Y:S05]  /*12aa0*/  BRA `(.L_x_4482) ;  /* 0xffffff6400b07947 */ /* 0x000fea000383ffff */
.L_x_4520:
        /* <DEDUP_REMOVED lines=11> */
.L_x_4586:
[----:B------:R-:W-:Y:S05]  /*12b60*/  BSYNC B0 ;  /* 0x0000000000007941 */ /* 0x000fea0003800000 */
.L_x_4585:
[----:B------:R-:W-:Y:S05]  /*12b70*/  BRA `(.L_x_4587) ;  /* 0xffffffbc00887947 */ /* 0x000fea000383ffff */
.L_x_4523:
[----:B0-----:R0:W1:Y:S02]  /*12b80*/  SYNCS.PHASECHK.TRANS64.TRYWAIT P0, [R27+URZ+0x28c40], R0 ;  /* 0x028c40001b0075a7 */ /* 0x001064000800017f */
[----:B-1----:R-:W-:Y:S05]  /*12b90*/  @!P0 NANOSLEEP.SYNCS 0x989680 ;  /* 0x009896800000895d */ /* 0x002fea0003900000 */
[----:B------:R-:W1:Y:S02]  /*12ba0*/  @!P0 SYNCS.PHASECHK.TRANS64 P0, [R27+URZ+0x28c40], R0 ;  /* 0x028c40001b0085a7 */ /* 0x000e64000800007f */
[----:B-1----:R-:W-:Y:S05]  /*12bb0*/  @!P0 BRA `(.L_x_4523) ;  /* 0xfffffffc00f08947 */ /* 0x002fea000383ffff */
[----:B------:R-:W-:Y:S05]  /*12bc0*/  BRA `(.L_x_4588) ;  /* 0xffffffc0005c7947 */ /* 0x000fea000383ffff */
.L_x_4524:
        /* <DEDUP_REMOVED lines=8> */
.L_x_4590:
[----:B------:R-:W-:Y:S05]  /*12c50*/  BSYNC B0 ;  /* 0x0000000000007941 */ /* 0x000fea0003800000 */
.L_x_4589:
        /* <DEDUP_REMOVED lines=9> */
.L_x_4591:
[----:B------:R-:W-:Y:S02]  /*12cf0*/  IMAD.MOV.U32 R13, RZ, RZ, R4 ;  /* 0x000000ffff0d7224 */ /* 0x000fe400078e0004 */
[----:B------:R-:W-:Y:S01]  /*12d00*/  IMAD.MOV.U32 R12, RZ, RZ, 0x1 ;  /* 0x00000001ff0c7424 */ /* 0x000fe200078e00ff */
[----:B------:R-:W-:-:S07]  /*12d10*/  MOV R3, R14 ;  /* 0x0000000e00037202 */ /* 0x000fce0000000f00 */
[----:B------:R-:W-:Y:S05]  /*12d20*/  WARPSYNC.COLLECTIVE R15, `(.L_x_4592) ;  /* 0x000000000f087348 */ /* 0x000fea0003c00000 */
[----:B------:R0:W1:Y:S02]  /*12d30*/  SHFL.IDX P6, R14, R13, R12, R11 ;  /* 0x0000000c0d0e7389 */ /* 0x00006400000c000b */
[----:B01----:R-:W-:Y:S01]  /*12d40*/  ENDCOLLECTIVE ;  /* 0x000000000000791b */ /* 0x003fe20003800000 */
.L_x_4592:
        /* <DEDUP_REMOVED lines=15> */
.L_x_4593:
[----:B------:R-:W-:Y:S02]  /*12e40*/  @P0 IMAD R6, R5, 0x2, R23 ;  /* 0x0000000205060824 */ /* 0x000fe400078e0217 */
[----:B------:R-:W-:Y:S02]  /*12e50*/  IMAD.MOV.U32 R13, RZ, RZ, R4 ;  /* 0x000000ffff0d7224 */ /* 0x000fe400078e0004 */
[----:B------:R-:W-:Y:S02]  /*12e60*/  IMAD.MOV.U32 R12, RZ, RZ, 0x2 ;  /* 0x00000002ff0c7424 */ /* 0x000fe400078e00ff */
[----:B------:R-:W-:-:S07]  /*12e70*/  IMAD.MOV.U32 R3, RZ, RZ, R14 ;  /* 0x000000ffff037224 */ /* 0x000fce00078e000e */
[----:B------:R-:W-:Y:S05]  /*12e80*/  WARPSYNC.COLLECTIVE R15, `(.L_x_4594) ;  /* 0x000000000f087348 */ /* 0x000fea0003c00000 */
[----:B------:R0:W1:Y:S02]  /*12e90*/  SHFL.IDX P6, R14, R13, R12, R11 ;  /* 0x0000000c0d0e7389 */ /* 0x00006400000c000b */
[----:B01----:R-:W-:Y:S01]  /*12ea0*/  ENDCOLLECTIVE ;  /* 0x000000000000791b */ /* 0x003fe20003800000 */
.L_x_4594:
        /* <DEDUP_REMOVED lines=15> */
.L_x_4595:
[----:B------:R-:W-:Y:S02]  /*12fa0*/  @P0 IMAD R6, R5, 0x2, R23 ;  /* 0x0000000205060824 */ /* 0x000fe400078e0217 */
[----:B------:R-:W-:Y:S01]  /*12fb0*/  IMAD.MOV.U32 R13, RZ, RZ, R4 ;  /* 0x000000ffff0d7224 */ /* 0x000fe200078e0004 */
[----:B------:R-:W-:Y:S01]  /*12fc0*/  MOV R12, 0x3 ;  /* 0x00000003000c7802 */ /* 0x000fe20000000f00 */
[----:B------:R-:W-:-:S07]  /*12fd0*/  IMAD.MOV.U32 R3, RZ, RZ, R14 ;  /* 0x000000ffff037224 */ /* 0x000fce00078e000e */
[----:B------:R-:W-:Y:S05]  /*12fe0*/  WARPSYNC.COLLECTIVE R15, `(.L_x_4596) ;  /* 0x000000000f087348 */ /* 0x000fea0003c00000 */
[----:B------:R0:W1:Y:S02]  /*12ff0*/  SHFL.IDX P6, R14, R13, R12, R11 ;  /* 0x0000000c0d0e7389 */ /* 0x00006400000c000b */
[----:B01----:R-:W-:Y:S01]  /*13000*/  ENDCOLLECTIVE ;  /* 0x000000000000791b */ /* 0x003fe20003800000 */
.L_x_4596:
        /* <DEDUP_REMOVED lines=10> */
.L_x_4597:
[----:B------:R-:W-:Y:S01]  /*130b0*/  @!PT LDS RZ, [RZ] ;  /* 0x00000000fffff984 */ /* 0x000fe20000000800 */
[----:B------:R-:W-:Y:S01]  /*130c0*/  @!PT LDS RZ, [RZ] ;  /* 0x00000000fffff984 */ /* 0x000fe20000000800 */
[----:B------:R-:W-:Y:S01]  /*130d0*/  @!PT LDS RZ, [RZ] ;  /* 0x00000000fffff984 */ /* 0x000fe20000000800 */
[----:B------:R0:W-:Y:S01]  /*130e0*/  @P0 LDGSTS.E.BYPASS.LTC128B.128 [R6+0x23400], desc[UR50][R2.64], !P2 ;  /* 0x2340000002060fae */ /* 0x0001e2000d101d72 */
[----:B------:R-:W-:Y:S01]  /*130f0*/  IMAD.MOV.U32 R0, RZ, RZ, R14 ;  /* 0x000000ffff007224 */ /* 0x000fe200078e000e */
[----:B------:R-:W-:Y:S06]  /*13100*/  BRA `(.L_x_4598) ;  /* 0xffffffc000147947 */ /* 0x000fec000383ffff */
.L_x_4529:
        /* <DEDUP_REMOVED lines=9> */
.L_x_4599:
[C---:B------:R-:W-:Y:S01]  /*131a0*/  VIADD R6, R17.reuse, 0x10 ;  /* 0x0000001011067836 */ /* 0x040fe20000000000 */
[----:B------:R-:W-:Y:S01]  /*131b0*/  ISETP.GE.AND P0, PT, R17, R5, PT ;  /* 0x000000051100720c */ /* 0x000fe20003f06270 */
[----:B------:R-:W-:Y:S02]  /*131c0*/  IMAD.MOV.U32 R13, RZ, RZ, R0 ;  /* 0x000000ffff0d7224 */ /* 0x000fe400078e0000 */
[----:B------:R-:W-:-:S10]  /*131d0*/  IMAD.MOV.U32 R2, RZ, RZ, R14 ;  /* 0x000000ffff027224 */ /* 0x000fd400078e000e */
[----:B------:R-:W-:Y:S05]  /*131e0*/  WARPSYNC.COLLECTIVE R15, `(.L_x_4600) ;  /* 0x000000000f087348 */ /* 0x000fea0003c00000 */
[----:B------:R0:W1:Y:S02]  /*131f0*/  SHFL.IDX P6, R14, R13, R12, R11 ;  /* 0x0000000c0d0e7389 */ /* 0x00006400000c000b */
[----:B01----:R-:W-:Y:S01]  /*13200*/  ENDCOLLECTIVE ;  /* 0x000000000000791b */ /* 0x003fe20003800000 */
.L_x_4600:
[----:B------:R-:W-:Y:S02]  /*13210*/  IMAD.MOV.U32 R13, RZ, RZ, R4 ;  /* 0x000000ffff0d7224 */ /* 0x000fe400078e0004 */
[----:B------:R-:W-:Y:S02]  /*13220*/  IMAD.MOV.U32 R12, RZ, RZ, 0x1 ;  /* 0x00000001ff0c7424 */ /* 0x000fe400078e00ff */
[----:B------:R-:W-:-:S07]  /*13230*/  IMAD.MOV.U32 R3, RZ, RZ, R14 ;  /* 0x000000ffff037224 */ /* 0x000fce00078e000e */
[----:B------:R-:W-:Y:S05]  /*13240*/  WARPSYNC.COLLECTIVE R15, `(.L_x_4601) ;  /* 0x000000000f087348 */ /* 0x000fea0003c00000 */
[----:B------:R0:W1:Y:S02]  /*13250*/  SHFL.IDX P6, R14, R13, R12, R11 ;  /* 0x0000000c0d0e7389 */ /* 0x00006400000c000b */
[----:B01----:R-:W-:Y:S01]  /*13260*/  ENDCOLLECTIVE ;  /* 0x000000000000791b */ /* 0x003fe20003800000 */
.L_x_4601:
        /* <DEDUP_REMOVED lines=15> */
.L_x_4602:
[----:B------:R-:W-:Y:S02]  /*13360*/  IMAD.MOV.U32 R13, RZ, RZ, R4 ;  /* 0x000000ffff0d7224 */ /* 0x000fe400078e0004 */
[----:B------:R-:W-:Y:S01]  /*13370*/  IMAD.MOV.U32 R12, RZ, RZ, 0x2 ;  /* 0x00000002ff0c7424 */ /* 0x000fe200078e00ff */
[----:B------:R-:W-:-:S07]  /*13380*/  MOV R3, R14 ;  /* 0x0000000e00037202 */ /* 0x000fce0000000f00 */
[----:B------:R-:W-:Y:S05]  /*13390*/  WARPSYNC.COLLECTIVE R15, `(.L_x_4603) ;  /* 0x000000000f087348 */ /* 0x000fea0003c00000 */
[----:B------:R0:W1:Y:S02]  /*133a0*/  SHFL.IDX P6, R14, R13, R12, R11 ;  /* 0x0000000c0d0e7389 */ /* 0x00006400000c000b */
[----:B01----:R-:W-:Y:S01]  /*133b0*/  ENDCOLLECTIVE ;  /* 0x000000000000791b */ /* 0x003fe20003800000 */
.L_x_4603:
        /* <DEDUP_REMOVED lines=16> */
.L_x_4604:
[----:B------:R-:W-:Y:S02]  /*134c0*/  IMAD.MOV.U32 R13, RZ, RZ, R4 ;  /* 0x000000ffff0d7224 */ /* 0x000fe400078e0004 */
[----:B------:R-:W-:Y:S02]  /*134d0*/  IMAD.MOV.U32 R12, RZ, RZ, 0x3 ;  /* 0x00000003ff0c7424 */ /* 0x000fe400078e00ff */
[----:B------:R-:W-:-:S07]  /*134e0*/  IMAD.MOV.U32 R3, RZ, RZ, R14 ;  /* 0x000000ffff037224 */ /* 0x000fce00078e000e */
[----:B------:R-:W-:Y:S05]  /*134f0*/  WARPSYNC.COLLECTIVE R15, `(.L_x_4605) ;  /* 0x000000000f087348 */ /* 0x000fea0003c00000 */
[----:B------:R0:W1:Y:S02]  /*13500*/  SHFL.IDX P6, R14, R13, R12, R11 ;  /* 0x0000000c0d0e7389 */ /* 0x00006400000c000b */
[----:B01----:R-:W-:Y:S01]  /*13510*/  ENDCOLLECTIVE ;  /* 0x000000000000791b */ /* 0x003fe20003800000 */
.L_x_4605:
        /* <DEDUP_REMOVED lines=10> */
.L_x_4606:
[----:B------:R-:W-:Y:S01]  /*135c0*/  @!PT LDS RZ, [RZ] ;  /* 0x00000000fffff984 */ /* 0x000fe20000000800 */
[----:B------:R-:W-:Y:S01]  /*135d0*/  @!PT LDS RZ, [RZ] ;  /* 0x00000000fffff984 */ /* 0x000fe20000000800 */
[----:B------:R-:W-:Y:S01]  /*135e0*/  @!PT LDS RZ, [RZ] ;  /* 0x00000000fffff984 */ /* 0x000fe20000000800 */
[----:B------:R1:W-:Y:S01]  /*135f0*/  @!P0 LDGSTS.E.BYPASS.LTC128B.128 [R7+0x21400], desc[UR50][R2.64], !P1 ;  /* 0x2140000002078fae */ /* 0x0003e2000c901d72 */
[----:B------:R-:W-:Y:S01]  /*13600*/  IMAD.MOV.U32 R0, RZ, RZ, R14 ;  /* 0x000000ffff007224 */ /* 0x000fe200078e000e */
[----:B------:R-:W-:Y:S06]  /*13610*/  BRA `(.L_x_4607) ;  /* 0xffffffc4001c7947 */ /* 0x000fec000383ffff */
.L_x_4532:
[----:B0-----:R0:W1:Y:S02]  /*13620*/  SYNCS.PHASECHK.TRANS64.TRYWAIT P0, [R23+URZ+0x28c20], R0 ;  /* 0x028c2000170075a7 */ /* 0x001064000800017f */
[----:B-1----:R-:W-:Y:S05]  /*13630*/  @!P0 NANOSLEEP.SYNCS 0x989680 ;  /* 0x009896800000895d */ /* 0x002fea0003900000 */
[----:B------:R-:W1:Y:S02]  /*13640*/  @!P0 SYNCS.PHASECHK.TRANS64 P0, [R23+URZ+0x28c20], R0 ;  /* 0x028c2000170085a7 */ /* 0x000e64000800007f */
[----:B-1----:R-:W-:Y:S05]  /*13650*/  @!P0 BRA `(.L_x_4532) ;  /* 0xfffffffc00f08947 */ /* 0x002fea000383ffff */
[----:B------:R-:W-:Y:S05]  /*13660*/  BRA `(.L_x_4608) ;  /* 0xffffffc400787947 */ /* 0x000fea000383ffff */
.L_x_4535:
[----:B0-----:R0:W1:Y:S02]  /*13670*/  SYNCS.PHASECHK.TRANS64.TRYWAIT P0, [R27+URZ+0x28c60], R0 ;  /* 0x028c60001b0075a7 */ /* 0x001064000800017f */
[----:B-1----:R-:W-:Y:S05]  /*13680*/  @!P0 NANOSLEEP.SYNCS 0x989680 ;  /* 0x009896800000895d */ /* 0x002fea0003900000 */
[----:B------:R-:W1:Y:S02]  /*13690*/  @!P0 SYNCS.PHASECHK.TRANS64 P0, [R27+URZ+0x28c60], R0 ;  /* 0x028c60001b0085a7 */ /* 0x000e64000800007f */
[----:B-1----:R-:W-:Y:S05]  /*136a0*/  @!P0 BRA `(.L_x_4535) ;  /* 0xfffffffc00f08947 */ /* 0x002fea000383ffff */
[----:B------:R-:W-:Y:S05]  /*136b0*/  BRA `(.L_x_4609) ;  /* 0xffffffc400887947 */ /* 0x000fea000383ffff */
.L_x_4536:
        /* <DEDUP_REMOVED lines=8> */
.L_x_4611:
[----:B------:R-:W-:Y:S05]  /*13740*/  BSYNC B0 ;  /* 0x0000000000007941 */ /* 0x000fea0003800000 */
.L_x_4610:
        /* <DEDUP_REMOVED lines=14> */
.L_x_4612:
        /* <DEDUP_REMOVED lines=41> */
.L_x_4613:
[----:B------:R-:W-:Y:S01]  /*13ac0*/  IMAD.MOV.U32 R13, RZ, RZ, R4 ;  /* 0x000000ffff0d7224 */ /* 0x000fe200078e0004 */
[----:B------:R-:W-:-:S07]  /*13ad0*/  MOV R3, R14 ;  /* 0x0000000e00037202 */ /* 0x000fce0000000f00 */
[----:B------:R-:W-:Y:S05]  /*13ae0*/  WARPSYNC.COLLECTIVE R15, `(.L_x_4614) ;  /* 0x000000000f087348 */ /* 0x000fea0003c00000 */
[----:B------:R0:W1:Y:S02]  /*13af0*/  SHFL.IDX P6, R14, R13, R12, R11 ;  /* 0x0000000c0d0e7389 */ /* 0x00006400000c000b */
[----:B01----:R-:W-:Y:S01]  /*13b00*/  ENDCOLLECTIVE ;  /* 0x000000000000791b */ /* 0x003fe20003800000 */
.L_x_4614:
        /* <DEDUP_REMOVED lines=29> */
.L_x_4615:
[----:B------:R-:W-:Y:S01]  /*13ce0*/  IMAD.MOV.U32 R13, RZ, RZ, R4 ;  /* 0x000000ffff0d7224 */ /* 0x000fe200078e0004 */
[----:B------:R-:W-:-:S07]  /*13cf0*/  MOV R7, R14 ;  /* 0x0000000e00077202 */ /* 0x000fce0000000f00 */
[----:B------:R-:W-:Y:S05]  /*13d00*/  WARPSYNC.COLLECTIVE R15, `(.L_x_4616) ;  /* 0x000000000f087348 */ /* 0x000fea0003c00000 */
[----:B------:R0:W1:Y:S02]  /*13d10*/  SHFL.IDX P6, R14, R13, R12, R11 ;  /* 0x0000000c0d0e7389 */ /* 0x00006400000c000b */
[----:B01----:R-:W-:Y:S01]  /*13d20*/  ENDCOLLECTIVE ;  /* 0x000000000000791b */ /* 0x003fe20003800000 */
.L_x_4616:
        /* <DEDUP_REMOVED lines=29> */
.L_x_4617:
[----:B------:R-:W-:Y:S01]  /*13f00*/  IMAD.MOV.U32 R13, RZ, RZ, R4 ;  /* 0x000000ffff0d7224 */ /* 0x000fe200078e0004 */
[----:B------:R-:W-:-:S07]  /*13f10*/  MOV R6, R14 ;  /* 0x0000000e00067202 */ /* 0x000fce0000000f00 */
[----:B------:R-:W-:Y:S05]  /*13f20*/  WARPSYNC.COLLECTIVE R15, `(.L_x_4618) ;  /* 0x000000000f087348 */ /* 0x000fea0003c00000 */
[----:B------:R0:W1:Y:S02]  /*13f30*/  SHFL.IDX P6, R14, R13, R12, R11 ;  /* 0x0000000c0d0e7389 */ /* 0x00006400000c000b */
[----:B01----:R-:W-:Y:S01]  /*13f40*/  ENDCOLLECTIVE ;  /* 0x000000000000791b */ /* 0x003fe20003800000 */
.L_x_4618:
[----:B------:R-:W-:Y:S01]  /*13f50*/  IMAD.MOV.U32 R2, RZ, RZ, R14 ;  /* 0x000000ffff027224 */ /* 0x000fe200078e000e */
[----:B------:R-:W-:Y:S06]  /*13f60*/  BRA `(.L_x_4619) ;  /* 0xffffffc4001c7947 */ /* 0x000fec000383ffff */
.L_x_4543:
[----:B0-----:R0:W1:Y:S02]  /*13f70*/  SYNCS.PHASECHK.TRANS64.TRYWAIT P0, [R6+URZ+0x28c40], R17 ;  /* 0x028c4011060075a7 */ /* 0x001064000800017f */
[----:B-1----:R-:W-:Y:S05]  /*13f80*/  @!P0 NANOSLEEP.SYNCS 0x989680 ;  /* 0x009896800000895d */ /* 0x002fea0003900000 */
[----:B------:R-:W1:Y:S02]  /*13f90*/  @!P0 SYNCS.PHASECHK.TRANS64 P0, [R6+URZ+0x28c40], R17 ;  /* 0x028c4011060085a7 */ /* 0x000e64000800007f */
[----:B-1----:R-:W-:Y:S05]  /*13fa0*/  @!P0 BRA `(.L_x_4543) ;  /* 0xfffffffc00f08947 */ /* 0x002fea000383ffff */
[----:B------:R-:W-:Y:S05]  /*13fb0*/  BRA `(.L_x_4620) ;  /* 0xffffffc800a87947 */ /* 0x000fea000383ffff */
.L_x_4544:
        /* <DEDUP_REMOVED lines=8> */
.L_x_4622:
[----:B------:R-:W-:Y:S05]  /*14040*/  BSYNC B1 ;  /* 0x0000000000017941 */ /* 0x000fea0003800000 */
.L_x_4621:
        /* <DEDUP_REMOVED lines=9> */
.L_x_4623:
[----:B------:R-:W-:Y:S02]  /*140e0*/  IMAD.MOV.U32 R13, RZ, RZ, R27 ;  /* 0x000000ffff0d7224 */ /* 0x000fe400078e001b */
[----:B------:R-:W-:Y:S01]  /*140f0*/  IMAD.MOV.U32 R12, RZ, RZ, 0x1 ;  /* 0x00000001ff0c7424 */ /* 0x000fe200078e00ff */
[----:B------:R-:W-:-:S07]  /*14100*/  MOV R2, R14 ;  /* 0x0000000e00027202 */ /* 0x000fce0000000f00 */
[----:B------:R-:W-:Y:S05]  /*14110*/  WARPSYNC.COLLECTIVE R15, `(.L_x_4624) ;  /* 0x000000000f087348 */ /* 0x000fea0003c00000 */
[----:B------:R0:W1:Y:S02]  /*14120*/  SHFL.IDX P6, R14, R13, R12, R11 ;  /* 0x0000000c0d0e7389 */ /* 0x00006400000c000b */
[----:B01----:R-:W-:Y:S01]  /*14130*/  ENDCOLLECTIVE ;  /* 0x000000000000791b */ /* 0x003fe20003800000 */
.L_x_4624:
        /* <DEDUP_REMOVED lines=11> */
.L_x_4625:
[----:B------:R-:W-:Y:S02]  /*141f0*/  IMAD.MOV.U32 R13, RZ, RZ, R27 ;  /* 0x000000ffff0d7224 */ /* 0x000fe400078e001b */
[----:B------:R-:W-:Y:S02]  /*14200*/  IMAD.MOV.U32 R12, RZ, RZ, 0x2 ;  /* 0x00000002ff0c7424 */ /* 0x000fe400078e00ff */
[----:B------:R-:W-:-:S07]  /*14210*/  IMAD.MOV.U32 R2, RZ, RZ, R14 ;  /* 0x000000ffff027224 */ /* 0x000fce00078e000e */
[----:B------:R-:W-:Y:S05]  /*14220*/  WARPSYNC.COLLECTIVE R15, `(.L_x_4626) ;  /* 0x000000000f087348 */ /* 0x000fea0003c00000 */
[----:B------:R0:W1:Y:S02]  /*14230*/  SHFL.IDX P6, R14, R13, R12, R11 ;  /* 0x0000000c0d0e7389 */ /* 0x00006400000c000b */
[----:B01----:R-:W-:Y:S01]  /*14240*/  ENDCOLLECTIVE ;  /* 0x000000000000791b */ /* 0x003fe20003800000 */
.L_x_4626:
        /* <DEDUP_REMOVED lines=11> */
.L_x_4627:
[----:B------:R-:W-:Y:S02]  /*14300*/  IMAD.MOV.U32 R13, RZ, RZ, R27 ;  /* 0x000000ffff0d7224 */ /* 0x000fe400078e001b */
[----:B------:R-:W-:Y:S02]  /*14310*/  IMAD.MOV.U32 R12, RZ, RZ, 0x3 ;  /* 0x00000003ff0c7424 */ /* 0x000fe400078e00ff */
[----:B------:R-:W-:-:S07]  /*14320*/  IMAD.MOV.U32 R2, RZ, RZ, R14 ;  /* 0x000000ffff027224 */ /* 0x000fce00078e000e */
[----:B------:R-:W-:Y:S05]  /*14330*/  WARPSYNC.COLLECTIVE R15, `(.L_x_4628) ;  /* 0x000000000f087348 */ /* 0x000fea0003c00000 */
[----:B------:R0:W1:Y:S02]  /*14340*/  SHFL.IDX P6, R14, R13, R12, R11 ;  /* 0x0000000c0d0e7389 */ /* 0x00006400000c000b */
[----:B01----:R-:W-:Y:S01]  /*14350*/  ENDCOLLECTIVE ;  /* 0x000000000000791b */ /* 0x003fe20003800000 */
.L_x_4628:
        /* <DEDUP_REMOVED lines=11> */
.L_x_4629:
[----:B------:R-:W-:Y:S01]  /*14410*/  IMAD.MOV.U32 R2, RZ, RZ, R14 ;  /* 0x000000ffff027224 */ /* 0x000fe200078e000e */
[----:B------:R-:W-:Y:S06]  /*14420*/  BRA `(.L_x_4630) ;  /* 0xffffffc800387947 */ /* 0x000fec000383ffff */
.L_x_4549:
[----:B---3--:R3:W4:Y:S02]  /*14430*/  SYNCS.PHASECHK.TRANS64.TRYWAIT P0, [R6+URZ+0x28c60], R17 ;  /* 0x028c6011060075a7 */ /* 0x008724000800017f */
[----:B----4-:R-:W-:Y:S05]  /*14440*/  @!P0 NANOSLEEP.SYNCS 0x989680 ;  /* 0x009896800000895d */ /* 0x010fea0003900000 */
[----:B------:R-:W4:Y:S02]  /*14450*/  @!P0 SYNCS.PHASECHK.TRANS64 P0, [R6+URZ+0x28c60], R17 ;  /* 0x028c6011060085a7 */ /* 0x000f24000800007f */
[----:B----4-:R-:W-:Y:S05]  /*14460*/  @!P0 BRA `(.L_x_4549) ;  /* 0xfffffffc00f08947 */ /* 0x010fea000383ffff */
[----:B------:R-:W-:Y:S05]  /*14470*/  BRA `(.L_x_4631) ;  /* 0xffffffc800887947 */ /* 0x000fea000383ffff */
.L_x_4550:
        /* <DEDUP_REMOVED lines=8> */
.L_x_4633:
[----:B------:R-:W-:Y:S05]  /*14500*/  BSYNC B1 ;  /* 0x0000000000017941 */ /* 0x000fea0003800000 */
.L_x_4632:
        /* <DEDUP_REMOVED lines=12> */
.L_x_4634:
        /* <DEDUP_REMOVED lines=18> */
.L_x_4635:
        /* <DEDUP_REMOVED lines=16> */
.L_x_4636:
        /* <DEDUP_REMOVED lines=19> */
.L_x_4637:
        /* <DEDUP_REMOVED lines=14> */
.L_x_4638:
        /* <DEDUP_REMOVED lines=16> */
.L_x_4639:
        /* <DEDUP_REMOVED lines=14> */
.L_x_4640:
[----:B------:R-:W-:Y:S05]  /*14be0*/  BRA `(.L_x_4641) ;  /* 0xffffffc400f47947 */ /* 0x000fea000383ffff */
.L_x_4558:
        /* <DEDUP_REMOVED lines=8> */
.L_x_4643:
[----:B------:R-:W-:Y:S05]  /*14c70*/  BSYNC B0 ;  /* 0x0000000000007941 */ /* 0x000fea0003800000 */
.L_x_4642:
        /* <DEDUP_REMOVED lines=9> */
.L_x_4644:
[----:B------:R-:W-:Y:S02]  /*14d10*/  ULDC UR4, c[0x0][0xc3c] ;  /* 0x00030f0000047ab9 */ /* 0x000fe40000000800 */
[----:B------:R-:W-:-:S13]  /*14d20*/  ISETP.GE.OR P1, PT, R7, UR4, !P0 ;  /* 0x0000000407007c0c */ /* 0x000fda000c726670 */
[----:B------:R-:W0:Y:S01]  /*14d30*/  @!P1 LDC.64 R2, c[0x0][0xc80] ;  /* 0x00032000ff029b82 */ /* 0x000e220000000a00 */
[----:B------:R-:W-:Y:S01]  /*14d40*/  IMAD.MOV.U32 R17, RZ, RZ, RZ ;  /* 0x000000ffff117224 */ /* 0x000fe200078e00ff */
[----:B------:R-:W-:Y:S01]  /*14d50*/  MOV R11, RZ ;  /* 0x000000ff000b7202 */ /* 0x000fe20000000f00 */
        /* <DEDUP_REMOVED lines=13> */
.L_x_4645:
[----:B------:R-:W-:Y:S01]  /*14e30*/  IMAD.MOV.U32 R12, RZ, RZ, 0x2 ;  /* 0x00000002ff0c7424 */ /* 0x000fe200078e00ff */
[----:B------:R-:W-:-:S05]  /*14e40*/  SEL R4, R14, RZ, P1 ;  /* 0x000000ff0e047207 */ /* 0x000fca0000800000 */
[----:B------:R-:W-:-:S04]  /*14e50*/  IMAD.IADD R4, R17, 0x1, R4 ;  /* 0x0000000111047824 */ /* 0x000fc800078e0204 */
[----:B------:R-:W-:-:S07]  /*14e60*/  IMAD.MOV.U32 R13, RZ, RZ, R4 ;  /* 0x000000ffff0d7224 */ /* 0x000fce00078e0004 */
[----:B------:R-:W-:Y:S05]  /*14e70*/  WARPSYNC.COLLECTIVE R15, `(.L_x_4646) ;  /* 0x000000000f087348 */ /* 0x000fea0003c00000 */
[----:B------:R0:W1:Y:S02]  /*14e80*/  SHFL.UP P6, R14, R13, R12, R11 ;  /* 0x0400000c0d0e7389 */ /* 0x00006400000c000b */
[----:B01----:R-:W-:Y:S01]  /*14e90*/  ENDCOLLECTIVE ;  /* 0x000000000000791b */ /* 0x003fe20003800000 */
.L_x_4646:
[----:B------:R-:W-:Y:S02]  /*14ea0*/  MOV R12, 0x4 ;  /* 0x00000004000c7802 */ /* 0x000fe40000000f00 */
[----:B------:R-:W-:-:S05]  /*14eb0*/  SEL R3, R14, RZ, P2 ;  /* 0x000000ff0e037207 */ /* 0x000fca0001000000 */
[----:B------:R-:W-:-:S04]  /*14ec0*/  IMAD.IADD R6, R4, 0x1, R3 ;  /* 0x0000000104067824 */ /* 0x000fc800078e0203 */
[----:B------:R-:W-:-:S07]  /*14ed0*/  IMAD.MOV.U32 R13, RZ, RZ, R6 ;  /* 0x000000ffff0d7224 */ /* 0x000fce00078e0006 */
[----:B------:R-:W-:Y:S05]  /*14ee0*/  WARPSYNC.COLLECTIVE R15, `(.L_x_4647) ;  /* 0x000000000f087348 */ /* 0x000fea0003c00000 */
[----:B------:R0:W1:Y:S02]  /*14ef0*/  SHFL.UP P6, R14, R13, R12, R11 ;  /* 0x0400000c0d0e7389 */ /* 0x00006400000c000b */
[----:B01----:R-:W-:Y:S01]  /*14f00*/  ENDCOLLECTIVE ;  /* 0x000000000000791b */ /* 0x003fe20003800000 */
.L_x_4647:
[----:B------:R-:W-:Y:S01]  /*14f10*/  IMAD.MOV.U32 R12, RZ, RZ, 0x8 ;  /* 0x00000008ff0c7424 */ /* 0x000fe200078e00ff */
[----:B------:R-:W-:-:S05]  /*14f20*/  SEL R3, R14, RZ, P3 ;  /* 0x000000ff0e037207 */ /* 0x000fca0001800000 */
[----:B------:R-:W-:-:S04]  /*14f30*/  IMAD.IADD R2, R6, 0x1, R3 ;  /* 0x0000000106027824 */ /* 0x000fc800078e0203 */
[----:B------:R-:W-:-:S07]  /*14f40*/  IMAD.MOV.U32 R13, RZ, RZ, R2 ;  /* 0x000000ffff0d7224 */ /* 0x000fce00078e0002 */
[----:B------:R-:W-:Y:S05]  /*14f50*/  WARPSYNC.COLLECTIVE R15, `(.L_x_4648) ;  /* 0x000000000f087348 */ /* 0x000fea0003c00000 */
[----:B------:R0:W1:Y:S02]  /*14f60*/  SHFL.UP P6, R14, R13, R12, R11 ;  /* 0x0400000c0d0e7389 */ /* 0x00006400000c000b */
[----:B01----:R-:W-:Y:S01]  /*14f70*/  ENDCOLLECTIVE ;  /* 0x000000000000791b */ /* 0x003fe20003800000 */
.L_x_4648:
[----:B------:R-:W-:Y:S02]  /*14f80*/  MOV R12, 0x10 ;  /* 0x00000010000c7802 */ /* 0x000fe40000000f00 */
[----:B------:R-:W-:-:S05]  /*14f90*/  SEL R3, R14, RZ, P4 ;  /* 0x000000ff0e037207 */ /* 0x000fca0002000000 */
[----:B------:R-:W-:-:S04]  /*14fa0*/  IMAD.IADD R3, R2, 0x1, R3 ;  /* 0x0000000102037824 */ /* 0x000fc800078e0203 */
[----:B------:R-:W-:-:S07]  /*14fb0*/  IMAD.MOV.U32 R13, RZ, RZ, R3 ;  /* 0x000000ffff0d7224 */ /* 0x000fce00078e0003 */
[----:B------:R-:W-:Y:S05]  /*14fc0*/  WARPSYNC.COLLECTIVE R15, `(.L_x_4649) ;  /* 0x000000000f087348 */ /* 0x000fea0003c00000 */
[----:B------:R0:W1:Y:S02]  /*14fd0*/  SHFL.UP P6, R14, R13, R12, R11 ;  /* 0x0400000c0d0e7389 */ /* 0x00006400000c000b */
[----:B01----:R-:W-:Y:S01]  /*14fe0*/  ENDCOLLECTIVE ;  /* 0x000000000000791b */ /* 0x003fe20003800000 */
.L_x_4649:
        /* <DEDUP_REMOVED lines=8> */
.L_x_4650:
[----:B------:R-:W-:Y:S05]  /*15070*/  BRA `(.L_x_4651) ;  /* 0xffffffc800887947 */ /* 0x000fea000383ffff */
.L_x_4563:
        /* <DEDUP_REMOVED lines=8> */
.L_x_4653:
[----:B------:R-:W-:Y:S05]  /*15100*/  BSYNC B0 ;  /* 0x0000000000007941 */ /* 0x000fea0003800000 */
.L_x_4652:
        /* <DEDUP_REMOVED lines=8> */
.L_x_4654:
[----:B------:R-:W-:Y:S01]  /*15190*/  IMAD.MOV.U32 R12, RZ, RZ, 0x4 ;  /* 0x00000004ff0c7424 */ /* 0x000fe200078e00ff */
[----:B------:R-:W-:-:S05]  /*151a0*/  SEL R2, R14, RZ, P2 ;  /* 0x000000ff0e027207 */ /* 0x000fca0001000000 */
[----:B------:R-:W-:-:S04]  /*151b0*/  IMAD.IADD R2, R13, 0x1, R2 ;  /* 0x000000010d027824 */ /* 0x000fc800078e0202 */
[----:B------:R-:W-:-:S07]  /*151c0*/  IMAD.MOV.U32 R13, RZ, RZ, R2 ;  /* 0x000000ffff0d7224 */ /* 0x000fce00078e0002 */
[----:B------:R-:W-:Y:S05]  /*151d0*/  WARPSYNC.COLLECTIVE R15, `(.L_x_4655) ;  /* 0x000000000f087348 */ /* 0x000fea0003c00000 */
[----:B------:R0:W1:Y:S02]  /*151e0*/  SHFL.UP P6, R14, R13, R12, R11 ;  /* 0x0400000c0d0e7389 */ /* 0x00006400000c000b */
[----:B01----:R-:W-:Y:S01]  /*151f0*/  ENDCOLLECTIVE ;  /* 0x000000000000791b */ /* 0x003fe20003800000 */
.L_x_4655:
[----:B------:R-:W-:Y:S02]  /*15200*/  MOV R12, 0x8 ;  /* 0x00000008000c7802 */ /* 0x000fe40000000f00 */
[----:B------:R-:W-:-:S05]  /*15210*/  SEL R3, R14, RZ, P3 ;  /* 0x000000ff0e037207 */ /* 0x000fca0001800000 */
[----:B------:R-:W-:-:S04]  /*15220*/  IMAD.IADD R3, R2, 0x1, R3 ;  /* 0x0000000102037824 */ /* 0x000fc800078e0203 */
[----:B------:R-:W-:-:S07]  /*15230*/  IMAD.MOV.U32 R13, RZ, RZ, R3 ;  /* 0x000000ffff0d7224 */ /* 0x000fce00078e0003 */
[----:B------:R-:W-:Y:S05]  /*15240*/  WARPSYNC.COLLECTIVE R15, `(.L_x_4656) ;  /* 0x000000000f087348 */ /* 0x000fea0003c00000 */
[----:B------:R0:W1:Y:S02]  /*15250*/  SHFL.UP P6, R14, R13, R12, R11 ;  /* 0x0400000c0d0e7389 */ /* 0x00006400000c000b */
[----:B01----:R-:W-:Y:S01]  /*15260*/  ENDCOLLECTIVE ;  /* 0x000000000000791b */ /* 0x003fe20003800000 */
.L_x_4656:
[----:B------:R-:W-:Y:S01]  /*15270*/  IMAD.MOV.U32 R12, RZ, RZ, 0x10 ;  /* 0x00000010ff0c7424 */ /* 0x000fe200078e00ff */
[----:B------:R-:W-:-:S05]  /*15280*/  SEL R4, R14, RZ, P4 ;  /* 0x000000ff0e047207 */ /* 0x000fca0002000000 */
[----:B------:R-:W-:-:S04]  /*15290*/  IMAD.IADD R4, R3, 0x1, R4 ;  /* 0x0000000103047824 */ /* 0x000fc800078e0204 */
[----:B------:R-:W-:-:S07]  /*152a0*/  IMAD.MOV.U32 R13, RZ, RZ, R4 ;  /* 0x000000ffff0d7224 */ /* 0x000fce00078e0004 */
[----:B------:R-:W-:Y:S05]  /*152b0*/  WARPSYNC.COLLECTIVE R15, `(.L_x_4657) ;  /* 0x000000000f087348 */ /* 0x000fea0003c00000 */
[----:B------:R0:W1:Y:S02]  /*152c0*/  SHFL.UP P6, R14, R13, R12, R11 ;  /* 0x0400000c0d0e7389 */ /* 0x00006400000c000b */
[----:B01----:R-:W-:Y:S01]  /*152d0*/  ENDCOLLECTIVE ;  /* 0x000000000000791b */ /* 0x003fe20003800000 */
.L_x_4657:
        /* <DEDUP_REMOVED lines=8> */
.L_x_4658:
[----:B------:R-:W-:Y:S05]  /*15360*/  BRA `(.L_x_4659) ;  /* 0xffffffc800687947 */ /* 0x000fea000383ffff */
.L_x_4565:
[----:B------:R-:W-:Y:S01]  /*15370*/  BSSY B0, `(.L_x_4660) ;  /* 0x0000006000007945 */ /* 0x000fe20003800000 */
[----:B------:R-:W-:Y:S01]  /*15380*/  PLOP3.LUT P6, PT, P6, PT, PT, 0x8, 0x0 ;  /* 0x000000000000781c */ /* 0x000fe200037ce170 */
[----:B------:R-:W-:-:S12]  /*15390*/  IMAD.MOV.U32 R15, RZ, RZ, -0x1 ;  /* 0xffffffffff0f7424 */ /* 0x000fd800078e00ff */
[----:B01----:R-:W-:Y:S05]  /*153a0*/  WARPSYNC.COLLECTIVE R15, `(.L_x_4661) ;  /* 0x000000000f087348 */ /* 0x003fea0003c00000 */
[----:B------:R-:W-:Y:S01]  /*153b0*/  VOTE.ANY R14, PT, P6 ;  /* 0x00000000000e7806 */ /* 0x000fe200030e0100 */
[----:B01----:R-:W-:Y:S06]  /*153c0*/  ENDCOLLECTIVE ;  /* 0x000000000000791b */ /* 0x003fec0003800000 */
.L_x_4661:
[----:B------:R-:W-:Y:S05]  /*153d0*/  BSYNC B0 ;  /* 0x0000000000007941 */ /* 0x000fea0003800000 */
.L_x_4660:
        /* <DEDUP_REMOVED lines=9> */
.L_x_4662:
[----:B------:R-:W-:Y:S01]  /*15470*/  IMAD.MOV.U32 R17, RZ, RZ, R14 ;  /* 0x000000ffff117224 */ /* 0x000fe200078e000e */
[----:B------:R-:W-:Y:S06]  /*15480*/  BRA `(.L_x_4663) ;  /* 0xffffffc800587947 */ /* 0x000fec000383ffff */
.L_x_4567:
[----:B------:R-:W-:Y:S01]  /*15490*/  BSSY B0, `(.L_x_4664) ;  /* 0x0000007000007945 */ /* 0x000fe20003800000 */
[----:B------:R-:W-:Y:S02]  /*154a0*/  IMAD.MOV.U32 R13, RZ, RZ, R2 ;  /* 0x000000ffff0d7224 */ /* 0x000fe400078e0002 */
[----:B------:R-:W-:Y:S02]  /*154b0*/  IMAD.MOV.U32 R11, RZ, RZ, 0x1f ;  /* 0x0000001fff0b7424 */ /* 0x000fe400078e00ff */
[----:B------:R-:W-:-:S07]  /*154c0*/  IMAD.MOV.U32 R15, RZ, RZ, -0x1 ;  /* 0xffffffffff0f7424 */ /* 0x000fce00078e00ff */
[----:B0123--:R-:W-:Y:S05]  /*154d0*/  WARPSYNC.COLLECTIVE R15, `(.L_x_4665) ;  /* 0x000000000f087348 */ /* 0x00ffea0003c00000 */
[----:B------:R4:W0:Y:S02]  /*154e0*/  SHFL.IDX P6, R14, R13, R12, R11 ;  /* 0x0000000c0d0e7389 */ /* 0x00082400000c000b */
[----:B01234-:R-:W-:Y:S01]  /*154f0*/  ENDCOLLECTIVE ;  /* 0x000000000000791b */ /* 0x01ffe20003800000 */
.L_x_4665:
[----:B------:R-:W-:Y:S05]  /*15500*/  BSYNC B0 ;  /* 0x0000000000007941 */ /* 0x000fea0003800000 */
.L_x_4664:
[----:B------:R-:W-:Y:S05]  /*15510*/  BRA `(.L_x_4566) ;  /* 0xffffffc800507947 */ /* 0x000fea000383ffff */
.L_x_4571:
[----:B0-----:R0:W1:Y:S02]  /*15520*/  SYNCS.PHASECHK.TRANS64.TRYWAIT P0, [R5+URZ+0x28c20], R0 ;  /* 0x028c2000050075a7 */ /* 0x001064000800017f */
[----:B-1----:R-:W-:Y:S05]  /*15530*/  @!P0 NANOSLEEP.SYNCS 0x989680 ;  /* 0x009896800000895d */ /* 0x002fea0003900000 */
[----:B------:R-:W1:Y:S02]  /*15540*/  @!P0 SYNCS.PHASECHK.TRANS64 P0, [R5+URZ+0x28c20], R0 ;  /* 0x028c2000050085a7 */ /* 0x000e64000800007f */
[----:B-1----:R-:W-:Y:S05]  /*15550*/  @!P0 BRA `(.L_x_4571) ;  /* 0xfffffffc00f08947 */ /* 0x002fea000383ffff */
[----:B------:R-:W-:Y:S05]  /*15560*/  BRA `(.L_x_4666) ;  /* 0xffffffcc00c87947 */ /* 0x000fea000383ffff */
.L_x_4572:
        /* <DEDUP_REMOVED lines=11> */
.L_x_4668:
[----:B------:R-:W-:Y:S05]  /*15620*/  BSYNC B0 ;  /* 0x0000000000007941 */ /* 0x000fea0003800000 */
.L_x_4667:
[----:B------:R-:W-:Y:S05]  /*15630*/  BRA `(.L_x_4669) ;  /* 0xffffffcc00b07947 */ /* 0x000fea000383ffff */
.L_x_4575:
[----:B------:R-:W-:Y:S01]  /*15640*/  BSSY B1, `(.L_x_4670) ;  /* 0x0000006000017945 */ /* 0x000fe20003800000 */
[----:B------:R-:W-:-:S07]  /*15650*/  IMAD.MOV.U32 R15, RZ, RZ, -0x1 ;  /* 0xffffffffff0f7424 */ /* 0x000fce00078e00ff */
[----:B0-234-:R-:W-:Y:S05]  /*15660*/  WARPSYNC.COLLECTIVE R15, `(.L_x_4671) ;  /* 0x000000000f0c7348 */ /* 0x01dfea0003c00000 */
[----:B------:R-:W-:Y:S02]  /*15670*/  ELECT P6, UR62, PT ;  /* 0x00000000003e782f */ /* 0x000fe400038c0000 */
[----:B------:R-:W-:Y:S01]  /*15680*/  MOV R14, UR62 ;  /* 0x0000003e000e7c02 */ /* 0x000fe20008000f00 */
[----:B0-234-:R-:W-:Y:S10]  /*15690*/  ENDCOLLECTIVE ;  /* 0x000000000000791b */ /* 0x01dff40003800000 */
.L_x_4671:
[----:B------:R-:W-:Y:S05]  /*156a0*/  BSYNC B1 ;  /* 0x0000000000017941 */ /* 0x000fea0003800000 */
.L_x_4670:
[----:B------:R-:W-:Y:S05]  /*156b0*/  BRA `(.L_x_4672) ;  /* 0xffffffcc00a87947 */ /* 0x000fea000383ffff */
.L_x_4577:
[----:B0-----:R0:W1:Y:S02]  /*156c0*/  SYNCS.PHASECHK.TRANS64.TRYWAIT P1, [R3+URZ+0x28c40], R2 ;  /* 0x028c4002030075a7 */ /* 0x001064000802017f */
[----:B-1----:R-:W-:Y:S05]  /*156d0*/  @!P1 NANOSLEEP.SYNCS 0x989680 ;  /* 0x009896800000995d */ /* 0x002fea0003900000 */
[----:B------:R-:W1:Y:S02]  /*156e0*/  @!P1 SYNCS.PHASECHK.TRANS64 P1, [R3+URZ+0x28c40], R2 ;  /* 0x028c4002030095a7 */ /* 0x000e64000802007f */
[----:B-1----:R-:W-:Y:S05]  /*156f0*/  @!P1 BRA `(.L_x_4577) ;  /* 0xfffffffc00f09947 */ /* 0x002fea000383ffff */
[----:B------:R-:W-:Y:S05]  /*15700*/  BRA `(.L_x_4673) ;  /* 0xffffffcc00c87947 */ /* 0x000fea000383ffff */
.L_x_4579:
[----:B-1----:R1:W0:Y:S02]  /*15710*/  SYNCS.PHASECHK.TRANS64.TRYWAIT P1, [R5+URZ+0x28c40], R0 ;  /* 0x028c4000050075a7 */ /* 0x002224000802017f */
[----:B0-----:R-:W-:Y:S05]  /*15720*/  @!P1 NANOSLEEP.SYNCS 0x989680 ;  /* 0x009896800000995d */ /* 0x001fea0003900000 */
[----:B------:R-:W0:Y:S02]  /*15730*/  @!P1 SYNCS.PHASECHK.TRANS64 P1, [R5+URZ+0x28c40], R0 ;  /* 0x028c4000050095a7 */ /* 0x000e24000802007f */
[----:B0-----:R-:W-:Y:S05]  /*15740*/  @!P1 BRA `(.L_x_4579) ;  /* 0xfffffffc00f09947 */ /* 0x001fea000383ffff */
[----:B------:R-:W-:Y:S05]  /*15750*/  BRA `(.L_x_4674) ;  /* 0xffffffcc00d47947 */ /* 0x000fea000383ffff */
.L_x_4581:
[----:B------:R0:W0:Y:S02]  /*15760*/  SYNCS.PHASECHK.TRANS64.TRYWAIT P1, [R3+URZ+0x28c60], R2 ;  /* 0x028c6002030075a7 */ /* 0x000024000802017f */
[----:B0-----:R-:W-:Y:S05]  /*15770*/  @!P1 NANOSLEEP.SYNCS 0x989680 ;  /* 0x009896800000995d */ /* 0x001fea0003900000 */
[----:B------:R-:W0:Y:S02]  /*15780*/  @!P1 SYNCS.PHASECHK.TRANS64 P1, [R3+URZ+0x28c60], R2 ;  /* 0x028c6002030095a7 */ /* 0x000e24000802007f */
[----:B0-----:R-:W-:Y:S05]  /*15790*/  @!P1 BRA `(.L_x_4581) ;  /* 0xfffffffc00f09947 */ /* 0x001fea000383ffff */
[----:B------:R-:W-:Y:S05]  /*157a0*/  BRA `(.L_x_4675) ;  /* 0xffffffcc00d07947 */ /* 0x000fea000383ffff */
.L_x_4676:
        /* <DEDUP_REMOVED lines=13> */
.L_x_5820:


//--------------------- .text._ZN7cutlass13device_kernelIN5flash11enable_sm90INS1_16FlashAttnFwdSm90INS1_25CollectiveMainloopFwdSm90ILi2EN4cute5tupleIJNS5_1CILi1EEES8_S8_EEENS6_IJNS7_ILi64EEESA_SA_EEELi512ENS_10bfloat16_tEfNS_4arch4Sm90ELb1ELb0ELb1ELb1ELb1ELb1ELb0ELb0ELb0ELb1ELb0ELb0EEENS1_21CollectiveEpilogueFwdINS6_IJSA_NS7_ILi512EEESA_EEES9_SC_SE_Li256ELb1ELb1ELb0ELb0EEENS1_36VarlenDynamicPersistentTileSchedulerILi64ELi64ELi256ELi128ELb0ELb1ELb1ELb1ELb1ELb1EEEEEEEEEvNT_6ParamsE --------------------------
	.section	.text._ZN7cutlass13device_kernelIN5flash11enable_sm90INS1_16FlashAttnFwdSm90INS1_25CollectiveMainloopFwdSm90ILi2EN4cute5tupleIJNS5_1CILi1EEES8_S8_EEENS6_IJNS7_ILi64EEESA_SA_EEELi512ENS_10bfloat16_tEfNS_4arch4Sm90ELb1ELb0ELb1ELb1ELb1ELb1ELb0ELb0ELb0ELb1ELb0ELb0EEENS1_21CollectiveEpilogueFwdINS6_IJSA_NS7_ILi512EEESA_EEES9_SC_SE_Li256ELb1ELb1ELb0ELb0EEENS1_36VarlenDynamicPersistentTileSchedulerILi64ELi64ELi256ELi128ELb0ELb1ELb1ELb1ELb1ELb1EEEEEEEEEvNT_6ParamsE,"ax",@progbits
	.align	128
.text._ZN7cutlass13device_kernelIN5flash11enable_sm90INS1_16FlashAttnFwdSm90INS1_25CollectiveMainloopFwdSm90ILi2EN4cute5tupleIJNS5_1CILi1EEES8_S8_EEENS6_IJNS7_ILi64EEESA_SA_EEELi512ENS_10bfloat16_tEfNS_4arch4Sm90ELb1ELb0ELb1ELb1ELb1ELb1ELb0ELb0ELb0ELb1ELb0ELb0EEENS1_21CollectiveEpilogueFwdINS6_IJSA_NS7_ILi512EEESA_EEES9_SC_SE_Li256ELb1ELb1ELb0ELb0EEENS1_36VarlenDynamicPersistentTileSchedulerILi64ELi64ELi256ELi128ELb0ELb1ELb1ELb1ELb1ELb1EEEEEEEEEvNT_6ParamsE:
        .type           _ZN7cutlass13device_kernelIN5flash11enable_sm90INS1_16FlashAttnFwdSm90INS1_25CollectiveMainloopFwdSm90ILi2EN4cute5tupleIJNS5_1CILi1EEES8_S8_EEENS6_IJNS7_ILi64EEESA_SA_EEELi512ENS_10bfloat16_tEfNS_4arch4Sm90ELb1ELb0ELb1ELb1ELb1ELb1ELb0ELb0ELb0ELb1ELb0ELb0EEENS1_21CollectiveEpilogueFwdINS6_IJSA_NS7_ILi512EEESA_EEES9_SC_SE_Li256ELb1ELb1ELb0ELb0EEENS1_36VarlenDynamicPersistentTileSchedulerILi64ELi64ELi256ELi128ELb0ELb1ELb1ELb1ELb1ELb1EEEEEEEEEvNT_6ParamsE,@function
        .size           _ZN7cutlass13device_kernelIN5flash11enable_sm90INS1_16FlashAttnFwdSm90INS1_25CollectiveMainloopFwdSm90ILi2EN4cute5tupleIJNS5_1CILi1EEES8_S8_EEENS6_IJNS7_ILi64EEESA_SA_EEELi512ENS_10bfloat16_tEfNS_4arch4Sm90ELb1ELb0ELb1ELb1ELb1ELb1ELb0ELb0ELb0ELb1ELb0ELb0EEENS1_21CollectiveEpilogueFwdINS6_IJSA_NS7_ILi512EEESA_EEES9_SC_SE_Li256ELb1ELb1ELb0ELb0EEENS1_36VarlenDynamicPersistentTileSchedulerILi64ELi64ELi256ELi128ELb0ELb1ELb1ELb1ELb1ELb1EEEEEEEEEvNT_6ParamsE,(.L_x_5821 - _ZN7cutlass13device_kernelIN5flash11enable_sm90INS1_16FlashAttnFwdSm90INS1_25CollectiveMainloopFwdSm90ILi2EN4cute5tupleIJNS5_1CILi1EEES8_S8_EEENS6_IJNS7_ILi64EEESA_SA_EEELi512ENS_10bfloat16_tEfNS_4arch4Sm90ELb1ELb0ELb1ELb1ELb1ELb1ELb0ELb0ELb0ELb1ELb0ELb0EEENS1_21CollectiveEpilogueFwdINS6_IJSA_NS7_ILi512EEESA_EEES9_SC_SE_Li256ELb1ELb1ELb0ELb0EEENS1_36VarlenDynamicPersistentTileSchedulerILi64ELi64ELi256ELi128ELb0ELb1ELb1ELb1ELb1ELb1EEEEEEEEEvNT_6ParamsE)
        .other          _ZN7cutlass13device_kernelIN5flash11enable_sm90INS1_16FlashAttnFwdSm90INS1_25CollectiveMainloopFwdSm90ILi2EN4cute5tupleIJNS5_1CILi1EEES8_S8_EEENS6_IJNS7_ILi64EEESA_SA_EEELi512ENS_10bfloat16_tEfNS_4arch4Sm90ELb1ELb0ELb1ELb1ELb1ELb1ELb0ELb0ELb0ELb1ELb0ELb0EEENS1_21CollectiveEpilogueFwdINS6_IJSA_NS7_ILi512EEESA_EEES9_SC_SE_Li256ELb1ELb1ELb0ELb0EEENS1_36VarlenDynamicPersistentTileSchedulerILi64ELi64ELi256ELi128ELb0ELb1ELb1ELb1ELb1ELb1EEEEEEEEEvNT_6ParamsE,@"STO_CUDA_ENTRY STV_DEFAULT"
_ZN7cutlass13device_kernelIN5flash11enable_sm90INS1_16FlashAttnFwdSm90INS1_25CollectiveMainloopFwdSm90ILi2EN4cute5tupleIJNS5_1CILi1EEES8_S8_EEENS6_IJNS7_ILi64EEESA_SA_EEELi512ENS_10bfloat16_tEfNS_4arch4Sm90ELb1ELb0ELb1ELb1ELb1ELb1ELb0ELb0ELb0ELb1ELb0ELb0EEENS1_21CollectiveEpilogueFwdINS6_IJSA_NS7_ILi512EEESA_EEES9_SC_SE_Li256ELb1ELb1ELb0ELb0EEENS1_36VarlenDynamicPersistentTileSchedulerILi64ELi64ELi256ELi128ELb0ELb1ELb1ELb1ELb1ELb1EEEEEEEEEvNT_6ParamsE:
        /* <DEDUP_REMOVED lines=17> */
.L_x_4678:
[----:B------:R-:W-:Y:S05]  /*0110*/  BSYNC B0 ;  /* 0x0000000000007941 */ /* 0x000fea0003800000 */
.L_x_4677:
[----:B------:R-:W0:Y:S01]  /*0120*/  SHFL.IDX PT, R3, R2, RZ, 0x1f ;  /* 0x00001fff02037589 */ /* 0x000e2200000e0000 */
[----:B------:R-:W-:Y:S01]  /*0130*/  VOTEU.ANY UP0, P0 ;  /* 0x00000000003f7886 */ /* 0x000fe20000000100 */
[----:B------:R-:W-:Y:S01]  /*0140*/  UMOV UR4, 0x80 ;  /* 0x0000008000047882 */ /* 0x000fe20000000000 */
[----:B------:R-:W-:Y:S01]  /*0150*/  UMOV UR7, 0x100 ;  /* 0x0000010000077882 */ /* 0x000fe20000000000 */
[----:B------:R-:W-:Y:S02]  /*0160*/  VOTEU.ANY UP1, P0 ;  /* 0x00000000003f7886 */ /* 0x000fe40000020100 */
[----:B------:R-:W1:Y:S01]  /*0170*/  @UP0 S2UR UR8, SR_CgaCtaId ;  /* 0x00000000000809c3 */ /* 0x000e620000008800 */
[----:B------:R-:W-:Y:S01]  /*0180*/  @UP0 UMOV UR6, 0x400 ;  /* 0x0000040000060882 */ /* 0x000fe20000000000 */
[----:B------:R-:W-:-:S04]  /*0190*/  @UP0 UIADD3 UR4, -UR4, 0x100000, URZ ;  /* 0x0010000004040890 */ /* 0x000fc8000fffe13f */
[----:B------:R-:W-:Y:S02]  /*01a0*/  @UP0 USHF.L.U32 UR5, UR4, 0xb, URZ ;  /* 0x0000000b04050899 */ /* 0x000fe4000800063f */
[----:B------:R-:W-:Y:S01]  /*01b0*/  @UP0 USHF.L.U32 UR4, UR4, 0x1, URZ ;  /* 0x0000000104040899 */ /* 0x000fe2000800063f */
[----:B0-----:R-:W-:Y:S02]  /*01c0*/  ISETP.NE.AND P1, PT, R3, RZ, PT ;  /* 0x000000ff0300720c */ /* 0x001fe40003f25270 */
[----:B------:R-:W-:Y:S01]  /*01d0*/  SHF.R.U32.HI R3, RZ, 0x7, R0 ;  /* 0x00000007ff037819 */ /* 0x000fe20000011600 */
[----:B-1----:R-:W-:-:S04]  /*01e0*/  @UP0 ULEA UR8, UR8, UR6, 0x18 ;  /* 0x0000000608080291 */ /* 0x002fc8000f8ec03f */
[----:B------:R-:W0:Y:S01]  /*01f0*/  SHFL.IDX PT, R5, R3, RZ, 0x1f ;  /* 0x00001fff03057589 */ /* 0x000e2200000e0000 */
[----:B------:R-:W-:-:S04]  /*0200*/  @UP0 UIADD3 UR6, -UR7, 0x100000, URZ ;  /* 0x0010000007060890 */ /* 0x000fc8000fffe13f */
[----:B------:R-:W-:Y:S02]  /*0210*/  @UP0 USHF.L.U32 UR7, UR6, 0xb, URZ ;  /* 0x0000000b06070899 */ /* 0x000fe4000800063f */
[----:B------:R-:W-:Y:S01]  /*0220*/  @UP0 USHF.L.U32 UR6, UR6, 0x1, URZ ;  /* 0x0000000106060899 */ /* 0x000fe2000800063f */
[----:B------:R-:W-:Y:S01]  /*0230*/  VOTEU.ANY UP0, P0 ;  /* 0x00000000003f7886 */ /* 0x000fe20000000100 */
[----:B------:R-:W1:Y:S04]  /*0240*/  FENCE.VIEW.ASYNC.S ;  /* 0x00000000000073c6 */ /* 0x000e680000000000 */
[----:B-1----:R1:W2:Y:S01]  /*0250*/  @UP0 SYNCS.EXCH.64 URZ, [UR8+0x28c00], UR4 ;  /* 0x028c0004083f05b2 */ /* 0x0022a20008000100 */
[----:B0-----:R1:W-:Y:S05]  /*0260*/  STL [R1+0x58], R5 ;  /* 0x0000580501007387 */ /* 0x0013ea0000100800 */
[----:B------:R1:W0:Y:S01]  /*0270*/  @UP1 SYNCS.EXCH.64 URZ, [UR8+0x28c20], UR6 ;  /* 0x028c2006083f15b2 */ /* 0x0002220008000100 */
[----:B------:R-:W-:Y:S05]  /*0280*/  @P1 BRA `(.L_x_4679) ;  /* 0x0000000000381947 */ /* 0x000fea0003800000 */
[----:B-1----:R-:W1:Y:S01]  /*0290*/  S2UR UR5, SR_CgaCtaId ;  /* 0x00000000000579c3 */ /* 0x002e620000008800 */
[----:B------:R-:W-:Y:S01]  /*02a0*/  UMOV UR4, 0x400 ;  /* 0x0000040000047882 */ /* 0x000fe20000000000 */
[----:B------:R-:W-:Y:S01]  /*02b0*/  UMOV UR7, 0x80 ;  /* 0x0000008000077882 */ /* 0x000fe20000000000 */
[----:B------:R-:W-:Y:S01]  /*02c0*/  ELECT P0, URZ, PT ;  /* 0x00000000003f782f */ /* 0x000fe20003800000 */
[----:B-1----:R-:W-:Y:S02]  /*02d0*/  ULEA UR6, UR5, UR4, 0x18 ;  /* 0x0000000405067291 */ /* 0x002fe4000f8ec03f */
[----:B------:R-:W-:-:S04]  /*02e0*/  UIADD3 UR4, -UR7, 0x100000, URZ ;  /* 0x0010000007047890 */ /* 0x000fc8000fffe13f */
[----:B------:R-:W-:Y:S02]  /*02f0*/  USHF.L.U32 UR5, UR4, 0xb, URZ ;  /* 0x0000000b04057899 */ /* 0x000fe4000800063f */
[----:B------:R-:W-:Y:S01]  /*0300*/  USHF.L.U32 UR4, UR4, 0x1, URZ ;  /* 0x0000000104047899 */ /* 0x000fe2000800063f */
[----:B------:R-:W1:Y:S11]  /*0310*/  FENCE.VIEW.ASYNC.S ;  /* 0x00000000000073c6 */ /* 0x000e760000000000 */
[----:B-1----:R3:W4:Y:S01]  /*0320*/  SYNCS.EXCH.64 URZ, [UR6+0x28c30], UR4 ;  /* 0x028c3004063f75b2 */ /* 0x0027220008000100 */
[----:B------:R3:W1:Y:S01]  /*0330*/  SYNCS.EXCH.64 URZ, [UR6+0x28c40], UR4 ;  /* 0x028c4004063f75b2 */ /* 0x0006620008000100 */
[----:B------:R3:W0:Y:S01]  /*0340*/  SYNCS.EXCH.64 URZ, [UR6+0x28c38], UR4 ;  /* 0x028c3804063f75b2 */ /* 0x0006220008000100 */
[----:B------:R3:W0:Y:S02]  /*0350*/  SYNCS.EXCH.64 URZ, [UR6+0x28c48], UR4 ;  /* 0x028c4804063f75b2 */ /* 0x0006240008000100 */
[----:B---3--:R-:W-:Y:S01]  /*0360*/  NOP ;  /* 0x0000000000007918 */ /* 0x008fe20000000000 */
.L_x_4679:
[----:B------:R-:W3:Y:S01]  /*0370*/  SHFL.IDX PT, R4, R2, RZ, 0x1f ;  /* 0x00001fff02047589 */ /* 0x000ee200000e0000 */
[----:B------:R-:W-:Y:S01]  /*0380*/  NOP ;  /* 0x0000000000007918 */ /* 0x000fe20000000000 */
[----:B---3--:R-:W-:-:S13]  /*0390*/  ISETP.NE.AND P0, PT, R4, RZ, PT ;  /* 0x000000ff0400720c */ /* 0x008fda0003f05270 */
[----:B------:R-:W-:Y:S05]  /*03a0*/  @P0 BRA `(.L_x_4680) ;  /* 0x0000000000480947 */ /* 0x000fea0003800000 */
[----:B-1----:R-:W1:Y:S01]  /*03b0*/  S2UR UR5, SR_CgaCtaId ;  /* 0x00000000000579c3 */ /* 0x002e620000008800 */
[----:B------:R-:W-:Y:S01]  /*03c0*/  UMOV UR4, 0x400 ;  /* 0x0000040000047882 */ /* 0x000fe20000000000 */
[----:B------:R-:W-:Y:S01]  /*03d0*/  UMOV UR6, 0x80 ;  /* 0x0000008000067882 */ /* 0x000fe20000000000 */
[----:B------:R-:W-:Y:S01]  /*03e0*/  UMOV UR7, 0x100 ;  /* 0x0000010000077882 */ /* 0x000fe20000000000 */
[----:B------:R-:W-:Y:S01]  /*03f0*/  ELECT P0, URZ, PT ;  /* 0x00000000003f782f */ /* 0x000fe20003800000 */
[----:B-1----:R-:W-:Y:S02]  /*0400*/  ULEA UR8, UR5, UR4, 0x18 ;  /* 0x0000000405087291 */ /* 0x002fe4000f8ec03f */
[----:B------:R-:W-:-:S04]  /*0410*/  UIADD3 UR4, -UR6, 0x100000, URZ ;  /* 0x0010000006047890 */ /* 0x000fc8000fffe13f */
[----:B------:R-:W-:Y:S02]  /*0420*/  USHF.L.U32 UR5, UR4, 0xb, URZ ;  /* 0x0000000b04057899 */ /* 0x000fe4000800063f */
[----:B------:R-:W-:Y:S02]  /*0430*/  USHF.L.U32 UR4, UR4, 0x1, URZ ;  /* 0x0000000104047899 */ /* 0x000fe4000800063f */
[----:B------:R-:W-:-:S04]  /*0440*/  UIADD3 UR6, -UR7, 0x100000, URZ ;  /* 0x0010000007067890 */ /* 0x000fc8000fffe13f */
[----:B------:R-:W-:Y:S02]  /*0450*/  USHF.L.U32 UR7, UR6, 0xb, URZ ;  /* 0x0000000b06077899 */ /* 0x000fe4000800063f */
[----:B------:R-:W-:Y:S01]  /*0460*/  USHF.L.U32 UR6, UR6, 0x1, URZ ;  /* 0x0000000106067899 */ /* 0x000fe2000800063f */
[----:B------:R-:W1:Y:S03]  /*0470*/  FENCE.VIEW.ASYNC.S ;  /* 0x00000000000073c6 */ /* 0x000e660000000000 */
[----:B-1----:R3:W1:Y:S08]  /*0480*/  SYNCS.EXCH.64 URZ, [UR8+0x28c50], UR4 ;  /* 0x028c5004083f75b2 */ /* 0x0026700008000100 */
[----:B------:R3:W0:Y:S01]  /*0490*/  SYNCS.EXCH.64 URZ, [UR8+0x28c60], UR6 ;  /* 0x028c6006083f75b2 */ /* 0x0006220008000100 */
[----:B------:R3:W0:Y:S01]  /*04a0*/  SYNCS.EXCH.64 URZ, [UR8+0x28c58], UR4 ;  /* 0x028c5804083f75b2 */ /* 0x0006220008000100 */
[----:B------:R3:W0:Y:S02]  /*04b0*/  SYNCS.EXCH.64 URZ, [UR8+0x28c68], UR6 ;  /* 0x028c6806083f75b2 */ /* 0x0006240008000100 */
[----:B---3--:R-:W-:Y:S01]  /*04c0*/  NOP ;  /* 0x0000000000007918 */ /* 0x008fe20000000000 */
.L_x_4680:
[----:B------:R-:W3:Y:S01]  /*04d0*/  SHFL.IDX PT, R4, R2, RZ, 0x1f ;  /* 0x00001fff02047589 */ /* 0x000ee200000e0000 */
[----:B------:R-:W-:Y:S01]  /*04e0*/  NOP ;  /* 0x0000000000007918 */ /* 0x000fe20000000000 */
[----:B---3--:R-:W-:-:S13]  /*04f0*/  ISETP.NE.AND P0, PT, R4, RZ, PT ;  /* 0x000000ff0400720c */ /* 0x008fda0003f05270 */
        /* <DEDUP_REMOVED lines=10> */
[----:B-1----:R3:W1:Y:S01]  /*05a0*/  SYNCS.EXCH.64 URZ, [UR6+0x28c70], UR4 ;  /* 0x028c7004063f75b2 */ /* 0x0026620008000100 */
[----:B------:R3:W0:Y:S01]  /*05b0*/  SYNCS.EXCH.64 URZ, [UR6+0x28c80], UR4 ;  /* 0x028c8004063f75b2 */ /* 0x0006220008000100 */
[----:B------:R3:W0:Y:S01]  /*05c0*/  SYNCS.EXCH.64 URZ, [UR6+0x28c78], UR4 ;  /* 0x028c7804063f75b2 */ /* 0x0006220008000100 */
[----:B------:R3:W0:Y:S02]  /*05d0*/  SYNCS.EXCH.64 URZ, [UR6+0x28c88], UR4 ;  /* 0x028c8804063f75b2 */ /* 0x0006240008000100 */
[----:B---3--:R-:W-:Y:S01]  /*05e0*/  NOP ;  /* 0x0000000000007918 */ /* 0x008fe20000000000 */
.L_x_4681:
        /* <DEDUP_REMOVED lines=22> */
.L_x_4682:
        /* <DEDUP_REMOVED lines=22> */
.L_x_4683:
[----:B------:R-:W-:Y:S01]  /*08b0*/  ISETP.NE.AND P0, PT, R5, RZ, PT ;  /* 0x000000ff0500720c */ /* 0x000fe20003f05270 */
[----:B------:R-:W-:Y:S01]  /*08c0*/  IMAD.MOV.U32 R37, RZ, RZ, 0x1 ;  /* 0x00000001ff257424 */ /* 0x000fe200078e00ff */
[----:B------:R-:W-:Y:S01]  /*08d0*/  NOP ;  /* 0x0000000000007918 */ /* 0x000fe20000000000 */
[----:B------:R-:W-:Y:S01]  /*08e0*/  ULDC.64 UR40, c[0x0][0x208] ;  /* 0x0000820000287ab9 */ /* 0x000fe20000000a00 */
[----:B------:R-:W-:Y:S02]  /*08f0*/  BSSY B9, `(.L_x_4684) ;  /* 0x0001acd000097945 */ /* 0x000fe40003800000 */
[----:B------:R-:W-:Y:S01]  /*0900*/  SEL R37, R37, 0x2, !P0 ;  /* 0x0000000225257807 */ /* 0x000fe20004000000 */
[----:B012-4-:R-:W-:Y:S06]  /*0910*/  BAR.SYNC.DEFER_BLOCKING 0x0 ;  /* 0x0000000000007b1d */ /* 0x017fec0000010000 */
[----:B------:R-:W-:Y:S05]  /*0920*/  @!P0 BRA `(.L_x_4685) ;  /* 0x0000013400ac8947 */ /* 0x000fea0003800000 */
.L_x_4686:
        /* <DEDUP_REMOVED lines=23> */
[----:B------:R-:W-:Y:S01]  /*0aa0*/  SHF.R.S32.HI R0, RZ, 0x1f, R20 ;  /* 0x0000001fff007819 */ /* 0x000fe20000011414 */
[----:B------:R-:W-:-:S03]  /*0ab0*/  IMAD.MOV.U32 R190, RZ, RZ, RZ ;  /* 0x000000ffffbe7224 */ /* 0x000fc600078e00ff */
        /* <DEDUP_REMOVED lines=20> */
[----:B------:R-:W-:Y:S01]  /*0c00*/  LOP3.LUT R12, R10, 0xfffffff8, RZ, 0xc0, !PT ;  /* 0xfffffff80a0c7812 */ /* 0x000fe200078ec0ff */
[----:B------:R-:W-:Y:S01]  /*0c10*/  IMAD.SHL.U32 R14, R14, 0x8, RZ ;  /* 0x000000080e0e7824 */ /* 0x000fe200078e00ff */
        /* <DEDUP_REMOVED lines=8> */
[----:B------:R-:W-:Y:S01]  /*0ca0*/  LOP3.LUT R8, R8, 0xfffffff8, RZ, 0xc0, !PT ;  /* 0xfffffff808087812 */ /* 0x000fe200078ec0ff */
[----:B------:R-:W-:Y:S01]  /*0cb0*/  IMAD.SHL.U32 R9, R12, 0x40, RZ ;  /* 0x000000400c097824 */ /* 0x000fe200078e00ff */
[----:B------:R-:W-:Y:S01]  /*0cc0*/  LOP3.LUT R11, R6, 0x7ffffffc, RZ, 0xc0, !PT ;  /* 0x7ffffffc060b7812 */ /* 0x000fe200078ec0ff */
[----:B------:R-:W-:Y:S01]  /*0cd0*/  IMAD R13, R13, 0x10, R16 ;  /* 0x000000100d0d7824 */ /* 0x000fe200078e0210 */
[----:B------:R-:W-:Y:S01]  /*0ce0*/  SHF.R.S32.HI R5, RZ, 0x5, R5 ;  /* 0x00000005ff057819 */ /* 0x000fe20000011405 */
[----:B------:R-:W-:Y:S01]  /*0cf0*/  IMAD.IADD R8, R7, 0x1, -R8 ;  /* 0x0000000107087824 */ /* 0x000fe200078e0a08 */
[----:B------:R-:W-:Y:S01]  /*0d00*/  LOP3.LUT R9, R9, 0x1c0, RZ, 0xc0, !PT ;  /* 0x000001c009097812 */ /* 0x000fe200078ec0ff */
[----:B------:R-:W-:Y:S01]  /*0d10*/  IMAD.IADD R11, R4, 0x1, -R11 ;  /* 0x00000001040b7824 */ /* 0x000fe200078e0a0b */
[CC--:B------:R-:W-:Y:S01]  /*0d20*/  LEA.HI R4, R0.reuse, R20.reuse, RZ, 0x3 ;  /* 0x0000001400047211 */ /* 0x0c0fe200078f18ff */
[----:B------:R-:W-:Y:S01]  /*0d30*/  IMAD.U32 R7, R13, 0x40, R14 ;  /* 0x000000400d077824 */ /* 0x000fe200078e000e */
[----:B------:R-:W-:Y:S01]  /*0d40*/  LEA.HI R0, R0, R20, RZ, 0x2 ;  /* 0x0000001400007211 */ /* 0x000fe200078f10ff */
[----:B------:R-:W-:Y:S01]  /*0d50*/  IMAD R193, R5, 0x10, R8 ;  /* 0x0000001005c17824 */ /* 0x000fe200078e0208 */
[----:B------:R-:W-:Y:S01]  /*0d60*/  SHF.R.S32.HI R5, RZ, 0x3, R4 ;  /* 0x00000003ff057819 */ /* 0x000fe20000011404 */
[----:B------:R-:W-:Y:S01]  /*0d70*/  IMAD.SHL.U32 R192, R11, 0x2, RZ ;  /* 0x000000020bc07824 */ /* 0x000fe200078e00ff */
[----:B------:R-:W-:Y:S01]  /*0d80*/  LOP3.LUT R14, R9, 0x8, R14, 0xf8, !PT ;  /* 0x00000008090e7812 */ /* 0x000fe200078ef80e */
[----:B------:R0:W-:Y:S01]  /*0d90*/  STL [R1+0x60], R7 ;  /* 0x0000600701007387 */ /* 0x0001e20000100800 */
[----:B------:R-:W-:-:S02]  /*0da0*/  LOP3.LUT R4, R4, 0xfffffff8, RZ, 0xc0, !PT ;  /* 0xfffffff804047812 */ /* 0x000fc400078ec0ff */
[----:B------:R-:W-:Y:S01]  /*0db0*/  SHF.R.U32.HI R9, RZ, 0x3, R9 ;  /* 0x00000003ff097819 */ /* 0x000fe20000011609 */
[----:B------:R-:W-:Y:S01]  /*0dc0*/  STL [R1+0x48], RZ ;  /* 0x000048ff01007387 */ /* 0x000fe20000100800 */
[--C-:B------:R-:W-:Y:S02]  /*0dd0*/  SHF.R.S32.HI R186, RZ, 0x2, R0.reuse ;  /* 0x00000002ffba7819 */ /* 0x100fe40000011400 */
[----:B------:R-:W-:Y:S02]  /*0de0*/  SHF.R.S32.HI R5, RZ, 0x1f, R0 ;  /* 0x0000001fff057819 */ /* 0x000fe40000011400 */
[----:B------:R-:W-:Y:S02]  /*0df0*/  LOP3.LUT R0, R0, 0xfffffffc, RZ, 0xc0, !PT ;  /* 0xfffffffc00007812 */ /* 0x000fe400078ec0ff */
[----:B0-----:R-:W-:Y:S01]  /*0e00*/  LOP3.LUT R7, R10, 0x7ffffe00, RZ, 0xc0, !PT ;  /* 0x7ffffe000a077812 */ /* 0x001fe200078ec0ff */
[----:B------:R-:W-:Y:S01]  /*0e10*/  IMAD.IADD R10, R20, 0x1, -R4 ;  /* 0x00000001140a7824 */ /* 0x000fe200078e0a04 */
[----:B------:R-:W-:Y:S01]  /*0e20*/  LOP3.LUT R14, R14, R9, RZ, 0x3c, !PT ;  /* 0x000000090e0e7212 */ /* 0x000fe200078e3cff */
[----:B------:R-:W-:Y:S01]  /*0e30*/  VIADD R9, R186, 0x20 ;  /* 0x00000020ba097836 */ /* 0x000fe20000000000 */
[----:B------:R-:W-:Y:S01]  /*0e40*/  LEA.HI R3, R3, R15, RZ, 0x1 ;  /* 0x0000000f03037211 */ /* 0x000fe200078f08ff */
[----:B------:R-:W-:Y:S01]  /*0e50*/  IMAD.IADD R8, R20, 0x1, -R0 ;  /* 0x0000000114087824 */ /* 0x000fe200078e0a00 */
[----:B------:R-:W-:Y:S01]  /*0e60*/  LEA.HI R5, R5, R186, RZ, 0x3 ;  /* 0x000000ba05057211 */ /* 0x000fe200078f18ff */
[----:B------:R-:W-:Y:S01]  /*0e70*/  IMAD.SHL.U32 R197, R10, 0x8, RZ ;  /* 0x000000080ac57824 */ /* 0x000fe200078e00ff */
[----:B------:R-:W-:Y:S01]  /*0e80*/  SHF.R.S32.HI R6, RZ, 0x1f, R9 ;  /* 0x0000001fff067819 */ /* 0x000fe20000011409 */
[----:B------:R-:W-:Y:S01]  /*0e90*/  IMAD.SHL.U32 R16, R8, 0x8, RZ ;  /* 0x0000000808107824 */ /* 0x000fe200078e00ff */
[----:B------:R-:W-:Y:S01]  /*0ea0*/  LOP3.LUT R3, R3, 0xfffffe, RZ, 0xc0, !PT ;  /* 0x00fffffe03037812 */ /* 0x000fe200078ec0ff */
[----:B------:R-:W-:Y:S01]  /*0eb0*/  IMAD.SHL.U32 R4, R9, 0x40, RZ ;  /* 0x0000004009047824 */ /* 0x000fe200078e00ff */
[----:B------:R-:W-:Y:S01]  /*0ec0*/  LOP3.LUT R5, R5, 0xfffffff8, RZ, 0xc0, !PT ;  /* 0xfffffff805057812 */ /* 0x000fe200078ec0ff */
[C---:B------:R-:W-:Y:S01]  /*0ed0*/  VIADD R35, R197.reuse, 0x80 ;  /* 0x00000080c5237836 */ /* 0x040fe20000000000 */
[----:B------:R-:W-:Y:S01]  /*0ee0*/  LEA.HI R6, R6, R9, RZ, 0x3 ;  /* 0x0000000906067211 */ /* 0x000fe200078f18ff */
[----:B------:R-:W-:Y:S01]  /*0ef0*/  IMAD.SHL.U32 R188, R8, 0x4, RZ ;  /* 0x0000000408bc7824 */ /* 0x000fe200078e00ff */
[----:B------:R-:W-:Y:S01]  /*0f00*/  LOP3.LUT R4, R4, 0x1c0, RZ, 0xc0, !PT ;  /* 0x000001c004047812 */ /* 0x000fe200078ec0ff */
[C---:B------:R-:W-:Y:S01]  /*0f10*/  VIADD R34, R197.reuse, 0xc0 ;  /* 0x000000c0c5227836 */ /* 0x040fe20000000000 */
[----:B------:R-:W-:Y:S01]  /*0f20*/  SHF.R.S32.HI R37, RZ, 0x1f, R35 ;  /* 0x0000001fff257819 */ /* 0x000fe20000011423 */
[----:B------:R-:W-:Y:S01]  /*0f30*/  VIADD R214, R16, 0x40 ;  /* 0x0000004010d67836 */ /* 0x000fe20000000000 */
[----:B------:R-:W-:Y:S01]  /*0f40*/  SHF.R.U32.HI R24, RZ, 0x3, R4 ;  /* 0x00000003ff187819 */ /* 0x000fe20000011604 */
[C---:B------:R-:W-:Y:S01]  /*0f50*/  VIADD R33, R197.reuse, 0x100 ;  /* 0x00000100c5217836 */ /* 0x040fe20000000000 */
[----:B------:R-:W-:Y:S01]  /*0f60*/  SHF.R.S32.HI R35, RZ, 0x1f, R34 ;  /* 0x0000001fff237819 */ /* 0x000fe20000011422 */
[----:B------:R-:W-:Y:S01]  /*0f70*/  VIADD R32, R197, 0x140 ;  /* 0x00000140c5207836 */ /* 0x000fe20000000000 */
[----:B------:R-:W-:Y:S01]  /*0f80*/  LEA.HI R0, R8, R8, RZ, 0x1 ;  /* 0x0000000808007211 */ /* 0x000fe200078f08ff */
[----:B------:R-:W-:Y:S01]  /*0f90*/  IMAD.IADD R3, R15, 0x1, -R3 ;  /* 0x000000010f037824 */ /* 0x000fe200078e0a03 */
[----:B------:R-:W-:Y:S01]  /*0fa0*/  SHF.R.S32.HI R34, RZ, 0x1f, R33 ;  /* 0x0000001fff227819 */ /* 0x000fe20000011421 */
[----:B------:R-:W-:Y:S01]  /*0fb0*/  VIADD R212, R16, 0x60 ;  /* 0x0000006010d47836 */ /* 0x000fe20000000000 */
[----:B------:R-:W-:Y:S01]  /*0fc0*/  SHF.R.S32.HI R33, RZ, 0x1f, R32 ;  /* 0x0000001fff217819 */ /* 0x000fe20000011420 */
[C---:B------:R-:W-:Y:S01]  /*0fd0*/  VIADD R36, R197.reuse, 0x40 ;  /* 0x00000040c5247836 */ /* 0x040fe20000000000 */
        /* <DEDUP_REMOVED lines=8> */
[----:B------:R-:W-:Y:S01]  /*1060*/  IADD3 R205, R16, 0x120, RZ ;  /* 0x0000012010cd7810 */ /* 0x000fe20007ffe0ff */
[----:B------:R-:W-:Y:S01]  /*1070*/  IMAD.IADD R191, R186, 0x1, -R5 ;  /* 0x00000001babf7824 */ /* 0x000fe200078e0a05 */
[----:B------:R-:W-:Y:S01]  /*1080*/  SHF.R.S32.HI R5, RZ, 0x1f, R214 ;  /* 0x0000001fff057819 */ /* 0x000fe200000114d6 */
[----:B------:R-:W-:Y:S01]  /*1090*/  IMAD.SHL.U32 R6, R6, 0x40, RZ ;  /* 0x0000004006067824 */ /* 0x000fe200078e00ff */
[----:B------:R-:W-:Y:S01]  /*10a0*/  SHF.R.S32.HI R36, RZ, 0x1f, R196 ;  /* 0x0000001fff247819 */ /* 0x000fe200000114c4 */
[----:B------:R-:W-:Y:S01]  /*10b0*/  IMAD.SHL.U32 R215, R3, 0x100, RZ ;  /* 0x0000010003d77824 */ /* 0x000fe200078e00ff */
[----:B------:R-:W-:Y:S01]  /*10c0*/  LOP3.LUT R3, R4, 0x38, R16, 0xf8, !PT ;  /* 0x0000003804037812 */ /* 0x000fe200078ef810 */
[C---:B------:R-:W-:Y:S01]  /*10d0*/  VIADD R210, R16.reuse, 0xa0 ;  /* 0x000000a010d27836 */ /* 0x040fe20000000000 */
[----:B------:R-:W-:Y:S01]  /*10e0*/  SHF.R.S32.HI R4, RZ, 0x1f, R211 ;  /* 0x0000001fff047819 */ /* 0x000fe200000114d3 */
[C---:B------:R-:W-:Y:S01]  /*10f0*/  VIADD R208, R16.reuse, 0xc0 ;  /* 0x000000c010d07836 */ /* 0x040fe20000000000 */
[----:B------:R-:W-:Y:S01]  /*1100*/  SHF.R.S32.HI R30, RZ, 0x1f, R28 ;  /* 0x0000001fff1e7819 */ /* 0x000fe2000001141c */
[----:B------:R-:W-:Y:S01]  /*1110*/  VIADD R207, R16, 0xe0 ;  /* 0x000000e010cf7836 */ /* 0x000fe20000000000 */
[----:B------:R-:W-:Y:S01]  /*1120*/  SHF.L.U64.HI R28, R214, 0x1, R5 ;  /* 0x00000001d61c7819 */ /* 0x000fe20000010205 */
[----:B------:R-:W-:Y:S01]  /*1130*/  STL [R1+0x50], R36 ;  /* 0x0000502401007387 */ /* 0x000fe20000100800 */
[----:B------:R-:W-:Y:S01]  /*1140*/  LOP3.LUT R6, R6, 0xfffffe00, RZ, 0xc0, !PT ;  /* 0xfffffe0006067812 */ /* 0x000fe200078ec0ff */
[----:B------:R-:W-:Y:S01]  /*1150*/  VIADD R206, R16, 0x100 ;  /* 0x0000010010ce7836 */ /* 0x000fe20000000000 */
[----:B------:R-:W-:Y:S01]  /*1160*/  SHF.L.U64.HI R5, R212, 0x1, R9 ;  /* 0x00000001d4057819 */ /* 0x000fe20000010209 */
[----:B------:R-:W-:Y:S01]  /*1170*/  STL [R1], R28 ;  /* 0x0000001c01007387 */ /* 0x000fe20000100800 */
[----:B------:R-:W-:Y:S01]  /*1180*/  SHF.L.U64.HI R4, R211, 0x1, R4 ;  /* 0x00000001d3047819 */ /* 0x000fe20000010204 */
[----:B------:R-:W-:Y:S01]  /*1190*/  IMAD.IADD R0, R8, 0x1, -R0 ;  /* 0x0000000108007824 */ /* 0x000fe200078e0a00 */
[----:B------:R-:W-:Y:S01]  /*11a0*/  SHF.R.S32.HI R13, RZ, 0x1f, R210 ;  /* 0x0000001fff0d7819 */ /* 0x000fe200000114d2 */
[----:B------:R-:W-:Y:S01]  /*11b0*/  STL [R1+0x5c], R6 ;  /* 0x00005c0601007387 */ /* 0x000fe20000100800 */
[----:B------:R-:W-:Y:S01]  /*11c0*/  SHF.R.S32.HI R15, RZ, 0x1f, R208 ;  /* 0x0000001fff0f7819 */ /* 0x000fe200000114d0 */
[C---:B------:R-:W-:Y:S01]  /*11d0*/  VIADD R204, R16.reuse, 0x140 ;  /* 0x0000014010cc7836 */ /* 0x040fe20000000000 */
[----:B------:R-:W-:Y:S01]  /*11e0*/  SHF.R.S32.HI R8, RZ, 0x1f, R207 ;  /* 0x0000001fff087819 */ /* 0x000fe200000114cf */
[----:B------:R0:W-:Y:S01]  /*11f0*/  STL [R1+0x4], R5 ;  /* 0x0000040501007387 */ /* 0x0001e20000100800 */
[----:B------:R-:W-:Y:S01]  /*1200*/  SHF.R.S32.HI R21, RZ, 0x1f, R206 ;  /* 0x0000001fff157819 */ /* 0x000fe200000114ce */
[C---:B------:R-:W-:Y:S01]  /*1210*/  VIADD R203, R16.reuse, 0x160 ;  /* 0x0000016010cb7836 */ /* 0x040fe20000000000 */
[----:B------:R-:W-:Y:S01]  /*1220*/  SHF.R.S32.HI R10, RZ, 0x1f, R205 ;  /* 0x0000001fff0a7819 */ /* 0x000fe200000114cd */
[----:B------:R1:W-:Y:S01]  /*1230*/  STL [R1+0x8], R4 ;  /* 0x0000080401007387 */ /* 0x0003e20000100800 */
[----:B------:R-:W-:Y:S01]  /*1240*/  VIADD R202, R16, 0x180 ;  /* 0x0000018010ca7836 */ /* 0x000fe20000000000 */
[----:B------:R-:W-:Y:S01]  /*1250*/  SHF.L.U64.HI R8, R207, 0x1, R8 ;  /* 0x00000001cf087819 */ /* 0x000fe20000010208 */
[----:B------:R-:W-:Y:S01]  /*1260*/  IMAD R7, R228, 0x400, R7 ;  /* 0x00000400e4077824 */ /* 0x000fe200078e0207 */
[----:B------:R-:W-:Y:S01]  /*1270*/  R2P PR, R12, 0x6 ;  /* 0x000000060c007804 */ /* 0x000fe20000000000 */
[----:B------:R-:W-:Y:S01]  /*1280*/  VIADD R201, R16, 0x1a0 ;  /* 0x000001a010c97836 */ /* 0x000fe20000000000 */
[----:B0-----:R-:W-:Y:S01]  /*1290*/  SHF.L.U64.HI R5, R210, 0x1, R13 ;  /* 0x00000001d2057819 */ /* 0x001fe2000001020d */
[C---:B------:R-:W-:Y:S01]  /*12a0*/  VIADD R227, R16.reuse, 0x1c0 ;  /* 0x000001c010e37836 */ /* 0x040fe20000000000 */
[----:B------:R-:W-:Y:S01]  /*12b0*/  SHF.R.S32.HI R29, RZ, 0x1f, R204 ;  /* 0x0000001fff1d7819 */ /* 0x000fe200000114cc */
[----:B------:R-:W-:Y:S01]  /*12c0*/  VIADD R223, R16, 0x1e0 ;  /* 0x000001e010df7836 */ /* 0x000fe20000000000 */
[----:B-1----:R-:W-:Y:S01]  /*12d0*/  SHF.L.U64.HI R4, R208, 0x1, R15 ;  /* 0x00000001d0047819 */ /* 0x002fe2000001020f */
[----:B------:R0:W-:Y:S01]  /*12e0*/  STL [R1+0xc], R5 ;  /* 0x00000c0501007387 */ /* 0x0001e20000100800 */
[----:B------:R-:W-:Y:S01]  /*12f0*/  SHF.R.S32.HI R12, RZ, 0x1f, R203 ;  /* 0x0000001fff0c7819 */ /* 0x000fe200000114cb */
[----:B------:R-:W-:Y:S01]  /*1300*/  VIADD R23, R16, 0x20 ;  /* 0x0000002010177836 */ /* 0x000fe20000000000 */
[----:B------:R-:W-:Y:S01]  /*1310*/  SHF.R.S32.HI R31, RZ, 0x1f, R202 ;  /* 0x0000001fff1f7819 */ /* 0x000fe200000114ca */
[----:B------:R1:W-:Y:S01]  /*1320*/  STL [R1+0x10], R4 ;  /* 0x0000100401007387 */ /* 0x0003e20000100800 */
[----:B------:R-:W-:Y:S01]  /*1330*/  IADD3 R7, R7, R14, RZ ;  /* 0x0000000e07077210 */ /* 0x000fe20007ffe0ff */
[----:B------:R-:W-:Y:S01]  /*1340*/  IMAD R229, R0, 0x8, R193 ;  /* 0x0000000800e57824 */ /* 0x000fe200078e02c1 */
[----:B------:R-:W-:Y:S01]  /*1350*/  SHF.R.S32.HI R14, RZ, 0x1f, R201 ;  /* 0x0000001fff0e7819 */ /* 0x000fe200000114c9 */
[----:B------:R2:W-:Y:S01]  /*1360*/  STL [R1+0x14], R8 ;  /* 0x0000140801007387 */ /* 0x0005e20000100800 */
[----:B------:R-:W-:Y:S01]  /*1370*/  SHF.R.S32.HI R20, RZ, 0x1f, R227 ;  /* 0x0000001fff147819 */ /* 0x000fe200000114e3 */
[----:B------:R-:W-:Y:S01]  /*1380*/  IMAD R216, R7, 0x2, R2 ;  /* 0x0000000207d87824 */ /* 0x000fe200078e0202 */
[----:B0-----:R-:W-:-:S02]  /*1390*/  SHF.L.U64.HI R5, R206, 0x1, R21 ;  /* 0x00000001ce057819 */ /* 0x001fc40000010215 */
[----:B------:R-:W-:Y:S01]  /*13a0*/  SHF.R.S32.HI R22, RZ, 0x1f, R223 ;  /* 0x0000001fff167819 */ /* 0x000fe200000114df */
[----:B------:R-:W-:Y:S01]  /*13b0*/  VIADD R217, R216, 0x26820 ;  /* 0x00026820d8d97836 */ /* 0x000fe20000000000 */
[----:B-1----:R-:W-:Y:S01]  /*13c0*/  SHF.L.U64.HI R4, R205, 0x1, R10 ;  /* 0x00000001cd047819 */ /* 0x002fe2000001020a */
[----:B------:R0:W-:Y:S01]  /*13d0*/  STL [R1+0x18], R5 ;  /* 0x0000180501007387 */ /* 0x0001e20000100800 */
[----:B------:R-:W-:Y:S02]  /*13e0*/  LOP3.LUT R3, R6, R3, R24, 0xf6, !PT ;  /* 0x0000000306037212 */ /* 0x000fe400078ef618 */
[----:B--2---:R-:W-:Y:S01]  /*13f0*/  SHF.L.U64.HI R8, R204, 0x1, R29 ;  /* 0x00000001cc087819 */ /* 0x004fe2000001021d */
[----:B------:R1:W-:Y:S01]  /*1400*/  STL [R1+0x1c], R4 ;  /* 0x00001c0401007387 */ /* 0x0003e20000100800 */
[----:B------:R-:W-:Y:S01]  /*1410*/  SHF.L.U64.HI R7, R201, 0x1, R14 ;  /* 0x00000001c9077819 */ /* 0x000fe2000001020e */
[----:B------:R-:W-:Y:S01]  /*1420*/  IMAD R3, R3, 0x2, R2 ;  /* 0x0000000203037824 */ /* 0x000fe200078e0202 */
[----:B------:R-:W-:Y:S01]  /*1430*/  IADD3 R222, R216, 0x26800, RZ ;  /* 0x00026800d8de7810 */ /* 0x000fe20007ffe0ff */
[----:B------:R-:W-:Y:S01]  /*1440*/  STL [R1+0x20], R8 ;  /* 0x0000200801007387 */ /* 0x000fe20000100800 */
[----:B------:R-:W-:-:S02]  /*1450*/  SEL R221, R221, 0xffffffc0, !P2 ;  /* 0xffffffc0dddd7807 */ /* 0x000fc40005000000 */
[----:B0-----:R-:W-:Y:S01]  /*1460*/  SHF.L.U64.HI R5, R203, 0x1, R12 ;  /* 0x00000001cb057819 */ /* 0x001fe2000001020c */
[C---:B------:R-:W-:Y:S01]  /*1470*/  @P1 VIADD R217, R222.reuse, 0xffffffe0 ;  /* 0xffffffe0ded91836 */ /* 0x040fe20000000000 */
[----:B------:R-:W-:Y:S01]  /*1480*/  SHF.R.S32.HI R17, RZ, 0x1f, R16 ;  /* 0x0000001fff117819 */ /* 0x000fe20000011410 */
[----:B------:R-:W-:Y:S01]  /*1490*/  IMAD.IADD R222, R222, 0x1, R221 ;  /* 0x00000001dede7824 */ /* 0x000fe200078e02dd */
[----:B-1----:R-:W-:Y:S01]  /*14a0*/  SHF.L.U64.HI R4, R202, 0x1, R31 ;  /* 0x00000001ca047819 */ /* 0x002fe2000001021f */
[----:B------:R0:W-:Y:S01]  /*14b0*/  STL [R1+0x24], R5 ;  /* 0x0000240501007387 */ /* 0x0001e20000100800 */
[----:B------:R-:W-:Y:S01]  /*14c0*/  SHF.R.S32.HI R194, RZ, 0x1f, R23 ;  /* 0x0000001fffc27819 */ /* 0x000fe20000011417 */
[----:B------:R-:W-:Y:S02]  /*14d0*/  IMAD.IADD R221, R221, 0x1, R217 ;  /* 0x00000001dddd7824 */ /* 0x000fe400078e02d9 */
[----:B------:R1:W-:Y:S04]  /*14e0*/  STL [R1+0x28], R4 ;  /* 0x0000280401007387 */ /* 0x0003e80000100800 */
[----:B------:R2:W-:Y:S01]  /*14f0*/  STL [R1+0x2c], R7 ;  /* 0x00002c0701007387 */ /* 0x0005e20000100800 */
[----:B0-----:R-:W-:-:S02]  /*1500*/  SHF.L.U64.HI R5, R227, 0x1, R20 ;  /* 0x00000001e3057819 */ /* 0x001fc40000010214 */
[----:B-1----:R-:W-:-:S03]  /*1510*/  SHF.L.U64.HI R4, R223, 0x1, R22 ;  /* 0x00000001df047819 */ /* 0x002fc60000010216 */
[----:B------:R2:W-:Y:S04]  /*1520*/  STL [R1+0x30], R5 ;  /* 0x0000300501007387 */ /* 0x0005e80000100800 */
[----:B------:R2:W-:Y:S04]  /*1530*/  STL [R1+0x34], R4 ;  /* 0x0000340401007387 */ /* 0x0005e80000100800 */
[----:B------:R2:W-:Y:S02]  /*1540*/  STL [R1+0x54], R3 ;  /* 0x0000540301007387 */ /* 0x0005e40000100800 */
.L_x_4834:
[----:B0123--:R-:W0:Y:S01]  /*1550*/  LDC.64 R4, c[0x0][0xc88] ;  /* 0x00032200ff047b82 */ /* 0x00fe220000000a00 */
[----:B------:R-:W-:Y:S01]  /*1560*/  ULDC.64 UR4, c[0x0][0xa28] ;  /* 0x00028a0000047ab9 */ /* 0x000fe20000000a00 */
[----:B------:R-:W-:Y:S01]  /*1570*/  ULDC.64 UR8, c[0x0][0xa18] ;  /* 0x0002860000087ab9 */ /* 0x000fe20000000a00 */
[----:B------:R-:W-:Y:S01]  /*1580*/  ULDC.64 UR6, c[0x0][0xa08] ;  /* 0x0002820000067ab9 */ /* 0x000fe20000000a00 */
[----:B0-----:R-:W-:-:S05]  /*1590*/  IMAD.WIDE R4, R27, 0x4, R4 ;  /* 0x000000041b047825 */ /* 0x001fca00078e0204 */
[----:B------:R-:W2:Y:S01]  /*15a0*/  LDG.E R0, desc[UR40][R4.64] ;  /* 0x0000002804007981 */ /* 0x000ea2000c1e1900 */
[----:B------:R-:W-:Y:S01]  /*15b0*/  ISETP.NE.U32.AND P2, PT, RZ, UR4, PT ;  /* 0x00000004ff007c0c */ /* 0x000fe2000bf45070 */
[----:B----4-:R-:W-:Y:S01]  /*15c0*/  IMAD.MOV.U32 R29, RZ, RZ, RZ ;  /* 0x000000ffff1d7224 */ /* 0x010fe200078e00ff */
        /* <DEDUP_REMOVED lines=14> */
[----:B------:R1:W-:Y:S01]  /*16b0*/  STL [R1+0x3c], R31 ;  /* 0x00003c1f01007387 */ /* 0x0003e20000100800 */
        /* <DEDUP_REMOVED lines=8> */
[----:B------:R-:W-:-:S03]  /*1740*/  @P1 IADD3.X R7, R30, UR9, RZ, P2, !PT ;  /* 0x000000091e071c10 */ /* 0x000fc600097fe4ff */
[----:B------:R1:W-:Y:S01]  /*1750*/  STL [R1+0x38], R26 ;  /* 0x0000381a01007387 */ /* 0x0003e20000100800 */
[----:B------:R-:W-:Y:S01]  /*1760*/  UISETP.NE.U32.AND UP0, UPT, UR4, URZ, UPT ;  /* 0x0000003f0400728c */ /* 0x000fe2000bf05070 */
[----:B------:R-:W-:Y:S02]  /*1770*/  ULDC.64 UR8, c[0x0][0xa20] ;  /* 0x0002880000087ab9 */ /* 0x000fe40000000a00 */
[----:B------:R1:W5:Y:S01]  /*1780*/  @P1 LDG.E R198, desc[UR40][R6.64] ;  /* 0x0000002806c61981 */ /* 0x000362000c1e1900 */
[----:B------:R-:W-:Y:S01]  /*1790*/  UISETP.NE.AND.EX UP0, UPT, UR5, URZ, UPT, UP0 ;  /* 0x0000003f0500728c */ /* 0x000fe2000bf05300 */
[----:B------:R-:W-:Y:S01]  /*17a0*/  ISETP.NE.U32.AND P2, PT, RZ, UR8, PT ;  /* 0x00000008ff007c0c */ /* 0x000fe2000bf45070 */
[----:B------:R-:W-:Y:S01]  /*17b0*/  ULDC UR4, c[0x0][0x424] ;  /* 0x0001090000047ab9 */ /* 0x000fe20000000800 */
[----:B------:R-:W-:Y:S01]  /*17c0*/  ULDC UR5, c[0x0][0x2f0] ;  /* 0x0000bc0000057ab9 */ /* 0x000fe20000000800 */
[----:B------:R-:W-:Y:S01]  /*17d0*/  USEL UR4, UR4, 0x1, UP0 ;  /* 0x0000000104047887 */ /* 0x000fe20008000000 */
[----:B------:R-:W-:Y:S01]  /*17e0*/  ISETP.NE.AND.EX P2, PT, RZ, UR9, PT, P2 ;  /* 0x00000009ff007c0c */ /* 0x000fe2000bf45320 */
[----:B------:R-:W-:-:S02]  /*17f0*/  IMAD.MOV.U32 R38, RZ, RZ, R0 ;  /* 0x000000ffff267224 */ /* 0x000fc400078e0000 */
[----:B------:R-:W-:-:S03]  /*1800*/  UIMAD UR4, UR4, UR5, URZ ;  /* 0x00000005040472a4 */ /* 0x000fc6000f8e023f */
[----:B------:R-:W-:Y:S01]  /*1810*/  ULDC UR5, c[0x0][0x348] ;  /* 0x0000d20000057ab9 */ /* 0x000fe20000000800 */
[----:B-1----:R-:W-:Y:S08]  /*1820*/  @P1 BRA `(.L_x_4688) ;  /* 0x0000000000241947 */ /* 0x002ff00003800000 */
        /* <DEDUP_REMOVED lines=9> */
.L_x_4688:
[----:B------:R-:W-:Y:S02]  /*18c0*/  IMAD.U32 R27, RZ, RZ, UR5 ;  /* 0x00000005ff1b7e24 */ /* 0x000fe4000f8e00ff */
[----:B------:R-:W-:Y:S01]  /*18d0*/  IMAD.U32 R28, RZ, RZ, UR4 ;  /* 0x00000004ff1c7e24 */ /* 0x000fe2000f8e00ff */
[----:B------:R-:W-:Y:S06]  /*18e0*/  @!P2 BRA `(.L_x_4689) ;  /* 0x000000000010a947 */ /* 0x000fec0003800000 */
[----:B------:R-:W-:-:S04]  /*18f0*/  IADD3 R4, P0, R31, UR8, RZ ;  /* 0x000000081f047c10 */ /* 0x000fc8000ff1e0ff */
[----:B------:R-:W-:-:S05]  /*1900*/  IADD3.X R5, R30, UR9, RZ, P0, !PT ;  /* 0x000000091e057c10 */ /* 0x000fca00087fe4ff */
[----:B------:R0:W5:Y:S01]  /*1910*/  LDG.E R28, desc[UR40][R4.64] ;  /* 0x00000028041c7981 */ /* 0x000162000c1e1900 */
[----:B------:R-:W-:Y:S05]  /*1920*/  BRA `(.L_x_4690) ;  /* 0x0000000000107947 */ /* 0x000fea0003800000 */
.L_x_4689:
[----:B------:R-:W-:Y:S05]  /*1930*/  @!P0 BRA `(.L_x_4690) ;  /* 0x00000000000c8947 */ /* 0x000fea0003800000 */
[----:B------:R-:W2:Y:S04]  /*1940*/  LDG.E R5, desc[UR40][R8.64] ;  /* 0x0000002808057981 */ /* 0x000ea8000c1e1900 */
[----:B------:R-:W2:Y:S02]  /*1950*/  LDG.E R28, desc[UR40][R8.64+0x4] ;  /* 0x00000428081c7981 */ /* 0x000ea4000c1e1900 */
[----:B--2---:R-:W-:-:S07]  /*1960*/  IMAD.IADD R28, R28, 0x1, -R5 ;  /* 0x000000011c1c7824 */ /* 0x004fce00078e0a05 */
.L_x_4690:
[----:B------:R-:W-:Y:S01]  /*1970*/  ULDC.64 UR4, c[0x0][0xa10] ;  /* 0x0002840000047ab9 */ /* 0x000fe20000000a00 */
[----:B------:R-:W1:Y:S01]  /*1980*/  LDC R8, c[0x0][0x448] ;  /* 0x00011200ff087b82 */ /* 0x000e620000000800 */
[----:B------:R-:W-:-:S04]  /*1990*/  ISETP.NE.U32.AND P0, PT, RZ, UR4, PT ;  /* 0x00000004ff007c0c */ /* 0x000fc8000bf05070 */
[----:B------:R-:W-:Y:S01]  /*19a0*/  ISETP.NE.AND.EX P0, PT, RZ, UR5, PT, P0 ;  /* 0x00000005ff007c0c */ /* 0x000fe2000bf05300 */
[----:B------:R-:W-:-:S12]  /*19b0*/  ULDC.64 UR4, c[0x0][0xa30] ;  /* 0x00028c0000047ab9 */ /* 0x000fd80000000a00 */
[----:B0-----:R-:W0:Y:S02]  /*19c0*/  @P0 LDC.64 R4, c[0x0][0xa10] ;  /* 0x00028400ff040b82 */ /* 0x001e240000000a00 */
[----:B0-----:R-:W-:-:S05]  /*19d0*/  @P0 IMAD.WIDE R4, R38, 0x4, R4 ;  /* 0x0000000426040825 */ /* 0x001fca00078e0204 */
[----:B------:R-:W2:Y:S04]  /*19e0*/  @P0 LDG.E R0, desc[UR40][R4.64] ;  /* 0x0000002804000981 */ /* 0x000ea8000c1e1900 */
[----:B------:R0:W2:Y:S01]  /*19f0*/  @P0 LDG.E R9, desc[UR40][R4.64+0x4] ;  /* 0x0000042804090981 */ /* 0x0000a2000c1e1900 */
[----:B------:R-:W-:Y:S01]  /*1a00*/  ISETP.NE.U32.AND P1, PT, RZ, UR4, PT ;  /* 0x00000004ff007c0c */ /* 0x000fe2000bf25070 */
[----:B-----5:R-:W-:-:S03]  /*1a10*/  IMAD.MOV.U32 R24, RZ, RZ, R28 ;  /* 0x000000ffff187224 */ /* 0x020fc600078e001c */
[----:B------:R-:W-:-:S13]  /*1a20*/  ISETP.NE.AND.EX P1, PT, RZ, UR5, PT, P1 ;  /* 0x00000005ff007c0c */ /* 0x000fda000bf25310 */
[----:B------:R-:W-:-:S04]  /*1a30*/  @P1 IADD3 R6, P2, R31, UR4, RZ ;  /* 0x000000041f061c10 */ /* 0x000fc8000ff5e0ff */
[----:B------:R-:W-:-:S05]  /*1a40*/  @P1 IADD3.X R7, R30, UR5, RZ, P2, !PT ;  /* 0x000000051e071c10 */ /* 0x000fca00097fe4ff */
[----:B------:R3:W5:Y:S01]  /*1a50*/  @P1 LDG.E R24, desc[UR40][R6.64] ;  /* 0x0000002806181981 */ /* 0x000762000c1e1900 */
[----:B-1----:R-:W-:Y:S01]  /*1a60*/  ISETP.NE.AND P1, PT, R8, 0x1, PT ;  /* 0x000000010800780c */ /* 0x002fe20003f25270 */
[----:B------:R-:W-:Y:S02]  /*1a70*/  IMAD.SHL.U32 R200, R25, 0x40, RZ ;  /* 0x0000004019c87824 */ /* 0x000fe400078e00ff */
[----:B------:R-:W-:Y:S02]  /*1a80*/  IMAD.IADD R8, R28, 0x1, -R3 ;  /* 0x000000011c087824 */ /* 0x000fe400078e0a03 */
[----:B0-----:R-:W-:Y:S02]  /*1a90*/  VIADD R4, R200, 0x3f ;  /* 0x0000003fc8047836 */ /* 0x001fe40000000000 */
[----:B------:R-:W-:-:S05]  /*1aa0*/  IMAD.MOV R39, RZ, RZ, -R8 ;  /* 0x000000ffff277224 */ /* 0x000fca00078e0a08 */
[----:B------:R-:W-:Y:S01]  /*1ab0*/  VIMNMX R39, RZ, R39, !PT ;  /* 0x00000027ff277248 */ /* 0x000fe20007fe0100 */
[----:B------:R-:W0:Y:S08]  /*1ac0*/  @P1 LDC R11, c[0x0][0x44c] ;  /* 0x00011300ff0b1b82 */ /* 0x000e300000000800 */
[----:B------:R-:W1:Y:S01]  /*1ad0*/  @P1 LDC R5, c[0x0][0x450] ;  /* 0x00011400ff051b82 */ /* 0x000e620000000800 */
[----:B--2---:R-:W-:Y:S01]  /*1ae0*/  @P0 IADD3 R27, -R0, R9, RZ ;  /* 0x00000009001b0210 */ /* 0x004fe20007ffe1ff */
[----:B0-----:R-:W-:-:S04]  /*1af0*/  @P1 IMAD.HI.U32 R0, R4, R11, RZ ;  /* 0x0000000b04001227 */ /* 0x001fc800078e00ff */
[----:B------:R-:W-:Y:S01]  /*1b00*/  IMAD.IADD R199, R8, 0x1, R27 ;  /* 0x0000000108c77824 */ /* 0x000fe200078e021b */
[----:B-1----:R-:W-:-:S03]  /*1b10*/  @P1 SHF.R.U32.HI R4, RZ, R5, R0 ;  /* 0x00000005ff041219 */ /* 0x002fc60000011600 */
[C---:B------:R-:W-:Y:S01]  /*1b20*/  VIADD R0, R199.reuse, 0x3f ;  /* 0x0000003fc7007836 */ /* 0x040fe20000000000 */
[----:B------:R-:W-:-:S04]  /*1b30*/  IADD3 R40, R199, 0x40, -R198 ;  /* 0x00000040c7287810 */ /* 0x000fc80007ffe8c6 */
[----:B------:R-:W-:Y:S01]  /*1b40*/  SHF.R.S32.HI R3, RZ, 0x1f, R0 ;  /* 0x0000001fff037819 */ /* 0x000fe20000011400 */
[----:B------:R-:W-:-:S03]  /*1b50*/  IMAD.IADD R4, R40, 0x1, R4 ;  /* 0x0000000128047824 */ /* 0x000fc600078e0204 */
[----:B------:R-:W-:Y:S02]  /*1b60*/  LEA.HI R3, R3, R0, RZ, 0x6 ;  /* 0x0000000003037211 */ /* 0x000fe400078f30ff */
[----:B------:R-:W-:Y:S02]  /*1b70*/  SHF.R.S32.HI R5, RZ, 0x1f, R4 ;  /* 0x0000001fff057819 */ /* 0x000fe40000011404 */
[----:B------:R-:W-:Y:S02]  /*1b80*/  SHF.R.S32.HI R209, RZ, 0x6, R3 ;  /* 0x00000006ffd17819 */ /* 0x000fe40000011403 */
[----:B------:R-:W-:-:S04]  /*1b90*/  LEA.HI R5, R5, R4, RZ, 0x6 ;  /* 0x0000000405057211 */ /* 0x000fc800078f30ff */
[----:B------:R-:W-:-:S04]  /*1ba0*/  SHF.R.S32.HI R0, RZ, 0x6, R5 ;  /* 0x00000006ff007819 */ /* 0x000fc80000011405 */
[----:B------:R-:W-:-:S05]  /*1bb0*/  VIMNMX R0, R209, R0, PT ;  /* 0x00000000d1007248 */ /* 0x000fca0003fe0100 */
[----:B------:R-:W-:-:S05]  /*1bc0*/  IMAD R0, R0, 0x40, -R8 ;  /* 0x0000004000007824 */ /* 0x000fca00078e0a08 */
[----:B------:R-:W-:-:S04]  /*1bd0*/  VIMNMX R0, R0, R27, PT ;  /* 0x0000001b00007248 */ /* 0x000fc80003fe0100 */
        /* <DEDUP_REMOVED lines=9> */
[----:B---3--:R-:W-:Y:S05]  /*1c70*/  @!P1 BRA `(.L_x_4691) ;  /* 0x0000002c00b09947 */ /* 0x008fea0003800000 */
        /* <DEDUP_REMOVED lines=20> */
.L_x_4693:
[----:B------:R-:W-:Y:S05]  /*1dc0*/  BSYNC B6 ;  /* 0x0000000000067941 */ /* 0x000fea0003800000 */
.L_x_4692:
[----:B------:R-:W-:Y:S01]  /*1dd0*/  VIADD R0, R2, 0x400 ;  /* 0x0000040002007836 */ /* 0x000fe20000000000 */
[----:B------:R-:W-:Y:S04]  /*1de0*/  BSSY B6, `(.L_x_4694) ;  /* 0x0000013000067945 */ /* 0x000fe80003800000 */
[----:B------:R-:W-:-:S13]  /*1df0*/  LOP3.LUT P0, RZ, R0, 0x3ff, RZ, 0xc0, !PT ;  /* 0x000003ff00ff7812 */ /* 0x000fda000780c0ff */
        /* <DEDUP_REMOVED lines=17> */
.L_x_4695:
[----:B------:R-:W-:Y:S05]  /*1f10*/  BSYNC B6 ;  /* 0x0000000000067941 */ /* 0x000fea0003800000 */
.L_x_4694:
        /* <DEDUP_REMOVED lines=9> */
[----:B------:R-:W-:Y:S01]  /*1fb0*/  @P0 IADD3.X R7, R30, UR5, RZ, P1, !PT ;  /* 0x000000051e070c10 */ /* 0x000fe20008ffe4ff */
[----:B------:R-:W-:-:S04]  /*1fc0*/  ULDC UR4, c[0x0][0x2f4] ;  /* 0x0000bd0000047ab9 */ /* 0x000fc80000000800 */
[----:B------:R4:W3:Y:S01]  /*1fd0*/  @P0 LDG.E R38, desc[UR40][R6.64] ;  /* 0x0000002806260981 */ /* 0x0008e2000c1e1900 */
[CC--:B0-----:R-:W-:Y:S01]  /*1fe0*/  IMAD R0, R3.reuse, R42.reuse, RZ ;  /* 0x0000002a03007224 */ /* 0x0c1fe200078e02ff */
[----:B------:R-:W-:Y:S01]  /*1ff0*/  SHF.L.U64.HI R41, R42, 0x6, R43 ;  /* 0x000000062a297819 */ /* 0x000fe2000001022b */
[----:B------:R-:W-:Y:S01]  /*2000*/  IMAD.WIDE.U32 R32, R186, R42, R16 ;  /* 0x0000002aba207225 */ /* 0x000fe200078e0010 */
[----:B------:R-:W0:Y:S01]  /*2010*/  S2R R30, SR_TID.X ;  /* 0x00000000001e7919 */ /* 0x000e220000002100 */
[----:B-1----:R-:W-:Y:S02]  /*2020*/  SHF.L.U64.HI R44, R4, 0x6, R5 ;  /* 0x00000006042c7819 */ /* 0x002fe40000010205 */
[----:B------:R-:W-:Y:S01]  /*2030*/  IMAD R3, R3, R4, RZ ;  /* 0x0000000403037224 */ /* 0x000fe200078e02ff */
[----:B------:R-:W-:Y:S01]  /*2040*/  SHF.R.S32.HI R189, RZ, 0x1f, R188 ;  /* 0x0000001fffbd7819 */ /* 0x000fe200000114bc */
[C---:B------:R-:W-:Y:S01]  /*2050*/  IMAD R9, R186.reuse, R43, R0 ;  /* 0x0000002bba097224 */ /* 0x040fe200078e0200 */
[----:B----45:R-:W-:Y:S01]  /*2060*/  SHF.R.S32.HI R7, RZ, 0x1f, R24 ;  /* 0x0000001fff077819 */ /* 0x030fe20000011418 */
[C---:B------:R-:W-:Y:S01]  /*2070*/  IMAD R11, R186.reuse, R5, R3 ;  /* 0x00000005ba0b7224 */ /* 0x040fe200078e0203 */
[----:B------:R-:W-:Y:S01]  /*2080*/  SHF.R.S32.HI R47, RZ, 0x1f, R26 ;  /* 0x0000001fff2f7819 */ /* 0x000fe2000001141a */
[----:B------:R-:W-:Y:S01]  /*2090*/  IMAD.WIDE.U32 R20, R186, R42, R188 ;  /* 0x0000002aba147225 */ /* 0x000fe200078e00bc */
[----:B--2---:R-:W-:-:S02]  /*20a0*/  ISETP.GE.AND P3, PT, R16, R13, PT ;  /* 0x0000000d1000720c */ /* 0x004fc40003f66270 */
[----:B------:R-:W-:Y:S01]  /*20b0*/  ISETP.GE.AND P2, PT, R16, UR4, PT ;  /* 0x0000000410007c0c */ /* 0x000fe2000bf46270 */
[----:B------:R-:W-:Y:S01]  /*20c0*/  IMAD R8, R7, R42, RZ ;  /* 0x0000002a07087224 */ /* 0x000fe200078e02ff */
[----:B------:R-:W-:Y:S01]  /*20d0*/  SEL R3, R13, RZ, P3 ;  /* 0x000000ff0d037207 */ /* 0x000fe20001800000 */
[-C--:B------:R-:W-:Y:S01]  /*20e0*/  IMAD R7, R7, R4.reuse, RZ ;  /* 0x0000000407077224 */ /* 0x080fe200078e02ff */
[----:B------:R-:W-:Y:S01]  /*20f0*/  ISETP.GE.AND P1, PT, R23, UR4, PT ;  /* 0x0000000417007c0c */ /* 0x000fe2000bf26270 */
[----:B------:R-:W-:Y:S02]  /*2100*/  IMAD R53, R24, R43, R8 ;  /* 0x0000002b18357224 */ /* 0x000fe400078e0208 */
[----:B------:R-:W-:Y:S02]  /*2110*/  IMAD.IADD R3, R16, 0x1, R3 ;  /* 0x0000000110037824 */ /* 0x000fe400078e0203 */
[----:B------:R-:W-:Y:S01]  /*2120*/  IMAD R7, R24, R5, R7 ;  /* 0x0000000518077224 */ /* 0x000fe200078e0207 */
[----:B---3--:R-:W-:Y:S01]  /*2130*/  LEA.HI R49, R49, 0x8, RZ, 0x19 ;  /* 0x0000000831317811 */ /* 0x008fe200078fc8ff */
[----:B------:R-:W-:Y:S01]  /*2140*/  IMAD.WIDE.U32 R34, R186, R4, R188 ;  /* 0x00000004ba227225 */ /* 0x000fe200078e00bc */
[----:B------:R-:W-:-:S03]  /*2150*/  SHF.R.S32.HI R6, RZ, 0x1f, R3 ;  /* 0x0000001fff067819 */ /* 0x000fc60000011403 */
[----:B------:R-:W-:Y:S01]  /*2160*/  IMAD.WIDE.U32 R36, R186, R4, R16 ;  /* 0x00000004ba247225 */ /* 0x000fe200078e0010 */
[----:B------:R-:W-:-:S03]  /*2170*/  LEA.HI R3, R6, R3, RZ, 0x3 ;  /* 0x0000000306037211 */ /* 0x000fc600078f18ff */
[----:B------:R-:W-:Y:S01]  /*2180*/  IMAD.SHL.U32 R6, R191, 0x40, RZ ;  /* 0x00000040bf067824 */ /* 0x000fe200078e00ff */
[----:B------:R-:W-:Y:S01]  /*2190*/  LOP3.LUT R55, R3, 0xfffffff8, RZ, 0xc0, !PT ;  /* 0xfffffff803377812 */ /* 0x000fe200078ec0ff */
[----:B0-----:R-:W-:Y:S02]  /*21a0*/  VIADD R30, R30, 0xffffff80 ;  /* 0xffffff801e1e7836 */ /* 0x001fe40000000000 */
[----:B------:R-:W-:Y:S01]  /*21b0*/  IMAD.IADD R21, R21, 0x1, R9 ;  /* 0x0000000115157824 */ /* 0x000fe200078e0209 */
[----:B------:R-:W-:Y:S01]  /*21c0*/  LOP3.LUT R43, R6, 0x1c0, RZ, 0xc0, !PT ;  /* 0x000001c0062b7812 */ /* 0x000fe200078ec0ff */
[----:B------:R-:W-:Y:S01]  /*21d0*/  IMAD.IADD R33, R9, 0x1, R33 ;  /* 0x0000000109217824 */ /* 0x000fe200078e0221 */
[----:B------:R-:W-:Y:S01]  /*21e0*/  SHF.R.S32.HI R10, RZ, 0x1f, R30 ;  /* 0x0000001fff0a7819 */ /* 0x000fe2000001141e */
[----:B------:R-:W-:Y:S01]  /*21f0*/  IMAD.IADD R35, R35, 0x1, R11 ;  /* 0x0000000123237824 */ /* 0x000fe200078e020b */
[----:B------:R-:W-:Y:S01]  /*2200*/  SHF.R.U32.HI R46, RZ, 0x3, R43 ;  /* 0x00000003ff2e7819 */ /* 0x000fe2000001162b */
[----:B------:R-:W-:Y:S01]  /*2210*/  IMAD.IADD R37, R11, 0x1, R37 ;  /* 0x000000010b257824 */ /* 0x000fe200078e0225 */
[----:B------:R-:W-:Y:S01]  /*2220*/  LOP3.LUT R5, R43, 0x18, R16, 0xf8, !PT ;  /* 0x000000182b057812 */ /* 0x000fe200078ef810 */
[----:B------:R-:W-:Y:S01]  /*2230*/  IMAD.WIDE.U32 R20, R24, R42, R20 ;  /* 0x0000002a18147225 */ /* 0x000fe200078e0014 */
[----:B------:R-:W-:-:S02]  /*2240*/  LEA.HI R10, R10, R30, RZ, 0x2 ;  /* 0x0000001e0a0a7211 */ /* 0x000fc400078f10ff */
[----:B------:R-:W-:Y:S01]  /*2250*/  LOP3.LUT R5, R5, R46, RZ, 0x3c, !PT ;  /* 0x0000002e05057212 */ /* 0x000fe200078e3cff */
[----:B------:R-:W-:Y:S01]  /*2260*/  IMAD.WIDE.U32 R32, R24, R42, R32 ;  /* 0x0000002a18207225 */ /* 0x000fe200078e0020 */
[----:B------:R-:W-:Y:S02]  /*2270*/  LOP3.LUT R10, R10, 0xfffffffc, RZ, 0xc0, !PT ;  /* 0xfffffffc0a0a7812 */ /* 0x000fe400078ec0ff */
[----:B------:R-:W-:Y:S01]  /*2280*/  SHF.R.S32.HI R60, RZ, 0x1f, R55 ;  /* 0x0000001fff3c7819 */ /* 0x000fe20000011437 */
[----:B------:R-:W-:Y:S01]  /*2290*/  IMAD R51, R228, 0x200, R5 ;  /* 0x00000200e4337824 */ /* 0x000fe200078e0205 */
[----:B------:R-:W-:Y:S01]  /*22a0*/  LOP3.LUT R5, R43, 0x38, R3, 0xf8, !PT ;  /* 0x000000382b057812 */ /* 0x000fe200078ef803 */
[----:B------:R-:W-:Y:S02]  /*22b0*/  IMAD.IADD R10, R30, 0x1, -R10 ;  /* 0x000000011e0a7824 */ /* 0x000fe400078e0a0a */
[----:B------:R-:W-:Y:S01]  /*22c0*/  IMAD.WIDE.U32 R34, R24, R4, R34 ;  /* 0x0000000418227225 */ /* 0x000fe200078e0022 */
[----:B------:R-:W-:-:S02]  /*22d0*/  LOP3.LUT R5, R5, R46, RZ, 0x3c, !PT ;  /* 0x0000002e05057212 */ /* 0x000fc400078e3cff */
[----:B------:R-:W-:Y:S01]  /*22e0*/  LEA R48, R10, R186, 0x6 ;  /* 0x000000ba0a307211 */ /* 0x000fe200078e30ff */
[----:B------:R-:W-:-:S04]  /*22f0*/  IMAD.WIDE.U32 R36, R24, R4, R36 ;  /* 0x0000000418247225 */ /* 0x000fc800078e0024 */
[----:B------:R-:W-:Y:S02]  /*2300*/  IMAD.IADD R52, R21, 0x1, R53 ;  /* 0x0000000115347824 */ /* 0x000fe400078e0235 */
[----:B------:R-:W-:Y:S02]  /*2310*/  IMAD.IADD R0, R29, 0x1, R28 ;  /* 0x000000011d007824 */ /* 0x000fe400078e021c */
[----:B------:R-:W-:Y:S02]  /*2320*/  IMAD.SHL.U32 R42, R42, 0x40, RZ ;  /* 0x000000402a2a7824 */ /* 0x000fe400078e00ff */
[----:B------:R-:W-:Y:S02]  /*2330*/  IMAD.SHL.U32 R45, R4, 0x40, RZ ;  /* 0x00000040042d7824 */ /* 0x000fe400078e00ff */
[----:B------:R-:W-:Y:S02]  /*2340*/  IMAD.SHL.U32 R50, R13, 0x2, RZ ;  /* 0x000000020d327824 */ /* 0x000fe400078e00ff */
[----:B------:R-:W-:-:S02]  /*2350*/  IMAD.IADD R53, R53, 0x1, R33 ;  /* 0x0000000135357824 */ /* 0x000fc400078e0221 */
[----:B------:R-:W-:Y:S02]  /*2360*/  IMAD.IADD R54, R35, 0x1, R7 ;  /* 0x0000000123367824 */ /* 0x000fe400078e0207 */
[----:B------:R-:W-:Y:S02]  /*2370*/  IMAD.IADD R58, R7, 0x1, R37 ;  /* 0x00000001073a7824 */ /* 0x000fe400078e0225 */
[----:B------:R-:W-:Y:S01]  /*2380*/  IMAD R61, R228, 0x200, R5 ;  /* 0x00000200e43d7824 */ /* 0x000fe200078e0205 */
[----:B------:R-:W-:-:S07]  /*2390*/  SHF.R.S32.HI R59, RZ, 0x1f, R38 ;  /* 0x0000001fff3b7819 */ /* 0x000fce0000011426 */
.L_x_4728:
        /* <DEDUP_REMOVED lines=59> */
[----:B------:R-:W-:-:S03]  /*2750*/  IMAD.IADD R11, R5, 0x1, R11 ;  /* 0x00000001050b7824 */ /* 0x000fc600078e020b */
        /* <DEDUP_REMOVED lines=21> */
[C---:B------:R-:W-:Y:S01]  /*28b0*/  LEA R4, P6, R8.reuse, UR6, 0x1 ;  /* 0x0000000608047c11 */ /* 0x040fe2000f8c08ff */
        /* <DEDUP_REMOVED lines=11> */
.L_x_4700:
[----:B------:R-:W-:Y:S05]  /*2970*/  BSYNC B1 ;  /* 0x0000000000017941 */ /* 0x000fea0003800000 */
.L_x_4699:
        /* <DEDUP_REMOVED lines=18> */
.L_x_4701:
[----:B------:R-:W-:Y:S01]  /*2aa0*/  IMAD R62, R184, 0x8, R2 ;  /* 0x00000008b83e7824 */ /* 0x000fe200078e0202 */
[----:B------:R-:W-:Y:S01]  /*2ab0*/  SHF.L.U32 R73, R190, 0x1f, RZ ;  /* 0x0000001fbe497819 */ /* 0x000fe200000006ff */
[----:B------:R-:W-:Y:S03]  /*2ac0*/  BSSY B1, `(.L_x_4702) ;  /* 0x0000003000017945 */ /* 0x000fe60003800000 */
[----:B------:R-:W0:Y:S02]  /*2ad0*/  SYNCS.PHASECHK.TRANS64.TRYWAIT P6, [R62+URZ+0x28c90], R73 ;  /* 0x028c90493e0075a7 */ /* 0x000e2400080c017f */
[----:B0-----:R-:W-:Y:S05]  /*2ae0*/  @!P6 BRA `(.L_x_4703) ;  /* 0x0000018800bce947 */ /* 0x001fea0003800000 */
.L_x_4963:
[----:B------:R-:W-:Y:S05]  /*2af0*/  BSYNC B1 ;  /* 0x0000000000017941 */ /* 0x000fea0003800000 */
.L_x_4702:
[----:B------:R-:W-:-:S03]  /*2b00*/  UMOV UR4, 0xffffffff ;  /* 0xffffffff00047882 */ /* 0x000fc60000000000 */
[----:B------:R-:W-:Y:S05]  /*2b10*/  BRA.DIV UR4, `(.L_x_4704) ;  /* 0x0000018a04c47947 */ /* 0x000fea000b800000 */
[----:B------:R1:W2:Y:S04]  /*2b20*/  SHFL.IDX PT, R71, R68, RZ, 0x1c1f ;  /* 0x001c1fff44477589 */ /* 0x0002a800000e0000 */
[----:B------:R1:W3:Y:S02]  /*2b30*/  SHFL.IDX PT, R14, R69, RZ, 0x1c1f ;  /* 0x001c1fff450e7589 */ /* 0x0002e400000e0000 */
.L_x_4967:
        /* <DEDUP_REMOVED lines=9> */
[----:B-1----:R-:W-:Y:S01]  /*2bd0*/  SHF.R.U64 R69, R56, 0x10, R57 ;  /* 0x0000001038457819 */ /* 0x002fe20000001239 */
[----:B0-----:R-:W-:Y:S01]  /*2be0*/  IMAD.U32 R15, R7, 0x10000, RZ ;  /* 0x00010000070f7824 */ /* 0x001fe200078e00ff */
[----:B------:R-:W-:Y:S01]  /*2bf0*/  SHF.R.U64 R72, R30, 0x10, R31 ;  /* 0x000000101e487819 */ /* 0x000fe2000000121f */
[----:B------:R-:W-:Y:S01]  /*2c00*/  IMAD.U32 R12, R6, 0x10000, RZ ;  /* 0x00010000060c7824 */ /* 0x000fe200078e00ff */
[----:B------:R-:W-:Y:S02]  /*2c10*/  SHF.R.U32.HI R74, RZ, 0x10, R57 ;  /* 0x00000010ff4a7819 */ /* 0x000fe40000011639 */
[----:B------:R-:W-:Y:S02]  /*2c20*/  SHF.R.U32.HI R68, RZ, 0x10, R31 ;  /* 0x00000010ff447819 */ /* 0x000fe4000001161f */
[C---:B------:R-:W-:Y:S02]  /*2c30*/  PRMT R69, R76.reuse, 0x5410, R69 ;  /* 0x000054104c457816 */ /* 0x040fe40000000045 */
[----:B------:R-:W-:-:S02]  /*2c40*/  PRMT R31, R76, 0x5432, R72 ;  /* 0x000054324c1f7816 */ /* 0x000fc40000000048 */
[----:B------:R-:W-:Y:S02]  /*2c50*/  PRMT R74, R79, 0x5432, R74 ;  /* 0x000054324f4a7816 */ /* 0x000fe4000000004a */
[----:B------:R-:W-:Y:S02]  /*2c60*/  LOP3.LUT R30, R7, 0xffff0000, RZ, 0xc0, !PT ;  /* 0xffff0000071e7812 */ /* 0x000fe400078ec0ff */
[----:B------:R-:W-:Y:S01]  /*2c70*/  PRMT R57, R77, 0x5432, R68 ;  /* 0x000054324d397816 */ /* 0x000fe20000000044 */
[----:B------:R-:W-:Y:S01]  /*2c80*/  IMAD.U32 R76, R74, 0x10000, RZ ;  /* 0x000100004a4c7824 */ /* 0x000fe200078e00ff */
[----:B------:R-:W-:Y:S02]  /*2c90*/  LOP3.LUT R7, R5, 0xffff0000, RZ, 0xc0, !PT ;  /* 0xffff000005077812 */ /* 0x000fe400078ec0ff */
[C---:B------:R-:W-:Y:S01]  /*2ca0*/  LOP3.LUT R72, R69.reuse, 0xffff0000, RZ, 0xc0, !PT ;  /* 0xffff000045487812 */ /* 0x040fe200078ec0ff */
[----:B------:R-:W-:Y:S01]  /*2cb0*/  IMAD.U32 R69, R69, 0x10000, RZ ;  /* 0x0001000045457824 */ /* 0x000fe200078e00ff */
[C---:B------:R-:W-:Y:S01]  /*2cc0*/  LOP3.LUT R56, R31.reuse, 0xffff0000, RZ, 0xc0, !PT ;  /* 0xffff00001f387812 */ /* 0x040fe200078ec0ff */
[----:B------:R-:W-:Y:S01]  /*2cd0*/  IMAD.U32 R31, R31, 0x10000, RZ ;  /* 0x000100001f1f7824 */ /* 0x000fe200078e00ff */
[----:B------:R-:W-:Y:S01]  /*2ce0*/  LOP3.LUT R13, R6, 0xffff0000, RZ, 0xc0, !PT ;  /* 0xffff0000060d7812 */ /* 0x000fe200078ec0ff */
[----:B------:R-:W-:Y:S01]  /*2cf0*/  IMAD.U32 R6, R5, 0x10000, RZ ;  /* 0x0001000005067824 */ /* 0x000fe200078e00ff */
[----:B------:R-:W-:Y:S01]  /*2d00*/  SHF.L.U32 R68, R57, 0x10, RZ ;  /* 0x0000001039447819 */ /* 0x000fe200000006ff */
[----:B------:R-:W-:-:S02]  /*2d10*/  IMAD.U32 R5, R4, 0x10000, RZ ;  /* 0x0001000004057824 */ /* 0x000fc400078e00ff */
[C---:B------:R-:W-:Y:S01]  /*2d20*/  FMUL.FTZ R77, R7.reuse, R72 ;  /* 0x00000048074d7220 */ /* 0x040fe20000410000 */
[----:B------:R-:W-:Y:S01]  /*2d30*/  FMUL.FTZ R7, R7, R56 ;  /* 0x0000003807077220 */ /* 0x000fe20000410000 */
[----:B------:R-:W-:Y:S01]  /*2d40*/  LOP3.LUT R4, R4, 0xffff0000, RZ, 0xc0, !PT ;  /* 0xffff000004047812 */ /* 0x000fe200078ec0ff */
[C---:B------:R-:W-:Y:S01]  /*2d50*/  FMUL.FTZ R79, R13.reuse, R76 ;  /* 0x0000004c0d4f7220 */ /* 0x040fe20000410000 */
[----:B------:R-:W-:Y:S01]  /*2d60*/  FMUL.FTZ R13, R13, R68 ;  /* 0x000000440d0d7220 */ /* 0x000fe20000410000 */
[----:B------:R-:W-:Y:S01]  /*2d70*/  LOP3.LUT R74, R74, 0xffff0000, RZ, 0xc0, !PT ;  /* 0xffff00004a4a7812 */ /* 0x000fe200078ec0ff */
[C---:B------:R-:W-:Y:S01]  /*2d80*/  FFMA.FTZ R77, R6.reuse, R56, -R77 ;  /* 0x00000038064d7223 */ /* 0x040fe2000001084d */
[----:B------:R-:W-:Y:S01]  /*2d90*/  LOP3.LUT R57, R57, 0xffff0000, RZ, 0xc0, !PT ;  /* 0xffff000039397812 */ /* 0x000fe200078ec0ff */
[----:B------:R-:W-:Y:S01]  /*2da0*/  FFMA.FTZ R72, R6, R72, R7 ;  /* 0x0000004806487223 */ /* 0x000fe20000010007 */
[----:B------:R-:W-:Y:S01]  /*2db0*/  FFMA.FTZ R79, R12, R68, -R79 ;  /* 0x000000440c4f7223 */ /* 0x000fe2000001084f */
[----:B------:R-:W-:Y:S01]  /*2dc0*/  FMUL.FTZ R6, R4, R69 ;  /* 0x0000004504067220 */ /* 0x000fe20000410000 */
[----:B------:R-:W-:Y:S01]  /*2dd0*/  FFMA.FTZ R12, R12, R76, R13 ;  /* 0x0000004c0c0c7223 */ /* 0x000fe2000001000d */
[----:B------:R-:W-:Y:S01]  /*2de0*/  FMUL.FTZ R4, R4, R31 ;  /* 0x0000001f04047220 */ /* 0x000fe20000410000 */
[CC--:B------:R-:W-:Y:S01]  /*2df0*/  FMUL.FTZ R56, R30.reuse, R74.reuse ;  /* 0x0000004a1e387220 */ /* 0x0c0fe20000410000 */
        /* <DEDUP_REMOVED lines=11> */
.L_x_4709:
[----:B------:R-:W-:Y:S05]  /*2eb0*/  BSYNC B2 ;  /* 0x0000000000027941 */ /* 0x000fea0003800000 */
.L_x_4708:
[----:B0-----:R4:W-:Y:S02]  /*2ec0*/  ST.E.128 desc[UR40][R10.64], R4 ;  /* 0x000000040a007985 */ /* 0x0019e4000c101d28 */
.L_x_4707:
[----:B------:R-:W-:Y:S05]  /*2ed0*/  BSYNC B1 ;  /* 0x0000000000017941 */ /* 0x000fea0003800000 */
.L_x_4706:
        /* <DEDUP_REMOVED lines=58> */
.L_x_4711:
[----:B------:R-:W-:Y:S05]  /*3280*/  BSYNC B1 ;  /* 0x0000000000017941 */ /* 0x000fea0003800000 */
.L_x_4710:
[----:B--2---:R2:W-:Y:S01]  /*3290*/  ST.E.128 desc[UR40][R10.64], R4 ;  /* 0x000000040a007985 */ /* 0x0045e2000c101d28 */
[----:B------:R-:W-:Y:S05]  /*32a0*/  BRA `(.L_x_4705) ;  /* 0x0000000c00907947 */ /* 0x000fea0003800000 */
.L_x_4698:
        /* <DEDUP_REMOVED lines=13> */
[----:B------:R-:W-:Y:S02]  /*3380*/  CS2R R4, SRZ ;  /* 0x0000000000047805 */ /* 0x000fe4000001ff00 */
[----:B------:R-:W-:Y:S02]  /*3390*/  CS2R R30, SRZ ;  /* 0x00000000001e7805 */ /* 0x000fe4000001ff00 */
[----:B------:R-:W-:Y:S02]  /*33a0*/  @!P5 IADD3 R11, R15, R11, RZ ;  /* 0x0000000b0f0bd210 */ /* 0x000fe40007ffe0ff */
[----:B0-----:R-:W-:-:S04]  /*33b0*/  @!P5 LEA R12, P6, R6, R12, 0x1 ;  /* 0x0000000c060cd211 */ /* 0x001fc800078c08ff */
[----:B------:R-:W-:Y:S02]  /*33c0*/  @!P5 LEA.HI.X R13, R6, R13, R7, 0x1, P6 ;  /* 0x0000000d060dd211 */ /* 0x000fe400030f0c07 */
[----:B------:R-:W-:Y:S02]  /*33d0*/  CS2R R6, SRZ ;  /* 0x0000000000067805 */ /* 0x000fe4000001ff00 */
[C---:B-1----:R-:W-:Y:S02]  /*33e0*/  @!P5 LEA R8, P6, R10.reuse, R8, 0x1 ;  /* 0x000000080a08d211 */ /* 0x042fe400078c08ff */
[----:B------:R-:W-:Y:S02]  /*33f0*/  CS2R R28, SRZ ;  /* 0x00000000001c7805 */ /* 0x000fe4000001ff00 */
[----:B------:R-:W2:Y:S01]  /*3400*/  @!P5 LDG.E.128 R4, desc[UR40][R12.64] ;  /* 0x000000280c04d981 */ /* 0x000ea2000c1e1d00 */
[----:B------:R-:W-:-:S05]  /*3410*/  @!P5 LEA.HI.X R9, R10, R9, R11, 0x1, P6 ;  /* 0x000000090a09d211 */ /* 0x000fca00030f0c0b */
[----:B------:R-:W3:Y:S01]  /*3420*/  @!P5 LDG.E.128 R28, desc[UR40][R8.64] ;  /* 0x00000028081cd981 */ /* 0x000ee2000c1e1d00 */
[----:B------:R-:W-:Y:S01]  /*3430*/  ISETP.NE.AND P5, PT, R185, 0x3, PT ;  /* 0x00000003b900780c */ /* 0x000fe20003fa5270 */
[----:B--2---:R-:W-:Y:S02]  /*3440*/  IMAD.MOV.U32 R10, RZ, RZ, R6 ;  /* 0x000000ffff0a7224 */ /* 0x004fe400078e0006 */
[----:B------:R-:W-:Y:S02]  /*3450*/  IMAD.MOV.U32 R11, RZ, RZ, R7 ;  /* 0x000000ffff0b7224 */ /* 0x000fe400078e0007 */
[----:B------:R-:W-:Y:S01]  /*3460*/  IMAD.MOV.U32 R14, RZ, RZ, R4 ;  /* 0x000000ffff0e7224 */ /* 0x000fe200078e0004 */
[----:B------:R-:W-:Y:S01]  /*3470*/  PRMT R81, R81, 0x5410, R10 ;  /* 0x0000541051517816 */ /* 0x000fe2000000000a */
        /* <DEDUP_REMOVED lines=11> */
.L_x_4712:
[----:B------:R-:W-:Y:S01]  /*3530*/  IMAD R62, R184, 0x8, R2 ;  /* 0x00000008b83e7824 */ /* 0x000fe200078e0202 */
[----:B------:R-:W-:Y:S01]  /*3540*/  SHF.L.U32 R73, R190, 0x1f, RZ ;  /* 0x0000001fbe497819 */ /* 0x000fe200000006ff */
[----:B------:R-:W-:Y:S03]  /*3550*/  BSSY B1, `(.L_x_4713) ;  /* 0x0000003000017945 */ /* 0x000fe60003800000 */
[----:B------:R-:W0:Y:S02]  /*3560*/  SYNCS.PHASECHK.TRANS64.TRYWAIT P6, [R62+URZ+0x28c90], R73 ;  /* 0x028c90493e0075a7 */ /* 0x000e2400080c017f */
[----:B0-----:R-:W-:Y:S05]  /*3570*/  @!P6 BRA `(.L_x_4714) ;  /* 0x000001800074e947 */ /* 0x001fea0003800000 */
.L_x_4968:
[----:B------:R-:W-:Y:S05]  /*3580*/  BSYNC B1 ;  /* 0x0000000000017941 */ /* 0x000fea0003800000 */
.L_x_4713:
[----:B------:R-:W-:-:S03]  /*3590*/  UMOV UR4, 0xffffffff ;  /* 0xffffffff00047882 */ /* 0x000fc60000000000 */
[----:B------:R-:W-:Y:S05]  /*35a0*/  BRA.DIV UR4, `(.L_x_4715) ;  /* 0x00000182047c7947 */ /* 0x000fea000b800000 */
[----:B------:R-:W1:Y:S04]  /*35b0*/  SHFL.IDX PT, R68, R68, RZ, 0x1c1f ;  /* 0x001c1fff44447589 */ /* 0x000e6800000e0000 */
[----:B------:R-:W2:Y:S02]  /*35c0*/  SHFL.IDX PT, R69, R69, RZ, 0x1c1f ;  /* 0x001c1fff45457589 */ /* 0x000ea400000e0000 */
.L_x_4972:
        /* <DEDUP_REMOVED lines=25> */
[----:B------:R-:W-:Y:S01]  /*3760*/  SHF.R.U64 R76, R6, 0x10, R7 ;  /* 0x00000010064c7819 */ /* 0x000fe20000001207 */
[----:B-1----:R-:W-:Y:S01]  /*3770*/  IMAD.U32 R6, R9, 0x10000, RZ ;  /* 0x0001000009067824 */ /* 0x002fe200078e00ff */
[----:B------:R-:W-:Y:S02]  /*3780*/  PRMT R79, R75, 0x5410, R79 ;  /* 0x000054104b4f7816 */ /* 0x000fe4000000004f */
[----:B------:R-:W-:Y:S01]  /*3790*/  SHF.R.U64 R78, R28, 0x10, R29 ;  /* 0x000000101c4e7819 */ /* 0x000fe2000000121d */
[----:B--2---:R-:W-:Y:S01]  /*37a0*/  IMAD.U32 R28, R13, 0x10000, RZ ;  /* 0x000100000d1c7824 */ /* 0x004fe200078e00ff */
[--C-:B------:R-:W-:Y:S01]  /*37b0*/  SHF.R.U64 R82, R30, 0x10, R31.reuse ;  /* 0x000000101e527819 */ /* 0x100fe2000000121f */
[----:B------:R-:W-:Y:S01]  /*37c0*/  IMAD.U32 R30, R15, 0x10000, RZ ;  /* 0x000100000f1e7824 */ /* 0x000fe200078e00ff */
[----:B------:R-:W-:-:S02]  /*37d0*/  SHF.R.U32.HI R83, RZ, 0x10, R31 ;  /* 0x00000010ff537819 */ /* 0x000fc4000001161f */
[----:B------:R-:W-:Y:S02]  /*37e0*/  PRMT R74, R85, 0x5432, R74 ;  /* 0x00005432554a7816 */ /* 0x000fe4000000004a */
[----:B------:R-:W-:Y:S01]  /*37f0*/  PRMT R76, R81, 0x5432, R76 ;  /* 0x00005432514c7816 */ /* 0x000fe2000000004c */
[----:B------:R-:W-:Y:S01]  /*3800*/  IMAD.U32 R81, R79, 0x10000, RZ ;  /* 0x000100004f517824 */ /* 0x000fe200078e00ff */
[----:B------:R-:W-:Y:S01]  /*3810*/  PRMT R78, R75, 0x5432, R78 ;  /* 0x000054324b4e7816 */ /* 0x000fe2000000004e */
[----:B------:R-:W-:Y:S01]  /*3820*/  IMAD.U32 R75, R74, 0x10000, RZ ;  /* 0x000100004a4b7824 */ /* 0x000fe200078e00ff */
[----:B------:R-:W-:Y:S01]  /*3830*/  PRMT R82, R80, 0x5432, R82 ;  /* 0x0000543250527816 */ /* 0x000fe20000000052 */
[----:B------:R-:W-:Y:S01]  /*3840*/  FMUL.FTZ R85, R28, R81 ;  /* 0x000000511c557220 */ /* 0x000fe20000410000 */
[----:B------:R-:W-:Y:S02]  /*3850*/  PRMT R83, R80, 0x5410, R83 ;  /* 0x0000541050537816 */ /* 0x000fe40000000053 */
[----:B------:R-:W-:Y:S01]  /*3860*/  LOP3.LUT R29, R13, 0xffff0000, RZ, 0xc0, !PT ;  /* 0xffff00000d1d7812 */ /* 0x000fe200078ec0ff */
[-C--:B------:R-:W-:Y:S01]  /*3870*/  FFMA.FTZ R85, R6, R75.reuse, -R85 ;  /* 0x0000004b06557223 */ /* 0x080fe20000010855 */
[----:B------:R-:W-:Y:S01]  /*3880*/  LOP3.LUT R80, R79, 0xffff0000, RZ, 0xc0, !PT ;  /* 0xffff00004f507812 */ /* 0x000fe200078ec0ff */
[----:B------:R-:W-:Y:S01]  /*3890*/  FMUL.FTZ R79, R28, R75 ;  /* 0x0000004b1c4f7220 */ /* 0x000fe20000410000 */
[----:B------:R-:W-:Y:S01]  /*38a0*/  SHF.R.U32.HI R77, RZ, 0x10, R7 ;  /* 0x00000010ff4d7819 */ /* 0x000fe20000011607 */
[----:B------:R-:W-:Y:S01]  /*38b0*/  IMAD.U32 R75, R83, 0x10000, RZ ;  /* 0x00010000534b7824 */ /* 0x000fe200078e00ff */
[----:B------:R-:W-:Y:S01]  /*38c0*/  SHF.R.U64 R70, R4, 0x10, R5 ;  /* 0x0000001004467819 */ /* 0x000fe20000001205 */
[----:B------:R-:W-:Y:S01]  /*38d0*/  FMUL.FTZ R28, R29, R80 ;  /* 0x000000501d1c7220 */ /* 0x000fe20000410000 */
[----:B------:R-:W-:Y:S01]  /*38e0*/  LOP3.LUT R7, R9, 0xffff0000, RZ, 0xc0, !PT ;  /* 0xffff000009077812 */ /* 0x000fe200078ec0ff */
[----:B------:R-:W-:Y:S01]  /*38f0*/  FFMA.FTZ R79, R6, R81, R79 ;  /* 0x00000051064f7223 */ /* 0x000fe2000001004f */
[----:B------:R-:W-:Y:S01]  /*3900*/  LOP3.LUT R74, R74, 0xffff0000, RZ, 0xc0, !PT ;  /* 0xffff00004a4a7812 */ /* 0x000fe200078ec0ff */
[----:B------:R-:W-:Y:S01]  /*3910*/  IMAD.U32 R9, R11, 0x10000, RZ ;  /* 0x000100000b097824 */ /* 0x000fe200078e00ff */
[----:B------:R-:W-:Y:S01]  /*3920*/  PRMT R77, R84, 0x5410, R77 ;  /* 0x00005410544d7816 */ /* 0x000fe2000000004d */
[----:B------:R-:W-:Y:S01]  /*3930*/  IMAD.U32 R5, R8, 0x10000, RZ ;  /* 0x0001000008057824 */ /* 0x000fe200078e00ff */
[----:B------:R-:W-:Y:S01]  /*3940*/  PRMT R70, R84, 0x5432, R70 ;  /* 0x0000543254467816 */ /* 0x000fe20000000046 */
[-C--:B------:R-:W-:Y:S01]  /*3950*/  FMUL.FTZ R86, R29, R74.reuse ;  /* 0x0000004a1d567220 */ /* 0x080fe20000410000 */
[----:B------:R-:W-:Y:S01]  /*3960*/  FFMA.FTZ R84, R7, R74, -R28 ;  /* 0x0000004a07547223 */ /* 0x000fe2000001081c */
[----:B------:R-:W-:-:S02]  /*3970*/  IMAD.U32 R6, R77, 0x10000, RZ ;  /* 0x000100004d067824 */ /* 0x000fc400078e00ff */
[CC--:B------:R-:W-:Y:S01]  /*3980*/  FMUL.FTZ R28, R30.reuse, R75.reuse ;  /* 0x0000004b1e1c7220 */ /* 0x0c0fe20000410000 */
[----:B------:R-:W-:Y:S01]  /*3990*/  FFMA.FTZ R86, R7, R80, R86 ;  /* 0x0000005007567223 */ /* 0x000fe20000010056 */
[----:B------:R-:W-:Y:S01]  /*39a0*/  LOP3.LUT R31, R15, 0xffff0000, RZ, 0xc0, !PT ;  /* 0xffff00000f1f7812 */ /* 0x000fe200078ec0ff */
[-C--:B------:R-:W-:Y:S01]  /*39b0*/  FMUL.FTZ R30, R30, R6.reuse ;  /* 0x000000061e1e7220 */ /* 0x080fe20000410000 */
[----:B------:R-:W-:Y:S01]  /*39c0*/  FFMA.FTZ R80, R9, R6, -R28 ;  /* 0x0000000609507223 */ /* 0x000fe2000001081c */
[----:B------:R-:W-:Y:S01]  /*39d0*/  LOP3.LUT R74, R83, 0xffff0000, RZ, 0xc0, !PT ;  /* 0xffff0000534a7812 */ /* 0x000fe200078ec0ff */
[----:B------:R-:W-:Y:S01]  /*39e0*/  IMAD.U32 R6, R70, 0x10000, RZ ;  /* 0x0001000046067824 */ /* 0x000fe200078e00ff */
[----:B------:R-:W-:Y:S01]  /*39f0*/  LOP3.LUT R28, R77, 0xffff0000, RZ, 0xc0, !PT ;  /* 0xffff00004d1c7812 */ /* 0x000fe200078ec0ff */
[----:B------:R-:W-:Y:S01]  /*3a00*/  FFMA.FTZ R75, R9, R75, R30 ;  /* 0x0000004b094b7223 */ /* 0x000fe2000001001e */
[C---:B------:R-:W-:Y:S01]  /*3a10*/  SHF.L.U32 R13, R12.reuse, 0x10, RZ ;  /* 0x000000100c0d7819 */ /* 0x040fe200000006ff */
[----:B------:R-:W-:Y:S01]  /*3a20*/  FMUL.FTZ R88, R31, R74 ;  /* 0x0000004a1f587220 */ /* 0x000fe20000410000 */
[----:B------:R-:W-:Y:S01]  /*3a30*/  LOP3.LUT R11, R11, 0xffff0000, RZ, 0xc0, !PT ;  /* 0xffff00000b0b7812 */ /* 0x000fe200078ec0ff */
[-C--:B------:R-:W-:Y:S01]  /*3a40*/  FMUL.FTZ R90, R31, R28.reuse ;  /* 0x0000001c1f5a7220 */ /* 0x080fe20000410000 */
[----:B------:R-:W-:Y:S01]  /*3a50*/  LOP3.LUT R12, R12, 0xffff0000, RZ, 0xc0, !PT ;  /* 0xffff00000c0c7812 */ /* 0x000fe200078ec0ff */
[C---:B------:R-:W-:Y:S01]  /*3a60*/  IMAD.U32 R30, R78.reuse, 0x10000, RZ ;  /* 0x000100004e1e7824 */ /* 0x040fe200078e00ff */
[----:B------:R-:W-:Y:S01]  /*3a70*/  LOP3.LUT R9, R78, 0xffff0000, RZ, 0xc0, !PT ;  /* 0xffff00004e097812 */ /* 0x000fe200078ec0ff */
[C---:B------:R-:W-:Y:S01]  /*3a80*/  FFMA.FTZ R77, R11.reuse, R28, -R88 ;  /* 0x0000001c0b4d7223 */ /* 0x040fe20000010858 */
[----:B------:R-:W-:Y:S01]  /*3a90*/  LOP3.LUT R8, R8, 0xffff0000, RZ, 0xc0, !PT ;  /* 0xffff000008087812 */ /* 0x000fe200078ec0ff */
[----:B------:R-:W-:Y:S01]  /*3aa0*/  FFMA.FTZ R90, R11, R74, R90 ;  /* 0x0000004a0b5a7223 */ /* 0x000fe2000001005a */
[----:B------:R-:W-:Y:S01]  /*3ab0*/  LOP3.LUT R7, R70, 0xffff0000, RZ, 0xc0, !PT ;  /* 0xffff000046077812 */ /* 0x000fe200078ec0ff */
[C---:B------:R-:W-:Y:S01]  /*3ac0*/  FMUL.FTZ R28, R13.reuse, R30 ;  /* 0x0000001e0d1c7220 */ /* 0x040fe20000410000 */
[----:B------:R-:W-:Y:S01]  /*3ad0*/  FMUL.FTZ R11, R12, R9 ;  /* 0x000000090c0b7220 */ /* 0x000fe20000410000 */
[----:B------:R-:W-:Y:S01]  /*3ae0*/  FMUL.FTZ R13, R13, R6 ;  /* 0x000000060d0d7220 */ /* 0x000fe20000410000 */
[----:B------:R-:W-:-:S02]  /*3af0*/  IMAD.U32 R15, R14, 0x10000, RZ ;  /* 0x000100000e0f7824 */ /* 0x000fc400078e00ff */
[C---:B------:R-:W-:Y:S01]  /*3b00*/  FFMA.FTZ R28, R5.reuse, R6, -R28 ;  /* 0x00000006051c7223 */ /* 0x040fe2000001081c */
[-C--:B------:R-:W-:Y:S01]  /*3b10*/  FMUL.FTZ R31, R12, R7.reuse ;  /* 0x000000070c1f7220 */ /* 0x080fe20000410000 */
[----:B------:R-:W-:Y:S01]  /*3b20*/  FFMA.FTZ R29, R8, R7, -R11 ;  /* 0x00000007081d7223 */ /* 0x000fe2000001080b */
[----:B------:R-:W-:Y:S01]  /*3b30*/  LOP3.LUT R14, R14, 0xffff0000, RZ, 0xc0, !PT ;  /* 0xffff00000e0e7812 */ /* 0x000fe200078ec0ff */
[----:B------:R-:W-:Y:S01]  /*3b40*/  FFMA.FTZ R13, R5, R30, R13 ;  /* 0x0000001e050d7223 */ /* 0x000fe2000001000d */
[C---:B------:R-:W-:Y:S01]  /*3b50*/  IMAD.U32 R6, R82.reuse, 0x10000, RZ ;  /* 0x0001000052067824 */ /* 0x040fe200078e00ff */
[----:B------:R-:W-:Y:S01]  /*3b60*/  LOP3.LUT R11, R82, 0xffff0000, RZ, 0xc0, !PT ;  /* 0xffff0000520b7812 */ /* 0x000fe200078ec0ff */
[C---:B------:R-:W-:Y:S01]  /*3b70*/  IMAD.U32 R5, R76.reuse, 0x10000, RZ ;  /* 0x000100004c057824 */ /* 0x040fe200078e00ff */
[----:B------:R-:W-:Y:S01]  /*3b80*/  LOP3.LUT R7, R76, 0xffff0000, RZ, 0xc0, !PT ;  /* 0xffff00004c077812 */ /* 0x000fe200078ec0ff */
[----:B------:R-:W-:Y:S01]  /*3b90*/  FFMA.FTZ R8, R8, R9, R31 ;  /* 0x0000000908087223 */ /* 0x000fe2000001001f */
[----:B------:R-:W-:-:S02]  /*3ba0*/  IMAD.U32 R4, R10, 0x10000, RZ ;  /* 0x000100000a047824 */ /* 0x000fc400078e00ff */
        /* <DEDUP_REMOVED lines=9> */
[----:B------:R-:W-:Y:S02]  /*3c40*/  F2FP.BF16.F32.PACK_AB R84, R84, R85 ;  /* 0x000000555454723e */ /* 0x000fe400000010ff */
[----:B------:R-:W-:-:S02]  /*3c50*/  F2FP.BF16.F32.PACK_AB R79, R86, R79 ;  /* 0x0000004f564f723e */ /* 0x000fc400000010ff */
        /* <DEDUP_REMOVED lines=10> */
.L_x_4717:
[----:B------:R-:W-:Y:S05]  /*3d00*/  BSYNC B1 ;  /* 0x0000000000017941 */ /* 0x000fea0003800000 */
.L_x_4716:
        /* <DEDUP_REMOVED lines=8> */
.L_x_4697:
[----:B------:R-:W-:-:S13]  /*3d90*/  ISETP.NE.AND P5, PT, R185, 0x3, PT ;  /* 0x00000003b900780c */ /* 0x000fda0003fa5270 */
[----:B------:R-:W-:Y:S05]  /*3da0*/  @!P5 BRA `(.L_x_4718) ;  /* 0x000000000004d947 */ /* 0x000fea0003800000 */
[----:B------:R-:W-:Y:S01]  /*3db0*/  BPT.TRAP 0x1 ;  /* 0x000000040000795c */ /* 0x000fe20000300000 */
.L_x_4718:
[----:B------:R-:W-:Y:S01]  /*3dc0*/  IMAD R62, R184, 0x8, R2 ;  /* 0x00000008b83e7824 */ /* 0x000fe200078e0202 */
[----:B------:R-:W-:Y:S01]  /*3dd0*/  SHF.L.U32 R73, R190, 0x1f, RZ ;  /* 0x0000001fbe497819 */ /* 0x000fe200000006ff */
[----:B------:R-:W-:Y:S01]  /*3de0*/  BSSY B1, `(.L_x_4719) ;  /* 0x0000004000017945 */ /* 0x000fe20003800000 */
[----:B------:R-:W-:Y:S02]  /*3df0*/  SHF.R.S32.HI R66, RZ, 0x1f, R64 ;  /* 0x0000001fff427819 */ /* 0x000fe40000011440 */
[----:B------:R-:W0:Y:S02]  /*3e00*/  SYNCS.PHASECHK.TRANS64.TRYWAIT P0, [R62+URZ+0x28c90], R73 ;  /* 0x028c90493e0075a7 */ /* 0x000e24000800017f */
[----:B0-----:R-:W-:Y:S05]  /*3e10*/  @!P0 BRA `(.L_x_4720) ;  /* 0x0000017800ac8947 */ /* 0x001fea0003800000 */
.L_x_4973:
[----:B------:R-:W-:Y:S05]  /*3e20*/  BSYNC B1 ;  /* 0x0000000000017941 */ /* 0x000fea0003800000 */
.L_x_4719:
[----:B------:R-:W-:Y:S01]  /*3e30*/  ULDC.64 UR4, c[0x0][0x300] ;  /* 0x0000c00000047ab9 */ /* 0x000fe20000000a00 */
[----:B-----5:R-:W-:Y:S01]  /*3e40*/  SHF.R.S32.HI R65, RZ, 0x1f, R63 ;  /* 0x0000001fff417819 */ /* 0x020fe2000001143f */
[----:B------:R-:W-:Y:S02]  /*3e50*/  IMAD R7, R66, UR4, RZ ;  /* 0x0000000442077c24 */ /* 0x000fe4000f8e02ff */
[----:B------:R-:W-:-:S04]  /*3e60*/  IMAD.WIDE.U32 R4, R64, UR4, RZ ;  /* 0x0000000440047c25 */ /* 0x000fc8000f8e00ff */
[----:B------:R-:W-:Y:S01]  /*3e70*/  IMAD R7, R64, UR5, R7 ;  /* 0x0000000540077c24 */ /* 0x000fe2000f8e0207 */
[----:B------:R-:W-:Y:S01]  /*3e80*/  ULDC.64 UR4, c[0x0][0x310] ;  /* 0x0000c40000047ab9 */ /* 0x000fe20000000a00 */
[----:B------:R-:W-:Y:S02]  /*3e90*/  IMAD R67, R25, -0x40, R27 ;  /* 0xffffffc019437824 */ /* 0x000fe400078e021b */
[----:B------:R-:W-:Y:S01]  /*3ea0*/  IMAD R6, R65, UR4, RZ ;  /* 0x0000000441067c24 */ /* 0x000fe2000f8e02ff */
[----:B------:R-:W-:Y:S02]  /*3eb0*/  IADD3 R5, R5, R7, RZ ;  /* 0x0000000705057210 */ /* 0x000fe40007ffe0ff */
        /* <DEDUP_REMOVED lines=17> */
.L_x_4977:
        /* <DEDUP_REMOVED lines=18> */
.L_x_4705:
[----:B------:R-:W-:Y:S05]  /*40f0*/  BSYNC B0 ;  /* 0x0000000000007941 */ /* 0x000fea0003800000 */
.L_x_4696:
        /* <DEDUP_REMOVED lines=17> */
.L_x_4723:
[----:B------:R-:W-:Y:S05]  /*4210*/  BSYNC B0 ;  /* 0x0000000000007941 */ /* 0x000fea0003800000 */
.L_x_4722:
[----:B------:R-:W2:Y:S01]  /*4220*/  SYNCS.PHASECHK.TRANS64.TRYWAIT P5, [R62+URZ+0x28cb0], R73 ;  /* 0x028cb0493e0075a7 */ /* 0x000ea200080a017f */
[----:B------:R-:W-:Y:S04]  /*4230*/  BSSY B0, `(.L_x_4724) ;  /* 0x0000002000007945 */ /* 0x000fe80003800000 */
[----:B--2---:R-:W-:Y:S05]  /*4240*/  @!P5 BRA `(.L_x_4725) ;  /* 0x0000017400f8d947 */ /* 0x004fea0003800000 */
.L_x_4978:
[----:B------:R-:W-:Y:S05]  /*4250*/  BSYNC B0 ;  /* 0x0000000000007941 */ /* 0x000fea0003800000 */
.L_x_4724:
        /* <DEDUP_REMOVED lines=21> */
[----:B------:R-:W4:Y:S08]  /*43b0*/  SHFL.IDX PT, R11, R11, RZ, 0x1c1f ;  /* 0x001c1fff0b0b7589 */ /* 0x000f3000000e0000 */
[----:B------:R-:W-:Y:S05]  /*43c0*/  @!P5 BRA `(.L_x_4727) ;  /* 0x000000040094d947 */ /* 0x000fea0003800000 */
[----:B---3--:R-:W3:Y:S01]  /*43d0*/  LDL R14, [R1] ;  /* 0x00000000010e7983 */ /* 0x008ee20000100800 */
[----:B------:R-:W-:-:S03]  /*43e0*/  ULDC UR4, c[0x0][0x320] ;  /* 0x0000c80000047ab9 */ /* 0x000fc60000000800 */
[----:B------:R-:W5:Y:S04]  /*43f0*/  LDL R31, [R1+0x4] ;  /* 0x00000400011f7983 */ /* 0x000f680000100800 */
[----:B------:R-:W2:Y:S04]  /*4400*/  LDL R30, [R1+0x8] ;  /* 0x00000800011e7983 */ /* 0x000ea80000100800 */
[----:B------:R-:W2:Y:S01]  /*4410*/  LDL R29, [R1+0xc] ;  /* 0x00000c00011d7983 */ /* 0x000ea20000100800 */
[----:B------:R-:W-:Y:S01]  /*4420*/  ISETP.GE.AND P6, PT, R16, UR4, PT ;  /* 0x0000000410007c0c */ /* 0x000fe2000bfc6270 */
[----:B------:R-:W-:-:S02]  /*4430*/  IMAD R9, R184, 0x8000, R51 ;  /* 0x00008000b8097824 */ /* 0x000fc400078e0233 */
[----:B------:R-:W2:Y:S02]  /*4440*/  LDL R28, [R1+0x10] ;  /* 0x00001000011c7983 */ /* 0x000ea40000100800 */
[----:B------:R-:W-:Y:S01]  /*4450*/  IMAD R12, R9, 0x2, R2 ;  /* 0x00000002090c7824 */ /* 0x000fe200078e0202 */
[----:B------:R-:W-:Y:S01]  /*4460*/  LOP3.LUT P5, RZ, R191, 0x4, RZ, 0xc0, !PT ;  /* 0x00000004bfff7812 */ /* 0x000fe200078ac0ff */
[----:B------:R-:W2:Y:S01]  /*4470*/  LDL R15, [R1+0x14] ;  /* 0x00001400010f7983 */ /* 0x000ea20000100800 */
[----:B------:R-:W-:-:S03]  /*4480*/  VIADD R13, R9, 0x20 ;  /* 0x00000020090d7836 */ /* 0x000fc60000000000 */
[----:B------:R-:W2:Y:S04]  /*4490*/  LDL R56, [R1+0x1c] ;  /* 0x00001c0001387983 */ /* 0x000ea80000100800 */
[----:B------:R-:W0:Y:S04]  /*44a0*/  @!P6 LDS.128 R4, [R12+0x400] ;  /* 0x000400000c04e984 */ /* 0x000e280000000c00 */
[----:B------:R-:W-:Y:S01]  /*44b0*/  @P5 VIADD R13, R9, 0xffffffe0 ;  /* 0xffffffe0090d5836 */ /* 0x000fe20000000000 */
[----:B-1----:R-:W-:-:S03]  /*44c0*/  @!P6 LEA R8, P5, R16, R10, 0x1 ;  /* 0x0000000a1008e211 */ /* 0x002fc600078a08ff */
[----:B------:R-:W-:Y:S01]  /*44d0*/  IMAD R13, R13, 0x2, R2 ;  /* 0x000000020d0d7824 */ /* 0x000fe200078e0202 */
[----:B----4-:R-:W-:Y:S02]  /*44e0*/  @!P6 LEA.HI.X R9, R16, R11, R17, 0x1, P5 ;  /* 0x0000000b1009e211 */ /* 0x010fe400028f0c11 */
        /* <DEDUP_REMOVED lines=9> */
[----:B---3--:R-:W-:Y:S02]  /*4580*/  @!P6 IMAD.X R9, R11, 0x1, R14, P5 ;  /* 0x000000010b09e824 */ /* 0x008fe400028e060e */
[----:B------:R-:W3:Y:S01]  /*4590*/  LDL R14, [R1+0x18] ;  /* 0x00001800010e7983 */ /* 0x000ee20000100800 */
[----:B------:R-:W-:-:S03]  /*45a0*/  ISETP.GE.AND P5, PT, R212, UR4, PT ;  /* 0x00000004d4007c0c */ /* 0x000fc6000bfa6270 */
[----:B-1----:R0:W-:Y:S10]  /*45b0*/  @!P6 ST.E.128 desc[UR40][R8.64], R4 ;  /* 0x000000040800e985 */ /* 0x0021f4000c101d28 */
[----:B------:R-:W1:Y:S01]  /*45c0*/  @!P5 LDS.128 R4, [R13+0x2400] ;  /* 0x002400000d04d984 */ /* 0x000e620000000c00 */
[----:B0-----:R-:W-:-:S05]  /*45d0*/  @!P5 LEA R8, P6, R212, R10, 0x1 ;  /* 0x0000000ad408d211 */ /* 0x001fca00078c08ff */
[----:B-----5:R-:W-:Y:S01]  /*45e0*/  @!P5 IMAD.X R9, R11, 0x1, R31, P6 ;  /* 0x000000010b09d824 */ /* 0x020fe200030e061f */
[C---:B------:R-:W-:Y:S01]  /*45f0*/  ISETP.GE.AND P6, PT, R211.reuse, UR4, PT ;  /* 0x00000004d3007c0c */ /* 0x040fe2000bfc6270 */
[----:B------:R-:W4:Y:S04]  /*4600*/  LDL R31, [R1+0x20] ;  /* 0x00002000011f7983 */ /* 0x000f280000100800 */
        /* <DEDUP_REMOVED lines=10> */
[----:B------:R-:W5:Y:S01]  /*46b0*/  LDL R29, [R1+0x28] ;  /* 0x00002800011d7983 */ /* 0x000f620000100800 */
[----:B------:R-:W-:-:S03]  /*46c0*/  ISETP.GE.AND P6, PT, R208, UR4, PT ;  /* 0x00000004d0007c0c */ /* 0x000fc6000bfc6270 */
[----:B-1----:R0:W-:Y:S10]  /*46d0*/  @!P5 ST.E.128 desc[UR40][R8.64], R4 ;  /* 0x000000040800d985 */ /* 0x0021f4000c101d28 */
[----:B------:R-:W1:Y:S01]  /*46e0*/  @!P6 LDS.128 R4, [R12+0x6400] ;  /* 0x006400000c04e984 */ /* 0x000e620000000c00 */
[----:B0-----:R-:W-:-:S04]  /*46f0*/  @!P6 LEA R8, P5, R208, R10, 0x1 ;  /* 0x0000000ad008e211 */ /* 0x001fc800078a08ff */
[----:B------:R-:W-:Y:S02]  /*4700*/  @!P6 IADD3.X R9, R11, R28, RZ, P5, !PT ;  /* 0x0000001c0b09e210 */ /* 0x000fe40002ffe4ff */
[----:B------:R-:W5:Y:S01]  /*4710*/  LDL R28, [R1+0x2c] ;  /* 0x00002c00011c7983 */ /* 0x000f620000100800 */
        /* <DEDUP_REMOVED lines=46> */
[----:B---3--:R-:W-:-:S05]  /*4a00*/  @!P5 IMAD.X R9, R11, 0x1, R14, P6 ;  /* 0x000000010b09d824 */ /* 0x008fca00030e060e */
[----:B-1----:R0:W-:Y:S03]  /*4a10*/  @!P5 ST.E.128 desc[UR40][R8.64], R4 ;  /* 0x000000040800d985 */ /* 0x0021e6000c101d28 */
.L_x_4727:
[----:B------:R-:W-:Y:S05]  /*4a20*/  BSYNC B0 ;  /* 0x0000000000007941 */ /* 0x000fea0003800000 */
.L_x_4726:
        /* <DEDUP_REMOVED lines=11> */
[----:B------:R-:W-:Y:S02]  /*4ae0*/  SEL R5, RZ, 0x1, P5 ;  /* 0x00000001ff057807 */ /* 0x000fe40002800000 */
[----:B------:R-:W-:Y:S02]  /*4af0*/  SEL R184, R184, RZ, P5 ;  /* 0x000000ffb8b87207 */ /* 0x000fe40002800000 */
[----:B------:R-:W-:Y:S01]  /*4b00*/  LOP3.LUT R190, R190, R5, RZ, 0x3c, !PT ;  /* 0x00000005bebe7212 */ /* 0x000fe200078e3cff */
[----:B------:R0:W-:Y:S01]  /*4b10*/  @!P0 SYNCS.ARRIVE.TRANS64.RED.A1T0 RZ, [R62+URZ], RZ ;  /* 0x000000ff3eff89a7 */ /* 0x0001e2000810043f */
[----:B------:R-:W-:Y:S01]  /*4b20*/  PLOP3.LUT P0, PT, PT, PT, PT, 0x8, 0x0 ;  /* 0x000000000000781c */ /* 0x000fe20003f0e170 */
[----:B------:R-:W-:-:S12]  /*4b30*/  @P4 BRA `(.L_x_4728) ;  /* 0xffffffd800184947 */ /* 0x000fd8000383ffff */
.L_x_4691:
[----:B------:R-:W2:Y:S01]  /*4b40*/  LDL R4, [R1+0x58] ;  /* 0x0000580001047983 */ /* 0x000ea20000100800 */
[----:B------:R-:W-:Y:S01]  /*4b50*/  BSSY B0, `(.L_x_4729) ;  /* 0x0000005000007945 */ /* 0x000fe20003800000 */
[----:B--2---:R-:W-:-:S03]  /*4b60*/  ISETP.NE.AND P1, PT, R4, 0x1, PT ;  /* 0x000000010400780c */ /* 0x004fc60003f25270 */
[----:B------:R-:W-:Y:S10]  /*4b70*/  @P0 BRA `(.L_x_4730) ;  /* 0x0000000000080947 */ /* 0x000ff40003800000 */
[----:B------:R-:W2:Y:S02]  /*4b80*/  FENCE.VIEW.ASYNC.G ;  /* 0x00000000000073c6 */ /* 0x000ea40000000100 */
[----:B--2---:R-:W-:Y:S06]  /*4b90*/  BAR.ARV 0xc, 0x180 ;  /* 0x0306000000007b1d */ /* 0x004fec0000002000 */
.L_x_4730:
[----:B------:R-:W-:Y:S05]  /*4ba0*/  BSYNC B0 ;  /* 0x0000000000007941 */ /* 0x000fea0003800000 */
.L_x_4729:
[----:B------:R-:W-:Y:S04]  /*4bb0*/  BSSY B7, `(.L_x_4731) ;  /* 0x0000c17000077945 */ /* 0x000fe80003800000 */
[----:B------:R-:W-:Y:S05]  /*4bc0*/  @!P1 BRA `(.L_x_4732) ;  /* 0x0000002000049947 */ /* 0x000fea0003800000 */
[----:B------:R-:W2:Y:S01]  /*4bd0*/  LDC R0, c[0x0][0x448] ;  /* 0x00011200ff007b82 */ /* 0x000ea20000000800 */
[----:B------:R-:W-:Y:S01]  /*4be0*/  VIADD R3, R200, 0x3f ;  /* 0x0000003fc8037836 */ /* 0x000fe20000000000 */
        /* <DEDUP_REMOVED lines=22> */
[----:B--2---:R-:W-:Y:S02]  /*4d50*/  ISETP.NE.AND P0, PT, R0, 0x1, PT ;  /* 0x000000010000780c */ /* 0x004fe40003f05270 */
        /* <DEDUP_REMOVED lines=10> */
[----:B------:R-:W-:-:S02]  /*4e00*/  CS2R R36, SRZ ;  /* 0x0000000000247805 */ /* 0x000fc4000001ff00 */
[----:B------:R-:W-:Y:S01]  /*4e10*/  CS2R R88, SRZ ;  /* 0x0000000000587805 */ /* 0x000fe2000001ff00 */
[----:B------:R-:W2:Y:S01]  /*4e20*/  @P0 LDC R0, c[0x0][0x44c] ;  /* 0x00011300ff000b82 */ /* 0x000ea20000000800 */
[----:B------:R-:W-:Y:S02]  /*4e30*/  CS2R R86, SRZ ;  /* 0x0000000000567805 */ /* 0x000fe4000001ff00 */
[----:B------:R-:W-:Y:S02]  /*4e40*/  CS2R R84, SRZ ;  /* 0x0000000000547805 */ /* 0x000fe4000001ff00 */
[----:B------:R-:W-:Y:S02]  /*4e50*/  MOV R83, RZ ;  /* 0x000000ff00537202 */ /* 0x000fe40000000f00 */
[----:B------:R-:W-:Y:S02]  /*4e60*/  CS2R R32, SRZ ;  /* 0x0000000000207805 */ /* 0x000fe4000001ff00 */
[----:B------:R-:W-:-:S02]  /*4e70*/  CS2R R80, SRZ ;  /* 0x0000000000507805 */ /* 0x000fc4000001ff00 */
[----:B------:R-:W-:Y:S02]  /*4e80*/  CS2R R78, SRZ ;  /* 0x00000000004e7805 */ /* 0x000fe4000001ff00 */
[----:B------:R-:W-:Y:S01]  /*4e90*/  CS2R R76, SRZ ;  /* 0x00000000004c7805 */ /* 0x000fe2000001ff00 */
[----:B------:R-:W1:Y:S01]  /*4ea0*/  @P0 LDC R5, c[0x0][0x450] ;  /* 0x00011400ff050b82 */ /* 0x000e620000000800 */
[----:B------:R-:W-:Y:S01]  /*4eb0*/  IMAD.MOV.U32 R75, RZ, RZ, RZ ;  /* 0x000000ffff4b7224 */ /* 0x000fe200078e00ff */
[----:B------:R-:W-:Y:S02]  /*4ec0*/  CS2R R28, SRZ ;  /* 0x00000000001c7805 */ /* 0x000fe4000001ff00 */
[----:B------:R-:W-:Y:S01]  /*4ed0*/  CS2R R72, SRZ ;  /* 0x0000000000487805 */ /* 0x000fe2000001ff00 */
[----:B------:R-:W-:Y:S01]  /*4ee0*/  IMAD.MOV.U32 R71, RZ, RZ, RZ ;  /* 0x000000ffff477224 */ /* 0x000fe200078e00ff */
[----:B---3--:R-:W-:Y:S02]  /*4ef0*/  CS2R R14, SRZ ;  /* 0x00000000000e7805 */ /* 0x008fe4000001ff00 */
[----:B------:R-:W-:Y:S01]  /*4f00*/  CS2R R68, SRZ ;  /* 0x0000000000447805 */ /* 0x000fe2000001ff00 */
[----:B------:R-:W-:Y:S01]  /*4f10*/  IMAD.MOV.U32 R67, RZ, RZ, RZ ;  /* 0x000000ffff437224 */ /* 0x000fe200078e00ff */
[----:B------:R-:W-:Y:S01]  /*4f20*/  CS2R R64, SRZ ;  /* 0x0000000000407805 */ /* 0x000fe2000001ff00 */
[----:B------:R-:W-:Y:S01]  /*4f30*/  IMAD.MOV.U32 R13, RZ, RZ, RZ ;  /* 0x000000ffff0d7224 */ /* 0x000fe200078e00ff */
[----:B0-----:R-:W-:-:S02]  /*4f40*/  CS2R R62, SRZ ;  /* 0x00000000003e7805 */ /* 0x001fc4000001ff00 */
[----:B------:R-:W-:Y:S02]  /*4f50*/  CS2R R158, SRZ ;  /* 0x00000000009e7805 */ /* 0x000fe4000001ff00 */
[----:B------:R-:W-:Y:S02]  /*4f60*/  CS2R R58, SRZ ;  /* 0x00000000003a7805 */ /* 0x000fe4000001ff00 */
[----:B------:R-:W-:Y:S02]  /*4f70*/  CS2R R160, SRZ ;  /* 0x0000000000a07805 */ /* 0x000fe4000001ff00 */
[----:B------:R-:W-:Y:S02]  /*4f80*/  CS2R R54, SRZ ;  /* 0x0000000000367805 */ /* 0x000fe4000001ff00 */
[----:B------:R-:W-:Y:S01]  /*4f90*/  CS2R R162, SRZ ;  /* 0x0000000000a27805 */ /* 0x000fe2000001ff00 */
[----:B--2---:R-:W-:Y:S01]  /*4fa0*/  @P0 IMAD.HI.U32 R0, R3, R0, RZ ;  /* 0x0000000003000227 */ /* 0x004fe200078e00ff */
[----:B------:R-:W-:-:S02]  /*4fb0*/  CS2R R50, SRZ ;  /* 0x0000000000327805 */ /* 0x000fc4000001ff00 */
[----:B------:R-:W-:Y:S02]  /*4fc0*/  CS2R R46, SRZ ;  /* 0x00000000002e7805 */ /* 0x000fe4000001ff00 */
[----:B------:R-:W-:Y:S01]  /*4fd0*/  CS2R R152, SRZ ;  /* 0x0000000000987805 */ /* 0x000fe2000001ff00 */
[----:B------:R-:W-:Y:S01]  /*4fe0*/  IMAD.MOV.U32 R164, RZ, RZ, RZ ;  /* 0x000000ffffa47224 */ /* 0x000fe200078e00ff */
[----:B------:R-:W-:Y:S02]  /*4ff0*/  CS2R R156, SRZ ;  /* 0x00000000009c7805 */ /* 0x000fe4000001ff00 */
[----:B------:R-:W-:Y:S02]  /*5000*/  CS2R R42, SRZ ;  /* 0x00000000002a7805 */ /* 0x000fe4000001ff00 */
[----:B------:R-:W-:Y:S02]  /*5010*/  CS2R R154, SRZ ;  /* 0x00000000009a7805 */ /* 0x000fe4000001ff00 */
[----:B-1----:R-:W-:Y:S01]  /*5020*/  @P0 SHF.R.U32.HI R3, RZ, R5, R0 ;  /* 0x00000005ff030219 */ /* 0x002fe20000011600 */
[----:B------:R-:W-:Y:S01]  /*5030*/  IMAD.MOV.U32 R39, RZ, RZ, RZ ;  /* 0x000000ffff277224 */ /* 0x000fe200078e00ff */
[----:B------:R-:W-:-:S02]  /*5040*/  PLOP3.LUT P0, PT, PT, PT, PT, 0x80, 0x0 ;  /* 0x000000000000781c */ /* 0x000fc40003f0f070 */
[----:B----4-:R-:W-:Y:S01]  /*5050*/  CS2R R10, SRZ ;  /* 0x00000000000a7805 */ /* 0x010fe2000001ff00 */
[----:B------:R-:W-:Y:S01]  /*5060*/  IMAD.MOV.U32 R35, RZ, RZ, RZ ;  /* 0x000000ffff237224 */ /* 0x000fe200078e00ff */
        /* <DEDUP_REMOVED lines=23> */
[----:B------:R-:W-:-:S04]  /*51e0*/  IMAD.IADD R3, R0, 0x1, -R3 ;  /* 0x0000000100037824 */ /* 0x000fc800078e0a03 */
[----:B------:R-:W-:-:S04]  /*51f0*/  IMAD R3, R3, 0x8000, R2 ;  /* 0x0000800003037824 */ /* 0x000fc800078e0202 */
[----:B------:R-:W-:-:S05]  /*5200*/  VIADD R3, R3, 0x400 ;  /* 0x0000040003037836 */ /* 0x000fca0000000000 */
[----:B------:R-:W-:-:S04]  /*5210*/  SHF.R.U32.HI R3, RZ, 0x4, R3 ;  /* 0x00000004ff037819 */ /* 0x000fc80000011603 */
[----:B------:R-:W-:-:S04]  /*5220*/  LOP3.LUT R0, R3, 0x3fff, RZ, 0xc0, !PT ;  /* 0x00003fff03007812 */ /* 0x000fc800078ec0ff */
[----:B------:R-:W-:Y:S01]  /*5230*/  LOP3.LUT R0, R0, 0x2000000, RZ, 0xfc, !PT ;  /* 0x0200000000007812 */ /* 0x000fe200078efcff */
[----:B------:R-:W-:Y:S06]  /*5240*/  @!P0 BRA `(.L_x_4734) ;  /* 0x0000000000048947 */ /* 0x000fec0003800000 */
[----:B------:R-:W-:Y:S01]  /*5250*/  BPT.TRAP 0x1 ;  /* 0x000000040000795c */ /* 0x000fe20000300000 */
.L_x_4734:
        /* <DEDUP_REMOVED lines=11> */
.L_x_4979:
[----:B------:R-:W-:Y:S05]  /*5310*/  BSYNC B0 ;  /* 0x0000000000007941 */ /* 0x000fea0003800000 */
.L_x_4735:
[----:B------:R-:W-:Y:S01]  /*5320*/  BAR.SYNC.DEFER_BLOCKING 0xe, 0x100 ;  /* 0x0384000000007b1d */ /* 0x000fe20000010000 */
[----:B------:R-:W-:Y:S01]  /*5330*/  IMAD.MOV.U32 R5, RZ, RZ, 0x40000040 ;  /* 0x40000040ff057424 */ /* 0x000fe200078e00ff */
[C---:B------:R-:W-:Y:S01]  /*5340*/  R2UR UR6, R6.reuse ;  /* 0x00000000060672ca */ /* 0x040fe200000e0000 */
[----:B0-----:R-:W-:Y:S01]  /*5350*/  VIADD R8, R6, 0x80 ;  /* 0x0000008006087836 */ /* 0x001fe20000000000 */
[----:B------:R-:W-:Y:S01]  /*5360*/  R2UR UR7, R7 ;  /* 0x00000000070772ca */ /* 0x000fe200000e0000 */
[C---:B------:R-:W-:Y:S01]  /*5370*/  VIADD R10, R4.reuse, 0x2 ;  /* 0x00000002040a7836 */ /* 0x040fe20000000000 */
[----:B------:R-:W-:Y:S01]  /*5380*/  R2UR UR4, R4 ;  /* 0x00000000040472ca */ /* 0x000fe200000e0000 */
[----:B------:R-:W-:Y:S01]  /*5390*/  IMAD.MOV.U32 R11, RZ, RZ, 0x40000040 ;  /* 0x40000040ff0b7424 */ /* 0x000fe200078e00ff */
[----:B------:R-:W-:Y:S01]  /*53a0*/  R2UR UR5, R5 ;  /* 0x00000000050572ca */ /* 0x000fe200000e0000 */
[----:B------:R-:W-:Y:S01]  /*53b0*/  IMAD.MOV.U32 R7, RZ, RZ, 0x40000040 ;  /* 0x40000040ff077424 */ /* 0x000fe200078e00ff */
[----:B------:R-:W-:Y:S01]  /*53c0*/  MOV R9, 0x40000040 ;  /* 0x4000004000097802 */ /* 0x000fe20000000f00 */
[----:B-----5:R-:W-:-:S10]  /*53d0*/  WARPGROUP.ARRIVE ;  /* 0x00000000000079c5 */ /* 0x020fd40000000000 */
        /* <DEDUP_REMOVED lines=11> */
[----:B------:R-:W-:-:S03]  /*5490*/  IMAD.MOV.U32 R9, RZ, RZ, 0x40000040 ;  /* 0x40000040ff097424 */ /* 0x000fc600078e00ff */
[----:B------:R-:W-:Y:S02]  /*54a0*/  R2UR UR8, R8 ;  /* 0x00000000080872ca */ /* 0x000fe400000e0000 */
[----:B------:R-:W-:Y:S01]  /*54b0*/  R2UR UR9, R9 ;  /* 0x00000000090972ca */ /* 0x000fe200000e0000 */
[----:B------:R-:W-:Y:S02]  /*54c0*/  WARPGROUP.DEPBAR.LE gsb0, 0x0 ;  /* 0x00008000000079c5 */ /* 0x000fe40000010000 */
[----:B------:R-:W-:-:S08]  /*54d0*/  WARPGROUP.ARRIVE ;  /* 0x00000000000079c5 */ /* 0x000fd00000000000 */
        /* <DEDUP_REMOVED lines=19> */
.L_x_4737:
[----:B------:R-:W-:Y:S01]  /*5610*/  ISETP.GE.AND P1, PT, R12, 0x2, PT ;  /* 0x000000020c00780c */ /* 0x000fe20003f26270 */
[----:B------:R-:W-:Y:S01]  /*5620*/  VIADD R14, R3, 0x28c60 ;  /* 0x00028c60030e7836 */ /* 0x000fe20000000000 */
[----:B------:R-:W-:Y:S04]  /*5630*/  BSSY B0, `(.L_x_4738) ;  /* 0x00000cb000007945 */ /* 0x000fe80003800000 */
[----:B------:R-:W-:-:S04]  /*5640*/  PRMT R14, R187, 0x654, R14 ;  /* 0x00000654bb0e7816 */ /* 0x000fc8000000000e */
[----:B------:R0:W-:Y:S03]  /*5650*/  SYNCS.ARRIVE.TRANS64.RED.A1T0 RZ, [R14+URZ], RZ ;  /* 0x000000ff0eff79a7 */ /* 0x0001e6000810043f */
[----:B------:R-:W-:Y:S05]  /*5660*/  @!P1 BRA `(.L_x_4739) ;  /* 0x0000000c001c9947 */ /* 0x000fea0003800000 */
[----:B------:R-:W-:-:S07]  /*5670*/  VIADD R3, R12, 0xfffffffe ;  /* 0xfffffffe0c037836 */ /* 0x000fce0000000000 */
.L_x_4746:
[----:B------:R-:W-:Y:S01]  /*5680*/  BAR.SYNC.DEFER_BLOCKING 0xe, 0x100 ;  /* 0x0384000000007b1d */ /* 0x000fe20000010000 */
[C---:B------:R-:W-:Y:S01]  /*5690*/  IMAD R13, R18.reuse, 0x40, R193 ;  /* 0x00000040120d7824 */ /* 0x040fe200078e02c1 */
[----:B------:R-:W-:Y:S01]  /*56a0*/  ISETP.GT.AND P2, PT, R3, RZ, PT ;  /* 0x000000ff0300720c */ /* 0x000fe20003f44270 */
[----:B------:R-:W-:Y:S02]  /*56b0*/  VIADD R18, R18, 0x1 ;  /* 0x0000000112127836 */ /* 0x000fe40000000000 */
[----:B------:R-:W-:Y:S02]  /*56c0*/  IMAD R12, R13, 0x4, R2 ;  /* 0x000000040d0c7824 */ /* 0x000fe400078e0202 */
[----:B------:R-:W-:Y:S01]  /*56d0*/  VIADD R3, R3, 0xffffffff ;  /* 0xffffffff03037836 */ /* 0x000fe20000000000 */
[----:B------:R-:W-:-:S04]  /*56e0*/  ISETP.NE.AND P1, PT, R18, 0x2, PT ;  /* 0x000000021200780c */ /* 0x000fc80003f25270 */
[----:B------:R-:W-:Y:S01]  /*56f0*/  SEL R18, R18, RZ, P1 ;  /* 0x000000ff12127207 */ /* 0x000fe20000800000 */
[----:B-1----:R-:W1:Y:S04]  /*5700*/  LDS R13, [R12+0x28800] ;  /* 0x028800000c0d7984 */ /* 0x002e680000000800 */
[----:B------:R-:W2:Y:S01]  /*5710*/  LDS R12, [R12+0x28820] ;  /* 0x028820000c0c7984 */ /* 0x000ea20000000800 */
[-C--:B-1----:R-:W-:Y:S01]  /*5720*/  FMUL.FTZ R24, R24, R13.reuse ;  /* 0x0000000d18187220 */ /* 0x082fe20000410000 */
        /* <DEDUP_REMOVED lines=131> */
.L_x_4740:
[----:B------:R-:W-:Y:S01]  /*5f60*/  IMAD R20, R18, 0x8, R2 ;  /* 0x0000000812147824 */ /* 0x000fe200078e0202 */
[----:B------:R-:W-:-:S04]  /*5f70*/  SHF.L.U32 R12, R19, 0x1f, RZ ;  /* 0x0000001f130c7819 */ /* 0x000fc800000006ff */
[----:B------:R1:W2:Y:S01]  /*5f80*/  SYNCS.PHASECHK.TRANS64.TRYWAIT P1, [R20+URZ+0x28c50], R12 ;  /* 0x028c500c140075a7 */ /* 0x0002a2000802017f */
[----:B------:R-:W-:Y:S05]  /*5f90*/  @!P0 BRA `(.L_x_4741) ;  /* 0x0000000000048947 */ /* 0x000fea0003800000 */
[----:B------:R-:W-:Y:S01]  /*5fa0*/  BPT.TRAP 0x1 ;  /* 0x000000040000795c */ /* 0x000fe20000300000 */
.L_x_4741:
[----:B------:R-:W-:Y:S04]  /*5fb0*/  BSSY B1, `(.L_x_4742) ;  /* 0x0000004000017945 */ /* 0x000fe80003800000 */
[----:B--2---:R-:W-:Y:S05]  /*5fc0*/  @P1 BRA `(.L_x_4743) ;  /* 0x0000000000081947 */ /* 0x004fea0003800000 */
[----:B------:R-:W2:Y:S02]  /*5fd0*/  SYNCS.PHASECHK.TRANS64.TRYWAIT P1, [R20+URZ+0x28c50], R12 ;  /* 0x028c500c140075a7 */ /* 0x000ea4000802017f */
[----:B--2---:R-:W-:Y:S05]  /*5fe0*/  @!P1 BRA `(.L_x_4744) ;  /* 0x0000015800b89947 */ /* 0x004fea0003800000 */
.L_x_4743:
[----:B------:R-:W-:Y:S05]  /*5ff0*/  BSYNC B1 ;  /* 0x0000000000017941 */ /* 0x000fea0003800000 */
.L_x_4742:
[----:B-12---:R-:W-:Y:S01]  /*6000*/  IMAD R12, R18, 0x1000, R0 ;  /* 0x00001000120c7824 */ /* 0x006fe200078e0200 */
[----:B------:R-:W-:Y:S01]  /*6010*/  R2UR UR4, R4 ;  /* 0x00000000040472ca */ /* 0x000fe200000e0000 */
[----:B------:R-:W-:Y:S01]  /*6020*/  IMAD.MOV.U32 R13, RZ, RZ, 0x40000040 ;  /* 0x40000040ff0d7424 */ /* 0x000fe200078e00ff */
[----:B------:R-:W-:Y:S01]  /*6030*/  R2UR UR5, R5 ;  /* 0x00000000050572ca */ /* 0x000fe200000e0000 */
[----:B------:R-:W-:Y:S01]  /*6040*/  WARPGROUP.ARRIVE ;  /* 0x00000000000079c5 */ /* 0x000fe20000000000 */
[C---:B------:R-:W-:Y:S01]  /*6050*/  R2UR UR6, R12.reuse ;  /* 0x000000000c0672ca */ /* 0x040fe200000e0000 */
[----:B------:R-:W-:Y:S01]  /*6060*/  IMAD.MOV.U32 R15, RZ, RZ, 0x40000040 ;  /* 0x40000040ff0f7424 */ /* 0x000fe200078e00ff */
[----:B------:R-:W-:Y:S01]  /*6070*/  R2UR UR7, R13 ;  /* 0x000000000d0772ca */ /* 0x000fe200000e0000 */
[----:B------:R-:W-:Y:S01]  /*6080*/  IMAD.MOV.U32 R13, RZ, RZ, 0x40000040 ;  /* 0x40000040ff0d7424 */ /* 0x000fe200078e00ff */
[----:B0-----:R-:W-:-:S11]  /*6090*/  IADD3 R14, R12, 0x80, RZ ;  /* 0x000000800c0e7810 */ /* 0x001fd60007ffe0ff */
        /* <DEDUP_REMOVED lines=32> */
.L_x_4745:
[----:B------:R-:W-:-:S05]  /*62a0*/  VIADD R20, R20, 0x28c60 ;  /* 0x00028c6014147836 */ /* 0x000fca0000000000 */
[----:B------:R-:W-:-:S04]  /*62b0*/  PRMT R20, R187, 0x654, R20 ;  /* 0x00000654bb147816 */ /* 0x000fc80000000014 */
[----:B------:R1:W-:Y:S01]  /*62c0*/  SYNCS.ARRIVE.TRANS64.RED.A1T0 RZ, [R20+URZ], RZ ;  /* 0x000000ff14ff79a7 */ /* 0x0003e2000810043f */
[----:B------:R-:W-:Y:S05]  /*62d0*/  @P2 BRA `(.L_x_4746) ;  /* 0xfffffff000e82947 */ /* 0x000fea000383ffff */
.L_x_4739:
[----:B------:R-:W-:Y:S05]  /*62e0*/  BSYNC B0 ;  /* 0x0000000000007941 */ /* 0x000fea0003800000 */
.L_x_4738:
        /* <DEDUP_REMOVED lines=13> */
[-C--:B0-----:R-:W-:Y:S01]  /*63c0*/  FMUL.FTZ R14, R33, R2.reuse ;  /* 0x00000002210e7220 */ /* 0x081fe20000410000 */
        /* <DEDUP_REMOVED lines=69> */
[----:B------:R-:W-:Y:S01]  /*6820*/  FMUL.FTZ R8, R25, R2 ;  /* 0x0000000219087220 */ /* 0x000fe20000410000 */
        /* <DEDUP_REMOVED lines=59> */
.L_x_4732:
        /* <DEDUP_REMOVED lines=122> */
.L_x_4748:
[----:B------:R-:W-:Y:S05]  /*7380*/  BSYNC B6 ;  /* 0x0000000000067941 */ /* 0x000fea0003800000 */
.L_x_4747:
        /* <DEDUP_REMOVED lines=13> */
.L_x_4752:
[----:B-1----:R1:W2:Y:S02]  /*7460*/  SYNCS.PHASECHK.TRANS64.TRYWAIT P0, [R2+URZ+0x28c00], R3 ;  /* 0x028c0003020075a7 */ /* 0x0022a4000800017f */
[----:B--2---:R-:W-:Y:S05]  /*7470*/  @!P0 NANOSLEEP.SYNCS 0x989680 ;  /* 0x009896800000895d */ /* 0x004fea0003900000 */
[----:B------:R-:W2:Y:S02]  /*7480*/  @!P0 SYNCS.PHASECHK.TRANS64 P0, [R2+URZ+0x28c00], R3 ;  /* 0x028c0003020085a7 */ /* 0x000ea4000800007f */
[----:B--2---:R-:W-:Y:S05]  /*7490*/  @!P0 BRA `(.L_x_4752) ;  /* 0xfffffffc00f08947 */ /* 0x004fea000383ffff */
.L_x_4751:
[----:B------:R-:W-:Y:S05]  /*74a0*/  BSYNC B0 ;  /* 0x0000000000007941 */ /* 0x000fea0003800000 */
.L_x_4750:
[----:B------:R-:W-:Y:S05]  /*74b0*/  BRA `(.L_x_4753) ;  /* 0x0000002c00d07947 */ /* 0x000fea0003800000 */
.L_x_4749:
        /* <DEDUP_REMOVED lines=31> */
.L_x_4755:
[----:B------:R-:W-:Y:S05]  /*76b0*/  BSYNC B6 ;  /* 0x0000000000067941 */ /* 0x000fea0003800000 */
.L_x_4754:
        /* <DEDUP_REMOVED lines=20> */
[----:B------:R-:W-:-:S05]  /*7800*/  IMAD.IADD R20, R21, 0x1, -R20 ;  /* 0x0000000115147824 */ /* 0x000fca00078e0a14 */
[----:B------:R-:W-:-:S05]  /*7810*/  LEA R3, R20, R38, 0x5 ;  /* 0x0000002614037211 */ /* 0x000fca00078e28ff */
        /* <DEDUP_REMOVED lines=23> */
.L_x_4985:
        /* <DEDUP_REMOVED lines=16> */
[----:B------:R-:W-:Y:S01]  /*7a90*/  @!P3 IMAD.SHL.U32 R33, R196, 0x2, RZ ;  /* 0x00000002c421b824 */ /* 0x000fe200078e00ff */
        /* <DEDUP_REMOVED lines=14> */
.L_x_4760:
[----:B------:R-:W-:Y:S05]  /*7b80*/  BSYNC B1 ;  /* 0x0000000000017941 */ /* 0x000fea0003800000 */
.L_x_4759:
[----:B---3-5:R-:W-:Y:S01]  /*7b90*/  IMAD.MOV.U32 R5, RZ, RZ, R24 ;  /* 0x000000ffff057224 */ /* 0x028fe200078e0018 */
[----:B------:R-:W-:Y:S01]  /*7ba0*/  UMOV UR4, 0xffffffff ;  /* 0xffffffff00047882 */ /* 0x000fe20000000000 */
[----:B-1----:R-:W-:Y:S02]  /*7bb0*/  IMAD.MOV.U32 R8, RZ, RZ, R25 ;  /* 0x000000ffff087224 */ /* 0x002fe400078e0019 */
[----:B--2---:R-:W-:Y:S02]  /*7bc0*/  IMAD.MOV.U32 R0, RZ, RZ, R26 ;  /* 0x000000ffff007224 */ /* 0x004fe400078e001a */
[----:B------:R-:W-:Y:S01]  /*7bd0*/  IMAD.MOV.U32 R3, RZ, RZ, R27 ;  /* 0x000000ffff037224 */ /* 0x000fe200078e001b */
[----:B------:R-:W-:Y:S01]  /*7be0*/  PRMT R42, R5, 0x5410, R8 ;  /* 0x00005410052a7816 */ /* 0x000fe20000000008 */
[----:B------:R-:W-:Y:S01]  /*7bf0*/  IMAD.MOV.U32 R5, RZ, RZ, R20 ;  /* 0x000000ffff057224 */ /* 0x000fe200078e0014 */
[----:B------:R-:W-:Y:S02]  /*7c00*/  MOV R8, R21 ;  /* 0x0000001500087202 */ /* 0x000fe40000000f00 */
[----:B------:R-:W-:Y:S01]  /*7c10*/  PRMT R40, R3, 0x5410, R0 ;  /* 0x0000541003287816 */ /* 0x000fe20000000000 */
[----:B------:R-:W-:Y:S01]  /*7c20*/  IMAD.MOV.U32 R0, RZ, RZ, R28 ;  /* 0x000000ffff007224 */ /* 0x000fe200078e001c */
[----:B------:R-:W-:Y:S01]  /*7c30*/  PRMT R44, R8, 0x5410, R5 ;  /* 0x00005410082c7816 */ /* 0x000fe20000000005 */
[----:B------:R-:W-:Y:S01]  /*7c40*/  IMAD.MOV.U32 R3, RZ, RZ, R29 ;  /* 0x000000ffff037224 */ /* 0x000fe200078e001d */
[----:B------:R-:W-:-:S02]  /*7c50*/  CS2R R8, SRZ ;  /* 0x0000000000087805 */ /* 0x000fc4000001ff00 */
[----:B------:R-:W-:Y:S02]  /*7c60*/  PRMT R41, R41, 0x5410, R0 ;  /* 0x0000541029297816 */ /* 0x000fe40000000000 */
[----:B------:R-:W-:Y:S01]  /*7c70*/  PRMT R43, R43, 0x5410, R3 ;  /* 0x000054102b2b7816 */ /* 0x000fe20000000003 */
[----:B------:R-:W-:Y:S06]  /*7c80*/  BRA.DIV UR4, `(.L_x_4761) ;  /* 0x0000014204147947 */ /* 0x000fec000b800000 */
[----:B------:R1:W2:Y:S04]  /*7c90*/  SHFL.IDX PT, R3, R6, 0x1, 0x1c1f ;  /* 0x003c1f0006037f89 */ /* 0x0002a800000e0000 */
[----:B------:R1:W3:Y:S04]  /*7ca0*/  SHFL.IDX PT, R0, R4, 0x1, 0x1c1f ;  /* 0x003c1f0004007f89 */ /* 0x0002e800000e0000 */
[----:B------:R1:W0:Y:S04]  /*7cb0*/  SHFL.IDX PT, R5, R10, 0x1, 0x1c1f ;  /* 0x003c1f000a057f89 */ /* 0x00022800000e0000 */
[----:B----4-:R1:W4:Y:S02]  /*7cc0*/  SHFL.IDX PT, R14, R7, 0x1, 0x1c1f ;  /* 0x003c1f00070e7f89 */ /* 0x01032400000e0000 */
.L_x_4991:
        /* <DEDUP_REMOVED lines=21> */
[----:B------:R-:W-:Y:S01]  /*7e20*/  @!P3 IMAD.SHL.U32 R7, R196, 0x2, RZ ;  /* 0x00000002c407b824 */ /* 0x000fe200078e00ff */
        /* <DEDUP_REMOVED lines=14> */
.L_x_4763:
[----:B------:R-:W-:Y:S05]  /*7f10*/  BSYNC B1 ;  /* 0x0000000000017941 */ /* 0x000fea0003800000 */
.L_x_4762:
[----:B------:R-:W1:Y:S01]  /*7f20*/  SYNCS.PHASECHK.TRANS64.TRYWAIT P0, [R2+URZ+0x28c00], R37 ;  /* 0x028c0025020075a7 */ /* 0x000e62000800017f */
[----:B--2---:R-:W-:Y:S01]  /*7f30*/  LOP3.LUT R3, R34, 0x1c0, RZ, 0xc0, !PT ;  /* 0x000001c022037812 */ /* 0x004fe200078ec0ff */
[----:B0----5:R-:W-:Y:S01]  /*7f40*/  IMAD.MOV.U32 R4, RZ, RZ, R8 ;  /* 0x000000ffff047224 */ /* 0x021fe200078e0008 */
[----:B------:R-:W-:Y:S01]  /*7f50*/  VIADDMNMX R35, R35, -R200, 0x40, PT ;  /* 0x0000004023237446 */ /* 0x000fe200038009c8 */
[----:B------:R-:W-:Y:S01]  /*7f60*/  IMAD.MOV.U32 R5, RZ, RZ, R11 ;  /* 0x000000ffff057224 */ /* 0x000fe200078e000b */
[----:B---3--:R-:W-:Y:S01]  /*7f70*/  LOP3.LUT R0, R3, 0x18, R16, 0xf8, !PT ;  /* 0x0000001803007812 */ /* 0x008fe200078ef810 */
[----:B------:R-:W-:Y:S01]  /*7f80*/  IMAD.MOV.U32 R6, RZ, RZ, R30 ;  /* 0x000000ffff067224 */ /* 0x000fe200078e001e */
[----:B------:R-:W-:Y:S01]  /*7f90*/  SHF.R.U32.HI R3, RZ, 0x3, R3 ;  /* 0x00000003ff037819 */ /* 0x000fe20000011603 */
[----:B------:R-:W-:Y:S01]  /*7fa0*/  BSSY B1, `(.L_x_4764) ;  /* 0x0000013000017945 */ /* 0x000fe20003800000 */
[----:B------:R-:W-:Y:S01]  /*7fb0*/  PRMT R45, R4, 0x7610, R45 ;  /* 0x00007610042d7816 */ /* 0x000fe2000000002d */
[----:B------:R-:W-:Y:S01]  /*7fc0*/  IMAD.MOV.U32 R4, RZ, RZ, R10 ;  /* 0x000000ffff047224 */ /* 0x000fe200078e000a */
[----:B------:R-:W-:Y:S01]  /*7fd0*/  LOP3.LUT R3, R0, R3, RZ, 0x3c, !PT ;  /* 0x0000000300037212 */ /* 0x000fe200078e3cff */
[----:B------:R-:W-:Y:S01]  /*7fe0*/  IMAD.MOV.U32 R0, RZ, RZ, R9 ;  /* 0x000000ffff007224 */ /* 0x000fe200078e0009 */
[----:B------:R-:W-:-:S02]  /*7ff0*/  LOP3.LUT P2, RZ, R191, 0x4, RZ, 0xc0, !PT ;  /* 0x00000004bfff7812 */ /* 0x000fc4000784c0ff */
[----:B------:R-:W-:Y:S01]  /*8000*/  PRMT R15, R4, 0x5410, R6 ;  /* 0x00005410040f7816 */ /* 0x000fe20000000006 */
[----:B------:R-:W-:Y:S01]  /*8010*/  IMAD R3, R228, 0x200, R3 ;  /* 0x00000200e4037824 */ /* 0x000fe200078e0203 */
[----:B----4-:R-:W-:Y:S01]  /*8020*/  PRMT R14, R5, 0x5410, R0 ;  /* 0x00005410050e7816 */ /* 0x010fe20000000000 */
[----:B------:R-:W-:Y:S01]  /*8030*/  IMAD.MOV.U32 R0, RZ, RZ, R31 ;  /* 0x000000ffff007224 */ /* 0x000fe200078e001f */
[----:B------:R-:W-:Y:S01]  /*8040*/  ISETP.GE.AND P1, PT, R186, R35, PT ;  /* 0x00000023ba00720c */ /* 0x000fe20003f26270 */
[----:B------:R-:W-:Y:S01]  /*8050*/  IMAD.MOV.U32 R4, RZ, RZ, R12 ;  /* 0x000000ffff047224 */ /* 0x000fe200078e000c */
[----:B------:R-:W-:Y:S01]  /*8060*/  MOV R5, R13 ;  /* 0x0000000d00057202 */ /* 0x000fe20000000f00 */
[----:B------:R-:W-:Y:S01]  /*8070*/  IMAD R3, R3, 0x2, R2 ;  /* 0x0000000203037824 */ /* 0x000fe200078e0202 */
[----:B------:R-:W-:Y:S02]  /*8080*/  PRMT R46, R0, 0x7610, R46 ;  /* 0x00007610002e7816 */ /* 0x000fe4000000002e */
[----:B------:R-:W-:Y:S01]  /*8090*/  PRMT R32, R4, 0x7610, R32 ;  /* 0x0000761004207816 */ /* 0x000fe20000000020 */
[----:B------:R-:W-:-:S02]  /*80a0*/  VIADD R4, R3, 0x20400 ;  /* 0x0002040003047836 */ /* 0x000fc40000000000 */
[----:B------:R-:W-:Y:S01]  /*80b0*/  VIADD R0, R3, 0x20440 ;  /* 0x0002044003007836 */ /* 0x000fe20000000000 */
[----:B-1----:R-:W-:Y:S06]  /*80c0*/  @!P0 BRA `(.L_x_4765) ;  /* 0x0000013c00748947 */ /* 0x002fec0003800000 */
.L_x_4992:
[----:B------:R-:W-:Y:S05]  /*80d0*/  BSYNC B1 ;  /* 0x0000000000017941 */ /* 0x000fea0003800000 */
.L_x_4764:
        /* <DEDUP_REMOVED lines=12> */
[----:B------:R-:W-:Y:S02]  /*81a0*/  SHF.R.U64 R38, R26, 0x10, R27 ;  /* 0x000000101a267819 */ /* 0x000fe4000000121b */
[----:B------:R-:W-:Y:S02]  /*81b0*/  PRMT R39, R40, 0x5410, R39 ;  /* 0x0000541028277816 */ /* 0x000fe40000000027 */
[----:B------:R-:W-:Y:S02]  /*81c0*/  PRMT R36, R43, 0x5432, R36 ;  /* 0x000054322b247816 */ /* 0x000fe40000000024 */
[----:B------:R-:W-:-:S02]  /*81d0*/  SHF.R.U64 R34, R28, 0x10, R29 ;  /* 0x000000101c227819 */ /* 0x000fc4000000121d */
[----:B------:R-:W-:Y:S01]  /*81e0*/  PRMT R38, R40, 0x5432, R38 ;  /* 0x0000543228267816 */ /* 0x000fe20000000026 */
[----:B------:R-:W-:Y:S01]  /*81f0*/  IMAD.U32 R40, R39, 0x10000, RZ ;  /* 0x0001000027287824 */ /* 0x000fe200078e00ff */
[----:B------:R-:W-:Y:S01]  /*8200*/  PRMT R34, R41, 0x5432, R34 ;  /* 0x0000543229227816 */ /* 0x000fe20000000022 */
[C---:B0-----:R-:W-:Y:S01]  /*8210*/  IMAD.U32 R37, R36.reuse, 0x10000, RZ ;  /* 0x0001000024257824 */ /* 0x041fe200078e00ff */
[----:B------:R-:W-:Y:S02]  /*8220*/  LOP3.LUT R39, R39, 0xffff0000, RZ, 0xc0, !PT ;  /* 0xffff000027277812 */ /* 0x000fe400078ec0ff */
[----:B------:R-:W-:Y:S02]  /*8230*/  LOP3.LUT R36, R36, 0xffff0000, RZ, 0xc0, !PT ;  /* 0xffff000024247812 */ /* 0x000fe400078ec0ff */
[C---:B-1----:R-:W-:Y:S01]  /*8240*/  LOP3.LUT R27, R6.reuse, 0xffff0000, RZ, 0xc0, !PT ;  /* 0xffff0000061b7812 */ /* 0x042fe200078ec0ff */
[----:B------:R-:W-:Y:S01]  /*8250*/  IMAD.U32 R26, R6, 0x10000, RZ ;  /* 0x00010000061a7824 */ /* 0x000fe200078e00ff */
[C---:B------:R-:W-:Y:S01]  /*8260*/  LOP3.LUT R29, R7.reuse, 0xffff0000, RZ, 0xc0, !PT ;  /* 0xffff0000071d7812 */ /* 0x040fe200078ec0ff */
[----:B------:R-:W-:-:S02]  /*8270*/  IMAD.U32 R28, R7, 0x10000, RZ ;  /* 0x00010000071c7824 */ /* 0x000fc400078e00ff */
[CC--:B------:R-:W-:Y:S01]  /*8280*/  FMUL.FTZ R41, R27.reuse, R40.reuse ;  /* 0x000000281b297220 */ /* 0x0c0fe20000410000 */
[----:B------:R-:W-:Y:S01]  /*8290*/  FMUL.FTZ R27, R27, R37 ;  /* 0x000000251b1b7220 */ /* 0x000fe20000410000 */
[C---:B------:R-:W-:Y:S01]  /*82a0*/  FMUL.FTZ R43, R29.reuse, R39 ;  /* 0x000000271d2b7220 */ /* 0x040fe20000410000 */
[----:B------:R-:W-:Y:S02]  /*82b0*/  IMAD.U32 R6, R4, 0x10000, RZ ;  /* 0x0001000004067824 */ /* 0x000fe400078e00ff */
[C---:B------:R-:W-:Y:S01]  /*82c0*/  FFMA.FTZ R41, R26.reuse, R37, -R41 ;  /* 0x000000251a297223 */ /* 0x040fe20000010829 */
[----:B------:R-:W-:Y:S01]  /*82d0*/  FFMA.FTZ R40, R26, R40, R27 ;  /* 0x000000281a287223 */ /* 0x000fe2000001001b */
[-C--:B------:R-:W-:Y:S01]  /*82e0*/  FMUL.FTZ R37, R29, R36.reuse ;  /* 0x000000241d257220 */ /* 0x080fe20000410000 */
[C---:B------:R-:W-:Y:S01]  /*82f0*/  IMAD.U32 R7, R5.reuse, 0x10000, RZ ;  /* 0x0001000005077824 */ /* 0x040fe200078e00ff */
[----:B------:R-:W-:Y:S01]  /*8300*/  LOP3.LUT R4, R4, 0xffff0000, RZ, 0xc0, !PT ;  /* 0xffff000004047812 */ /* 0x000fe200078ec0ff */
[----:B------:R-:W-:Y:S01]  /*8310*/  IMAD.U32 R29, R38, 0x10000, RZ ;  /* 0x00010000261d7824 */ /* 0x000fe200078e00ff */
[----:B------:R-:W-:Y:S01]  /*8320*/  LOP3.LUT R5, R5, 0xffff0000, RZ, 0xc0, !PT ;  /* 0xffff000005057812 */ /* 0x000fe200078ec0ff */
[----:B------:R-:W-:Y:S01]  /*8330*/  IMAD.U32 R27, R34, 0x10000, RZ ;  /* 0x00010000221b7824 */ /* 0x000fe200078e00ff */
[----:B------:R-:W-:Y:S01]  /*8340*/  LOP3.LUT R38, R38, 0xffff0000, RZ, 0xc0, !PT ;  /* 0xffff000026267812 */ /* 0x000fe200078ec0ff */
[----:B------:R-:W-:Y:S01]  /*8350*/  FFMA.FTZ R43, R28, R36, -R43 ;  /* 0x000000241c2b7223 */ /* 0x000fe2000001082b */
        /* <DEDUP_REMOVED lines=15> */
.L_x_4769:
[----:B------:R-:W-:Y:S05]  /*8450*/  BSYNC B2 ;  /* 0x0000000000027941 */ /* 0x000fea0003800000 */
.L_x_4768:
[----:B------:R-:W-:Y:S05]  /*8460*/  @P1 BRA `(.L_x_4767) ;  /* 0x0000000000b81947 */ /* 0x000fea0003800000 */
[----:B-1----:R-:W1:Y:S01]  /*8470*/  LDS.128 R4, [R0] ;  /* 0x0000000000047984 */ /* 0x002e620000000c00 */
        /* <DEDUP_REMOVED lines=8> */
[----:B------:R-:W-:-:S02]  /*8500*/  PRMT R26, R44, 0x5432, R26 ;  /* 0x000054322c1a7816 */ /* 0x000fc4000000001a */
[----:B------:R-:W-:Y:S02]  /*8510*/  LOP3.LUT R34, R34, 0xffff0000, RZ, 0xc0, !PT ;  /* 0xffff000022227812 */ /* 0x000fe400078ec0ff */
[----:B------:R-:W-:Y:S02]  /*8520*/  LOP3.LUT R27, R27, 0xffff0000, RZ, 0xc0, !PT ;  /* 0xffff00001b1b7812 */ /* 0x000fe400078ec0ff */
[----:B------:R-:W-:Y:S02]  /*8530*/  PRMT R29, R42, 0x5410, R29 ;  /* 0x000054102a1d7816 */ /* 0x000fe4000000001d */
[C---:B-1----:R-:W-:Y:S01]  /*8540*/  LOP3.LUT R21, R6.reuse, 0xffff0000, RZ, 0xc0, !PT ;  /* 0xffff000006157812 */ /* 0x042fe200078ec0ff */
[----:B------:R-:W-:Y:S01]  /*8550*/  IMAD.U32 R20, R6, 0x10000, RZ ;  /* 0x0001000006147824 */ /* 0x000fe200078e00ff */
[C---:B------:R-:W-:Y:S01]  /*8560*/  LOP3.LUT R25, R7.reuse, 0xffff0000, RZ, 0xc0, !PT ;  /* 0xffff000007197812 */ /* 0x040fe200078ec0ff */
[----:B------:R-:W-:Y:S02]  /*8570*/  IMAD.U32 R24, R7, 0x10000, RZ ;  /* 0x0001000007187824 */ /* 0x000fe400078e00ff */
[C---:B0-----:R-:W-:Y:S01]  /*8580*/  FMUL.FTZ R37, R21.reuse, R36 ;  /* 0x0000002415257220 */ /* 0x041fe20000410000 */
[----:B------:R-:W-:Y:S01]  /*8590*/  FMUL.FTZ R21, R21, R28 ;  /* 0x0000001c15157220 */ /* 0x000fe20000410000 */
[C---:B------:R-:W-:Y:S01]  /*85a0*/  IMAD.U32 R6, R4.reuse, 0x10000, RZ ;  /* 0x0001000004067824 */ /* 0x040fe200078e00ff */
[----:B------:R-:W-:Y:S01]  /*85b0*/  LOP3.LUT R4, R4, 0xffff0000, RZ, 0xc0, !PT ;  /* 0xffff000004047812 */ /* 0x000fe200078ec0ff */
[----:B------:R-:W-:-:S02]  /*85c0*/  IMAD.U32 R7, R5, 0x10000, RZ ;  /* 0x0001000005077824 */ /* 0x000fc400078e00ff */
[C---:B------:R-:W-:Y:S01]  /*85d0*/  FFMA.FTZ R36, R20.reuse, R36, R21 ;  /* 0x0000002414247223 */ /* 0x040fe20000010015 */
[----:B------:R-:W-:Y:S01]  /*85e0*/  FFMA.FTZ R37, R20, R28, -R37 ;  /* 0x0000001c14257223 */ /* 0x000fe20000010825 */
[C---:B------:R-:W-:Y:S01]  /*85f0*/  SHF.L.U32 R21, R26.reuse, 0x10, RZ ;  /* 0x000000101a157819 */ /* 0x040fe200000006ff */
[-C--:B------:R-:W-:Y:S01]  /*8600*/  FMUL.FTZ R39, R25, R34.reuse ;  /* 0x0000002219277220 */ /* 0x080fe20000410000 */
[----:B------:R-:W-:Y:S01]  /*8610*/  LOP3.LUT R5, R5, 0xffff0000, RZ, 0xc0, !PT ;  /* 0xffff000005057812 */ /* 0x000fe200078ec0ff */
[-C--:B------:R-:W-:Y:S01]  /*8620*/  FMUL.FTZ R41, R25, R27.reuse ;  /* 0x0000001b19297220 */ /* 0x080fe20000410000 */
[C---:B------:R-:W-:Y:S01]  /*8630*/  LOP3.LUT R20, R29.reuse, 0xffff0000, RZ, 0xc0, !PT ;  /* 0xffff00001d147812 */ /* 0x040fe200078ec0ff */
[----:B------:R-:W-:Y:S01]  /*8640*/  IMAD.U32 R25, R29, 0x10000, RZ ;  /* 0x000100001d197824 */ /* 0x000fe200078e00ff */
[----:B------:R-:W-:Y:S01]  /*8650*/  LOP3.LUT R26, R26, 0xffff0000, RZ, 0xc0, !PT ;  /* 0xffff00001a1a7812 */ /* 0x000fe200078ec0ff */
[C---:B------:R-:W-:Y:S01]  /*8660*/  FFMA.FTZ R39, R24.reuse, R27, -R39 ;  /* 0x0000001b18277223 */ /* 0x040fe20000010827 */
        /* <DEDUP_REMOVED lines=14> */
.L_x_4767:
[----:B------:R-:W-:Y:S05]  /*8750*/  BSYNC B1 ;  /* 0x0000000000017941 */ /* 0x000fea0003800000 */
.L_x_4766:
        /* <DEDUP_REMOVED lines=14> */
[C---:B------:R-:W-:Y:S01]  /*8840*/  IMAD.U32 R29, R28.reuse, 0x10000, RZ ;  /* 0x000100001c1d7824 */ /* 0x040fe200078e00ff */
[----:B------:R-:W-:Y:S01]  /*8850*/  LOP3.LUT R28, R28, 0xffff0000, RZ, 0xc0, !PT ;  /* 0xffff00001c1c7812 */ /* 0x000fe200078ec0ff */
[----:B------:R-:W-:Y:S01]  /*8860*/  IMAD.U32 R26, R25, 0x10000, RZ ;  /* 0x00010000191a7824 */ /* 0x000fe200078e00ff */
[----:B------:R-:W-:-:S02]  /*8870*/  SHF.R.U64 R24, R30, 0x10, R31 ;  /* 0x000000101e187819 */ /* 0x000fc4000000121f */
        /* <DEDUP_REMOVED lines=36> */
.L_x_4772:
[----:B------:R-:W-:Y:S05]  /*8ac0*/  BSYNC B1 ;  /* 0x0000000000017941 */ /* 0x000fea0003800000 */
.L_x_4771:
[----:B------:R-:W-:Y:S05]  /*8ad0*/  @P1 BRA `(.L_x_4770) ;  /* 0x0000001800241947 */ /* 0x000fea0003800000 */
[----:B-1----:R-:W1:Y:S01]  /*8ae0*/  LDS.128 R4, [R0+0x1000] ;  /* 0x0010000000047984 */ /* 0x002e620000000c00 */
[----:B------:R-:W-:Y:S02]  /*8af0*/  SHF.R.U64 R8, R10, 0x10, R11 ;  /* 0x000000100a087819 */ /* 0x000fe4000000120b */
[----:B------:R-:W-:Y:S02]  /*8b00*/  SHF.R.U64 R3, R12, 0x10, R13 ;  /* 0x000000100c037819 */ /* 0x000fe4000000120d */
        /* <DEDUP_REMOVED lines=13> */
[----:B------:R-:W-:-:S02]  /*8be0*/  IMAD.U32 R8, R6, 0x10000, RZ ;  /* 0x0001000006087824 */ /* 0x000fc400078e00ff */
[C---:B------:R-:W-:Y:S01]  /*8bf0*/  FMUL.FTZ R13, R9.reuse, R12 ;  /* 0x0000000c090d7220 */ /* 0x040fe20000410000 */
[-C--:B------:R-:W-:Y:S01]  /*8c00*/  FMUL.FTZ R9, R9, R11.reuse ;  /* 0x0000000b09097220 */ /* 0x080fe20000410000 */
[C---:B------:R-:W-:Y:S01]  /*8c10*/  FMUL.FTZ R21, R7.reuse, R14 ;  /* 0x0000000e07157220 */ /* 0x040fe20000410000 */
[----:B------:R-:W-:Y:S02]  /*8c20*/  IMAD.U32 R3, R4, 0x10000, RZ ;  /* 0x0001000004037824 */ /* 0x000fe400078e00ff */
[C---:B------:R-:W-:Y:S01]  /*8c30*/  FFMA.FTZ R13, R8.reuse, R11, -R13 ;  /* 0x0000000b080d7223 */ /* 0x040fe2000001080d */
[----:B------:R-:W-:Y:S01]  /*8c40*/  FFMA.FTZ R20, R8, R12, R9 ;  /* 0x0000000c08147223 */ /* 0x000fe20000010009 */
[-C--:B------:R-:W-:Y:S01]  /*8c50*/  FMUL.FTZ R9, R7, R33.reuse ;  /* 0x0000002107097220 */ /* 0x080fe20000410000 */
[----:B------:R-:W-:Y:S01]  /*8c60*/  IMAD.U32 R6, R5, 0x10000, RZ ;  /* 0x0001000005067824 */ /* 0x000fe200078e00ff */
        /* <DEDUP_REMOVED lines=22> */
.L_x_4757:
        /* <DEDUP_REMOVED lines=11> */
[----:B------:R-:W-:-:S04]  /*8e80*/  LOP3.LUT R3, R3, 0xfffffffc, RZ, 0xc0, !PT ;  /* 0xfffffffc03037812 */ /* 0x000fc800078ec0ff */
[----:B------:R-:W-:Y:S02]  /*8e90*/  IADD3 R3, R0, -R3, RZ ;  /* 0x8000000300037210 */ /* 0x000fe40007ffe0ff */
[----:B------:R-:W1:Y:S03]  /*8ea0*/  @P0 LDC R0, c[0x0][0x44c] ;  /* 0x00011300ff000b82 */ /* 0x000e660000000800 */
        /* <DEDUP_REMOVED lines=53> */
[----:B------:R-:W-:Y:S01]  /*9200*/  IMAD.MOV.U32 R8, RZ, RZ, R32 ;  /* 0x000000ffff087224 */ /* 0x000fe200078e0020 */
[----:B---3--:R-:W-:-:S02]  /*9210*/  @!P1 MOV R20, R4 ;  /* 0x0000000400149202 */ /* 0x008fc40000000f00 */
[----:B------:R0:W3:Y:S01]  /*9220*/  SHFL.IDX PT, R3, R25, 0x1, 0x1c1f ;  /* 0x003c1f0019037f89 */ /* 0x0000e200000e0000 */
[----:B------:R-:W-:Y:S01]  /*9230*/  @!P1 IMAD.MOV.U32 R21, RZ, RZ, R5 ;  /* 0x000000ffff159224 */ /* 0x000fe200078e0005 */
[----:B------:R-:W-:Y:S01]  /*9240*/  PRMT R34, R8, 0x7610, R34 ;  /* 0x0000761008227816 */ /* 0x000fe20000000022 */
[----:B------:R-:W-:Y:S02]  /*9250*/  @!P1 IMAD.MOV.U32 R29, RZ, RZ, R7 ;  /* 0x000000ffff1d9224 */ /* 0x000fe400078e0007 */
[----:B------:R-:W-:Y:S02]  /*9260*/  @!P1 IMAD.MOV.U32 R28, RZ, RZ, R6 ;  /* 0x000000ffff1c9224 */ /* 0x000fe400078e0006 */
[----:B------:R-:W-:Y:S02]  /*9270*/  IMAD.MOV.U32 R4, RZ, RZ, R20 ;  /* 0x000000ffff047224 */ /* 0x000fe400078e0014 */
[----:B------:R-:W-:Y:S02]  /*9280*/  IMAD.MOV.U32 R5, RZ, RZ, R21 ;  /* 0x000000ffff057224 */ /* 0x000fe400078e0015 */
[----:B------:R-:W-:-:S02]  /*9290*/  IMAD.MOV.U32 R7, RZ, RZ, R29 ;  /* 0x000000ffff077224 */ /* 0x000fc400078e001d */
[----:B------:R-:W-:Y:S01]  /*92a0*/  IMAD.MOV.U32 R9, RZ, RZ, R33 ;  /* 0x000000ffff097224 */ /* 0x000fe200078e0021 */
[----:B------:R-:W-:Y:S01]  /*92b0*/  PRMT R41, R41, 0x5410, R5 ;  /* 0x0000541029297816 */ /* 0x000fe20000000005 */
[----:B------:R-:W-:Y:S01]  /*92c0*/  IMAD.MOV.U32 R6, RZ, RZ, R28 ;  /* 0x000000ffff067224 */ /* 0x000fe200078e001c */
[----:B------:R-:W-:Y:S02]  /*92d0*/  PRMT R39, R7, 0x5410, R4 ;  /* 0x0000541007277816 */ /* 0x000fe40000000004 */
[----:B------:R-:W-:Y:S02]  /*92e0*/  CS2R R4, SRZ ;  /* 0x0000000000047805 */ /* 0x000fe4000001ff00 */
[----:B------:R-:W-:Y:S02]  /*92f0*/  PRMT R36, R9, 0x7610, R36 ;  /* 0x0000761009247816 */ /* 0x000fe40000000024 */
[----:B012-4-:R-:W-:-:S07]  /*9300*/  PRMT R43, R43, 0x5410, R6 ;  /* 0x000054102b2b7816 */ /* 0x017fce0000000006 */
.L_x_5002:
        /* <DEDUP_REMOVED lines=20> */
[--C-:B------:R-:W-:Y:S02]  /*9450*/  IMAD.X R9, R0, 0x1, R5.reuse, P1 ;  /* 0x0000000100097824 */ /* 0x100fe400008e0605 */
[----:B------:R-:W-:-:S04]  /*9460*/  IMAD.X R5, R24, 0x1, R5, P2 ;  /* 0x0000000118057824 */ /* 0x000fc800010e0605 */
[----:B------:R-:W5:Y:S04]  /*9470*/  LD.E.128 R8, desc[UR40][R8.64] ;  /* 0x0000002808087980 */ /* 0x000f68000c101d00 */
[----:B------:R-:W5:Y:S02]  /*9480*/  LD.E.128 R4, desc[UR40][R4.64] ;  /* 0x0000002804047980 */ /* 0x000f64000c101d00 */
.L_x_4775:
[----:B------:R-:W-:Y:S05]  /*9490*/  BSYNC B1 ;  /* 0x0000000000017941 */ /* 0x000fea0003800000 */
.L_x_4774:
[----:B------:R-:W0:Y:S01]  /*94a0*/  SYNCS.PHASECHK.TRANS64.TRYWAIT P1, [R2+URZ+0x28c00], R13 ;  /* 0x028c000d020075a7 */ /* 0x000e22000802017f */
[----:B-----5:R-:W-:Y:S01]  /*94b0*/  IMAD.MOV.U32 R0, RZ, RZ, R4 ;  /* 0x000000ffff007224 */ /* 0x020fe200078e0004 */
[----:B------:R-:W-:Y:S01]  /*94c0*/  VIADDMNMX R35, R35, -R200, 0x40, PT ;  /* 0x0000004023237446 */ /* 0x000fe200038009c8 */
[----:B---3--:R-:W-:Y:S01]  /*94d0*/  IMAD.MOV.U32 R3, RZ, RZ, R5 ;  /* 0x000000ffff037224 */ /* 0x008fe200078e0005 */
[----:B------:R-:W-:Y:S01]  /*94e0*/  MOV R14, R9 ;  /* 0x00000009000e7202 */ /* 0x000fe20000000f00 */
[C---:B------:R-:W-:Y:S01]  /*94f0*/  VIADD R12, R186.reuse, 0x20 ;  /* 0x00000020ba0c7836 */ /* 0x040fe20000000000 */
[-C--:B------:R-:W-:Y:S01]  /*9500*/  ISETP.GE.OR P2, PT, R186, R35.reuse, P0 ;  /* 0x00000023ba00720c */ /* 0x080fe20000746670 */
[----:B------:R-:W-:Y:S01]  /*9510*/  BSSY B1, `(.L_x_4776) ;  /* 0x000000d000017945 */ /* 0x000fe20003800000 */
        /* <DEDUP_REMOVED lines=12> */
.L_x_5003:
[----:B------:R-:W-:Y:S05]  /*95e0*/  BSYNC B1 ;  /* 0x0000000000017941 */ /* 0x000fea0003800000 */
.L_x_4776:
[----:B------:R-:W-:Y:S04]  /*95f0*/  BSSY B1, `(.L_x_4778) ;  /* 0x000006a000017945 */ /* 0x000fe80003800000 */
[----:B------:R-:W-:Y:S05]  /*9600*/  @P2 BRA `(.L_x_4779) ;  /* 0x0000000400a02947 */ /* 0x000fea0003800000 */
[----:B------:R-:W-:Y:S01]  /*9610*/  IMAD.SHL.U32 R12, R191, 0x40, RZ ;  /* 0x00000040bf0c7824 */ /* 0x000fe200078e00ff */
[----:B------:R-:W-:Y:S01]  /*9620*/  SHF.R.U64 R35, R30, 0x10, R31 ;  /* 0x000000101e237819 */ /* 0x000fe2000000121f */
[----:B------:R-:W-:Y:S01]  /*9630*/  IMAD.IADD R14, R16, 0x1, R37 ;  /* 0x00000001100e7824 */ /* 0x000fe200078e0225 */
[--C-:B------:R-:W-:Y:S02]  /*9640*/  SHF.R.U64 R40, R20, 0x10, R21.reuse ;  /* 0x0000001014287819 */ /* 0x100fe40000001215 */
[----:B------:R-:W-:Y:S02]  /*9650*/  LOP3.LUT R15, R12, 0x1c0, RZ, 0xc0, !PT ;  /* 0x000001c00c0f7812 */ /* 0x000fe400078ec0ff */
[----:B------:R-:W-:Y:S02]  /*9660*/  SHF.R.U32.HI R42, RZ, 0x10, R21 ;  /* 0x00000010ff2a7819 */ /* 0x000fe40000011615 */
[----:B------:R-:W-:Y:S02]  /*9670*/  SHF.R.U32.HI R25, RZ, 0x3, R15 ;  /* 0x00000003ff197819 */ /* 0x000fe4000001160f */
[----:B------:R-:W-:-:S02]  /*9680*/  LOP3.LUT R14, R15, 0x38, R14, 0xf8, !PT ;  /* 0x000000380f0e7812 */ /* 0x000fc400078ef80e */
[----:B------:R-:W-:Y:S02]  /*9690*/  LOP3.LUT R12, R15, 0x38, R16, 0xf8, !PT ;  /* 0x000000380f0c7812 */ /* 0x000fe400078ef810 */
[-C--:B------:R-:W-:Y:S02]  /*96a0*/  LOP3.LUT R15, R14, R25.reuse, RZ, 0x3c, !PT ;  /* 0x000000190e0f7212 */ /* 0x080fe400078e3cff */
[----:B0-----:R-:W-:Y:S02]  /*96b0*/  LOP3.LUT R13, R12, R25, RZ, 0x3c, !PT ;  /* 0x000000190c0d7212 */ /* 0x001fe400078e3cff */
[----:B------:R-:W-:Y:S01]  /*96c0*/  SHF.R.U32.HI R45, RZ, 0x10, R29 ;  /* 0x00000010ff2d7819 */ /* 0x000fe2000001161d */
[C---:B------:R-:W-:Y:S01]  /*96d0*/  IMAD R25, R228.reuse, 0x200, R15 ;  /* 0x00000200e4197824 */ /* 0x040fe200078e020f */
[----:B------:R-:W-:Y:S01]  /*96e0*/  PRMT R35, R41, 0x5410, R35 ;  /* 0x0000541029237816 */ /* 0x000fe20000000023 */
[----:B------:R-:W-:Y:S01]  /*96f0*/  IMAD R13, R228, 0x200, R13 ;  /* 0x00000200e40d7824 */ /* 0x000fe200078e020d */
[----:B------:R-:W-:Y:S01]  /*9700*/  PRMT R40, R39, 0x5432, R40 ;  /* 0x0000543227287816 */ /* 0x000fe20000000028 */
[----:B------:R-:W-:Y:S01]  /*9710*/  IMAD R51, R25, 0x2, R2 ;  /* 0x0000000219337824 */ /* 0x000fe200078e0202 */
[----:B------:R-:W-:Y:S01]  /*9720*/  PRMT R42, R41, 0x5432, R42 ;  /* 0x00005432292a7816 */ /* 0x000fe2000000002a */
[----:B------:R-:W-:Y:S01]  /*9730*/  IMAD R50, R13, 0x2, R2 ;  /* 0x000000020d327824 */ /* 0x000fe200078e0202 */
[----:B------:R-:W-:Y:S01]  /*9740*/  PRMT R45, R39, 0x5410, R45 ;  /* 0x00005410272d7816 */ /* 0x000fe2000000002d */
[----:B------:R-:W-:Y:S01]  /*9750*/  IMAD.U32 R41, R40, 0x10000, RZ ;  /* 0x0001000028297824 */ /* 0x000fe200078e00ff */
[----:B------:R-:W0:Y:S01]  /*9760*/  LDS.128 R24, [R51+0x20400] ;  /* 0x0204000033187984 */ /* 0x000e220000000c00 */
[----:B------:R-:W-:Y:S01]  /*9770*/  SHF.R.U32.HI R38, RZ, 0x10, R31 ;  /* 0x00000010ff267819 */ /* 0x000fe2000001161f */
[----:B------:R-:W-:Y:S01]  /*9780*/  IMAD.U32 R39, R35, 0x10000, RZ ;  /* 0x0001000023277824 */ /* 0x000fe200078e00ff */
[----:B------:R-:W-:Y:S01]  /*9790*/  SHF.R.U64 R31, R32, 0x10, R33 ;  /* 0x00000010201f7819 */ /* 0x000fe20000001221 */
[----:B------:R-:W1:Y:S01]  /*97a0*/  LDS.128 R12, [R50+0x20400] ;  /* 0x02040000320c7984 */ /* 0x000e620000000c00 */
[----:B------:R-:W-:-:S02]  /*97b0*/  SHF.R.U64 R44, R28, 0x10, R29 ;  /* 0x000000101c2c7819 */ /* 0x000fc4000000121d */
[C---:B------:R-:W-:Y:S02]  /*97c0*/  PRMT R38, R34.reuse, 0x5432, R38 ;  /* 0x0000543222267816 */ /* 0x040fe40000000026 */
[----:B------:R-:W-:Y:S02]  /*97d0*/  PRMT R34, R34, 0x5410, R31 ;  /* 0x0000541022227816 */ /* 0x000fe4000000001f */
[----:B------:R-:W-:Y:S02]  /*97e0*/  PRMT R44, R43, 0x5432, R44 ;  /* 0x000054322b2c7816 */ /* 0x000fe4000000002c */
[----:B------:R-:W-:Y:S02]  /*97f0*/  LOP3.LUT R43, R40, 0xffff0000, RZ, 0xc0, !PT ;  /* 0xffff0000282b7812 */ /* 0x000fe400078ec0ff */
[----:B------:R-:W-:Y:S02]  /*9800*/  LOP3.LUT R35, R35, 0xffff0000, RZ, 0xc0, !PT ;  /* 0xffff000023237812 */ /* 0x000fe400078ec0ff */
[----:B------:R-:W-:-:S04]  /*9810*/  SHF.R.U32.HI R33, RZ, 0x10, R33 ;  /* 0x00000010ff217819 */ /* 0x000fc80000011621 */
[----:B------:R-:W-:Y:S01]  /*9820*/  PRMT R36, R36, 0x5410, R33 ;  /* 0x0000541024247816 */ /* 0x000fe20000000021 */
[C---:B0-----:R-:W-:Y:S01]  /*9830*/  IMAD.U32 R30, R24.reuse, 0x10000, RZ ;  /* 0x00010000181e7824 */ /* 0x041fe200078e00ff */
[----:B------:R-:W-:Y:S01]  /*9840*/  LOP3.LUT R24, R24, 0xffff0000, RZ, 0xc0, !PT ;  /* 0xffff000018187812 */ /* 0x000fe200078ec0ff */
[C---:B------:R-:W-:Y:S01]  /*9850*/  IMAD.U32 R31, R25.reuse, 0x10000, RZ ;  /* 0x00010000191f7824 */ /* 0x040fe200078e00ff */
[----:B------:R-:W-:Y:S01]  /*9860*/  LOP3.LUT R25, R25, 0xffff0000, RZ, 0xc0, !PT ;  /* 0xffff000019197812 */ /* 0x000fe200078ec0ff */
[----:B-1----:R-:W-:Y:S02]  /*9870*/  IMAD.U32 R20, R12, 0x10000, RZ ;  /* 0x000100000c147824 */ /* 0x002fe400078e00ff */
[C---:B------:R-:W-:Y:S01]  /*9880*/  FMUL.FTZ R47, R30.reuse, R41 ;  /* 0x000000291e2f7220 */ /* 0x040fe20000410000 */
[----:B------:R-:W-:Y:S01]  /*9890*/  FMUL.FTZ R49, R30, R39 ;  /* 0x000000271e317220 */ /* 0x000fe20000410000 */
[----:B------:R-:W-:Y:S01]  /*98a0*/  SHF.L.U32 R30, R42, 0x10, RZ ;  /* 0x000000102a1e7819 */ /* 0x000fe200000006ff */
[----:B------:R-:W-:-:S02]  /*98b0*/  IMAD.U32 R21, R13, 0x10000, RZ ;  /* 0x000100000d157824 */ /* 0x000fc400078e00ff */
[C---:B------:R-:W-:Y:S01]  /*98c0*/  FFMA.FTZ R47, R20.reuse, R39, -R47 ;  /* 0x00000027142f7223 */ /* 0x040fe2000001082f */
[----:B------:R-:W-:Y:S01]  /*98d0*/  FFMA.FTZ R49, R20, R41, R49 ;  /* 0x0000002914317223 */ /* 0x000fe20000010031 */
[----:B------:R-:W-:Y:S02]  /*98e0*/  IMAD.U32 R20, R38, 0x10000, RZ ;  /* 0x0001000026147824 */ /* 0x000fe400078e00ff */
[C---:B------:R-:W-:Y:S01]  /*98f0*/  FMUL.FTZ R46, R31.reuse, R30 ;  /* 0x0000001e1f2e7220 */ /* 0x040fe20000410000 */
[----:B------:R-:W-:Y:S01]  /*9900*/  LOP3.LUT R12, R12, 0xffff0000, RZ, 0xc0, !PT ;  /* 0xffff00000c0c7812 */ /* 0x000fe200078ec0ff */
        /* <DEDUP_REMOVED lines=12> */
[C---:B------:R-:W-:Y:S01]  /*99d0*/  FMUL.FTZ R12, R25.reuse, R42 ;  /* 0x0000002a190c7220 */ /* 0x040fe20000410000 */
        /* <DEDUP_REMOVED lines=9> */
[C---:B------:R-:W-:Y:S01]  /*9a70*/  FMUL.FTZ R38, R33.reuse, R20 ;  /* 0x0000001421267220 */ /* 0x040fe20000410000 */
[----:B------:R-:W-:Y:S02]  /*9a80*/  IMAD.U32 R12, R36, 0x10000, RZ ;  /* 0x00010000240c7824 */ /* 0x000fe400078e00ff */
[C---:B------:R-:W-:Y:S01]  /*9a90*/  FFMA.FTZ R39, R28.reuse, R21, -R39 ;  /* 0x000000151c277223 */ /* 0x040fe20000010827 */
[----:B------:R-:W-:Y:S01]  /*9aa0*/  FFMA.FTZ R32, R28, R31, R32 ;  /* 0x0000001f1c207223 */ /* 0x000fe20000010020 */
[----:B------:R-:W-:Y:S01]  /*9ab0*/  LOP3.LUT R26, R26, 0xffff0000, RZ, 0xc0, !PT ;  /* 0xffff00001a1a7812 */ /* 0x000fe200078ec0ff */
[-C--:B------:R-:W-:Y:S01]  /*9ac0*/  FMUL.FTZ R28, R33, R12.reuse ;  /* 0x0000000c211c7220 */ /* 0x080fe20000410000 */
[----:B------:R-:W-:Y:S01]  /*9ad0*/  FFMA.FTZ R38, R29, R12, -R38 ;  /* 0x0000000c1d267223 */ /* 0x000fe20000010826 */
[----:B------:R-:W-:Y:S01]  /*9ae0*/  LOP3.LUT R27, R27, 0xffff0000, RZ, 0xc0, !PT ;  /* 0xffff00001b1b7812 */ /* 0x000fe200078ec0ff */
[----:B------:R-:W-:Y:S01]  /*9af0*/  FFMA.FTZ R35, R13, R42, R48 ;  /* 0x0000002a0d237223 */ /* 0x000fe20000010030 */
[----:B------:R-:W-:Y:S01]  /*9b00*/  LOP3.LUT R21, R44, 0xffff0000, RZ, 0xc0, !PT ;  /* 0xffff00002c157812 */ /* 0x000fe200078ec0ff */
[----:B------:R-:W-:Y:S01]  /*9b10*/  FFMA.FTZ R28, R29, R20, R28 ;  /* 0x000000141d1c7223 */ /* 0x000fe2000001001c */
[----:B------:R-:W-:-:S02]  /*9b20*/  LOP3.LUT R12, R45, 0xffff0000, RZ, 0xc0, !PT ;  /* 0xffff00002d0c7812 */ /* 0x000fc400078ec0ff */
[----:B------:R-:W-:Y:S01]  /*9b30*/  LOP3.LUT R13, R34, 0xffff0000, RZ, 0xc0, !PT ;  /* 0xffff0000220d7812 */ /* 0x000fe200078ec0ff */
[----:B------:R-:W-:Y:S01]  /*9b40*/  FMUL.FTZ R29, R26, R21 ;  /* 0x000000151a1d7220 */ /* 0x000fe20000410000 */
[----:B------:R-:W-:Y:S01]  /*9b50*/  LOP3.LUT R36, R36, 0xffff0000, RZ, 0xc0, !PT ;  /* 0xffff000024247812 */ /* 0x000fe200078ec0ff */
[----:B------:R-:W-:Y:S01]  /*9b60*/  FMUL.FTZ R34, R27, R12 ;  /* 0x0000000c1b227220 */ /* 0x000fe20000410000 */
[----:B------:R-:W-:Y:S01]  /*9b70*/  LOP3.LUT R14, R14, 0xffff0000, RZ, 0xc0, !PT ;  /* 0xffff00000e0e7812 */ /* 0x000fe200078ec0ff */
[-C--:B------:R-:W-:Y:S01]  /*9b80*/  FMUL.FTZ R26, R26, R13.reuse ;  /* 0x0000000d1a1a7220 */ /* 0x080fe20000410000 */
[----:B------:R-:W-:Y:S01]  /*9b90*/  LOP3.LUT R15, R15, 0xffff0000, RZ, 0xc0, !PT ;  /* 0xffff00000f0f7812 */ /* 0x000fe200078ec0ff */
[-C--:B------:R-:W-:Y:S02]  /*9ba0*/  FMUL.FTZ R31, R27, R36.reuse ;  /* 0x000000241b1f7220 */ /* 0x080fe40000410000 */
        /* <DEDUP_REMOVED lines=14> */
.L_x_4779:
[----:B------:R-:W-:Y:S05]  /*9c90*/  BSYNC B1 ;  /* 0x0000000000017941 */ /* 0x000fea0003800000 */
.L_x_4778:
        /* <DEDUP_REMOVED lines=20> */
[--C-:B------:R-:W-:Y:S02]  /*9de0*/  SHF.R.U64 R29, R10, 0x10, R11.reuse ;  /* 0x000000100a1d7819 */ /* 0x100fe4000000120b */
[----:B------:R-:W-:Y:S02]  /*9df0*/  SHF.R.U32.HI R31, RZ, 0x10, R11 ;  /* 0x00000010ff1f7819 */ /* 0x000fe4000001160b */
[----:B------:R-:W-:Y:S02]  /*9e00*/  SHF.R.U32.HI R34, RZ, 0x10, R5 ;  /* 0x00000010ff227819 */ /* 0x000fe40000011605 */
[----:B------:R-:W-:Y:S02]  /*9e10*/  SHF.L.U32 R33, R32, 0x10, RZ ;  /* 0x0000001020217819 */ /* 0x000fe400000006ff */
[----:B------:R-:W-:Y:S02]  /*9e20*/  SHF.R.U32.HI R37, RZ, 0x10, R7 ;  /* 0x00000010ff257819 */ /* 0x000fe40000011607 */
[----:B------:R-:W-:-:S02]  /*9e30*/  PRMT R34, R53, 0x5432, R34 ;  /* 0x0000543235227816 */ /* 0x000fc40000000022 */
[----:B------:R-:W-:Y:S02]  /*9e40*/  PRMT R37, R53, 0x5410, R37 ;  /* 0x0000541035257816 */ /* 0x000fe40000000025 */
[----:B------:R-:W-:Y:S01]  /*9e50*/  PRMT R31, R30, 0x5410, R31 ;  /* 0x000054101e1f7816 */ /* 0x000fe2000000001f */
[----:B------:R-:W-:Y:S01]  /*9e60*/  IMAD.U32 R36, R34, 0x10000, RZ ;  /* 0x0001000022247824 */ /* 0x000fe200078e00ff */
[----:B------:R-:W-:Y:S02]  /*9e70*/  PRMT R28, R54, 0x5432, R28 ;  /* 0x00005432361c7816 */ /* 0x000fe4000000001c */
[----:B------:R-:W-:Y:S02]  /*9e80*/  SHF.R.U64 R35, R6, 0x10, R7 ;  /* 0x0000001006237819 */ /* 0x000fe40000001207 */
[----:B------:R-:W-:Y:S01]  /*9e90*/  PRMT R29, R20, 0x5410, R29 ;  /* 0x00005410141d7816 */ /* 0x000fe2000000001d */
[----:B------:R-:W-:Y:S01]  /*9ea0*/  IMAD.U32 R30, R28, 0x10000, RZ ;  /* 0x000100001c1e7824 */ /* 0x000fe200078e00ff */
[----:B------:R-:W-:Y:S01]  /*9eb0*/  PRMT R35, R52, 0x5410, R35 ;  /* 0x0000541034237816 */ /* 0x000fe20000000023 */
[----:B--2---:R-:W-:-:S04]  /*9ec0*/  IMAD.IADD R3, R12, 0x1, R0 ;  /* 0x000000010c037824 */ /* 0x004fc800078e0200 */
[----:B------:R-:W-:Y:S01]  /*9ed0*/  IMAD R3, R3, 0x2, R2 ;  /* 0x0000000203037824 */ /* 0x000fe200078e0202 */
[----:B---3--:R-:W-:Y:S04]  /*9ee0*/  LDS.128 R12, [R40+0x20400] ;  /* 0x02040000280c7984 */ /* 0x008fe80000000c00 */
[----:B------:R-:W0:Y:S02]  /*9ef0*/  LDS.128 R24, [R3+0x20400] ;  /* 0x0204000003187984 */ /* 0x000e240000000c00 */
[C---:B0-----:R-:W-:Y:S01]  /*9f00*/  IMAD.U32 R9, R24.reuse, 0x10000, RZ ;  /* 0x0001000018097824 */ /* 0x041fe200078e00ff */
[----:B------:R-:W-:Y:S01]  /*9f10*/  LOP3.LUT R10, R24, 0xffff0000, RZ, 0xc0, !PT ;  /* 0xffff0000180a7812 */ /* 0x000fe200078ec0ff */
[C---:B------:R-:W-:Y:S01]  /*9f20*/  IMAD.U32 R11, R25.reuse, 0x10000, RZ ;  /* 0x00010000190b7824 */ /* 0x040fe200078e00ff */
[----:B------:R-:W-:Y:S01]  /*9f30*/  LOP3.LUT R24, R25, 0xffff0000, RZ, 0xc0, !PT ;  /* 0xffff000019187812 */ /* 0x000fe200078ec0ff */
[----:B------:R-:W-:-:S02]  /*9f40*/  IMAD.U32 R25, R21, 0x10000, RZ ;  /* 0x0001000015197824 */ /* 0x000fc400078e00ff */
[C---:B------:R-:W-:Y:S01]  /*9f50*/  FMUL.FTZ R39, R9.reuse, R33 ;  /* 0x0000002109277220 */ /* 0x040fe20000410000 */
[C---:B------:R-:W-:Y:S02]  /*9f60*/  IMAD.U32 R0, R12.reuse, 0x10000, RZ ;  /* 0x000100000c007824 */ /* 0x040fe400078e00ff */
[-C--:B------:R-:W-:Y:S01]  /*9f70*/  FMUL.FTZ R9, R9, R25.reuse ;  /* 0x0000001909097220 */ /* 0x080fe20000410000 */
[----:B------:R-:W-:Y:S01]  /*9f80*/  LOP3.LUT R4, R12, 0xffff0000, RZ, 0xc0, !PT ;  /* 0xffff00000c047812 */ /* 0x000fe200078ec0ff */
[----:B------:R-:W-:Y:S01]  /*9f90*/  FFMA.FTZ R39, R0, R25, -R39 ;  /* 0x0000001900277223 */ /* 0x000fe20000010827 */
        /* <DEDUP_REMOVED lines=61> */
.L_x_4770:
[----:B------:R-:W-:Y:S05]  /*a370*/  BSYNC B0 ;  /* 0x0000000000007941 */ /* 0x000fea0003800000 */
.L_x_4756:
        /* <DEDUP_REMOVED lines=8> */
.L_x_4753:
[----:B------:R-:W-:-:S13]  /*a400*/  ISETP.NE.AND P0, PT, R185, 0x3, PT ;  /* 0x00000003b900780c */ /* 0x000fda0003f05270 */
[----:B------:R-:W-:Y:S05]  /*a410*/  @!P0 BRA `(.L_x_4780) ;  /* 0x0000000000048947 */ /* 0x000fea0003800000 */
[----:B------:R-:W-:Y:S01]  /*a420*/  BPT.TRAP 0x1 ;  /* 0x000000040000795c */ /* 0x000fe20000300000 */
.L_x_4780:
[----:B------:R-:W-:Y:S01]  /*a430*/  IMAD R20, R18, 0x8, R2 ;  /* 0x0000000812147824 */ /* 0x000fe200078e0202 */
[----:B------:R-:W-:-:S04]  /*a440*/  SHF.L.U32 R21, R19, 0x1f, RZ ;  /* 0x0000001f13157819 */ /* 0x000fc800000006ff */
[----:B------:R4:W0:Y:S01]  /*a450*/  SYNCS.PHASECHK.TRANS64.TRYWAIT P1, [R20+URZ+0x28c30], R21 ;  /* 0x028c3015140075a7 */ /* 0x000822000802017f */
[----:B------:R-:W-:Y:S05]  /*a460*/  @!P0 BRA `(.L_x_4781) ;  /* 0x0000000000048947 */ /* 0x000fea0003800000 */
[----:B------:R-:W-:Y:S01]  /*a470*/  BPT.TRAP 0x1 ;  /* 0x000000040000795c */ /* 0x000fe20000300000 */
.L_x_4781:
[C---:B--2---:R-:W-:Y:S02]  /*a480*/  VIADD R0, R2.reuse, 0x22400 ;  /* 0x0002240002007836 */ /* 0x044fe40000000000 */
[----:B01-3--:R-:W-:-:S03]  /*a490*/  VIADD R3, R2, 0x20400 ;  /* 0x0002040002037836 */ /* 0x00bfc60000000000 */
[----:B------:R-:W-:Y:S02]  /*a4a0*/  SHF.R.U32.HI R0, RZ, 0x4, R0 ;  /* 0x00000004ff007819 */ /* 0x000fe40000011600 */
[----:B------:R-:W-:Y:S02]  /*a4b0*/  SHF.R.U32.HI R3, RZ, 0x4, R3 ;  /* 0x00000004ff037819 */ /* 0x000fe40000011603 */
[----:B------:R-:W-:Y:S02]  /*a4c0*/  LOP3.LUT R0, R0, 0x3fff, RZ, 0xc0, !PT ;  /* 0x00003fff00007812 */ /* 0x000fe400078ec0ff */
[----:B------:R-:W-:Y:S02]  /*a4d0*/  LOP3.LUT R3, R3, 0x3fff, RZ, 0xc0, !PT ;  /* 0x00003fff03037812 */ /* 0x000fe400078ec0ff */
[----:B------:R-:W-:Y:S01]  /*a4e0*/  LOP3.LUT R12, R0, 0x10000, RZ, 0xfc, !PT ;  /* 0x00010000000c7812 */ /* 0x000fe200078efcff */
[----:B------:R-:W-:Y:S06]  /*a4f0*/  @P1 BRA `(.L_x_4782) ;  /* 0x0000000000081947 */ /* 0x000fec0003800000 */
[----:B------:R-:W0:Y:S02]  /*a500*/  SYNCS.PHASECHK.TRANS64.TRYWAIT P1, [R20+URZ+0x28c30], R21 ;  /* 0x028c3015140075a7 */ /* 0x000e24000802017f */
[----:B0-----:R-:W-:Y:S05]  /*a510*/  @!P1 BRA `(.L_x_4783) ;  /* 0x0000011c00f49947 */ /* 0x001fea0003800000 */
.L_x_4782:
        /* <DEDUP_REMOVED lines=12> */
[----:B------:R-:W-:Y:S01]  /*a5e0*/  IMAD.MOV.U32 R11, RZ, RZ, 0x40000040 ;  /* 0x40000040ff0b7424 */ /* 0x000fe200078e00ff */
[----:B------:R-:W-:Y:S01]  /*a5f0*/  MOV R7, 0x40000040 ;  /* 0x4000004000077802 */ /* 0x000fe20000000f00 */
[----:B------:R-:W-:-:S02]  /*a600*/  VIADD R8, R4, 0x4 ;  /* 0x0000000404087836 */ /* 0x000fc40000000000 */
[----:B------:R-:W-:Y:S02]  /*a610*/  IMAD.MOV.U32 R9, RZ, RZ, 0x40000040 ;  /* 0x40000040ff097424 */ /* 0x000fe400078e00ff */
[----:B------:R-:W-:-:S06]  /*a620*/  IMAD.MOV.U32 R15, RZ, RZ, 0x40000040 ;  /* 0x40000040ff0f7424 */ /* 0x000fcc00078e00ff */
        /* <DEDUP_REMOVED lines=30> */
.L_x_4784:
[----:B------:R-:W1:Y:S01]  /*a810*/  LDC R0, c[0x0][0x448] ;  /* 0x00011200ff007b82 */ /* 0x000e620000000800 */
[----:B------:R-:W-:Y:S01]  /*a820*/  ULDC UR4, c[0x0][0x9d8] ;  /* 0x0002760000047ab9 */ /* 0x000fe20000000800 */
[----:B------:R-:W-:Y:S01]  /*a830*/  LOP3.LUT R22, R22, 0xfffffffd, RZ, 0xc0, !PT ;  /* 0xfffffffd16167812 */ /* 0x000fe200078ec0ff */
        /* <DEDUP_REMOVED lines=13> */
[----:B------:R3:W5:Y:S01]  /*a910*/  MUFU.TANH R62, R27 ;  /* 0x0000001b003e7308 */ /* 0x0007620000002400 */
[----:B------:R-:W-:Y:S01]  /*a920*/  FMUL.FTZ R3, R24, UR4 ;  /* 0x0000000418037c20 */ /* 0x000fe20008410000 */
[----:B------:R-:W-:Y:S01]  /*a930*/  FMUL.FTZ R47, R47, UR4 ;  /* 0x000000042f2f7c20 */ /* 0x000fe20008410000 */
[----:B------:R-:W-:Y:S01]  /*a940*/  FMUL.FTZ R51, R51, UR4 ;  /* 0x0000000433337c20 */ /* 0x000fe20008410000 */
[----:B------:R-:W-:Y:S01]  /*a950*/  FMUL.FTZ R54, R54, UR4 ;  /* 0x0000000436367c20 */ /* 0x000fe20008410000 */
[----:B------:R-:W-:Y:S01]  /*a960*/  FMUL.FTZ R55, R55, UR4 ;  /* 0x0000000437377c20 */ /* 0x000fe20008410000 */
[----:B------:R-:W-:Y:S01]  /*a970*/  FMUL.FTZ R29, R29, UR4 ;  /* 0x000000041d1d7c20 */ /* 0x000fe20008410000 */
[----:B------:R-:W-:Y:S01]  /*a980*/  FMUL.FTZ R32, R32, UR4 ;  /* 0x0000000420207c20 */ /* 0x000fe20008410000 */
[----:B-1----:R-:W-:Y:S01]  /*a990*/  ISETP.NE.AND P1, PT, R0, 0x1, PT ;  /* 0x000000010000780c */ /* 0x002fe20003f25270 */
[----:B------:R-:W-:Y:S01]  /*a9a0*/  IMAD.IADD R0, R229, 0x1, R200 ;  /* 0x00000001e5007824 */ /* 0x000fe200078e02c8 */
[----:B------:R-:W1:Y:S01]  /*a9b0*/  MUFU.TANH R30, R30 ;  /* 0x0000001e001e7308 */ /* 0x000e620000002400 */
[----:B------:R-:W-:Y:S01]  /*a9c0*/  FMUL.FTZ R33, R33, UR4 ;  /* 0x0000000421217c20 */ /* 0x000fe20008410000 */
[----:B------:R-:W-:Y:S01]  /*a9d0*/  FMUL.FTZ R36, R36, UR4 ;  /* 0x0000000424247c20 */ /* 0x000fe20008410000 */
[----:B------:R-:W-:-:S02]  /*a9e0*/  IMAD.MOV.U32 R57, RZ, RZ, R0 ;  /* 0x000000ffff397224 */ /* 0x000fc400078e0000 */
[----:B------:R-:W-:Y:S01]  /*a9f0*/  FMUL.FTZ R37, R37, UR4 ;  /* 0x0000000425257c20 */ /* 0x000fe20008410000 */
[----:B------:R-:W-:Y:S01]  /*aa00*/  FMUL.FTZ R40, R40, UR4 ;  /* 0x0000000428287c20 */ /* 0x000fe20008410000 */
[----:B------:R-:W-:Y:S01]  /*aa10*/  FMUL.FTZ R44, R44, UR4 ;  /* 0x000000042c2c7c20 */ /* 0x000fe20008410000 */
[----:B------:R-:W-:Y:S01]  /*aa20*/  FMUL.FTZ R41, R41, UR4 ;  /* 0x0000000429297c20 */ /* 0x000fe20008410000 */
[----:B------:R0:W4:Y:S01]  /*aa30*/  MUFU.TANH R58, R31 ;  /* 0x0000001f003a7308 */ /* 0x0001220000002400 */
[----:B------:R-:W-:Y:S01]  /*aa40*/  FMUL.FTZ R48, R48, UR4 ;  /* 0x0000000430307c20 */ /* 0x000fe20008410000 */
[----:B------:R-:W-:Y:S01]  /*aa50*/  FMUL.FTZ R45, R45, UR4 ;  /* 0x000000042d2d7c20 */ /* 0x000fe20008410000 */
[----:B------:R-:W2:Y:S01]  /*aa60*/  @P1 LDC R15, c[0x0][0x44c] ;  /* 0x00011300ff0f1b82 */ /* 0x000ea20000000800 */
[----:B------:R-:W-:Y:S01]  /*aa70*/  @P1 LOP3.LUT R22, R22, 0x2, RZ, 0xfc, !PT ;  /* 0x0000000216161812 */ /* 0x000fe200078efcff */
[----:B------:R-:W-:Y:S01]  /*aa80*/  FMUL.FTZ R49, R49, UR4 ;  /* 0x0000000431317c20 */ /* 0x000fe20008410000 */
[----:B------:R-:W-:Y:S01]  /*aa90*/  FMUL.FTZ R52, R52, UR4 ;  /* 0x0000000434347c20 */ /* 0x000fe20008410000 */
[----:B------:R-:W-:Y:S01]  /*aaa0*/  FMUL.FTZ R53, R53, UR4 ;  /* 0x0000000435357c20 */ /* 0x000fe20008410000 */
[----:B------:R-:W4:Y:S03]  /*aab0*/  MUFU.TANH R34, R34 ;  /* 0x0000002200227308 */ /* 0x000f260000002400 */
[----:B------:R-:W3:Y:S05]  /*aac0*/  @P1 LDC R59, c[0x0][0x450] ;  /* 0x00011400ff3b1b82 */ /* 0x000eea0000000800 */
[----:B------:R-:W4:Y:S08]  /*aad0*/  MUFU.TANH R35, R35 ;  /* 0x0000002300237308 */ /* 0x000f300000002400 */
[----:B------:R-:W4:Y:S01]  /*aae0*/  MUFU.TANH R38, R38 ;  /* 0x0000002600267308 */ /* 0x000f220000002400 */
[----:B--2---:R-:W-:-:S04]  /*aaf0*/  @P1 IMAD.HI.U32 R14, R0, R15, RZ ;  /* 0x0000000f000e1227 */ /* 0x004fc800078e00ff */
[----:B------:R-:W-:-:S03]  /*ab00*/  IMAD.MOV.U32 R0, RZ, RZ, -0x40 ;  /* 0xffffffc0ff007424 */ /* 0x000fc600078e00ff */
[----:B------:R-:W2:Y:S01]  /*ab10*/  MUFU.TANH R39, R39 ;  /* 0x0000002700277308 */ /* 0x000ea20000002400 */
[----:B---3--:R-:W-:Y:S01]  /*ab20*/  @P1 SHF.R.U32.HI R57, RZ, R59, R14 ;  /* 0x0000003bff391219 */ /* 0x008fe2000001160e */
[----:B------:R-:W-:-:S04]  /*ab30*/  IMAD R0, R209, R0, 0x40 ;  /* 0x00000040d1007424 */ /* 0x000fc800078e0200 */
[----:B------:R-:W0:Y:S01]  /*ab40*/  SHFL.IDX PT, R14, R57, 0x1, 0x1c1f ;  /* 0x003c1f00390e7f89 */ /* 0x000e2200000e0000 */
[----:B------:R-:W-:Y:S01]  /*ab50*/  IADD3 R15, R199, 0x1, R0 ;  /* 0x00000001c70f7810 */ /* 0x000fe20007ffe000 */
[----:B------:R-:W3:Y:S01]  /*ab60*/  MUFU.TANH R24, R42 ;  /* 0x0000002a00187308 */ /* 0x000ee20000002400 */
[----:B------:R-:W-:Y:S01]  /*ab70*/  IADD3 R27, -R192, R0, R199 ;  /* 0x00000000c01b7210 */ /* 0x000fe20007ffe1c7 */
[----:B------:R-:W-:Y:S01]  /*ab80*/  FMUL.FTZ R0, R50, UR4 ;  /* 0x0000000432007c20 */ /* 0x000fe20008410000 */
[----:B------:R-:W-:Y:S01]  /*ab90*/  IADD3 R64, -R198, R15, -R192 ;  /* 0x0000000fc6407210 */ /* 0x000fe20007ffe9c0 */
[----:B------:R-:W3:Y:S04]  /*aba0*/  SHFL.IDX PT, R57, R57, RZ, 0x1c1f ;  /* 0x001c1fff39397589 */ /* 0x000ee800000e0000 */
[----:B------:R2:W-:Y:S08]  /*abb0*/  MUFU.TANH R26, R46 ;  /* 0x0000002e001a7308 */ /* 0x0005f00000002400 */
[----:B------:R-:W3:Y:S01]  /*abc0*/  MUFU.TANH R43, R43 ;  /* 0x0000002b002b7308 */ /* 0x000ee20000002400 */
[----:B0-----:R-:W-:-:S07]  /*abd0*/  VIADDMNMX R31, R14, R64, R27, PT ;  /* 0x000000400e1f7246 */ /* 0x001fce000380011b */
[----:B------:R-:W-:Y:S01]  /*abe0*/  MUFU.TANH R0, R0 ;  /* 0x0000000000007308 */ /* 0x000fe20000002400 */
[C---:B------:R-:W-:Y:S02]  /*abf0*/  ISETP.GT.AND P1, PT, R31.reuse, RZ, PT ;  /* 0x000000ff1f00720c */ /* 0x040fe40003f24270 */
[C---:B------:R-:W-:Y:S02]  /*ac00*/  ISETP.GT.AND P2, PT, R31.reuse, 0x1, PT ;  /* 0x000000011f00780c */ /* 0x040fe40003f44270 */
[----:B------:R-:W-:Y:S02]  /*ac10*/  ISETP.GT.AND P3, PT, R31, 0x8, PT ;  /* 0x000000081f00780c */ /* 0x000fe40003f64270 */
[----:B------:R-:W-:Y:S01]  /*ac20*/  FSEL R25, R25, -INF , P1 ;  /* 0xff80000019197808 */ /* 0x000fe20000800000 */
[----:B------:R-:W-:Y:S01]  /*ac30*/  MUFU.TANH R51, R51 ;  /* 0x0000003300337308 */ /* 0x000fe20000002400 */
[----:B-----5:R-:W-:Y:S02]  /*ac40*/  FSEL R62, R62, -INF , P2 ;  /* 0xff8000003e3e7808 */ /* 0x020fe40001000000 */
[----:B------:R-:W-:-:S02]  /*ac50*/  ISETP.GT.AND P1, PT, R31, 0x9, PT ;  /* 0x000000091f00780c */ /* 0x000fc40003f24270 */
[----:B-1----:R-:W-:Y:S02]  /*ac60*/  FSEL R60, R30, -INF , P3 ;  /* 0xff8000001e3c7808 */ /* 0x002fe40001800000 */
[----:B------:R-:W-:Y:S01]  /*ac70*/  FMNMX.FTZ R15, R25, R62, !PT ;  /* 0x0000003e190f7209 */ /* 0x000fe20007810000 */
[----:B------:R-:W0:Y:S01]  /*ac80*/  MUFU.TANH R30, R47 ;  /* 0x0000002f001e7308 */ /* 0x000e220000002400 */
[C---:B------:R-:W-:Y:S02]  /*ac90*/  ISETP.GT.AND P2, PT, R31.reuse, 0x10, PT ;  /* 0x000000101f00780c */ /* 0x040fe40003f44270 */
[----:B----4-:R-:W-:Y:S02]  /*aca0*/  FSEL R58, R58, -INF , P1 ;  /* 0xff8000003a3a7808 */ /* 0x010fe40000800000 */
[----:B------:R-:W-:Y:S02]  /*acb0*/  FMNMX.FTZ R15, R60, R15, !PT ;  /* 0x0000000f3c0f7209 */ /* 0x000fe40007810000 */
[----:B------:R-:W-:Y:S01]  /*acc0*/  ISETP.GT.AND P1, PT, R31, 0x11, PT ;  /* 0x000000111f00780c */ /* 0x000fe20003f24270 */
[----:B------:R-:W-:Y:S01]  /*acd0*/  MUFU.TANH R55, R55 ;  /* 0x0000003700377308 */ /* 0x000fe20000002400 */
[----:B--2---:R-:W-:-:S02]  /*ace0*/  FSEL R46, R34, -INF , P2 ;  /* 0xff800000222e7808 */ /* 0x004fc40001000000 */
[----:B------:R-:W-:Y:S02]  /*acf0*/  FMNMX.FTZ R15, R58, R15, !PT ;  /* 0x0000000f3a0f7209 */ /* 0x000fe40007810000 */
[----:B------:R-:W-:Y:S02]  /*ad00*/  ISETP.GT.AND P2, PT, R31, 0x18, PT ;  /* 0x000000181f00780c */ /* 0x000fe40003f44270 */
[----:B------:R-:W-:Y:S01]  /*ad10*/  FSEL R56, R35, -INF , P1 ;  /* 0xff80000023387808 */ /* 0x000fe20000800000 */
[----:B------:R-:W1:Y:S01]  /*ad20*/  MUFU.TANH R34, R54 ;  /* 0x0000003600227308 */ /* 0x000e620000002400 */
[----:B------:R-:W-:Y:S02]  /*ad30*/  FMNMX.FTZ R15, R46, R15, !PT ;  /* 0x0000000f2e0f7209 */ /* 0x000fe40007810000 */
[----:B------:R-:W-:Y:S02]  /*ad40*/  ISETP.GT.AND P1, PT, R31, 0x19, PT ;  /* 0x000000191f00780c */ /* 0x000fe40003f24270 */
[----:B------:R-:W-:-:S02]  /*ad50*/  FSEL R42, R38, -INF , P2 ;  /* 0xff800000262a7808 */ /* 0x000fc40001000000 */
[----:B------:R-:W-:Y:S01]  /*ad60*/  FMNMX.FTZ R15, R56, R15, !PT ;  /* 0x0000000f380f7209 */ /* 0x000fe20007810000 */
[----:B------:R-:W2:Y:S01]  /*ad70*/  MUFU.TANH R3, R3 ;  /* 0x0000000300037308 */ /* 0x000ea20000002400 */
[----:B------:R-:W-:Y:S02]  /*ad80*/  ISETP.GT.AND P2, PT, R31, 0x20, PT ;  /* 0x000000201f00780c */ /* 0x000fe40003f44270 */
[----:B------:R-:W-:Y:S02]  /*ad90*/  FSEL R50, R39, -INF , P1 ;  /* 0xff80000027327808 */ /* 0x000fe40000800000 */
[----:B------:R-:W-:Y:S02]  /*ada0*/  FMNMX.FTZ R15, R42, R15, !PT ;  /* 0x0000000f2a0f7209 */ /* 0x000fe40007810000 */
[----:B------:R-:W-:Y:S01]  /*adb0*/  ISETP.GT.AND P1, PT, R31, 0x21, PT ;  /* 0x000000211f00780c */ /* 0x000fe20003f24270 */
[----:B------:R-:W4:Y:S01]  /*adc0*/  MUFU.TANH R13, R13 ;  /* 0x0000000d000d7308 */ /* 0x000f220000002400 */
[----:B---3--:R-:W-:-:S02]  /*add0*/  FSEL R38, R24, -INF , P2 ;  /* 0xff80000018267808 */ /* 0x008fc40001000000 */
[----:B------:R-:W-:Y:S02]  /*ade0*/  FMNMX.FTZ R15, R50, R15, !PT ;  /* 0x0000000f320f7209 */ /* 0x000fe40007810000 */
[----:B------:R-:W-:Y:S02]  /*adf0*/  ISETP.GT.AND P2, PT, R31, 0x28, PT ;  /* 0x000000281f00780c */ /* 0x000fe40003f44270 */
[----:B------:R-:W-:Y:S01]  /*ae00*/  FSEL R14, R43, -INF , P1 ;  /* 0xff8000002b0e7808 */ /* 0x000fe20000800000 */
[----:B------:R-:W-:Y:S01]  /*ae10*/  MUFU.TANH R29, R29 ;  /* 0x0000001d001d7308 */ /* 0x000fe20000002400 */
[----:B------:R-:W-:Y:S02]  /*ae20*/  FMNMX.FTZ R15, R38, R15, !PT ;  /* 0x0000000f260f7209 */ /* 0x000fe40007810000 */
[----:B------:R-:W-:Y:S02]  /*ae30*/  ISETP.GT.AND P1, PT, R31, 0x29, PT ;  /* 0x000000291f00780c */ /* 0x000fe40003f24270 */
[----:B------:R-:W-:-:S02]  /*ae40*/  FSEL R24, R26, -INF , P2 ;  /* 0xff8000001a187808 */ /* 0x000fc40001000000 */
[----:B------:R-:W-:Y:S01]  /*ae50*/  FMNMX.FTZ R15, R14, R15, !PT ;  /* 0x0000000f0e0f7209 */ /* 0x000fe20007810000 */
[----:B------:R-:W-:Y:S01]  /*ae60*/  MUFU.TANH R33, R33 ;  /* 0x0000002100217308 */ /* 0x000fe20000002400 */
[C---:B------:R-:W-:Y:S02]  /*ae70*/  ISETP.GT.AND P2, PT, R31.reuse, 0x30, PT ;  /* 0x000000301f00780c */ /* 0x040fe40003f44270 */
[----:B0-----:R-:W-:Y:S02]  /*ae80*/  FSEL R30, R30, -INF , P1 ;  /* 0xff8000001e1e7808 */ /* 0x001fe40000800000 */
[----:B------:R-:W-:Y:S01]  /*ae90*/  FMNMX.FTZ R35, R24, R15, !PT ;  /* 0x0000000f18237209 */ /* 0x000fe20007810000 */
[----:B------:R-:W-:Y:S01]  /*aea0*/  FMUL.FTZ R15, R28, UR4 ;  /* 0x000000041c0f7c20 */ /* 0x000fe20008410000 */
[----:B------:R-:W-:Y:S01]  /*aeb0*/  ISETP.GT.AND P1, PT, R31, 0x31, PT ;  /* 0x000000311f00780c */ /* 0x000fe20003f24270 */
[----:B------:R-:W-:Y:S01]  /*aec0*/  MUFU.TANH R43, R36 ;  /* 0x00000024002b7308 */ /* 0x000fe20000002400 */
[----:B------:R-:W-:Y:S01]  /*aed0*/  FSEL R28, R0, -INF , P2 ;  /* 0xff800000001c7808 */ /* 0x000fe20001000000 */
[----:B------:R-:W-:Y:S01]  /*aee0*/  ULDC UR4, c[0x0][0x988] ;  /* 0x0002620000047ab9 */ /* 0x000fe20000000800 */
[----:B------:R-:W-:-:S02]  /*aef0*/  FMNMX.FTZ R35, R30, R35, !PT ;  /* 0x000000231e237209 */ /* 0x000fc40007810000 */
[----:B------:R-:W-:Y:S02]  /*af00*/  ISETP.GT.AND P2, PT, R31, 0x38, PT ;  /* 0x000000381f00780c */ /* 0x000fe40003f44270 */
[----:B------:R-:W-:Y:S01]  /*af10*/  FSEL R26, R51, -INF , P1 ;  /* 0xff800000331a7808 */ /* 0x000fe20000800000 */
[----:B------:R-:W0:Y:S01]  /*af20*/  MUFU.TANH R39, R15 ;  /* 0x0000000f00277308 */ /* 0x000e220000002400 */
[----:B------:R-:W-:Y:S02]  /*af30*/  FMNMX.FTZ R35, R28, R35, !PT ;  /* 0x000000231c237209 */ /* 0x000fe40007810000 */
[----:B------:R-:W-:Y:S02]  /*af40*/  ISETP.GT.AND P1, PT, R31, 0x39, PT ;  /* 0x000000391f00780c */ /* 0x000fe40003f24270 */
[----:B-1----:R-:W-:Y:S02]  /*af50*/  FSEL R34, R34, -INF , P2 ;  /* 0xff80000022227808 */ /* 0x002fe40001000000 */
[----:B------:R-:W-:Y:S01]  /*af60*/  FMNMX.FTZ R35, R26, R35, !PT ;  /* 0x000000231a237209 */ /* 0x000fe20007810000 */
[----:B------:R2:W1:Y:S01]  /*af70*/  MUFU.TANH R31, R32 ;  /* 0x00000020001f7308 */ /* 0x0004620000002400 */
[----:B------:R-:W-:-:S02]  /*af80*/  FSEL R0, R55, -INF , P1 ;  /* 0xff80000037007808 */ /* 0x000fc40000800000 */
[----:B------:R-:W-:Y:S02]  /*af90*/  FMNMX.FTZ R35, R34, R35, !PT ;  /* 0x0000002322237209 */ /* 0x000fe40007810000 */
[----:B------:R-:W-:Y:S02]  /*afa0*/  VIADDMNMX R27, R57, R64, R27, PT ;  /* 0x00000040391b7246 */ /* 0x000fe4000380011b */
[----:B------:R-:W-:Y:S01]  /*afb0*/  FMNMX.FTZ R35, R0, R35, !PT ;  /* 0x0000002300237209 */ /* 0x000fe20007810000 */
[----:B------:R-:W3:Y:S01]  /*afc0*/  MUFU.TANH R37, R37 ;  /* 0x0000002500257308 */ /* 0x000ee20000002400 */
[C---:B------:R-:W-:Y:S02]  /*afd0*/  ISETP.GT.AND P1, PT, R27.reuse, RZ, PT ;  /* 0x000000ff1b00720c */ /* 0x040fe40003f24270 */
[----:B------:R-:W-:Y:S01]  /*afe0*/  ISETP.GT.AND P2, PT, R27, 0x1, PT ;  /* 0x000000011b00780c */ /* 0x000fe20003f44270 */
[----:B------:R-:W5:Y:S01]  /*aff0*/  SHFL.BFLY PT, R54, R35, 0x2, 0x1f ;  /* 0x0c401f0023367f89 */ /* 0x000f6200000e0000 */
[----:B--2---:R-:W-:-:S02]  /*b000*/  FSEL R32, R3, -INF , P1 ;  /* 0xff80000003207808 */ /* 0x004fc40000800000 */
[----:B------:R-:W-:Y:S01]  /*b010*/  ISETP.GT.AND P3, PT, R27, 0x8, PT ;  /* 0x000000081b00780c */ /* 0x000fe20003f64270 */
[----:B------:R2:W-:Y:S01]  /*b020*/  MUFU.TANH R66, R40 ;  /* 0x0000002800427308 */ /* 0x0005e20000002400 */
[----:B----4-:R-:W-:Y:S02]  /*b030*/  FSEL R3, R13, -INF , P2 ;  /* 0xff8000000d037808 */ /* 0x010fe40001000000 */
[----:B------:R-:W-:Y:S02]  /*b040*/  ISETP.GT.AND P1, PT, R27, 0x9, PT ;  /* 0x000000091b00780c */ /* 0x000fe40003f24270 */
[----:B0-----:R-:W-:Y:S02]  /*b050*/  FSEL R36, R39, -INF , P3 ;  /* 0xff80000027247808 */ /* 0x001fe40001800000 */
[----:B------:R-:W-:Y:S01]  /*b060*/  FMNMX.FTZ R13, R32, R3, !PT ;  /* 0x00000003200d7209 */ /* 0x000fe20007810000 */
[----:B------:R1:W-:Y:S01]  /*b070*/  MUFU.TANH R68, R44 ;  /* 0x0000002c00447308 */ /* 0x0003e20000002400 */
[----:B------:R-:W-:-:S02]  /*b080*/  ISETP.GT.AND P2, PT, R27, 0x10, PT ;  /* 0x000000101b00780c */ /* 0x000fc40003f44270 */
[----:B--2---:R-:W-:Y:S02]  /*b090*/  FSEL R40, R29, -INF , P1 ;  /* 0xff8000001d287808 */ /* 0x004fe40000800000 */
[----:B------:R-:W-:Y:S02]  /*b0a0*/  FMNMX.FTZ R13, R36, R13, !PT ;  /* 0x0000000d240d7209 */ /* 0x000fe40007810000 */
[----:B------:R-:W-:Y:S01]  /*b0b0*/  ISETP.GT.AND P1, PT, R27, 0x11, PT ;  /* 0x000000111b00780c */ /* 0x000fe20003f24270 */
[----:B------:R-:W-:Y:S01]  /*b0c0*/  MUFU.TANH R41, R41 ;  /* 0x0000002900297308 */ /* 0x000fe20000002400 */
[----:B-1----:R-:W-:Y:S02]  /*b0d0*/  FSEL R44, R31, -INF , P2 ;  /* 0xff8000001f2c7808 */ /* 0x002fe40001000000 */
[----:B------:R-:W-:Y:S02]  /*b0e0*/  FMNMX.FTZ R13, R40, R13, !PT ;  /* 0x0000000d280d7209 */ /* 0x000fe40007810000 */
[----:B-----5:R-:W-:-:S02]  /*b0f0*/  FMNMX.FTZ R54, R35, R54, !PT ;  /* 0x0000003623367209 */ /* 0x020fc40007810000 */
[C---:B------:R-:W-:Y:S01]  /*b100*/  ISETP.GT.AND P2, PT, R27.reuse, 0x18, PT ;  /* 0x000000181b00780c */ /* 0x040fe20003f44270 */
[----:B------:R0:W-:Y:S01]  /*b110*/  MUFU.TANH R72, R48 ;  /* 0x0000003000487308 */ /* 0x0001e20000002400 */
[----:B------:R-:W-:Y:S01]  /*b120*/  FMNMX.FTZ R13, R44, R13, !PT ;  /* 0x0000000d2c0d7209 */ /* 0x000fe20007810000 */
[----:B------:R-:W1:Y:S01]  /*b130*/  SHFL.BFLY PT, R15, R54, 0x1, 0x1f ;  /* 0x0c201f00360f7f89 */ /* 0x000e6200000e0000 */
[----:B------:R-:W-:-:S05]  /*b140*/  ISETP.GT.AND P3, PT, R27, 0x29, PT ;  /* 0x000000291b00780c */ /* 0x000fca0003f64270 */
[----:B------:R-:W2:Y:S01]  /*b150*/  MUFU.TANH R45, R45 ;  /* 0x0000002d002d7308 */ /* 0x000ea20000002400 */
[----:B0-----:R-:W-:Y:S02]  /*b160*/  FSEL R48, R33, -INF , P1 ;  /* 0xff80000021307808 */ /* 0x001fe40000800000 */
[----:B------:R-:W-:Y:S02]  /*b170*/  ISETP.GT.AND P1, PT, R27, 0x19, PT ;  /* 0x000000191b00780c */ /* 0x000fe40003f24270 */
[----:B------:R-:W-:Y:S01]  /*b180*/  FMNMX.FTZ R29, R48, R13, !PT ;  /* 0x0000000d301d7209 */ /* 0x000fe20007810000 */
[----:B------:R-:W-:Y:S01]  /*b190*/  IMAD.U32 R13, RZ, RZ, UR4 ;  /* 0x00000004ff0d7e24 */ /* 0x000fe2000f8e00ff */
[----:B---3--:R-:W-:Y:S01]  /*b1a0*/  FSEL R64, R37, -INF , P1 ;  /* 0xff80000025407808 */ /* 0x008fe20000800000 */
[----:B------:R-:W0:Y:S01]  /*b1b0*/  MUFU.TANH R49, R49 ;  /* 0x0000003100317308 */ /* 0x000e220000002400 */
[----:B------:R-:W-:-:S07]  /*b1c0*/  ISETP.GT.AND P1, PT, R27, 0x21, PT ;  /* 0x000000211b00780c */ /* 0x000fce0003f24270 */
[----:B------:R3:W4:Y:S01]  /*b1d0*/  MUFU.TANH R76, R52 ;  /* 0x00000034004c7308 */ /* 0x0007220000002400 */
[----:B--2---:R-:W-:Y:S02]  /*b1e0*/  FSEL R70, R45, -INF , P3 ;  /* 0xff8000002d467808 */ /* 0x004fe40001800000 */
[----:B-1----:R-:W-:Y:S02]  /*b1f0*/  FMNMX.FTZ R15, R54, R15, !PT ;  /* 0x0000000f360f7209 */ /* 0x002fe40007810000 */
[----:B------:R-:W-:Y:S02]  /*b200*/  FSEL R54, R43, -INF , P2 ;  /* 0xff8000002b367808 */ /* 0x000fe40001000000 */
[----:B------:R-:W-:Y:S01]  /*b210*/  ISETP.GT.AND P2, PT, R27, 0x20, PT ;  /* 0x000000201b00780c */ /* 0x000fe20003f44270 */
[----:B------:R-:W1:Y:S01]  /*b220*/  MUFU.TANH R53, R53 ;  /* 0x0000003500357308 */ /* 0x000e620000002400 */
[----:B------:R-:W-:Y:S01]  /*b230*/  FMNMX.FTZ R29, R54, R29, !PT ;  /* 0x0000001d361d7209 */ /* 0x000fe20007810000 */
[----:B------:R-:W-:Y:S01]  /*b240*/  FMUL.FTZ R31, R15, R13 ;  /* 0x0000000d0f1f7220 */ /* 0x000fe20000410000 */
[----:B------:R-:W-:-:S02]  /*b250*/  FSEL R66, R66, -INF , P2 ;  /* 0xff80000042427808 */ /* 0x000fc40001000000 */
[----:B------:R-:W-:Y:S02]  /*b260*/  FMNMX.FTZ R29, R64, R29, !PT ;  /* 0x0000001d401d7209 */ /* 0x000fe40007810000 */
[----:B------:R-:W-:Y:S02]  /*b270*/  ISETP.GT.AND P2, PT, R27, 0x28, PT ;  /* 0x000000281b00780c */ /* 0x000fe40003f44270 */
[----:B---3--:R-:W-:Y:S02]  /*b280*/  FSEL R52, R41, -INF , P1 ;  /* 0xff80000029347808 */ /* 0x008fe40000800000 */
[----:B------:R-:W-:Y:S02]  /*b290*/  FMNMX.FTZ R29, R66, R29, !PT ;  /* 0x0000001d421d7209 */ /* 0x000fe40007810000 */
[----:B------:R-:W-:Y:S02]  /*b2a0*/  FSEL R68, R68, -INF , P2 ;  /* 0xff80000044447808 */ /* 0x000fe40001000000 */
[----:B------:R-:W-:-:S02]  /*b2b0*/  FMNMX.FTZ R29, R52, R29, !PT ;  /* 0x0000001d341d7209 */ /* 0x000fc40007810000 */
[C---:B------:R-:W-:Y:S02]  /*b2c0*/  ISETP.GT.AND P1, PT, R27.reuse, 0x30, PT ;  /* 0x000000301b00780c */ /* 0x040fe40003f24270 */
[----:B------:R-:W-:Y:S02]  /*b2d0*/  FMNMX.FTZ R29, R68, R29, !PT ;  /* 0x0000001d441d7209 */ /* 0x000fe40007810000 */
[----:B------:R-:W-:Y:S02]  /*b2e0*/  ISETP.GT.AND P2, PT, R27, 0x31, PT ;  /* 0x000000311b00780c */ /* 0x000fe40003f44270 */
[----:B------:R-:W-:Y:S02]  /*b2f0*/  FSEL R72, R72, -INF , P1 ;  /* 0xff80000048487808 */ /* 0x000fe40000800000 */
[----:B------:R-:W-:Y:S02]  /*b300*/  FMNMX.FTZ R29, R70, R29, !PT ;  /* 0x0000001d461d7209 */ /* 0x000fe40007810000 */
[----:B------:R-:W-:-:S02]  /*b310*/  FSETP.NEU.FTZ.AND P4, PT, R15, -INF , PT ;  /* 0xff8000000f00780b */ /* 0x000fc40003f9d000 */
[----:B------:R-:W-:Y:S02]  /*b320*/  ISETP.GT.AND P1, PT, R27, 0x38, PT ;  /* 0x000000381b00780c */ /* 0x000fe40003f24270 */
[----:B0-----:R-:W-:Y:S02]  /*b330*/  FSEL R74, R49, -INF , P2 ;  /* 0xff800000314a7808 */ /* 0x001fe40001000000 */
[----:B------:R-:W-:Y:S02]  /*b340*/  FMNMX.FTZ R29, R72, R29, !PT ;  /* 0x0000001d481d7209 */ /* 0x000fe40007810000 */
[----:B------:R-:W-:Y:S02]  /*b350*/  FSEL R31, R31, RZ, P4 ;  /* 0x000000ff1f1f7208 */ /* 0x000fe40002000000 */
[----:B------:R-:W-:Y:S02]  /*b360*/  ISETP.GT.AND P2, PT, R27, 0x39, PT ;  /* 0x000000391b00780c */ /* 0x000fe40003f44270 */
[----:B----4-:R-:W-:Y:S01]  /*b370*/  FSEL R76, R76, -INF , P1 ;  /* 0xff8000004c4c7808 */ /* 0x010fe20000800000 */
[--C-:B------:R-:W-:Y:S01]  /*b380*/  FFMA.FTZ R27, R62, R13, -R31.reuse ;  /* 0x0000000d3e1b7223 */ /* 0x100fe2000001081f */
[----:B------:R-:W-:Y:S01]  /*b390*/  FMNMX.FTZ R29, R74, R29, !PT ;  /* 0x0000001d4a1d7209 */ /* 0x000fe20007810000 */
[--C-:B------:R-:W-:Y:S01]  /*b3a0*/  FFMA.FTZ R25, R25, R13, -R31.reuse ;  /* 0x0000000d19197223 */ /* 0x100fe2000001081f */
[----:B-1----:R-:W-:Y:S01]  /*b3b0*/  FSEL R62, R53, -INF , P2 ;  /* 0xff800000353e7808 */ /* 0x002fe20001000000 */
[----:B------:R0:W-:Y:S01]  /*b3c0*/  MUFU.EX2 R78, R27 ;  /* 0x0000001b004e7308 */ /* 0x0001e20000000800 */
[----:B------:R-:W-:Y:S01]  /*b3d0*/  FMNMX.FTZ R29, R76, R29, !PT ;  /* 0x0000001d4c1d7209 */ /* 0x000fe20007810000 */
[-CC-:B------:R-:W-:Y:S01]  /*b3e0*/  FFMA.FTZ R60, R60, R13.reuse, -R31.reuse ;  /* 0x0000000d3c3c7223 */ /* 0x180fe2000001081f */
[-CC-:B------:R-:W-:Y:S01]  /*b3f0*/  FFMA.FTZ R46, R46, R13.reuse, -R31.reuse ;  /* 0x0000000d2e2e7223 */ /* 0x180fe2000001081f */
[--C-:B------:R-:W-:Y:S01]  /*b400*/  FFMA.FTZ R56, R56, R13, -R31.reuse ;  /* 0x0000000d38387223 */ /* 0x100fe2000001081f */
[----:B------:R-:W-:Y:S01]  /*b410*/  FMNMX.FTZ R29, R62, R29, !PT ;  /* 0x0000001d3e1d7209 */ /* 0x000fe20007810000 */
[-CC-:B------:R-:W-:Y:S01]  /*b420*/  FFMA.FTZ R42, R42, R13.reuse, -R31.reuse ;  /* 0x0000000d2a2a7223 */ /* 0x180fe2000001081f */
[-CC-:B------:R-:W-:Y:S01]  /*b430*/  FFMA.FTZ R0, R0, R13.reuse, -R31.reuse ;  /* 0x0000000d00007223 */ /* 0x180fe2000001081f */
[----:B------:R1:W2:Y:S01]  /*b440*/  MUFU.EX2 R165, R25 ;  /* 0x0000001900a57308 */ /* 0x0002a20000000800 */
[-CC-:B0-----:R-:W-:Y:S01]  /*b450*/  FFMA.FTZ R27, R14, R13.reuse, -R31.reuse ;  /* 0x0000000d0e1b7223 */ /* 0x181fe2000001081f */
[-CC-:B------:R-:W-:Y:S01]  /*b460*/  FFMA.FTZ R26, R26, R13.reuse, -R31.reuse ;  /* 0x0000000d1a1a7223 */ /* 0x180fe2000001081f */
[-CC-:B------:R-:W-:Y:S01]  /*b470*/  FFMA.FTZ R50, R50, R13.reuse, -R31.reuse ;  /* 0x0000000d32327223 */ /* 0x180fe2000001081f */
[-CC-:B------:R-:W-:Y:S01]  /*b480*/  FFMA.FTZ R38, R38, R13.reuse, -R31.reuse ;  /* 0x0000000d26267223 */ /* 0x180fe2000001081f */
[-CC-:B------:R-:W-:Y:S01]  /*b490*/  FFMA.FTZ R30, R30, R13.reuse, -R31.reuse ;  /* 0x0000000d1e1e7223 */ /* 0x180fe2000001081f */
[-CC-:B------:R-:W-:Y:S01]  /*b4a0*/  FFMA.FTZ R28, R28, R13.reuse, -R31.reuse ;  /* 0x0000000d1c1c7223 */ /* 0x180fe2000001081f */
[-CC-:B------:R-:W-:Y:S01]  /*b4b0*/  FFMA.FTZ R34, R34, R13.reuse, -R31.reuse ;  /* 0x0000000d22227223 */ /* 0x180fe2000001081f */
[----:B------:R-:W0:Y:S01]  /*b4c0*/  MUFU.EX2 R60, R60 ;  /* 0x0000003c003c7308 */ /* 0x000e220000000800 */
[----:B-1----:R-:W-:-:S02]  /*b4d0*/  FFMA.FTZ R25, R58, R13, -R31 ;  /* 0x0000000d3a197223 */ /* 0x002fc4000001081f */
[----:B------:R-:W1:Y:S05]  /*b4e0*/  SHFL.BFLY PT, R58, R29, 0x2, 0x1f ;  /* 0x0c401f001d3a7f89 */ /* 0x000e6a00000e0000 */
[----:B------:R3:W4:Y:S01]  /*b4f0*/  MUFU.EX2 R167, R25 ;  /* 0x0000001900a77308 */ /* 0x0007220000000800 */
[----:B--2---:R-:W-:Y:S01]  /*b500*/  FADD.FTZ R37, R165, R78 ;  /* 0x0000004ea5257221 */ /* 0x004fe20000010000 */
[----:B------:R-:W-:-:S06]  /*b510*/  F2FP.BF16.F32.PACK_AB R165, R78, R165 ;  /* 0x000000a54ea5723e */ /* 0x000fcc00000010ff */
[----:B------:R-:W2:Y:S08]  /*b520*/  MUFU.EX2 R46, R46 ;  /* 0x0000002e002e7308 */ /* 0x000eb00000000800 */
[----:B------:R-:W-:Y:S01]  /*b530*/  MUFU.EX2 R157, R27 ;  /* 0x0000001b009d7308 */ /* 0x000fe20000000800 */
[----:B-1----:R-:W-:Y:S01]  /*b540*/  FMNMX.FTZ R58, R29, R58, !PT ;  /* 0x0000003a1d3a7209 */ /* 0x002fe20007810000 */
[----:B------:R-:W-:-:S04]  /*b550*/  FFMA.FTZ R29, R24, R13, -R31 ;  /* 0x0000000d181d7223 */ /* 0x000fc8000001081f */
[----:B---3--:R-:W1:Y:S02]  /*b560*/  SHFL.BFLY PT, R25, R58, 0x1, 0x1f ;  /* 0x0c201f003a197f89 */ /* 0x008e6400000e0000 */
[----:B------:R-:W-:Y:S08]  /*b570*/  MUFU.EX2 R159, R29 ;  /* 0x0000001d009f7308 */ /* 0x000ff00000000800 */
[----:B------:R-:W3:Y:S08]  /*b580*/  MUFU.EX2 R161, R56 ;  /* 0x0000003800a17308 */ /* 0x000ef00000000800 */
[----:B------:R5:W-:Y:S01]  /*b590*/  MUFU.EX2 R41, R0 ;  /* 0x0000000000297308 */ /* 0x000be20000000800 */
[----:B-1----:R-:W-:-:S07]  /*b5a0*/  FMNMX.FTZ R14, R58, R25, !PT ;  /* 0x000000193a0e7209 */ /* 0x002fce0007810000 */
[----:B------:R-:W-:Y:S01]  /*b5b0*/  MUFU.EX2 R42, R42 ;  /* 0x0000002a002a7308 */ /* 0x000fe20000000800 */
[----:B-----5:R-:W-:Y:S01]  /*b5c0*/  VIADD R0, R20, 0x28c40 ;  /* 0x00028c4014007836 */ /* 0x020fe20000000000 */
[C---:B------:R-:W-:Y:S01]  /*b5d0*/  FSETP.NEU.FTZ.AND P1, PT, R14.reuse, -INF , PT ;  /* 0xff8000000e00780b */ /* 0x040fe20003f3d000 */
[----:B------:R-:W-:-:S03]  /*b5e0*/  FMUL.FTZ R24, R14, R13 ;  /* 0x0000000d0e187220 */ /* 0x000fc60000410000 */
[----:B------:R-:W-:Y:S02]  /*b5f0*/  PRMT R0, R187, 0x654, R0 ;  /* 0x00000654bb007816 */ /* 0x000fe40000000000 */
[----:B------:R2:W-:Y:S01]  /*b600*/  MUFU.EX2 R39, R26 ;  /* 0x0000001a00277308 */ /* 0x0005e20000000800 */
[----:B------:R-:W-:Y:S01]  /*b610*/  FSEL R25, R24, RZ, P1 ;  /* 0x000000ff18197208 */ /* 0x000fe20000800000 */
[----:B0-----:R-:W-:Y:S01]  /*b620*/  FADD.FTZ R24, R60, R37 ;  /* 0x000000253c187221 */ /* 0x001fe20000010000 */
[----:B------:R0:W-:Y:S03]  /*b630*/  SYNCS.ARRIVE.TRANS64.RED.A1T0 RZ, [R0+URZ], RZ ;  /* 0x000000ff00ff79a7 */ /* 0x0001e6000810043f */
        /* <DEDUP_REMOVED lines=9> */
[----:B----4-:R-:W-:Y:S01]  /*b6d0*/  FADD.FTZ R43, R167, R24 ;  /* 0x00000018a72b7221 */ /* 0x010fe20000010000 */
[-CC-:B------:R-:W-:Y:S01]  /*b6e0*/  FFMA.FTZ R66, R66, R13.reuse, -R25.reuse ;  /* 0x0000000d42427223 */ /* 0x180fe20000010819 */
[-CC-:B------:R-:W-:Y:S01]  /*b6f0*/  FFMA.FTZ R52, R52, R13.reuse, -R25.reuse ;  /* 0x0000000d34347223 */ /* 0x180fe20000010819 */
[-C--:B------:R-:W-:Y:S01]  /*b700*/  FFMA.FTZ R68, R68, R13.reuse, -R25 ;  /* 0x0000000d44447223 */ /* 0x080fe20000010819 */
[----:B--2---:R-:W-:Y:S01]  /*b710*/  FADD.FTZ R26, R46, R43 ;  /* 0x0000002b2e1a7221 */ /* 0x004fe20000010000 */
[----:B------:R-:W1:Y:S01]  /*b720*/  MUFU.EX2 R3, R3 ;  /* 0x0000000300037308 */ /* 0x000e620000000800 */
[-CC-:B------:R-:W-:Y:S01]  /*b730*/  FFMA.FTZ R70, R70, R13.reuse, -R25.reuse ;  /* 0x0000000d46467223 */ /* 0x180fe20000010819 */
[-CC-:B------:R-:W-:Y:S01]  /*b740*/  FFMA.FTZ R72, R72, R13.reuse, -R25.reuse ;  /* 0x0000000d48487223 */ /* 0x180fe20000010819 */
[----:B---3--:R-:W-:Y:S01]  /*b750*/  FADD.FTZ R45, R161, R26 ;  /* 0x0000001aa12d7221 */ /* 0x008fe20000010000 */
[-CC-:B------:R-:W-:Y:S01]  /*b760*/  FFMA.FTZ R74, R74, R13.reuse, -R25.reuse ;  /* 0x0000000d4a4a7223 */ /* 0x180fe20000010819 */
[-CC-:B------:R-:W-:Y:S01]  /*b770*/  FFMA.FTZ R76, R76, R13.reuse, -R25.reuse ;  /* 0x0000000d4c4c7223 */ /* 0x180fe20000010819 */
[----:B------:R-:W-:Y:S01]  /*b780*/  FFMA.FTZ R25, R62, R13, -R25 ;  /* 0x0000000d3e197223 */ /* 0x000fe20000010819 */
[----:B------:R-:W-:Y:S01]  /*b790*/  F2FP.BF16.F32.PACK_AB R167, R167, R60 ;  /* 0x0000003ca7a7723e */ /* 0x000fe200000010ff */
[----:B------:R-:W2:Y:S01]  /*b7a0*/  MUFU.EX2 R36, R36 ;  /* 0x0000002400247308 */ /* 0x000ea20000000800 */
[----:B------:R-:W-:-:S07]  /*b7b0*/  F2FP.BF16.F32.PACK_AB R161, R161, R46 ;  /* 0x0000002ea1a1723e */ /* 0x000fce00000010ff */
[----:B------:R-:W3:Y:S01]  /*b7c0*/  MUFU.EX2 R27, R40 ;  /* 0x00000028001b7308 */ /* 0x000ee20000000800 */
[----:B-1----:R-:W-:Y:S01]  /*b7d0*/  FADD.FTZ R37, R32, R3 ;  /* 0x0000000320257221 */ /* 0x002fe20000010000 */
[----:B------:R-:W-:-:S06]  /*b7e0*/  F2FP.BF16.F32.PACK_AB R164, R3, R32 ;  /* 0x0000002003a4723e */ /* 0x000fcc00000010ff */
[----:B------:R-:W0:Y:S01]  /*b7f0*/  MUFU.EX2 R44, R44 ;  /* 0x0000002c002c7308 */ /* 0x000e220000000800 */
[----:B--2---:R-:W-:-:S07]  /*b800*/  FADD.FTZ R24, R36, R37 ;  /* 0x0000002524187221 */ /* 0x004fce0000010000 */
[----:B------:R-:W1:Y:S01]  /*b810*/  MUFU.EX2 R29, R48 ;  /* 0x00000030001d7308 */ /* 0x000e620000000800 */
[C---:B---3--:R-:W-:Y:S01]  /*b820*/  FADD.FTZ R43, R27.reuse, R24 ;  /* 0x000000181b2b7221 */ /* 0x048fe20000010000 */
[----:B------:R-:W-:Y:S01]  /*b830*/  FADD.FTZ R24, R42, R45 ;  /* 0x0000002d2a187221 */ /* 0x000fe20000010000 */
[----:B------:R-:W-:Y:S01]  /*b840*/  F2FP.BF16.F32.PACK_AB R166, R27, R36 ;  /* 0x000000241ba6723e */ /* 0x000fe200000010ff */
[----:B------:R-:W-:Y:S01]  /*b850*/  BAR.SYNC.DEFER_BLOCKING 0xf, 0x100 ;  /* 0x03c4000000007b1d */ /* 0x000fe20000010000 */
[----:B0-----:R-:W-:-:S05]  /*b860*/  FADD.FTZ R0, R44, R43 ;  /* 0x0000002b2c007221 */ /* 0x001fca0000010000 */
[----:B------:R-:W0:Y:S01]  /*b870*/  MUFU.EX2 R54, R54 ;  /* 0x0000003600367308 */ /* 0x000e220000000800 */
[----:B-1----:R-:W-:-:S07]  /*b880*/  FADD.FTZ R43, R29, R0 ;  /* 0x000000001d2b7221 */ /* 0x002fce0000010000 */
[----:B------:R-:W1:Y:S01]  /*b890*/  MUFU.EX2 R163, R50 ;  /* 0x0000003200a37308 */ /* 0x000e620000000800 */
[----:B------:R-:W-:-:S07]  /*b8a0*/  F2FP.BF16.F32.PACK_AB R160, R29, R44 ;  /* 0x0000002c1da0723e */ /* 0x000fce00000010ff */
[----:B------:R-:W2:Y:S01]  /*b8b0*/  MUFU.EX2 R31, R64 ;  /* 0x00000040001f7308 */ /* 0x000ea20000000800 */
[----:B0-----:R-:W-:Y:S01]  /*b8c0*/  FADD.FTZ R0, R54, R43 ;  /* 0x0000002b36007221 */ /* 0x001fe20000010000 */
[----:B------:R0:W-:Y:S06]  /*b8d0*/  STSM.16.M88.4 [R216+0x26800], R164 ;  /* 0x026800a4d8007844 */ /* 0x0001ec0000000200 */
[----:B------:R-:W3:Y:S01]  /*b8e0*/  MUFU.EX2 R38, R38 ;  /* 0x0000002600267308 */ /* 0x000ee20000000800 */
[C---:B-1----:R-:W-:Y:S01]  /*b8f0*/  FADD.FTZ R45, R163.reuse, R24 ;  /* 0x00000018a32d7221 */ /* 0x042fe20000010000 */
[----:B------:R-:W-:-:S06]  /*b900*/  F2FP.BF16.F32.PACK_AB R163, R163, R42 ;  /* 0x0000002aa3a3723e */ /* 0x000fcc00000010ff */
[----:B------:R-:W1:Y:S01]  /*b910*/  MUFU.EX2 R66, R66 ;  /* 0x0000004200427308 */ /* 0x000e620000000800 */
[C---:B--2---:R-:W-:Y:S01]  /*b920*/  FADD.FTZ R43, R31.reuse, R0 ;  /* 0x000000001f2b7221 */ /* 0x044fe20000010000 */
[----:B------:R-:W-:-:S05]  /*b930*/  F2FP.BF16.F32.PACK_AB R162, R31, R54 ;  /* 0x000000361fa2723e */ /* 0x000fca00000010ff */
[----:B------:R0:W-:Y:S01]  /*b940*/  STSM.16.M88.4 [R217], R160 ;  /* 0x000000a0d9007844 */ /* 0x0001e20000000200 */
[----:B------:R-:W2:Y:S01]  /*b950*/  MUFU.EX2 R33, R52 ;  /* 0x0000003400217308 */ /* 0x000ea20000000800 */
[----:B---3--:R-:W-:-:S04]  /*b960*/  FADD.FTZ R24, R38, R45 ;  /* 0x0000002d26187221 */ /* 0x008fc80000010000 */
[C---:B------:R-:W-:Y:S01]  /*b970*/  FADD.FTZ R24, R157.reuse, R24 ;  /* 0x000000189d187221 */ /* 0x040fe20000010000 */
[----:B------:R-:W-:Y:S02]  /*b980*/  F2FP.BF16.F32.PACK_AB R157, R157, R38 ;  /* 0x000000269d9d723e */ /* 0x000fe400000010ff */
[----:B------:R-:W3:Y:S01]  /*b990*/  MUFU.EX2 R68, R68 ;  /* 0x0000004400447308 */ /* 0x000ee20000000800 */
[----:B-1----:R-:W-:Y:S01]  /*b9a0*/  FADD.FTZ R0, R66, R43 ;  /* 0x0000002b42007221 */ /* 0x002fe20000010000 */
[----:B------:R-:W-:-:S06]  /*b9b0*/  FADD.FTZ R27, R159, R24 ;  /* 0x000000189f1b7221 */ /* 0x000fcc0000010000 */
[----:B------:R-:W1:Y:S01]  /*b9c0*/  MUFU.EX2 R35, R70 ;  /* 0x0000004600237308 */ /* 0x000e620000000800 */
[C---:B--2---:R-:W-:Y:S01]  /*b9d0*/  FADD.FTZ R3, R33.reuse, R0 ;  /* 0x0000000021037221 */ /* 0x044fe20000010000 */
[----:B------:R-:W-:-:S06]  /*b9e0*/  F2FP.BF16.F32.PACK_AB R156, R33, R66 ;  /* 0x00000042219c723e */ /* 0x000fcc00000010ff */
[----:B------:R-:W2:Y:S01]  /*b9f0*/  MUFU.EX2 R30, R30 ;  /* 0x0000001e001e7308 */ /* 0x000ea20000000800 */
[----:B---3--:R-:W-:-:S07]  /*ba00*/  FADD.FTZ R0, R68, R3 ;  /* 0x0000000344007221 */ /* 0x008fce0000010000 */
[----:B------:R-:W3:Y:S01]  /*ba10*/  MUFU.EX2 R28, R28 ;  /* 0x0000001c001c7308 */ /* 0x000ee20000000800 */
[C---:B-1----:R-:W-:Y:S01]  /*ba20*/  F2FP.BF16.F32.PACK_AB R158, R35.reuse, R68 ;  /* 0x00000044239e723e */ /* 0x042fe200000010ff */
[----:B------:R-:W-:-:S06]  /*ba30*/  FADD.FTZ R35, R35, R0 ;  /* 0x0000000023237221 */ /* 0x000fcc0000010000 */
[----:B------:R-:W-:Y:S01]  /*ba40*/  MUFU.EX2 R72, R72 ;  /* 0x0000004800487308 */ /* 0x000fe20000000800 */
[C---:B--2---:R-:W-:Y:S01]  /*ba50*/  FADD.FTZ R27, R30.reuse, R27 ;  /* 0x0000001b1e1b7221 */ /* 0x044fe20000010000 */
[----:B------:R-:W-:-:S05]  /*ba60*/  F2FP.BF16.F32.PACK_AB R159, R30, R159 ;  /* 0x0000009f1e9f723e */ /* 0x000fca00000010ff */
[----:B------:R0:W-:Y:S01]  /*ba70*/  STSM.16.M88.4 [R222], R156 ;  /* 0x0000009cde007844 */ /* 0x0001e20000000200 */
[----:B------:R-:W1:Y:S01]  /*ba80*/  MUFU.EX2 R37, R74 ;  /* 0x0000004a00257308 */ /* 0x000e620000000800 */
[----:B---3--:R-:W-:Y:S01]  /*ba90*/  F2FP.BF16.F32.PACK_AB R153, R39, R28 ;  /* 0x0000001c2799723e */ /* 0x008fe200000010ff */
[----:B------:R-:W-:-:S04]  /*baa0*/  FADD.FTZ R28, R28, R27 ;  /* 0x0000001b1c1c7221 */ /* 0x000fc80000010000 */
[----:B------:R-:W-:Y:S02]  /*bab0*/  FADD.FTZ R39, R39, R28 ;  /* 0x0000001c27277221 */ /* 0x000fe40000010000 */
[----:B------:R-:W2:Y:S08]  /*bac0*/  MUFU.EX2 R34, R34 ;  /* 0x0000002200227308 */ /* 0x000eb00000000800 */
[----:B------:R-:W3:Y:S01]  /*bad0*/  MUFU.EX2 R76, R76 ;  /* 0x0000004c004c7308 */ /* 0x000ee20000000800 */
[----:B-1----:R-:W-:Y:S01]  /*bae0*/  F2FP.BF16.F32.PACK_AB R152, R37, R72 ;  /* 0x000000482598723e */ /* 0x002fe200000010ff */
[----:B------:R-:W-:-:S04]  /*baf0*/  FADD.FTZ R72, R72, R35 ;  /* 0x0000002348487221 */ /* 0x000fc80000010000 */
[----:B------:R-:W-:Y:S02]  /*bb00*/  FADD.FTZ R37, R37, R72 ;  /* 0x0000004825257221 */ /* 0x000fe40000010000 */
[----:B------:R-:W1:Y:S01]  /*bb10*/  MUFU.EX2 R25, R25 ;  /* 0x0000001900197308 */ /* 0x000e620000000800 */
[----:B--2---:R-:W-:Y:S01]  /*bb20*/  F2FP.BF16.F32.PACK_AB R155, R41, R34 ;  /* 0x00000022299b723e */ /* 0x004fe200000010ff */
[----:B------:R-:W-:-:S04]  /*bb30*/  FADD.FTZ R34, R34, R39 ;  /* 0x0000002722227221 */ /* 0x000fc80000010000 */
[----:B------:R-:W-:Y:S01]  /*bb40*/  FADD.FTZ R3, R41, R34 ;  /* 0x0000002229037221 */ /* 0x000fe20000010000 */
[----:B---3--:R-:W-:Y:S01]  /*bb50*/  FADD.FTZ R0, R76, R37 ;  /* 0x000000254c007221 */ /* 0x008fe20000010000 */
[----:B-1----:R-:W-:-:S03]  /*bb60*/  F2FP.BF16.F32.PACK_AB R154, R25, R76 ;  /* 0x0000004c199a723e */ /* 0x002fc600000010ff */
[----:B------:R-:W-:Y:S02]  /*bb70*/  FADD.FTZ R0, R25, R0 ;  /* 0x0000000019007221 */ /* 0x000fe40000010000 */
[----:B------:R0:W-:Y:S01]  /*bb80*/  STSM.16.M88.4 [R221], R152 ;  /* 0x00000098dd007844 */ /* 0x0001e20000000200 */
[----:B------:R-:W-:Y:S05]  /*bb90*/  @!P0 BRA `(.L_x_4785) ;  /* 0x0000000000048947 */ /* 0x000fea0003800000 */
[----:B------:R-:W-:Y:S01]  /*bba0*/  BPT.TRAP 0x1 ;  /* 0x000000040000795c */ /* 0x000fe20000300000 */
.L_x_4785:
[----:B------:R1:W2:Y:S01]  /*bbb0*/  SYNCS.PHASECHK.TRANS64.TRYWAIT P1, [R20+URZ+0x28c50], R21 ;  /* 0x028c5015140075a7 */ /* 0x0002a2000802017f */
[----:B------:R-:W-:Y:S05]  /*bbc0*/  @!P0 BRA `(.L_x_4786) ;  /* 0x0000000000048947 */ /* 0x000fea0003800000 */
[----:B------:R-:W-:Y:S01]  /*bbd0*/  BPT.TRAP 0x1 ;  /* 0x000000040000795c */ /* 0x000fe20000300000 */
.L_x_4786:
        /* <DEDUP_REMOVED lines=10> */
.L_x_4788:
[----:B------:R-:W-:Y:S05]  /*bc80*/  BSYNC B0 ;  /* 0x0000000000007941 */ /* 0x000fea0003800000 */
.L_x_4787:
[C---:B------:R-:W-:Y:S01]  /*bc90*/  R2UR UR6, R28.reuse ;  /* 0x000000001c0672ca */ /* 0x040fe200000e0000 */
[C---:B------:R-:W-:Y:S01]  /*bca0*/  VIADD R26, R28.reuse, 0x80 ;  /* 0x000000801c1a7836 */ /* 0x040fe20000000000 */
[----:B------:R-:W-:Y:S01]  /*bcb0*/  R2UR UR7, R29 ;  /* 0x000000001d0772ca */ /* 0x000fe200000e0000 */
[C---:B------:R-:W-:Y:S01]  /*bcc0*/  VIADD R24, R28.reuse, 0x100 ;  /* 0x000001001c187836 */ /* 0x040fe20000000000 */
[----:B------:R-:W-:Y:S01]  /*bcd0*/  MOV R27, 0x40000040 ;  /* 0x40000040001b7802 */ /* 0x000fe20000000f00 */
        /* <DEDUP_REMOVED lines=34> */
.L_x_4790:
[----:B-12---:R-:W1:Y:S01]  /*bf00*/  LDC R21, c[0x0][0x448] ;  /* 0x00011200ff157b82 */ /* 0x006e620000000800 */
[----:B------:R-:W-:Y:S01]  /*bf10*/  VIADD R20, R20, 0x28c60 ;  /* 0x00028c6014147836 */ /* 0x000fe20000000000 */
[----:B------:R-:W-:Y:S01]  /*bf20*/  BSSY B1, `(.L_x_4791) ;  /* 0x000024e000017945 */ /* 0x000fe20003800000 */
[----:B0-----:R-:W-:Y:S02]  /*bf30*/  IMAD.MOV.U32 R152, RZ, RZ, R200 ;  /* 0x000000ffff987224 */ /* 0x001fe400078e00c8 */
[----:B------:R-:W-:Y:S01]  /*bf40*/  VIADD R209, R209, 0xfffffffe ;  /* 0xfffffffed1d17836 */ /* 0x000fe20000000000 */
[----:B------:R-:W-:-:S04]  /*bf50*/  PRMT R20, R187, 0x654, R20 ;  /* 0x00000654bb147816 */ /* 0x000fc80000000014 */
[----:B------:R0:W-:Y:S01]  /*bf60*/  SYNCS.ARRIVE.TRANS64.RED.A1T0 RZ, [R20+URZ], RZ ;  /* 0x000000ff14ff79a7 */ /* 0x0001e2000810043f */
[----:B-1----:R-:W-:-:S13]  /*bf70*/  ISETP.NE.AND P1, PT, R21, 0x1, PT ;  /* 0x000000011500780c */ /* 0x002fda0003f25270 */
[----:B------:R-:W1:Y:S08]  /*bf80*/  @P1 LDC R21, c[0x0][0x44c] ;  /* 0x00011300ff151b82 */ /* 0x000e700000000800 */
[----:B0-----:R-:W0:Y:S01]  /*bf90*/  @P1 LDC R20, c[0x0][0x450] ;  /* 0x00011400ff141b82 */ /* 0x001e220000000800 */
[----:B-1----:R-:W-:-:S05]  /*bfa0*/  @P1 IMAD.HI.U32 R21, R200, R21, RZ ;  /* 0x00000015c8151227 */ /* 0x002fca00078e00ff */
[----:B0-----:R-:W-:-:S04]  /*bfb0*/  @P1 SHF.R.U32.HI R152, RZ, R20, R21 ;  /* 0x00000014ff981219 */ /* 0x001fc80000011615 */
[----:B------:R-:W-:-:S04]  /*bfc0*/  IADD3 R20, R152, R199, -R198 ;  /* 0x000000c798147210 */ /* 0x000fc80007ffe8c6 */
[----:B------:R-:W-:-:S04]  /*bfd0*/  SHF.R.S32.HI R21, RZ, 0x1f, R20 ;  /* 0x0000001fff157819 */ /* 0x000fc80000011414 */
[----:B------:R-:W-:-:S04]  /*bfe0*/  LEA.HI R20, R21, R20, RZ, 0x6 ;  /* 0x0000001415147211 */ /* 0x000fc800078f30ff */
[----:B------:R-:W-:-:S04]  /*bff0*/  SHF.R.S32.HI R20, RZ, 0x6, R20 ;  /* 0x00000006ff147819 */ /* 0x000fc80000011414 */
[----:B------:R-:W-:-:S04]  /*c000*/  VIMNMX R20, RZ, R20, !PT ;  /* 0x00000014ff147248 */ /* 0x000fc80007fe0100 */
[----:B------:R-:W-:-:S13]  /*c010*/  ISETP.GE.AND P1, PT, R209, R20, PT ;  /* 0x00000014d100720c */ /* 0x000fda0003f26270 */
[----:B------:R-:W-:Y:S05]  /*c020*/  @!P1 BRA `(.L_x_4792) ;  /* 0x0000002000f49947 */ /* 0x000fea0003800000 */
[----:B------:R-:W-:Y:S01]  /*c030*/  BSSY B0, `(.L_x_4793) ;  /* 0x000023b000007945 */ /* 0x000fe20003800000 */
[----:B------:R-:W-:Y:S02]  /*c040*/  IMAD.MOV.U32 R220, RZ, RZ, R15 ;  /* 0x000000ffffdc7224 */ /* 0x000fe400078e000f */
[----:B------:R-:W-:Y:S02]  /*c050*/  IMAD.MOV.U32 R218, RZ, RZ, R14 ;  /* 0x000000ffffda7224 */ /* 0x000fe400078e000e */
[----:B------:R-:W-:Y:S02]  /*c060*/  IMAD.MOV.U32 R21, RZ, RZ, R209 ;  /* 0x000000ffff157224 */ /* 0x000fe400078e00d1 */
[----:B------:R-:W-:-:S07]  /*c070*/  IMAD.MOV.U32 R219, RZ, RZ, R18 ;  /* 0x000000ffffdb7224 */ /* 0x000fce00078e0012 */
.L_x_4806:
[----:B------:R-:W-:-:S05]  /*c080*/  VIADD R18, R219, 0x1 ;  /* 0x00000001db127836 */ /* 0x000fca0000000000 */
[----:B------:R-:W-:-:S04]  /*c090*/  ISETP.NE.AND P1, PT, R18, 0x2, PT ;  /* 0x000000021200780c */ /* 0x000fc80003f25270 */
[----:B------:R-:W-:Y:S02]  /*c0a0*/  SEL R13, RZ, 0x1, P1 ;  /* 0x00000001ff0d7807 */ /* 0x000fe40000800000 */
[----:B------:R-:W-:Y:S02]  /*c0b0*/  SEL R18, R18, RZ, P1 ;  /* 0x000000ff12127207 */ /* 0x000fe40000800000 */
[----:B------:R-:W-:Y:S01]  /*c0c0*/  LOP3.LUT R19, R19, R13, RZ, 0x3c, !PT ;  /* 0x0000000d13137212 */ /* 0x000fe200078e3cff */
[----:B0-----:R-:W-:Y:S06]  /*c0d0*/  @!P0 BRA `(.L_x_4794) ;  /* 0x0000000000048947 */ /* 0x001fec0003800000 */
[----:B------:R-:W-:Y:S01]  /*c0e0*/  BPT.TRAP 0x1 ;  /* 0x000000040000795c */ /* 0x000fe20000300000 */
.L_x_4794:
[----:B------:R-:W-:Y:S01]  /*c0f0*/  IMAD R209, R18, 0x8, R2 ;  /* 0x0000000812d17824 */ /* 0x000fe200078e0202 */
[----:B------:R-:W-:-:S04]  /*c100*/  SHF.L.U32 R213, R19, 0x1f, RZ ;  /* 0x0000001f13d57819 */ /* 0x000fc800000006ff */
[----:B------:R0:W1:Y:S01]  /*c110*/  SYNCS.PHASECHK.TRANS64.TRYWAIT P1, [R209+URZ+0x28c30], R213 ;  /* 0x028c30d5d10075a7 */ /* 0x000062000802017f */
[----:B------:R-:W-:Y:S05]  /*c120*/  @!P0 BRA `(.L_x_4795) ;  /* 0x0000000000048947 */ /* 0x000fea0003800000 */
[----:B------:R-:W-:Y:S01]  /*c130*/  BPT.TRAP 0x1 ;  /* 0x000000040000795c */ /* 0x000fe20000300000 */
.L_x_4795:
[----:B------:R-:W-:Y:S01]  /*c140*/  BSSY B2, `(.L_x_4796) ;  /* 0x0000006000027945 */ /* 0x000fe20003800000 */
[----:B------:R-:W-:Y:S02]  /*c150*/  IMAD R154, R18, 0x200, R12 ;  /* 0x00000200129a7824 */ /* 0x000fe400078e020c */
[----:B------:R-:W-:Y:S01]  /*c160*/  IMAD.MOV.U32 R155, RZ, RZ, 0x40000040 ;  /* 0x40000040ff9b7424 */ /* 0x000fe200078e00ff */
[----:B-1----:R-:W-:Y:S06]  /*c170*/  @P1 BRA `(.L_x_4797) ;  /* 0x0000000000081947 */ /* 0x002fec0003800000 */
[----:B------:R-:W1:Y:S02]  /*c180*/  SYNCS.PHASECHK.TRANS64.TRYWAIT P1, [R209+URZ+0x28c30], R213 ;  /* 0x028c30d5d10075a7 */ /* 0x000e64000802017f */
[----:B-1----:R-:W-:Y:S05]  /*c190*/  @!P1 BRA `(.L_x_4798) ;  /* 0x0000010000fc9947 */ /* 0x002fea0003800000 */
.L_x_4797:
[----:B------:R-:W-:Y:S05]  /*c1a0*/  BSYNC B2 ;  /* 0x0000000000027941 */ /* 0x000fea0003800000 */
.L_x_4796:
        /* <DEDUP_REMOVED lines=8> */
[----:B------:R-:W-:Y:S01]  /*c230*/  MOV R155, 0x40000040 ;  /* 0x40000040009b7802 */ /* 0x000fe20000000f00 */
        /* <DEDUP_REMOVED lines=27> */
.L_x_4799:
[----:B------:R-:W2:Y:S01]  /*c3f0*/  LDC R13, c[0x0][0x448] ;  /* 0x00011200ff0d7b82 */ /* 0x000ea20000000800 */
        /* <DEDUP_REMOVED lines=17> */
[----:B------:R-:W-:Y:S01]  /*c510*/  MUFU.TANH R224, R224 ;  /* 0x000000e000e07308 */ /* 0x000fe20000002400 */
[----:B------:R-:W-:Y:S01]  /*c520*/  FMUL.FTZ R172, R172, UR39 ;  /* 0x00000027acac7c20 */ /* 0x000fe20008410000 */
[----:B------:R-:W-:Y:S01]  /*c530*/  FMUL.FTZ R173, R173, UR39 ;  /* 0x00000027adad7c20 */ /* 0x000fe20008410000 */
[----:B------:R-:W-:Y:S01]  /*c540*/  FMUL.FTZ R177, R177, UR39 ;  /* 0x00000027b1b17c20 */ /* 0x000fe20008410000 */
[----:B--2---:R-:W-:Y:S01]  /*c550*/  ISETP.NE.AND P1, PT, R13, 0x1, PT ;  /* 0x000000010d00780c */ /* 0x004fe20003f25270 */
[----:B------:R-:W-:-:S03]  /*c560*/  IMAD.IADD R13, R229, 0x1, R200 ;  /* 0x00000001e50d7824 */ /* 0x000fc600078e02c8 */
[----:B------:R-:W-:Y:S08]  /*c570*/  MUFU.TANH R169, R169 ;  /* 0x000000a900a97308 */ /* 0x000ff00000002400 */
[----:B------:R-:W-:Y:S01]  /*c580*/  MUFU.TANH R173, R173 ;  /* 0x000000ad00ad7308 */ /* 0x000fe20000002400 */
[----:B------:R-:W2:Y:S07]  /*c590*/  @P1 LDC R15, c[0x0][0x44c] ;  /* 0x00011300ff0f1b82 */ /* 0x000eae0000000800 */
[----:B------:R-:W-:Y:S01]  /*c5a0*/  MUFU.TANH R177, R177 ;  /* 0x000000b100b17308 */ /* 0x000fe20000002400 */
[----:B------:R-:W3:Y:S01]  /*c5b0*/  @P1 LDC R14, c[0x0][0x450] ;  /* 0x00011400ff0e1b82 */ /* 0x000ee20000000800 */
[----:B--2---:R-:W-:-:S05]  /*c5c0*/  @P1 IMAD.HI.U32 R15, R13, R15, RZ ;  /* 0x0000000f0d0f1227 */ /* 0x004fca00078e00ff */
[----:B---3--:R-:W-:Y:S01]  /*c5d0*/  @P1 SHF.R.U32.HI R13, RZ, R14, R15 ;  /* 0x0000000eff0d1219 */ /* 0x008fe2000001160f */
[----:B------:R-:W-:Y:S01]  /*c5e0*/  FMUL.FTZ R14, R152, UR39 ;  /* 0x00000027980e7c20 */ /* 0x000fe20008410000 */
[----:B------:R-:W-:Y:S01]  /*c5f0*/  FMUL.FTZ R152, R154, UR39 ;  /* 0x000000279a987c20 */ /* 0x000fe20008410000 */
[----:B------:R-:W-:Y:S01]  /*c600*/  FMUL.FTZ R154, R157, UR39 ;  /* 0x000000279d9a7c20 */ /* 0x000fe20008410000 */
[----:B------:R-:W-:Y:S01]  /*c610*/  FMUL.FTZ R157, R161, UR39 ;  /* 0x00000027a19d7c20 */ /* 0x000fe20008410000 */
[----:B------:R-:W-:Y:S01]  /*c620*/  FMUL.FTZ R15, R153, UR39 ;  /* 0x00000027990f7c20 */ /* 0x000fe20008410000 */
[----:B------:R-:W2:Y:S01]  /*c630*/  SHFL.IDX PT, R161, R13, RZ, 0x1c1f ;  /* 0x001c1fff0da17589 */ /* 0x000ea200000e0000 */
[----:B------:R-:W-:Y:S01]  /*c640*/  FMUL.FTZ R153, R156, UR39 ;  /* 0x000000279c997c20 */ /* 0x000fe20008410000 */
[----:B------:R-:W-:Y:S01]  /*c650*/  FMUL.FTZ R156, R160, UR39 ;  /* 0x00000027a09c7c20 */ /* 0x000fe20008410000 */
[----:B------:R-:W-:Y:S01]  /*c660*/  FMUL.FTZ R160, R164, UR39 ;  /* 0x00000027a4a07c20 */ /* 0x000fe20008410000 */
[----:B------:R-:W-:Y:S01]  /*c670*/  IMAD.MOV.U32 R164, RZ, RZ, -0x40 ;  /* 0xffffffc0ffa47424 */ /* 0x000fe200078e00ff */
[----:B------:R3:W4:Y:S01]  /*c680*/  SHFL.IDX PT, R225, R13, 0x1, 0x1c1f ;  /* 0x003c1f000de17f89 */ /* 0x00072200000e0000 */
[----:B------:R-:W5:Y:S02]  /*c690*/  MUFU.TANH R14, R14 ;  /* 0x0000000e000e7308 */ /* 0x000f640000002400 */
[----:B------:R-:W-:-:S05]  /*c6a0*/  IMAD R164, R21, R164, 0x1 ;  /* 0x0000000115a47424 */ /* 0x000fca00078e02a4 */
[----:B------:R-:W-:Y:S01]  /*c6b0*/  IADD3 R164, R199, R164, -R192 ;  /* 0x000000a4c7a47210 */ /* 0x000fe20007ffe8c0 */
[----:B------:R-:W0:Y:S01]  /*c6c0*/  MUFU.TANH R153, R153 ;  /* 0x0000009900997308 */ /* 0x000e220000002400 */
[----:B---3--:R-:W-:-:S03]  /*c6d0*/  FMUL.FTZ R13, R165, UR39 ;  /* 0x00000027a50d7c20 */ /* 0x008fc60008410000 */
[----:B------:R-:W-:-:S04]  /*c6e0*/  IMAD.IADD R164, R164, 0x1, -R198 ;  /* 0x00000001a4a47824 */ /* 0x000fc800078e0ac6 */
[----:B------:R-:W3:Y:S01]  /*c6f0*/  MUFU.TANH R152, R152 ;  /* 0x0000009800987308 */ /* 0x000ee20000002400 */
[----:B--2---:R-:W-:-:S05]  /*c700*/  IMAD.IADD R168, R164, 0x1, R161 ;  /* 0x00000001a4a87824 */ /* 0x004fca00078e02a1 */
[----:B------:R-:W-:Y:S01]  /*c710*/  ISETP.GT.AND P5, PT, R168, RZ, PT ;  /* 0x000000ffa800720c */ /* 0x000fe20003fa4270 */
[----:B----4-:R-:W-:Y:S01]  /*c720*/  IMAD.IADD R225, R164, 0x1, R225 ;  /* 0x00000001a4e17824 */ /* 0x010fe200078e02e1 */
[----:B------:R-:W-:Y:S01]  /*c730*/  ISETP.GT.AND P3, PT, R168, 0x8, PT ;  /* 0x00000008a800780c */ /* 0x000fe20003f64270 */
[----:B------:R-:W2:Y:S01]  /*c740*/  MUFU.TANH R13, R13 ;  /* 0x0000000d000d7308 */ /* 0x000ea20000002400 */
[----:B-----5:R-:W-:Y:S02]  /*c750*/  FSEL R161, R14, -INF , P5 ;  /* 0xff8000000ea17808 */ /* 0x020fe40002800000 */
[----:B0-----:R-:W-:Y:S02]  /*c760*/  FSEL R165, R153, -INF , P3 ;  /* 0xff80000099a57808 */ /* 0x001fe40001800000 */
[----:B------:R-:W-:Y:S02]  /*c770*/  ISETP.GT.AND P6, PT, R225, RZ, PT ;  /* 0x000000ffe100720c */ /* 0x000fe40003fc4270 */
[----:B------:R-:W-:Y:S01]  /*c780*/  ISETP.GT.AND P3, PT, R168, 0x19, PT ;  /* 0x00000019a800780c */ /* 0x000fe20003f64270 */
[----:B------:R-:W0:Y:S01]  /*c790*/  MUFU.TANH R14, R155 ;  /* 0x0000009b000e7308 */ /* 0x000e220000002400 */
[----:B---3--:R-:W-:-:S02]  /*c7a0*/  FSEL R152, R152, -INF , P6 ;  /* 0xff80000098987808 */ /* 0x008fc40003000000 */
[----:B------:R-:W-:Y:S02]  /*c7b0*/  ISETP.GT.AND P6, PT, R225, 0x1, PT ;  /* 0x00000001e100780c */ /* 0x000fe40003fc4270 */
[C---:B------:R-:W-:Y:S02]  /*c7c0*/  ISETP.GT.AND P4, PT, R168.reuse, 0x1, PT ;  /* 0x00000001a800780c */ /* 0x040fe40003f84270 */
[----:B------:R-:W-:Y:S01]  /*c7d0*/  ISETP.GT.AND P2, PT, R168, 0x9, PT ;  /* 0x00000009a800780c */ /* 0x000fe20003f44270 */
[----:B------:R-:W3:Y:S01]  /*c7e0*/  MUFU.TANH R153, R158 ;  /* 0x0000009e00997308 */ /* 0x000ee20000002400 */
[----:B--2---:R-:W-:Y:S02]  /*c7f0*/  FSEL R226, R13, -INF , P3 ;  /* 0xff8000000de27808 */ /* 0x004fe40001800000 */
[----:B------:R-:W-:Y:S02]  /*c800*/  FMNMX.FTZ R13, R152, R220, !PT ;  /* 0x000000dc980d7209 */ /* 0x000fe40007810000 */
[----:B------:R-:W-:-:S02]  /*c810*/  ISETP.GT.AND P1, PT, R168, 0x10, PT ;  /* 0x00000010a800780c */ /* 0x000fc40003f24270 */
[----:B------:R-:W-:Y:S01]  /*c820*/  ISETP.GT.AND P5, PT, R168, 0x11, PT ;  /* 0x00000011a800780c */ /* 0x000fe20003fa4270 */
[----:B------:R-:W2:Y:S01]  /*c830*/  MUFU.TANH R155, R159 ;  /* 0x0000009f009b7308 */ /* 0x000ea20000002400 */
[----:B0-----:R-:W-:Y:S02]  /*c840*/  FSEL R14, R14, -INF , P6 ;  /* 0xff8000000e0e7808 */ /* 0x001fe40003000000 */
[----:B------:R-:W-:Y:S02]  /*c850*/  ISETP.GT.AND P6, PT, R225, 0x8, PT ;  /* 0x00000008e100780c */ /* 0x000fe40003fc4270 */
[----:B------:R-:W-:Y:S02]  /*c860*/  FMNMX.FTZ R13, R14, R13, !PT ;  /* 0x0000000d0e0d7209 */ /* 0x000fe40007810000 */
[----:B------:R-:W-:Y:S01]  /*c870*/  ISETP.GT.AND P3, PT, R168, 0x31, PT ;  /* 0x00000031a800780c */ /* 0x000fe20003f64270 */
[----:B------:R-:W0:Y:S01]  /*c880*/  MUFU.TANH R158, R162 ;  /* 0x000000a2009e7308 */ /* 0x000e220000002400 */
[----:B---3--:R-:W-:-:S02]  /*c890*/  FSEL R153, R153, -INF , P6 ;  /* 0xff80000099997808 */ /* 0x008fc40003000000 */
[----:B------:R-:W-:Y:S02]  /*c8a0*/  ISETP.GT.AND P6, PT, R225, 0x9, PT ;  /* 0x00000009e100780c */ /* 0x000fe40003fc4270 */
[----:B------:R-:W-:Y:S02]  /*c8b0*/  FMNMX.FTZ R13, R153, R13, !PT ;  /* 0x0000000d990d7209 */ /* 0x000fe40007810000 */
[----:B------:R-:W-:Y:S01]  /*c8c0*/  FSEL R177, R177, -INF , P3 ;  /* 0xff800000b1b17808 */ /* 0x000fe20001800000 */
[----:B------:R-:W3:Y:S01]  /*c8d0*/  MUFU.TANH R159, R163 ;  /* 0x000000a3009f7308 */ /* 0x000ee20000002400 */
[----:B--2---:R-:W-:Y:S02]  /*c8e0*/  FSEL R155, R155, -INF , P6 ;  /* 0xff8000009b9b7808 */ /* 0x004fe40003000000 */
[----:B------:R-:W-:Y:S02]  /*c8f0*/  ISETP.GT.AND P6, PT, R225, 0x10, PT ;  /* 0x00000010e100780c */ /* 0x000fe40003fc4270 */
[----:B------:R-:W-:-:S03]  /*c900*/  FMNMX.FTZ R13, R155, R13, !PT ;  /* 0x0000000d9b0d7209 */ /* 0x000fc60007810000 */
[----:B------:R-:W2:Y:S01]  /*c910*/  MUFU.TANH R162, R166 ;  /* 0x000000a600a27308 */ /* 0x000ea20000002400 */
[----:B0-----:R-:W-:Y:S02]  /*c920*/  FSEL R158, R158, -INF , P6 ;  /* 0xff8000009e9e7808 */ /* 0x001fe40003000000 */
[----:B------:R-:W-:Y:S02]  /*c930*/  ISETP.GT.AND P6, PT, R225, 0x11, PT ;  /* 0x00000011e100780c */ /* 0x000fe40003fc4270 */
[----:B------:R-:W-:-:S03]  /*c940*/  FMNMX.FTZ R13, R158, R13, !PT ;  /* 0x0000000d9e0d7209 */ /* 0x000fc60007810000 */
[----:B------:R-:W0:Y:S01]  /*c950*/  MUFU.TANH R163, R167 ;  /* 0x000000a700a37308 */ /* 0x000e220000002400 */
[----:B---3--:R-:W-:Y:S02]  /*c960*/  FSEL R159, R159, -INF , P6 ;  /* 0xff8000009f9f7808 */ /* 0x008fe40003000000 */
[----:B------:R-:W-:Y:S02]  /*c970*/  ISETP.GT.AND P6, PT, R225, 0x18, PT ;  /* 0x00000018e100780c */ /* 0x000fe40003fc4270 */
[----:B------:R-:W-:-:S03]  /*c980*/  FMNMX.FTZ R13, R159, R13, !PT ;  /* 0x0000000d9f0d7209 */ /* 0x000fc60007810000 */
        /* <DEDUP_REMOVED lines=37> */
[----:B--2---:R-:W-:-:S04]  /*cbe0*/  FSEL R179, R179, -INF , P6 ;  /* 0xff800000b3b37808 */ /* 0x004fc80003000000 */
[----:B------:R-:W-:-:S03]  /*cbf0*/  FMNMX.FTZ R13, R179, R13, !PT ;  /* 0x0000000db30d7209 */ /* 0x000fc60007810000 */
[----:B------:R-:W2:Y:S01]  /*cc00*/  MUFU.TANH R156, R156 ;  /* 0x0000009c009c7308 */ /* 0x000ea20000002400 */
[----:B0-----:R-:W-:Y:S02]  /*cc10*/  FSEL R164, R15, -INF , P4 ;  /* 0xff8000000fa47808 */ /* 0x001fe40002000000 */
[----:B------:R-:W0:Y:S01]  /*cc20*/  SHFL.BFLY PT, R15, R13, 0x2, 0x1f ;  /* 0x0c401f000d0f7f89 */ /* 0x000e2200000e0000 */
[----:B------:R-:W-:-:S04]  /*cc30*/  ISETP.GT.AND P4, PT, R168, 0x18, PT ;  /* 0x00000018a800780c */ /* 0x000fc80003f84270 */
[----:B------:R-:W4:Y:S01]  /*cc40*/  MUFU.TANH R157, R157 ;  /* 0x0000009d009d7308 */ /* 0x000f220000002400 */
[----:B---3--:R-:W-:Y:S02]  /*cc50*/  FSEL R154, R154, -INF , P2 ;  /* 0xff8000009a9a7808 */ /* 0x008fe40001000000 */
[----:B------:R-:W-:-:S04]  /*cc60*/  ISETP.GT.AND P2, PT, R168, 0x20, PT ;  /* 0x00000020a800780c */ /* 0x000fc80003f44270 */
[----:B------:R-:W-:Y:S01]  /*cc70*/  FSEL R224, R224, -INF , P2 ;  /* 0xff800000e0e07808 */ /* 0x000fe20001000000 */
[----:B------:R-:W3:Y:S01]  /*cc80*/  MUFU.TANH R160, R160 ;  /* 0x000000a000a07308 */ /* 0x000ee20000002400 */
[----:B--2---:R-:W-:Y:S02]  /*cc90*/  FSEL R156, R156, -INF , P1 ;  /* 0xff8000009c9c7808 */ /* 0x004fe40000800000 */
[C---:B------:R-:W-:Y:S02]  /*cca0*/  ISETP.GT.AND P1, PT, R168.reuse, 0x21, PT ;  /* 0x00000021a800780c */ /* 0x040fe40003f24270 */
[----:B------:R-:W-:Y:S02]  /*ccb0*/  ISETP.GT.AND P2, PT, R168, 0x38, PT ;  /* 0x00000038a800780c */ /* 0x000fe40003f44270 */
[----:B------:R-:W-:Y:S02]  /*ccc0*/  FSEL R169, R169, -INF , P1 ;  /* 0xff800000a9a97808 */ /* 0x000fe40000800000 */
[----:B----4-:R-:W-:-:S02]  /*ccd0*/  FSEL R157, R157, -INF , P5 ;  /* 0xff8000009d9d7808 */ /* 0x010fc40002800000 */
[----:B0-----:R-:W-:Y:S02]  /*cce0*/  FMNMX.FTZ R15, R13, R15, !PT ;  /* 0x0000000f0d0f7209 */ /* 0x001fe40007810000 */
[C---:B------:R-:W-:Y:S02]  /*ccf0*/  ISETP.GT.AND P5, PT, R168.reuse, 0x29, PT ;  /* 0x00000029a800780c */ /* 0x040fe40003fa4270 */
[----:B------:R-:W-:Y:S01]  /*cd00*/  ISETP.GT.AND P1, PT, R168, 0x39, PT ;  /* 0x00000039a800780c */ /* 0x000fe20003f24270 */
[----:B------:R-:W0:Y:S01]  /*cd10*/  SHFL.BFLY PT, R13, R15, 0x1, 0x1f ;  /* 0x0c201f000f0d7f89 */ /* 0x000e2200000e0000 */
[----:B---3--:R-:W-:Y:S02]  /*cd20*/  FSEL R160, R160, -INF , P4 ;  /* 0xff800000a0a07808 */ /* 0x008fe40002000000 */
[----:B------:R-:W-:Y:S02]  /*cd30*/  ISETP.GT.AND P4, PT, R168, 0x30, PT ;  /* 0x00000030a800780c */ /* 0x000fe40003f84270 */
[----:B------:R-:W-:-:S02]  /*cd40*/  FSEL R173, R173, -INF , P5 ;  /* 0xff800000adad7808 */ /* 0x000fc40002800000 */
[----:B0-----:R-:W-:Y:S01]  /*cd50*/  FMNMX.FTZ R15, R15, R13, !PT ;  /* 0x0000000d0f0f7209 */ /* 0x001fe20007810000 */
[----:B------:R-:W-:-:S03]  /*cd60*/  IMAD.U32 R13, RZ, RZ, UR37 ;  /* 0x00000025ff0d7e24 */ /* 0x000fc6000f8e00ff */
[C---:B------:R-:W-:Y:S01]  /*cd70*/  FSETP.NEU.FTZ.AND P6, PT, R15.reuse, -INF , PT ;  /* 0xff8000000f00780b */ /* 0x040fe20003fdd000 */
[----:B------:R-:W-:-:S03]  /*cd80*/  FMUL.FTZ R182, R15, R13 ;  /* 0x0000000d0fb67220 */ /* 0x000fc60000410000 */
[----:B------:R-:W-:Y:S02]  /*cd90*/  FSEL R183, R15, RZ, P6 ;  /* 0x000000ff0fb77208 */ /* 0x000fe40003000000 */
[----:B------:R-:W-:Y:S02]  /*cda0*/  FSEL R182, R182, RZ, P6 ;  /* 0x000000ffb6b67208 */ /* 0x000fe40003000000 */
[----:B------:R-:W-:Y:S01]  /*cdb0*/  ISETP.GT.AND P6, PT, R168, 0x28, PT ;  /* 0x00000028a800780c */ /* 0x000fe20003fc4270 */
[----:B------:R-:W-:Y:S01]  /*cdc0*/  FADD.FTZ R183, -R183, R220 ;  /* 0x000000dcb7b77221 */ /* 0x000fe20000010100 */
[----:B------:R0:W2:Y:S01]  /*cdd0*/  MUFU.TANH R168, R172 ;  /* 0x000000ac00a87308 */ /* 0x0000a20000002400 */
[-CC-:B------:R-:W-:Y:S01]  /*cde0*/  FFMA.FTZ R220, R170, R13.reuse, -R182.reuse ;  /* 0x0000000daadc7223 */ /* 0x180fe200000108b6 */
[-CC-:B------:R-:W-:Y:S01]  /*cdf0*/  FFMA.FTZ R152, R152, R13.reuse, -R182.reuse ;  /* 0x0000000d98987223 */ /* 0x180fe200000108b6 */
[-C--:B------:R-:W-:Y:S01]  /*ce00*/  FMUL.FTZ R170, R183, R13.reuse ;  /* 0x0000000db7aa7220 */ /* 0x080fe20000410000 */
[-CC-:B------:R-:W-:Y:S01]  /*ce10*/  FFMA.FTZ R14, R14, R13.reuse, -R182.reuse ;  /* 0x0000000d0e0e7223 */ /* 0x180fe200000108b6 */
[-CC-:B------:R-:W-:Y:S01]  /*ce20*/  FFMA.FTZ R155, R155, R13.reuse, -R182.reuse ;  /* 0x0000000d9b9b7223 */ /* 0x180fe200000108b6 */
[-CC-:B------:R-:W-:Y:S01]  /*ce30*/  FFMA.FTZ R163, R163, R13.reuse, -R182.reuse ;  /* 0x0000000da3a37223 */ /* 0x180fe200000108b6 */
[-CC-:B------:R-:W-:Y:S01]  /*ce40*/  FFMA.FTZ R158, R158, R13.reuse, -R182.reuse ;  /* 0x0000000d9e9e7223 */ /* 0x180fe200000108b6 */
[----:B------:R-:W-:Y:S01]  /*ce50*/  MUFU.EX2 R152, R152 ;  /* 0x0000009800987308 */ /* 0x000fe20000000800 */
        /* <DEDUP_REMOVED lines=8> */
[----:B--2---:R-:W-:Y:S01]  /*cee0*/  FSEL R168, R168, -INF , P6 ;  /* 0xff800000a8a87808 */ /* 0x004fe20003000000 */
[-CC-:B------:R-:W-:Y:S01]  /*cef0*/  FFMA.FTZ R175, R175, R13.reuse, -R182.reuse ;  /* 0x0000000dafaf7223 */ /* 0x180fe200000108b6 */
[-CC-:B------:R-:W-:Y:S01]  /*cf00*/  FFMA.FTZ R178, R178, R13.reuse, -R182.reuse ;  /* 0x0000000db2b27223 */ /* 0x180fe200000108b6 */
[----:B------:R-:W-:-:S04]  /*cf10*/  FFMA.FTZ R179, R179, R13, -R182 ;  /* 0x0000000db3b37223 */ /* 0x000fc800000108b6 */
[----:B------:R-:W2:Y:S08]  /*cf20*/  MUFU.EX2 R14, R14 ;  /* 0x0000000e000e7308 */ /* 0x000eb00000000800 */
[----:B------:R-:W3:Y:S01]  /*cf30*/  MUFU.EX2 R172, R172 ;  /* 0x000000ac00ac7308 */ /* 0x000ee20000000800 */
[----:B0-----:R-:W-:Y:S01]  /*cf40*/  FFMA.FTZ R3, R170, R3, R152 ;  /* 0x00000003aa037223 */ /* 0x001fe20000010098 */
[-C--:B------:R-:W-:Y:S01]  /*cf50*/  FMUL.FTZ R26, R26, R170.reuse ;  /* 0x000000aa1a1a7220 */ /* 0x080fe20000410000 */
        /* <DEDUP_REMOVED lines=8> */
[----:B------:R-:W-:-:S02]  /*cfe0*/  VIADD R14, R209, 0x28c40 ;  /* 0x00028c40d10e7836 */ /* 0x000fc40000000000 */
[----:B------:R-:W-:Y:S01]  /*cff0*/  FMUL.FTZ R152, R176, UR39 ;  /* 0x00000027b0987c20 */ /* 0x000fe20008410000 */
[----:B------:R-:W-:Y:S01]  /*d000*/  FMUL.FTZ R176, R180, UR39 ;  /* 0x00000027b4b07c20 */ /* 0x000fe20008410000 */
[----:B------:R-:W-:Y:S01]  /*d010*/  FMUL.FTZ R180, R181, UR39 ;  /* 0x00000027b5b47c20 */ /* 0x000fe20008410000 */
[-C--:B------:R-:W-:Y:S01]  /*d020*/  FMUL.FTZ R38, R38, R170.reuse ;  /* 0x000000aa26267220 */ /* 0x080fe20000410000 */
[----:B------:R-:W-:Y:S01]  /*d030*/  PRMT R14, R187, 0x654, R14 ;  /* 0x00000654bb0e7816 */ /* 0x000fe2000000000e */
[----:B---3--:R-:W-:Y:S01]  /*d040*/  FADD.FTZ R3, R172, R3 ;  /* 0x00000003ac037221 */ /* 0x008fe20000010000 */
[----:B------:R-:W2:Y:S01]  /*d050*/  MUFU.TANH R152, R152 ;  /* 0x0000009800987308 */ /* 0x000ea20000002400 */
[-C--:B------:R-:W-:Y:S01]  /*d060*/  FMUL.FTZ R39, R39, R170.reuse ;  /* 0x000000aa27277220 */ /* 0x080fe20000410000 */
[----:B------:R3:W-:Y:S01]  /*d070*/  SYNCS.ARRIVE.TRANS64.RED.A1T0 RZ, [R14+URZ], RZ ;  /* 0x000000ff0eff79a7 */ /* 0x0007e2000810043f */
[-C--:B------:R-:W-:Y:S01]  /*d080*/  FMUL.FTZ R42, R42, R170.reuse ;  /* 0x000000aa2a2a7220 */ /* 0x080fe20000410000 */
[-C--:B------:R-:W-:Y:S01]  /*d090*/  FMUL.FTZ R43, R43, R170.reuse ;  /* 0x000000aa2b2b7220 */ /* 0x080fe20000410000 */
[-C--:B------:R-:W-:Y:S01]  /*d0a0*/  FMUL.FTZ R46, R46, R170.reuse ;  /* 0x000000aa2e2e7220 */ /* 0x080fe20000410000 */
[----:B------:R-:W-:Y:S01]  /*d0b0*/  FMUL.FTZ R47, R47, R170 ;  /* 0x000000aa2f2f7220 */ /* 0x000fe20000410000 */
[C---:B0-----:R-:W-:Y:S01]  /*d0c0*/  FADD.FTZ R3, R155.reuse, R3 ;  /* 0x000000039b037221 */ /* 0x041fe20000010000 */
[----:B------:R-:W0:Y:S01]  /*d0d0*/  MUFU.TANH R176, R176 ;  /* 0x000000b000b07308 */ /* 0x000e220000002400 */
[----:B------:R-:W-:Y:S01]  /*d0e0*/  F2FP.BF16.F32.PACK_AB R155, R155, R172 ;  /* 0x000000ac9b9b723e */ /* 0x000fe200000010ff */
[----:B------:R-:W-:Y:S01]  /*d0f0*/  FMUL.FTZ R50, R50, R170 ;  /* 0x000000aa32327220 */ /* 0x000fe20000410000 */
[----:B---3--:R-:W-:Y:S01]  /*d100*/  FMNMX.FTZ R14, R161, R218, !PT ;  /* 0x000000daa10e7209 */ /* 0x008fe20007810000 */
[-C--:B------:R-:W-:Y:S01]  /*d110*/  FMUL.FTZ R51, R51, R170.reuse ;  /* 0x000000aa33337220 */ /* 0x080fe20000410000 */
[-C--:B------:R-:W-:Y:S01]  /*d120*/  FMUL.FTZ R54, R54, R170.reuse ;  /* 0x000000aa36367220 */ /* 0x080fe20000410000 */
[----:B------:R-:W-:Y:S01]  /*d130*/  FMUL.FTZ R55, R55, R170 ;  /* 0x000000aa37377220 */ /* 0x000fe20000410000 */
[----:B------:R-:W-:Y:S01]  /*d140*/  FMNMX.FTZ R14, R164, R14, !PT ;  /* 0x0000000ea40e7209 */ /* 0x000fe20007810000 */
[----:B------:R-:W3:Y:S01]  /*d150*/  MUFU.TANH R180, R180 ;  /* 0x000000b400b47308 */ /* 0x000ee20000002400 */
[----:B--2---:R-:W-:Y:S01]  /*d160*/  FSEL R152, R152, -INF , P4 ;  /* 0xff80000098987808 */ /* 0x004fe20002000000 */
[----:B------:R-:W-:Y:S01]  /*d170*/  FMUL.FTZ R58, R58, R170 ;  /* 0x000000aa3a3a7220 */ /* 0x000fe20000410000 */
[----:B------:R-:W-:Y:S01]  /*d180*/  FMNMX.FTZ R14, R165, R14, !PT ;  /* 0x0000000ea50e7209 */ /* 0x000fe20007810000 */
[-C--:B------:R-:W-:Y:S01]  /*d190*/  FMUL.FTZ R59, R59, R170.reuse ;  /* 0x000000aa3b3b7220 */ /* 0x080fe20000410000 */
[-C--:B------:R-:W-:Y:S01]  /*d1a0*/  FMUL.FTZ R62, R62, R170.reuse ;  /* 0x000000aa3e3e7220 */ /* 0x080fe20000410000 */
[----:B------:R-:W-:Y:S01]  /*d1b0*/  FMUL.FTZ R63, R63, R170 ;  /* 0x000000aa3f3f7220 */ /* 0x000fe20000410000 */
[----:B------:R-:W-:Y:S01]  /*d1c0*/  FMNMX.FTZ R14, R154, R14, !PT ;  /* 0x0000000e9a0e7209 */ /* 0x000fe20007810000 */
[----:B------:R-:W-:Y:S01]  /*d1d0*/  MUFU.EX2 R181, R163 ;  /* 0x000000a300b57308 */ /* 0x000fe20000000800 */
[----:B0-----:R-:W-:Y:S01]  /*d1e0*/  FSEL R176, R176, -INF , P2 ;  /* 0xff800000b0b07808 */ /* 0x001fe20001000000 */
[----:B------:R-:W-:Y:S01]  /*d1f0*/  FMUL.FTZ R66, R66, R170 ;  /* 0x000000aa42427220 */ /* 0x000fe20000410000 */
[----:B------:R-:W-:Y:S01]  /*d200*/  FMNMX.FTZ R14, R156, R14, !PT ;  /* 0x0000000e9c0e7209 */ /* 0x000fe20007810000 */
[-C--:B------:R-:W-:Y:S01]  /*d210*/  FMUL.FTZ R67, R67, R170.reuse ;  /* 0x000000aa43437220 */ /* 0x080fe20000410000 */
[-C--:B------:R-:W-:Y:S01]  /*d220*/  FMUL.FTZ R70, R70, R170.reuse ;  /* 0x000000aa46467220 */ /* 0x080fe20000410000 */
[----:B------:R-:W-:Y:S01]  /*d230*/  FMUL.FTZ R71, R71, R170 ;  /* 0x000000aa47477220 */ /* 0x000fe20000410000 */
[----:B------:R-:W-:Y:S01]  /*d240*/  FMNMX.FTZ R14, R157, R14, !PT ;  /* 0x0000000e9d0e7209 */ /* 0x000fe20007810000 */
[----:B------:R-:W0:Y:S01]  /*d250*/  MUFU.EX2 R158, R158 ;  /* 0x0000009e009e7308 */ /* 0x000e220000000800 */
[----:B---3--:R-:W-:Y:S01]  /*d260*/  FSEL R180, R180, -INF , P1 ;  /* 0xff800000b4b47808 */ /* 0x008fe20000800000 */
[----:B------:R-:W-:Y:S01]  /*d270*/  FMUL.FTZ R74, R74, R170 ;  /* 0x000000aa4a4a7220 */ /* 0x000fe20000410000 */
[----:B------:R-:W-:Y:S01]  /*d280*/  FMNMX.FTZ R14, R160, R14, !PT ;  /* 0x0000000ea00e7209 */ /* 0x000fe20007810000 */
[-C--:B------:R-:W-:Y:S01]  /*d290*/  FMUL.FTZ R75, R75, R170.reuse ;  /* 0x000000aa4b4b7220 */ /* 0x080fe20000410000 */
[-C--:B------:R-:W-:Y:S01]  /*d2a0*/  FMUL.FTZ R78, R78, R170.reuse ;  /* 0x000000aa4e4e7220 */ /* 0x080fe20000410000 */
[----:B------:R-:W-:Y:S01]  /*d2b0*/  FMUL.FTZ R79, R79, R170 ;  /* 0x000000aa4f4f7220 */ /* 0x000fe20000410000 */
[----:B------:R-:W-:Y:S01]  /*d2c0*/  FMNMX.FTZ R14, R226, R14, !PT ;  /* 0x0000000ee20e7209 */ /* 0x000fe20007810000 */
[----:B------:R-:W2:Y:S01]  /*d2d0*/  MUFU.EX2 R159, R159 ;  /* 0x0000009f009f7308 */ /* 0x000ea20000000800 */
[-C--:B------:R-:W-:Y:S01]  /*d2e0*/  FMUL.FTZ R82, R82, R170.reuse ;  /* 0x000000aa52527220 */ /* 0x080fe20000410000 */
[----:B------:R-:W-:Y:S01]  /*d2f0*/  FMUL.FTZ R83, R83, R170 ;  /* 0x000000aa53537220 */ /* 0x000fe20000410000 */
[----:B------:R-:W-:Y:S01]  /*d300*/  FMNMX.FTZ R14, R224, R14, !PT ;  /* 0x0000000ee00e7209 */ /* 0x000fe20007810000 */
[-C--:B------:R-:W-:Y:S01]  /*d310*/  FMUL.FTZ R86, R86, R170.reuse ;  /* 0x000000aa56567220 */ /* 0x080fe20000410000 */
[-C--:B------:R-:W-:Y:S01]  /*d320*/  FMUL.FTZ R87, R87, R170.reuse ;  /* 0x000000aa57577220 */ /* 0x080fe20000410000 */
[----:B------:R-:W-:Y:S01]  /*d330*/  FMUL.FTZ R90, R90, R170 ;  /* 0x000000aa5a5a7220 */ /* 0x000fe20000410000 */
[----:B------:R-:W-:Y:S01]  /*d340*/  FMNMX.FTZ R14, R169, R14, !PT ;  /* 0x0000000ea90e7209 */ /* 0x000fe20007810000 */
[----:B------:R-:W3:Y:S01]  /*d350*/  MUFU.EX2 R162, R162 ;  /* 0x000000a200a27308 */ /* 0x000ee20000000800 */
[----:B0-----:R-:W-:Y:S01]  /*d360*/  FADD.FTZ R3, R158, R3 ;  /* 0x000000039e037221 */ /* 0x001fe20000010000 */
[----:B------:R-:W-:Y:S01]  /*d370*/  FMUL.FTZ R91, R91, R170 ;  /* 0x000000aa5b5b7220 */ /* 0x000fe20000410000 */
[----:B------:R-:W-:Y:S01]  /*d380*/  FMNMX.FTZ R14, R168, R14, !PT ;  /* 0x0000000ea80e7209 */ /* 0x000fe20007810000 */
[-C--:B------:R-:W-:Y:S01]  /*d390*/  FMUL.FTZ R94, R94, R170.reuse ;  /* 0x000000aa5e5e7220 */ /* 0x080fe20000410000 */
[-C--:B------:R-:W-:Y:S01]  /*d3a0*/  FMUL.FTZ R95, R95, R170.reuse ;  /* 0x000000aa5f5f7220 */ /* 0x080fe20000410000 */
[----:B------:R-:W-:Y:S01]  /*d3b0*/  FMUL.FTZ R98, R98, R170 ;  /* 0x000000aa62627220 */ /* 0x000fe20000410000 */
[----:B------:R-:W-:Y:S01]  /*d3c0*/  FMNMX.FTZ R14, R173, R14, !PT ;  /* 0x0000000ead0e7209 */ /* 0x000fe20007810000 */
[----:B------:R-:W-:Y:S01]  /*d3d0*/  MUFU.EX2 R166, R166 ;  /* 0x000000a600a67308 */ /* 0x000fe20000000800 */
[----:B--2---:R-:W-:Y:S01]  /*d3e0*/  FADD.FTZ R3, R159, R3 ;  /* 0x000000039f037221 */ /* 0x004fe20000010000 */
[----:B------:R-:W-:Y:S01]  /*d3f0*/  FMUL.FTZ R99, R99, R170 ;  /* 0x000000aa63637220 */ /* 0x000fe20000410000 */
[----:B------:R-:W-:Y:S01]  /*d400*/  FMNMX.FTZ R14, R152, R14, !PT ;  /* 0x0000000e980e7209 */ /* 0x000fe20007810000 */
[-C--:B------:R-:W-:Y:S01]  /*d410*/  FMUL.FTZ R102, R102, R170.reuse ;  /* 0x000000aa66667220 */ /* 0x080fe20000410000 */
[-C--:B------:R-:W-:Y:S01]  /*d420*/  FMUL.FTZ R103, R103, R170.reuse ;  /* 0x000000aa67677220 */ /* 0x080fe20000410000 */
[----:B------:R-:W-:Y:S01]  /*d430*/  FMUL.FTZ R106, R106, R170 ;  /* 0x000000aa6a6a7220 */ /* 0x000fe20000410000 */
[----:B------:R-:W-:Y:S01]  /*d440*/  FMNMX.FTZ R14, R177, R14, !PT ;  /* 0x0000000eb10e7209 */ /* 0x000fe20007810000 */
[----:B------:R-:W-:Y:S01]  /*d450*/  MUFU.EX2 R167, R167 ;  /* 0x000000a700a77308 */ /* 0x000fe20000000800 */
[----:B---3--:R-:W-:Y:S01]  /*d460*/  FADD.FTZ R3, R162, R3 ;  /* 0x00000003a2037221 */ /* 0x008fe20000010000 */
[----:B------:R-:W-:Y:S01]  /*d470*/  FMUL.FTZ R107, R107, R170 ;  /* 0x000000aa6b6b7220 */ /* 0x000fe20000410000 */
[----:B------:R-:W-:Y:S01]  /*d480*/  FMNMX.FTZ R14, R176, R14, !PT ;  /* 0x0000000eb00e7209 */ /* 0x000fe20007810000 */
[-C--:B------:R-:W-:Y:S01]  /*d490*/  FMUL.FTZ R110, R110, R170.reuse ;  /* 0x000000aa6e6e7220 */ /* 0x080fe20000410000 */
[-C--:B------:R-:W-:Y:S01]  /*d4a0*/  FMUL.FTZ R111, R111, R170.reuse ;  /* 0x000000aa6f6f7220 */ /* 0x080fe20000410000 */
[----:B------:R-:W-:Y:S01]  /*d4b0*/  FMUL.FTZ R114, R114, R170 ;  /* 0x000000aa72727220 */ /* 0x000fe20000410000 */
[----:B------:R-:W-:Y:S01]  /*d4c0*/  FMNMX.FTZ R14, R180, R14, !PT ;  /* 0x0000000eb40e7209 */ /* 0x000fe20007810000 */
[----:B------:R-:W-:Y:S01]  /*d4d0*/  MUFU.EX2 R171, R171 ;  /* 0x000000ab00ab7308 */ /* 0x000fe20000000800 */
[-C--:B------:R-:W-:Y:S01]  /*d4e0*/  FMUL.FTZ R115, R115, R170.reuse ;  /* 0x000000aa73737220 */ /* 0x080fe20000410000 */
[-C--:B------:R-:W-:Y:S01]  /*d4f0*/  FMUL.FTZ R118, R118, R170.reuse ;  /* 0x000000aa76767220 */ /* 0x080fe20000410000 */
[-C--:B------:R-:W-:Y:S01]  /*d500*/  FMUL.FTZ R119, R119, R170.reuse ;  /* 0x000000aa77777220 */ /* 0x080fe20000410000 */
[----:B------:R-:W0:Y:S01]  /*d510*/  SHFL.BFLY PT, R172, R14, 0x2, 0x1f ;  /* 0x0c401f000eac7f89 */ /* 0x000e2200000e0000 */
        /* <DEDUP_REMOVED lines=17> */
[----:B------:R-:W-:-:S02]  /*d630*/  FMUL.FTZ R151, R151, R170 ;  /* 0x000000aa97977220 */ /* 0x000fc40000410000 */
[----:B------:R-:W-:Y:S01]  /*d640*/  MUFU.EX2 R178, R178 ;  /* 0x000000b200b27308 */ /* 0x000fe20000000800 */
[----:B0-----:R-:W-:-:S05]  /*d650*/  FMNMX.FTZ R14, R14, R172, !PT ;  /* 0x000000ac0e0e7209 */ /* 0x001fca0007810000 */
[----:B------:R-:W0:Y:S02]  /*d660*/  SHFL.BFLY PT, R172, R14, 0x1, 0x1f ;  /* 0x0c201f000eac7f89 */ /* 0x000e2400000e0000 */
[----:B0-----:R-:W-:Y:S01]  /*d670*/  FMNMX.FTZ R14, R14, R172, !PT ;  /* 0x000000ac0e0e7209 */ /* 0x001fe20007810000 */
[----:B------:R-:W-:-:S03]  /*d680*/  IMAD.MOV R172, RZ, RZ, -R215 ;  /* 0x000000ffffac7224 */ /* 0x000fc600078e0ad7 */
[----:B------:R-:W-:Y:S02]  /*d690*/  FSETP.NEU.FTZ.AND P2, PT, R14, -INF , PT ;  /* 0xff8000000e00780b */ /* 0x000fe40003f5d000 */
[----:B------:R-:W-:Y:S02]  /*d6a0*/  ISETP.NE.AND P1, PT, R192, R172, PT ;  /* 0x000000acc000720c */ /* 0x000fe40003f25270 */
[----:B------:R-:W-:-:S05]  /*d6b0*/  FSEL R163, R14, RZ, P2 ;  /* 0x000000ff0ea37208 */ /* 0x000fca0001000000 */
[----:B------:R-:W-:-:S04]  /*d6c0*/  FADD.FTZ R163, -R163, R218 ;  /* 0x000000daa3a37221 */ /* 0x000fc80000010100 */
[----:B------:R-:W-:Y:S02]  /*d6d0*/  FMUL.FTZ R163, R163, R13 ;  /* 0x0000000da3a37220 */ /* 0x000fe40000410000 */
[----:B------:R-:W-:Y:S02]  /*d6e0*/  @!P1 IMAD R182, R219, 0x40, R193 ;  /* 0x00000040dbb69824 */ /* 0x000fe400078e02c1 */
[----:B------:R-:W0:Y:S02]  /*d6f0*/  MUFU.EX2 R172, R163 ;  /* 0x000000a300ac7308 */ /* 0x000e240000000800 */
[----:B------:R-:W-:-:S05]  /*d700*/  @!P1 IMAD R182, R182, 0x4, R2 ;  /* 0x00000004b6b69824 */ /* 0x000fca00078e0202 */
[----:B------:R-:W-:Y:S01]  /*d710*/  @!P1 STS [R182+0x28820], R170 ;  /* 0x028820aab6009388 */ /* 0x000fe20000000800 */
[----:B------:R-:W-:Y:S03]  /*d720*/  MUFU.EX2 R163, R220 ;  /* 0x000000dc00a37308 */ /* 0x000fe60000000800 */
        /* <DEDUP_REMOVED lines=15> */
[----:B------:R-:W-:Y:S01]  /*d820*/  FSEL R182, R182, RZ, P2 ;  /* 0x000000ffb6b67208 */ /* 0x000fe20001000000 */
[-C--:B------:R-:W-:Y:S01]  /*d830*/  FMUL.FTZ R49, R49, R172.reuse ;  /* 0x000000ac31317220 */ /* 0x080fe20000410000 */
[-C--:B------:R-:W-:Y:S01]  /*d840*/  FMUL.FTZ R52, R52, R172.reuse ;  /* 0x000000ac34347220 */ /* 0x080fe20000410000 */
[-C--:B------:R-:W-:Y:S01]  /*d850*/  FMUL.FTZ R53, R53, R172.reuse ;  /* 0x000000ac35357220 */ /* 0x080fe20000410000 */
[-C--:B------:R-:W-:Y:S01]  /*d860*/  FMUL.FTZ R56, R56, R172.reuse ;  /* 0x000000ac38387220 */ /* 0x080fe20000410000 */
        /* <DEDUP_REMOVED lines=17> */
[----:B------:R-:W-:Y:S01]  /*d980*/  FFMA.FTZ R180, R180, R13, -R182 ;  /* 0x0000000db4b47223 */ /* 0x000fe200000108b6 */
[-C--:B------:R-:W-:Y:S01]  /*d990*/  FMUL.FTZ R57, R57, R172.reuse ;  /* 0x000000ac39397220 */ /* 0x080fe20000410000 */
[-C--:B------:R-:W-:Y:S01]  /*d9a0*/  FMUL.FTZ R60, R60, R172.reuse ;  /* 0x000000ac3c3c7220 */ /* 0x080fe20000410000 */
[----:B------:R-:W3:Y:S01]  /*d9b0*/  MUFU.EX2 R165, R165 ;  /* 0x000000a500a57308 */ /* 0x000ee20000000800 */
        /* <DEDUP_REMOVED lines=24> */
[----:B-----5:R-:W-:Y:S01]  /*db40*/  F2FP.BF16.F32.PACK_AB R157, R159, R158 ;  /* 0x0000009e9f9d723e */ /* 0x020fe200000010ff */
[----:B0-----:R-:W-:Y:S01]  /*db50*/  FFMA.FTZ R158, R172, R0, R152 ;  /* 0x00000000ac9e7223 */ /* 0x001fe20000010098 */
[C---:B------:R-:W-:Y:S01]  /*db60*/  FADD.FTZ R0, R181.reuse, R3 ;  /* 0x00000003b5007221 */ /* 0x040fe20000010000 */
[----:B------:R-:W-:Y:S01]  /*db70*/  F2FP.BF16.F32.PACK_AB R159, R181, R162 ;  /* 0x000000a2b59f723e */ /* 0x000fe200000010ff */
[----:B------:R-:W-:Y:S01]  /*db80*/  FMUL.FTZ R104, R104, R172 ;  /* 0x000000ac68687220 */ /* 0x000fe20000410000 */
[C---:B--2---:R-:W-:Y:S01]  /*db90*/  FADD.FTZ R158, R164.reuse, R158 ;  /* 0x0000009ea49e7221 */ /* 0x044fe20000010000 */
[----:B------:R-:W-:Y:S01]  /*dba0*/  F2FP.BF16.F32.PACK_AB R152, R164, R152 ;  /* 0x00000098a498723e */ /* 0x000fe200000010ff */
[----:B------:R-:W0:Y:S01]  /*dbb0*/  MUFU.EX2 R160, R160 ;  /* 0x000000a000a07308 */ /* 0x000e220000000800 */
[-C--:B------:R-:W-:Y:S01]  /*dbc0*/  FMUL.FTZ R105, R105, R172.reuse ;  /* 0x000000ac69697220 */ /* 0x080fe20000410000 */
[----:B---3--:R-:W-:Y:S01]  /*dbd0*/  FADD.FTZ R158, R165, R158 ;  /* 0x0000009ea59e7221 */ /* 0x008fe20000010000 */
[-C--:B------:R-:W-:Y:S01]  /*dbe0*/  FMUL.FTZ R108, R108, R172.reuse ;  /* 0x000000ac6c6c7220 */ /* 0x080fe20000410000 */
[-C--:B------:R-:W-:Y:S01]  /*dbf0*/  FMUL.FTZ R109, R109, R172.reuse ;  /* 0x000000ac6d6d7220 */ /* 0x080fe20000410000 */
[----:B------:R-:W-:Y:S01]  /*dc00*/  FMUL.FTZ R112, R112, R172 ;  /* 0x000000ac70707220 */ /* 0x000fe20000410000 */
[C---:B----4-:R-:W-:Y:S01]  /*dc10*/  FADD.FTZ R158, R154.reuse, R158 ;  /* 0x0000009e9a9e7221 */ /* 0x050fe20000010000 */
[----:B------:R-:W-:Y:S01]  /*dc20*/  F2FP.BF16.F32.PACK_AB R154, R154, R165 ;  /* 0x000000a59a9a723e */ /* 0x000fe200000010ff */
[----:B------:R-:W2:Y:S01]  /*dc30*/  MUFU.EX2 R226, R226 ;  /* 0x000000e200e27308 */ /* 0x000ea20000000800 */
[----:B------:R-:W-:Y:S01]  /*dc40*/  BAR.SYNC.DEFER_BLOCKING 0xf, 0x100 ;  /* 0x03c4000000007b1d */ /* 0x000fe20000010000 */
[----:B-1----:R-:W-:Y:S01]  /*dc50*/  FADD.FTZ R158, R156, R158 ;  /* 0x0000009e9c9e7221 */ /* 0x002fe20000010000 */
[----:B------:R-:W-:Y:S01]  /*dc60*/  F2FP.BF16.F32.PACK_AB R156, R161, R156 ;  /* 0x0000009ca19c723e */ /* 0x000fe200000010ff */
[----:B------:R-:W-:Y:S01]  /*dc70*/  FMUL.FTZ R113, R113, R172 ;  /* 0x000000ac71717220 */ /* 0x000fe20000410000 */
[----:B------:R-:W-:Y:S01]  /*dc80*/  F2FP.BF16.F32.PACK_AB R165, R175, R174 ;  /* 0x000000aeafa5723e */ /* 0x000fe200000010ff */
[----:B------:R-:W-:Y:S01]  /*dc90*/  FADD.FTZ R158, R161, R158 ;  /* 0x0000009ea19e7221 */ /* 0x000fe20000010000 */
[----:B------:R-:W-:Y:S01]  /*dca0*/  F2FP.BF16.F32.PACK_AB R161, R167, R166 ;  /* 0x000000a6a7a1723e */ /* 0x000fe200000010ff */
[----:B------:R-:W1:Y:S01]  /*dcb0*/  MUFU.EX2 R224, R224 ;  /* 0x000000e000e07308 */ /* 0x000e620000000800 */
[-C--:B------:R-:W-:Y:S01]  /*dcc0*/  FMUL.FTZ R116, R116, R172.reuse ;  /* 0x000000ac74747220 */ /* 0x080fe20000410000 */
[----:B0-----:R-:W-:Y:S01]  /*dcd0*/  FADD.FTZ R158, R160, R158 ;  /* 0x0000009ea09e7221 */ /* 0x001fe20000010000 */
        /* <DEDUP_REMOVED lines=14> */
[----:B-1----:R-:W-:Y:S01]  /*ddc0*/  FADD.FTZ R160, R224, R3 ;  /* 0x00000003e0a07221 */ /* 0x002fe20000010000 */
[----:B------:R-:W-:Y:S01]  /*ddd0*/  FADD.FTZ R3, R166, R0 ;  /* 0x00000000a6037221 */ /* 0x000fe20000010000 */
[----:B------:R1:W-:Y:S01]  /*dde0*/  STSM.16.M88.4 [R216+0x26800], R152 ;  /* 0x02680098d8007844 */ /* 0x0003e20000000200 */
[-C--:B------:R-:W-:Y:S01]  /*ddf0*/  FMUL.FTZ R137, R137, R172.reuse ;  /* 0x000000ac89897220 */ /* 0x080fe20000410000 */
[----:B------:R-:W-:Y:S01]  /*de00*/  FMUL.FTZ R140, R140, R172 ;  /* 0x000000ac8c8c7220 */ /* 0x000fe20000410000 */
[----:B------:R-:W-:Y:S01]  /*de10*/  FADD.FTZ R3, R167, R3 ;  /* 0x00000003a7037221 */ /* 0x000fe20000010000 */
[----:B------:R1:W-:Y:S01]  /*de20*/  STSM.16.M88.4 [R217], R156 ;  /* 0x0000009cd9007844 */ /* 0x0003e20000000200 */
[----:B------:R-:W3:Y:S01]  /*de30*/  MUFU.EX2 R162, R173 ;  /* 0x000000ad00a27308 */ /* 0x000ee20000000800 */
[----:B0-----:R-:W-:Y:S01]  /*de40*/  FADD.FTZ R0, R169, R160 ;  /* 0x000000a0a9007221 */ /* 0x001fe20000010000 */
[----:B------:R-:W-:Y:S01]  /*de50*/  FADD.FTZ R3, R163, R3 ;  /* 0x00000003a3037221 */ /* 0x000fe20000010000 */
[----:B------:R-:W-:Y:S01]  /*de60*/  F2FP.BF16.F32.PACK_AB R160, R169, R224 ;  /* 0x000000e0a9a0723e */ /* 0x000fe200000010ff */
[-C--:B------:R-:W-:Y:S01]  /*de70*/  FMUL.FTZ R141, R141, R172.reuse ;  /* 0x000000ac8d8d7220 */ /* 0x080fe20000410000 */
[C---:B------:R-:W-:Y:S01]  /*de80*/  F2FP.BF16.F32.PACK_AB R163, R171.reuse, R163 ;  /* 0x000000a3aba3723e */ /* 0x040fe200000010ff */
[----:B------:R-:W-:Y:S01]  /*de90*/  FADD.FTZ R3, R171, R3 ;  /* 0x00000003ab037221 */ /* 0x000fe20000010000 */
[-C--:B------:R-:W-:Y:S01]  /*dea0*/  FMUL.FTZ R144, R144, R172.reuse ;  /* 0x000000ac90907220 */ /* 0x080fe20000410000 */
[----:B------:R-:W0:Y:S01]  /*deb0*/  MUFU.EX2 R164, R183 ;  /* 0x000000b700a47308 */ /* 0x000e220000000800 */
[----:B--2---:R-:W-:Y:S01]  /*dec0*/  FADD.FTZ R0, R168, R0 ;  /* 0x00000000a8007221 */ /* 0x004fe20000010000 */
[----:B------:R-:W-:Y:S01]  /*ded0*/  FADD.FTZ R3, R174, R3 ;  /* 0x00000003ae037221 */ /* 0x000fe20000010000 */
[-C--:B------:R-:W-:Y:S01]  /*dee0*/  FMUL.FTZ R145, R145, R172.reuse ;  /* 0x000000ac91917220 */ /* 0x080fe20000410000 */
[-C--:B------:R-:W-:Y:S01]  /*def0*/  FMUL.FTZ R148, R148, R172.reuse ;  /* 0x000000ac94947220 */ /* 0x080fe20000410000 */
[----:B------:R-:W-:Y:S01]  /*df00*/  FMUL.FTZ R149, R149, R172 ;  /* 0x000000ac95957220 */ /* 0x000fe20000410000 */
[----:B------:R-:W-:-:S02]  /*df10*/  FADD.FTZ R3, R175, R3 ;  /* 0x00000003af037221 */ /* 0x000fc40000010000 */
[----:B------:R-:W2:Y:S01]  /*df20*/  MUFU.EX2 R177, R177 ;  /* 0x000000b100b17308 */ /* 0x000ea20000000800 */
[----:B---3--:R-:W-:Y:S01]  /*df30*/  FADD.FTZ R0, R162, R0 ;  /* 0x00000000a2007221 */ /* 0x008fe20000010000 */
[----:B------:R-:W-:Y:S01]  /*df40*/  FADD.FTZ R3, R178, R3 ;  /* 0x00000003b2037221 */ /* 0x000fe20000010000 */
[----:B------:R-:W-:-:S05]  /*df50*/  F2FP.BF16.F32.PACK_AB R162, R162, R168 ;  /* 0x000000a8a2a2723e */ /* 0x000fca00000010ff */
[----:B------:R-:W3:Y:S01]  /*df60*/  MUFU.EX2 R176, R176 ;  /* 0x000000b000b07308 */ /* 0x000ee20000000800 */
[----:B0-----:R-:W-:Y:S01]  /*df70*/  FADD.FTZ R0, R164, R0 ;  /* 0x00000000a4007221 */ /* 0x001fe20000010000 */
[----:B------:R1:W-:Y:S06]  /*df80*/  STSM.16.M88.4 [R222], R160 ;  /* 0x000000a0de007844 */ /* 0x0003ec0000000200 */
[----:B------:R-:W0:Y:S01]  /*df90*/  MUFU.EX2 R166, R180 ;  /* 0x000000b400a67308 */ /* 0x000e220000000800 */
[C---:B--2---:R-:W-:Y:S01]  /*dfa0*/  FADD.FTZ R0, R177.reuse, R0 ;  /* 0x00000000b1007221 */ /* 0x044fe20000010000 */
[----:B------:R-:W-:-:S06]  /*dfb0*/  F2FP.BF16.F32.PACK_AB R164, R177, R164 ;  /* 0x000000a4b1a4723e */ /* 0x000fcc00000010ff */
[----:B------:R-:W2:Y:S01]  /*dfc0*/  MUFU.EX2 R167, R179 ;  /* 0x000000b300a77308 */ /* 0x000ea20000000800 */
[----:B---3--:R-:W-:-:S04]  /*dfd0*/  FADD.FTZ R0, R176, R0 ;  /* 0x00000000b0007221 */ /* 0x008fc80000010000 */
[C---:B0-----:R-:W-:Y:S01]  /*dfe0*/  FADD.FTZ R0, R166.reuse, R0 ;  /* 0x00000000a6007221 */ /* 0x041fe20000010000 */
[----:B------:R-:W-:Y:S01]  /*dff0*/  F2FP.BF16.F32.PACK_AB R166, R166, R176 ;  /* 0x000000b0a6a6723e */ /* 0x000fe200000010ff */
[C---:B--2---:R-:W-:Y:S01]  /*e000*/  FADD.FTZ R3, R167.reuse, R3 ;  /* 0x00000003a7037221 */ /* 0x044fe20000010000 */
[----:B------:R-:W-:-:S05]  /*e010*/  F2FP.BF16.F32.PACK_AB R167, R167, R178 ;  /* 0x000000b2a7a7723e */ /* 0x000fca00000010ff */
[----:B------:R1:W-:Y:S01]  /*e020*/  STSM.16.M88.4 [R221], R164 ;  /* 0x000000a4dd007844 */ /* 0x0003e20000000200 */
[----:B------:R-:W-:Y:S05]  /*e030*/  @!P0 BRA `(.L_x_4800) ;  /* 0x0000000000048947 */ /* 0x000fea0003800000 */
[----:B------:R-:W-:Y:S01]  /*e040*/  BPT.TRAP 0x1 ;  /* 0x000000040000795c */ /* 0x000fe20000300000 */
.L_x_4800:
[----:B------:R0:W2:Y:S01]  /*e050*/  SYNCS.PHASECHK.TRANS64.TRYWAIT P1, [R209+URZ+0x28c50], R213 ;  /* 0x028c50d5d10075a7 */ /* 0x0000a2000802017f */
[----:B------:R-:W-:Y:S05]  /*e060*/  @!P0 BRA `(.L_x_4801) ;  /* 0x0000000000048947 */ /* 0x000fea0003800000 */
[----:B------:R-:W-:Y:S01]  /*e070*/  BPT.TRAP 0x1 ;  /* 0x000000040000795c */ /* 0x000fe20000300000 */
.L_x_4801:
[----:B------:R-:W-:Y:S04]  /*e080*/  BSSY B2, `(.L_x_4802) ;  /* 0x0000004000027945 */ /* 0x000fe80003800000 */
[----:B--2---:R-:W-:Y:S05]  /*e090*/  @P1 BRA `(.L_x_4803) ;  /* 0x0000000000081947 */ /* 0x004fea0003800000 */
[----:B------:R-:W2:Y:S02]  /*e0a0*/  SYNCS.PHASECHK.TRANS64.TRYWAIT P1, [R209+URZ+0x28c50], R213 ;  /* 0x028c50d5d10075a7 */ /* 0x000ea4000802017f */
[----:B--2---:R-:W-:Y:S05]  /*e0b0*/  @!P1 BRA `(.L_x_4804) ;  /* 0x000000e400489947 */ /* 0x004fea0003800000 */
.L_x_4803:
[----:B------:R-:W-:Y:S05]  /*e0c0*/  BSYNC B2 ;  /* 0x0000000000027941 */ /* 0x000fea0003800000 */
.L_x_4802:
        /* <DEDUP_REMOVED lines=8> */
[----:B-1----:R-:W-:Y:S01]  /*e150*/  VIADD R152, R168, 0x80 ;  /* 0x00000080a8987836 */ /* 0x002fe20000000000 */
        /* <DEDUP_REMOVED lines=31> */
.L_x_4805:
[C---:B------:R-:W-:Y:S01]  /*e350*/  ISETP.GT.AND P1, PT, R21.reuse, R20, PT ;  /* 0x000000141500720c */ /* 0x040fe20003f24270 */
[----:B------:R-:W-:Y:S01]  /*e360*/  VIADD R21, R21, 0xffffffff ;  /* 0xffffffff15157836 */ /* 0x000fe20000000000 */
[----:B0-2---:R-:W-:Y:S01]  /*e370*/  IADD3 R209, R209, 0x28c60, RZ ;  /* 0x00028c60d1d17810 */ /* 0x005fe20007ffe0ff */
[----:B------:R-:W-:Y:S02]  /*e380*/  IMAD.MOV.U32 R220, RZ, RZ, R15 ;  /* 0x000000ffffdc7224 */ /* 0x000fe400078e000f */
[----:B------:R-:W-:Y:S01]  /*e390*/  IMAD.MOV.U32 R218, RZ, RZ, R14 ;  /* 0x000000ffffda7224 */ /* 0x000fe200078e000e */
[----:B------:R-:W-:Y:S01]  /*e3a0*/  PRMT R209, R187, 0x654, R209 ;  /* 0x00000654bbd17816 */ /* 0x000fe200000000d1 */
[----:B------:R-:W-:-:S03]  /*e3b0*/  IMAD.MOV.U32 R219, RZ, RZ, R18 ;  /* 0x000000ffffdb7224 */ /* 0x000fc600078e0012 */
[----:B------:R0:W-:Y:S03]  /*e3c0*/  SYNCS.ARRIVE.TRANS64.RED.A1T0 RZ, [R209+URZ], RZ ;  /* 0x000000ffd1ff79a7 */ /* 0x0001e6000810043f */
[----:B------:R-:W-:Y:S05]  /*e3d0*/  @P1 BRA `(.L_x_4806) ;  /* 0xffffffdc00281947 */ /* 0x000fea000383ffff */
[----:B------:R-:W-:Y:S05]  /*e3e0*/  BSYNC B0 ;  /* 0x0000000000007941 */ /* 0x000fea0003800000 */
.L_x_4793:
[----:B0-----:R-:W-:-:S07]  /*e3f0*/  IMAD.MOV.U32 R209, RZ, RZ, R21 ;  /* 0x000000ffffd17224 */ /* 0x001fce00078e0015 */
.L_x_4792:
[----:B------:R-:W-:Y:S05]  /*e400*/  BSYNC B1 ;  /* 0x0000000000017941 */ /* 0x000fea0003800000 */
.L_x_4791:
[----:B------:R-:W-:Y:S01]  /*e410*/  ISETP.GE.AND P1, PT, R209, RZ, PT ;  /* 0x000000ffd100720c */ /* 0x000fe20003f26270 */
[----:B------:R-:W-:-:S12]  /*e420*/  BSSY B0, `(.L_x_4807) ;  /* 0x00001e6000007945 */ /* 0x000fd80003800000 */
[----:B------:R-:W-:Y:S05]  /*e430*/  @!P1 BRA `(.L_x_4808) ;  /* 0x0000001c00909947 */ /* 0x000fea0003800000 */
[----:B------:R-:W-:Y:S02]  /*e440*/  IMAD.MOV.U32 R21, RZ, RZ, R15 ;  /* 0x000000ffff157224 */ /* 0x000fe400078e000f */
[----:B------:R-:W-:Y:S02]  /*e450*/  IMAD.MOV.U32 R213, RZ, RZ, R14 ;  /* 0x000000ffffd57224 */ /* 0x000fe400078e000e */
[----:B------:R-:W-:-:S07]  /*e460*/  IMAD.MOV.U32 R199, RZ, RZ, R18 ;  /* 0x000000ffffc77224 */ /* 0x000fce00078e0012 */
.L_x_4821:
[----:B------:R-:W-:-:S05]  /*e470*/  VIADD R18, R199, 0x1 ;  /* 0x00000001c7127836 */ /* 0x000fca0000000000 */
[----:B------:R-:W-:-:S04]  /*e480*/  ISETP.NE.AND P1, PT, R18, 0x2, PT ;  /* 0x000000021200780c */ /* 0x000fc80003f25270 */
[----:B------:R-:W-:Y:S02]  /*e490*/  SEL R13, RZ, 0x1, P1 ;  /* 0x00000001ff0d7807 */ /* 0x000fe40000800000 */
[----:B------:R-:W-:Y:S02]  /*e4a0*/  SEL R18, R18, RZ, P1 ;  /* 0x000000ff12127207 */ /* 0x000fe40000800000 */
[----:B------:R-:W-:Y:S01]  /*e4b0*/  LOP3.LUT R19, R19, R13, RZ, 0x3c, !PT ;  /* 0x0000000d13137212 */ /* 0x000fe200078e3cff */
[----:B0-----:R-:W-:Y:S06]  /*e4c0*/  @!P0 BRA `(.L_x_4809) ;  /* 0x0000000000048947 */ /* 0x001fec0003800000 */
[----:B------:R-:W-:Y:S01]  /*e4d0*/  BPT.TRAP 0x1 ;  /* 0x000000040000795c */ /* 0x000fe20000300000 */
.L_x_4809:
[----:B------:R-:W-:Y:S01]  /*e4e0*/  IMAD R198, R18, 0x8, R2 ;  /* 0x0000000812c67824 */ /* 0x000fe200078e0202 */
[----:B------:R-:W-:-:S04]  /*e4f0*/  SHF.L.U32 R20, R19, 0x1f, RZ ;  /* 0x0000001f13147819 */ /* 0x000fc800000006ff */
[----:B------:R0:W1:Y:S01]  /*e500*/  SYNCS.PHASECHK.TRANS64.TRYWAIT P1, [R198+URZ+0x28c30], R20 ;  /* 0x028c3014c60075a7 */ /* 0x000062000802017f */
[----:B------:R-:W-:Y:S05]  /*e510*/  @!P0 BRA `(.L_x_4810) ;  /* 0x0000000000048947 */ /* 0x000fea0003800000 */
[----:B------:R-:W-:Y:S01]  /*e520*/  BPT.TRAP 0x1 ;  /* 0x000000040000795c */ /* 0x000fe20000300000 */
.L_x_4810:
[----:B------:R-:W-:Y:S01]  /*e530*/  BSSY B1, `(.L_x_4811) ;  /* 0x0000006000017945 */ /* 0x000fe20003800000 */
[----:B------:R-:W-:Y:S02]  /*e540*/  IMAD R154, R18, 0x200, R12 ;  /* 0x00000200129a7824 */ /* 0x000fe400078e020c */
[----:B------:R-:W-:Y:S01]  /*e550*/  IMAD.MOV.U32 R155, RZ, RZ, 0x40000040 ;  /* 0x40000040ff9b7424 */ /* 0x000fe200078e00ff */
[----:B-1----:R-:W-:Y:S06]  /*e560*/  @P1 BRA `(.L_x_4812) ;  /* 0x0000000000081947 */ /* 0x002fec0003800000 */
[----:B------:R-:W1:Y:S02]  /*e570*/  SYNCS.PHASECHK.TRANS64.TRYWAIT P1, [R198+URZ+0x28c30], R20 ;  /* 0x028c3014c60075a7 */ /* 0x000e64000802017f */
[----:B-1----:R-:W-:Y:S05]  /*e580*/  @!P1 BRA `(.L_x_4813) ;  /* 0x000000e000289947 */ /* 0x002fea0003800000 */
.L_x_4812:
[----:B------:R-:W-:Y:S05]  /*e590*/  BSYNC B1 ;  /* 0x0000000000017941 */ /* 0x000fea0003800000 */
.L_x_4811:
        /* <DEDUP_REMOVED lines=14> */
[----:B------:R-:W-:Y:S01]  /*e680*/  WARPGROUP.ARRIVE ;  /* 0x00000000000079c5 */ /* 0x000fe20000000000 */
[----:B------:R-:W-:Y:S02]  /*e690*/  R2UR UR8, R10 ;  /* 0x000000000a0872ca */ /* 0x000fe400000e0000 */
[----:B------:R-:W-:Y:S02]  /*e6a0*/  R2UR UR9, R11 ;  /* 0x000000000b0972ca */ /* 0x000fe400000e0000 */
[----:B------:R-:W-:Y:S01]  /*e6b0*/  R2UR UR14, R14 ;  /* 0x000000000e0e72ca */ /* 0x000fe200000e0000 */
[----:B------:R-:W-:Y:S01]  /*e6c0*/  HGMMA.64x64x16.F32.BF16 R152, gdesc[UR4], RZ, !UPT, gsb0 ;  /* 0x00e00000049879f0 */ /* 0x000fe2000c0018ff */
[----:B------:R-:W-:Y:S02]  /*e6d0*/  R2UR UR15, R15 ;  /* 0x000000000f0f72ca */ /* 0x000fe400000e0000 */
[----:B------:R-:W-:-:S02]  /*e6e0*/  R2UR UR12, R8 ;  /* 0x00000000080c72ca */ /* 0x000fc400000e0000 */
        /* <DEDUP_REMOVED lines=15> */
.L_x_4814:
        /* <DEDUP_REMOVED lines=61> */
[----:B--2---:R-:W-:Y:S02]  /*ebb0*/  FMNMX.FTZ R14, R14, R13, !PT ;  /* 0x0000000d0e0e7209 */ /* 0x004fe40007810000 */
[----:B------:R-:W-:-:S03]  /*ebc0*/  MOV R13, UR36 ;  /* 0x00000024000d7c02 */ /* 0x000fc60008000f00 */
[C---:B------:R-:W-:Y:S02]  /*ebd0*/  FADD.FTZ R173, -R14.reuse, R213 ;  /* 0x000000d50ead7221 */ /* 0x040fe40000010100 */
[-C--:B------:R-:W-:Y:S02]  /*ebe0*/  FMUL.FTZ R154, R14, R13.reuse ;  /* 0x0000000d0e9a7220 */ /* 0x080fe40000410000 */
[-C--:B------:R-:W-:Y:S02]  /*ebf0*/  FMUL.FTZ R173, R173, R13.reuse ;  /* 0x0000000dadad7220 */ /* 0x080fe40000410000 */
        /* <DEDUP_REMOVED lines=17> */
[----:B------:R-:W-:-:S03]  /*ed10*/  FFMA.FTZ R181, R181, R13, -R154 ;  /* 0x0000000db5b57223 */ /* 0x000fc6000001089a */
[----:B------:R-:W4:Y:S01]  /*ed20*/  MUFU.EX2 R152, R152 ;  /* 0x0000009800987308 */ /* 0x000f220000000800 */
        /* <DEDUP_REMOVED lines=35> */
[----:B------:R-:W-:Y:S01]  /*ef60*/  FMUL.FTZ R178, R183, UR38 ;  /* 0x00000026b7b27c20 */ /* 0x000fe20008410000 */
        /* <DEDUP_REMOVED lines=23> */
[-C--:B------:R-:W-:Y:S01]  /*f0e0*/  FMUL.FTZ R93, R93, R173.reuse ;  /* 0x000000ad5d5d7220 */ /* 0x080fe20000410000 */
        /* <DEDUP_REMOVED lines=76> */
[----:B------:R-:W-:-:S04]  /*f5b0*/  @!P1 IMAD R179, R199, 0x40, R193 ;  /* 0x00000040c7b39824 */ /* 0x000fc800078e02c1 */
[----:B------:R-:W-:Y:S01]  /*f5c0*/  FADD.FTZ R21, -R15, R21 ;  /* 0x000000150f157221 */ /* 0x000fe20000010100 */
        /* <DEDUP_REMOVED lines=90> */
[----:B0-----:R-:W-:Y:S01]  /*fb70*/  FADD.FTZ R159, R0, R158 ;  /* 0x0000009e009f7221 */ /* 0x001fe20000010000 */
[----:B------:R-:W-:Y:S01]  /*fb80*/  F2FP.BF16.F32.PACK_AB R158, R164, R161 ;  /* 0x000000a1a49e723e */ /* 0x000fe200000010ff */
[----:B------:R0:W-:Y:S01]  /*fb90*/  STSM.16.M88.4 [R216+0x26800], R152 ;  /* 0x02680098d8007844 */ /* 0x0001e20000000200 */
[-C--:B------:R-:W-:Y:S01]  /*fba0*/  FMUL.FTZ R123, R123, R21.reuse ;  /* 0x000000157b7b7220 */ /* 0x080fe20000410000 */
[-C--:B------:R-:W-:Y:S01]  /*fbb0*/  FMUL.FTZ R126, R126, R21.reuse ;  /* 0x000000157e7e7220 */ /* 0x080fe20000410000 */
[-C--:B------:R-:W-:Y:S01]  /*fbc0*/  FMUL.FTZ R127, R127, R21.reuse ;  /* 0x000000157f7f7220 */ /* 0x080fe20000410000 */
[----:B------:R-:W-:Y:S01]  /*fbd0*/  FMUL.FTZ R130, R130, R21 ;  /* 0x0000001582827220 */ /* 0x000fe20000410000 */
        /* <DEDUP_REMOVED lines=22> */
[----:B------:R-:W-:Y:S01]  /*fd40*/  FMUL.FTZ R143, R143, R21 ;  /* 0x000000158f8f7220 */ /* 0x000fe20000410000 */
        /* <DEDUP_REMOVED lines=12> */
[----:B------:R-:W-:-:S04]  /*fe10*/  FMUL.FTZ R151, R151, R21 ;  /* 0x0000001597977220 */ /* 0x000fc80000410000 */
[----:B------:R0:W-:Y:S01]  /*fe20*/  STSM.16.M88.4 [R222], R160 ;  /* 0x000000a0de007844 */ /* 0x0001e20000000200 */
[----:B------:R-:W2:Y:S01]  /*fe30*/  MUFU.EX2 R167, R175 ;  /* 0x000000af00a77308 */ /* 0x000ea20000000800 */
[----:B---3--:R-:W-:Y:S01]  /*fe40*/  FADD.FTZ R3, R171, R164 ;  /* 0x000000a4ab037221 */ /* 0x008fe20000010000 */
[----:B------:R-:W-:-:S06]  /*fe50*/  F2FP.BF16.F32.PACK_AB R164, R218, R176 ;  /* 0x000000b0daa4723e */ /* 0x000fcc00000010ff */
        /* <DEDUP_REMOVED lines=9> */
.L_x_4815:
[----:B------:R1:W2:Y:S01]  /*fef0*/  SYNCS.PHASECHK.TRANS64.TRYWAIT P1, [R198+URZ+0x28c50], R20 ;  /* 0x028c5014c60075a7 */ /* 0x0002a2000802017f */
[----:B------:R-:W-:Y:S05]  /*ff00*/  @!P0 BRA `(.L_x_4816) ;  /* 0x0000000000048947 */ /* 0x000fea0003800000 */
[----:B------:R-:W-:Y:S01]  /*ff10*/  BPT.TRAP 0x1 ;  /* 0x000000040000795c */ /* 0x000fe20000300000 */
.L_x_4816:
[----:B------:R-:W-:Y:S04]  /*ff20*/  BSSY B1, `(.L_x_4817) ;  /* 0x0000004000017945 */ /* 0x000fe80003800000 */
[----:B--2---:R-:W-:Y:S05]  /*ff30*/  @P1 BRA `(.L_x_4818) ;  /* 0x0000000000081947 */ /* 0x004fea0003800000 */
[----:B------:R-:W2:Y:S02]  /*ff40*/  SYNCS.PHASECHK.TRANS64.TRYWAIT P1, [R198+URZ+0x28c50], R20 ;  /* 0x028c5014c60075a7 */ /* 0x000ea4000802017f */
[----:B--2---:R-:W-:Y:S05]  /*ff50*/  @!P1 BRA `(.L_x_4819) ;  /* 0x000000c400c89947 */ /* 0x004fea0003800000 */
.L_x_4818:
[----:B------:R-:W-:Y:S05]  /*ff60*/  BSYNC B1 ;  /* 0x0000000000017941 */ /* 0x000fea0003800000 */
.L_x_4817:
[----:B-12---:R-:W-:Y:S01]  /*ff70*/  IMAD R20, R18, 0x1000, R195 ;  /* 0x0000100012147824 */ /* 0x006fe200078e02c3 */
        /* <DEDUP_REMOVED lines=39> */
.L_x_4820:
[C---:B------:R-:W-:Y:S01]  /*101f0*/  ISETP.GT.AND P1, PT, R209.reuse, RZ, PT ;  /* 0x000000ffd100720c */ /* 0x040fe20003f24270 */
[----:B------:R-:W-:Y:S02]  /*10200*/  VIADD R198, R198, 0x28c60 ;  /* 0x00028c60c6c67836 */ /* 0x000fe40000000000 */
[----:B------:R-:W-:Y:S02]  /*10210*/  VIADD R209, R209, 0xffffffff ;  /* 0xffffffffd1d17836 */ /* 0x000fe40000000000 */
[----:B------:R-:W-:Y:S01]  /*10220*/  IMAD.MOV.U32 R21, RZ, RZ, R15 ;  /* 0x000000ffff157224 */ /* 0x000fe200078e000f */
[----:B------:R-:W-:Y:S01]  /*10230*/  PRMT R198, R187, 0x654, R198 ;  /* 0x00000654bbc67816 */ /* 0x000fe200000000c6 */
[----:B------:R-:W-:Y:S02]  /*10240*/  IMAD.MOV.U32 R213, RZ, RZ, R14 ;  /* 0x000000ffffd57224 */ /* 0x000fe400078e000e */
[----:B------:R-:W-:Y:S01]  /*10250*/  IMAD.MOV.U32 R199, RZ, RZ, R18 ;  /* 0x000000ffffc77224 */ /* 0x000fe200078e0012 */
[----:B------:R0:W-:Y:S03]  /*10260*/  SYNCS.ARRIVE.TRANS64.RED.A1T0 RZ, [R198+URZ], RZ ;  /* 0x000000ffc6ff79a7 */ /* 0x0001e6000810043f */
[----:B------:R-:W-:Y:S05]  /*10270*/  @P1 BRA `(.L_x_4821) ;  /* 0xffffffe0007c1947 */ /* 0x000fea000383ffff */
.L_x_4808:
[----:B------:R-:W-:Y:S05]  /*10280*/  BSYNC B0 ;  /* 0x0000000000007941 */ /* 0x000fea0003800000 */
.L_x_4807:
[----:B------:R-:W2:Y:S04]  /*10290*/  LDL.LU R20, [R1+0x48] ;  /* 0x0000480001147983 */ /* 0x000ea80000300800 */
[----:B------:R-:W1:Y:S04]  /*102a0*/  SHFL.BFLY PT, R5, R0, 0x2, 0x1f ;  /* 0x0c401f0000057f89 */ /* 0x000e6800000e0000 */
[----:B------:R-:W3:Y:S01]  /*102b0*/  SHFL.BFLY PT, R4, R3, 0x2, 0x1f ;  /* 0x0c401f0003047f89 */ /* 0x000ee200000e0000 */
[----:B-1----:R-:W-:Y:S01]  /*102c0*/  FADD.FTZ R5, R5, R0 ;  /* 0x0000000005057221 */ /* 0x002fe20000010000 */
[----:B------:R-:W-:-:S02]  /*102d0*/  IMAD.MOV.U32 R0, RZ, RZ, -0x800000 ;  /* 0xff800000ff007424 */ /* 0x000fc400078e00ff */
[----:B---3--:R-:W-:Y:S02]  /*102e0*/  FADD.FTZ R4, R4, R3 ;  /* 0x0000000304047221 */ /* 0x008fe40000010000 */
[----:B------:R-:W1:Y:S04]  /*102f0*/  SHFL.BFLY PT, R6, R5, 0x1, 0x1f ;  /* 0x0c201f0005067f89 */ /* 0x000e6800000e0000 */
[----:B------:R-:W3:Y:S01]  /*10300*/  SHFL.BFLY PT, R7, R4, 0x1, 0x1f ;  /* 0x0c201f0004077f89 */ /* 0x000ee200000e0000 */
[----:B-1----:R-:W-:Y:S01]  /*10310*/  FADD.FTZ R6, R5, R6 ;  /* 0x0000000605067221 */ /* 0x002fe20000010000 */
[----:B------:R-:W-:Y:S02]  /*10320*/  IMAD.MOV R5, RZ, RZ, -R215 ;  /* 0x000000ffff057224 */ /* 0x000fe400078e0ad7 */
[----:B---3--:R-:W-:Y:S01]  /*10330*/  FADD.FTZ R7, R4, R7 ;  /* 0x0000000704077221 */ /* 0x008fe20000010000 */
[----:B------:R-:W-:Y:S08]  /*10340*/  BAR.ARV 0x8, 0x100 ;  /* 0x0204000000007b1d */ /* 0x000ff00000002000 */
[----:B------:R-:W-:Y:S01]  /*10350*/  BAR.SYNC.DEFER_BLOCKING 0xf, 0x100 ;  /* 0x03c4000000007b1d */ /* 0x000fe20000010000 */
[----:B------:R-:W-:-:S02]  /*10360*/  FSETP.NE.FTZ.AND P0, PT, R6, RZ, PT ;  /* 0x000000ff0600720b */ /* 0x000fc40003f15000 */
[----:B------:R-:W-:Y:S02]  /*10370*/  FSETP.NE.FTZ.AND P1, PT, R7, RZ, PT ;  /* 0x000000ff0700720b */ /* 0x000fe40003f35000 */
[----:B------:R-:W-:-:S09]  /*10380*/  ISETP.NE.AND P2, PT, R192, R5, PT ;  /* 0x00000005c000720c */ /* 0x000fd20003f45270 */
[----:B------:R-:W1:Y:S01]  /*10390*/  @P0 MUFU.LG2 R8, R6 ;  /* 0x0000000600080308 */ /* 0x000e620000000c00 */
[C---:B------:R-:W-:Y:S01]  /*103a0*/  @P0 FMUL.FTZ R3, R13.reuse, 0.69314718246459960938 ;  /* 0x3f3172180d030820 */ /* 0x040fe20000410000 */
[----:B------:R-:W-:-:S06]  /*103b0*/  @P1 FMUL.FTZ R13, R13, 0.69314718246459960938 ;  /* 0x3f3172180d0d1820 */ /* 0x000fcc0000410000 */
[----:B------:R-:W3:Y:S01]  /*103c0*/  @P1 MUFU.LG2 R9, R7 ;  /* 0x0000000700091308 */ /* 0x000ee20000000c00 */
[----:B-1----:R-:W-:-:S04]  /*103d0*/  @P0 FMUL.FTZ R8, R8, 0.69314718246459960938 ;  /* 0x3f31721808080820 */ /* 0x002fc80000410000 */
[----:B------:R-:W-:Y:S01]  /*103e0*/  @P0 FFMA.FTZ R0, R3, R14, R8 ;  /* 0x0000000e03000223 */ /* 0x000fe20000010008 */
[----:B------:R-:W-:Y:S01]  /*103f0*/  MOV R3, 0xff800000 ;  /* 0xff80000000037802 */ /* 0x000fe20000000f00 */
[----:B---3--:R-:W-:Y:S01]  /*10400*/  @P1 FMUL.FTZ R4, R9, 0.69314718246459960938 ;  /* 0x3f31721809041820 */ /* 0x008fe20000410000 */
[C---:B------:R-:W-:Y:S02]  /*10410*/  @!P2 IMAD R9, R18.reuse, 0x40, R193 ;  /* 0x000000401209a824 */ /* 0x040fe400078e02c1 */
[----:B------:R-:W-:Y:S02]  /*10420*/  VIADD R18, R18, 0x1 ;  /* 0x0000000112127836 */ /* 0x000fe40000000000 */
[----:B------:R-:W-:Y:S01]  /*10430*/  @P1 FFMA.FTZ R3, R13, R15, R4 ;  /* 0x0000000f0d031223 */ /* 0x000fe20000010004 */
[----:B------:R-:W-:Y:S01]  /*10440*/  CS2R R4, SRZ ;  /* 0x0000000000047805 */ /* 0x000fe2000001ff00 */
[----:B------:R-:W-:-:S05]  /*10450*/  @!P2 IMAD R9, R9, 0x4, R2 ;  /* 0x000000040909a824 */ /* 0x000fca00078e0202 */
[----:B------:R-:W1:Y:S01]  /*10460*/  @P0 MUFU.RCP R5, R6 ;  /* 0x0000000600050308 */ /* 0x000e620000001000 */
[----:B------:R-:W-:-:S07]  /*10470*/  PLOP3.LUT P0, PT, PT, PT, PT, 0x8, 0x0 ;  /* 0x000000000000781c */ /* 0x000fce0003f0e170 */
[----:B------:R-:W3:Y:S01]  /*10480*/  @P1 MUFU.RCP R4, R7 ;  /* 0x0000000700041308 */ /* 0x000ee20000001000 */
[----:B------:R-:W-:-:S04]  /*10490*/  ISETP.NE.AND P1, PT, R18, 0x2, PT ;  /* 0x000000021200780c */ /* 0x000fc80003f25270 */
[----:B------:R-:W-:Y:S02]  /*104a0*/  SEL R2, RZ, 0x1, P1 ;  /* 0x00000001ff027807 */ /* 0x000fe40000800000 */
[----:B------:R-:W-:Y:S01]  /*104b0*/  SEL R18, R18, RZ, P1 ;  /* 0x000000ff12127207 */ /* 0x000fe20000800000 */
        /* <DEDUP_REMOVED lines=8> */
[----:B---3--:R3:W-:Y:S01]  /*10540*/  @!P2 STS [R9+0x28820], R4 ;  /* 0x028820040900a388 */ /* 0x0087e20000000800 */
        /* <DEDUP_REMOVED lines=58> */
[-C--:B-1----:R-:W-:Y:S01]  /*108f0*/  FMUL.FTZ R5, R26, R4.reuse ;  /* 0x000000041a057220 */ /* 0x082fe20000410000 */
[-C--:B------:R-:W-:Y:S01]  /*10900*/  FMUL.FTZ R6, R27, R4.reuse ;  /* 0x000000041b067220 */ /* 0x080fe20000410000 */
[-C--:B------:R-:W-:Y:S01]  /*10910*/  FMUL.FTZ R7, R30, R4.reuse ;  /* 0x000000041e077220 */ /* 0x080fe20000410000 */
[-C--:B------:R-:W-:Y:S01]  /*10920*/  FMUL.FTZ R31, R31, R4.reuse ;  /* 0x000000041f1f7220 */ /* 0x080fe20000410000 */
        /* <DEDUP_REMOVED lines=60> */
[----:B--2---:R-:W-:-:S05]  /*10cf0*/  VIADD R20, R20, 0x1 ;  /* 0x0000000114147836 */ /* 0x004fca0000000000 */
[----:B------:R1:W-:Y:S01]  /*10d00*/  STL [R1+0x48], R20 ;  /* 0x0000481401007387 */ /* 0x0003e20000100800 */
[----:B------:R-:W-:Y:S06]  /*10d10*/  BAR.ARV 0xe, 0x100 ;  /* 0x0384000000007b1d */ /* 0x000fec0000002000 */
.L_x_4733:
[----:B------:R-:W-:Y:S05]  /*10d20*/  BSYNC B7 ;  /* 0x0000000000077941 */ /* 0x000fea0003800000 */
.L_x_4731:
[----:B------:R-:W2:Y:S08]  /*10d30*/  S2UR UR4, SR_CgaCtaId ;  /* 0x00000000000479c3 */ /* 0x000eb00000008800 */
[----:B------:R-:W-:Y:S01]  /*10d40*/  BAR.SYNC.DEFER_BLOCKING 0x5, 0x180 ;  /* 0x0146000000007b1d */ /* 0x000fe20000010000 */
[----:B------:R-:W-:-:S05]  /*10d50*/  MOV R2, 0x400 ;  /* 0x0000040000027802 */ /* 0x000fca0000000f00 */
[----:B------:R-:W-:Y:S01]  /*10d60*/  BSSY B0, `(.L_x_4822) ;  /* 0x0000323000007945 */ /* 0x000fe20003800000 */
[----:B--2---:R-:W-:-:S05]  /*10d70*/  IMAD.U32 R187, RZ, RZ, UR4 ;  /* 0x00000004ffbb7e24 */ /* 0x004fca000f8e00ff */
[----:B------:R-:W-:-:S05]  /*10d80*/  LEA R2, R187, R2, 0x18 ;  /* 0x00000002bb027211 */ /* 0x000fca00078ec0ff */
[----:B-----5:R2:W3:Y:S01]  /*10d90*/  LDS.128 R24, [R2+0x28cd0] ;  /* 0x028cd00002187984 */ /* 0x0204e20000000c00 */
[----:B------:R-:W-:Y:S06]  /*10da0*/  BAR.ARV 0x4, 0x180 ;  /* 0x0106000000007b1d */ /* 0x000fec0000002000 */
[----:B------:R-:W-:Y:S05]  /*10db0*/  @P0 BRA `(.L_x_4823) ;  /* 0x0000002000980947 */ /* 0x000fea0003800000 */
[----:B------:R-:W4:Y:S01]  /*10dc0*/  LDL R12, [R1+0x60] ;  /* 0x00006000010c7983 */ /* 0x000f220000100800 */
[----:B------:R-:W0:Y:S01]  /*10dd0*/  S2R R45, SR_SWINHI ;  /* 0x00000000002d7919 */ /* 0x000e220000002f00 */
[----:B------:R-:W-:Y:S01]  /*10de0*/  F2FP.BF16.F32.PACK_AB R7, R31, R7 ;  /* 0x000000071f07723e */ /* 0x000fe200000010ff */
[----:B------:R-:W-:Y:S01]  /*10df0*/  ULDC.64 UR4, c[0x0][0xc00] ;  /* 0x0003000000047ab9 */ /* 0x000fe20000000a00 */
[----:B------:R-:W-:Y:S01]  /*10e00*/  F2FP.BF16.F32.PACK_AB R4, R8, R10 ;  /* 0x0000000a0804723e */ /* 0x000fe200000010ff */
[----:B------:R-:W2:Y:S04]  /*10e10*/  LDL.LU R82, [R1+0x3c] ;  /* 0x00003c0001527983 */ /* 0x000ea80000300800 */
[----:B------:R-:W2:Y:S01]  /*10e20*/  LDL.LU R74, [R1+0x40] ;  /* 0x00004000014a7983 */ /* 0x000ea20000300800 */
[----:B-1----:R-:W-:-:S02]  /*10e30*/  MOV R20, R2 ;  /* 0x0000000200147202 */ /* 0x002fc40000000f00 */
[----:B0-----:R-:W-:Y:S02]  /*10e40*/  MOV R21, R45 ;  /* 0x0000002d00157202 */ /* 0x001fe40000000f00 */
[----:B------:R-:W-:Y:S02]  /*10e50*/  F2FP.BF16.F32.PACK_AB R5, R6, R5 ;  /* 0x000000050605723e */ /* 0x000fe400000010ff */
[----:B------:R-:W-:Y:S02]  /*10e60*/  F2FP.BF16.F32.PACK_AB R6, R152, R154 ;  /* 0x0000009a9806723e */ /* 0x000fe400000010ff */
[----:B------:R-:W-:Y:S02]  /*10e70*/  F2FP.BF16.F32.PACK_AB R8, R14, R32 ;  /* 0x000000200e08723e */ /* 0x000fe400000010ff */
[----:B------:R-:W-:Y:S02]  /*10e80*/  F2FP.BF16.F32.PACK_AB R9, R35, R9 ;  /* 0x000000092309723e */ /* 0x000fe400000010ff */
[----:B------:R-:W-:Y:S01]  /*10e90*/  F2FP.BF16.F32.PACK_AB R11, R39, R11 ;  /* 0x0000000b270b723e */ /* 0x000fe200000010ff */
[----:B------:R-:W0:Y:S01]  /*10ea0*/  S2R R90, SR_TID.X ;  /* 0x00000000005a7919 */ /* 0x000e220000002100 */
        /* <DEDUP_REMOVED lines=12> */
[----:B0-----:R-:W-:-:S05]  /*10f70*/  VIADD R90, R90, 0xffffff80 ;  /* 0xffffff805a5a7836 */ /* 0x001fca0000000000 */
[----:B------:R-:W-:-:S04]  /*10f80*/  SHF.R.S32.HI R98, RZ, 0x1f, R90 ;  /* 0x0000001fff627819 */ /* 0x000fc8000001145a */
[----:B------:R-:W-:-:S04]  /*10f90*/  LEA.HI R98, R98, R90, RZ, 0x3 ;  /* 0x0000005a62627211 */ /* 0x000fc800078f18ff */
[----:B------:R-:W-:Y:S01]  /*10fa0*/  SHF.R.S32.HI R98, RZ, 0x3, R98 ;  /* 0x00000003ff627819 */ /* 0x000fe20000011462 */
[----:B------:R-:W-:Y:S01]  /*10fb0*/  IMAD.MOV.U32 R80, RZ, RZ, RZ ;  /* 0x000000ffff507224 */ /* 0x000fe200078e00ff */
[----:B------:R-:W-:Y:S01]  /*10fc0*/  BAR.SYNC.DEFER_BLOCKING 0x1, 0x100 ;  /* 0x0044000000007b1d */ /* 0x000fe20000010000 */
[----:B----4-:R-:W-:-:S03]  /*10fd0*/  IMAD.WIDE R44, R12, 0x2, R20 ;  /* 0x000000020c2c7825 */ /* 0x010fc600078e0214 */
[----:B------:R-:W-:Y:S01]  /*10fe0*/  LOP3.LUT R49, R44, 0x380, RZ, 0xc0, !PT ;  /* 0x000003802c317812 */ /* 0x000fe200078ec0ff */
[----:B------:R-:W-:-:S03]  /*10ff0*/  IMAD.MOV.U32 R31, RZ, RZ, R45 ;  /* 0x000000ffff1f7224 */ /* 0x000fc600078e002d */
[----:B------:R-:W-:-:S04]  /*11000*/  SHF.R.U64 R49, R49, 0x3, RZ ;  /* 0x0000000331317819 */ /* 0x000fc800000012ff */
[----:B------:R-:W-:-:S04]  /*11010*/  LOP3.LUT R30, R49, R44, RZ, 0x3c, !PT ;  /* 0x0000002c311e7212 */ /* 0x000fc800078e3cff */
[----:B------:R-:W-:Y:S02]  /*11020*/  MOV R30, R30 ;  /* 0x0000001e001e7202 */ /* 0x000fe40000000f00 */
[----:B------:R-:W-:-:S04]  /*11030*/  IADD3 R31, P0, R44, 0x20, RZ ;  /* 0x000000202c1f7810 */ /* 0x000fc80007f1e0ff */
[----:B------:R-:W-:Y:S01]  /*11040*/  LOP3.LUT R10, R31, 0x380, RZ, 0xc0, !PT ;  /* 0x000003801f0a7812 */ /* 0x000fe200078ec0ff */
[----:B------:R0:W-:Y:S03]  /*11050*/  STSM.16.M88.4 [R30], R4 ;  /* 0x000000041e007844 */ /* 0x0001e60000000200 */
[----:B------:R-:W-:Y:S01]  /*11060*/  SHF.R.U64 R10, R10, 0x3, RZ ;  /* 0x000000030a0a7819 */ /* 0x000fe200000012ff */
[----:B0-----:R-:W-:-:S03]  /*11070*/  IMAD.X R5, RZ, RZ, R45, P0 ;  /* 0x000000ffff057224 */ /* 0x001fc600000e062d */
[----:B------:R-:W-:-:S04]  /*11080*/  LOP3.LUT R4, R10, R31, RZ, 0x3c, !PT ;  /* 0x0000001f0a047212 */ /* 0x000fc800078e3cff */
[----:B------:R-:W-:Y:S02]  /*11090*/  MOV R12, R4 ;  /* 0x00000004000c7202 */ /* 0x000fe40000000f00 */
[----:B------:R-:W-:-:S04]  /*110a0*/  IADD3 R5, P0, R44, 0x40, RZ ;  /* 0x000000402c057810 */ /* 0x000fc80007f1e0ff */
[----:B------:R-:W-:Y:S02]  /*110b0*/  LOP3.LUT R4, R5, 0x380, RZ, 0xc0, !PT ;  /* 0x0000038005047812 */ /* 0x000fe400078ec0ff */
[----:B------:R-:W-:Y:S02]  /*110c0*/  IADD3 R6, P4, R44, 0x60, RZ ;  /* 0x000000602c067810 */ /* 0x000fe40007f9e0ff */
[----:B------:R-:W-:-:S04]  /*110d0*/  SHF.R.U64 R4, R4, 0x3, RZ ;  /* 0x0000000304047819 */ /* 0x000fc800000012ff */
[----:B------:R-:W-:Y:S02]  /*110e0*/  LOP3.LUT R4, R4, R5, RZ, 0x3c, !PT ;  /* 0x0000000504047212 */ /* 0x000fe400078e3cff */
[----:B------:R-:W-:Y:S02]  /*110f0*/  LOP3.LUT R5, R6, 0x380, RZ, 0xc0, !PT ;  /* 0x0000038006057812 */ /* 0x000fe400078ec0ff */
[----:B------:R-:W-:Y:S02]  /*11100*/  F2FP.BF16.F32.PACK_AB R10, R28, R36 ;  /* 0x000000241c0a723e */ /* 0x000fe400000010ff */
[----:B------:R-:W-:Y:S02]  /*11110*/  SHF.R.U64 R5, R5, 0x3, RZ ;  /* 0x0000000305057819 */ /* 0x000fe400000012ff */
[----:B------:R-:W-:Y:S01]  /*11120*/  IADD3 R14, P5, R44, 0x2000, RZ ;  /* 0x000020002c0e7810 */ /* 0x000fe20007fbe0ff */
[----:B------:R0:W-:Y:S03]  /*11130*/  STSM.16.M88.4 [R12], R8 ;  /* 0x000000080c007844 */ /* 0x0001e60000000200 */
[----:B------:R-:W-:-:S04]  /*11140*/  LOP3.LUT R7, R14, 0x380, RZ, 0xc0, !PT ;  /* 0x000003800e077812 */ /* 0x000fc800078ec0ff */
[----:B------:R-:W-:Y:S02]  /*11150*/  SHF.R.U64 R7, R7, 0x3, RZ ;  /* 0x0000000307077819 */ /* 0x000fe400000012ff */
[----:B0-----:R-:W-:Y:S01]  /*11160*/  LOP3.LUT R8, R5, R6, RZ, 0x3c, !PT ;  /* 0x0000000605087212 */ /* 0x001fe200078e3cff */
[----:B------:R-:W-:Y:S01]  /*11170*/  IMAD.X R5, RZ, RZ, R45, P0 ;  /* 0x000000ffff057224 */ /* 0x000fe200000e062d */
[----:B------:R-:W-:-:S04]  /*11180*/  IADD3 R57, P0, R44, 0x2040, RZ ;  /* 0x000020402c397810 */ /* 0x000fc80007f1e0ff */
[----:B------:R-:W-:Y:S02]  /*11190*/  LOP3.LUT R56, R57, 0x380, RZ, 0xc0, !PT ;  /* 0x0000038039387812 */ /* 0x000fe400078ec0ff */
[----:B------:R-:W-:Y:S02]  /*111a0*/  LOP3.LUT R10, R7, R14, RZ, 0x3c, !PT ;  /* 0x0000000e070a7212 */ /* 0x000fe400078e3cff */
[----:B------:R-:W-:Y:S02]  /*111b0*/  MOV R9, R4 ;  /* 0x0000000400097202 */ /* 0x000fe40000000f00 */
[----:B------:R-:W-:Y:S02]  /*111c0*/  F2FP.BF16.F32.PACK_AB R4, R155, R157 ;  /* 0x0000009d9b04723e */ /* 0x000fe400000010ff */
[----:B------:R-:W-:Y:S02]  /*111d0*/  IADD3 R31, P6, R44, 0x2020, RZ ;  /* 0x000020202c1f7810 */ /* 0x000fe40007fde0ff */
[----:B------:R-:W-:-:S02]  /*111e0*/  F2FP.BF16.F32.PACK_AB R5, R43, R42 ;  /* 0x0000002a2b05723e */ /* 0x000fc400000010ff */
[----:B------:R-:W-:Y:S02]  /*111f0*/  F2FP.BF16.F32.PACK_AB R6, R153, R156 ;  /* 0x0000009c9906723e */ /* 0x000fe400000010ff */
[----:B------:R-:W-:Y:S02]  /*11200*/  F2FP.BF16.F32.PACK_AB R7, R47, R46 ;  /* 0x0000002e2f07723e */ /* 0x000fe400000010ff */
[----:B------:R-:W-:Y:S02]  /*11210*/  SHF.R.U64 R56, R56, 0x3, RZ ;  /* 0x0000000338387819 */ /* 0x000fe400000012ff */
[C---:B------:R-:W-:Y:S02]  /*11220*/  IADD3 R53, P1, R44.reuse, 0x2060, RZ ;  /* 0x000020602c357810 */ /* 0x040fe40007f3e0ff */
[----:B------:R-:W-:Y:S01]  /*11230*/  IADD3 R49, P2, R44, 0x4000, RZ ;  /* 0x000040002c317810 */ /* 0x000fe20007f5e0ff */
[----:B------:R0:W-:Y:S01]  /*11240*/  STSM.16.M88.4 [R9], R4 ;  /* 0x0000000409007844 */ /* 0x0001e20000000200 */
[----:B------:R-:W-:-:S02]  /*11250*/  LOP3.LUT R30, R31, 0x380, RZ, 0xc0, !PT ;  /* 0x000003801f1e7812 */ /* 0x000fc400078ec0ff */
[----:B------:R-:W-:Y:S01]  /*11260*/  LOP3.LUT R56, R56, R57, RZ, 0x3c, !PT ;  /* 0x0000003938387212 */ /* 0x000fe200078e3cff */
[----:B------:R-:W-:Y:S01]  /*11270*/  IMAD.X R57, RZ, RZ, R45, P0 ;  /* 0x000000ffff397224 */ /* 0x000fe200000e062d */
[----:B------:R-:W-:Y:S02]  /*11280*/  LOP3.LUT R52, R53, 0x380, RZ, 0xc0, !PT ;  /* 0x0000038035347812 */ /* 0x000fe400078ec0ff */
[----:B------:R-:W-:Y:S02]  /*11290*/  LOP3.LUT R48, R49, 0x380, RZ, 0xc0, !PT ;  /* 0x0000038031307812 */ /* 0x000fe400078ec0ff */
[----:B------:R-:W-:Y:S02]  /*112a0*/  SHF.R.U64 R30, R30, 0x3, RZ ;  /* 0x000000031e1e7819 */ /* 0x000fe400000012ff */
[----:B------:R-:W-:Y:S02]  /*112b0*/  SHF.R.U64 R52, R52, 0x3, RZ ;  /* 0x0000000334347819 */ /* 0x000fe400000012ff */
[----:B------:R-:W-:-:S02]  /*112c0*/  SHF.R.U64 R48, R48, 0x3, RZ ;  /* 0x0000000330307819 */ /* 0x000fc400000012ff */
[----:B0-----:R-:W-:Y:S01]  /*112d0*/  IADD3 R7, P0, R44, 0x6020, RZ ;  /* 0x000060202c077810 */ /* 0x001fe20007f1e0ff */
[--C-:B------:R-:W-:Y:S01]  /*112e0*/  IMAD.X R9, RZ, RZ, R45.reuse, P4 ;  /* 0x000000ffff097224 */ /* 0x100fe200020e062d */
[----:B------:R-:W-:Y:S02]  /*112f0*/  LOP3.LUT R30, R30, R31, RZ, 0x3c, !PT ;  /* 0x0000001f1e1e7212 */ /* 0x000fe400078e3cff */
[----:B------:R-:W-:Y:S01]  /*11300*/  LOP3.LUT R6, R7, 0x380, RZ, 0xc0, !PT ;  /* 0x0000038007067812 */ /* 0x000fe200078ec0ff */
[--C-:B------:R-:W-:Y:S01]  /*11310*/  IMAD.X R11, RZ, RZ, R45.reuse, P5 ;  /* 0x000000ffff0b7224 */ /* 0x100fe200028e062d */
[----:B------:R-:W-:Y:S01]  /*11320*/  LOP3.LUT R52, R52, R53, RZ, 0x3c, !PT ;  /* 0x0000003534347212 */ /* 0x000fe200078e3cff */
[--C-:B------:R-:W-:Y:S01]  /*11330*/  IMAD.X R31, RZ, RZ, R45.reuse, P6 ;  /* 0x000000ffff1f7224 */ /* 0x100fe200030e062d */
[----:B------:R-:W-:Y:S01]  /*11340*/  LOP3.LUT R48, R48, R49, RZ, 0x3c, !PT ;  /* 0x0000003130307212 */ /* 0x000fe200078e3cff */
[--C-:B------:R-:W-:Y:S01]  /*11350*/  IMAD.X R53, RZ, RZ, R45.reuse, P1 ;  /* 0x000000ffff357224 */ /* 0x100fe200008e062d */
[C---:B------:R-:W-:Y:S01]  /*11360*/  IADD3 R35, P3, R44.reuse, 0x4020, RZ ;  /* 0x000040202c237810 */ /* 0x040fe20007f7e0ff */
[----:B------:R-:W-:Y:S01]  /*11370*/  IMAD.X R49, RZ, RZ, R45, P2 ;  /* 0x000000ffff317224 */ /* 0x000fe200010e062d */
[----:B------:R-:W-:-:S02]  /*11380*/  IADD3 R47, P4, R44, 0x4040, RZ ;  /* 0x000040402c2f7810 */ /* 0x000fc40007f9e0ff */
[C---:B------:R-:W-:Y:S02]  /*11390*/  IADD3 R43, P5, R44.reuse, 0x4060, RZ ;  /* 0x000040602c2b7810 */ /* 0x040fe40007fbe0ff */
[----:B------:R-:W-:Y:S02]  /*113a0*/  IADD3 R39, P6, R44, 0x6000, RZ ;  /* 0x000060002c277810 */ /* 0x000fe40007fde0ff */
[----:B------:R-:W-:Y:S02]  /*113b0*/  SHF.R.U64 R6, R6, 0x3, RZ ;  /* 0x0000000306067819 */ /* 0x000fe400000012ff */
[C---:B------:R-:W-:Y:S02]  /*113c0*/  IADD3 R4, P1, R44.reuse, 0x6040, RZ ;  /* 0x000060402c047810 */ /* 0x040fe40007f3e0ff */
[----:B------:R-:W-:Y:S02]  /*113d0*/  IADD3 R44, P2, R44, 0x6060, RZ ;  /* 0x000060602c2c7810 */ /* 0x000fe40007f5e0ff */
[----:B------:R-:W-:-:S02]  /*113e0*/  LOP3.LUT R46, R47, 0x380, RZ, 0xc0, !PT ;  /* 0x000003802f2e7812 */ /* 0x000fc400078ec0ff */
[----:B------:R-:W-:Y:S02]  /*113f0*/  LOP3.LUT R6, R6, R7, RZ, 0x3c, !PT ;  /* 0x0000000706067212 */ /* 0x000fe400078e3cff */
[----:B------:R-:W-:Y:S02]  /*11400*/  LOP3.LUT R7, R4, 0x380, RZ, 0xc0, !PT ;  /* 0x0000038004077812 */ /* 0x000fe400078ec0ff */
[----:B------:R-:W-:Y:S02]  /*11410*/  LOP3.LUT R5, R44, 0x380, RZ, 0xc0, !PT ;  /* 0x000003802c057812 */ /* 0x000fe400078ec0ff */
[----:B------:R-:W-:Y:S02]  /*11420*/  SHF.R.U64 R46, R46, 0x3, RZ ;  /* 0x000000032e2e7819 */ /* 0x000fe400000012ff */
[----:B------:R-:W-:Y:S02]  /*11430*/  SHF.R.U64 R7, R7, 0x3, RZ ;  /* 0x0000000307077819 */ /* 0x000fe400000012ff */
[----:B------:R-:W-:-:S02]  /*11440*/  SHF.R.U64 R5, R5, 0x3, RZ ;  /* 0x0000000305057819 */ /* 0x000fc400000012ff */
[----:B------:R-:W-:Y:S02]  /*11450*/  LOP3.LUT R34, R35, 0x380, RZ, 0xc0, !PT ;  /* 0x0000038023227812 */ /* 0x000fe400078ec0ff */
[----:B------:R-:W-:Y:S02]  /*11460*/  LOP3.LUT R42, R43, 0x380, RZ, 0xc0, !PT ;  /* 0x000003802b2a7812 */ /* 0x000fe400078ec0ff */
[----:B------:R-:W-:Y:S01]  /*11470*/  LOP3.LUT R46, R46, R47, RZ, 0x3c, !PT ;  /* 0x0000002f2e2e7212 */ /* 0x000fe200078e3cff */
[--C-:B------:R-:W-:Y:S01]  /*11480*/  IMAD.X R47, RZ, RZ, R45.reuse, P4 ;  /* 0x000000ffff2f7224 */ /* 0x100fe200020e062d */
[----:B------:R-:W-:Y:S02]  /*11490*/  LOP3.LUT R38, R39, 0x380, RZ, 0xc0, !PT ;  /* 0x0000038027267812 */ /* 0x000fe400078ec0ff */
[----:B------:R-:W-:Y:S01]  /*114a0*/  LOP3.LUT R4, R7, R4, RZ, 0x3c, !PT ;  /* 0x0000000407047212 */ /* 0x000fe200078e3cff */
[--C-:B------:R-:W-:Y:S01]  /*114b0*/  IMAD.X R7, RZ, RZ, R45.reuse, P0 ;  /* 0x000000ffff077224 */ /* 0x100fe200000e062d */
[----:B------:R-:W-:Y:S01]  /*114c0*/  LOP3.LUT R44, R5, R44, RZ, 0x3c, !PT ;  /* 0x0000002c052c7212 */ /* 0x000fe200078e3cff */
[----:B------:R-:W-:Y:S01]  /*114d0*/  IMAD.X R5, RZ, RZ, R45, P1 ;  /* 0x000000ffff057224 */ /* 0x000fe200008e062d */
[----:B------:R-:W-:-:S02]  /*114e0*/  SHF.R.U64 R34, R34, 0x3, RZ ;  /* 0x0000000322227819 */ /* 0x000fc400000012ff */
[----:B------:R-:W-:Y:S02]  /*114f0*/  SHF.R.U64 R42, R42, 0x3, RZ ;  /* 0x000000032a2a7819 */ /* 0x000fe400000012ff */
[----:B------:R-:W-:Y:S02]  /*11500*/  SHF.R.U64 R38, R38, 0x3, RZ ;  /* 0x0000000326267819 */ /* 0x000fe400000012ff */
[----:B------:R-:W-:Y:S01]  /*11510*/  LOP3.LUT R34, R34, R35, RZ, 0x3c, !PT ;  /* 0x0000002322227212 */ /* 0x000fe200078e3cff */
[----:B------:R-:W-:Y:S01]  /*11520*/  IMAD.X R35, RZ, RZ, R45, P3 ;  /* 0x000000ffff237224 */ /* 0x000fe200018e062d */
[----:B------:R-:W-:Y:S02]  /*11530*/  MOV R47, R46 ;  /* 0x0000002e002f7202 */ /* 0x000fe40000000f00 */
[----:B---3--:R-:W-:Y:S02]  /*11540*/  MOV R24, R6 ;  /* 0x0000000600187202 */ /* 0x008fe40000000f00 */
[----:B------:R-:W-:-:S02]  /*11550*/  MOV R46, R4 ;  /* 0x00000004002e7202 */ /* 0x000fc40000000f00 */
[----:B------:R-:W-:Y:S01]  /*11560*/  LOP3.LUT R42, R42, R43, RZ, 0x3c, !PT ;  /* 0x0000002b2a2a7212 */ /* 0x000fe200078e3cff */
[----:B------:R-:W-:Y:S01]  /*11570*/  IMAD.X R43, RZ, RZ, R45, P5 ;  /* 0x000000ffff2b7224 */ /* 0x000fe200028e062d */
[----:B------:R-:W-:Y:S02]  /*11580*/  LOP3.LUT R38, R38, R39, RZ, 0x3c, !PT ;  /* 0x0000002726267212 */ /* 0x000fe400078e3cff */
[----:B------:R-:W-:Y:S02]  /*11590*/  MOV R36, R8 ;  /* 0x0000000800247202 */ /* 0x000fe40000000f00 */
[----:B------:R-:W-:Y:S02]  /*115a0*/  F2FP.BF16.F32.PACK_AB R4, R162, R164 ;  /* 0x000000a4a204723e */ /* 0x000fe400000010ff */
[----:B------:R-:W-:Y:S02]  /*115b0*/  F2FP.BF16.F32.PACK_AB R5, R51, R50 ;  /* 0x000000323305723e */ /* 0x000fe400000010ff */
[----:B------:R-:W-:-:S02]  /*115c0*/  F2FP.BF16.F32.PACK_AB R6, R160, R163 ;  /* 0x000000a3a006723e */ /* 0x000fc400000010ff */
[----:B------:R-:W-:Y:S02]  /*115d0*/  F2FP.BF16.F32.PACK_AB R7, R55, R54 ;  /* 0x000000363707723e */ /* 0x000fe400000010ff */
[----:B------:R-:W-:Y:S02]  /*115e0*/  MOV R66, R10 ;  /* 0x0000000a00427202 */ /* 0x000fe40000000f00 */
[----:B------:R-:W-:Y:S02]  /*115f0*/  IADD3.X R39, RZ, R45, RZ, P6, !PT ;  /* 0x0000002dff277210 */ /* 0x000fe400037fe4ff */
[----:B------:R-:W-:Y:S02]  /*11600*/  F2FP.BF16.F32.PACK_AB R8, R158, R161 ;  /* 0x000000a19e08723e */ /* 0x000fe400000010ff */
[----:B------:R-:W-:Y:S02]  /*11610*/  F2FP.BF16.F32.PACK_AB R9, R59, R58 ;  /* 0x0000003a3b09723e */ /* 0x000fe400000010ff */
[----:B------:R-:W-:-:S02]  /*11620*/  F2FP.BF16.F32.PACK_AB R10, R61, R159 ;  /* 0x0000009f3d0a723e */ /* 0x000fc400000010ff */
[----:B------:R-:W-:Y:S02]  /*11630*/  F2FP.BF16.F32.PACK_AB R11, R63, R62 ;  /* 0x0000003e3f0b723e */ /* 0x000fe400000010ff */
[----:B------:R-:W-:Y:S02]  /*11640*/  MOV R70, R30 ;  /* 0x0000001e00467202 */ /* 0x000fe40000000f00 */
[----:B------:R-:W-:Y:S02]  /*11650*/  MOV R56, R56 ;  /* 0x0000003800387202 */ /* 0x000fe40000000f00 */
[----:B------:R-:W-:Y:S02]  /*11660*/  MOV R48, R48 ;  /* 0x0000003000307202 */ /* 0x000fe40000000f00 */
[----:B------:R-:W-:Y:S02]  /*11670*/  F2FP.BF16.F32.PACK_AB R12, R65, R64 ;  /* 0x00000040410c723e */ /* 0x000fe400000010ff */
[----:B------:R-:W-:Y:S01]  /*11680*/  F2FP.BF16.F32.PACK_AB R14, R69, R68 ;  /* 0x00000044450e723e */ /* 0x000fe200000010ff */
[----:B------:R0:W-:Y:S01]  /*11690*/  STSM.16.M88.4 [R36], R4 ;  /* 0x0000000424007844 */ /* 0x0001e20000000200 */
[----:B------:R-:W-:-:S02]  /*116a0*/  MOV R57, R52 ;  /* 0x0000003400397202 */ /* 0x000fc40000000f00 */
[----:B------:R-:W-:Y:S02]  /*116b0*/  MOV R49, R34 ;  /* 0x0000002200317202 */ /* 0x000fe40000000f00 */
[----:B------:R-:W-:Y:S02]  /*116c0*/  F2FP.BF16.F32.PACK_AB R28, R73, R72 ;  /* 0x00000048491c723e */ /* 0x000fe400000010ff */
[----:B------:R-:W-:Y:S02]  /*116d0*/  F2FP.BF16.F32.PACK_AB R30, R77, R76 ;  /* 0x0000004c4d1e723e */ /* 0x000fe400000010ff */
[----:B------:R-:W-:Y:S02]  /*116e0*/  F2FP.BF16.F32.PACK_AB R31, R79, R78 ;  /* 0x0000004e4f1f723e */ /* 0x000fe400000010ff */
[----:B------:R-:W-:Y:S02]  /*116f0*/  MOV R53, R38 ;  /* 0x0000002600357202 */ /* 0x000fe40000000f00 */
[----:B------:R-:W-:-:S02]  /*11700*/  F2FP.BF16.F32.PACK_AB R34, R85, R84 ;  /* 0x000000545522723e */ /* 0x000fc400000010ff */
[----:B------:R-:W-:Y:S01]  /*11710*/  F2FP.BF16.F32.PACK_AB R35, R87, R86 ;  /* 0x000000565723723e */ /* 0x000fe200000010ff */
[----:B------:R1:W-:Y:S01]  /*11720*/  STSM.16.M88.4 [R66], R8 ;  /* 0x0000000842007844 */ /* 0x0003e20000000200 */
[----:B------:R-:W-:Y:S02]  /*11730*/  MOV R52, R42 ;  /* 0x0000002a00347202 */ /* 0x000fe40000000f00 */
[----:B0-----:R-:W-:Y:S02]  /*11740*/  F2FP.BF16.F32.PACK_AB R36, R89, R88 ;  /* 0x000000585924723e */ /* 0x001fe400000010ff */
[----:B------:R-:W-:Y:S02]  /*11750*/  F2FP.BF16.F32.PACK_AB R38, R93, R92 ;  /* 0x0000005c5d26723e */ /* 0x000fe400000010ff */
[----:B------:R-:W-:Y:S01]  /*11760*/  F2FP.BF16.F32.PACK_AB R39, R95, R94 ;  /* 0x0000005e5f27723e */ /* 0x000fe200000010ff */
[----:B------:R0:W-:Y:S01]  /*11770*/  STSM.16.M88.4 [R70], R12 ;  /* 0x0000000c46007844 */ /* 0x0001e20000000200 */
[----:B------:R-:W-:-:S02]  /*11780*/  F2FP.BF16.F32.PACK_AB R42, R101, R100 ;  /* 0x00000064652a723e */ /* 0x000fc400000010ff */
[----:B------:R-:W-:Y:S01]  /*11790*/  F2FP.BF16.F32.PACK_AB R43, R103, R102 ;  /* 0x00000066672b723e */ /* 0x000fe200000010ff */
[----:B------:R3:W-:Y:S01]  /*117a0*/  STSM.16.M88.4 [R56], R28 ;  /* 0x0000001c38007844 */ /* 0x0007e20000000200 */
[----:B------:R-:W-:Y:S02]  /*117b0*/  F2FP.BF16.F32.PACK_AB R4, R105, R104 ;  /* 0x000000686904723e */ /* 0x000fe400000010ff */
[----:B------:R-:W-:Y:S02]  /*117c0*/  F2FP.BF16.F32.PACK_AB R5, R107, R106 ;  /* 0x0000006a6b05723e */ /* 0x000fe400000010ff */
[----:B------:R-:W-:Y:S02]  /*117d0*/  F2FP.BF16.F32.PACK_AB R6, R109, R108 ;  /* 0x0000006c6d06723e */ /* 0x000fe400000010ff */
[----:B------:R-:W-:Y:S01]  /*117e0*/  F2FP.BF16.F32.PACK_AB R7, R111, R110 ;  /* 0x0000006e6f07723e */ /* 0x000fe200000010ff */
[----:B------:R-:W-:Y:S01]  /*117f0*/  STSM.16.M88.4 [R57], R32 ;  /* 0x0000002039007844 */ /* 0x000fe20000000200 */
[----:B------:R-:W-:Y:S01]  /*11800*/  IMAD.X R45, RZ, RZ, R45, P2 ;  /* 0x000000ffff2d7224 */ /* 0x000fe200010e062d */
[----:B-1----:R-:W-:-:S02]  /*11810*/  F2FP.BF16.F32.PACK_AB R8, R113, R112 ;  /* 0x000000707108723e */ /* 0x002fc400000010ff */
[----:B------:R-:W-:Y:S01]  /*11820*/  STSM.16.M88.4 [R48], R36 ;  /* 0x0000002430007844 */ /* 0x000fe20000000200 */
[----:B------:R-:W-:Y:S02]  /*11830*/  F2FP.BF16.F32.PACK_AB R9, R115, R114 ;  /* 0x000000727309723e */ /* 0x000fe400000010ff */
[----:B------:R-:W-:Y:S01]  /*11840*/  F2FP.BF16.F32.PACK_AB R10, R117, R116 ;  /* 0x00000074750a723e */ /* 0x000fe200000010ff */
[----:B------:R-:W-:Y:S01]  /*11850*/  STSM.16.M88.4 [R49], R40 ;  /* 0x0000002831007844 */ /* 0x000fe20000000200 */
[----:B------:R-:W-:Y:S02]  /*11860*/  F2FP.BF16.F32.PACK_AB R11, R119, R118 ;  /* 0x00000076770b723e */ /* 0x000fe400000010ff */
[----:B0-----:R-:W-:Y:S01]  /*11870*/  F2FP.BF16.F32.PACK_AB R12, R121, R120 ;  /* 0x00000078790c723e */ /* 0x001fe200000010ff */
[----:B------:R2:W-:Y:S01]  /*11880*/  STSM.16.M88.4 [R47], R4 ;  /* 0x000000042f007844 */ /* 0x0005e20000000200 */
[----:B------:R-:W-:Y:S02]  /*11890*/  F2FP.BF16.F32.PACK_AB R13, R123, R122 ;  /* 0x0000007a7b0d723e */ /* 0x000fe400000010ff */
[----:B------:R-:W-:-:S02]  /*118a0*/  F2FP.BF16.F32.PACK_AB R14, R125, R124 ;  /* 0x0000007c7d0e723e */ /* 0x000fc400000010ff */
[----:B------:R-:W-:Y:S02]  /*118b0*/  F2FP.BF16.F32.PACK_AB R15, R127, R126 ;  /* 0x0000007e7f0f723e */ /* 0x000fe400000010ff */
[----:B------:R-:W-:Y:S02]  /*118c0*/  ISETP.NE.U32.AND P0, PT, RZ, UR4, PT ;  /* 0x00000004ff007c0c */ /* 0x000fe4000bf05070 */
[----:B---3--:R-:W-:Y:S02]  /*118d0*/  F2FP.BF16.F32.PACK_AB R28, R129, R128 ;  /* 0x00000080811c723e */ /* 0x008fe400000010ff */
[----:B------:R-:W-:Y:S02]  /*118e0*/  F2FP.BF16.F32.PACK_AB R29, R131, R130 ;  /* 0x00000082831d723e */ /* 0x000fe400000010ff */
[----:B------:R-:W-:Y:S02]  /*118f0*/  F2FP.BF16.F32.PACK_AB R30, R133, R132 ;  /* 0x00000084851e723e */ /* 0x000fe400000010ff */
[----:B------:R-:W-:-:S02]  /*11900*/  F2FP.BF16.F32.PACK_AB R31, R135, R134 ;  /* 0x00000086871f723e */ /* 0x000fc400000010ff */
[----:B--2---:R-:W-:Y:S02]  /*11910*/  IADD3 R4, P1, R82, UR4, RZ ;  /* 0x0000000452047c10 */ /* 0x004fe4000ff3e0ff */
[----:B------:R-:W-:Y:S02]  /*11920*/  F2FP.BF16.F32.PACK_AB R32, R137, R136 ;  /* 0x000000888920723e */ /* 0x000fe400000010ff */
[----:B------:R-:W-:Y:S02]  /*11930*/  F2FP.BF16.F32.PACK_AB R33, R139, R138 ;  /* 0x0000008a8b21723e */ /* 0x000fe400000010ff */
[----:B------:R-:W-:Y:S02]  /*11940*/  F2FP.BF16.F32.PACK_AB R34, R141, R140 ;  /* 0x0000008c8d22723e */ /* 0x000fe400000010ff */
[----:B------:R-:W-:Y:S01]  /*11950*/  F2FP.BF16.F32.PACK_AB R35, R143, R142 ;  /* 0x0000008e8f23723e */ /* 0x000fe200000010ff */
[----:B------:R-:W-:Y:S01]  /*11960*/  STSM.16.M88.4 [R52], R8 ;  /* 0x0000000834007844 */ /* 0x000fe20000000200 */
[----:B------:R-:W-:-:S02]  /*11970*/  MOV R44, R44 ;  /* 0x0000002c002c7202 */ /* 0x000fc40000000f00 */
[----:B------:R-:W-:Y:S01]  /*11980*/  ISETP.NE.AND.EX P0, PT, RZ, UR5, PT, P0 ;  /* 0x00000005ff007c0c */ /* 0x000fe2000bf05300 */
[----:B------:R-:W-:Y:S01]  /*11990*/  STSM.16.M88.4 [R53], R12 ;  /* 0x0000000c35007844 */ /* 0x000fe20000000200 */
[----:B------:R-:W-:Y:S01]  /*119a0*/  IADD3.X R5, R74, UR5, RZ, P1, !PT ;  /* 0x000000054a057c10 */ /* 0x000fe20008ffe4ff */
[----:B------:R-:W-:Y:S02]  /*119b0*/  ULDC.64 UR4, c[0x0][0xc08] ;  /* 0x0003020000047ab9 */ /* 0x000fe40000000a00 */
[----:B------:R0:W-:Y:S01]  /*119c0*/  STSM.16.M88.4 [R24], R28 ;  /* 0x0000001c18007844 */ /* 0x0001e20000000200 */
[----:B------:R-:W-:-:S03]  /*119d0*/  ISETP.NE.U32.AND P6, PT, RZ, UR4, PT ;  /* 0x00000004ff007c0c */ /* 0x000fc6000bfc5070 */
[----:B------:R1:W-:Y:S01]  /*119e0*/  STSM.16.M88.4 [R46], R32 ;  /* 0x000000202e007844 */ /* 0x0003e20000000200 */
[----:B------:R-:W-:-:S03]  /*119f0*/  ISETP.NE.AND.EX P6, PT, RZ, UR5, PT, P6 ;  /* 0x00000005ff007c0c */ /* 0x000fc6000bfc5360 */
[----:B------:R2:W-:Y:S01]  /*11a00*/  STSM.16.M88.4 [R44], R144 ;  /* 0x000000902c007844 */ /* 0x0005e20000000200 */
[----:B------:R-:W-:Y:S01]  /*11a10*/  BAR.SYNC.DEFER_BLOCKING 0x1, 0x100 ;  /* 0x0044000000007b1d */ /* 0x000fe20000010000 */
[----:B------:R-:W-:-:S08]  /*11a20*/  IMAD R7, R98, 0x40, R197 ;  /* 0x0000004062077824 */ /* 0x000fd000078e02c5 */
[----:B------:R-:W-:Y:S01]  /*11a30*/  @P6 IADD3 R6, P4, R82, UR4, RZ ;  /* 0x0000000452066c10 */ /* 0x000fe2000ff9e0ff */
[----:B------:R-:W-:Y:S01]  /*11a40*/  ULDC UR4, c[0x0][0xa88] ;  /* 0x0002a20000047ab9 */ /* 0x000fe20000000800 */
[----:B------:R-:W-:Y:S02]  /*11a50*/  IMAD.WIDE R20, R7, 0x2, R20 ;  /* 0x0000000207147825 */ /* 0x000fe400078e0214 */
[----:B------:R-:W-:Y:S02]  /*11a60*/  @P6 IADD3.X R7, R74, UR5, RZ, P4, !PT ;  /* 0x000000054a076c10 */ /* 0x000fe4000a7fe4ff */
[----:B0-----:R-:W-:Y:S01]  /*11a70*/  IMAD.U32 R24, RZ, RZ, UR4 ;  /* 0x00000004ff187e24 */ /* 0x001fe2000f8e00ff */
[----:B------:R0:W5:Y:S05]  /*11a80*/  @P0 LDG.E R80, desc[UR40][R4.64] ;  /* 0x0000002804500981 */ /* 0x00016a000c1e1900 */
[----:B------:R0:W5:Y:S01]  /*11a90*/  @P6 LDG.E R24, desc[UR40][R6.64] ;  /* 0x0000002806186981 */ /* 0x000162000c1e1900 */
[----:B------:R-:W-:-:S02]  /*11aa0*/  IADD3 R9, P1, R20, 0x1000, RZ ;  /* 0x0000100014097810 */ /* 0x000fc40007f3e0ff */
[C---:B------:R-:W-:Y:S02]  /*11ab0*/  IADD3 R13, P2, R20.reuse, 0x2000, RZ ;  /* 0x00002000140d7810 */ /* 0x040fe40007f5e0ff */
[C---:B------:R-:W-:Y:S02]  /*11ac0*/  IADD3 R29, P3, R20.reuse, 0x3000, RZ ;  /* 0x00003000141d7810 */ /* 0x040fe40007f7e0ff */
[----:B-1----:R-:W-:Y:S02]  /*11ad0*/  IADD3 R33, P4, R20, 0x4000, RZ ;  /* 0x0000400014217810 */ /* 0x002fe40007f9e0ff */
        /* <DEDUP_REMOVED lines=8> */
[----:B------:R-:W-:-:S02]  /*11b60*/  IADD3 R37, P5, R20, 0x5000, RZ ;  /* 0x0000500014257810 */ /* 0x000fc40007fbe0ff */
        /* <DEDUP_REMOVED lines=8> */
[----:B------:R-:W-:Y:S02]  /*11bf0*/  P2R R10, PR, RZ, 0x20 ;  /* 0x00000020ff0a7803 */ /* 0x000fe40000000000 */
[----:B------:R-:W-:-:S02]  /*11c00*/  IADD3 R41, P1, R20, 0x6000, RZ ;  /* 0x0000600014297810 */ /* 0x000fc40007f3e0ff */
[C---:B------:R-:W-:Y:S02]  /*11c10*/  IADD3 R45, P2, R20.reuse, 0x7000, RZ ;  /* 0x00007000142d7810 */ /* 0x040fe40007f5e0ff */
[C---:B------:R-:W-:Y:S02]  /*11c20*/  IADD3 R49, P3, R20.reuse, 0x8000, RZ ;  /* 0x0000800014317810 */ /* 0x040fe40007f7e0ff */
[C---:B------:R-:W-:Y:S02]  /*11c30*/  IADD3 R53, P4, R20.reuse, 0x9000, RZ ;  /* 0x0000900014357810 */ /* 0x040fe40007f9e0ff */
[----:B------:R-:W-:Y:S02]  /*11c40*/  IADD3 R57, P5, R20, 0xa000, RZ ;  /* 0x0000a00014397810 */ /* 0x000fe40007fbe0ff */
[----:B------:R-:W-:Y:S02]  /*11c50*/  LOP3.LUT R36, R37, 0x380, RZ, 0xc0, !PT ;  /* 0x0000038025247812 */ /* 0x000fe400078ec0ff */
[----:B------:R-:W-:-:S02]  /*11c60*/  LOP3.LUT R40, R41, 0x380, RZ, 0xc0, !PT ;  /* 0x0000038029287812 */ /* 0x000fc400078ec0ff */
[----:B--2---:R-:W-:Y:S02]  /*11c70*/  LOP3.LUT R44, R45, 0x380, RZ, 0xc0, !PT ;  /* 0x000003802d2c7812 */ /* 0x004fe400078ec0ff */
        /* <DEDUP_REMOVED lines=20> */
.L_x_4824:
[----:B------:R-:W-:Y:S01]  /*11dc0*/  ISETP.NE.AND P6, PT, R10, RZ, PT ;  /* 0x000000ff0a00720c */ /* 0x000fe20003fc5270 */
[----:B------:R-:W2:Y:S04]  /*11dd0*/  LDL.LU R11, [R1+0x44] ;  /* 0x00004400010b7983 */ /* 0x000ea80000300800 */
[----:B------:R-:W3:Y:S01]  /*11de0*/  LDL.LU R10, [R1+0x4c] ;  /* 0x00004c00010a7983 */ /* 0x000ee20000300800 */
[----:B------:R-:W0:Y:S01]  /*11df0*/  S2R R5, SR_TID.X ;  /* 0x0000000000057919 */ /* 0x000e220000002100 */
[----:B------:R-:W-:Y:S01]  /*11e00*/  IADD3.X R57, RZ, R21, RZ, P5, !PT ;  /* 0x00000015ff397210 */ /* 0x000fe20002ffe4ff */
[----:B------:R-:W-:Y:S01]  /*11e10*/  IMAD.X R37, RZ, RZ, R21, P6 ;  /* 0x000000ffff257224 */ /* 0x000fe200030e0615 */
[----:B------:R-:W4:Y:S01]  /*11e20*/  LDL R84, [R1+0x38] ;  /* 0x0000380001547983 */ /* 0x000f220000100800 */
        /* <DEDUP_REMOVED lines=44> */
[----:B------:R-:W0:Y:S01]  /*120f0*/  LDC R35, c[0x0][0xbe8] ;  /* 0x0002fa00ff237b82 */ /* 0x000e220000000800 */
[----:B------:R-:W-:Y:S01]  /*12100*/  ULDC.64 UR4, c[0x0][0xb90] ;  /* 0x0002e40000047ab9 */ /* 0x000fe20000000a00 */
[----:B------:R-:W-:Y:S02]  /*12110*/  IMAD.IADD R20, R229, 0x1, R200 ;  /* 0x00000001e5147824 */ /* 0x000fe400078e02c8 */
[----:B------:R-:W-:Y:S02]  /*12120*/  IMAD R10, R83, UR4, RZ ;  /* 0x00000004530a7c24 */ /* 0x000fe4000f8e02ff */
[----:B------:R-:W-:Y:S02]  /*12130*/  IMAD.MOV.U32 R6, RZ, RZ, R80 ;  /* 0x000000ffff067224 */ /* 0x000fe400078e0050 */
[----:B------:R-:W-:Y:S02]  /*12140*/  IMAD R15, R84, UR5, R10 ;  /* 0x00000005540f7c24 */ /* 0x000fe4000f8e020a */
[----:B------:R-:W-:-:S02]  /*12150*/  IMAD.MOV.U32 R7, RZ, RZ, R21 ;  /* 0x000000ffff077224 */ /* 0x000fc400078e0015 */
[----:B------:R-:W-:Y:S02]  /*12160*/  IMAD.IADD R30, R193, 0x1, R200 ;  /* 0x00000001c11e7824 */ /* 0x000fe400078e02c8 */
[----:B------:R-:W-:Y:S01]  /*12170*/  IMAD.WIDE.U32 R6, R84, UR4, R6 ;  /* 0x0000000454067c25 */ /* 0x000fe2000f8e0006 */
[----:B------:R-:W-:-:S03]  /*12180*/  ULDC.64 UR4, c[0x0][0xb98] ;  /* 0x0002e60000047ab9 */ /* 0x000fc60000000a00 */
[----:B------:R-:W-:Y:S02]  /*12190*/  IMAD.IADD R7, R7, 0x1, R15 ;  /* 0x0000000107077824 */ /* 0x000fe400078e020f */
[----:B------:R-:W-:Y:S01]  /*121a0*/  IMAD.WIDE.U32 R6, R81, UR4, R6 ;  /* 0x0000000451067c25 */ /* 0x000fe2000f8e0006 */
[----:B0-----:R-:W-:-:S13]  /*121b0*/  ISETP.NE.AND P0, PT, R35, 0x1, PT ;  /* 0x000000012300780c */ /* 0x001fda0003f05270 */
        /* <DEDUP_REMOVED lines=19> */
[----:B------:R-:W-:Y:S01]  /*122f0*/  ULDC.64 UR4, c[0x0][0xb50] ;  /* 0x0002d40000047ab9 */ /* 0x000fe20000000a00 */
[----:B------:R-:W-:Y:S02]  /*12300*/  VIADD R14, R30, 0x8 ;  /* 0x000000081e0e7836 */ /* 0x000fe40000000000 */
        /* <DEDUP_REMOVED lines=12> */
.L_x_4825:
[----:B------:R-:W1:Y:S01]  /*123d0*/  LDC R85, c[0x0][0xbe8] ;  /* 0x0002fa00ff557b82 */ /* 0x000e620000000800 */
        /* <DEDUP_REMOVED lines=13> */
[----:B-1----:R-:W-:Y:S01]  /*124b0*/  ISETP.NE.AND P1, PT, R85, 0x1, PT ;  /* 0x000000015500780c */ /* 0x002fe20003f25270 */
        /* <DEDUP_REMOVED lines=8> */
[----:B------:R-:W1:Y:S01]  /*12540*/  @P1 LDC R87, c[0x0][0xbec] ;  /* 0x0002fb00ff571b82 */ /* 0x000e620000000800 */
[----:B------:R-:W-:Y:S01]  /*12550*/  LOP3.LUT R84, R84, 0xfffffff8, RZ, 0xc0, !PT ;  /* 0xfffffff854547812 */ /* 0x000fe200078ec0ff */
[----:B------:R-:W5:Y:S04]  /*12560*/  LD.E.128 R48, desc[UR40][R48.64] ;  /* 0x0000002830307980 */ /* 0x000f68000c101d00 */
[----:B------:R-:W5:Y:S02]  /*12570*/  LD.E.128 R52, desc[UR40][R52.64] ;  /* 0x0000002834347980 */ /* 0x000f64000c101d00 */
[----:B------:R-:W2:Y:S01]  /*12580*/  @P1 LDC R89, c[0x0][0xbf0] ;  /* 0x0002fc00ff591b82 */ /* 0x000ea20000000800 */
[----:B------:R-:W-:Y:S01]  /*12590*/  IMAD.IADD R84, R90, 0x1, -R84 ;  /* 0x000000015a547824 */ /* 0x000fe200078e0a54 */
[----:B------:R-:W5:Y:S03]  /*125a0*/  LD.E.128 R56, desc[UR40][R56.64] ;  /* 0x0000002838387980 */ /* 0x000f66000c101d00 */
[----:B------:R-:W-:Y:S01]  /*125b0*/  IMAD R3, R84, 0x20, R98 ;  /* 0x0000002054037824 */ /* 0x000fe200078e0262 */
[----:B------:R-:W5:Y:S01]  /*125c0*/  LD.E.128 R60, desc[UR40][R60.64] ;  /* 0x000000283c3c7980 */ /* 0x000f62000c101d00 */
[----:B------:R-:W-:-:S02]  /*125d0*/  VIADD R99, R197, 0x40 ;  /* 0x00000040c5637836 */ /* 0x000fc40000000000 */
[----:B------:R-:W-:Y:S01]  /*125e0*/  IMAD.IADD R84, R200, 0x1, R3 ;  /* 0x00000001c8547824 */ /* 0x000fe200078e0203 */
[----:B------:R-:W-:Y:S01]  /*125f0*/  IADD3 R21, R21, R83, RZ ;  /* 0x0000005315157210 */ /* 0x000fe20007ffe0ff */
[----:B------:R-:W-:Y:S01]  /*12600*/  IMAD R82, R82, UR4, RZ ;  /* 0x0000000452527c24 */ /* 0x000fe2000f8e02ff */
[----:B0-----:R-:W-:Y:S01]  /*12610*/  ISETP.GE.AND P0, PT, R99, R0, PT ;  /* 0x000000006300720c */ /* 0x001fe20003f06270 */
[----:B------:R-:W-:Y:S01]  /*12620*/  VIADD R97, R197, 0x80 ;  /* 0x00000080c5617836 */ /* 0x000fe20000000000 */
[----:B------:R-:W5:Y:S01]  /*12630*/  LD.E.128 R64, desc[UR40][R64.64] ;  /* 0x0000002840407980 */ /* 0x000f62000c101d00 */
[----:B-1----:R-:W-:-:S03]  /*12640*/  @P1 IMAD.HI.U32 R80, R84, R87, RZ ;  /* 0x0000005754501227 */ /* 0x002fc600078e00ff */
[----:B------:R-:W5:Y:S01]  /*12650*/  LD.E.128 R68, desc[UR40][R68.64] ;  /* 0x0000002844447980 */ /* 0x000f62000c101d00 */
[C---:B------:R-:W-:Y:S02]  /*12660*/  IMAD R83, R81.reuse, UR5, R82 ;  /* 0x0000000551537c24 */ /* 0x040fe4000f8e0252 */
[----:B------:R-:W-:Y:S01]  /*12670*/  IMAD.WIDE.U32 R20, R81, UR4, R20 ;  /* 0x0000000451147c25 */ /* 0x000fe2000f8e0014 */
[----:B------:R-:W-:Y:S01]  /*12680*/  SEL R81, RZ, 0xffffffff, P0 ;  /* 0xffffffffff517807 */ /* 0x000fe20000000000 */
[----:B------:R-:W-:Y:S01]  /*12690*/  ULDC.64 UR4, c[0x0][0xae0] ;  /* 0x0002b80000047ab9 */ /* 0x000fe20000000a00 */
[----:B------:R-:W5:Y:S01]  /*126a0*/  LD.E.128 R72, desc[UR40][R72.64] ;  /* 0x0000002848487980 */ /* 0x000f62000c101d00 */
[----:B------:R-:W-:Y:S01]  /*126b0*/  IMAD.MOV.U32 R3, RZ, RZ, R84 ;  /* 0x000000ffff037224 */ /* 0x000fe200078e0054 */
[----:B--2---:R-:W-:Y:S01]  /*126c0*/  @P1 SHF.R.U32.HI R3, RZ, R89, R80 ;  /* 0x00000059ff031219 */ /* 0x004fe20000011650 */
[C---:B------:R-:W-:Y:S01]  /*126d0*/  VIADD R95, R197.reuse, 0xc0 ;  /* 0x000000c0c55f7836 */ /* 0x040fe20000000000 */
[-C--:B------:R-:W-:Y:S01]  /*126e0*/  ISETP.GE.AND P1, PT, R197, R0.reuse, PT ;  /* 0x00000000c500720c */ /* 0x080fe20003f26270 */
[----:B------:R-:W5:Y:S01]  /*126f0*/  LD.E.128 R76, desc[UR40][R76.64] ;  /* 0x000000284c4c7980 */ /* 0x000f62000c101d00 */
[-C--:B------:R-:W-:Y:S01]  /*12700*/  ISETP.GE.AND P0, PT, R97, R0.reuse, PT ;  /* 0x000000006100720c */ /* 0x080fe20003f06270 */
[----:B------:R-:W-:Y:S01]  /*12710*/  IMAD.SHL.U32 R87, R81, 0x2, RZ ;  /* 0x0000000251577824 */ /* 0x000fe200078e00ff */
[----:B------:R-:W-:Y:S01]  /*12720*/  SEL R80, RZ, 0x1, P1 ;  /* 0x00000001ff507807 */ /* 0x000fe20000800000 */
[----:B------:R-:W-:Y:S01]  /*12730*/  IMAD.IADD R21, R21, 0x1, R83 ;  /* 0x0000000115157824 */ /* 0x000fe200078e0253 */
[----:B------:R-:W-:Y:S01]  /*12740*/  SEL R82, RZ, 0xffffffff, P0 ;  /* 0xffffffffff527807 */ /* 0x000fe20000000000 */
[--C-:B------:R-:W-:Y:S01]  /*12750*/  IMAD.MOV R83, RZ, RZ, -R3.reuse ;  /* 0x000000ffff537224 */ /* 0x100fe200078e0a03 */
[-C--:B------:R-:W-:Y:S01]  /*12760*/  ISETP.GE.AND P0, PT, R95, R0.reuse, PT ;  /* 0x000000005f00720c */ /* 0x080fe20003f06270 */
[----:B------:R-:W-:Y:S01]  /*12770*/  VIADD R93, R197, 0x100 ;  /* 0x00000100c55d7836 */ /* 0x000fe20000000000 */
[----:B------:R-:W-:Y:S01]  /*12780*/  LOP3.LUT R80, R87, 0x2, R80, 0xe2, !PT ;  /* 0x0000000257507812 */ /* 0x000fe200078ee250 */
[----:B------:R-:W-:Y:S01]  /*12790*/  IMAD.SHL.U32 R87, R82, 0x4, RZ ;  /* 0x0000000452577824 */ /* 0x000fe200078e00ff */
[----:B------:R-:W-:Y:S01]  /*127a0*/  SEL R82, RZ, 0xffffffff, P0 ;  /* 0xffffffffff527807 */ /* 0x000fe20000000000 */
[----:B------:R-:W-:Y:S01]  /*127b0*/  IMAD R81, R85, R83, R84 ;  /* 0x0000005355517224 */ /* 0x000fe200078e0254 */
[----:B------:R-:W-:Y:S01]  /*127c0*/  SHF.R.S32.HI R83, RZ, 0x1f, R3 ;  /* 0x0000001fff537819 */ /* 0x000fe20000011403 */
[----:B------:R-:W-:Y:S01]  /*127d0*/  VIADD R91, R197, 0x140 ;  /* 0x00000140c55b7836 */ /* 0x000fe20000000000 */
[----:B------:R-:W-:Y:S01]  /*127e0*/  ISETP.GE.AND P0, PT, R93, R0, PT ;  /* 0x000000005d00720c */ /* 0x000fe20003f06270 */
[----:B------:R-:W-:Y:S01]  /*127f0*/  IMAD.WIDE.U32 R20, R3, UR4, R20 ;  /* 0x0000000403147c25 */ /* 0x000fe2000f8e0014 */
[----:B------:R-:W-:Y:S01]  /*12800*/  LOP3.LUT R80, R87, 0x4, R80, 0xe2, !PT ;  /* 0x0000000457507812 */ /* 0x000fe200078ee250 */
[----:B------:R-:W-:Y:S01]  /*12810*/  @!PT LDS RZ, [RZ] ;  /* 0x00000000fffff984 */ /* 0x000fe20000000800 */
[----:B------:R-:W-:Y:S01]  /*12820*/  @!PT LDS RZ, [RZ] ;  /* 0x00000000fffff984 */ /* 0x000fe20000000800 */
[----:B------:R-:W-:Y:S01]  /*12830*/  @!PT LDS RZ, [RZ] ;  /* 0x00000000fffff984 */ /* 0x000fe20000000800 */
[----:B------:R-:W-:Y:S01]  /*12840*/  @!PT LDS RZ, [RZ] ;  /* 0x00000000fffff984 */ /* 0x000fe20000000800 */
[----:B------:R0:W-:Y:S06]  /*12850*/  MEMBAR.ALL.CTA ;  /* 0x0000000000007992 */ /* 0x0001ec0000008000 */
[----:B0-----:R-:W0:Y:S01]  /*12860*/  FENCE.VIEW.ASYNC.S ;  /* 0x00000000000073c6 */ /* 0x001e220000000000 */
[----:B------:R-:W-:Y:S01]  /*12870*/  IADD3 R200, R98, R200, RZ ;  /* 0x000000c862c87210 */ /* 0x000fe20007ffe0ff */
[----:B------:R-:W-:Y:S01]  /*12880*/  IMAD.SHL.U32 R87, R82, 0x8, RZ ;  /* 0x0000000852577824 */ /* 0x000fe200078e00ff */
[----:B------:R-:W-:Y:S01]  /*12890*/  SEL R82, RZ, 0xffffffff, P0 ;  /* 0xffffffffff527807 */ /* 0x000fe20000000000 */
[----:B------:R-:W-:Y:S01]  /*128a0*/  IMAD R84, R83, UR4, RZ ;  /* 0x0000000453547c24 */ /* 0x000fe2000f8e02ff */
[-C--:B------:R-:W-:Y:S01]  /*128b0*/  ISETP.GE.AND P0, PT, R91, R0.reuse, PT ;  /* 0x000000005b00720c */ /* 0x080fe20003f06270 */
[----:B------:R-:W-:Y:S01]  /*128c0*/  VIADD R90, R197, 0x180 ;  /* 0x00000180c55a7836 */ /* 0x000fe20000000000 */
        /* <DEDUP_REMOVED lines=9> */
[----:B------:R-:W-:Y:S01]  /*12960*/  IMAD.IADD R21, R21, 0x1, R83 ;  /* 0x0000000115157824 */ /* 0x000fe200078e0253 */
[----:B------:R-:W-:Y:S01]  /*12970*/  BSSY B1, `(.L_x_4826) ;  /* 0x0000044000017945 */ /* 0x000fe20003800000 */
[----:B------:R-:W-:Y:S01]  /*12980*/  IMAD R82, R82, UR4, RZ ;  /* 0x0000000452527c24 */ /* 0x000fe2000f8e02ff */
[----:B------:R-:W-:Y:S01]  /*12990*/  LOP3.LUT R80, R3, 0x20, R80, 0xe2, !PT ;  /* 0x0000002003507812 */ /* 0x000fe200078ee250 */
[----:B------:R-:W-:Y:S01]  /*129a0*/  IMAD R87, R24, R85, RZ ;  /* 0x0000005518577224 */ /* 0x000fe200078e02ff */
        /* <DEDUP_REMOVED lines=9> */
[C---:B------:R-:W-:Y:S01]  /*12a40*/  LEA R84, P2, R20.reuse, UR4, 0x1 ;  /* 0x0000000414547c11 */ /* 0x040fe2000f8408ff */
[----:B------:R-:W-:Y:S01]  /*12a50*/  IMAD.IADD R81, R21, 0x1, R83 ;  /* 0x0000000115517824 */ /* 0x000fe200078e0253 */
[----:B------:R-:W-:Y:S01]  /*12a60*/  SEL R21, RZ, 0x80, P0 ;  /* 0x00000080ff157807 */ /* 0x000fe20000000000 */
[C---:B------:R-:W-:Y:S01]  /*12a70*/  VIADD R88, R197.reuse, 0x1c0 ;  /* 0x000001c0c5587836 */ /* 0x040fe20000000000 */
[----:B------:R-:W-:Y:S01]  /*12a80*/  PRMT R3, RZ, 0x654, R3 ;  /* 0x00000654ff037816 */ /* 0x000fe20000000003 */
[C---:B------:R-:W-:Y:S01]  /*12a90*/  VIADD R89, R197.reuse, 0x180 ;  /* 0x00000180c5597836 */ /* 0x040fe20000000000 */
[----:B------:R-:W-:Y:S01]  /*12aa0*/  LEA.HI.X R85, R20, UR5, R81, 0x1, P2 ;  /* 0x0000000514557c11 */ /* 0x000fe200090f0c51 */
[C---:B------:R-:W-:Y:S01]  /*12ab0*/  VIADD R92, R197.reuse, 0x140 ;  /* 0x00000140c55c7836 */ /* 0x040fe20000000000 */
[----:B0-----:R0:W-:Y:S01]  /*12ac0*/  SYNCS.ARRIVE.TRANS64.RED.A1T0 RZ, [R3+URZ], RZ ;  /* 0x000000ff03ff79a7 */ /* 0x0011e2000810043f */
[C---:B------:R-:W-:Y:S01]  /*12ad0*/  VIADD R94, R197.reuse, 0x100 ;  /* 0x00000100c55e7836 */ /* 0x040fe20000000000 */
[----:B------:R1:W2:Y:S01]  /*12ae0*/  SHFL.IDX PT, R20, R84, RZ, 0x181f ;  /* 0x00181fff54147589 */ /* 0x0002a200000e0000 */
        /* <DEDUP_REMOVED lines=12> */
[----:B-1----:R-:W-:Y:S06]  /*12bb0*/  @P1 BRA `(.L_x_4827) ;  /* 0x00000000007c1947 */ /* 0x002fec0003800000 */
[-C--:B------:R-:W-:Y:S02]  /*12bc0*/  ISETP.GE.AND P1, PT, R99, R0.reuse, PT ;  /* 0x000000006300720c */ /* 0x080fe40003f26270 */
[-C--:B------:R-:W-:Y:S02]  /*12bd0*/  ISETP.GE.AND P0, PT, R197, R0.reuse, PT ;  /* 0x00000000c500720c */ /* 0x080fe40003f06270 */
[-C--:B------:R-:W-:Y:S02]  /*12be0*/  ISETP.GE.AND P5, PT, R97, R0.reuse, PT ;  /* 0x000000006100720c */ /* 0x080fe40003fa6270 */
[----:B------:R-:W-:-:S07]  /*12bf0*/  ISETP.GE.AND P3, PT, R95, R0, PT ;  /* 0x000000005f00720c */ /* 0x000fce0003f66270 */
[----:B--2---:R-:W-:Y:S02]  /*12c00*/  @!P1 LEA R80, P2, R99, R20, 0x1 ;  /* 0x0000001463509211 */ /* 0x004fe400078408ff */
        /* <DEDUP_REMOVED lines=14> */
[-C--:B-1----:R-:W-:Y:S01]  /*12cf0*/  @!P1 LEA R12, P6, R91, R20.reuse, 0x1 ;  /* 0x000000145b0c9211 */ /* 0x082fe200078c08ff */
        /* <DEDUP_REMOVED lines=11> */
.L_x_4827:
[----:B------:R-:W-:Y:S05]  /*12db0*/  BSYNC B1 ;  /* 0x0000000000017941 */ /* 0x000fea0003800000 */
.L_x_4826:
[----:B---3-5:R-:W-:Y:S01]  /*12dc0*/  VIADD R6, R200, 0x20 ;  /* 0x00000020c8067836 */ /* 0x028fe20000000000 */
[----:B------:R4:W1:Y:S04]  /*12dd0*/  SHFL.IDX PT, R5, R85, 0x1, 0x181f ;  /* 0x00381f0055057f89 */ /* 0x00086800000e0000 */
[----:B------:R-:W-:Y:S01]  /*12de0*/  ISETP.GE.AND P0, PT, R6, R87, PT ;  /* 0x000000570600720c */ /* 0x000fe20003f06270 */
[----:B------:R4:W3:-:S12]  /*12df0*/  SHFL.IDX PT, R4, R84, 0x1, 0x181f ;  /* 0x00381f0054047f89 */ /* 0x0008d800000e0000 */
[----:B----4-:R-:W-:Y:S05]  /*12e00*/  @P0 BRA `(.L_x_4828) ;  /* 0x0000001000600947 */ /* 0x010fea0003800000 */
[-C--:B------:R-:W-:Y:S02]  /*12e10*/  ISETP.GE.AND P5, PT, R99, R0.reuse, PT ;  /* 0x000000006300720c */ /* 0x080fe40003fa6270 */
[-C--:B------:R-:W-:Y:S02]  /*12e20*/  ISETP.GE.AND P6, PT, R197, R0.reuse, PT ;  /* 0x00000000c500720c */ /* 0x080fe40003fc6270 */
[-C--:B------:R-:W-:Y:S02]  /*12e30*/  ISETP.GE.AND P3, PT, R97, R0.reuse, PT ;  /* 0x000000006100720c */ /* 0x080fe40003f66270 */
[-C--:B------:R-:W-:Y:S02]  /*12e40*/  ISETP.GE.AND P2, PT, R95, R0.reuse, PT ;  /* 0x000000005f00720c */ /* 0x080fe40003f46270 */
[-C--:B------:R-:W-:Y:S02]  /*12e50*/  ISETP.GE.AND P1, PT, R93, R0.reuse, PT ;  /* 0x000000005d00720c */ /* 0x080fe40003f26270 */
[----:B------:R-:W-:-:S03]  /*12e60*/  ISETP.GE.AND P0, PT, R91, R0, PT ;  /* 0x000000005b00720c */ /* 0x000fc60003f06270 */
[-C--:B---3--:R-:W-:Y:S02]  /*12e70*/  @!P5 LEA R12, P4, R99, R4.reuse, 0x1 ;  /* 0x00000004630cd211 */ /* 0x088fe400078808ff */
[----:B-1----:R-:W-:Y:S02]  /*12e80*/  @!P6 IMAD.WIDE R6, R197, 0x2, R4 ;  /* 0x00000002c506e825 */ /* 0x002fe400078e0204 */
        /* <DEDUP_REMOVED lines=10> */
[-C--:B0-----:R-:W-:Y:S02]  /*12f30*/  @!P2 LEA.HI.X R21, R95, R5.reuse, R96, 0x1, P5 ;  /* 0x000000055f15a211 */ /* 0x081fe400028f0c60 */
[----:B------:R-:W-:-:S02]  /*12f40*/  @!P1 LEA.HI.X R33, R93, R5, R94, 0x1, P6 ;  /* 0x000000055d219211 */ /* 0x000fc400030f0c5e */
[----:B------:R-:W-:Y:S01]  /*12f50*/  @!P0 LEA.HI.X R35, R91, R5, R92, 0x1, P3 ;  /* 0x000000055b238211 */ /* 0x000fe200018f0c5c */
[----:B------:R4:W-:Y:S01]  /*12f60*/  @!P2 ST.E.128 desc[UR40][R20.64], R44 ;  /* 0x0000002c1400a985 */ /* 0x0009e2000c101d28 */
[----:B-1----:R-:W-:-:S03]  /*12f70*/  @P4 LEA R6, P5, R90, R4, 0x1 ;  /* 0x000000045a064211 */ /* 0x002fc600078a08ff */
        /* <DEDUP_REMOVED lines=10> */
.L_x_4823:
[----:B------:R-:W4:Y:S01]  /*13020*/  LDL.LU R6, [R1+0x3c] ;  /* 0x00003c0001067983 */ /* 0x000f220000300800 */
[----:B------:R-:W-:Y:S01]  /*13030*/  ULDC.64 UR4, c[0x0][0xc00] ;  /* 0x0003000000047ab9 */ /* 0x000fe20000000a00 */
[----:B------:R-:W-:Y:S01]  /*13040*/  IMAD.MOV.U32 R3, RZ, RZ, RZ ;  /* 0x000000ffff037224 */ /* 0x000fe200078e00ff */
[----:B------:R-:W0:Y:S01]  /*13050*/  LDC R21, c[0x0][0xbe8] ;  /* 0x0002fa00ff157b82 */ /* 0x000e220000000800 */
[----:B------:R-:W2:Y:S01]  /*13060*/  LDL.LU R0, [R1+0x40] ;  /* 0x0000400001007983 */ /* 0x000ea20000300800 */
[----:B------:R-:W-:-:S04]  /*13070*/  ISETP.NE.U32.AND P0, PT, RZ, UR4, PT ;  /* 0x00000004ff007c0c */ /* 0x000fc8000bf05070 */
[----:B------:R-:W-:Y:S02]  /*13080*/  ISETP.NE.AND.EX P0, PT, RZ, UR5, PT, P0 ;  /* 0x00000005ff007c0c */ /* 0x000fe4000bf05300 */
[----:B----4-:R-:W-:-:S04]  /*13090*/  IADD3 R4, P1, R6, UR4, RZ ;  /* 0x0000000406047c10 */ /* 0x010fc8000ff3e0ff */
[----:B--2---:R-:W-:Y:S01]  /*130a0*/  IADD3.X R5, R0, UR5, RZ, P1, !PT ;  /* 0x0000000500057c10 */ /* 0x004fe20008ffe4ff */
[----:B------:R-:W-:Y:S02]  /*130b0*/  ULDC.64 UR4, c[0x0][0xc08] ;  /* 0x0003020000047ab9 */ /* 0x000fe40000000a00 */
[----:B------:R-:W-:-:S04]  /*130c0*/  ISETP.NE.U32.AND P1, PT, RZ, UR4, PT ;  /* 0x00000004ff007c0c */ /* 0x000fc8000bf25070 */
[----:B------:R2:W5:Y:S01]  /*130d0*/  @P0 LDG.E R3, desc[UR40][R4.64] ;  /* 0x0000002804030981 */ /* 0x000562000c1e1900 */
[----:B------:R-:W-:Y:S01]  /*130e0*/  ISETP.NE.AND.EX P1, PT, RZ, UR5, PT, P1 ;  /* 0x00000005ff007c0c */ /* 0x000fe2000bf25310 */
[----:B------:R-:W4:-:S12]  /*130f0*/  S2R R28, SR_TID.X ;  /* 0x00000000001c7919 */ /* 0x000f180000002100 */
[----:B------:R-:W-:Y:S01]  /*13100*/  @P1 IADD3 R6, P2, R6, UR4, RZ ;  /* 0x0000000406061c10 */ /* 0x000fe2000ff5e0ff */
[----:B------:R-:W-:-:S03]  /*13110*/  ULDC UR4, c[0x0][0xa88] ;  /* 0x0002a20000047ab9 */ /* 0x000fc60000000800 */
[----:B------:R-:W-:Y:S01]  /*13120*/  @P1 IADD3.X R7, R0, UR5, RZ, P2, !PT ;  /* 0x0000000500071c10 */ /* 0x000fe200097fe4ff */
[----:B------:R-:W-:-:S06]  /*13130*/  IMAD.U32 R0, RZ, RZ, UR4 ;  /* 0x00000004ff007e24 */ /* 0x000fcc000f8e00ff */
[----:B------:R2:W5:Y:S01]  /*13140*/  @P1 LDG.E R0, desc[UR40][R6.64] ;  /* 0x0000002806001981 */ /* 0x000562000c1e1900 */
[----:B----4-:R-:W-:-:S05]  /*13150*/  VIADD R28, R28, 0xffffff80 ;  /* 0xffffff801c1c7836 */ /* 0x010fca0000000000 */
[----:B------:R-:W-:Y:S01]  /*13160*/  ISETP.GE.AND P2, PT, R28, 0x40, PT ;  /* 0x000000401c00780c */ /* 0x000fe20003f46270 */
[----:B0-2---:R-:W-:-:S12]  /*13170*/  @P1 BRA `(.L_x_4829) ;  /* 0x0000000000101947 */ /* 0x005fd80003800000 */
[----:B------:R-:W-:Y:S05]  /*13180*/  @!P0 BRA `(.L_x_4829) ;  /* 0x00000000000c8947 */ /* 0x000fea0003800000 */
[----:B------:R-:W2:Y:S04]  /*13190*/  LDG.E R7, desc[UR40][R4.64] ;  /* 0x0000002804077981 */ /* 0x000ea8000c1e1900 */
[----:B-----5:R-:W2:Y:S02]  /*131a0*/  LDG.E R0, desc[UR40][R4.64+0x4] ;  /* 0x0000042804007981 */ /* 0x020ea4000c1e1900 */
[----:B--2---:R-:W-:-:S07]  /*131b0*/  IMAD.IADD R0, R0, 0x1, -R7 ;  /* 0x0000000100007824 */ /* 0x004fce00078e0a07 */
.L_x_4829:
[----:B------:R-:W2:Y:S04]  /*131c0*/  LDL.LU R5, [R1+0x44] ;  /* 0x0000440001057983 */ /* 0x000ea80000300800 */
[----:B------:R-:W4:Y:S04]  /*131d0*/  LDL.LU R4, [R1+0x4c] ;  /* 0x00004c0001047983 */ /* 0x000f280000300800 */
[----:B------:R-:W3:Y:S01]  /*131e0*/  LDL R29, [R1+0x38] ;  /* 0x00003800011d7983 */ /* 0x000ee20000100800 */
[----:B------:R-:W-:Y:S01]  /*131f0*/  BSSY B1, `(.L_x_4830) ;  /* 0x000002d000017945 */ /* 0x000fe20003800000 */
[----:B-----5:R-:W-:-:S02]  /*13200*/  SHF.R.S32.HI R10, RZ, 0x1f, R3 ;  /* 0x0000001fff0a7819 */ /* 0x020fc40000011403 */
[----:B--2---:R-:W-:Y:S02]  /*13210*/  SEL R13, R5, RZ, !P0 ;  /* 0x000000ff050d7207 */ /* 0x004fe40004000000 */
[----:B----4-:R-:W-:Y:S02]  /*13220*/  SEL R14, R4, RZ, !P0 ;  /* 0x000000ff040e7207 */ /* 0x010fe40004000000 */
[----:B---3--:R-:W-:Y:S01]  /*13230*/  SHF.R.S32.HI R12, RZ, 0x1f, R29 ;  /* 0x0000001fff0c7819 */ /* 0x008fe2000001141d */
[----:B------:R-:W-:Y:S06]  /*13240*/  @P2 BRA `(.L_x_4831) ;  /* 0x00000000009c2947 */ /* 0x000fec0003800000 */
[----:B------:R-:W0:Y:S01]  /*13250*/  S2R R11, SR_TID.X ;  /* 0x00000000000b7919 */ /* 0x000e220000002100 */
[----:B-1----:R-:W1:Y:S02]  /*13260*/  LDC R20, c[0x0][0xbe8] ;  /* 0x0002fa00ff147b82 */ /* 0x002e640000000800 */
[----:B-1----:R-:W-:Y:S01]  /*13270*/  IMAD R4, R0, R20, RZ ;  /* 0x0000001400047224 */ /* 0x002fe200078e02ff */
        /* <DEDUP_REMOVED lines=19> */
[----:B------:R-:W-:Y:S01]  /*133b0*/  IADD3 R9, -R7, RZ, RZ ;  /* 0x000000ff07097210 */ /* 0x000fe20007ffe1ff */
[----:B------:R-:W-:Y:S01]  /*133c0*/  IMAD R8, R13, UR5, R6 ;  /* 0x000000050d087c24 */ /* 0x000fe2000f8e0206 */
[----:B------:R-:W-:Y:S01]  /*133d0*/  IADD3 R4, P0, R7, R4, RZ ;  /* 0x0000000407047210 */ /* 0x000fe20007f1e0ff */
[----:B------:R-:W-:Y:S02]  /*133e0*/  ULDC.64 UR4, c[0x0][0xb88] ;  /* 0x0002e20000047ab9 */ /* 0x000fe40000000a00 */
        /* <DEDUP_REMOVED lines=13> */
.L_x_4831:
[----:B------:R-:W-:Y:S05]  /*134c0*/  BSYNC B1 ;  /* 0x0000000000017941 */ /* 0x000fea0003800000 */
.L_x_4830:
[----:B------:R-:W-:Y:S01]  /*134d0*/  ISETP.NE.AND P0, PT, R21, 0x1, PT ;  /* 0x000000011500780c */ /* 0x000fe20003f05270 */
[----:B------:R-:W2:Y:S01]  /*134e0*/  LDC R24, c[0x0][0xac8] ;  /* 0x0002b200ff187b82 */ /* 0x000ea20000000800 */
[----:B------:R-:W-:Y:S01]  /*134f0*/  ULDC.64 UR4, c[0x0][0xaa0] ;  /* 0x0002a80000047ab9 */ /* 0x000fe20000000a00 */
[--C-:B0-----:R-:W-:Y:S01]  /*13500*/  SHF.R.S32.HI R7, RZ, 0x1f, R28.reuse ;  /* 0x0000001fff077819 */ /* 0x101fe2000001141c */
[----:B------:R-:W-:Y:S01]  /*13510*/  IMAD R6, R10, UR4, RZ ;  /* 0x000000040a067c24 */ /* 0x000fe2000f8e02ff */
        /* <DEDUP_REMOVED lines=24> */
[----:B------:R-:W-:Y:S01]  /*136a0*/  IMAD.IADD R8, R200, 0x1, R7 ;  /* 0x00000001c8087824 */ /* 0x000fe200078e0207 */
[----:B------:R-:W-:Y:S01]  /*136b0*/  SEL R7, RZ, 0x1, P2 ;  /* 0x00000001ff077807 */ /* 0x000fe20001000000 */
[----:B------:R-:W-:Y:S02]  /*136c0*/  VIADD R40, R197, 0x80 ;  /* 0x00000080c5287836 */ /* 0x000fe40000000000 */
[C---:B------:R-:W-:Y:S02]  /*136d0*/  IMAD R3, R13.reuse, UR5, R3 ;  /* 0x000000050d037c24 */ /* 0x040fe4000f8e0203 */
[----:B------:R-:W-:Y:S01]  /*136e0*/  IMAD.WIDE.U32 R4, R13, UR4, R4 ;  /* 0x000000040d047c25 */ /* 0x000fe2000f8e0004 */
[----:B------:R-:W-:Y:S01]  /*136f0*/  ISETP.GE.AND P2, PT, R40, R24, PT ;  /* 0x000000182800720c */ /* 0x000fe20003f46270 */
[----:B------:R-:W-:-:S02]  /*13700*/  ULDC.64 UR4, c[0x0][0xae0] ;  /* 0x0002b80000047ab9 */ /* 0x000fc40000000a00 */
[----:B0-----:R-:W-:-:S04]  /*13710*/  @P0 IMAD.HI.U32 R6, R8, R9, RZ ;  /* 0x0000000908060227 */ /* 0x001fc800078e00ff */
[----:B------:R-:W-:Y:S02]  /*13720*/  IMAD.SHL.U32 R10, R10, 0x2, RZ ;  /* 0x000000020a0a7824 */ /* 0x000fe400078e00ff */
[----:B------:R-:W-:Y:S02]  /*13730*/  VIADD R38, R197, 0xc0 ;  /* 0x000000c0c5267836 */ /* 0x000fe40000000000 */
[----:B------:R-:W-:Y:S01]  /*13740*/  IMAD.IADD R5, R5, 0x1, R3 ;  /* 0x0000000105057824 */ /* 0x000fe200078e0203 */
[----:B------:R-:W-:Y:S01]  /*13750*/  LOP3.LUT R9, R10, 0x2, R7, 0xe2, !PT ;  /* 0x000000020a097812 */ /* 0x000fe200078ee207 */
[----:B------:R-:W-:Y:S01]  /*13760*/  IMAD.MOV.U32 R3, RZ, RZ, R8 ;  /* 0x000000ffff037224 */ /* 0x000fe200078e0008 */
[----:B---3--:R-:W-:Y:S01]  /*13770*/  @P0 SHF.R.U32.HI R3, RZ, R11, R6 ;  /* 0x0000000bff030219 */ /* 0x008fe20000011606 */
[C---:B------:R-:W-:Y:S01]  /*13780*/  VIADD R36, R197.reuse, 0x100 ;  /* 0x00000100c5247836 */ /* 0x040fe20000000000 */
[-C--:B------:R-:W-:Y:S01]  /*13790*/  ISETP.GE.AND P1, PT, R38, R24.reuse, PT ;  /* 0x000000182600720c */ /* 0x080fe20003f26270 */
[----:B------:R-:W-:Y:S01]  /*137a0*/  IMAD R29, R0, R21, RZ ;  /* 0x00000015001d7224 */ /* 0x000fe200078e02ff */
[----:B------:R-:W-:Y:S01]  /*137b0*/  SEL R10, RZ, 0xffffffff, P2 ;  /* 0xffffffffff0a7807 */ /* 0x000fe20001000000 */
[--C-:B------:R-:W-:Y:S01]  /*137c0*/  IMAD.MOV R7, RZ, RZ, -R3.reuse ;  /* 0x000000ffff077224 */ /* 0x100fe200078e0a03 */
[----:B------:R-:W-:Y:S01]  /*137d0*/  SHF.R.S32.HI R6, RZ, 0x1f, R3 ;  /* 0x0000001fff067819 */ /* 0x000fe20000011403 */
[----:B------:R-:W-:Y:S01]  /*137e0*/  VIADD R34, R197, 0x140 ;  /* 0x00000140c5227836 */ /* 0x000fe20000000000 */
[----:B------:R-:W-:Y:S01]  /*137f0*/  SEL R11, RZ, 0xffffffff, P1 ;  /* 0xffffffffff0b7807 */ /* 0x000fe20000800000 */
[----:B------:R-:W-:Y:S01]  /*13800*/  IMAD.SHL.U32 R10, R10, 0x4, RZ ;  /* 0x000000040a0a7824 */ /* 0x000fe200078e00ff */
[----:B------:R-:W-:Y:S01]  /*13810*/  ISETP.GE.AND P0, PT, R36, R24, PT ;  /* 0x000000182400720c */ /* 0x000fe20003f06270 */
[----:B------:R-:W-:-:S02]  /*13820*/  IMAD R6, R6, UR4, RZ ;  /* 0x0000000406067c24 */ /* 0x000fc4000f8e02ff */
[----:B------:R-:W-:Y:S01]  /*13830*/  IMAD.SHL.U32 R11, R11, 0x8, RZ ;  /* 0x000000080b0b7824 */ /* 0x000fe200078e00ff */
[----:B------:R-:W-:Y:S01]  /*13840*/  LOP3.LUT R0, R10, 0x4, R9, 0xe2, !PT ;  /* 0x000000040a007812 */ /* 0x000fe200078ee209 */
[----:B------:R-:W-:Y:S02]  /*13850*/  IMAD R7, R21, R7, R8 ;  /* 0x0000000715077224 */ /* 0x000fe400078e0208 */
[C---:B------:R-:W-:Y:S01]  /*13860*/  IMAD R9, R3.reuse, UR5, R6 ;  /* 0x0000000503097c24 */ /* 0x040fe2000f8e0206 */
[----:B------:R-:W-:Y:S01]  /*13870*/  SEL R6, RZ, 0xffffffff, P0 ;  /* 0xffffffffff067807 */ /* 0x000fe20000000000 */
[----:B------:R-:W-:Y:S01]  /*13880*/  IMAD.WIDE.U32 R4, R3, UR4, R4 ;  /* 0x0000000403047c25 */ /* 0x000fe2000f8e0004 */
[----:B------:R-:W-:Y:S01]  /*13890*/  LOP3.LUT R3, R11, 0x8, R0, 0xe2, !PT ;  /* 0x000000080b037812 */ /* 0x000fe200078ee200 */
[----:B------:R-:W-:Y:S01]  /*138a0*/  ULDC.64 UR4, c[0x0][0xad8] ;  /* 0x0002b60000047ab9 */ /* 0x000fe20000000a00 */
[----:B------:R-:W-:Y:S01]  /*138b0*/  SHF.R.S32.HI R0, RZ, 0x1f, R7 ;  /* 0x0000001fff007819 */ /* 0x000fe20000011407 */
[----:B------:R-:W-:Y:S01]  /*138c0*/  VIADD R32, R197, 0x180 ;  /* 0x00000180c5207836 */ /* 0x000fe20000000000 */
[-C--:B------:R-:W-:Y:S01]  /*138d0*/  ISETP.GE.AND P0, PT, R34, R24.reuse, PT ;  /* 0x000000182200720c */ /* 0x080fe20003f06270 */
[----:B------:R-:W-:Y:S01]  /*138e0*/  IMAD.SHL.U32 R6, R6, 0x10, RZ ;  /* 0x0000001006067824 */ /* 0x000fe200078e00ff */
[----:B------:R-:W-:Y:S01]  /*138f0*/  IADD3 R5, R5, R9, RZ ;  /* 0x0000000905057210 */ /* 0x000fe20007ffe0ff */
        /* <DEDUP_REMOVED lines=12> */
[----:B-1----:R-:W-:Y:S01]  /*139c0*/  LEA R20, P1, R4, UR4, 0x1 ;  /* 0x0000000404147c11 */ /* 0x002fe2000f8208ff */
[----:B------:R-:W-:Y:S01]  /*139d0*/  IMAD.IADD R3, R5, 0x1, R3 ;  /* 0x0000000105037824 */ /* 0x000fe200078e0203 */
[----:B------:R-:W-:Y:S01]  /*139e0*/  LOP3.LUT R6, R9, 0x20, R6, 0xe2, !PT ;  /* 0x0000002009067812 */ /* 0x000fe200078ee206 */
[C---:B------:R-:W-:Y:S01]  /*139f0*/  VIADD R31, R197.reuse, 0x1c0 ;  /* 0x000001c0c51f7836 */ /* 0x040fe20000000000 */
[----:B------:R-:W-:Y:S01]  /*13a00*/  ISETP.GE.AND P2, PT, R30, R24, PT ;  /* 0x000000181e00720c */ /* 0x000fe20003f46270 */
[C---:B------:R-:W-:Y:S01]  /*13a10*/  VIADD R33, R197.reuse, 0x180 ;  /* 0x00000180c5217836 */ /* 0x040fe20000000000 */
[----:B------:R-:W-:Y:S01]  /*13a20*/  LEA.HI.X R3, R4, UR5, R3, 0x1, P1 ;  /* 0x0000000504037c11 */ /* 0x000fe200088f0c03 */
[C---:B------:R-:W-:Y:S01]  /*13a30*/  VIADD R35, R197.reuse, 0x140 ;  /* 0x00000140c5237836 */ /* 0x040fe20000000000 */
[----:B------:R-:W-:Y:S01]  /*13a40*/  LOP3.LUT R21, R6, R7, RZ, 0xfc, !PT ;  /* 0x0000000706157212 */ /* 0x000fe200078efcff */
[C---:B------:R-:W-:Y:S01]  /*13a50*/  VIADD R37, R197.reuse, 0x100 ;  /* 0x00000100c5257836 */ /* 0x040fe20000000000 */
[----:B------:R-:W-:Y:S01]  /*13a60*/  SEL R0, RZ, 0x80, P2 ;  /* 0x00000080ff007807 */ /* 0x000fe20001000000 */
[C---:B------:R-:W-:Y:S01]  /*13a70*/  VIADD R39, R197.reuse, 0xc0 ;  /* 0x000000c0c5277836 */ /* 0x040fe20000000000 */
[----:B------:R0:W1:Y:S01]  /*13a80*/  SHFL.IDX PT, R6, R20, RZ, 0x181f ;  /* 0x00181fff14067589 */ /* 0x00006200000e0000 */
[----:B------:R-:W-:Y:S01]  /*13a90*/  VIADD R41, R197, 0x80 ;  /* 0x00000080c5297836 */ /* 0x000fe20000000000 */
[----:B------:R-:W-:Y:S01]  /*13aa0*/  LOP3.LUT R28, R21, R0, RZ, 0xfc, !PT ;  /* 0x00000000151c7212 */ /* 0x000fe200078efcff */
[----:B------:R-:W-:Y:S01]  /*13ab0*/  VIADD R43, R197, 0x40 ;  /* 0x00000040c52b7836 */ /* 0x000fe20000000000 */
[----:B------:R0:W2:Y:S01]  /*13ac0*/  SHFL.IDX PT, R7, R3, RZ, 0x181f ;  /* 0x00181fff03077589 */ /* 0x0000a200000e0000 */
        /* <DEDUP_REMOVED lines=39> */
.L_x_4833:
[----:B------:R-:W-:Y:S05]  /*13d40*/  BSYNC B1 ;  /* 0x0000000000017941 */ /* 0x000fea0003800000 */
.L_x_4832:
[----:B------:R-:W-:Y:S01]  /*13d50*/  VIADD R0, R200, 0x20 ;  /* 0x00000020c8007836 */ /* 0x000fe20000000000 */
[----:B--23--:R0:W2:Y:S04]  /*13d60*/  SHFL.IDX PT, R7, R3, 0x1, 0x181f ;  /* 0x00381f0003077f89 */ /* 0x00c0a800000e0000 */
[----:B------:R-:W-:Y:S01]  /*13d70*/  ISETP.GE.AND P0, PT, R0, R29, PT ;  /* 0x0000001d0000720c */ /* 0x000fe20003f06270 */
[----:B-1----:R0:W1:-:S12]  /*13d80*/  SHFL.IDX PT, R6, R20, 0x1, 0x181f ;  /* 0x00381f0014067f89 */ /* 0x00205800000e0000 */
[----:B0-----:R-:W-:Y:S05]  /*13d90*/  @P0 BRA `(.L_x_4828) ;  /* 0x00000000007c0947 */ /* 0x001fea0003800000 */
[-C--:B------:R-:W-:Y:S02]  /*13da0*/  ISETP.GE.AND P6, PT, R197, R24.reuse, PT ;  /* 0x00000018c500720c */ /* 0x080fe40003fc6270 */
[-C--:B------:R-:W-:Y:S02]  /*13db0*/  ISETP.GE.AND P5, PT, R42, R24.reuse, PT ;  /* 0x000000182a00720c */ /* 0x080fe40003fa6270 */
[-C--:B------:R-:W-:Y:S02]  /*13dc0*/  ISETP.GE.AND P4, PT, R40, R24.reuse, PT ;  /* 0x000000182800720c */ /* 0x080fe40003f86270 */
[-C--:B------:R-:W-:Y:S02]  /*13dd0*/  ISETP.GE.AND P3, PT, R38, R24.reuse, PT ;  /* 0x000000182600720c */ /* 0x080fe40003f66270 */
[-C--:B------:R-:W-:Y:S02]  /*13de0*/  ISETP.GE.AND P2, PT, R36, R24.reuse, PT ;  /* 0x000000182400720c */ /* 0x080fe40003f46270 */
[----:B------:R-:W-:-:S03]  /*13df0*/  ISETP.GE.AND P1, PT, R34, R24, PT ;  /* 0x000000182200720c */ /* 0x000fc60003f26270 */
[----:B-12---:R-:W-:Y:S02]  /*13e00*/  @!P6 IMAD.WIDE R4, R197, 0x2, R6 ;  /* 0x00000002c504e825 */ /* 0x006fe400078e0206 */
        /* <DEDUP_REMOVED lines=24> */
.L_x_4828:
[----:B------:R-:W-:Y:S05]  /*13f90*/  BSYNC B0 ;  /* 0x0000000000007941 */ /* 0x000fea0003800000 */
.L_x_4822:
[----:B------:R-:W-:Y:S02]  /*13fa0*/  ULDC UR4, c[0x0][0xc3c] ;  /* 0x00030f0000047ab9 */ /* 0x000fe40000000800 */
[----:B------:R-:W-:-:S13]  /*13fb0*/  ISETP.GE.AND P0, PT, R27, UR4, PT ;  /* 0x000000041b007c0c */ /* 0x000fda000bf06270 */
[----:B------:R-:W-:Y:S05]  /*13fc0*/  @!P0 BRA `(.L_x_4834) ;  /* 0xfffffed400608947 */ /* 0x000fea000383ffff */
[----:B------:R-:W-:Y:S05]  /*13fd0*/  BRA `(.L_x_4687) ;  /* 0x0000007400787947 */ /* 0x000fea0003800000 */
.L_x_4685:
        /* <DEDUP_REMOVED lines=16> */
.L_x_4835:
        /* <DEDUP_REMOVED lines=41> */
.L_x_4841:
        /* <DEDUP_REMOVED lines=12> */
.L_x_4840:
[----:B------:R-:W-:Y:S05]  /*14430*/  BSYNC B0 ;  /* 0x0000000000007941 */ /* 0x000fea0003800000 */
.L_x_4839:
        /* <DEDUP_REMOVED lines=20> */
.L_x_4837:
        /* <DEDUP_REMOVED lines=20> */
.L_x_4842:
[----:B---3--:R-:W-:Y:S01]  /*146c0*/  IMAD R16, R16, UR5, R13 ;  /* 0x0000000510107c24 */ /* 0x008fe2000f8e020d */
[----:B------:R-:W-:Y:S01]  /*146d0*/  IABS R2, R6 ;  /* 0x0000000600027213 */ /* 0x000fe20000000000 */
[----:B01----:R-:W-:-:S03]  /*146e0*/  IMAD.MOV R11, RZ, RZ, -R3 ;  /* 0x000000ffff0b7224 */ /* 0x003fc600078e0a03 */
[----:B--2---:R-:W-:Y:S01]  /*146f0*/  IADD3 R9, -R16, UR6, RZ ;  /* 0x0000000610097c10 */ /* 0x004fe2000fffe1ff */
[----:B------:R-:W-:Y:S01]  /*14700*/  IMAD R11, R11, R12, RZ ;  /* 0x0000000c0b0b7224 */ /* 0x000fe200078e02ff */
[----:B------:R-:W-:Y:S01]  /*14710*/  IADD3 R10, RZ, -R2, RZ ;  /* 0x80000002ff0a7210 */ /* 0x000fe20007ffe0ff */
[----:B------:R-:W-:Y:S01]  /*14720*/  IMAD.MOV.U32 R2, RZ, RZ, RZ ;  /* 0x000000ffff027224 */ /* 0x000fe200078e00ff */
        /* <DEDUP_REMOVED lines=21> */
[----:B------:R-:W-:-:S04]  /*14880*/  VIADDMNMX R18, R10, UR5, R7, PT ;  /* 0x000000050a127c46 */ /* 0x000fc8000b800107 */
[-C--:B------:R-:W-:Y:S02]  /*14890*/  IABS R10, R18.reuse ;  /* 0x00000012000a7213 */ /* 0x080fe40000000000 */
[----:B------:R-:W-:Y:S02]  /*148a0*/  IABS R6, R18 ;  /* 0x0000001200067213 */ /* 0x000fe40000000000 */
        /* <DEDUP_REMOVED lines=18> */
[----:B------:R-:W-:Y:S02]  /*149d0*/  ISETP.GE.AND P2, PT, R3, RZ, PT ;  /* 0x000000ff0300720c */ /* 0x000fe40003f46270 */
[----:B------:R-:W-:-:S05]  /*149e0*/  IADD3 R3, R13, R8, RZ ;  /* 0x000000080d037210 */ /* 0x000fca0007ffe0ff */
[----:B------:R-:W-:-:S06]  /*149f0*/  @P0 VIADD R2, R2, 0x1 ;  /* 0x0000000102020836 */ /* 0x000fcc0000000000 */
[----:B------:R-:W-:Y:S01]  /*14a00*/  @!P2 IMAD.MOV R2, RZ, RZ, -R2 ;  /* 0x000000ffff02a224 */ /* 0x000fe200078e0a02 */
[----:B------:R-:W-:Y:S01]  /*14a10*/  @!P1 LOP3.LUT R2, RZ, R18, RZ, 0x33, !PT ;  /* 0x00000012ff029212 */ /* 0x000fe200078e33ff */
[----:B------:R-:W-:-:S03]  /*14a20*/  IMAD.MOV R18, RZ, RZ, -R18 ;  /* 0x000000ffff127224 */ /* 0x000fc600078e0a12 */
[----:B------:R-:W-:Y:S01]  /*14a30*/  LOP3.LUT R17, RZ, R2, RZ, 0x33, !PT ;  /* 0x00000002ff117212 */ /* 0x000fe200078e33ff */
[----:B------:R-:W-:-:S04]  /*14a40*/  IMAD R18, R2, R18, R3 ;  /* 0x0000001202127224 */ /* 0x000fc800078e0203 */
[----:B------:R-:W-:Y:S01]  /*14a50*/  IMAD.IADD R17, R4, 0x1, R17 ;  /* 0x0000000104117824 */ /* 0x000fe200078e0211 */
[----:B------:R-:W-:Y:S06]  /*14a60*/  BRA `(.L_x_4843) ;  /* 0x00000000000c7947 */ /* 0x000fec0003800000 */
.L_x_4838:
[----:B------:R-:W-:Y:S02]  /*14a70*/  IMAD.MOV.U32 R17, RZ, RZ, RZ ;  /* 0x000000ffff117224 */ /* 0x000fe400078e00ff */
[----:B------:R-:W-:Y:S02]  /*14a80*/  IMAD.U32 R16, RZ, RZ, UR6 ;  /* 0x00000006ff107e24 */ /* 0x000fe4000f8e00ff */
[----:B------:R-:W-:-:S07]  /*14a90*/  IMAD.MOV.U32 R18, RZ, RZ, RZ ;  /* 0x000000ffff127224 */ /* 0x000fce00078e00ff */
.L_x_4843:
[----:B------:R-:W-:-:S13]  /*14aa0*/  ISETP.NE.AND P0, PT, R5, RZ, PT ;  /* 0x000000ff0500720c */ /* 0x000fda0003f05270 */
[----:B------:R-:W0:Y:S01]  /*14ab0*/  @!P0 S2R R3, SR_CgaCtaId ;  /* 0x0000000000038919 */ /* 0x000e220000008800 */
[----:B------:R-:W-:-:S04]  /*14ac0*/  @!P0 MOV R2, 0x400 ;  /* 0x0000040000028802 */ /* 0x000fc80000000f00 */
[----:B0-----:R-:W-:-:S05]  /*14ad0*/  @!P0 LEA R2, R3, R2, 0x18 ;  /* 0x0000000203028211 */ /* 0x001fca00078ec0ff */
[----:B------:R0:W-:Y:S01]  /*14ae0*/  @!P0 STS.128 [R2+0x28cd0], R16 ;  /* 0x028cd01002008388 */ /* 0x0001e20000000c00 */
[----:B------:R-:W-:Y:S06]  /*14af0*/  BAR.ARV 0x5, 0x180 ;  /* 0x0146000000007b1d */ /* 0x000fec0000002000 */
.L_x_4836:
        /* <DEDUP_REMOVED lines=28> */
[----:B-1----:R-:W-:Y:S01]  /*14cc0*/  ULEA UR4, UR5, UR4, 0x18 ;  /* 0x0000000405047291 */ /* 0x002fe2000f8ec03f */
        /* <DEDUP_REMOVED lines=8> */
.L_x_4951:
[----:B-1----:R-:W1:Y:S02]  /*14d50*/  LDC.64 R32, c[0x0][0xc88] ;  /* 0x00032200ff207b82 */ /* 0x002e640000000a00 */
[----:B-1----:R-:W-:-:S06]  /*14d60*/  IMAD.WIDE R32, R19, 0x4, R32 ;  /* 0x0000000413207825 */ /* 0x002fcc00078e0220 */
[----:B------:R1:W0:Y:S01]  /*14d70*/  LDG.E R32, desc[UR40][R32.64] ;  /* 0x0000002820207981 */ /* 0x000222000c1e1900 */
[----:B------:R-:W-:Y:S05]  /*14d80*/  YIELD ;  /* 0x0000000000007946 */ /* 0x000fea0003800000 */
[----:B------:R-:W-:Y:S01]  /*14d90*/  ULDC.64 UR4, c[0x0][0xa28] ;  /* 0x00028a0000047ab9 */ /* 0x000fe20000000a00 */
[----:B--23--:R-:W-:Y:S01]  /*14da0*/  IMAD.MOV.U32 R6, RZ, RZ, RZ ;  /* 0x000000ffff067224 */ /* 0x00cfe200078e00ff */
[----:B------:R-:W-:Y:S01]  /*14db0*/  ISETP.NE.U32.AND P0, PT, RZ, UR4, PT ;  /* 0x00000004ff007c0c */ /* 0x000fe2000bf05070 */
[----:B------:R-:W-:Y:S01]  /*14dc0*/  ULDC.64 UR8, c[0x0][0xa18] ;  /* 0x0002860000087ab9 */ /* 0x000fe20000000a00 */
[----:B-1----:R-:W-:Y:S01]  /*14dd0*/  IMAD.MOV.U32 R33, RZ, RZ, RZ ;  /* 0x000000ffff217224 */ /* 0x002fe200078e00ff */
[----:B------:R-:W-:Y:S01]  /*14de0*/  ULDC.64 UR6, c[0x0][0xa10] ;  /* 0x0002840000067ab9 */ /* 0x000fe20000000a00 */
[----:B------:R-:W-:-:S02]  /*14df0*/  ISETP.NE.AND.EX P0, PT, RZ, UR5, PT, P0 ;  /* 0x00000005ff007c0c */ /* 0x000fc4000bf05300 */
        /* <DEDUP_REMOVED lines=20> */
[----:B------:R-:W-:Y:S02]  /*14f40*/  IADD3.X R5, R29, UR7, RZ, P4, !PT ;  /* 0x000000071d057c10 */ /* 0x000fe4000a7fe4ff */
[----:B------:R-:W-:Y:S01]  /*14f50*/  MOV R8, UR4 ;  /* 0x0000000400087c02 */ /* 0x000fe20008000f00 */
[----:B------:R-:W-:Y:S02]  /*14f60*/  ULDC.64 UR4, c[0x0][0x418] ;  /* 0x0001060000047ab9 */ /* 0x000fe40000000a00 */
        /* <DEDUP_REMOVED lines=18> */
[----:B0-----:R-:W2:Y:S04]  /*15090*/  LDG.E R8, desc[UR40][R2.64] ;  /* 0x0000002802087981 */ /* 0x001ea8000c1e1900 */
[----:B------:R-:W2:Y:S02]  /*150a0*/  LDG.E R2, desc[UR40][R2.64+0x4] ;  /* 0x0000042802027981 */ /* 0x000ea4000c1e1900 */
[----:B--2---:R-:W-:-:S05]  /*150b0*/  IMAD.IADD R9, R2, 0x1, -R8 ;  /* 0x0000000102097824 */ /* 0x004fca00078e0a08 */
[----:B------:R1:W-:Y:S02]  /*150c0*/  STL [R1+0x10], R9 ;  /* 0x0000100901007387 */ /* 0x0003e40000100800 */
.L_x_4845:
        /* <DEDUP_REMOVED lines=9> */
.L_x_4846:
        /* <DEDUP_REMOVED lines=9> */
.L_x_4847:
[----:B--2---:R-:W2:Y:S01]  /*151f0*/  @P1 LDG.E R2, desc[UR40][R4.64] ;  /* 0x0000002804021981 */ /* 0x004ea2000c1e1900 */
[----:B------:R-:W3:Y:S03]  /*15200*/  LDC R3, c[0x0][0x448] ;  /* 0x00011200ff037b82 */ /* 0x000ee60000000800 */
[----:B------:R4:W2:Y:S01]  /*15210*/  @P1 LDG.E R5, desc[UR40][R4.64+0x4] ;  /* 0x0000042804051981 */ /* 0x0008a2000c1e1900 */
[----:B-----5:R-:W-:Y:S01]  /*15220*/  IMAD.IADD R7, R7, 0x1, -R33 ;  /* 0x0000000107077824 */ /* 0x020fe200078e0a21 */
[----:B------:R-:W-:Y:S01]  /*15230*/  BSSY B0, `(.L_x_4848) ;  /* 0x00001ba000007945 */ /* 0x000fe20003800000 */
[----:B---3--:R-:W-:-:S13]  /*15240*/  ISETP.NE.AND P0, PT, R3, 0x1, PT ;  /* 0x000000010300780c */ /* 0x008fda0003f05270 */
[----:B----4-:R-:W3:Y:S08]  /*15250*/  @P0 LDC R4, c[0x0][0x44c] ;  /* 0x00011300ff040b82 */ /* 0x010ef00000000800 */
[----:B------:R-:W4:Y:S01]  /*15260*/  @P0 LDC R3, c[0x0][0x450] ;  /* 0x00011400ff030b82 */ /* 0x000f220000000800 */
[----:B--2---:R-:W-:Y:S02]  /*15270*/  @P1 IMAD.IADD R6, R5, 0x1, -R2 ;  /* 0x0000000105061824 */ /* 0x004fe400078e0a02 */
[----:B------:R-:W-:-:S02]  /*15280*/  IMAD.SHL.U32 R2, R17, 0x40, RZ ;  /* 0x0000004011027824 */ /* 0x000fc400078e00ff */
[----:B------:R-:W-:Y:S02]  /*15290*/  IMAD.IADD R31, R7, 0x1, R6 ;  /* 0x00000001071f7824 */ /* 0x000fe400078e0206 */
[----:B------:R-:W-:Y:S02]  /*152a0*/  VIADD R2, R2, 0x3f ;  /* 0x0000003f02027836 */ /* 0x000fe40000000000 */
[----:B------:R-:W-:Y:S02]  /*152b0*/  VIADD R5, R31, 0x3f ;  /* 0x0000003f1f057836 */ /* 0x000fe40000000000 */
[----:B---3--:R-:W-:-:S05]  /*152c0*/  @P0 IMAD.HI.U32 R4, R2, R4, RZ ;  /* 0x0000000402040227 */ /* 0x008fca00078e00ff */
[----:B----4-:R-:W-:Y:S02]  /*152d0*/  @P0 SHF.R.U32.HI R2, RZ, R3, R4 ;  /* 0x00000003ff020219 */ /* 0x010fe40000011604 */
[----:B------:R-:W-:Y:S02]  /*152e0*/  IADD3 R4, R31, 0x40, -R9 ;  /* 0x000000401f047810 */ /* 0x000fe40007ffe809 */
[----:B------:R-:W-:-:S03]  /*152f0*/  SHF.R.S32.HI R3, RZ, 0x1f, R5 ;  /* 0x0000001fff037819 */ /* 0x000fc60000011405 */
[----:B------:R-:W-:Y:S01]  /*15300*/  IMAD.IADD R2, R4, 0x1, R2 ;  /* 0x0000000104027824 */ /* 0x000fe200078e0202 */
[----:B------:R-:W-:-:S04]  /*15310*/  LEA.HI R5, R3, R5, RZ, 0x6 ;  /* 0x0000000503057211 */ /* 0x000fc800078f30ff */
[----:B------:R-:W-:Y:S02]  /*15320*/  SHF.R.S32.HI R3, RZ, 0x1f, R2 ;  /* 0x0000001fff037819 */ /* 0x000fe40000011402 */
[----:B------:R-:W-:Y:S02]  /*15330*/  SHF.R.S32.HI R5, RZ, 0x6, R5 ;  /* 0x00000006ff057819 */ /* 0x000fe40000011405 */
[----:B------:R-:W-:-:S04]  /*15340*/  LEA.HI R3, R3, R2, RZ, 0x6 ;  /* 0x0000000203037211 */ /* 0x000fc800078f30ff */
[----:B------:R-:W-:-:S04]  /*15350*/  SHF.R.S32.HI R3, RZ, 0x6, R3 ;  /* 0x00000006ff037819 */ /* 0x000fc80000011403 */
[----:B------:R-:W-:-:S05]  /*15360*/  VIMNMX R2, R5, R3, PT ;  /* 0x0000000305027248 */ /* 0x000fca0003fe0100 */
[--C-:B------:R-:W-:Y:S02]  /*15370*/  IMAD R2, R2, 0x40, -R7.reuse ;  /* 0x0000004002027824 */ /* 0x100fe400078e0a07 */
[----:B------:R-:W-:-:S03]  /*15380*/  IMAD.MOV R7, RZ, RZ, -R7 ;  /* 0x000000ffff077224 */ /* 0x000fc600078e0a07 */
[----:B------:R-:W-:Y:S02]  /*15390*/  VIMNMX R2, R2, R6, PT ;  /* 0x0000000602027248 */ /* 0x000fe40003fe0100 */
[----:B------:R-:W-:-:S04]  /*153a0*/  VIMNMX R7, RZ, R7, !PT ;  /* 0x00000007ff077248 */ /* 0x000fc80007fe0100 */
        /* <DEDUP_REMOVED lines=13> */
[----:B------:R-:W2:Y:S02]  /*15480*/  S2R R3, SR_TID.X ;  /* 0x0000000000037919 */ /* 0x000ea40000002100 */
[----:B--2---:R-:W-:-:S04]  /*15490*/  SHF.R.U32.HI R3, RZ, 0x5, R3 ;  /* 0x00000005ff037819 */ /* 0x004fc80000011603 */
[----:B------:R-:W-:-:S05]  /*154a0*/  LOP3.LUT R3, R3, 0x3, RZ, 0xc0, !PT ;  /* 0x0000000303037812 */ /* 0x000fca00078ec0ff */
[----:B------:R2:W3:Y:S02]  /*154b0*/  SHFL.IDX PT, R14, R3, RZ, 0x1f ;  /* 0x00001fff030e7589 */ /* 0x0004e400000e0000 */
.L_x_5006:
[----:B---3--:R-:W-:Y:S02]  /*154c0*/  ISETP.NE.AND P0, PT, R14, RZ, PT ;  /* 0x000000ff0e00720c */ /* 0x008fe40003f05270 */
[----:B------:R-:W-:-:S11]  /*154d0*/  PLOP3.LUT P6, PT, PT, PT, PT, 0x8, 0x0 ;  /* 0x000000000000781c */ /* 0x000fd60003fce170 */
[----:B------:R-:W-:Y:S05]  /*154e0*/  @P0 BRA `(.L_x_4851) ;  /* 0x00000000000c0947 */ /* 0x000fea0003800000 */
[----:B------:R-:W-:-:S03]  /*154f0*/  UMOV UR4, 0xffffffff ;  /* 0xffffffff00047882 */ /* 0x000fc60000000000 */
[----:B------:R-:W-:Y:S05]  /*15500*/  BRA.DIV UR4, `(.L_x_4852) ;  /* 0x0000007204a47947 */ /* 0x000fea000b800000 */
[----:B------:R-:W-:-:S13]  /*15510*/  ELECT P6, URZ, PT ;  /* 0x00000000003f782f */ /* 0x000fda00038c0000 */
.L_x_4851:
[----:B--2---:R-:W2:Y:S01]  /*15520*/  LDL R3, [R1+0x20] ;  /* 0x0000200001037983 */ /* 0x004ea20000100800 */
[----:B------:R-:W-:Y:S01]  /*15530*/  BSSY B1, `(.L_x_4853) ;  /* 0x0000008000017945 */ /* 0x000fe20003800000 */
[----:B--2---:R-:W-:-:S05]  /*15540*/  VIADD R3, R3, 0x1 ;  /* 0x0000000103037836 */ /* 0x004fca0000000000 */
[----:B0-----:R-:W-:-:S04]  /*15550*/  LEA.HI R8, R3, R3, RZ, 0x1 ;  /* 0x0000000303087211 */ /* 0x001fc800078f08ff */
[----:B------:R-:W-:-:S04]  /*15560*/  LOP3.LUT R8, R8, 0xfffffffe, RZ, 0xc0, !PT ;  /* 0xfffffffe08087812 */ /* 0x000fc800078ec0ff */
[----:B------:R-:W-:-:S04]  /*15570*/  IADD3 R3, R3, -R8, RZ ;  /* 0x8000000803037210 */ /* 0x000fc80007ffe0ff */
[----:B------:R-:W-:-:S04]  /*15580*/  SHF.L.U32 R3, R3, 0x1f, RZ ;  /* 0x0000001f03037819 */ /* 0x000fc800000006ff */
[----:B------:R-:W0:Y:S02]  /*15590*/  SYNCS.PHASECHK.TRANS64.TRYWAIT P0, [R23+URZ+0x28c20], R3 ;  /* 0x028c2003170075a7 */ /* 0x000e24000800017f */
[----:B0-----:R-:W-:Y:S05]  /*155a0*/  @!P0 BRA `(.L_x_4854) ;  /* 0x00000070009c8947 */ /* 0x001fea0003800000 */
.L_x_5009:
[----:B------:R-:W-:Y:S05]  /*155b0*/  BSYNC B1 ;  /* 0x0000000000017941 */ /* 0x000fea0003800000 */
.L_x_4853:
[----:B------:R-:W-:Y:S04]  /*155c0*/  BSSY B1, `(.L_x_4855) ;  /* 0x00000b7000017945 */ /* 0x000fe80003800000 */
[----:B------:R-:W-:Y:S05]  /*155d0*/  @!P6 BRA `(.L_x_4856) ;  /* 0x0000000800d4e947 */ /* 0x000fea0003800000 */
[----:B0-----:R-:W-:Y:S01]  /*155e0*/  IMAD R3, R24, 0x8, R23 ;  /* 0x0000000818037824 */ /* 0x001fe200078e0217 */
[----:B------:R-:W-:Y:S01]  /*155f0*/  SHF.L.U32 R8, R28, 0x1f, RZ ;  /* 0x0000001f1c087819 */ /* 0x000fe200000006ff */
[----:B-1----:R-:W0:Y:S01]  /*15600*/  S2R R9, SR_TID.X ;  /* 0x0000000000097919 */ /* 0x002e220000002100 */
[----:B------:R-:W-:Y:S02]  /*15610*/  BSSY B2, `(.L_x_4857) ;  /* 0x0000005000027945 */ /* 0x000fe40003800000 */
[----:B------:R-:W1:Y:S01]  /*15620*/  SYNCS.PHASECHK.TRANS64.TRYWAIT P0, [R3+URZ+0x28ca0], R8 ;  /* 0x028ca008030075a7 */ /* 0x000e62000800017f */
[----:B0-----:R-:W-:-:S04]  /*15630*/  LOP3.LUT R9, R9, 0x7f, RZ, 0xc0, !PT ;  /* 0x0000007f09097812 */ /* 0x001fc800078ec0ff */
[----:B------:R-:W-:Y:S01]  /*15640*/  ISETP.NE.AND P1, PT, R9, RZ, PT ;  /* 0x000000ff0900720c */ /* 0x000fe20003f25270 */
[----:B-1----:R-:W-:-:S12]  /*15650*/  @!P0 BRA `(.L_x_4858) ;  /* 0x0000007000848947 */ /* 0x002fd80003800000 */
.L_x_5010:
[----:B------:R-:W-:Y:S05]  /*15660*/  BSYNC B2 ;  /* 0x0000000000027941 */ /* 0x000fea0003800000 */
.L_x_4857:
        /* <DEDUP_REMOVED lines=9> */
.L_x_4860:
[----:B------:R-:W-:Y:S05]  /*15700*/  BSYNC B2 ;  /* 0x0000000000027941 */ /* 0x000fea0003800000 */
.L_x_4859:
        /* <DEDUP_REMOVED lines=12> */
.L_x_4861:
        /* <DEDUP_REMOVED lines=13> */
.L_x_5011:
[----:B------:R-:W-:Y:S05]  /*158a0*/  BSYNC B2 ;  /* 0x0000000000027941 */ /* 0x000fea0003800000 */
.L_x_4862:
        /* <DEDUP_REMOVED lines=11> */
.L_x_4865:
[----:B------:R-:W-:Y:S05]  /*15960*/  BSYNC B2 ;  /* 0x0000000000027941 */ /* 0x000fea0003800000 */
.L_x_4864:
        /* <DEDUP_REMOVED lines=9> */
.L_x_4866:
        /* <DEDUP_REMOVED lines=15> */
.L_x_4867:
        /* <DEDUP_REMOVED lines=15> */
.L_x_4868:
        /* <DEDUP_REMOVED lines=15> */
.L_x_4869:
        /* <DEDUP_REMOVED lines=15> */
.L_x_4870:
        /* <DEDUP_REMOVED lines=11> */
[----:B------:R-:W-:Y:S01]  /*15e70*/  UMOV UR10, 0x140 ;  /* 0x00000140000a7882 */ /* 0x000fe20000000000 */
[----:B------:R-:W-:Y:S02]  /*15e80*/  R2UR UR7, R13 ;  /* 0x000000000d0772ca */ /* 0x000fe400000e0000 */
[----:B------:R-:W-:Y:S02]  /*15e90*/  PLOP3.LUT P0, PT, PT, PT, PT, 0x80, 0x0 ;  /* 0x000000000000781c */ /* 0x000fe40003f0f070 */
[----:B------:R-:W-:-:S11]  /*15ea0*/  IADD3 R10, R8, 0xa400, RZ ;  /* 0x0000a400080a7810 */ /* 0x000fd60007ffe0ff */
.L_x_4871:
        /* <DEDUP_REMOVED lines=15> */
.L_x_4872:
        /* <DEDUP_REMOVED lines=15> */
.L_x_4873:
        /* <DEDUP_REMOVED lines=10> */
.L_x_4856:
[----:B------:R-:W-:Y:S05]  /*16130*/  BSYNC B1 ;  /* 0x0000000000017941 */ /* 0x000fea0003800000 */
.L_x_4855:
        /* <DEDUP_REMOVED lines=9> */
.L_x_4893:
[----:B------:R-:W-:Y:S05]  /*161d0*/  YIELD ;  /* 0x0000000000007946 */ /* 0x000fea0003800000 */
[----:B------:R-:W-:Y:S04]  /*161e0*/  BSSY B1, `(.L_x_4874) ;  /* 0x00000b6000017945 */ /* 0x000fe80003800000 */
[----:B------:R-:W-:Y:S05]  /*161f0*/  @!P6 BRA `(.L_x_4875) ;  /* 0x0000000800d0e947 */ /* 0x000fea0003800000 */
[----:B------:R-:W-:Y:S01]  /*16200*/  IMAD R8, R24, 0x8, R23 ;  /* 0x0000000818087824 */ /* 0x000fe200078e0217 */
[----:B------:R-:W-:Y:S01]  /*16210*/  SHF.L.U32 R2, R28, 0x1f, RZ ;  /* 0x0000001f1c027819 */ /* 0x000fe200000006ff */
[----:B0-----:R-:W0:Y:S01]  /*16220*/  S2R R3, SR_TID.X ;  /* 0x0000000000037919 */ /* 0x001e220000002100 */
[----:B------:R-:W-:Y:S02]  /*16230*/  BSSY B2, `(.L_x_4876) ;  /* 0x0000005000027945 */ /* 0x000fe40003800000 */
[----:B------:R-:W2:Y:S01]  /*16240*/  SYNCS.PHASECHK.TRANS64.TRYWAIT P1, [R8+URZ+0x28ca0], R2 ;  /* 0x028ca002080075a7 */ /* 0x000ea2000802017f */
[----:B0-----:R-:W-:-:S04]  /*16250*/  LOP3.LUT R3, R3, 0x7f, RZ, 0xc0, !PT ;  /* 0x0000007f03037812 */ /* 0x001fc800078ec0ff */
[----:B------:R-:W-:Y:S01]  /*16260*/  ISETP.NE.AND P2, PT, R3, RZ, PT ;  /* 0x000000ff0300720c */ /* 0x000fe20003f45270 */
[----:B--2---:R-:W-:-:S12]  /*16270*/  @!P1 BRA `(.L_x_4877) ;  /* 0x0000006400a49947 */ /* 0x004fd80003800000 */
.L_x_5012:
[----:B------:R-:W-:Y:S05]  /*16280*/  BSYNC B2 ;  /* 0x0000000000027941 */ /* 0x000fea0003800000 */
.L_x_4876:
[----:B------:R-:W-:Y:S04]  /*16290*/  BSSY B2, `(.L_x_4878) ;  /* 0x0000009000027945 */ /* 0x000fe80003800000 */
[----:B------:R-:W-:Y:S05]  /*162a0*/  @P2 BRA `(.L_x_4879) ;  /* 0x00000000001c2947 */ /* 0x000fea0003800000 */
[----:B-1----:R-:W1:Y:S01]  /*162b0*/  S2R R9, SR_TID.X ;  /* 0x0000000000097919 */ /* 0x002e620000002100 */
[----:B------:R-:W-:-:S04]  /*162c0*/  IMAD.MOV.U32 R3, RZ, RZ, 0x2000 ;  /* 0x00002000ff037424 */ /* 0x000fc800078e00ff */
[----:B------:R2:W-:Y:S01]  /*162d0*/  SYNCS.ARRIVE.TRANS64 RZ, [R8+URZ+0x28c90], R3 ;  /* 0x028c900308ff79a7 */ /* 0x0005e2000800003f */
[----:B-1----:R-:W-:-:S04]  /*162e0*/  LOP3.LUT R9, R9, 0x1f, RZ, 0xc0, !PT ;  /* 0x0000001f09097812 */ /* 0x002fc800078ec0ff */
[----:B------:R-:W-:-:S13]  /*162f0*/  ISETP.NE.AND P1, PT, R9, RZ, PT ;  /* 0x000000ff0900720c */ /* 0x000fda0003f25270 */
[----:B--2---:R-:W-:Y:S05]  /*16300*/  @!P1 BRA `(.L_x_4879) ;  /* 0x0000000000049947 */ /* 0x004fea0003800000 */
[----:B------:R-:W-:Y:S01]  /*16310*/  BPT.TRAP 0x1 ;  /* 0x000000040000795c */ /* 0x000fe20000300000 */
.L_x_4879:
[----:B------:R-:W-:Y:S05]  /*16320*/  BSYNC B2 ;  /* 0x0000000000027941 */ /* 0x000fea0003800000 */
.L_x_4878:
        /* <DEDUP_REMOVED lines=8> */
[----:B-1----:R-:W-:Y:S01]  /*163b0*/  VIADD R9, R8, 0x28c90 ;  /* 0x00028c9008097836 */ /* 0x002fe20000000000 */
[----:B------:R-:W-:Y:S01]  /*163c0*/  UMOV UR6, 0x0 ;  /* 0x0000000000067882 */ /* 0x000fe20000000000 */
[----:B------:R-:W-:-:S10]  /*163d0*/  UMOV UR7, 0x12f00000 ;  /* 0x12f0000000077882 */ /* 0x000fd40000000000 */
.L_x_4880:
        /* <DEDUP_REMOVED lines=13> */
.L_x_5013:
[----:B------:R-:W-:Y:S05]  /*164b0*/  BSYNC B2 ;  /* 0x0000000000027941 */ /* 0x000fea0003800000 */
.L_x_4881:
        /* <DEDUP_REMOVED lines=11> */
.L_x_4884:
[----:B------:R-:W-:Y:S05]  /*16570*/  BSYNC B2 ;  /* 0x0000000000027941 */ /* 0x000fea0003800000 */
.L_x_4883:
        /* <DEDUP_REMOVED lines=9> */
.L_x_4885:
        /* <DEDUP_REMOVED lines=15> */
.L_x_4886:
        /* <DEDUP_REMOVED lines=15> */
.L_x_4887:
        /* <DEDUP_REMOVED lines=15> */
.L_x_4888:
        /* <DEDUP_REMOVED lines=15> */
.L_x_4889:
        /* <DEDUP_REMOVED lines=15> */
.L_x_4890:
        /* <DEDUP_REMOVED lines=15> */
.L_x_4891:
        /* <DEDUP_REMOVED lines=15> */
.L_x_4892:
        /* <DEDUP_REMOVED lines=10> */
.L_x_4875:
[----:B------:R-:W-:Y:S05]  /*16d40*/  BSYNC B1 ;  /* 0x0000000000017941 */ /* 0x000fea0003800000 */
.L_x_4874:
        /* <DEDUP_REMOVED lines=8> */
.L_x_4849:
[----:B------:R-:W-:Y:S05]  /*16dd0*/  BSYNC B0 ;  /* 0x0000000000007941 */ /* 0x000fea0003800000 */
.L_x_4848:
[----:B------:R-:W2:Y:S01]  /*16de0*/  LDC R0, c[0x0][0x448] ;  /* 0x00011200ff007b82 */ /* 0x000ea20000000800 */
[----:B------:R-:W-:Y:S01]  /*16df0*/  LEA R2, R17, 0x3f, 0x6 ;  /* 0x0000003f11027811 */ /* 0x000fe200078e30ff */
[----:B------:R-:W-:Y:S05]  /*16e00*/  @!P0 WARPSYNC.ALL ;  /* 0x0000000000008948 */ /* 0x000fea0003800000 */
[----:B------:R-:W-:Y:S01]  /*16e10*/  BSSY B7, `(.L_x_4894) ;  /* 0x0000382000077945 */ /* 0x000fe20003800000 */
[----:B------:R-:W-:Y:S01]  /*16e20*/  @!P0 BAR.SYNC.DEFER_BLOCKING 0xc, 0x180 ;  /* 0x0306000000008b1d */ /* 0x000fe20000010000 */
[----:B--2---:R-:W-:-:S13]  /*16e30*/  ISETP.NE.AND P1, PT, R0, 0x1, PT ;  /* 0x000000010000780c */ /* 0x004fda0003f25270 */
[----:B0-----:R-:W0:Y:S08]  /*16e40*/  @P1 LDC R3, c[0x0][0x44c] ;  /* 0x00011300ff031b82 */ /* 0x001e300000000800 */
[----:B------:R-:W2:Y:S01]  /*16e50*/  @P1 LDC R0, c[0x0][0x450] ;  /* 0x00011400ff001b82 */ /* 0x000ea20000000800 */
[----:B0-----:R-:W-:-:S05]  /*16e60*/  @P1 IMAD.HI.U32 R3, R2, R3, RZ ;  /* 0x0000000302031227 */ /* 0x001fca00078e00ff */
[----:B--2---:R-:W-:-:S05]  /*16e70*/  @P1 SHF.R.U32.HI R2, RZ, R0, R3 ;  /* 0x00000000ff021219 */ /* 0x004fca0000011603 */
[----:B------:R-:W-:-:S05]  /*16e80*/  IMAD.IADD R2, R4, 0x1, R2 ;  /* 0x0000000104027824 */ /* 0x000fca00078e0202 */
        /* <DEDUP_REMOVED lines=13> */
[----:B------:R-:W2:Y:S01]  /*16f60*/  LDC.64 R2, c[0x0][0xc60] ;  /* 0x00031800ff027b82 */ /* 0x000ea20000000a00 */
[----:B------:R-:W0:Y:S02]  /*16f70*/  FLO.U32 R0, UR4 ;  /* 0x0000000400007d00 */ /* 0x000e2400080e0000 */
[----:B0-----:R-:W-:-:S06]  /*16f80*/  ISETP.EQ.U32.AND P0, PT, R0, R5, PT ;  /* 0x000000050000720c */ /* 0x001fcc0003f02070 */
        /* <DEDUP_REMOVED lines=8> */
.L_x_4895:
        /* <DEDUP_REMOVED lines=20> */
.L_x_4898:
[----:B------:R-:W-:Y:S05]  /*17150*/  BSYNC B6 ;  /* 0x0000000000067941 */ /* 0x000fea0003800000 */
.L_x_4897:
        /* <DEDUP_REMOVED lines=19> */
[----:B-12---:R-:W-:Y:S05]  /*17290*/  CALL.ABS.NOINC R2 ;  /* 0x0000000002007343 */ /* 0x006fea0003c00000 */
.L_x_4901:
        /* <DEDUP_REMOVED lines=15> */
.L_x_4900:
[----:B------:R-:W-:Y:S05]  /*17390*/  BSYNC B6 ;  /* 0x0000000000067941 */ /* 0x000fea0003800000 */
.L_x_4899:
[----:B------:R-:W2:Y:S01]  /*173a0*/  LDL R21, [R1+0x14] ;  /* 0x0000140001157983 */ /* 0x000ea20000100800 */
[----:B------:R-:W-:Y:S01]  /*173b0*/  ULDC.64 UR4, c[0x0][0x9f8] ;  /* 0x00027e0000047ab9 */ /* 0x000fe20000000a00 */
[----:B------:R-:W0:Y:S01]  /*173c0*/  LDC R10, c[0x0][0x430] ;  /* 0x00010c00ff0a7b82 */ /* 0x000e220000000800 */
[----:B------:R-:W-:Y:S01]  /*173d0*/  ISETP.NE.U32.AND P0, PT, RZ, UR4, PT ;  /* 0x00000004ff007c0c */ /* 0x000fe2000bf05070 */
[----:B------:R-:W3:Y:S03]  /*173e0*/  S2R R20, SR_TID.X ;  /* 0x0000000000147919 */ /* 0x000ee60000002100 */
[----:B------:R-:W-:-:S13]  /*173f0*/  ISETP.NE.AND.EX P0, PT, RZ, UR5, PT, P0 ;  /* 0x00000005ff007c0c */ /* 0x000fda000bf05300 */
[----:B------:R-:W-:Y:S01]  /*17400*/  @P0 IADD3 R2, P1, R27, UR4, RZ ;  /* 0x000000041b020c10 */ /* 0x000fe2000ff3e0ff */
[----:B------:R-:W4:Y:S01]  /*17410*/  S2R R11, SR_TID.X ;  /* 0x00000000000b7919 */ /* 0x000f220000002100 */
[----:B------:R-:W-:Y:S02]  /*17420*/  ULDC UR4, c[0x0][0x320] ;  /* 0x0000c80000047ab9 */ /* 0x000fe40000000800 */
[----:B------:R-:W-:-:S05]  /*17430*/  @P0 IADD3.X R3, R29, UR5, RZ, P1, !PT ;  /* 0x000000051d030c10 */ /* 0x000fca0008ffe4ff */
[----:B------:R1:W2:Y:S01]  /*17440*/  @P0 LDG.E R30, desc[UR40][R2.64] ;  /* 0x00000028021e0981 */ /* 0x0002a2000c1e1900 */
[----:B---3--:R-:W-:-:S04]  /*17450*/  LOP3.LUT R20, R20, 0x7f, RZ, 0xc0, !PT ;  /* 0x0000007f14147812 */ /* 0x008fc800078ec0ff */
[----:B------:R-:W-:Y:S02]  /*17460*/  SHF.R.U32.HI R34, RZ, 0x3, R20 ;  /* 0x00000003ff227819 */ /* 0x000fe40000011614 */
[----:B------:R-:W3:Y:S01]  /*17470*/  S2R R20, SR_TID.X ;  /* 0x0000000000147919 */ /* 0x000ee20000002100 */
[----:B0-----:R-:W-:-:S13]  /*17480*/  ISETP.NE.AND P1, PT, R10, 0x1, PT ;  /* 0x000000010a00780c */ /* 0x001fda0003f25270 */
[----:B-1----:R-:W0:Y:S08]  /*17490*/  @P1 LDC R3, c[0x0][0x434] ;  /* 0x00010d00ff031b82 */ /* 0x002e300000000800 */
[----:B------:R-:W1:Y:S01]  /*174a0*/  @P1 LDC R2, c[0x0][0x438] ;  /* 0x00010e00ff021b82 */ /* 0x000e620000000800 */
[----:B---3--:R-:W-:-:S04]  /*174b0*/  SHF.L.U32 R20, R20, 0x4, RZ ;  /* 0x0000000414147819 */ /* 0x008fc800000006ff */
[----:B------:R-:W-:Y:S01]  /*174c0*/  LOP3.LUT R20, R34, 0x70, R20, 0xf8, !PT ;  /* 0x0000007022147812 */ /* 0x000fe200078ef814 */
[----:B----4-:R-:W-:-:S05]  /*174d0*/  IMAD.SHL.U32 R11, R11, 0x8, RZ ;  /* 0x000000080b0b7824 */ /* 0x010fca00078e00ff */
[----:B------:R-:W-:Y:S02]  /*174e0*/  LOP3.LUT R11, R11, 0x38, RZ, 0xc0, !PT ;  /* 0x000000380b0b7812 */ /* 0x000fe400078ec0ff */
[----:B------:R-:W-:Y:S01]  /*174f0*/  LOP3.LUT R22, R22, 0xffffffbf, RZ, 0xc0, !PT ;  /* 0xffffffbf16167812 */ /* 0x000fe200078ec0ff */
[----:B------:R-:W-:Y:S01]  /*17500*/  IMAD.MOV.U32 R36, RZ, RZ, RZ ;  /* 0x000000ffff247224 */ /* 0x000fe200078e00ff */
[----:B------:R-:W-:Y:S02]  /*17510*/  LOP3.LUT R13, R11, 0x1c0, RZ, 0xfc, !PT ;  /* 0x000001c00b0d7812 */ /* 0x000fe400078efcff */
[----:B--2---:R-:W-:Y:S02]  /*17520*/  LEA R27, R21, 0xffffffc0, 0x6 ;  /* 0xffffffc0151b7811 */ /* 0x004fe400078e30ff */
[----:B------:R-:W2:Y:S02]  /*17530*/  S2R R21, SR_TID.X ;  /* 0x0000000000157919 */ /* 0x000ea40000002100 */
[----:B--2---:R-:W-:-:S05]  /*17540*/  IMAD.SHL.U32 R21, R21, 0x8, RZ ;  /* 0x0000000815157824 */ /* 0x004fca00078e00ff */
[----:B------:R-:W-:-:S04]  /*17550*/  LOP3.LUT R21, R21, 0x38, RZ, 0xc0, !PT ;  /* 0x0000003815157812 */ /* 0x000fc800078ec0ff */
[----:B------:R-:W-:-:S04]  /*17560*/  LOP3.LUT R21, R21, 0x40, RZ, 0xfc, !PT ;  /* 0x0000004015157812 */ /* 0x000fc800078efcff */
[----:B------:R-:W-:Y:S02]  /*17570*/  ISETP.GE.AND P2, PT, R21, UR4, PT ;  /* 0x0000000415007c0c */ /* 0x000fe4000bf46270 */
[----:B------:R-:W2:Y:S01]  /*17580*/  S2R R21, SR_TID.X ;  /* 0x0000000000157919 */ /* 0x000ea20000002100 */
[----:B------:R-:W-:-:S04]  /*17590*/  IMAD.IADD R4, R20, 0x1, R27 ;  /* 0x0000000114047824 */ /* 0x000fc800078e021b */
[----:B------:R-:W-:-:S04]  /*175a0*/  IMAD.IADD R0, R4, 0x1, R33 ;  /* 0x0000000104007824 */ /* 0x000fc800078e0221 */
[----:B0-----:R-:W-:Y:S01]  /*175b0*/  @P1 IMAD.HI.U32 R3, R0, R3, RZ ;  /* 0x0000000300031227 */ /* 0x001fe200078e00ff */
[----:B------:R-:W-:-:S03]  /*175c0*/  ISETP.GE.AND P0, PT, R4, R31, PT ;  /* 0x0000001f0400720c */ /* 0x000fc60003f06270 */
[----:B------:R-:W-:Y:S01]  /*175d0*/  IMAD.MOV.U32 R8, RZ, RZ, R0 ;  /* 0x000000ffff087224 */ /* 0x000fe200078e0000 */
[----:B-1----:R-:W-:Y:S02]  /*175e0*/  @P1 SHF.R.U32.HI R8, RZ, R2, R3 ;  /* 0x00000002ff081219 */ /* 0x002fe40000011603 */
[----:B------:R-:W-:Y:S02]  /*175f0*/  ISETP.GE.AND P1, PT, R11, UR4, PT ;  /* 0x000000040b007c0c */ /* 0x000fe4000bf26270 */
[----:B------:R-:W-:Y:S02]  /*17600*/  ISETP.GT.U32.OR P0, PT, R20, 0x3f, P0 ;  /* 0x0000003f1400780c */ /* 0x000fe40000704470 */
[----:B------:R-:W-:Y:S01]  /*17610*/  @P2 LOP3.LUT R22, R22, 0x40, RZ, 0xfc, !PT ;  /* 0x0000004016162812 */ /* 0x000fe200078efcff */
[----:B--2---:R-:W-:Y:S01]  /*17620*/  IMAD.SHL.U32 R21, R21, 0x8, RZ ;  /* 0x0000000815157824 */ /* 0x004fe200078e00ff */
[----:B------:R-:W-:-:S09]  /*17630*/  SEL R4, RZ, 0x1, P1 ;  /* 0x00000001ff047807 */ /* 0x000fd20000800000 */
[----:B------:R-:W0:Y:S01]  /*17640*/  @!P0 LDC.64 R2, c[0x0][0x428] ;  /* 0x00010a00ff028b82 */ /* 0x000e220000000a00 */
[----:B------:R-:W-:Y:S02]  /*17650*/  LOP3.LUT R21, R21, 0x38, RZ, 0xc0, !PT ;  /* 0x0000003815157812 */ /* 0x000fe400078ec0ff */
[----:B------:R-:W-:Y:S02]  /*17660*/  LOP3.LUT R22, R22, 0xffffff7f, RZ, 0xc0, !PT ;  /* 0xffffff7f16167812 */ /* 0x000fe400078ec0ff */
[C---:B------:R-:W-:Y:S02]  /*17670*/  LOP3.LUT R34, R21.reuse, 0x80, RZ, 0xfc, !PT ;  /* 0x0000008015227812 */ /* 0x040fe400078efcff */
[----:B------:R-:W-:Y:S02]  /*17680*/  LOP3.LUT R21, R21, 0xc0, RZ, 0xfc, !PT ;  /* 0x000000c015157812 */ /* 0x000fe400078efcff */
[----:B------:R-:W-:Y:S02]  /*17690*/  @P1 LOP3.LUT R22, R22, 0x80, RZ, 0xfc, !PT ;  /* 0x0000008016161812 */ /* 0x000fe400078efcff */
[----:B------:R-:W-:-:S02]  /*176a0*/  ISETP.GE.AND P1, PT, R21, UR4, PT ;  /* 0x0000000415007c0c */ /* 0x000fc4000bf26270 */
[----:B------:R-:W-:Y:S01]  /*176b0*/  SEL R9, RZ, 0xffffffff, P2 ;  /* 0xffffffffff097807 */ /* 0x000fe20001000000 */
[----:B------:R-:W1:Y:S04]  /*176c0*/  S2R R21, SR_TID.X ;  /* 0x0000000000157919 */ /* 0x000e680000002100 */
[----:B------:R-:W-:Y:S01]  /*176d0*/  IMAD.SHL.U32 R9, R9, 0x2, RZ ;  /* 0x0000000209097824 */ /* 0x000fe200078e00ff */
[----:B------:R-:W-:-:S04]  /*176e0*/  ISETP.GE.AND P2, PT, R34, UR4, PT ;  /* 0x0000000422007c0c */ /* 0x000fc8000bf46270 */
[----:B------:R-:W-:Y:S02]  /*176f0*/  LOP3.LUT R9, R9, 0x2, R4, 0xe2, !PT ;  /* 0x0000000209097812 */ /* 0x000fe400078ee204 */
[----:B------:R-:W2:Y:S01]  /*17700*/  @!P0 LDC.64 R4, c[0x0][0x418] ;  /* 0x00010600ff048b82 */ /* 0x000ea20000000a00 */
[----:B------:R-:W-:Y:S02]  /*17710*/  SEL R6, RZ, 0x4, P2 ;  /* 0x00000004ff067807 */ /* 0x000fe40001000000 */
[----:B------:R-:W-:Y:S02]  /*17720*/  SEL R7, RZ, 0x8, P1 ;  /* 0x00000008ff077807 */ /* 0x000fe40000800000 */
[----:B------:R-:W-:Y:S02]  /*17730*/  SHF.R.S32.HI R34, RZ, 0x1f, R30 ;  /* 0x0000001fff227819 */ /* 0x000fe4000001141e */
[----:B------:R-:W-:Y:S01]  /*17740*/  LOP3.LUT R9, R7, R9, R6, 0xfe, !PT ;  /* 0x0000000907097212 */ /* 0x000fe200078efe06 */
[--C-:B------:R-:W-:Y:S01]  /*17750*/  @!P0 IMAD.MOV.U32 R6, RZ, RZ, R8.reuse ;  /* 0x000000ffff068224 */ /* 0x100fe200078e0008 */
[----:B------:R-:W-:-:S02]  /*17760*/  @!P0 SHF.R.S32.HI R7, RZ, 0x1f, R8 ;  /* 0x0000001fff078819 */ /* 0x000fc40000011408 */
[----:B------:R-:W-:Y:S01]  /*17770*/  LOP3.LUT R22, R22, 0xffffffdf, RZ, 0xc0, !PT ;  /* 0xffffffdf16167812 */ /* 0x000fe200078ec0ff */
[----:B0-----:R-:W-:-:S03]  /*17780*/  @!P0 IMAD.WIDE.U32 R6, R30, R2, R6 ;  /* 0x000000021e068225 */ /* 0x001fc600078e0006 */
[----:B------:R-:W-:Y:S01]  /*17790*/  @P2 LOP3.LUT R22, R22, 0x20, RZ, 0xfc, !PT ;  /* 0x0000002016162812 */ /* 0x000fe200078efcff */
[----:B------:R-:W-:-:S03]  /*177a0*/  @!P0 IMAD R2, R34, R2, RZ ;  /* 0x0000000222028224 */ /* 0x000fc600078e02ff */
[----:B------:R-:W-:Y:S01]  /*177b0*/  LOP3.LUT R22, R22, 0xffffffef, RZ, 0xc0, !PT ;  /* 0xffffffef16167812 */ /* 0x000fe200078ec0ff */
[----:B------:R-:W-:Y:S02]  /*177c0*/  @!P0 IMAD R3, R30, R3, R2 ;  /* 0x000000031e038224 */ /* 0x000fe400078e0202 */
[----:B-1----:R-:W-:Y:S01]  /*177d0*/  IMAD.SHL.U32 R21, R21, 0x8, RZ ;  /* 0x0000000815157824 */ /* 0x002fe200078e00ff */
[----:B------:R-:W-:Y:S01]  /*177e0*/  @P1 LOP3.LUT R22, R22, 0x10, RZ, 0xfc, !PT ;  /* 0x0000001016161812 */ /* 0x000fe200078efcff */
[----:B------:R-:W-:Y:S01]  /*177f0*/  @!P0 IMAD.IADD R3, R7, 0x1, R3 ;  /* 0x0000000107038824 */ /* 0x000fe200078e0203 */
[C---:B--2---:R-:W-:Y:S02]  /*17800*/  @!P0 LEA R4, P1, R6.reuse, R4, 0x2 ;  /* 0x0000000406048211 */ /* 0x044fe400078210ff */
[----:B------:R-:W-:Y:S02]  /*17810*/  LOP3.LUT R21, R21, 0x38, RZ, 0xc0, !PT ;  /* 0x0000003815157812 */ /* 0x000fe400078ec0ff */
[----:B------:R-:W-:-:S02]  /*17820*/  @!P0 LEA.HI.X R5, R6, R5, R3, 0x2, P1 ;  /* 0x0000000506058211 */ /* 0x000fc400008f1403 */
        /* <DEDUP_REMOVED lines=10> */
[----:B------:R-:W-:-:S04]  /*178d0*/  LOP3.LUT R4, R5, R9, R4, 0xfe, !PT ;  /* 0x0000000905047212 */ /* 0x000fc800078efe04 */
[----:B------:R-:W-:Y:S01]  /*178e0*/  LOP3.LUT R6, R4, R3, RZ, 0xfc, !PT ;  /* 0x0000000304067212 */ /* 0x000fe200078efcff */
[----:B------:R-:W-:-:S04]  /*178f0*/  IMAD.MOV R3, RZ, RZ, -R8 ;  /* 0x000000ffff037224 */ /* 0x000fc800078e0a08 */
[----:B------:R-:W-:Y:S01]  /*17900*/  IMAD R0, R10, R3, R0 ;  /* 0x000000030a007224 */ /* 0x000fe200078e0200 */
        /* <DEDUP_REMOVED lines=10> */
.L_x_5016:
        /* <DEDUP_REMOVED lines=12> */
.L_x_4903:
[----:B------:R-:W0:Y:S01]  /*17a70*/  S2R R0, SR_TID.X ;  /* 0x0000000000007919 */ /* 0x000e220000002100 */
[----:B------:R-:W-:Y:S01]  /*17a80*/  BSSY B0, `(.L_x_4904) ;  /* 0x0000008000007945 */ /* 0x000fe20003800000 */
[----:B0-----:R-:W-:-:S04]  /*17a90*/  LOP3.LUT R0, R0, 0x7f, RZ, 0xc0, !PT ;  /* 0x0000007f00007812 */ /* 0x001fc800078ec0ff */
[----:B------:R-:W-:-:S04]  /*17aa0*/  SHF.R.U32.HI R0, RZ, 0x3, R0 ;  /* 0x00000003ff007819 */ /* 0x000fc80000011600 */
[----:B------:R-:W-:Y:S01]  /*17ab0*/  IADD3 R27, -R0, R31, -R27 ;  /* 0x0000001f001b7210 */ /* 0x000fe20007ffe91b */
[----:B------:R-:W-:Y:S01]  /*17ac0*/  IMAD R31, R25, 0x8, R23 ;  /* 0x00000008191f7824 */ /* 0x000fe200078e0217 */
[----:B------:R-:W-:-:S04]  /*17ad0*/  SHF.L.U32 R0, R26, 0x1f, RZ ;  /* 0x0000001f1a007819 */ /* 0x000fc800000006ff */
[----:B------:R-:W0:Y:S02]  /*17ae0*/  SYNCS.PHASECHK.TRANS64.TRYWAIT P0, [R31+URZ+0x28c40], R0 ;  /* 0x028c40001f0075a7 */ /* 0x000e24000800017f */
[----:B0-----:R-:W-:Y:S05]  /*17af0*/  @!P0 BRA `(.L_x_4905) ;  /* 0x0000004c00e08947 */ /* 0x001fea0003800000 */
.L_x_5017:
[----:B------:R-:W-:Y:S05]  /*17b00*/  BSYNC B0 ;  /* 0x0000000000007941 */ /* 0x000fea0003800000 */
.L_x_4904:
        /* <DEDUP_REMOVED lines=66> */
.L_x_5027:
[----:B------:R-:W-:-:S13]  /*17f30*/  ISETP.GE.AND P0, PT, R27, 0x31, PT ;  /* 0x000000311b00780c */ /* 0x000fda0003f06270 */
[----:B0-----:R-:W-:Y:S01]  /*17f40*/  @P0 LEA R2, P1, R7, R0, 0x1 ;  /* 0x0000000007020211 */ /* 0x001fe200078208ff */
        /* <DEDUP_REMOVED lines=8> */
.L_x_4907:
        /* <DEDUP_REMOVED lines=11> */
.L_x_4908:
        /* <DEDUP_REMOVED lines=43> */
.L_x_4910:
[----:B------:R-:W-:Y:S05]  /*18330*/  BSYNC B6 ;  /* 0x0000000000067941 */ /* 0x000fea0003800000 */
.L_x_4909:
        /* <DEDUP_REMOVED lines=10> */
[----:B--2---:R-:W-:Y:S01]  /*183e0*/  MOV R3, R0 ;  /* 0x0000000000037202 */ /* 0x004fe20000000f00 */
        /* <DEDUP_REMOVED lines=81> */
.L_x_5036:
        /* <DEDUP_REMOVED lines=10> */
.L_x_4912:
        /* <DEDUP_REMOVED lines=18> */
.L_x_5037:
[----:B------:R-:W-:Y:S05]  /*18ac0*/  BSYNC B0 ;  /* 0x0000000000007941 */ /* 0x000fea0003800000 */
.L_x_4913:
[----:B------:R-:W-:-:S04]  /*18ad0*/  LOP3.LUT R2, R37, 0x2, RZ, 0xfc, !PT ;  /* 0x0000000225027812 */ /* 0x000fc800078efcff */
[----:B------:R-:W-:-:S13]  /*18ae0*/  ISETP.NE.AND P0, PT, R2, 0x3, PT ;  /* 0x000000030200780c */ /* 0x000fda0003f05270 */
[----:B------:R-:W-:Y:S05]  /*18af0*/  @!P0 BRA `(.L_x_4915) ;  /* 0x0000000000048947 */ /* 0x000fea0003800000 */
[----:B------:R-:W-:Y:S01]  /*18b00*/  BPT.TRAP 0x1 ;  /* 0x000000040000795c */ /* 0x000fe20000300000 */
.L_x_4915:
[----:B0-----:R-:W-:Y:S01]  /*18b10*/  SHF.L.U32 R0, R26, 0x1f, RZ ;  /* 0x0000001f1a007819 */ /* 0x001fe200000006ff */
[----:B------:R-:W-:Y:S03]  /*18b20*/  BSSY B0, `(.L_x_4916) ;  /* 0x0000003000007945 */ /* 0x000fe60003800000 */
[----:B------:R-:W0:Y:S02]  /*18b30*/  SYNCS.PHASECHK.TRANS64.TRYWAIT P0, [R31+URZ+0x28c60], R0 ;  /* 0x028c60001f0075a7 */ /* 0x000e24000800017f */
[----:B0-----:R-:W-:Y:S05]  /*18b40*/  @!P0 BRA `(.L_x_4917) ;  /* 0x0000004800888947 */ /* 0x001fea0003800000 */
.L_x_5038:
[----:B------:R-:W-:Y:S05]  /*18b50*/  BSYNC B0 ;  /* 0x0000000000007941 */ /* 0x000fea0003800000 */
.L_x_4916:
        /* <DEDUP_REMOVED lines=112> */
.L_x_5048:
        /* <DEDUP_REMOVED lines=34> */
.L_x_4919:
        /* <DEDUP_REMOVED lines=11> */
.L_x_4920:
[----:B------:R-:W2:Y:S01]  /*19530*/  LDL R2, [R1+0x14] ;  /* 0x0000140001027983 */ /* 0x000ea20000100800 */
[----:B------:R1:W-:Y:S01]  /*19540*/  SYNCS.ARRIVE.TRANS64.A1T0 RZ, [R31+URZ+0x28c50], RZ ;  /* 0x028c50ff1fff79a7 */ /* 0x0003e2000810003f */
[----:B------:R-:W-:Y:S01]  /*19550*/  BSSY B0, `(.L_x_4921) ;  /* 0x00000f6000007945 */ /* 0x000fe20003800000 */
[----:B--2---:R-:W-:-:S13]  /*19560*/  ISETP.GE.AND P0, PT, R2, 0x2, PT ;  /* 0x000000020200780c */ /* 0x004fda0003f06270 */
[----:B-1----:R-:W-:Y:S05]  /*19570*/  @!P0 BRA `(.L_x_4922) ;  /* 0x0000000c00cc8947 */ /* 0x002fea0003800000 */
[----:B------:R-:W2:Y:S04]  /*19580*/  LDL.LU R4, [R1+0x34] ;  /* 0x0000340001047983 */ /* 0x000ea80000300800 */
[----:B------:R-:W3:Y:S01]  /*19590*/  LDL.LU R3, [R1+0xc] ;  /* 0x00000c0001037983 */ /* 0x000ee20000300800 */
[----:B------:R-:W-:Y:S01]  /*195a0*/  VIADD R7, R2, 0xfffffffe ;  /* 0xfffffffe02077836 */ /* 0x000fe20000000000 */
[----:B--2---:R-:W-:Y:S02]  /*195b0*/  LOP3.LUT R32, R4, 0x40, RZ, 0xc0, !PT ;  /* 0x0000004004207812 */ /* 0x004fe400078ec0ff */
[----:B---3--:R-:W-:Y:S02]  /*195c0*/  LOP3.LUT R31, R3, 0x80, RZ, 0xc0, !PT ;  /* 0x00000080031f7812 */ /* 0x008fe400078ec0ff */
[----:B------:R-:W-:-:S02]  /*195d0*/  SHF.R.U32.HI R32, RZ, 0x2, R32 ;  /* 0x00000002ff207819 */ /* 0x000fc40000011620 */
[----:B------:R-:W-:-:S07]  /*195e0*/  SHF.R.U32.HI R31, RZ, 0x3, R31 ;  /* 0x00000003ff1f7819 */ /* 0x000fce000001161f */
.L_x_4935:
        /* <DEDUP_REMOVED lines=25> */
[----:B------:R-:W0:Y:S03]  /*19780*/  @!P1 LDC.64 R8, c[0x0][0x418] ;  /* 0x00010600ff089b82 */ /* 0x000e260000000a00 */
[----:B------:R-:W-:Y:S01]  /*19790*/  @!P1 IADD3 R3, R4, R3, RZ ;  /* 0x0000000304039210 */ /* 0x000fe20007ffe0ff */
        /* <DEDUP_REMOVED lines=15> */
.L_x_4923:
[----:B------:R-:W-:Y:S01]  /*19890*/  IMAD R6, R25, 0x8, R23 ;  /* 0x0000000819067824 */ /* 0x000fe200078e0217 */
[----:B------:R-:W-:Y:S01]  /*198a0*/  SHF.L.U32 R17, R26, 0x1f, RZ ;  /* 0x0000001f1a117819 */ /* 0x000fe200000006ff */
[----:B------:R-:W-:Y:S01]  /*198b0*/  BSSY B1, `(.L_x_4924) ;  /* 0x0000004000017945 */ /* 0x000fe20003800000 */
[----:B------:R-:W-:Y:S02]  /*198c0*/  SHF.R.S32.HI R9, RZ, 0x1f, R5 ;  /* 0x0000001fff097819 */ /* 0x000fe40000011405 */
[----:B------:R-:W0:Y:S02]  /*198d0*/  SYNCS.PHASECHK.TRANS64.TRYWAIT P0, [R6+URZ+0x28c40], R17 ;  /* 0x028c4011060075a7 */ /* 0x000e24000800017f */
[----:B0-----:R-:W-:Y:S05]  /*198e0*/  @!P0 BRA `(.L_x_4925) ;  /* 0x0000004400608947 */ /* 0x001fea0003800000 */
.L_x_5049:
[----:B------:R-:W-:Y:S05]  /*198f0*/  BSYNC B1 ;  /* 0x0000000000017941 */ /* 0x000fea0003800000 */
.L_x_4924:
        /* <DEDUP_REMOVED lines=42> */
.L_x_5059:
        /* <DEDUP_REMOVED lines=8> */
.L_x_4927:
        /* <DEDUP_REMOVED lines=11> */
.L_x_4928:
[----:B------:R2:W-:Y:S01]  /*19cd0*/  SYNCS.ARRIVE.TRANS64.A1T0 RZ, [R6+URZ+0x28c30], RZ ;  /* 0x028c30ff06ff79a7 */ /* 0x0005e2000810003f */
[----:B------:R-:W-:Y:S05]  /*19ce0*/  @!P2 BRA `(.L_x_4929) ;  /* 0x000000000004a947 */ /* 0x000fea0003800000 */
[----:B------:R-:W-:Y:S01]  /*19cf0*/  BPT.TRAP 0x1 ;  /* 0x000000040000795c */ /* 0x000fe20000300000 */
.L_x_4929:
[----:B------:R-:W3:Y:S01]  /*19d00*/  SYNCS.PHASECHK.TRANS64.TRYWAIT P0, [R6+URZ+0x28c60], R17 ;  /* 0x028c6011060075a7 */ /* 0x000ee2000800017f */
[----:B------:R-:W-:Y:S04]  /*19d10*/  BSSY B1, `(.L_x_4930) ;  /* 0x0000002000017945 */ /* 0x000fe80003800000 */
[----:B---3--:R-:W-:Y:S05]  /*19d20*/  @!P0 BRA `(.L_x_4931) ;  /* 0x0000004400808947 */ /* 0x008fea0003800000 */
.L_x_5060:
[----:B------:R-:W-:Y:S05]  /*19d30*/  BSYNC B1 ;  /* 0x0000000000017941 */ /* 0x000fea0003800000 */
.L_x_4930:
        /* <DEDUP_REMOVED lines=24> */
[C---:B------:R-:W-:Y:S02]  /*19ec0*/  LOP3.LUT P1, RZ, R22.reuse, 0x80, RZ, 0xc0, !PT ;  /* 0x0000008016ff7812 */ /* 0x040fe4000782c0ff */
[C---:B------:R-:W-:Y:S01]  /*19ed0*/  LOP3.LUT P2, RZ, R22.reuse, 0x40, RZ, 0xc0, !PT ;  /* 0x0000004016ff7812 */ /* 0x040fe2000784c0ff */
[----:B------:R-:W3:Y:S01]  /*19ee0*/  SHFL.IDX PT, R3, R10, RZ, 0x181f ;  /* 0x00181fff0a037589 */ /* 0x000ee200000e0000 */
[----:B------:R-:W-:Y:S02]  /*19ef0*/  LOP3.LUT R22, R22, 0xffffdfff, RZ, 0xc0, !PT ;  /* 0xffffdfff16167812 */ /* 0x000fe400078ec0ff */
[----:B------:R-:W-:Y:S01]  /*19f00*/  LEA R17, R17, R23, 0x1 ;  /* 0x0000001711117211 */ /* 0x000fe200078e08ff */
        /* <DEDUP_REMOVED lines=52> */
.L_x_5070:
        /* <DEDUP_REMOVED lines=25> */
.L_x_4933:
        /* <DEDUP_REMOVED lines=11> */
.L_x_4934:
[----:B------:R3:W-:Y:S01]  /*1a490*/  SYNCS.ARRIVE.TRANS64.A1T0 RZ, [R6+URZ+0x28c50], RZ ;  /* 0x028c50ff06ff79a7 */ /* 0x0007e2000810003f */
[----:B------:R-:W-:Y:S05]  /*1a4a0*/  @P3 BRA `(.L_x_4935) ;  /* 0xfffffff000503947 */ /* 0x000fea000383ffff */
.L_x_4922:
[----:B------:R-:W-:Y:S05]  /*1a4b0*/  BSYNC B0 ;  /* 0x0000000000007941 */ /* 0x000fea0003800000 */
.L_x_4921:
        /* <DEDUP_REMOVED lines=21> */
.L_x_4937:
[----:B------:R-:W-:Y:S05]  /*1a610*/  BSYNC B0 ;  /* 0x0000000000007941 */ /* 0x000fea0003800000 */
.L_x_4936:
[----:B------:R-:W-:-:S07]  /*1a620*/  SEL R25, R25, RZ, P0 ;  /* 0x000000ff19197207 */ /* 0x000fce0000000000 */
.L_x_4896:
[----:B------:R-:W-:Y:S05]  /*1a630*/  BSYNC B7 ;  /* 0x0000000000077941 */ /* 0x000fea0003800000 */
.L_x_4894:
        /* <DEDUP_REMOVED lines=11> */
.L_x_4938:
        /* <DEDUP_REMOVED lines=36> */
.L_x_5080:
[----:B------:R-:W-:Y:S02]  /*1a930*/  ULDC UR4, c[0x0][0xc38] ;  /* 0x00030e0000047ab9 */ /* 0x000fe40000000800 */
[----:B------:R-:W-:-:S04]  /*1a940*/  IMAD.U32 R4, RZ, RZ, UR4 ;  /* 0x00000004ff047e24 */ /* 0x000fc8000f8e00ff */
[----:B--2---:R-:W-:-:S04]  /*1a950*/  IMAD R5, R14, R4, RZ ;  /* 0x000000040e057224 */ /* 0x004fc800078e02ff */
[----:B------:R-:W-:-:S05]  /*1a960*/  IMAD.IADD R16, R16, 0x1, R5 ;  /* 0x0000000110107824 */ /* 0x000fca00078e0205 */
[----:B------:R-:W-:-:S13]  /*1a970*/  ISETP.GT.AND P6, PT, R16, R0, PT ;  /* 0x000000001000720c */ /* 0x000fda0003fc4270 */
[----:B------:R-:W-:Y:S05]  /*1a980*/  @P6 BRA `(.L_x_4941) ;  /* 0x00000000009c6947 */ /* 0x000fea0003800000 */
.L_x_4946:
[----:B------:R-:W2:Y:S01]  /*1a990*/  LDC R4, c[0x0][0xc3c] ;  /* 0x00030f00ff047b82 */ /* 0x000ea20000000800 */
[----:B------:R-:W-:-:S05]  /*1a9a0*/  VIADD R19, R19, 0x1f ;  /* 0x0000001f13137836 */ /* 0x000fca0000000000 */
[----:B--2---:R-:W-:-:S13]  /*1a9b0*/  ISETP.GE.AND P6, PT, R19, R4, PT ;  /* 0x000000041300720c */ /* 0x004fda0003fc6270 */
[----:B------:R-:W-:Y:S05]  /*1a9c0*/  @P6 BRA `(.L_x_4942) ;  /* 0x0000000400d06947 */ /* 0x000fea0003800000 */
[----:B------:R-:W2:Y:S01]  /*1a9d0*/  S2R R2, SR_TID.X ;  /* 0x0000000000027919 */ /* 0x000ea20000002100 */
[----:B------:R-:W-:Y:S01]  /*1a9e0*/  BSSY B0, `(.L_x_4943) ;  /* 0x0000009000007945 */ /* 0x000fe20003800000 */
[----:B--2---:R-:W-:-:S05]  /*1a9f0*/  LOP3.LUT R2, R2, 0x1f, RZ, 0xc0, !PT ;  /* 0x0000001f02027812 */ /* 0x004fca00078ec0ff */
[----:B------:R-:W-:Y:S02]  /*1aa00*/  IMAD.IADD R5, R19, 0x1, R2 ;  /* 0x0000000113057824 */ /* 0x000fe400078e0202 */
[----:B------:R-:W-:-:S03]  /*1aa10*/  IMAD.MOV.U32 R2, RZ, RZ, RZ ;  /* 0x000000ffff027224 */ /* 0x000fc600078e00ff */
[----:B------:R-:W-:-:S13]  /*1aa20*/  ISETP.GE.OR P6, PT, R5, R4, !P0 ;  /* 0x000000040500720c */ /* 0x000fda00047c6670 */
[----:B------:R-:W-:Y:S05]  /*1aa30*/  @P6 BRA `(.L_x_4944) ;  /* 0x00000000000c6947 */ /* 0x000fea0003800000 */
[----:B0-----:R-:W0:Y:S02]  /*1aa40*/  LDC.64 R2, c[0x0][0xc80] ;  /* 0x00032000ff027b82 */ /* 0x001e240000000a00 */
[----:B0-----:R-:W-:-:S06]  /*1aa50*/  IMAD.WIDE R2, R5, 0x4, R2 ;  /* 0x0000000405027825 */ /* 0x001fcc00078e0202 */
[----:B------:R2:W5:Y:S02]  /*1aa60*/  LDG.E R2, desc[UR40][R2.64] ;  /* 0x0000002802027981 */ /* 0x000564000c1e1900 */
.L_x_4944:
[----:B------:R-:W-:Y:S05]  /*1aa70*/  BSYNC B0 ;  /* 0x0000000000007941 */ /* 0x000fea0003800000 */
.L_x_4943:
[----:B------:R-:W-:-:S03]  /*1aa80*/  UMOV UR4, 0xffffffff ;  /* 0xffffffff00047882 */ /* 0x000fc60000000000 */
[----:B------:R-:W-:Y:S05]  /*1aa90*/  BRA.DIV UR4, `(.L_x_4945) ;  /* 0x0000004604387947 */ /* 0x000fea000b800000 */
[----:B-----5:R-:W3:Y:S02]  /*1aaa0*/  SHFL.UP PT, R14, R2, 0x1, RZ ;  /* 0x04200000020e7989 */ /* 0x020ee400000e00ff */
[----:B---3--:R-:W-:-:S04]  /*1aab0*/  SEL R13, R14, RZ, P1 ;  /* 0x000000ff0e0d7207 */ /* 0x008fc80000800000 */
[----:B------:R-:W-:-:S05]  /*1aac0*/  IADD3 R13, R2, R13, RZ ;  /* 0x0000000d020d7210 */ /* 0x000fca0007ffe0ff */
[----:B------:R-:W3:Y:S02]  /*1aad0*/  SHFL.UP PT, R14, R13, 0x2, RZ ;  /* 0x044000000d0e7989 */ /* 0x000ee400000e00ff */
[----:B---3--:R-:W-:-:S05]  /*1aae0*/  SEL R14, R14, RZ, P2 ;  /* 0x000000ff0e0e7207 */ /* 0x008fca0001000000 */
[----:B0-2---:R-:W-:-:S05]  /*1aaf0*/  IMAD.IADD R3, R13, 0x1, R14 ;  /* 0x000000010d037824 */ /* 0x005fca00078e020e */
        /* <DEDUP_REMOVED lines=10> */
.L_x_5088:
[----:B------:R-:W-:Y:S02]  /*1aba0*/  ULDC UR4, c[0x0][0xc38] ;  /* 0x00030e0000047ab9 */ /* 0x000fe40000000800 */
[----:B------:R-:W-:-:S04]  /*1abb0*/  IMAD.U32 R4, RZ, RZ, UR4 ;  /* 0x00000004ff047e24 */ /* 0x000fc8000f8e00ff */
[----:B--2---:R-:W-:-:S04]  /*1abc0*/  IMAD R5, R14, R4, RZ ;  /* 0x000000040e057224 */ /* 0x004fc800078e02ff */
[----:B------:R-:W-:-:S05]  /*1abd0*/  IMAD.IADD R16, R5, 0x1, R16 ;  /* 0x0000000105107824 */ /* 0x000fca00078e0210 */
[----:B------:R-:W-:-:S13]  /*1abe0*/  ISETP.GT.AND P6, PT, R16, R0, PT ;  /* 0x000000001000720c */ /* 0x000fda0003fc4270 */
[----:B------:R-:W-:Y:S05]  /*1abf0*/  @!P6 BRA `(.L_x_4946) ;  /* 0xfffffffc0064e947 */ /* 0x000fea000383ffff */
.L_x_4941:
        /* <DEDUP_REMOVED lines=8> */
.L_x_5092:
[----:B------:R-:W-:Y:S01]  /*1ac80*/  ISETP.NE.AND P0, PT, R6, RZ, PT ;  /* 0x000000ff0600720c */ /* 0x000fe20003f05270 */
[----:B------:R-:W-:-:S12]  /*1ac90*/  IMAD.MOV.U32 R6, RZ, RZ, RZ ;  /* 0x000000ffff067224 */ /* 0x000fd800078e00ff */
[----:B------:R-:W-:Y:S05]  /*1aca0*/  @!P0 BRA `(.L_x_4948) ;  /* 0x0000000000108947 */ /* 0x000fea0003800000 */
[----:B------:R-:W-:Y:S01]  /*1acb0*/  UMOV UR4, 0xffffffff ;  /* 0xffffffff00047882 */ /* 0x000fe20000000000 */
[----:B------:R-:W-:Y:S02]  /*1acc0*/  VIADD R12, R5, 0xffffffff ;  /* 0xffffffff050c7836 */ /* 0x000fe40000000000 */
[----:B------:R-:W-:Y:S05]  /*1acd0*/  BRA.DIV UR4, `(.L_x_4949) ;  /* 0x0000004604ac7947 */ /* 0x000fea000b800000 */
[----:B------:R4:W0:Y:S02]  /*1ace0*/  SHFL.IDX PT, R6, R3, R12, 0x1f ;  /* 0x00001f0c03067589 */ /* 0x00082400000e0000 */
.L_x_4948:
[----:B0-2-4-:R-:W0:Y:S01]  /*1acf0*/  LDC.64 R2, c[0x0][0xc90] ;  /* 0x00032400ff027b82 */ /* 0x015e220000000a00 */
[----:B------:R-:W-:-:S04]  /*1ad00*/  IMAD.IADD R19, R5, 0x1, R19 ;  /* 0x0000000105137824 */ /* 0x000fc800078e0213 */
[----:B0-----:R-:W-:-:S05]  /*1ad10*/  IMAD.WIDE R2, R19, 0x4, R2 ;  /* 0x0000000413027825 */ /* 0x001fca00078e0202 */
[----:B------:R0:W3:Y:S01]  /*1ad20*/  LDG.E R7, desc[UR40][R2.64] ;  /* 0x0000002802077981 */ /* 0x0000e2000c1e1900 */
[----:B------:R-:W-:-:S04]  /*1ad30*/  IMAD R16, R6, R4, R16 ;  /* 0x0000000406107224 */ /* 0x000fc800078e0210 */
[----:B------:R-:W-:Y:S02]  /*1ad40*/  IMAD.IADD R0, R0, 0x1, -R16 ;  /* 0x0000000100007824 */ /* 0x000fe400078e0a10 */
[----:B0-----:R-:W-:Y:S02]  /*1ad50*/  IMAD.MOV.U32 R2, RZ, RZ, RZ ;  /* 0x000000ffff027224 */ /* 0x001fe400078e00ff */
[----:B---3--:R-:W-:-:S05]  /*1ad60*/  IMAD R5, R17, R7, RZ ;  /* 0x0000000711057224 */ /* 0x008fca00078e02ff */
[-C--:B------:R-:W-:Y:S02]  /*1ad70*/  IABS R8, R5.reuse ;  /* 0x0000000500087213 */ /* 0x080fe40000000000 */
[----:B------:R-:W-:Y:S02]  /*1ad80*/  IABS R6, R5 ;  /* 0x0000000500067213 */ /* 0x000fe40000000000 */
[----:B-1----:R-:W0:Y:S03]  /*1ad90*/  I2F.RP R9, R8 ;  /* 0x0000000800097306 */ /* 0x002e260000209400 */
[----:B------:R-:W-:-:S05]  /*1ada0*/  IMAD.MOV R6, RZ, RZ, -R6 ;  /* 0x000000ffff067224 */ /* 0x000fca00078e0a06 */
[----:B0-----:R-:W0:Y:S02]  /*1adb0*/  MUFU.RCP R9, R9 ;  /* 0x0000000900097308 */ /* 0x001e240000001000 */
[----:B0-----:R-:W-:-:S06]  /*1adc0*/  VIADD R10, R9, 0xffffffe ;  /* 0x0ffffffe090a7836 */ /* 0x001fcc0000000000 */
[----:B------:R-:W0:Y:S02]  /*1add0*/  F2I.FTZ.U32.TRUNC.NTZ R3, R10 ;  /* 0x0000000a00037305 */ /* 0x000e24000021f000 */
        /* <DEDUP_REMOVED lines=19> */
[----:B------:R-:W-:Y:S02]  /*1af10*/  IMAD R5, R5, R2, R0 ;  /* 0x0000000205057224 */ /* 0x000fe400078e0200 */
[----:B------:R-:W-:Y:S01]  /*1af20*/  IMAD.MOV.U32 R2, RZ, RZ, RZ ;  /* 0x000000ffff027224 */ /* 0x000fe200078e00ff */
[----:B------:R-:W-:-:S04]  /*1af30*/  VIADDMNMX R4, R3, R4, R7, PT ;  /* 0x0000000403047246 */ /* 0x000fc80003800107 */
[----:B------:R-:W-:-:S04]  /*1af40*/  IABS R7, R4 ;  /* 0x0000000400077213 */ /* 0x000fc80000000000 */
[----:B------:R-:W0:Y:S08]  /*1af50*/  I2F.RP R8, R7 ;  /* 0x0000000700087306 */ /* 0x000e300000209400 */
[----:B0-----:R-:W0:Y:S02]  /*1af60*/  MUFU.RCP R8, R8 ;  /* 0x0000000800087308 */ /* 0x001e240000001000 */
[----:B0-----:R-:W-:-:S06]  /*1af70*/  VIADD R3, R8, 0xffffffe ;  /* 0x0ffffffe08037836 */ /* 0x001fcc0000000000 */
[----:B------:R-:W0:Y:S02]  /*1af80*/  F2I.FTZ.U32.TRUNC.NTZ R3, R3 ;  /* 0x0000000300037305 */ /* 0x000e24000021f000 */
[----:B0-----:R-:W-:-:S04]  /*1af90*/  IMAD.MOV R0, RZ, RZ, -R3 ;  /* 0x000000ffff007224 */ /* 0x001fc800078e0a03 */
[----:B------:R-:W-:Y:S01]  /*1afa0*/  IMAD R9, R0, R7, RZ ;  /* 0x0000000700097224 */ /* 0x000fe200078e02ff */
[----:B------:R-:W-:-:S03]  /*1afb0*/  IABS R0, R4 ;  /* 0x0000000400007213 */ /* 0x000fc60000000000 */
[----:B------:R-:W-:Y:S01]  /*1afc0*/  IMAD.HI.U32 R2, R3, R9, R2 ;  /* 0x0000000903027227 */ /* 0x000fe200078e0002 */
[----:B------:R-:W-:-:S03]  /*1afd0*/  IABS R9, R5 ;  /* 0x0000000500097213 */ /* 0x000fc60000000000 */
        /* <DEDUP_REMOVED lines=8> */
[C---:B------:R-:W-:Y:S01]  /*1b060*/  LOP3.LUT R0, R5.reuse, R4, RZ, 0x3c, !PT ;  /* 0x0000000405007212 */ /* 0x040fe200078e3cff */
[----:B------:R-:W-:-:S03]  /*1b070*/  IMAD.IADD R5, R5, 0x1, R6 ;  /* 0x0000000105057824 */ /* 0x000fc600078e0206 */
[----:B------:R-:W-:-:S07]  /*1b080*/  ISETP.GE.AND P2, PT, R0, RZ, PT ;  /* 0x000000ff0000720c */ /* 0x000fce0003f46270 */
[----:B------:R-:W-:-:S06]  /*1b090*/  @P0 VIADD R2, R2, 0x1 ;  /* 0x0000000102020836 */ /* 0x000fcc0000000000 */
[----:B------:R-:W-:Y:S01]  /*1b0a0*/  @!P2 IMAD.MOV R2, RZ, RZ, -R2 ;  /* 0x000000ffff02a224 */ /* 0x000fe200078e0a02 */
[----:B------:R-:W-:Y:S01]  /*1b0b0*/  @!P1 LOP3.LUT R2, RZ, R4, RZ, 0x33, !PT ;  /* 0x00000004ff029212 */ /* 0x000fe200078e33ff */
[----:B------:R-:W-:-:S04]  /*1b0c0*/  IMAD.MOV R4, RZ, RZ, -R4 ;  /* 0x000000ffff047224 */ /* 0x000fc800078e0a04 */
[----:B------:R-:W-:Y:S01]  /*1b0d0*/  IMAD R18, R2, R4, R5 ;  /* 0x0000000402127224 */ /* 0x000fe200078e0205 */
[----:B------:R-:W-:-:S05]  /*1b0e0*/  LOP3.LUT R2, RZ, R2, RZ, 0x33, !PT ;  /* 0x00000002ff027212 */ /* 0x000fca00078e33ff */
[----:B------:R-:W-:Y:S01]  /*1b0f0*/  IMAD.IADD R17, R17, 0x1, R2 ;  /* 0x0000000111117824 */ /* 0x000fe200078e0202 */
[----:B------:R-:W-:Y:S06]  /*1b100*/  BRA `(.L_x_4950) ;  /* 0x00000000001c7947 */ /* 0x000fec0003800000 */
.L_x_4942:
[----:B------:R-:W-:Y:S01]  /*1b110*/  UMOV UR4, URZ ;  /* 0x0000003f00047c82 */ /* 0x000fe20008000000 */
[----:B------:R-:W-:Y:S01]  /*1b120*/  UMOV UR5, URZ ;  /* 0x0000003f00057c82 */ /* 0x000fe20008000000 */
[----:B------:R-:W-:Y:S01]  /*1b130*/  ULDC UR6, c[0x0][0xc3c] ;  /* 0x00030f0000067ab9 */ /* 0x000fe20000000800 */
[----:B------:R-:W-:Y:S02]  /*1b140*/  IMAD.MOV.U32 R16, RZ, RZ, R0 ;  /* 0x000000ffff107224 */ /* 0x000fe400078e0000 */
[----:B------:R-:W-:Y:S02]  /*1b150*/  IMAD.U32 R17, RZ, RZ, UR4 ;  /* 0x00000004ff117e24 */ /* 0x000fe4000f8e00ff */
[----:B------:R-:W-:Y:S02]  /*1b160*/  IMAD.U32 R18, RZ, RZ, UR5 ;  /* 0x00000005ff127e24 */ /* 0x000fe4000f8e00ff */
[----:B------:R-:W-:-:S07]  /*1b170*/  IMAD.U32 R19, RZ, RZ, UR6 ;  /* 0x00000006ff137e24 */ /* 0x000fce000f8e00ff */
.L_x_4950:
        /* <DEDUP_REMOVED lines=10> */
.L_x_4939:
[----:B------:R-:W-:Y:S02]  /*1b220*/  ULDC UR4, c[0x0][0xc3c] ;  /* 0x00030f0000047ab9 */ /* 0x000fe40000000800 */
[----:B0-----:R-:W-:-:S13]  /*1b230*/  ISETP.GE.AND P0, PT, R19, UR4, PT ;  /* 0x0000000413007c0c */ /* 0x001fda000bf06270 */
[----:B------:R-:W-:Y:S05]  /*1b240*/  @!P0 BRA `(.L_x_4951) ;  /* 0xffffff9800c08947 */ /* 0x000fea000383ffff */
[----:B------:R-:W-:Y:S05]  /*1b250*/  BSYNC B8 ;  /* 0x0000000000087941 */ /* 0x000fea0003800000 */
.L_x_4844:
[----:B------:R-:W5:Y:S01]  /*1b260*/  LDL.LU R0, [R1+0x20] ;  /* 0x0000200001007983 */ /* 0x000f620000300800 */
[----:B------:R-:W-:Y:S01]  /*1b270*/  BSSY B0, `(.L_x_4952) ;  /* 0x000000b000007945 */ /* 0x000fe20003800000 */
[----:B------:R-:W1:Y:S01]  /*1b280*/  S2R R5, SR_CgaCtaId ;  /* 0x0000000000057919 */ /* 0x000e620000008800 */
[----:B-----5:R-:W-:-:S05]  /*1b290*/  VIADD R0, R0, 0x1 ;  /* 0x0000000100007836 */ /* 0x020fca0000000000 */
[----:B0-----:R-:W-:-:S04]  /*1b2a0*/  LEA.HI R2, R0, R0, RZ, 0x1 ;  /* 0x0000000000027211 */ /* 0x001fc800078f08ff */
[----:B------:R-:W-:Y:S02]  /*1b2b0*/  LOP3.LUT R3, R2, 0xfffffffe, RZ, 0xc0, !PT ;  /* 0xfffffffe02037812 */ /* 0x000fe400078ec0ff */
[----:B------:R-:W-:Y:S02]  /*1b2c0*/  MOV R2, 0x400 ;  /* 0x0000040000027802 */ /* 0x000fe40000000f00 */
[----:B------:R-:W-:Y:S02]  /*1b2d0*/  IADD3 R0, R0, -R3, RZ ;  /* 0x8000000300007210 */ /* 0x000fe40007ffe0ff */
[----:B-1----:R-:W-:Y:S02]  /*1b2e0*/  LEA R4, R5, R2, 0x18 ;  /* 0x0000000205047211 */ /* 0x002fe400078ec0ff */
[----:B------:R-:W-:-:S04]  /*1b2f0*/  SHF.L.U32 R0, R0, 0x1f, RZ ;  /* 0x0000001f00007819 */ /* 0x000fc800000006ff */
[----:B------:R-:W0:Y:S02]  /*1b300*/  SYNCS.PHASECHK.TRANS64.TRYWAIT P0, [R4+URZ+0x28c20], R0 ;  /* 0x028c2000040075a7 */ /* 0x000e24000800017f */
[----:B0-----:R-:W-:Y:S05]  /*1b310*/  @!P0 BRA `(.L_x_4953) ;  /* 0x0000004000448947 */ /* 0x001fea0003800000 */
.L_x_5095:
[----:B------:R-:W-:Y:S05]  /*1b320*/  BSYNC B0 ;  /* 0x0000000000007941 */ /* 0x000fea0003800000 */
.L_x_4952:
[----:B------:R-:W-:-:S03]  /*1b330*/  UMOV UR4, 0xffffffff ;  /* 0xffffffff00047882 */ /* 0x000fc60000000000 */
[----:B------:R-:W-:Y:S05]  /*1b340*/  BRA.DIV UR4, `(.L_x_4954) ;  /* 0x00000042044c7947 */ /* 0x000fea000b800000 */
[----:B0-----:R-:W0:Y:S02]  /*1b350*/  S2R R0, SR_TID.X ;  /* 0x0000000000007919 */ /* 0x001e240000002100 */
[----:B0-----:R-:W-:-:S04]  /*1b360*/  SHF.R.U32.HI R0, RZ, 0x5, R0 ;  /* 0x00000005ff007819 */ /* 0x001fc80000011600 */
[----:B------:R-:W-:-:S05]  /*1b370*/  LOP3.LUT R0, R0, 0x3, RZ, 0xc0, !PT ;  /* 0x0000000300007812 */ /* 0x000fca00078ec0ff */
[----:B------:R0:W1:Y:S02]  /*1b380*/  SHFL.IDX PT, R14, R0, RZ, 0x1f ;  /* 0x00001fff000e7589 */ /* 0x00006400000e0000 */
.L_x_5098:
[----:B-1----:R-:W-:-:S13]  /*1b390*/  ISETP.NE.AND P0, PT, R14, RZ, PT ;  /* 0x000000ff0e00720c */ /* 0x002fda0003f05270 */
[----:B------:R-:W-:Y:S05]  /*1b3a0*/  @P0 BRA `(.L_x_4687) ;  /* 0x0000000000840947 */ /* 0x000fea0003800000 */
[----:B------:R-:W-:-:S03]  /*1b3b0*/  UMOV UR4, 0xffffffff ;  /* 0xffffffff00047882 */ /* 0x000fc60000000000 */
[----:B------:R-:W-:Y:S05]  /*1b3c0*/  BRA.DIV UR4, `(.L_x_4955) ;  /* 0x0000004204607947 */ /* 0x000fea000b800000 */
[----:B------:R-:W-:-:S13]  /*1b3d0*/  ELECT P6, URZ, PT ;  /* 0x00000000003f782f */ /* 0x000fda00038c0000 */
.L_x_5101:
[----:B------:R-:W-:Y:S05]  /*1b3e0*/  @!P6 BRA `(.L_x_4687) ;  /* 0x000000000074e947 */ /* 0x000fea0003800000 */
[----:B------:R-:W-:-:S04]  /*1b3f0*/  LOP3.LUT R37, R37, 0x2, RZ, 0xfc, !PT ;  /* 0x0000000225257812 */ /* 0x000fc800078efcff */
[----:B------:R-:W-:-:S13]  /*1b400*/  ISETP.NE.AND P0, PT, R37, 0x3, PT ;  /* 0x000000032500780c */ /* 0x000fda0003f05270 */
[----:B------:R-:W-:Y:S05]  /*1b410*/  @!P0 BRA `(.L_x_4956) ;  /* 0x0000000000048947 */ /* 0x000fea0003800000 */
[----:B------:R-:W-:Y:S01]  /*1b420*/  BPT.TRAP 0x1 ;  /* 0x000000040000795c */ /* 0x000fe20000300000 */
.L_x_4956:
[C---:B------:R-:W-:Y:S01]  /*1b430*/  IMAD R5, R25.reuse, 0x8, R4 ;  /* 0x0000000819057824 */ /* 0x040fe200078e0204 */
[----:B0-----:R-:W-:Y:S01]  /*1b440*/  SHF.L.U32 R0, R26, 0x1f, RZ ;  /* 0x0000001f1a007819 */ /* 0x001fe200000006ff */
[----:B------:R-:W-:-:S03]  /*1b450*/  VIADD R25, R25, 0x1 ;  /* 0x0000000119197836 */ /* 0x000fc60000000000 */
[----:B------:R-:W0:Y:S02]  /*1b460*/  SYNCS.PHASECHK.TRANS64.TRYWAIT P1, [R5+URZ+0x28c40], R0 ;  /* 0x028c4000050075a7 */ /* 0x000e24000802017f */
[----:B------:R-:W-:-:S04]  /*1b470*/  ISETP.NE.AND P2, PT, R25, 0x2, PT ;  /* 0x000000021900780c */ /* 0x000fc80003f45270 */
[----:B------:R-:W-:Y:S01]  /*1b480*/  SEL R3, RZ, 0x1, P2 ;  /* 0x00000001ff037807 */ /* 0x000fe20001000000 */
[----:B0-----:R-:W-:Y:S08]  /*1b490*/  @!P1 BRA `(.L_x_4957) ;  /* 0x00000040004c9947 */ /* 0x001ff00003800000 */
.L_x_5102:
[----:B------:R-:W-:Y:S02]  /*1b4a0*/  SEL R25, R25, RZ, P2 ;  /* 0x000000ff19197207 */ /* 0x000fe40001000000 */
[----:B------:R-:W-:Y:S01]  /*1b4b0*/  LOP3.LUT R2, R26, R3, RZ, 0x3c, !PT ;  /* 0x000000031a027212 */ /* 0x000fe200078e3cff */
[----:B------:R-:W-:Y:S06]  /*1b4c0*/  @!P0 BRA `(.L_x_4958) ;  /* 0x0000000000048947 */ /* 0x000fec0003800000 */
[----:B------:R-:W-:Y:S01]  /*1b4d0*/  BPT.TRAP 0x1 ;  /* 0x000000040000795c */ /* 0x000fe20000300000 */
.L_x_4958:
[----:B------:R-:W-:Y:S01]  /*1b4e0*/  IMAD R25, R25, 0x8, R4 ;  /* 0x0000000819197824 */ /* 0x000fe200078e0204 */
[----:B------:R-:W-:-:S04]  /*1b4f0*/  SHF.L.U32 R2, R2, 0x1f, RZ ;  /* 0x0000001f02027819 */ /* 0x000fc800000006ff */
[----:B------:R-:W1:Y:S02]  /*1b500*/  SYNCS.PHASECHK.TRANS64.TRYWAIT P1, [R25+URZ+0x28c40], R2 ;  /* 0x028c4002190075a7 */ /* 0x000e64000802017f */
[----:B-1----:R-:W-:Y:S05]  /*1b510*/  @!P1 BRA `(.L_x_4959) ;  /* 0x0000004000409947 */ /* 0x002fea0003800000 */
.L_x_5103:
[----:B------:R-:W-:Y:S05]  /*1b520*/  @!P0 BRA `(.L_x_4960) ;  /* 0x0000000000048947 */ /* 0x000fea0003800000 */
[----:B------:R-:W-:Y:S01]  /*1b530*/  BPT.TRAP 0x1 ;  /* 0x000000040000795c */ /* 0x000fe20000300000 */
.L_x_4960:
[----:B------:R-:W5:Y:S02]  /*1b540*/  SYNCS.PHASECHK.TRANS64.TRYWAIT P1, [R5+URZ+0x28c60], R0 ;  /* 0x028c6000050075a7 */ /* 0x000f64000802017f */
[----:B-----5:R-:W-:Y:S05]  /*1b550*/  @!P1 BRA `(.L_x_4961) ;  /* 0x0000004000449947 */ /* 0x020fea0003800000 */
.L_x_5104:
[----:B------:R-:W-:Y:S05]  /*1b560*/  @!P0 BRA `(.L_x_4962) ;  /* 0x0000000000048947 */ /* 0x000fea0003800000 */
[----:B------:R-:W-:Y:S01]  /*1b570*/  BPT.TRAP 0x1 ;  /* 0x000000040000795c */ /* 0x000fe20000300000 */
.L_x_4962:
[----:B------:R0:W0:Y:S02]  /*1b580*/  SYNCS.PHASECHK.TRANS64.TRYWAIT P0, [R25+URZ+0x28c60], R2 ;  /* 0x028c6002190075a7 */ /* 0x000024000800017f */
[----:B0-----:R-:W-:Y:S05]  /*1b590*/  @!P0 NANOSLEEP.SYNCS 0x989680 ;  /* 0x009896800000895d */ /* 0x001fea0003900000 */
[----:B------:R-:W0:Y:S02]  /*1b5a0*/  @!P0 SYNCS.PHASECHK.TRANS64 P0, [R25+URZ+0x28c60], R2 ;  /* 0x028c6002190085a7 */ /* 0x000e24000800007f */
[----:B0-----:R-:W-:Y:S05]  /*1b5b0*/  @!P0 BRA `(.L_x_4962) ;  /* 0xfffffffc00f08947 */ /* 0x001fea000383ffff */
.L_x_4687:
[----:B------:R-:W-:Y:S05]  /*1b5c0*/  BSYNC B9 ;  /* 0x0000000000097941 */ /* 0x000fea0003800000 */
.L_x_4684:
[----:B------:R-:W-:Y:S05]  /*1b5d0*/  EXIT ;  /* 0x000000000000794d */ /* 0x000fea0003800000 */
.L_x_4703:
[----:B0-----:R0:W1:Y:S02]  /*1b5e0*/  SYNCS.PHASECHK.TRANS64.TRYWAIT P6, [R62+URZ+0x28c90], R73 ;  /* 0x028c90493e0075a7 */ /* 0x00106400080c017f */
[----:B-1----:R-:W-:Y:S05]  /*1b5f0*/  @!P6 NANOSLEEP.SYNCS 0x989680 ;  /* 0x009896800000e95d */ /* 0x002fea0003900000 */
[----:B------:R-:W1:Y:S02]  /*1b600*/  @!P6 SYNCS.PHASECHK.TRANS64 P6, [R62+URZ+0x28c90], R73 ;  /* 0x028c90493e00e5a7 */ /* 0x000e6400080c007f */
[----:B-1----:R-:W-:Y:S05]  /*1b610*/  @!P6 BRA `(.L_x_4703) ;  /* 0xfffffffc00f0e947 */ /* 0x002fea000383ffff */
[----:B------:R-:W-:Y:S05]  /*1b620*/  BRA `(.L_x_4963) ;  /* 0xfffffe7400307947 */ /* 0x000fea000383ffff */
.L_x_4704:
        /* <DEDUP_REMOVED lines=8> */
.L_x_4965:
[----:B------:R-:W-:Y:S05]  /*1b6b0*/  BSYNC B1 ;  /* 0x0000000000017941 */ /* 0x000fea0003800000 */
.L_x_4964:
        /* <DEDUP_REMOVED lines=8> */
.L_x_4966:
[----:B------:R-:W-:Y:S05]  /*1b740*/  BRA `(.L_x_4967) ;  /* 0xfffffe7000fc7947 */ /* 0x000fea000383ffff */
.L_x_4714:
[----:B0-----:R0:W1:Y:S02]  /*1b750*/  SYNCS.PHASECHK.TRANS64.TRYWAIT P6, [R62+URZ+0x28c90], R73 ;  /* 0x028c90493e0075a7 */ /* 0x00106400080c017f */
[----:B-1----:R-:W-:Y:S05]  /*1b760*/  @!P6 NANOSLEEP.SYNCS 0x989680 ;  /* 0x009896800000e95d */ /* 0x002fea0003900000 */
[----:B------:R-:W1:Y:S02]  /*1b770*/  @!P6 SYNCS.PHASECHK.TRANS64 P6, [R62+URZ+0x28c90], R73 ;  /* 0x028c90493e00e5a7 */ /* 0x000e6400080c007f */
[----:B-1----:R-:W-:Y:S05]  /*1b780*/  @!P6 BRA `(.L_x_4714) ;  /* 0xfffffffc00f0e947 */ /* 0x002fea000383ffff */
[----:B------:R-:W-:Y:S05]  /*1b790*/  BRA `(.L_x_4968) ;  /* 0xfffffe7c00787947 */ /* 0x000fea000383ffff */
.L_x_4715:
        /* <DEDUP_REMOVED lines=8> */
.L_x_4970:
[----:B------:R-:W-:Y:S05]  /*1b820*/  BSYNC B1 ;  /* 0x0000000000017941 */ /* 0x000fea0003800000 */
.L_x_4969:
        /* <DEDUP_REMOVED lines=8> */
.L_x_4971:
[----:B------:R-:W-:Y:S01]  /*1b8b0*/  IMAD.MOV.U32 R69, RZ, RZ, R14 ;  /* 0x000000ffff457224 */ /* 0x000fe200078e000e */
[----:B------:R-:W-:Y:S06]  /*1b8c0*/  BRA `(.L_x_4972) ;  /* 0xfffffe7c00407947 */ /* 0x000fec000383ffff */
.L_x_4720:
[----:B0-----:R0:W1:Y:S02]  /*1b8d0*/  SYNCS.PHASECHK.TRANS64.TRYWAIT P0, [R62+URZ+0x28c90], R73 ;  /* 0x028c90493e0075a7 */ /* 0x001064000800017f */
[----:B-1----:R-:W-:Y:S05]  /*1b8e0*/  @!P0 NANOSLEEP.SYNCS 0x989680 ;  /* 0x009896800000895d */ /* 0x002fea0003900000 */
[----:B------:R-:W1:Y:S02]  /*1b8f0*/  @!P0 SYNCS.PHASECHK.TRANS64 P0, [R62+URZ+0x28c90], R73 ;  /* 0x028c90493e0085a7 */ /* 0x000e64000800007f */
[----:B-1----:R-:W-:Y:S05]  /*1b900*/  @!P0 BRA `(.L_x_4720) ;  /* 0xfffffffc00f08947 */ /* 0x002fea000383ffff */
[----:B------:R-:W-:Y:S05]  /*1b910*/  BRA `(.L_x_4973) ;  /* 0xfffffe8400407947 */ /* 0x000fea000383ffff */
.L_x_4721:
[----:B------:R-:W-:Y:S01]  /*1b920*/  BSSY B1, `(.L_x_4974) ;  /* 0x0000007000017945 */ /* 0x000fe20003800000 */
[----:B------:R-:W-:Y:S02]  /*1b930*/  IMAD.MOV.U32 R12, RZ, RZ, RZ ;  /* 0x000000ffff0c7224 */ /* 0x000fe400078e00ff */
[----:B------:R-:W-:Y:S02]  /*1b940*/  IMAD.MOV.U32 R11, RZ, RZ, 0x1c1f ;  /* 0x00001c1fff0b7424 */ /* 0x000fe400078e00ff */
[----:B------:R-:W-:-:S07]  /*1b950*/  IMAD.MOV.U32 R15, RZ, RZ, -0x1 ;  /* 0xffffffffff0f7424 */ /* 0x000fce00078e00ff */
[----:B0-----:R-:W-:Y:S05]  /*1b960*/  WARPSYNC.COLLECTIVE R15, `(.L_x_4975) ;  /* 0x000000000f087348 */ /* 0x001fea0003c00000 */
[----:B------:R1:W2:Y:S02]  /*1b970*/  SHFL.IDX P6, R14, R13, R12, R11 ;  /* 0x0000000c0d0e7389 */ /* 0x0002a400000c000b */
[----:B012---:R-:W-:Y:S01]  /*1b980*/  ENDCOLLECTIVE ;  /* 0x000000000000791b */ /* 0x007fe20003800000 */
.L_x_4975:
[----:B------:R-:W-:Y:S05]  /*1b990*/  BSYNC B1 ;  /* 0x0000000000017941 */ /* 0x000fea0003800000 */
.L_x_4974:
        /* <DEDUP_REMOVED lines=8> */
.L_x_4976:
[----:B------:R-:W-:Y:S05]  /*1ba20*/  BRA `(.L_x_4977) ;  /* 0xfffffe8400687947 */ /* 0x000fea000383ffff */
.L_x_4725:
[----:B--2---:R2:W4:Y:S02]  /*1ba30*/  SYNCS.PHASECHK.TRANS64.TRYWAIT P5, [R62+URZ+0x28cb0], R73 ;  /* 0x028cb0493e0075a7 */ /* 0x00452400080a017f */
[----:B----4-:R-:W-:Y:S05]  /*1ba40*/  @!P5 NANOSLEEP.SYNCS 0x989680 ;  /* 0x009896800000d95d */ /* 0x010fea0003900000 */
[----:B------:R-:W4:Y:S02]  /*1ba50*/  @!P5 SYNCS.PHASECHK.TRANS64 P5, [R62+URZ+0x28cb0], R73 ;  /* 0x028cb0493e00d5a7 */ /* 0x000f2400080a007f */
[----:B----4-:R-:W-:Y:S05]  /*1ba60*/  @!P5 BRA `(.L_x_4725) ;  /* 0xfffffffc00f0d947 */ /* 0x010fea000383ffff */
[----:B------:R-:W-:Y:S05]  /*1ba70*/  BRA `(.L_x_4978) ;  /* 0xfffffe8400f47947 */ /* 0x000fea000383ffff */
.L_x_4736:
[----:B0-----:R0:W1:Y:S02]  /*1ba80*/  SYNCS.PHASECHK.TRANS64.TRYWAIT P1, [R3+URZ+0x28c50], R8 ;  /* 0x028c5008030075a7 */ /* 0x001064000802017f */
[----:B-1----:R-:W-:Y:S05]  /*1ba90*/  @!P1 NANOSLEEP.SYNCS 0x989680 ;  /* 0x009896800000995d */ /* 0x002fea0003900000 */
[----:B------:R-:W1:Y:S02]  /*1baa0*/  @!P1 SYNCS.PHASECHK.TRANS64 P1, [R3+URZ+0x28c50], R8 ;  /* 0x028c5008030095a7 */ /* 0x000e64000802007f */
[----:B-1----:R-:W-:Y:S05]  /*1bab0*/  @!P1 BRA `(.L_x_4736) ;  /* 0xfffffffc00f09947 */ /* 0x002fea000383ffff */
[----:B------:R-:W-:Y:S05]  /*1bac0*/  BRA `(.L_x_4979) ;  /* 0xfffffe9800107947 */ /* 0x000fea000383ffff */
.L_x_4744:
[----:B--2---:R2:W3:Y:S02]  /*1bad0*/  SYNCS.PHASECHK.TRANS64.TRYWAIT P1, [R20+URZ+0x28c50], R12 ;  /* 0x028c500c140075a7 */ /* 0x0044e4000802017f */
[----:B---3--:R-:W-:Y:S05]  /*1bae0*/  @!P1 NANOSLEEP.SYNCS 0x989680 ;  /* 0x009896800000995d */ /* 0x008fea0003900000 */
[----:B------:R-:W3:Y:S02]  /*1baf0*/  @!P1 SYNCS.PHASECHK.TRANS64 P1, [R20+URZ+0x28c50], R12 ;  /* 0x028c500c140095a7 */ /* 0x000ee4000802007f */
[----:B---3--:R-:W-:Y:S05]  /*1bb00*/  @!P1 BRA `(.L_x_4744) ;  /* 0xfffffffc00f09947 */ /* 0x008fea000383ffff */
[----:B------:R-:W-:Y:S05]  /*1bb10*/  BRA `(.L_x_4743) ;  /* 0xfffffea400347947 */ /* 0x000fea000383ffff */
.L_x_4758:
        /* <DEDUP_REMOVED lines=8> */
.L_x_4981:
[----:B------:R-:W-:Y:S05]  /*1bba0*/  BSYNC B1 ;  /* 0x0000000000017941 */ /* 0x000fea0003800000 */
.L_x_4980:
[----:B------:R-:W-:Y:S01]  /*1bbb0*/  IMAD.MOV.U32 R13, RZ, RZ, R4 ;  /* 0x000000ffff0d7224 */ /* 0x000fe200078e0004 */
[----:B------:R-:W-:Y:S01]  /*1bbc0*/  MOV R11, 0x1c1f ;  /* 0x00001c1f000b7802 */ /* 0x000fe20000000f00 */
[----:B------:R-:W-:Y:S02]  /*1bbd0*/  IMAD.MOV.U32 R12, RZ, RZ, RZ ;  /* 0x000000ffff0c7224 */ /* 0x000fe400078e00ff */
[----:B------:R-:W-:Y:S02]  /*1bbe0*/  IMAD.MOV.U32 R15, RZ, RZ, -0x1 ;  /* 0xffffffffff0f7424 */ /* 0x000fe400078e00ff */
[----:B------:R-:W-:-:S07]  /*1bbf0*/  IMAD.MOV.U32 R3, RZ, RZ, R14 ;  /* 0x000000ffff037224 */ /* 0x000fce00078e000e */
[----:B------:R-:W-:Y:S05]  /*1bc00*/  WARPSYNC.COLLECTIVE R15, `(.L_x_4982) ;  /* 0x000000000f087348 */ /* 0x000fea0003c00000 */
[----:B------:R0:W1:Y:S02]  /*1bc10*/  SHFL.IDX P6, R14, R13, R12, R11 ;  /* 0x0000000c0d0e7389 */ /* 0x00006400000c000b */
[----:B01----:R-:W-:Y:S01]  /*1bc20*/  ENDCOLLECTIVE ;  /* 0x000000000000791b */ /* 0x003fe20003800000 */
.L_x_4982:
[----:B------:R-:W-:Y:S02]  /*1bc30*/  IMAD.MOV.U32 R13, RZ, RZ, R10 ;  /* 0x000000ffff0d7224 */ /* 0x000fe400078e000a */
[----:B------:R-:W-:-:S07]  /*1bc40*/  IMAD.MOV.U32 R0, RZ, RZ, R14 ;  /* 0x000000ffff007224 */ /* 0x000fce00078e000e */
[----:B------:R-:W-:Y:S05]  /*1bc50*/  WARPSYNC.COLLECTIVE R15, `(.L_x_4983) ;  /* 0x000000000f087348 */ /* 0x000fea0003c00000 */
[----:B------:R0:W1:Y:S02]  /*1bc60*/  SHFL.IDX P6, R14, R13, R12, R11 ;  /* 0x0000000c0d0e7389 */ /* 0x00006400000c000b */
[----:B01----:R-:W-:Y:S01]  /*1bc70*/  ENDCOLLECTIVE ;  /* 0x000000000000791b */ /* 0x003fe20003800000 */
.L_x_4983:
[----:B------:R-:W-:Y:S02]  /*1bc80*/  IMAD.MOV.U32 R13, RZ, RZ, R7 ;  /* 0x000000ffff0d7224 */ /* 0x000fe400078e0007 */
[----:B------:R-:W-:-:S07]  /*1bc90*/  IMAD.MOV.U32 R5, RZ, RZ, R14 ;  /* 0x000000ffff057224 */ /* 0x000fce00078e000e */
[----:B------:R-:W-:Y:S05]  /*1bca0*/  WARPSYNC.COLLECTIVE R15, `(.L_x_4984) ;  /* 0x000000000f087348 */ /* 0x000fea0003c00000 */
[----:B------:R0:W1:Y:S02]  /*1bcb0*/  SHFL.IDX P6, R14, R13, R12, R11 ;  /* 0x0000000c0d0e7389 */ /* 0x00006400000c000b */
[----:B01----:R-:W-:Y:S01]  /*1bcc0*/  ENDCOLLECTIVE ;  /* 0x000000000000791b */ /* 0x003fe20003800000 */
.L_x_4984:
[----:B------:R-:W-:Y:S05]  /*1bcd0*/  BRA `(.L_x_4985) ;  /* 0xfffffebc002c7947 */ /* 0x000fea000383ffff */
.L_x_4761:
        /* <DEDUP_REMOVED lines=8> */
.L_x_4987:
[----:B------:R-:W-:Y:S05]  /*1bd60*/  BSYNC B1 ;  /* 0x0000000000017941 */ /* 0x000fea0003800000 */
.L_x_4986:
        /* <DEDUP_REMOVED lines=8> */
.L_x_4988:
[----:B------:R-:W-:Y:S02]  /*1bdf0*/  IMAD.MOV.U32 R13, RZ, RZ, R10 ;  /* 0x000000ffff0d7224 */ /* 0x000fe400078e000a */
[----:B------:R-:W-:-:S07]  /*1be00*/  IMAD.MOV.U32 R0, RZ, RZ, R14 ;  /* 0x000000ffff007224 */ /* 0x000fce00078e000e */
[----:B------:R-:W-:Y:S05]  /*1be10*/  WARPSYNC.COLLECTIVE R15, `(.L_x_4989) ;  /* 0x000000000f087348 */ /* 0x000fea0003c00000 */
[----:B------:R0:W1:Y:S02]  /*1be20*/  SHFL.IDX P6, R14, R13, R12, R11 ;  /* 0x0000000c0d0e7389 */ /* 0x00006400000c000b */
[----:B01----:R-:W-:Y:S01]  /*1be30*/  ENDCOLLECTIVE ;  /* 0x000000000000791b */ /* 0x003fe20003800000 */
.L_x_4989:
[----:B------:R-:W-:Y:S02]  /*1be40*/  IMAD.MOV.U32 R13, RZ, RZ, R7 ;  /* 0x000000ffff0d7224 */ /* 0x000fe400078e0007 */
[----:B------:R-:W-:-:S07]  /*1be50*/  IMAD.MOV.U32 R5, RZ, RZ, R14 ;  /* 0x000000ffff057224 */ /* 0x000fce00078e000e */
[----:B------:R-:W-:Y:S05]  /*1be60*/  WARPSYNC.COLLECTIVE R15, `(.L_x_4990) ;  /* 0x000000000f087348 */ /* 0x000fea0003c00000 */
[----:B------:R0:W1:Y:S02]  /*1be70*/  SHFL.IDX P6, R14, R13, R12, R11 ;  /* 0x0000000c0d0e7389 */ /* 0x00006400000c000b */
[----:B01----:R-:W-:Y:S01]  /*1be80*/  ENDCOLLECTIVE ;  /* 0x000000000000791b */ /* 0x003fe20003800000 */
.L_x_4990:
[----:B------:R-:W-:Y:S05]  /*1be90*/  BRA `(.L_x_4991) ;  /* 0xfffffebc008c7947 */ /* 0x000fea000383ffff */
.L_x_4765:
[----:B0-----:R0:W1:Y:S02]  /*1bea0*/  SYNCS.PHASECHK.TRANS64.TRYWAIT P0, [R2+URZ+0x28c00], R37 ;  /* 0x028c0025020075a7 */ /* 0x001064000800017f */
[----:B-1----:R-:W-:Y:S05]  /*1beb0*/  @!P0 NANOSLEEP.SYNCS 0x989680 ;  /* 0x009896800000895d */ /* 0x002fea0003900000 */
[----:B------:R-:W1:Y:S02]  /*1bec0*/  @!P0 SYNCS.PHASECHK.TRANS64 P0, [R2+URZ+0x28c00], R37 ;  /* 0x028c0025020085a7 */ /* 0x000e64000800007f */
[----:B-1----:R-:W-:Y:S05]  /*1bed0*/  @!P0 BRA `(.L_x_4765) ;  /* 0xfffffffc00f08947 */ /* 0x002fea000383ffff */
[----:B------:R-:W-:Y:S05]  /*1bee0*/  BRA `(.L_x_4992) ;  /* 0xfffffec000787947 */ /* 0x000fea000383ffff */
.L_x_4773:
[----:B------:R-:W0:Y:S01]  /*1bef0*/  LDC R37, c[0x0][0x3f4] ;  /* 0x0000fd00ff257b82 */ /* 0x000e220000000800 */
        /* <DEDUP_REMOVED lines=8> */
.L_x_4994:
[----:B------:R-:W-:Y:S05]  /*1bf80*/  BSYNC B1 ;  /* 0x0000000000017941 */ /* 0x000fea0003800000 */
.L_x_4993:
        /* <DEDUP_REMOVED lines=10> */
.L_x_4995:
        /* <DEDUP_REMOVED lines=8> */
.L_x_4996:
[----:B------:R-:W-:-:S05]  /*1c0b0*/  @!P1 IADD3 R6, P2, R3, R5, RZ ;  /* 0x0000000503069210 */ /* 0x000fca0007f5e0ff */
[----:B------:R-:W-:Y:S02]  /*1c0c0*/  @!P1 IMAD.X R7, R0, 0x1, R21, P2 ;  /* 0x0000000100079824 */ /* 0x000fe400010e0615 */
[----:B------:R-:W-:Y:S02]  /*1c0d0*/  IMAD.MOV.U32 R13, RZ, RZ, R27 ;  /* 0x000000ffff0d7224 */ /* 0x000fe400078e001b */
[----:B------:R-:W-:-:S07]  /*1c0e0*/  IMAD.MOV.U32 R4, RZ, RZ, R14 ;  /* 0x000000ffff047224 */ /* 0x000fce00078e000e */
[----:B------:R-:W-:Y:S05]  /*1c0f0*/  WARPSYNC.COLLECTIVE R15, `(.L_x_4997) ;  /* 0x000000000f087348 */ /* 0x000fea0003c00000 */
[----:B------:R0:W1:Y:S02]  /*1c100*/  SHFL.IDX P6, R14, R13, R12, R11 ;  /* 0x0000000c0d0e7389 */ /* 0x00006400000c000b */
[----:B01----:R-:W-:Y:S01]  /*1c110*/  ENDCOLLECTIVE ;  /* 0x000000000000791b */ /* 0x003fe20003800000 */
.L_x_4997:
        /* <DEDUP_REMOVED lines=19> */
.L_x_4998:
[----:B------:R-:W-:Y:S01]  /*1c250*/  @!P1 IMAD.MOV.U32 R32, RZ, RZ, R10 ;  /* 0x000000ffff209224 */ /* 0x000fe200078e000a */
[----:B------:R-:W-:Y:S01]  /*1c260*/  MOV R0, R30 ;  /* 0x0000001e00007202 */ /* 0x000fe20000000f00 */
[----:B------:R-:W-:Y:S02]  /*1c270*/  IMAD.MOV.U32 R3, RZ, RZ, R31 ;  /* 0x000000ffff037224 */ /* 0x000fe400078e001f */
[----:B------:R-:W-:Y:S01]  /*1c280*/  IMAD.MOV.U32 R8, RZ, RZ, R32 ;  /* 0x000000ffff087224 */ /* 0x000fe200078e0020 */
[----:B------:R-:W-:Y:S01]  /*1c290*/  PRMT R41, R0, 0x7610, R41 ;  /* 0x0000761000297816 */ /* 0x000fe20000000029 */
[----:B------:R-:W-:Y:S01]  /*1c2a0*/  IMAD.MOV.U32 R9, RZ, RZ, R33 ;  /* 0x000000ffff097224 */ /* 0x000fe200078e0021 */
[----:B------:R-:W-:-:S04]  /*1c2b0*/  PRMT R34, R34, 0x5410, R3 ;  /* 0x0000541022227816 */ /* 0x000fc80000000003 */
[----:B------:R-:W-:Y:S01]  /*1c2c0*/  PRMT R34, R8, 0x7610, R34 ;  /* 0x0000761008227816 */ /* 0x000fe20000000022 */
[----:B------:R-:W-:Y:S01]  /*1c2d0*/  IMAD.MOV.U32 R13, RZ, RZ, R25 ;  /* 0x000000ffff0d7224 */ /* 0x000fe200078e0019 */
[----:B------:R-:W-:Y:S02]  /*1c2e0*/  PRMT R36, R9, 0x7610, R36 ;  /* 0x0000761009247816 */ /* 0x000fe40000000024 */
[----:B------:R-:W-:Y:S01]  /*1c2f0*/  @!P1 MOV R29, R7 ;  /* 0x00000007001d9202 */ /* 0x000fe20000000f00 */
[----:B------:R-:W-:Y:S02]  /*1c300*/  @!P1 IMAD.MOV.U32 R20, RZ, RZ, R4 ;  /* 0x000000ffff149224 */ /* 0x000fe400078e0004 */
[----:B------:R-:W-:Y:S02]  /*1c310*/  @!P1 IMAD.MOV.U32 R21, RZ, RZ, R5 ;  /* 0x000000ffff159224 */ /* 0x000fe400078e0005 */
[----:B------:R-:W-:Y:S02]  /*1c320*/  @!P1 IMAD.MOV.U32 R28, RZ, RZ, R6 ;  /* 0x000000ffff1c9224 */ /* 0x000fe400078e0006 */
[----:B------:R-:W-:-:S07]  /*1c330*/  IMAD.MOV.U32 R0, RZ, RZ, R14 ;  /* 0x000000ffff007224 */ /* 0x000fce00078e000e */
[----:B------:R-:W-:Y:S05]  /*1c340*/  WARPSYNC.COLLECTIVE R15, `(.L_x_4999) ;  /* 0x000000000f087348 */ /* 0x000fea0003c00000 */
[----:B------:R0:W1:Y:S02]  /*1c350*/  SHFL.IDX P6, R14, R13, R12, R11 ;  /* 0x0000000c0d0e7389 */ /* 0x00006400000c000b */
[----:B01----:R-:W-:Y:S01]  /*1c360*/  ENDCOLLECTIVE ;  /* 0x000000000000791b */ /* 0x003fe20003800000 */
.L_x_4999:
[----:B------:R-:W-:Y:S02]  /*1c370*/  IMAD.MOV.U32 R4, RZ, RZ, R20 ;  /* 0x000000ffff047224 */ /* 0x000fe400078e0014 */
[----:B------:R-:W-:Y:S02]  /*1c380*/  IMAD.MOV.U32 R5, RZ, RZ, R21 ;  /* 0x000000ffff057224 */ /* 0x000fe400078e0015 */
[----:B------:R-:W-:Y:S02]  /*1c390*/  IMAD.MOV.U32 R7, RZ, RZ, R29 ;  /* 0x000000ffff077224 */ /* 0x000fe400078e001d */
[----:B------:R-:W-:Y:S01]  /*1c3a0*/  IMAD.MOV.U32 R6, RZ, RZ, R28 ;  /* 0x000000ffff067224 */ /* 0x000fe200078e001c */
[----:B------:R-:W-:Y:S02]  /*1c3b0*/  PRMT R41, R41, 0x5410, R5 ;  /* 0x0000541029297816 */ /* 0x000fe40000000005 */
[----:B------:R-:W-:Y:S02]  /*1c3c0*/  PRMT R39, R7, 0x5410, R4 ;  /* 0x0000541007277816 */ /* 0x000fe40000000004 */
[----:B------:R-:W-:-:S02]  /*1c3d0*/  CS2R R4, SRZ ;  /* 0x0000000000047805 */ /* 0x000fc4000001ff00 */
[----:B------:R-:W-:Y:S01]  /*1c3e0*/  PRMT R43, R43, 0x5410, R6 ;  /* 0x000054102b2b7816 */ /* 0x000fe20000000006 */
[----:B------:R-:W-:Y:S02]  /*1c3f0*/  IMAD.MOV.U32 R13, RZ, RZ, R24 ;  /* 0x000000ffff0d7224 */ /* 0x000fe400078e0018 */
[----:B------:R-:W-:-:S07]  /*1c400*/  IMAD.MOV.U32 R3, RZ, RZ, R14 ;  /* 0x000000ffff037224 */ /* 0x000fce00078e000e */
[----:B------:R-:W-:Y:S05]  /*1c410*/  WARPSYNC.COLLECTIVE R15, `(.L_x_5000) ;  /* 0x000000000f087348 */ /* 0x000fea0003c00000 */
[----:B------:R0:W1:Y:S02]  /*1c420*/  SHFL.IDX P6, R14, R13, R12, R11 ;  /* 0x0000000c0d0e7389 */ /* 0x00006400000c000b */
[----:B01----:R-:W-:Y:S01]  /*1c430*/  ENDCOLLECTIVE ;  /* 0x000000000000791b */ /* 0x003fe20003800000 */
.L_x_5000:
[----:B------:R-:W-:Y:S02]  /*1c440*/  IMAD.MOV.U32 R13, RZ, RZ, R27 ;  /* 0x000000ffff0d7224 */ /* 0x000fe400078e001b */
[----:B------:R-:W-:-:S07]  /*1c450*/  IMAD.MOV.U32 R24, RZ, RZ, R14 ;  /* 0x000000ffff187224 */ /* 0x000fce00078e000e */
[----:B------:R-:W-:Y:S05]  /*1c460*/  WARPSYNC.COLLECTIVE R15, `(.L_x_5001) ;  /* 0x000000000f087348 */ /* 0x000fea0003c00000 */
[----:B------:R0:W1:Y:S02]  /*1c470*/  SHFL.IDX P6, R14, R13, R12, R11 ;  /* 0x0000000c0d0e7389 */ /* 0x00006400000c000b */
[----:B01----:R-:W-:Y:S01]  /*1c480*/  ENDCOLLECTIVE ;  /* 0x000000000000791b */ /* 0x003fe20003800000 */
.L_x_5001:
[----:B------:R-:W-:Y:S05]  /*1c490*/  BRA `(.L_x_5002) ;  /* 0xfffffecc009c7947 */ /* 0x000fea000383ffff */
.L_x_4777:
[----:B0-----:R0:W1:Y:S02]  /*1c4a0*/  SYNCS.PHASECHK.TRANS64.TRYWAIT P1, [R2+URZ+0x28c00], R13 ;  /* 0x028c000d020075a7 */ /* 0x001064000802017f */
[----:B-1----:R-:W-:Y:S05]  /*1c4b0*/  @!P1 NANOSLEEP.SYNCS 0x989680 ;  /* 0x009896800000995d */ /* 0x002fea0003900000 */
[----:B------:R-:W1:Y:S02]  /*1c4c0*/  @!P1 SYNCS.PHASECHK.TRANS64 P1, [R2+URZ+0x28c00], R13 ;  /* 0x028c000d020095a7 */ /* 0x000e64000802007f */
[----:B-1----:R-:W-:Y:S05]  /*1c4d0*/  @!P1 BRA `(.L_x_4777) ;  /* 0xfffffffc00f09947 */ /* 0x002fea000383ffff */
[----:B------:R-:W-:Y:S05]  /*1c4e0*/  BRA `(.L_x_5003) ;  /* 0xfffffed0003c7947 */ /* 0x000fea000383ffff */
.L_x_4783:
[----:B0-----:R0:W1:Y:S02]  /*1c4f0*/  SYNCS.PHASECHK.TRANS64.TRYWAIT P1, [R20+URZ+0x28c30], R21 ;  /* 0x028c3015140075a7 */ /* 0x001064000802017f */
[----:B-1----:R-:W-:Y:S05]  /*1c500*/  @!P1 NANOSLEEP.SYNCS 0x989680 ;  /* 0x009896800000995d */ /* 0x002fea0003900000 */
[----:B------:R-:W1:Y:S02]  /*1c510*/  @!P1 SYNCS.PHASECHK.TRANS64 P1, [R20+URZ+0x28c30], R21 ;  /* 0x028c3015140095a7 */ /* 0x000e64000802007f */
[----:B-1----:R-:W-:Y:S05]  /*1c520*/  @!P1 BRA `(.L_x_4783) ;  /* 0xfffffffc00f09947 */ /* 0x002fea000383ffff */
[----:B------:R-:W-:Y:S05]  /*1c530*/  BRA `(.L_x_4782) ;  /* 0xfffffedc00f87947 */ /* 0x000fea000383ffff */
.L_x_4789:
[----:B--2---:R2:W3:Y:S02]  /*1c540*/  SYNCS.PHASECHK.TRANS64.TRYWAIT P1, [R20+URZ+0x28c50], R21 ;  /* 0x028c5015140075a7 */ /* 0x0044e4000802017f */
[----:B---3--:R-:W-:Y:S05]  /*1c550*/  @!P1 NANOSLEEP.SYNCS 0x989680 ;  /* 0x009896800000995d */ /* 0x008fea0003900000 */
[----:B------:R-:W3:Y:S02]  /*1c560*/  @!P1 SYNCS.PHASECHK.TRANS64 P1, [R20+URZ+0x28c50], R21 ;  /* 0x028c5015140095a7 */ /* 0x000ee4000802007f */
[----:B---3--:R-:W-:Y:S05]  /*1c570*/  @!P1 BRA `(.L_x_4789) ;  /* 0xfffffffc00f09947 */ /* 0x008fea000383ffff */
[----:B------:R-:W-:Y:S05]  /*1c580*/  BRA `(.L_x_4788) ;  /* 0xfffffef400bc7947 */ /* 0x000fea000383ffff */
.L_x_4798:
[----:B-1----:R1:W2:Y:S02]  /*1c590*/  SYNCS.PHASECHK.TRANS64.TRYWAIT P1, [R209+URZ+0x28c30], R213 ;  /* 0x028c30d5d10075a7 */ /* 0x0022a4000802017f */
[----:B--2---:R-:W-:Y:S05]  /*1c5a0*/  @!P1 NANOSLEEP.SYNCS 0x989680 ;  /* 0x009896800000995d */ /* 0x004fea0003900000 */
[----:B------:R-:W2:Y:S02]  /*1c5b0*/  @!P1 SYNCS.PHASECHK.TRANS64 P1, [R209+URZ+0x28c30], R213 ;  /* 0x028c30d5d10095a7 */ /* 0x000ea4000802007f */
[----:B--2---:R-:W-:Y:S05]  /*1c5c0*/  @!P1 BRA `(.L_x_4798) ;  /* 0xfffffffc00f09947 */ /* 0x004fea000383ffff */
[----:B------:R-:W-:Y:S05]  /*1c5d0*/  BRA `(.L_x_4797) ;  /* 0xfffffef800f07947 */ /* 0x000fea000383ffff */
.L_x_4804:
[----:B--2---:R2:W3:Y:S02]  /*1c5e0*/  SYNCS.PHASECHK.TRANS64.TRYWAIT P1, [R209+URZ+0x28c50], R213 ;  /* 0x028c50d5d10075a7 */ /* 0x0044e4000802017f */
[----:B---3--:R-:W-:Y:S05]  /*1c5f0*/  @!P1 NANOSLEEP.SYNCS 0x989680 ;  /* 0x009896800000995d */ /* 0x008fea0003900000 */
[----:B------:R-:W3:Y:S02]  /*1c600*/  @!P1 SYNCS.PHASECHK.TRANS64 P1, [R209+URZ+0x28c50], R213 ;  /* 0x028c50d5d10095a7 */ /* 0x000ee4000802007f */
[----:B---3--:R-:W-:Y:S05]  /*1c610*/  @!P1 BRA `(.L_x_4804) ;  /* 0xfffffffc00f09947 */ /* 0x008fea000383ffff */
[----:B------:R-:W-:Y:S05]  /*1c620*/  BRA `(.L_x_4803) ;  /* 0xffffff1800a47947 */ /* 0x000fea000383ffff */
.L_x_4813:
[----:B-1----:R1:W2:Y:S02]  /*1c630*/  SYNCS.PHASECHK.TRANS64.TRYWAIT P1, [R198+URZ+0x28c30], R20 ;  /* 0x028c3014c60075a7 */ /* 0x0022a4000802017f */
[----:B--2---:R-:W-:Y:S05]  /*1c640*/  @!P1 NANOSLEEP.SYNCS 0x989680 ;  /* 0x009896800000995d */ /* 0x004fea0003900000 */
[----:B------:R-:W2:Y:S02]  /*1c650*/  @!P1 SYNCS.PHASECHK.TRANS64 P1, [R198+URZ+0x28c30], R20 ;  /* 0x028c3014c60095a7 */ /* 0x000ea4000802007f */
[----:B--2---:R-:W-:Y:S05]  /*1c660*/  @!P1 BRA `(.L_x_4813) ;  /* 0xfffffffc00f09947 */ /* 0x004fea000383ffff */
[----:B------:R-:W-:Y:S05]  /*1c670*/  BRA `(.L_x_4812) ;  /* 0xffffff1c00c47947 */ /* 0x000fea000383ffff */
.L_x_4819:
[----:B--2---:R2:W3:Y:S02]  /*1c680*/  SYNCS.PHASECHK.TRANS64.TRYWAIT P1, [R198+URZ+0x28c50], R20 ;  /* 0x028c5014c60075a7 */ /* 0x0044e4000802017f */
[----:B---3--:R-:W-:Y:S05]  /*1c690*/  @!P1 NANOSLEEP.SYNCS 0x989680 ;  /* 0x009896800000995d */ /* 0x008fea0003900000 */
[----:B------:R-:W3:Y:S02]  /*1c6a0*/  @!P1 SYNCS.PHASECHK.TRANS64 P1, [R198+URZ+0x28c50], R20 ;  /* 0x028c5014c60095a7 */ /* 0x000ee4000802007f */
[----:B---3--:R-:W-:Y:S05]  /*1c6b0*/  @!P1 BRA `(.L_x_4819) ;  /* 0xfffffffc00f09947 */ /* 0x008fea000383ffff */
[----:B------:R-:W-:Y:S05]  /*1c6c0*/  BRA `(.L_x_4818) ;  /* 0xffffff3800247947 */ /* 0x000fea000383ffff */
.L_x_4850:
        /* <DEDUP_REMOVED lines=8> */
[----:B-1----:R-:W-:Y:S05]  /*1c750*/  WARPSYNC.COLLECTIVE R15, `(.L_x_5005) ;  /* 0x000000000f087348 */ /* 0x002fea0003c00000 */
[----:B------:R0:W2:Y:S02]  /*1c760*/  SHFL.IDX P6, R14, R13, R12, R11 ;  /* 0x0000000c0d0e7389 */ /* 0x0000a400000c000b */
[----:B012---:R-:W-:Y:S01]  /*1c770*/  ENDCOLLECTIVE ;  /* 0x000000000000791b */ /* 0x007fe20003800000 */
.L_x_5005:
[----:B------:R-:W-:Y:S05]  /*1c780*/  BSYNC B1 ;  /* 0x0000000000017941 */ /* 0x000fea0003800000 */
.L_x_5004:
[----:B------:R-:W-:Y:S05]  /*1c790*/  BRA `(.L_x_5006) ;  /* 0xffffff8c00487947 */ /* 0x000fea000383ffff */
.L_x_4852:
[----:B------:R-:W-:Y:S01]  /*1c7a0*/  BSSY B1, `(.L_x_5007) ;  /* 0x0000006000017945 */ /* 0x000fe20003800000 */
[----:B------:R-:W-:-:S07]  /*1c7b0*/  IMAD.MOV.U32 R15, RZ, RZ, -0x1 ;  /* 0xffffffffff0f7424 */ /* 0x000fce00078e00ff */
[----:B012---:R-:W-:Y:S05]  /*1c7c0*/  WARPSYNC.COLLECTIVE R15, `(.L_x_5008) ;  /* 0x000000000f0c7348 */ /* 0x007fea0003c00000 */
[----:B------:R-:W-:Y:S02]  /*1c7d0*/  ELECT P6, UR62, PT ;  /* 0x00000000003e782f */ /* 0x000fe400038c0000 */
[----:B------:R-:W-:Y:S01]  /*1c7e0*/  MOV R14, UR62 ;  /* 0x0000003e000e7c02 */ /* 0x000fe20008000f00 */
[----:B012---:R-:W-:Y:S10]  /*1c7f0*/  ENDCOLLECTIVE ;  /* 0x000000000000791b */ /* 0x007ff40003800000 */
.L_x_5008:
[----:B------:R-:W-:Y:S05]  /*1c800*/  BSYNC B1 ;  /* 0x0000000000017941 */ /* 0x000fea0003800000 */
.L_x_5007:
[----:B------:R-:W-:Y:S05]  /*1c810*/  BRA `(.L_x_4851) ;  /* 0xffffff8c00407947 */ /* 0x000fea000383ffff */
.L_x_4854:
[----:B0-----:R0:W2:Y:S02]  /*1c820*/  SYNCS.PHASECHK.TRANS64.TRYWAIT P0, [R23+URZ+0x28c20], R3 ;  /* 0x028c2003170075a7 */ /* 0x0010a4000800017f */
[----:B--2---:R-:W-:Y:S05]  /*1c830*/  @!P0 NANOSLEEP.SYNCS 0x989680 ;  /* 0x009896800000895d */ /* 0x004fea0003900000 */
[----:B------:R-:W2:Y:S02]  /*1c840*/  @!P0 SYNCS.PHASECHK.TRANS64 P0, [R23+URZ+0x28c20], R3 ;  /* 0x028c2003170085a7 */ /* 0x000ea4000800007f */
[----:B--2---:R-:W-:Y:S05]  /*1c850*/  @!P0 BRA `(.L_x_4854) ;  /* 0xfffffffc00f08947 */ /* 0x004fea000383ffff */
[----:B------:R-:W-:Y:S05]  /*1c860*/  BRA `(.L_x_5009) ;  /* 0xffffff8c00507947 */ /* 0x000fea000383ffff */
.L_x_4858:
[----:B0-----:R0:W1:Y:S02]  /*1c870*/  SYNCS.PHASECHK.TRANS64.TRYWAIT P0, [R3+URZ+0x28ca0], R8 ;  /* 0x028ca008030075a7 */ /* 0x001064000800017f */
[----:B-1----:R-:W-:Y:S05]  /*1c880*/  @!P0 NANOSLEEP.SYNCS 0x989680 ;  /* 0x009896800000895d */ /* 0x002fea0003900000 */
[----:B------:R-:W1:Y:S02]  /*1c890*/  @!P0 SYNCS.PHASECHK.TRANS64 P0, [R3+URZ+0x28ca0], R8 ;  /* 0x028ca008030085a7 */ /* 0x000e64000800007f */
[----:B-1----:R-:W-:Y:S05]  /*1c8a0*/  @!P0 BRA `(.L_x_4858) ;  /* 0xfffffffc00f08947 */ /* 0x002fea000383ffff */
[----:B------:R-:W-:Y:S05]  /*1c8b0*/  BRA `(.L_x_5010) ;  /* 0xffffff8c00687947 */ /* 0x000fea000383ffff */
.L_x_4863:
[----:B-1----:R1:W2:Y:S02]  /*1c8c0*/  SYNCS.PHASECHK.TRANS64.TRYWAIT P0, [R3+URZ+0x28cc0], R8 ;  /* 0x028cc008030075a7 */ /* 0x0022a4000800017f */
[----:B--2---:R-:W-:Y:S05]  /*1c8d0*/  @!P0 NANOSLEEP.SYNCS 0x989680 ;  /* 0x009896800000895d */ /* 0x004fea0003900000 */
[----:B------:R-:W2:Y:S02]  /*1c8e0*/  @!P0 SYNCS.PHASECHK.TRANS64 P0, [R3+URZ+0x28cc0], R8 ;  /* 0x028cc008030085a7 */ /* 0x000ea4000800007f */
[----:B--2---:R-:W-:Y:S05]  /*1c8f0*/  @!P0 BRA `(.L_x_4863) ;  /* 0xfffffffc00f08947 */ /* 0x004fea000383ffff */
[----:B------:R-:W-:Y:S05]  /*1c900*/  BRA `(.L_x_5011) ;  /* 0xffffff8c00e47947 */ /* 0x000fea000383ffff */
.L_x_4877:
[----:B0-----:R0:W2:Y:S02]  /*1c910*/  SYNCS.PHASECHK.TRANS64.TRYWAIT P1, [R8+URZ+0x28ca0], R2 ;  /* 0x028ca002080075a7 */ /* 0x0010a4000802017f */
[----:B--2---:R-:W-:Y:S05]  /*1c920*/  @!P1 NANOSLEEP.SYNCS 0x989680 ;  /* 0x009896800000995d */ /* 0x004fea0003900000 */
[----:B------:R-:W2:Y:S02]  /*1c930*/  @!P1 SYNCS.PHASECHK.TRANS64 P1, [R8+URZ+0x28ca0], R2 ;  /* 0x028ca002080095a7 */ /* 0x000ea4000802007f */
[----:B--2---:R-:W-:Y:S05]  /*1c940*/  @!P1 BRA `(.L_x_4877) ;  /* 0xfffffffc00f09947 */ /* 0x004fea000383ffff */
[----:B------:R-:W-:Y:S05]  /*1c950*/  BRA `(.L_x_5012) ;  /* 0xffffff9800487947 */ /* 0x000fea000383ffff */
.L_x_4882:
[----:B-1----:R1:W2:Y:S02]  /*1c960*/  SYNCS.PHASECHK.TRANS64.TRYWAIT P1, [R8+URZ+0x28cc0], R2 ;  /* 0x028cc002080075a7 */ /* 0x0022a4000802017f */
[----:B--2---:R-:W-:Y:S05]  /*1c970*/  @!P1 NANOSLEEP.SYNCS 0x989680 ;  /* 0x009896800000995d */ /* 0x004fea0003900000 */
[----:B------:R-:W2:Y:S02]  /*1c980*/  @!P1 SYNCS.PHASECHK.TRANS64 P1, [R8+URZ+0x28cc0], R2 ;  /* 0x028cc002080095a7 */ /* 0x000ea4000802007f */
[----:B--2---:R-:W-:Y:S05]  /*1c990*/  @!P1 BRA `(.L_x_4882) ;  /* 0xfffffffc00f09947 */ /* 0x004fea000383ffff */
[----:B------:R-:W-:Y:S05]  /*1c9a0*/  BRA `(.L_x_5013) ;  /* 0xffffff9800c07947 */ /* 0x000fea000383ffff */
.L_x_4902:
        /* <DEDUP_REMOVED lines=11> */
.L_x_5015:
[----:B------:R-:W-:Y:S05]  /*1ca60*/  BSYNC B0 ;  /* 0x0000000000007941 */ /* 0x000fea0003800000 */
.L_x_5014:
[----:B------:R-:W-:Y:S05]  /*1ca70*/  BRA `(.L_x_5016) ;  /* 0xffffffac00cc7947 */ /* 0x000fea000383ffff */
.L_x_4905:
[----:B0-----:R0:W1:Y:S02]  /*1ca80*/  SYNCS.PHASECHK.TRANS64.TRYWAIT P0, [R31+URZ+0x28c40], R0 ;  /* 0x028c40001f0075a7 */ /* 0x001064000800017f */
[----:B-1----:R-:W-:Y:S05]  /*1ca90*/  @!P0 NANOSLEEP.SYNCS 0x989680 ;  /* 0x009896800000895d */ /* 0x002fea0003900000 */
[----:B------:R-:W1:Y:S02]  /*1caa0*/  @!P0 SYNCS.PHASECHK.TRANS64 P0, [R31+URZ+0x28c40], R0 ;  /* 0x028c40001f0085a7 */ /* 0x000e64000800007f */
[----:B-1----:R-:W-:Y:S05]  /*1cab0*/  @!P0 BRA `(.L_x_4905) ;  /* 0xfffffffc00f08947 */ /* 0x002fea000383ffff */
[----:B------:R-:W-:Y:S05]  /*1cac0*/  BRA `(.L_x_5017) ;  /* 0xffffffb0000c7947 */ /* 0x000fea000383ffff */
.L_x_4906:
        /* <DEDUP_REMOVED lines=8> */
.L_x_5019:
[----:B------:R-:W-:Y:S05]  /*1cb50*/  BSYNC B0 ;  /* 0x0000000000007941 */ /* 0x000fea0003800000 */
.L_x_5018:
        /* <DEDUP_REMOVED lines=9> */
.L_x_5020:
[----:B------:R-:W-:Y:S02]  /*1cbf0*/  IMAD.MOV.U32 R13, RZ, RZ, R4 ;  /* 0x000000ffff0d7224 */ /* 0x000fe400078e0004 */
[----:B------:R-:W-:Y:S02]  /*1cc00*/  IMAD.MOV.U32 R12, RZ, RZ, 0x1 ;  /* 0x00000001ff0c7424 */ /* 0x000fe400078e00ff */
[----:B------:R-:W-:-:S07]  /*1cc10*/  IMAD.MOV.U32 R3, RZ, RZ, R14 ;  /* 0x000000ffff037224 */ /* 0x000fce00078e000e */
[----:B------:R-:W-:Y:S05]  /*1cc20*/  WARPSYNC.COLLECTIVE R15, `(.L_x_5021) ;  /* 0x000000000f087348 */ /* 0x000fea0003c00000 */
[----:B------:R0:W1:Y:S02]  /*1cc30*/  SHFL.IDX P6, R14, R13, R12, R11 ;  /* 0x0000000c0d0e7389 */ /* 0x00006400000c000b */
[----:B01----:R-:W-:Y:S01]  /*1cc40*/  ENDCOLLECTIVE ;  /* 0x000000000000791b */ /* 0x003fe20003800000 */
.L_x_5021:
        /* <DEDUP_REMOVED lines=15> */
.L_x_5022:
[----:B------:R-:W-:Y:S02]  /*1cd40*/  @P0 IMAD R6, R5, 0x2, R23 ;  /* 0x0000000205060824 */ /* 0x000fe400078e0217 */
[----:B------:R-:W-:Y:S02]  /*1cd50*/  IMAD.MOV.U32 R13, RZ, RZ, R4 ;  /* 0x000000ffff0d7224 */ /* 0x000fe400078e0004 */
[----:B------:R-:W-:Y:S02]  /*1cd60*/  IMAD.MOV.U32 R12, RZ, RZ, 0x2 ;  /* 0x00000002ff0c7424 */ /* 0x000fe400078e00ff */
[----:B------:R-:W-:-:S07]  /*1cd70*/  IMAD.MOV.U32 R3, RZ, RZ, R14 ;  /* 0x000000ffff037224 */ /* 0x000fce00078e000e */
[----:B------:R-:W-:Y:S05]  /*1cd80*/  WARPSYNC.COLLECTIVE R15, `(.L_x_5023) ;  /* 0x000000000f087348 */ /* 0x000fea0003c00000 */
[----:B------:R0:W1:Y:S02]  /*1cd90*/  SHFL.IDX P6, R14, R13, R12, R11 ;  /* 0x0000000c0d0e7389 */ /* 0x00006400000c000b */
[----:B01----:R-:W-:Y:S01]  /*1cda0*/  ENDCOLLECTIVE ;  /* 0x000000000000791b */ /* 0x003fe20003800000 */
.L_x_5023:
        /* <DEDUP_REMOVED lines=15> */
.L_x_5024:
[----:B------:R-:W-:Y:S02]  /*1cea0*/  @P0 IMAD R6, R5, 0x2, R23 ;  /* 0x0000000205060824 */ /* 0x000fe400078e0217 */
[----:B------:R-:W-:Y:S02]  /*1ceb0*/  IMAD.MOV.U32 R13, RZ, RZ, R4 ;  /* 0x000000ffff0d7224 */ /* 0x000fe400078e0004 */
[----:B------:R-:W-:Y:S02]  /*1cec0*/  IMAD.MOV.U32 R12, RZ, RZ, 0x3 ;  /* 0x00000003ff0c7424 */ /* 0x000fe400078e00ff */
[----:B------:R-:W-:-:S07]  /*1ced0*/  IMAD.MOV.U32 R3, RZ, RZ, R14 ;  /* 0x000000ffff037224 */ /* 0x000fce00078e000e */
[----:B------:R-:W-:Y:S05]  /*1cee0*/  WARPSYNC.COLLECTIVE R15, `(.L_x_5025) ;  /* 0x000000000f087348 */ /* 0x000fea0003c00000 */
[----:B------:R0:W1:Y:S02]  /*1cef0*/  SHFL.IDX P6, R14, R13, R12, R11 ;  /* 0x0000000c0d0e7389 */ /* 0x00006400000c000b */
[----:B01----:R-:W-:Y:S01]  /*1cf00*/  ENDCOLLECTIVE ;  /* 0x000000000000791b */ /* 0x003fe20003800000 */
.L_x_5025:
[----:B------:R-:W-:-:S04]  /*1cf10*/  @P0 LEA R3, P1, R7, R3, 0x1 ;  /* 0x0000000307030211 */ /* 0x000fc800078208ff */
[----:B------:R-:W-:-:S04]  /*1cf20*/  @P0 IADD3.X R2, RZ, R2, RZ, P1, !PT ;  /* 0x00000002ff020210 */ /* 0x000fc80000ffe4ff */
[----:B------:R-:W-:Y:S01]  /*1cf30*/  @P0 LOP3.LUT R3, R3, R2, RZ, 0x3c, !PT ;  /* 0x0000000203030212 */ /* 0x000fe200078e3cff */
[----:B------:R-:W-:-:S03]  /*1cf40*/  IMAD.MOV.U32 R13, RZ, RZ, R0 ;  /* 0x000000ffff0d7224 */ /* 0x000fc600078e0000 */
[----:B------:R-:W-:-:S04]  /*1cf50*/  @P0 LOP3.LUT R2, R3, R2, RZ, 0x3c, !PT ;  /* 0x0000000203020212 */ /* 0x000fc800078e3cff */
[----:B------:R-:W-:Y:S01]  /*1cf60*/  @P0 LOP3.LUT R3, R3, R2, RZ, 0x3c, !PT ;  /* 0x0000000203030212 */ /* 0x000fe200078e3cff */
[----:B------:R-:W-:-:S04]  /*1cf70*/  IMAD.MOV.U32 R4, RZ, RZ, R14 ;  /* 0x000000ffff047224 */ /* 0x000fc800078e000e */
[----:B------:R-:W-:Y:S01]  /*1cf80*/  @!PT LDS RZ, [RZ] ;  /* 0x00000000fffff984 */ /* 0x000fe20000000800 */
[----:B------:R-:W-:Y:S01]  /*1cf90*/  @!PT LDS RZ, [RZ] ;  /* 0x00000000fffff984 */ /* 0x000fe20000000800 */
[----:B------:R-:W-:Y:S01]  /*1cfa0*/  @!PT LDS RZ, [RZ] ;  /* 0x00000000fffff984 */ /* 0x000fe20000000800 */
[----:B------:R0:W-:Y:S03]  /*1cfb0*/  @P0 LDGSTS.E.BYPASS.LTC128B.128 [R6+0x23400], desc[UR40][R2.64], !P2 ;  /* 0x2340000002060fae */ /* 0x0001e6000d101d68 */
[----:B0-----:R-:W-:Y:S05]  /*1cfc0*/  WARPSYNC.COLLECTIVE R15, `(.L_x_5026) ;  /* 0x000000000f087348 */ /* 0x001fea0003c00000 */
[----:B------:R1:W2:Y:S02]  /*1cfd0*/  SHFL.IDX P6, R14, R13, R12, R11 ;  /* 0x0000000c0d0e7389 */ /* 0x0002a400000c000b */
[----:B012---:R-:W-:Y:S01]  /*1cfe0*/  ENDCOLLECTIVE ;  /* 0x000000000000791b */ /* 0x007fe20003800000 */
.L_x_5026:
[----:B------:R-:W-:Y:S01]  /*1cff0*/  IMAD.MOV.U32 R0, RZ, RZ, R14 ;  /* 0x000000ffff007224 */ /* 0x000fe200078e000e */
[----:B------:R-:W-:Y:S06]  /*1d000*/  BRA `(.L_x_5027) ;  /* 0xffffffac00c87947 */ /* 0x000fec000383ffff */
.L_x_4911:
        /* <DEDUP_REMOVED lines=9> */
.L_x_5028:
[C---:B------:R-:W-:Y:S01]  /*1d0a0*/  VIADD R6, R17.reuse, 0x10 ;  /* 0x0000001011067836 */ /* 0x040fe20000000000 */
[----:B------:R-:W-:Y:S01]  /*1d0b0*/  ISETP.GE.AND P0, PT, R17, R3, PT ;  /* 0x000000031100720c */ /* 0x000fe20003f06270 */
[----:B------:R-:W-:Y:S02]  /*1d0c0*/  IMAD.MOV.U32 R13, RZ, RZ, R0 ;  /* 0x000000ffff0d7224 */ /* 0x000fe400078e0000 */
[----:B------:R-:W-:-:S10]  /*1d0d0*/  IMAD.MOV.U32 R4, RZ, RZ, R14 ;  /* 0x000000ffff047224 */ /* 0x000fd400078e000e */
[----:B------:R-:W-:Y:S05]  /*1d0e0*/  WARPSYNC.COLLECTIVE R15, `(.L_x_5029) ;  /* 0x000000000f087348 */ /* 0x000fea0003c00000 */
[----:B------:R0:W1:Y:S02]  /*1d0f0*/  SHFL.IDX P6, R14, R13, R12, R11 ;  /* 0x0000000c0d0e7389 */ /* 0x00006400000c000b */
[----:B01----:R-:W-:Y:S01]  /*1d100*/  ENDCOLLECTIVE ;  /* 0x000000000000791b */ /* 0x003fe20003800000 */
.L_x_5029:
[----:B------:R-:W-:Y:S02]  /*1d110*/  IMAD.MOV.U32 R13, RZ, RZ, R2 ;  /* 0x000000ffff0d7224 */ /* 0x000fe400078e0002 */
[----:B------:R-:W-:Y:S02]  /*1d120*/  IMAD.MOV.U32 R12, RZ, RZ, 0x1 ;  /* 0x00000001ff0c7424 */ /* 0x000fe400078e00ff */
[----:B------:R-:W-:-:S07]  /*1d130*/  IMAD.MOV.U32 R5, RZ, RZ, R14 ;  /* 0x000000ffff057224 */ /* 0x000fce00078e000e */
[----:B------:R-:W-:Y:S05]  /*1d140*/  WARPSYNC.COLLECTIVE R15, `(.L_x_5030) ;  /* 0x000000000f087348 */ /* 0x000fea0003c00000 */
[----:B------:R0:W1:Y:S02]  /*1d150*/  SHFL.IDX P6, R14, R13, R12, R11 ;  /* 0x0000000c0d0e7389 */ /* 0x00006400000c000b */
[----:B01----:R-:W-:Y:S01]  /*1d160*/  ENDCOLLECTIVE ;  /* 0x000000000000791b */ /* 0x003fe20003800000 */
.L_x_5030:
        /* <DEDUP_REMOVED lines=10> */
[----:B------:R-:W-:Y:S02]  /*1d210*/  ISETP.GE.AND P0, PT, R6, R3, PT ;  /* 0x000000030600720c */ /* 0x000fe40003f06270 */
[----:B0-----:R-:W-:-:S11]  /*1d220*/  MOV R4, R14 ;  /* 0x0000000e00047202 */ /* 0x001fd60000000f00 */
[----:B------:R-:W-:Y:S05]  /*1d230*/  WARPSYNC.COLLECTIVE R15, `(.L_x_5031) ;  /* 0x000000000f087348 */ /* 0x000fea0003c00000 */
[----:B------:R0:W1:Y:S02]  /*1d240*/  SHFL.IDX P6, R14, R13, R12, R11 ;  /* 0x0000000c0d0e7389 */ /* 0x00006400000c000b */
[----:B01----:R-:W-:Y:S01]  /*1d250*/  ENDCOLLECTIVE ;  /* 0x000000000000791b */ /* 0x003fe20003800000 */
.L_x_5031:
[----:B------:R-:W-:Y:S02]  /*1d260*/  IMAD.MOV.U32 R13, RZ, RZ, R2 ;  /* 0x000000ffff0d7224 */ /* 0x000fe400078e0002 */
[----:B------:R-:W-:Y:S02]  /*1d270*/  IMAD.MOV.U32 R12, RZ, RZ, 0x2 ;  /* 0x00000002ff0c7424 */ /* 0x000fe400078e00ff */
[----:B------:R-:W-:-:S07]  /*1d280*/  IMAD.MOV.U32 R5, RZ, RZ, R14 ;  /* 0x000000ffff057224 */ /* 0x000fce00078e000e */
[----:B------:R-:W-:Y:S05]  /*1d290*/  WARPSYNC.COLLECTIVE R15, `(.L_x_5032) ;  /* 0x000000000f087348 */ /* 0x000fea0003c00000 */
[----:B------:R0:W1:Y:S02]  /*1d2a0*/  SHFL.IDX P6, R14, R13, R12, R11 ;  /* 0x0000000c0d0e7389 */ /* 0x00006400000c000b */
[----:B01----:R-:W-:Y:S01]  /*1d2b0*/  ENDCOLLECTIVE ;  /* 0x000000000000791b */ /* 0x003fe20003800000 */
.L_x_5032:
        /* <DEDUP_REMOVED lines=16> */
.L_x_5033:
[----:B------:R-:W-:Y:S02]  /*1d3c0*/  IMAD.MOV.U32 R13, RZ, RZ, R2 ;  /* 0x000000ffff0d7224 */ /* 0x000fe400078e0002 */
[----:B------:R-:W-:Y:S02]  /*1d3d0*/  IMAD.MOV.U32 R12, RZ, RZ, 0x3 ;  /* 0x00000003ff0c7424 */ /* 0x000fe400078e00ff */
[----:B------:R-:W-:-:S07]  /*1d3e0*/  IMAD.MOV.U32 R5, RZ, RZ, R14 ;  /* 0x000000ffff057224 */ /* 0x000fce00078e000e */
[----:B------:R-:W-:Y:S05]  /*1d3f0*/  WARPSYNC.COLLECTIVE R15, `(.L_x_5034) ;  /* 0x000000000f087348 */ /* 0x000fea0003c00000 */
[----:B------:R0:W1:Y:S02]  /*1d400*/  SHFL.IDX P6, R14, R13, R12, R11 ;  /* 0x0000000c0d0e7389 */ /* 0x00006400000c000b */
[----:B01----:R-:W-:Y:S01]  /*1d410*/  ENDCOLLECTIVE ;  /* 0x000000000000791b */ /* 0x003fe20003800000 */
.L_x_5034:
        /* <DEDUP_REMOVED lines=14> */
.L_x_5035:
[----:B------:R-:W-:Y:S01]  /*1d500*/  IMAD.MOV.U32 R0, RZ, RZ, R14 ;  /* 0x000000ffff007224 */ /* 0x000fe200078e000e */
[----:B------:R-:W-:Y:S06]  /*1d510*/  BRA `(.L_x_5036) ;  /* 0xffffffb000f87947 */ /* 0x000fec000383ffff */
.L_x_4914:
[----:B0-----:R0:W1:Y:S02]  /*1d520*/  SYNCS.PHASECHK.TRANS64.TRYWAIT P0, [R23+URZ+0x28c20], R0 ;  /* 0x028c2000170075a7 */ /* 0x001064000800017f */
[----:B-1----:R-:W-:Y:S05]  /*1d530*/  @!P0 NANOSLEEP.SYNCS 0x989680 ;  /* 0x009896800000895d */ /* 0x002fea0003900000 */
[----:B------:R-:W1:Y:S02]  /*1d540*/  @!P0 SYNCS.PHASECHK.TRANS64 P0, [R23+URZ+0x28c20], R0 ;  /* 0x028c2000170085a7 */ /* 0x000e64000800007f */
[----:B-1----:R-:W-:Y:S05]  /*1d550*/  @!P0 BRA `(.L_x_4914) ;  /* 0xfffffffc00f08947 */ /* 0x002fea000383ffff */
[----:B------:R-:W-:Y:S05]  /*1d560*/  BRA `(.L_x_5037) ;  /* 0xffffffb400547947 */ /* 0x000fea000383ffff */
.L_x_4917:
[----:B0-----:R0:W1:Y:S02]  /*1d570*/  SYNCS.PHASECHK.TRANS64.TRYWAIT P0, [R31+URZ+0x28c60], R0 ;  /* 0x028c60001f0075a7 */ /* 0x001064000800017f */
[----:B-1----:R-:W-:Y:S05]  /*1d580*/  @!P0 NANOSLEEP.SYNCS 0x989680 ;  /* 0x009896800000895d */ /* 0x002fea0003900000 */
[----:B------:R-:W1:Y:S02]  /*1d590*/  @!P0 SYNCS.PHASECHK.TRANS64 P0, [R31+URZ+0x28c60], R0 ;  /* 0x028c60001f0085a7 */ /* 0x000e64000800007f */
[----:B-1----:R-:W-:Y:S05]  /*1d5a0*/  @!P0 BRA `(.L_x_4917) ;  /* 0xfffffffc00f08947 */ /* 0x002fea000383ffff */
[----:B------:R-:W-:Y:S05]  /*1d5b0*/  BRA `(.L_x_5038) ;  /* 0xffffffb400647947 */ /* 0x000fea000383ffff */
.L_x_4918:
        /* <DEDUP_REMOVED lines=8> */
.L_x_5040:
[----:B------:R-:W-:Y:S05]  /*1d640*/  BSYNC B0 ;  /* 0x0000000000007941 */ /* 0x000fea0003800000 */
.L_x_5039:
        /* <DEDUP_REMOVED lines=15> */
.L_x_5041:
        /* <DEDUP_REMOVED lines=40> */
.L_x_5042:
[----:B------:R-:W-:Y:S02]  /*1d9c0*/  IMAD.MOV.U32 R13, RZ, RZ, R5 ;  /* 0x000000ffff0d7224 */ /* 0x000fe400078e0005 */
[----:B------:R-:W-:-:S07]  /*1d9d0*/  IMAD.MOV.U32 R3, RZ, RZ, R14 ;  /* 0x000000ffff037224 */ /* 0x000fce00078e000e */
[----:B------:R-:W-:Y:S05]  /*1d9e0*/  WARPSYNC.COLLECTIVE R15, `(.L_x_5043) ;  /* 0x000000000f087348 */ /* 0x000fea0003c00000 */
[----:B------:R0:W1:Y:S02]  /*1d9f0*/  SHFL.IDX P6, R14, R13, R12, R11 ;  /* 0x0000000c0d0e7389 */ /* 0x00006400000c000b */
[----:B01----:R-:W-:Y:S01]  /*1da00*/  ENDCOLLECTIVE ;  /* 0x000000000000791b */ /* 0x003fe20003800000 */
.L_x_5043:
        /* <DEDUP_REMOVED lines=29> */
.L_x_5044:
[----:B------:R-:W-:Y:S01]  /*1dbe0*/  IMAD.MOV.U32 R13, RZ, RZ, R5 ;  /* 0x000000ffff0d7224 */ /* 0x000fe200078e0005 */
[----:B------:R-:W-:-:S07]  /*1dbf0*/  MOV R7, R14 ;  /* 0x0000000e00077202 */ /* 0x000fce0000000f00 */
[----:B------:R-:W-:Y:S05]  /*1dc00*/  WARPSYNC.COLLECTIVE R15, `(.L_x_5045) ;  /* 0x000000000f087348 */ /* 0x000fea0003c00000 */
[----:B------:R0:W1:Y:S02]  /*1dc10*/  SHFL.IDX P6, R14, R13, R12, R11 ;  /* 0x0000000c0d0e7389 */ /* 0x00006400000c000b */
[----:B01----:R-:W-:Y:S01]  /*1dc20*/  ENDCOLLECTIVE ;  /* 0x000000000000791b */ /* 0x003fe20003800000 */
.L_x_5045:
        /* <DEDUP_REMOVED lines=29> */
.L_x_5046:
[----:B------:R-:W-:Y:S02]  /*1de00*/  IMAD.MOV.U32 R13, RZ, RZ, R5 ;  /* 0x000000ffff0d7224 */ /* 0x000fe400078e0005 */
[----:B------:R-:W-:-:S07]  /*1de10*/  IMAD.MOV.U32 R6, RZ, RZ, R14 ;  /* 0x000000ffff067224 */ /* 0x000fce00078e000e */
[----:B------:R-:W-:Y:S05]  /*1de20*/  WARPSYNC.COLLECTIVE R15, `(.L_x_5047) ;  /* 0x000000000f087348 */ /* 0x000fea0003c00000 */
[----:B------:R0:W1:Y:S02]  /*1de30*/  SHFL.IDX P6, R14, R13, R12, R11 ;  /* 0x0000000c0d0e7389 */ /* 0x00006400000c000b */
[----:B01----:R-:W-:Y:S01]  /*1de40*/  ENDCOLLECTIVE ;  /* 0x000000000000791b */ /* 0x003fe20003800000 */
.L_x_5047:
[----:B------:R-:W-:Y:S01]  /*1de50*/  IMAD.MOV.U32 R2, RZ, RZ, R14 ;  /* 0x000000ffff027224 */ /* 0x000fe200078e000e */
[----:B------:R-:W-:Y:S06]  /*1de60*/  BRA `(.L_x_5048) ;  /* 0xffffffb000fc7947 */ /* 0x000fec000383ffff */
.L_x_4925:
[----:B0-----:R0:W1:Y:S02]  /*1de70*/  SYNCS.PHASECHK.TRANS64.TRYWAIT P0, [R6+URZ+0x28c40], R17 ;  /* 0x028c4011060075a7 */ /* 0x001064000800017f */
[----:B-1----:R-:W-:Y:S05]  /*1de80*/  @!P0 NANOSLEEP.SYNCS 0x989680 ;  /* 0x009896800000895d */ /* 0x002fea0003900000 */
[----:B------:R-:W1:Y:S02]  /*1de90*/  @!P0 SYNCS.PHASECHK.TRANS64 P0, [R6+URZ+0x28c40], R17 ;  /* 0x028c4011060085a7 */ /* 0x000e64000800007f */
[----:B-1----:R-:W-:Y:S05]  /*1dea0*/  @!P0 BRA `(.L_x_4925) ;  /* 0xfffffffc00f08947 */ /* 0x002fea000383ffff */
[----:B------:R-:W-:Y:S05]  /*1deb0*/  BRA `(.L_x_5049) ;  /* 0xffffffb8008c7947 */ /* 0x000fea000383ffff */
.L_x_4926:
        /* <DEDUP_REMOVED lines=8> */
.L_x_5051:
[----:B------:R-:W-:Y:S05]  /*1df40*/  BSYNC B1 ;  /* 0x0000000000017941 */ /* 0x000fea0003800000 */
.L_x_5050:
        /* <DEDUP_REMOVED lines=9> */
.L_x_5052:
[----:B------:R-:W-:Y:S02]  /*1dfe0*/  IMAD.MOV.U32 R13, RZ, RZ, R27 ;  /* 0x000000ffff0d7224 */ /* 0x000fe400078e001b */
[----:B------:R-:W-:Y:S02]  /*1dff0*/  IMAD.MOV.U32 R12, RZ, RZ, 0x1 ;  /* 0x00000001ff0c7424 */ /* 0x000fe400078e00ff */
[----:B------:R-:W-:-:S07]  /*1e000*/  IMAD.MOV.U32 R2, RZ, RZ, R14 ;  /* 0x000000ffff027224 */ /* 0x000fce00078e000e */
[----:B------:R-:W-:Y:S05]  /*1e010*/  WARPSYNC.COLLECTIVE R15, `(.L_x_5053) ;  /* 0x000000000f087348 */ /* 0x000fea0003c00000 */
[----:B------:R0:W1:Y:S02]  /*1e020*/  SHFL.IDX P6, R14, R13, R12, R11 ;  /* 0x0000000c0d0e7389 */ /* 0x00006400000c000b */
[----:B01----:R-:W-:Y:S01]  /*1e030*/  ENDCOLLECTIVE ;  /* 0x000000000000791b */ /* 0x003fe20003800000 */
.L_x_5053:
[----:B------:R-:W-:-:S04]  /*1e040*/  IADD3 R2, P0, R2, R0, RZ ;  /* 0x0000000002027210 */ /* 0x000fc80007f1e0ff */
[----:B------:R-:W-:-:S05]  /*1e050*/  IADD3.X R3, RZ, R3, RZ, P0, !PT ;  /* 0x00000003ff037210 */ /* 0x000fca00007fe4ff */
        /* <DEDUP_REMOVED lines=9> */
.L_x_5054:
[----:B------:R-:W-:Y:S02]  /*1e0f0*/  IMAD.MOV.U32 R13, RZ, RZ, R27 ;  /* 0x000000ffff0d7224 */ /* 0x000fe400078e001b */
[----:B------:R-:W-:Y:S02]  /*1e100*/  IMAD.MOV.U32 R12, RZ, RZ, 0x2 ;  /* 0x00000002ff0c7424 */ /* 0x000fe400078e00ff */
[----:B------:R-:W-:-:S07]  /*1e110*/  IMAD.MOV.U32 R2, RZ, RZ, R14 ;  /* 0x000000ffff027224 */ /* 0x000fce00078e000e */
[----:B------:R-:W-:Y:S05]  /*1e120*/  WARPSYNC.COLLECTIVE R15, `(.L_x_5055) ;  /* 0x000000000f087348 */ /* 0x000fea0003c00000 */
[----:B------:R0:W1:Y:S02]  /*1e130*/  SHFL.IDX P6, R14, R13, R12, R11 ;  /* 0x0000000c0d0e7389 */ /* 0x00006400000c000b */
[----:B01----:R-:W-:Y:S01]  /*1e140*/  ENDCOLLECTIVE ;  /* 0x000000000000791b */ /* 0x003fe20003800000 */
.L_x_5055:
        /* <DEDUP_REMOVED lines=11> */
.L_x_5056:
[----:B------:R-:W-:Y:S02]  /*1e200*/  IMAD.MOV.U32 R13, RZ, RZ, R27 ;  /* 0x000000ffff0d7224 */ /* 0x000fe400078e001b */
[----:B------:R-:W-:Y:S02]  /*1e210*/  IMAD.MOV.U32 R12, RZ, RZ, 0x3 ;  /* 0x00000003ff0c7424 */ /* 0x000fe400078e00ff */
[----:B------:R-:W-:-:S07]  /*1e220*/  IMAD.MOV.U32 R2, RZ, RZ, R14 ;  /* 0x000000ffff027224 */ /* 0x000fce00078e000e */
[----:B------:R-:W-:Y:S05]  /*1e230*/  WARPSYNC.COLLECTIVE R15, `(.L_x_5057) ;  /* 0x000000000f087348 */ /* 0x000fea0003c00000 */
[----:B------:R0:W1:Y:S02]  /*1e240*/  SHFL.IDX P6, R14, R13, R12, R11 ;  /* 0x0000000c0d0e7389 */ /* 0x00006400000c000b */
[----:B01----:R-:W-:Y:S01]  /*1e250*/  ENDCOLLECTIVE ;  /* 0x000000000000791b */ /* 0x003fe20003800000 */
.L_x_5057:
        /* <DEDUP_REMOVED lines=11> */
.L_x_5058:
[----:B------:R-:W-:Y:S01]  /*1e310*/  IMAD.MOV.U32 R2, RZ, RZ, R14 ;  /* 0x000000ffff027224 */ /* 0x000fe200078e000e */
[----:B------:R-:W-:Y:S06]  /*1e320*/  BRA `(.L_x_5059) ;  /* 0xffffffb8001c7947 */ /* 0x000fec000383ffff */
.L_x_4931:
[----:B---3--:R3:W4:Y:S02]  /*1e330*/  SYNCS.PHASECHK.TRANS64.TRYWAIT P0, [R6+URZ+0x28c60], R17 ;  /* 0x028c6011060075a7 */ /* 0x008724000800017f */
[----:B----4-:R-:W-:Y:S05]  /*1e340*/  @!P0 NANOSLEEP.SYNCS 0x989680 ;  /* 0x009896800000895d */ /* 0x010fea0003900000 */
[----:B------:R-:W4:Y:S02]  /*1e350*/  @!P0 SYNCS.PHASECHK.TRANS64 P0, [R6+URZ+0x28c60], R17 ;  /* 0x028c6011060085a7 */ /* 0x000f24000800007f */
[----:B----4-:R-:W-:Y:S05]  /*1e360*/  @!P0 BRA `(.L_x_4931) ;  /* 0xfffffffc00f08947 */ /* 0x010fea000383ffff */
[----:B------:R-:W-:Y:S05]  /*1e370*/  BRA `(.L_x_5060) ;  /* 0xffffffb8006c7947 */ /* 0x000fea000383ffff */
.L_x_4932:
[----:B------:R-:W-:Y:S01]  /*1e380*/  BSSY B1, `(.L_x_5061) ;  /* 0x0000008000017945 */ /* 0x000fe20003800000 */
[----:B------:R-:W-:Y:S01]  /*1e390*/  MOV R13, R10 ;  /* 0x0000000a000d7202 */ /* 0x000fe20000000f00 */
[----:B------:R-:W-:Y:S02]  /*1e3a0*/  IMAD.MOV.U32 R12, RZ, RZ, RZ ;  /* 0x000000ffff0c7224 */ /* 0x000fe400078e00ff */
[----:B------:R-:W-:Y:S02]  /*1e3b0*/  IMAD.MOV.U32 R11, RZ, RZ, 0x181f ;  /* 0x0000181fff0b7424 */ /* 0x000fe400078e00ff */
[----:B------:R-:W-:-:S07]  /*1e3c0*/  IMAD.MOV.U32 R15, RZ, RZ, -0x1 ;  /* 0xffffffffff0f7424 */ /* 0x000fce00078e00ff */
[----:B-12---:R-:W-:Y:S05]  /*1e3d0*/  WARPSYNC.COLLECTIVE R15, `(.L_x_5062) ;  /* 0x000000000f087348 */ /* 0x006fea0003c00000 */
[----:B------:R0:W3:Y:S02]  /*1e3e0*/  SHFL.IDX P6, R14, R13, R12, R11 ;  /* 0x0000000c0d0e7389 */ /* 0x0000e400000c000b */
[----:B0123--:R-:W-:Y:S01]  /*1e3f0*/  ENDCOLLECTIVE ;  /* 0x000000000000791b */ /* 0x00ffe20003800000 */
.L_x_5062:
[----:B------:R-:W-:Y:S05]  /*1e400*/  BSYNC B1 ;  /* 0x0000000000017941 */ /* 0x000fea0003800000 */
.L_x_5061:
        /* <DEDUP_REMOVED lines=13> */
.L_x_5063:
        /* <DEDUP_REMOVED lines=17> */
.L_x_5064:
        /* <DEDUP_REMOVED lines=16> */
.L_x_5065:
        /* <DEDUP_REMOVED lines=19> */
.L_x_5066:
        /* <DEDUP_REMOVED lines=14> */
.L_x_5067:
        /* <DEDUP_REMOVED lines=16> */
.L_x_5068:
        /* <DEDUP_REMOVED lines=14> */
.L_x_5069:
[----:B------:R-:W-:Y:S05]  /*1eae0*/  BRA `(.L_x_5070) ;  /* 0xffffffb400d87947 */ /* 0x000fea000383ffff */
.L_x_4940:
        /* <DEDUP_REMOVED lines=8> */
.L_x_5072:
[----:B------:R-:W-:Y:S05]  /*1eb70*/  BSYNC B0 ;  /* 0x0000000000007941 */ /* 0x000fea0003800000 */
.L_x_5071:
        /* <DEDUP_REMOVED lines=9> */
.L_x_5073:
        /* <DEDUP_REMOVED lines=11> */
[----:B0-----:R-:W-:Y:S01]  /*1ecc0*/  IMAD.MOV.U32 R2, RZ, RZ, RZ ;  /* 0x000000ffff027224 */ /* 0x001fe200078e00ff */
[----:B--2---:R-:W-:Y:S02]  /*1ecd0*/  @!P1 MOV R2, R3 ;  /* 0x0000000300029202 */ /* 0x004fe40000000f00 */
[----:B------:R-:W-:-:S03]  /*1ece0*/  ISETP.NE.AND P1, PT, R7, RZ, PT ;  /* 0x000000ff0700720c */ /* 0x000fc60003f25270 */
[----:B------:R-:W-:-:S10]  /*1ecf0*/  IMAD.MOV.U32 R13, RZ, RZ, R2 ;  /* 0x000000ffff0d7224 */ /* 0x000fd400078e0002 */
[----:B------:R-:W-:Y:S05]  /*1ed00*/  WARPSYNC.COLLECTIVE R15, `(.L_x_5074) ;  /* 0x000000000f087348 */ /* 0x000fea0003c00000 */
[----:B------:R0:W1:Y:S02]  /*1ed10*/  SHFL.UP P6, R14, R13, R12, R11 ;  /* 0x0400000c0d0e7389 */ /* 0x00006400000c000b */
[----:B01----:R-:W-:Y:S01]  /*1ed20*/  ENDCOLLECTIVE ;  /* 0x000000000000791b */ /* 0x003fe20003800000 */
.L_x_5074:
[----:B------:R-:W-:Y:S01]  /*1ed30*/  IMAD.MOV.U32 R12, RZ, RZ, 0x2 ;  /* 0x00000002ff0c7424 */ /* 0x000fe200078e00ff */
[----:B------:R-:W-:-:S05]  /*1ed40*/  SEL R5, R14, RZ, P1 ;  /* 0x000000ff0e057207 */ /* 0x000fca0000800000 */
[----:B------:R-:W-:-:S04]  /*1ed50*/  IMAD.IADD R4, R2, 0x1, R5 ;  /* 0x0000000102047824 */ /* 0x000fc800078e0205 */
[----:B------:R-:W-:-:S07]  /*1ed60*/  IMAD.MOV.U32 R13, RZ, RZ, R4 ;  /* 0x000000ffff0d7224 */ /* 0x000fce00078e0004 */
[----:B------:R-:W-:Y:S05]  /*1ed70*/  WARPSYNC.COLLECTIVE R15, `(.L_x_5075) ;  /* 0x000000000f087348 */ /* 0x000fea0003c00000 */
[----:B------:R0:W1:Y:S02]  /*1ed80*/  SHFL.UP P6, R14, R13, R12, R11 ;  /* 0x0400000c0d0e7389 */ /* 0x00006400000c000b */
[----:B01----:R-:W-:Y:S01]  /*1ed90*/  ENDCOLLECTIVE ;  /* 0x000000000000791b */ /* 0x003fe20003800000 */
.L_x_5075:
[----:B------:R-:W-:Y:S01]  /*1eda0*/  IMAD.MOV.U32 R12, RZ, RZ, 0x4 ;  /* 0x00000004ff0c7424 */ /* 0x000fe200078e00ff */
[----:B------:R-:W-:-:S05]  /*1edb0*/  SEL R5, R14, RZ, P2 ;  /* 0x000000ff0e057207 */ /* 0x000fca0001000000 */
[----:B------:R-:W-:-:S04]  /*1edc0*/  IMAD.IADD R5, R4, 0x1, R5 ;  /* 0x0000000104057824 */ /* 0x000fc800078e0205 */
[----:B------:R-:W-:-:S07]  /*1edd0*/  IMAD.MOV.U32 R13, RZ, RZ, R5 ;  /* 0x000000ffff0d7224 */ /* 0x000fce00078e0005 */
[----:B------:R-:W-:Y:S05]  /*1ede0*/  WARPSYNC.COLLECTIVE R15, `(.L_x_5076) ;  /* 0x000000000f087348 */ /* 0x000fea0003c00000 */
[----:B------:R0:W1:Y:S02]  /*1edf0*/  SHFL.UP P6, R14, R13, R12, R11 ;  /* 0x0400000c0d0e7389 */ /* 0x00006400000c000b */
[----:B01----:R-:W-:Y:S01]  /*1ee00*/  ENDCOLLECTIVE ;  /* 0x000000000000791b */ /* 0x003fe20003800000 */
.L_x_5076:
[----:B------:R-:W-:Y:S01]  /*1ee10*/  IMAD.MOV.U32 R12, RZ, RZ, 0x8 ;  /* 0x00000008ff0c7424 */ /* 0x000fe200078e00ff */
[----:B------:R-:W-:-:S05]  /*1ee20*/  SEL R6, R14, RZ, P3 ;  /* 0x000000ff0e067207 */ /* 0x000fca0001800000 */
[----:B------:R-:W-:-:S04]  /*1ee30*/  IMAD.IADD R6, R5, 0x1, R6 ;  /* 0x0000000105067824 */ /* 0x000fc800078e0206 */
[----:B------:R-:W-:-:S07]  /*1ee40*/  IMAD.MOV.U32 R13, RZ, RZ, R6 ;  /* 0x000000ffff0d7224 */ /* 0x000fce00078e0006 */
[----:B------:R-:W-:Y:S05]  /*1ee50*/  WARPSYNC.COLLECTIVE R15, `(.L_x_5077) ;  /* 0x000000000f087348 */ /* 0x000fea0003c00000 */
[----:B------:R0:W1:Y:S02]  /*1ee60*/  SHFL.UP P6, R14, R13, R12, R11 ;  /* 0x0400000c0d0e7389 */ /* 0x00006400000c000b */
[----:B01----:R-:W-:Y:S01]  /*1ee70*/  ENDCOLLECTIVE ;  /* 0x000000000000791b */ /* 0x003fe20003800000 */
.L_x_5077:
[----:B------:R-:W-:Y:S01]  /*1ee80*/  IMAD.MOV.U32 R12, RZ, RZ, 0x10 ;  /* 0x00000010ff0c7424 */ /* 0x000fe200078e00ff */
[----:B------:R-:W-:-:S05]  /*1ee90*/  SEL R3, R14, RZ, P4 ;  /* 0x000000ff0e037207 */ /* 0x000fca0002000000 */
[----:B------:R-:W-:-:S04]  /*1eea0*/  IMAD.IADD R4, R6, 0x1, R3 ;  /* 0x0000000106047824 */ /* 0x000fc800078e0203 */
[----:B------:R-:W-:-:S07]  /*1eeb0*/  IMAD.MOV.U32 R13, RZ, RZ, R4 ;  /* 0x000000ffff0d7224 */ /* 0x000fce00078e0004 */
[----:B------:R-:W-:Y:S05]  /*1eec0*/  WARPSYNC.COLLECTIVE R15, `(.L_x_5078) ;  /* 0x000000000f087348 */ /* 0x000fea0003c00000 */
[----:B------:R0:W1:Y:S02]  /*1eed0*/  SHFL.UP P6, R14, R13, R12, R11 ;  /* 0x0400000c0d0e7389 */ /* 0x00006400000c000b */
[----:B01----:R-:W-:Y:S01]  /*1eee0*/  ENDCOLLECTIVE ;  /* 0x000000000000791b */ /* 0x003fe20003800000 */
.L_x_5078:
        /* <DEDUP_REMOVED lines=8> */
.L_x_5079:
[----:B------:R-:W-:Y:S05]  /*1ef70*/  BRA `(.L_x_5080) ;  /* 0xffffffb8006c7947 */ /* 0x000fea000383ffff */
.L_x_4945:
[----:B------:R-:W-:Y:S01]  /*1ef80*/  BSSY B0, `(.L_x_5081) ;  /* 0x0000008000007945 */ /* 0x000fe20003800000 */
[----:B-----5:R-:W-:Y:S01]  /*1ef90*/  MOV R13, R2 ;  /* 0x00000002000d7202 */ /* 0x020fe20000000f00 */
[----:B------:R-:W-:Y:S02]  /*1efa0*/  IMAD.MOV.U32 R12, RZ, RZ, 0x1 ;  /* 0x00000001ff0c7424 */ /* 0x000fe400078e00ff */
[----:B------:R-:W-:Y:S02]  /*1efb0*/  IMAD.MOV.U32 R11, RZ, RZ, RZ ;  /* 0x000000ffff0b7224 */ /* 0x000fe400078e00ff */
[----:B------:R-:W-:-:S07]  /*1efc0*/  IMAD.MOV.U32 R15, RZ, RZ, -0x1 ;  /* 0xffffffffff0f7424 */ /* 0x000fce00078e00ff */
[----:B012---:R-:W-:Y:S05]  /*1efd0*/  WARPSYNC.COLLECTIVE R15, `(.L_x_5082) ;  /* 0x000000000f087348 */ /* 0x007fea0003c00000 */
[----:B------:R3:W4:Y:S02]  /*1efe0*/  SHFL.UP P6, R14, R13, R12, R11 ;  /* 0x0400000c0d0e7389 */ /* 0x00072400000c000b */
[----:B01234-:R-:W-:Y:S01]  /*1eff0*/  ENDCOLLECTIVE ;  /* 0x000000000000791b */ /* 0x01ffe20003800000 */
.L_x_5082:
[----:B------:R-:W-:Y:S05]  /*1f000*/  BSYNC B0 ;  /* 0x0000000000007941 */ /* 0x000fea0003800000 */
.L_x_5081:
        /* <DEDUP_REMOVED lines=8> */
.L_x_5083:
[----:B------:R-:W-:Y:S01]  /*1f090*/  IMAD.MOV.U32 R12, RZ, RZ, 0x4 ;  /* 0x00000004ff0c7424 */ /* 0x000fe200078e00ff */
[----:B------:R-:W-:-:S05]  /*1f0a0*/  SEL R14, R14, RZ, P2 ;  /* 0x000000ff0e0e7207 */ /* 0x000fca0001000000 */
[----:B------:R-:W-:-:S04]  /*1f0b0*/  IMAD.IADD R3, R13, 0x1, R14 ;  /* 0x000000010d037824 */ /* 0x000fc800078e020e */
[----:B------:R-:W-:-:S07]  /*1f0c0*/  IMAD.MOV.U32 R13, RZ, RZ, R3 ;  /* 0x000000ffff0d7224 */ /* 0x000fce00078e0003 */
[----:B------:R-:W-:Y:S05]  /*1f0d0*/  WARPSYNC.COLLECTIVE R15, `(.L_x_5084) ;  /* 0x000000000f087348 */ /* 0x000fea0003c00000 */
[----:B------:R0:W1:Y:S02]  /*1f0e0*/  SHFL.UP P6, R14, R13, R12, R11 ;  /* 0x0400000c0d0e7389 */ /* 0x00006400000c000b */
[----:B01----:R-:W-:Y:S01]  /*1f0f0*/  ENDCOLLECTIVE ;  /* 0x000000000000791b */ /* 0x003fe20003800000 */
.L_x_5084:
[----:B------:R-:W-:Y:S01]  /*1f100*/  IMAD.MOV.U32 R12, RZ, RZ, 0x8 ;  /* 0x00000008ff0c7424 */ /* 0x000fe200078e00ff */
[----:B------:R-:W-:-:S05]  /*1f110*/  SEL R4, R14, RZ, P3 ;  /* 0x000000ff0e047207 */ /* 0x000fca0001800000 */
[----:B------:R-:W-:-:S04]  /*1f120*/  IMAD.IADD R4, R3, 0x1, R4 ;  /* 0x0000000103047824 */ /* 0x000fc800078e0204 */
[----:B------:R-:W-:-:S07]  /*1f130*/  IMAD.MOV.U32 R13, RZ, RZ, R4 ;  /* 0x000000ffff0d7224 */ /* 0x000fce00078e0004 */
[----:B------:R-:W-:Y:S05]  /*1f140*/  WARPSYNC.COLLECTIVE R15, `(.L_x_5085) ;  /* 0x000000000f087348 */ /* 0x000fea0003c00000 */
[----:B------:R0:W1:Y:S02]  /*1f150*/  SHFL.UP P6, R14, R13, R12, R11 ;  /* 0x0400000c0d0e7389 */ /* 0x00006400000c000b */
[----:B01----:R-:W-:Y:S01]  /*1f160*/  ENDCOLLECTIVE ;  /* 0x000000000000791b */ /* 0x003fe20003800000 */
.L_x_5085:
[----:B------:R-:W-:Y:S01]  /*1f170*/  IMAD.MOV.U32 R12, RZ, RZ, 0x10 ;  /* 0x00000010ff0c7424 */ /* 0x000fe200078e00ff */
[----:B------:R-:W-:-:S05]  /*1f180*/  SEL R5, R14, RZ, P4 ;  /* 0x000000ff0e057207 */ /* 0x000fca0002000000 */
[----:B------:R-:W-:-:S04]  /*1f190*/  IMAD.IADD R5, R4, 0x1, R5 ;  /* 0x0000000104057824 */ /* 0x000fc800078e0205 */
[----:B------:R-:W-:-:S07]  /*1f1a0*/  IMAD.MOV.U32 R13, RZ, RZ, R5 ;  /* 0x000000ffff0d7224 */ /* 0x000fce00078e0005 */
[----:B------:R-:W-:Y:S05]  /*1f1b0*/  WARPSYNC.COLLECTIVE R15, `(.L_x_5086) ;  /* 0x000000000f087348 */ /* 0x000fea0003c00000 */
[----:B------:R0:W1:Y:S02]  /*1f1c0*/  SHFL.UP P6, R14, R13, R12, R11 ;  /* 0x0400000c0d0e7389 */ /* 0x00006400000c000b */
[----:B01----:R-:W-:Y:S01]  /*1f1d0*/  ENDCOLLECTIVE ;  /* 0x000000000000791b */ /* 0x003fe20003800000 */
.L_x_5086:
        /* <DEDUP_REMOVED lines=8> */
.L_x_5087:
[----:B------:R-:W-:Y:S05]  /*1f260*/  BRA `(.L_x_5088) ;  /* 0xffffffb8004c7947 */ /* 0x000fea000383ffff */
.L_x_4947:
[----:B------:R-:W-:Y:S01]  /*1f270*/  BSSY B0, `(.L_x_5089) ;  /* 0x0000006000007945 */ /* 0x000fe20003800000 */
[----:B------:R-:W-:Y:S01]  /*1f280*/  PLOP3.LUT P6, PT, P6, PT, PT, 0x8, 0x0 ;  /* 0x000000000000781c */ /* 0x000fe200037ce170 */
[----:B------:R-:W-:-:S12]  /*1f290*/  IMAD.MOV.U32 R15, RZ, RZ, -0x1 ;  /* 0xffffffffff0f7424 */ /* 0x000fd800078e00ff */
[----:B01----:R-:W-:Y:S05]  /*1f2a0*/  WARPSYNC.COLLECTIVE R15, `(.L_x_5090) ;  /* 0x000000000f087348 */ /* 0x003fea0003c00000 */
[----:B------:R-:W-:Y:S01]  /*1f2b0*/  VOTE.ANY R14, PT, P6 ;  /* 0x00000000000e7806 */ /* 0x000fe200030e0100 */
[----:B01----:R-:W-:Y:S06]  /*1f2c0*/  ENDCOLLECTIVE ;  /* 0x000000000000791b */ /* 0x003fec0003800000 */
.L_x_5090:
[----:B------:R-:W-:Y:S05]  /*1f2d0*/  BSYNC B0 ;  /* 0x0000000000007941 */ /* 0x000fea0003800000 */
.L_x_5089:
        /* <DEDUP_REMOVED lines=9> */
.L_x_5091:
[----:B------:R-:W-:Y:S01]  /*1f370*/  IMAD.MOV.U32 R17, RZ, RZ, R14 ;  /* 0x000000ffff117224 */ /* 0x000fe200078e000e */
[----:B------:R-:W-:Y:S06]  /*1f380*/  BRA `(.L_x_5092) ;  /* 0xffffffb8003c7947 */ /* 0x000fec000383ffff */
.L_x_4949:
[----:B------:R-:W-:Y:S01]  /*1f390*/  BSSY B0, `(.L_x_5093) ;  /* 0x0000007000007945 */ /* 0x000fe20003800000 */
[----:B------:R-:W-:Y:S02]  /*1f3a0*/  IMAD.MOV.U32 R13, RZ, RZ, R3 ;  /* 0x000000ffff0d7224 */ /* 0x000fe400078e0003 */
[----:B------:R-:W-:Y:S02]  /*1f3b0*/  IMAD.MOV.U32 R11, RZ, RZ, 0x1f ;  /* 0x0000001fff0b7424 */ /* 0x000fe400078e00ff */
[----:B------:R-:W-:-:S07]  /*1f3c0*/  IMAD.MOV.U32 R15, RZ, RZ, -0x1 ;  /* 0xffffffffff0f7424 */ /* 0x000fce00078e00ff */
[----:B0123--:R-:W-:Y:S05]  /*1f3d0*/  WARPSYNC.COLLECTIVE R15, `(.L_x_5094) ;  /* 0x000000000f087348 */ /* 0x00ffea0003c00000 */
[----:B------:R4:W0:Y:S02]  /*1f3e0*/  SHFL.IDX P6, R14, R13, R12, R11 ;  /* 0x0000000c0d0e7389 */ /* 0x00082400000c000b */
[----:B01234-:R-:W-:Y:S01]  /*1f3f0*/  ENDCOLLECTIVE ;  /* 0x000000000000791b */ /* 0x01ffe20003800000 */
.L_x_5094:
[----:B------:R-:W-:Y:S05]  /*1f400*/  BSYNC B0 ;  /* 0x0000000000007941 */ /* 0x000fea0003800000 */
.L_x_5093:
[----:B------:R-:W-:Y:S01]  /*1f410*/  IMAD.MOV.U32 R6, RZ, RZ, R14 ;  /* 0x000000ffff067224 */ /* 0x000fe200078e000e */
[----:B------:R-:W-:Y:S06]  /*1f420*/  BRA `(.L_x_4948) ;  /* 0xffffffb800307947 */ /* 0x000fec000383ffff */
.L_x_4953:
[----:B0-----:R0:W1:Y:S02]  /*1f430*/  SYNCS.PHASECHK.TRANS64.TRYWAIT P0, [R4+URZ+0x28c20], R0 ;  /* 0x028c2000040075a7 */ /* 0x001064000800017f */
[----:B-1----:R-:W-:Y:S05]  /*1f440*/  @!P0 NANOSLEEP.SYNCS 0x989680 ;  /* 0x009896800000895d */ /* 0x002fea0003900000 */
[----:B------:R-:W1:Y:S02]  /*1f450*/  @!P0 SYNCS.PHASECHK.TRANS64 P0, [R4+URZ+0x28c20], R0 ;  /* 0x028c2000040085a7 */ /* 0x000e64000800007f */
[----:B-1----:R-:W-:Y:S05]  /*1f460*/  @!P0 BRA `(.L_x_4953) ;  /* 0xfffffffc00f08947 */ /* 0x002fea000383ffff */
[----:B------:R-:W-:Y:S05]  /*1f470*/  BRA `(.L_x_5095) ;  /* 0xffffffbc00a87947 */ /* 0x000fea000383ffff */
.L_x_4954:
        /* <DEDUP_REMOVED lines=11> */
.L_x_5097:
[----:B------:R-:W-:Y:S05]  /*1f530*/  BSYNC B0 ;  /* 0x0000000000007941 */ /* 0x000fea0003800000 */
.L_x_5096:
[----:B------:R-:W-:Y:S05]  /*1f540*/  BRA `(.L_x_5098) ;  /* 0xffffffbc00907947 */ /* 0x000fea000383ffff */
.L_x_4955:
[----:B------:R-:W-:Y:S01]  /*1f550*/  BSSY B0, `(.L_x_5099) ;  /* 0x0000006000007945 */ /* 0x000fe20003800000 */
[----:B------:R-:W-:-:S07]  /*1f560*/  IMAD.MOV.U32 R15, RZ, RZ, -0x1 ;  /* 0xffffffffff0f7424 */ /* 0x000fce00078e00ff */
[----:B0-234-:R-:W-:Y:S05]  /*1f570*/  WARPSYNC.COLLECTIVE R15, `(.L_x_5100) ;  /* 0x000000000f0c7348 */ /* 0x01dfea0003c00000 */
[----:B------:R-:W-:Y:S02]  /*1f580*/  ELECT P6, UR62, PT ;  /* 0x00000000003e782f */ /* 0x000fe400038c0000 */
[----:B------:R-:W-:Y:S01]  /*1f590*/  MOV R14, UR62 ;  /* 0x0000003e000e7c02 */ /* 0x000fe20008000f00 */
[----:B0-234-:R-:W-:Y:S10]  /*1f5a0*/  ENDCOLLECTIVE ;  /* 0x000000000000791b */ /* 0x01dff40003800000 */
.L_x_5100:
[----:B------:R-:W-:Y:S05]  /*1f5b0*/  BSYNC B0 ;  /* 0x0000000000007941 */ /* 0x000fea0003800000 */
.L_x_5099:
[----:B------:R-:W-:Y:S05]  /*1f5c0*/  BRA `(.L_x_5101) ;  /* 0xffffffbc00847947 */ /* 0x000fea000383ffff */
.L_x_4957:
[----:B0-----:R0:W1:Y:S02]  /*1f5d0*/  SYNCS.PHASECHK.TRANS64.TRYWAIT P1, [R5+URZ+0x28c40], R0 ;  /* 0x028c4000050075a7 */ /* 0x001064000802017f */
[----:B-1----:R-:W-:Y:S05]  /*1f5e0*/  @!P1 NANOSLEEP.SYNCS 0x989680 ;  /* 0x009896800000995d */ /* 0x002fea0003900000 */
[----:B------:R-:W1:Y:S02]  /*1f5f0*/  @!P1 SYNCS.PHASECHK.TRANS64 P1, [R5+URZ+0x28c40], R0 ;  /* 0x028c4000050095a7 */ /* 0x000e64000802007f */
[----:B-1----:R-:W-:Y:S05]  /*1f600*/  @!P1 BRA `(.L_x_4957) ;  /* 0xfffffffc00f09947 */ /* 0x002fea000383ffff */
[----:B------:R-:W-:Y:S05]  /*1f610*/  BRA `(.L_x_5102) ;  /* 0xffffffbc00a07947 */ /* 0x000fea000383ffff */
.L_x_4959:
[----:B-1----:R1:W0:Y:S02]  /*1f620*/  SYNCS.PHASECHK.TRANS64.TRYWAIT P1, [R25+URZ+0x28c40], R2 ;  /* 0x028c4002190075a7 */ /* 0x002224000802017f */
[----:B0-----:R-:W-:Y:S05]  /*1f630*/  @!P1 NANOSLEEP.SYNCS 0x989680 ;  /* 0x009896800000995d */ /* 0x001fea0003900000 */
[----:B------:R-:W0:Y:S02]  /*1f640*/  @!P1 SYNCS.PHASECHK.TRANS64 P1, [R25+URZ+0x28c40], R2 ;  /* 0x028c4002190095a7 */ /* 0x000e24000802007f */
[----:B0-----:R-:W-:Y:S05]  /*1f650*/  @!P1 BRA `(.L_x_4959) ;  /* 0xfffffffc00f09947 */ /* 0x001fea000383ffff */
[----:B------:R-:W-:Y:S05]  /*1f660*/  BRA `(.L_x_5103) ;  /* 0xffffffbc00ac7947 */ /* 0x000fea000383ffff */
.L_x_4961:
[----:B------:R0:W0:Y:S02]  /*1f670*/  SYNCS.PHASECHK.TRANS64.TRYWAIT P1, [R5+URZ+0x28c60], R0 ;  /* 0x028c6000050075a7 */ /* 0x000024000802017f */
[----:B0-----:R-:W-:Y:S05]  /*1f680*/  @!P1 NANOSLEEP.SYNCS 0x989680 ;  /* 0x009896800000995d */ /* 0x001fea0003900000 */
[----:B------:R-:W0:Y:S02]  /*1f690*/  @!P1 SYNCS.PHASECHK.TRANS64 P1, [R5+URZ+0x28c60], R0 ;  /* 0x028c6000050095a7 */ /* 0x000e24000802007f */
[----:B0-----:R-:W-:Y:S05]  /*1f6a0*/  @!P1 BRA `(.L_x_4961) ;  /* 0xfffffffc00f09947 */ /* 0x001fea000383ffff */
[----:B------:R-:W-:Y:S05]  /*1f6b0*/  BRA `(.L_x_5104) ;  /* 0xffffffbc00a87947 */ /* 0x000fea000383ffff */
.L_x_5105:
        /* <DEDUP_REMOVED lines=12> */
.L_x_5821:


//--------------------- .text._ZN7cutlass13device_kernelIN5flash11enable_sm90INS1_16FlashAttnFwdSm90INS1_25CollectiveMainloopFwdSm90ILi2EN4cute5tupleIJNS5_1CILi1EEES8_S8_EEENS6_IJNS7_ILi64EEESA_SA_EEELi512ENS_10bfloat16_tEfNS_4arch4Sm90ELb1ELb0ELb1ELb1ELb1ELb0ELb1ELb0ELb0ELb1ELb0ELb0EEENS1_21CollectiveEpilogueFwdINS6_IJSA_NS7_ILi512EEESA_EEES9_SC_SE_Li256ELb1ELb1ELb0ELb0EEENS1_36VarlenDynamicPersistentTileSchedulerILi64ELi64ELi256ELi128ELb0ELb1ELb1ELb1ELb1ELb1EEEEEEEEEvNT_6ParamsE --------------------------
	.section	.text._ZN7cutlass13device_kernelIN5flash11enable_sm90INS1_16FlashAttnFwdSm90INS1_25CollectiveMainloopFwdSm90ILi2EN4cute5tupleIJNS5_1CILi1EEES8_S8_EEENS6_IJNS7_ILi64EEESA_SA_EEELi512ENS_10bfloat16_tEfNS_4arch4Sm90ELb1ELb0ELb1ELb1ELb1ELb0ELb1ELb0ELb0ELb1ELb0ELb0EEENS1_21CollectiveEpilogueFwdINS6_IJSA_NS7_ILi512EEESA_EEES9_SC_SE_Li256ELb1ELb1ELb0ELb0EEENS1_36VarlenDynamicPersistentTileSchedulerILi64ELi64ELi256ELi128ELb0ELb1ELb1ELb1ELb1ELb1EEEEEEEEEvNT_6ParamsE,"ax",@progbits
	.align	128
.text._ZN7cutlass13device_kernelIN5flash11enable_sm90INS1_16FlashAttnFwdSm90INS1_25CollectiveMainloopFwdSm90ILi2EN4cute5tupleIJNS5_1CILi1EEES8_S8_EEENS6_IJNS7_ILi64EEESA_SA_EEELi512ENS_10bfloat16_tEfNS_4arch4Sm90ELb1ELb0ELb1ELb1ELb1ELb0ELb1ELb0ELb0ELb1ELb0ELb0EEENS1_21CollectiveEpilogueFwdINS6_IJSA_NS7_ILi512EEESA_EEES9_SC_SE_Li256ELb1ELb1ELb0ELb0EEENS1_36VarlenDynamicPersistentTileSchedulerILi64ELi64ELi256ELi128ELb0ELb1ELb1ELb1ELb1ELb1EEEEEEEEEvNT_6ParamsE:
        .type           _ZN7cutlass13device_kernelIN5flash11enable_sm90INS1_16FlashAttnFwdSm90INS1_25CollectiveMainloopFwdSm90ILi2EN4cute5tupleIJNS5_1CILi1EEES8_S8_EEENS6_IJNS7_ILi64EEESA_SA_EEELi512ENS_10bfloat16_tEfNS_4arch4Sm90ELb1ELb0ELb1ELb1ELb1ELb0ELb1ELb0ELb0ELb1ELb0ELb0EEENS1_21CollectiveEpilogueFwdINS6_IJSA_NS7_ILi512EEESA_EEES9_SC_SE_Li256ELb1ELb1ELb0ELb0EEENS1_36VarlenDynamicPersistentTileSchedulerILi64ELi64ELi256ELi128ELb0ELb1ELb1ELb1ELb1ELb1EEEEEEEEEvNT_6ParamsE,@function
        .size           _ZN7cutlass13device_kernelIN5flash11enable_sm90INS1_16FlashAttnFwdSm90INS1_25CollectiveMainloopFwdSm90ILi2EN4cute5tupleIJNS5_1CILi1EEES8_S8_EEENS6_IJNS7_ILi64EEESA_SA_EEELi512ENS_10bfloat16_tEfNS_4arch4Sm90ELb1ELb0ELb1ELb1ELb1ELb0ELb1ELb0ELb0ELb1ELb0ELb0EEENS1_21CollectiveEpilogueFwdINS6_IJSA_NS7_ILi512EEESA_EEES9_SC_SE_Li256ELb1ELb1ELb0ELb0EEENS1_36VarlenDynamicPersistentTileSchedulerILi64ELi64ELi256ELi128ELb0ELb1ELb1ELb1ELb1ELb1EEEEEEEEEvNT_6ParamsE,(.L_x_5822 - _ZN7cutlass13device_kernelIN5flash11enable_sm90INS1_16FlashAttnFwdSm90INS1_25CollectiveMainloopFwdSm90ILi2EN4cute5tupleIJNS5_1CILi1EEES8_S8_EEENS6_IJNS7_ILi64EEESA_SA_EEELi512ENS_10bfloat16_tEfNS_4arch4Sm90ELb1ELb0ELb1ELb1ELb1ELb0ELb1ELb0ELb0ELb1ELb0ELb0EEENS1_21CollectiveEpilogueFwdINS6_IJSA_NS7_ILi512EEESA_EEES9_SC_SE_Li256ELb1ELb1ELb0ELb0EEENS1_36VarlenDynamicPersistentTileSchedulerILi64ELi64ELi256ELi128ELb0ELb1ELb1ELb1ELb1ELb1EEEEEEEEEvNT_6ParamsE)
        .other          _ZN7cutlass13device_kernelIN5flash11enable_sm90INS1_16FlashAttnFwdSm90INS1_25CollectiveMainloopFwdSm90ILi2EN4cute5tupleIJNS5_1CILi1EEES8_S8_EEENS6_IJNS7_ILi64EEESA_SA_EEELi512ENS_10bfloat16_tEfNS_4arch4Sm90ELb1ELb0ELb1ELb1ELb1ELb0ELb1ELb0ELb0ELb1ELb0ELb0EEENS1_21CollectiveEpilogueFwdINS6_IJSA_NS7_ILi512EEESA_EEES9_SC_SE_Li256ELb1ELb1ELb0ELb0EEENS1_36VarlenDynamicPersistentTileSchedulerILi64ELi64ELi256ELi128ELb0ELb1ELb1ELb1ELb1ELb1EEEEEEEEEvNT_6ParamsE,@"STO_CUDA_ENTRY STV_DEFAULT"
_ZN7cutlass13device_kernelIN5flash11enable_sm90INS1_16FlashAttnFwdSm90INS1_25CollectiveMainloopFwdSm90ILi2EN4cute5tupleIJNS5_1CILi1EEES8_S8_EEENS6_IJNS7_ILi64EEESA_SA_EEELi512ENS_10bfloat16_tEfNS_4arch4Sm90ELb1ELb0ELb1ELb1ELb1ELb0ELb1ELb0ELb0ELb1ELb0ELb0EEENS1_21CollectiveEpilogueFwdINS6_IJSA_NS7_ILi512EEESA_EEES9_SC_SE_Li256ELb1ELb1ELb0ELb0EEENS1_36VarlenDynamicPersistentTileSchedulerILi64ELi64ELi256ELi128ELb0ELb1ELb1ELb1ELb1ELb1EEEEEEEEEvNT_6ParamsE:
        /* <DEDUP_REMOVED lines=43> */
.L_x_5106:
        /* <DEDUP_REMOVED lines=22> */
.L_x_5107:
        /* <DEDUP_REMOVED lines=18> */
.L_x_5108:
        /* <DEDUP_REMOVED lines=22> */
.L_x_5109:
        /* <DEDUP_REMOVED lines=23> */
.L_x_5110:
        /* <DEDUP_REMOVED lines=8> */
.L_x_5112:
[----:B------:R-:W-:-:S08]  /*0880*/  NOP ;  /* 0x0000000000007918 */ /* 0x000fd00000000000 */
[----:B------:R-:W0:Y:S02]  /*0890*/  USETMAXREG.TRY_ALLOC.CTAPOOL UP0, 0xe8 ;  /* 0x000000e8000079c8 */ /* 0x000e240008000600 */
[----:B0-----:R-:W-:-:S13]  /*08a0*/  PLOP3.LUT P0, PT, PT, PT, UP0, 0x80, 0x0 ;  /* 0x000000000000781c */ /* 0x001fda0003f0f008 */
[----:B------:R-:W-:Y:S05]  /*08b0*/  @!P0 BRA `(.L_x_5112) ;  /* 0xfffffffc00f08947 */ /* 0x000fea000383ffff */
[----:B------:R-:W0:Y:S01]  /*08c0*/  S2R R2, SR_TID.X ;  /* 0x0000000000027919 */ /* 0x000e220000002100 */
[----:B------:R-:W-:Y:S01]  /*08d0*/  MOV R17, 0x400 ;  /* 0x0000040000117802 */ /* 0x000fe20000000f00 */
[----:B------:R-:W-:Y:S01]  /*08e0*/  ULDC UR4, c[0x0][0xd3c] ;  /* 0x00034f0000047ab9 */ /* 0x000fe20000000800 */
[----:B------:R-:W1:Y:S01]  /*08f0*/  S2R R202, SR_CgaCtaId ;  /* 0x0000000000ca7919 */ /* 0x000e620000008800 */
[----:B0-----:R-:W-:-:S04]  /*0900*/  LOP3.LUT R0, R2, 0xffffff80, RZ, 0xc0, !PT ;  /* 0xffffff8002007812 */ /* 0x001fc800078ec0ff */
[----:B------:R-:W-:Y:S02]  /*0910*/  ISETP.NE.AND P0, PT, R0, 0x80, PT ;  /* 0x000000800000780c */ /* 0x000fe40003f05270 */
[----:B-1----:R-:W-:-:S11]  /*0920*/  LEA R17, R202, R17, 0x18 ;  /* 0x00000011ca117211 */ /* 0x002fd600078ec0ff */
[----:B------:R-:W-:Y:S06]  /*0930*/  @!P0 BAR.ARV 0x8, 0x100 ;  /* 0x0204000000008b1d */ /* 0x000fec0000002000 */
[----:B------:R-:W-:-:S13]  /*0940*/  ISETP.GE.U32.AND P0, PT, R2, 0x100, PT ;  /* 0x000001000200780c */ /* 0x000fda0003f06070 */
[----:B------:R-:W-:Y:S08]  /*0950*/  @P0 BAR.ARV 0xf, 0x100 ;  /* 0x03c4000000000b1d */ /* 0x000ff00000002000 */
[----:B------:R-:W-:Y:S06]  /*0960*/  BAR.SYNC.DEFER_BLOCKING 0x5, 0x180 ;  /* 0x0146000000007b1d */ /* 0x000fec0000010000 */
[----:B------:R-:W0:Y:S02]  /*0970*/  LDS.128 R12, [R17+0x388d0] ;  /* 0x0388d000110c7984 */ /* 0x000e240000000c00 */
[----:B------:R-:W-:Y:S06]  /*0980*/  BAR.ARV 0x4, 0x180 ;  /* 0x0106000000007b1d */ /* 0x000fec0000002000 */
[----:B0-----:R-:W-:-:S13]  /*0990*/  ISETP.GE.AND P0, PT, R15, UR4, PT ;  /* 0x000000040f007c0c */ /* 0x001fda000bf06270 */
[----:B------:R-:W-:Y:S05]  /*09a0*/  @P0 EXIT ;  /* 0x000000000000094d */ /* 0x000fea0003800000 */
[----:B------:R-:W-:Y:S01]  /*09b0*/  VIADD R205, R2, 0xffffff80 ;  /* 0xffffff8002cd7836 */ /* 0x000fe20000000000 */
[----:B------:R-:W-:Y:S01]  /*09c0*/  R2UR UR6, R14 ;  /* 0x000000000e0672ca */ /* 0x000fe200000e0000 */
[----:B------:R-:W-:Y:S01]  /*09d0*/  IMAD.MOV.U32 R189, RZ, RZ, 0x40 ;  /* 0x00000040ffbd7424 */ /* 0x000fe200078e00ff */
[----:B------:R-:W-:Y:S01]  /*09e0*/  R2UR UR5, R13 ;  /* 0x000000000d0572ca */ /* 0x000fe200000e0000 */
[----:B------:R-:W-:Y:S01]  /*09f0*/  IMAD.MOV.U32 R16, RZ, RZ, RZ ;  /* 0x000000ffff107224 */ /* 0x000fe200078e00ff */
[----:B------:R-:W-:Y:S01]  /*0a00*/  SHF.R.S32.HI R0, RZ, 0x1f, R205 ;  /* 0x0000001fff007819 */ /* 0x000fe200000114cd */
[----:B------:R-:W-:Y:S01]  /*0a10*/  ULOP3.LUT UR41, UR42, 0x1, URZ, 0xfc, !UPT ;  /* 0x000000012a297892 */ /* 0x000fe2000f8efc3f */
[----:B------:R-:W-:Y:S02]  /*0a20*/  UMOV UR36, URZ ;  /* 0x0000003f00247c82 */ /* 0x000fe40008000000 */
[CC--:B------:R-:W-:Y:S02]  /*0a30*/  LEA.HI R3, R0.reuse, R205.reuse, RZ, 0x4 ;  /* 0x000000cd00037211 */ /* 0x0c0fe400078f20ff */
[----:B------:R-:W-:-:S02]  /*0a40*/  LEA.HI R198, R0, R205, RZ, 0x3 ;  /* 0x000000cd00c67211 */ /* 0x000fc400078f18ff */
[----:B------:R-:W-:Y:S02]  /*0a50*/  SHF.R.S32.HI R2, RZ, 0x4, R3 ;  /* 0x00000004ff027819 */ /* 0x000fe40000011403 */
[C---:B------:R-:W-:Y:S02]  /*0a60*/  LOP3.LUT R6, R3.reuse, 0xfffffff0, RZ, 0xc0, !PT ;  /* 0xfffffff003067812 */ /* 0x040fe400078ec0ff */
[----:B------:R-:W-:-:S03]  /*0a70*/  LEA.HI R4, R3, R2, RZ, 0x1 ;  /* 0x0000000203047211 */ /* 0x000fc600078f08ff */
[----:B------:R-:W-:Y:S01]  /*0a80*/  IMAD.IADD R6, R205, 0x1, -R6 ;  /* 0x00000001cd067824 */ /* 0x000fe200078e0a06 */
[----:B------:R-:W-:Y:S02]  /*0a90*/  LOP3.LUT R5, R4, 0x1ffffffe, RZ, 0xc0, !PT ;  /* 0x1ffffffe04057812 */ /* 0x000fe400078ec0ff */
[----:B------:R-:W-:-:S03]  /*0aa0*/  LEA.HI R4, R0, R205, RZ, 0x5 ;  /* 0x000000cd00047211 */ /* 0x000fc600078f28ff */
[----:B------:R-:W-:Y:S01]  /*0ab0*/  IMAD.IADD R8, R2, 0x1, -R5 ;  /* 0x0000000102087824 */ /* 0x000fe200078e0a05 */
[-C--:B------:R-:W-:Y:S02]  /*0ac0*/  LEA.HI R2, R0, R205.reuse, RZ, 0x7 ;  /* 0x000000cd00027211 */ /* 0x080fe400078f38ff */
[--C-:B------:R-:W-:Y:S01]  /*0ad0*/  SHF.R.S32.HI R10, RZ, 0x5, R4.reuse ;  /* 0x00000005ff0a7819 */ /* 0x100fe20000011404 */
[----:B------:R-:W-:Y:S01]  /*0ae0*/  IMAD.SHL.U32 R8, R8, 0x8, RZ ;  /* 0x0000000808087824 */ /* 0x000fe200078e00ff */
[----:B------:R-:W-:Y:S02]  /*0af0*/  SHF.R.S32.HI R3, RZ, 0x1f, R4 ;  /* 0x0000001fff037819 */ /* 0x000fe40000011404 */
        /* <DEDUP_REMOVED lines=13> */
[-C--:B------:R-:W-:Y:S01]  /*0bd0*/  LEA.HI R5, R3, R4.reuse, RZ, 0x2 ;  /* 0x0000000403057211 */ /* 0x080fe200078f10ff */
[----:B------:R-:W-:Y:S01]  /*0be0*/  IMAD R203, R11, 0x10, R14 ;  /* 0x000000100bcb7824 */ /* 0x000fe200078e020e */
[C---:B------:R-:W-:Y:S01]  /*0bf0*/  LOP3.LUT R9, R7.reuse, 0xfffffff8, RZ, 0xc0, !PT ;  /* 0xfffffff807097812 */ /* 0x040fe200078ec0ff */
[----:B------:R-:W-:Y:S01]  /*0c00*/  IMAD.SHL.U32 R7, R7, 0x40, RZ ;  /* 0x0000004007077824 */ /* 0x000fe200078e00ff */
[----:B------:R-:W-:Y:S01]  /*0c10*/  LOP3.LUT R11, R5, 0x7ffffffc, RZ, 0xc0, !PT ;  /* 0x7ffffffc050b7812 */ /* 0x000fe200078ec0ff */
[----:B------:R-:W-:Y:S01]  /*0c20*/  IMAD.U32 R203, R203, 0x40, R8 ;  /* 0x00000040cbcb7824 */ /* 0x000fe200078e0008 */
[----:B------:R-:W-:Y:S01]  /*0c30*/  LOP3.LUT R0, R198, 0xfffffff8, RZ, 0xc0, !PT ;  /* 0xfffffff8c6007812 */ /* 0x000fe200078ec0ff */
[----:B------:R-:W-:Y:S01]  /*0c40*/  IMAD.IADD R9, R6, 0x1, -R9 ;  /* 0x0000000106097824 */ /* 0x000fe200078e0a09 */
[----:B------:R-:W-:Y:S01]  /*0c50*/  LEA.HI R6, R3, R4, RZ, 0x5 ;  /* 0x0000000403067211 */ /* 0x000fe200078f28ff */
[----:B------:R-:W-:Y:S01]  /*0c60*/  IMAD.IADD R11, R4, 0x1, -R11 ;  /* 0x00000001040b7824 */ /* 0x000fe200078e0a0b */
[--C-:B------:R-:W-:Y:S01]  /*0c70*/  SHF.R.S32.HI R3, RZ, 0x2, R5.reuse ;  /* 0x00000002ff037819 */ /* 0x100fe20000011405 */
[----:B------:R-:W-:Y:S01]  /*0c80*/  IMAD.IADD R197, R205, 0x1, -R0 ;  /* 0x00000001cdc57824 */ /* 0x000fe200078e0a00 */
[----:B------:R-:W-:Y:S01]  /*0c90*/  SHF.R.S32.HI R4, RZ, 0x1f, R5 ;  /* 0x0000001fff047819 */ /* 0x000fe20000011405 */
[----:B------:R-:W-:Y:S01]  /*0ca0*/  IMAD.SHL.U32 R5, R9, 0x40, RZ ;  /* 0x0000004009057824 */ /* 0x000fe200078e00ff */
[----:B------:R-:W-:Y:S01]  /*0cb0*/  LOP3.LUT R7, R7, 0x7ffffe00, RZ, 0xc0, !PT ;  /* 0x7ffffe0007077812 */ /* 0x000fe200078ec0ff */
[----:B------:R-:W-:Y:S01]  /*0cc0*/  IMAD.SHL.U32 R23, R197, 0x8, RZ ;  /* 0x00000008c5177824 */ /* 0x000fe200078e00ff */
[----:B------:R-:W-:Y:S01]  /*0cd0*/  LEA.HI R4, R4, R3, RZ, 0x3 ;  /* 0x0000000304047211 */ /* 0x000fe200078f18ff */
[----:B------:R-:W-:Y:S01]  /*0ce0*/  IMAD.SHL.U32 R18, R11, 0x2, RZ ;  /* 0x000000020b127824 */ /* 0x000fe200078e00ff */
[----:B------:R-:W-:Y:S01]  /*0cf0*/  LOP3.LUT R5, R5, 0x1c0, RZ, 0xc0, !PT ;  /* 0x000001c005057812 */ /* 0x000fe200078ec0ff */
[----:B------:R-:W-:Y:S01]  /*0d00*/  IMAD R7, R10, 0x400, R7 ;  /* 0x000004000a077824 */ /* 0x000fe200078e0207 */
[----:B------:R-:W-:Y:S01]  /*0d10*/  R2P PR, R9, 0x6 ;  /* 0x0000000609007804 */ /* 0x000fe20000000000 */
[----:B------:R-:W-:Y:S01]  /*0d20*/  VIADD R196, R23, 0x40 ;  /* 0x0000004017c47836 */ /* 0x000fe20000000000 */
[----:B------:R-:W-:Y:S01]  /*0d30*/  LOP3.LUT R8, R5, 0x8, R8, 0xf8, !PT ;  /* 0x0000000805087812 */ /* 0x000fe200078ef808 */
[C---:B------:R-:W-:Y:S01]  /*0d40*/  VIADD R195, R23.reuse, 0x80 ;  /* 0x0000008017c37836 */ /* 0x040fe20000000000 */
[----:B------:R-:W-:Y:S01]  /*0d50*/  SHF.R.U32.HI R5, RZ, 0x3, R5 ;  /* 0x00000003ff057819 */ /* 0x000fe20000011605 */
[C---:B------:R-:W-:Y:S01]  /*0d60*/  VIADD R194, R23.reuse, 0xc0 ;  /* 0x000000c017c27836 */ /* 0x040fe20000000000 */
[----:B------:R-:W-:Y:S01]  /*0d70*/  LEA.HI R13, R12, R12, RZ, 0x1 ;  /* 0x0000000c0c0d7211 */ /* 0x000fe200078f08ff */
[C---:B------:R-:W-:Y:S01]  /*0d80*/  VIADD R193, R23.reuse, 0x100 ;  /* 0x0000010017c17836 */ /* 0x040fe20000000000 */
[----:B------:R-:W-:Y:S01]  /*0d90*/  LOP3.LUT R8, R8, R5, RZ, 0x3c, !PT ;  /* 0x0000000508087212 */ /* 0x000fe200078e3cff */
[C---:B------:R-:W-:Y:S01]  /*0da0*/  VIADD R192, R23.reuse, 0x140 ;  /* 0x0000014017c07836 */ /* 0x040fe20000000000 */
[----:B------:R-:W-:Y:S01]  /*0db0*/  LOP3.LUT R4, R4, 0xfffffff8, RZ, 0xc0, !PT ;  /* 0xfffffff804047812 */ /* 0x000fe200078ec0ff */
[----:B------:R-:W-:Y:S01]  /*0dc0*/  VIADD R201, R23, 0x180 ;  /* 0x0000018017c97836 */ /* 0x000fe20000000000 */
[----:B------:R-:W-:Y:S01]  /*0dd0*/  LEA.HI R2, R2, R199, RZ, 0x1 ;  /* 0x000000c702027211 */ /* 0x000fe200078f08ff */
[----:B------:R-:W-:Y:S01]  /*0de0*/  IMAD.IADD R8, R7, 0x1, R8 ;  /* 0x0000000107087824 */ /* 0x000fe200078e0208 */
[----:B------:R-:W-:Y:S01]  /*0df0*/  LOP3.LUT R13, R13, 0x1ffffffe, RZ, 0xc0, !PT ;  /* 0x1ffffffe0d0d7812 */ /* 0x000fe200078ec0ff */
[----:B------:R-:W-:Y:S01]  /*0e00*/  IMAD.IADD R3, R3, 0x1, -R4 ;  /* 0x0000000103037824 */ /* 0x000fe200078e0a04 */
[----:B------:R-:W-:Y:S01]  /*0e10*/  SHF.R.S32.HI R6, RZ, 0x5, R6 ;  /* 0x00000005ff067819 */ /* 0x000fe20000011406 */
[----:B------:R-:W-:Y:S01]  /*0e20*/  IMAD R185, R8, 0x2, R17 ;  /* 0x0000000208b97824 */ /* 0x000fe200078e0211 */
[----:B------:R-:W-:Y:S01]  /*0e30*/  LOP3.LUT R0, R2, 0xfffffe, RZ, 0xc0, !PT ;  /* 0x00fffffe02007812 */ /* 0x000fe200078ec0ff */
[----:B------:R-:W-:Y:S01]  /*0e40*/  VIADD R200, R23, 0x1c0 ;  /* 0x000001c017c87836 */ /* 0x000fe20000000000 */
[----:B------:R-:W-:Y:S01]  /*0e50*/  SEL R189, R189, 0xffffffc0, !P2 ;  /* 0xffffffc0bdbd7807 */ /* 0x000fe20005000000 */
        /* <DEDUP_REMOVED lines=8> */
[----:B------:R-:W-:Y:S01]  /*0ee0*/  IMAD.IADD R0, R199, 0x1, -R0 ;  /* 0x00000001c7007824 */ /* 0x000fe200078e0a00 */
[----:B------:R-:W-:Y:S01]  /*0ef0*/  SHF.R.S32.HI R209, RZ, 0x1f, R193 ;  /* 0x0000001fffd17819 */ /* 0x000fe200000114c1 */
[C---:B------:R-:W-:Y:S01]  /*0f00*/  @P1 VIADD R188, R190.reuse, 0xffffffe0 ;  /* 0xffffffe0bebc1836 */ /* 0x040fe20000000000 */
[----:B------:R-:W-:Y:S01]  /*0f10*/  SHF.R.S32.HI R208, RZ, 0x1f, R192 ;  /* 0x0000001fffd07819 */ /* 0x000fe200000114c0 */
[----:B------:R-:W-:Y:S01]  /*0f20*/  IMAD.IADD R190, R190, 0x1, R189 ;  /* 0x00000001bebe7824 */ /* 0x000fe200078e02bd */
[----:B------:R-:W-:Y:S01]  /*0f30*/  SHF.R.S32.HI R207, RZ, 0x1f, R201 ;  /* 0x0000001fffcf7819 */ /* 0x000fe200000114c9 */
[----:B------:R-:W-:Y:S01]  /*0f40*/  IMAD.MOV.U32 R7, RZ, RZ, R15 ;  /* 0x000000ffff077224 */ /* 0x000fe200078e000f */
[----:B------:R-:W-:Y:S01]  /*0f50*/  SHF.R.S32.HI R206, RZ, 0x1f, R200 ;  /* 0x0000001fffce7819 */ /* 0x000fe200000114c8 */
[----:B------:R-:W-:-:S02]  /*0f60*/  IMAD.MOV.U32 R2, RZ, RZ, RZ ;  /* 0x000000ffff027224 */ /* 0x000fc400078e00ff */
[----:B------:R-:W-:Y:S02]  /*0f70*/  IMAD.SHL.U32 R184, R0, 0x100, RZ ;  /* 0x0000010000b87824 */ /* 0x000fe400078e00ff */
[----:B------:R-:W-:Y:S02]  /*0f80*/  IMAD R191, R13, 0x8, R22 ;  /* 0x000000080dbf7824 */ /* 0x000fe400078e0216 */
[----:B------:R-:W-:-:S07]  /*0f90*/  IMAD.IADD R189, R189, 0x1, R188 ;  /* 0x00000001bdbd7824 */ /* 0x000fce00078e02bc */
.L_x_5171:
[----:B0-2-4-:R-:W0:Y:S01]  /*0fa0*/  LDC.64 R4, c[0x0][0xd88] ;  /* 0x00036200ff047b82 */ /* 0x015e220000000a00 */
[----:B------:R-:W-:Y:S01]  /*0fb0*/  ULDC.64 UR8, c[0x0][0xb20] ;  /* 0x0002c80000087ab9 */ /* 0x000fe20000000a00 */
[----:B------:R-:W-:-:S06]  /*0fc0*/  ULDC.64 UR10, c[0x0][0xb10] ;  /* 0x0002c400000a7ab9 */ /* 0x000fcc0000000a00 */
[----:B-1-3--:R-:W1:Y:S08]  /*0fd0*/  LDC.64 R8, c[0x0][0x418] ;  /* 0x00010600ff087b82 */ /* 0x00ae700000000a00 */
[----:B------:R-:W2:Y:S01]  /*0fe0*/  LDC R0, c[0x0][0x424] ;  /* 0x00010900ff007b82 */ /* 0x000ea20000000800 */
[----:B0-----:R-:W-:Y:S01]  /*0ff0*/  IMAD.WIDE R4, R7, 0x4, R4 ;  /* 0x0000000407047825 */ /* 0x001fe200078e0204 */
[----:B------:R-:W-:-:S06]  /*1000*/  UISETP.NE.U32.AND UP0, UPT, UR8, URZ, UPT ;  /* 0x0000003f0800728c */ /* 0x000fcc000bf05070 */
[----:B------:R-:W0:Y:S01]  /*1010*/  LDC R7, c[0x0][0x2f0] ;  /* 0x0000bc00ff077b82 */ /* 0x000e220000000800 */
[----:B------:R-:W3:Y:S01]  /*1020*/  LDG.E R4, desc[UR44][R4.64] ;  /* 0x0000002c04047981 */ /* 0x000ee2000c1e1900 */
[----:B------:R-:W-:Y:S01]  /*1030*/  UISETP.NE.AND.EX UP0, UPT, UR9, URZ, UPT, UP0 ;  /* 0x0000003f0900728c */ /* 0x000fe2000bf05300 */
[----:B------:R-:W-:Y:S01]  /*1040*/  IMAD.MOV.U32 R6, RZ, RZ, RZ ;  /* 0x000000ffff067224 */ /* 0x000fe200078e00ff */
[----:B------:R-:W-:-:S04]  /*1050*/  UISETP.NE.U32.AND UP1, UPT, UR10, URZ, UPT ;  /* 0x0000003f0a00728c */ /* 0x000fc8000bf25070 */
[----:B------:R-:W-:Y:S01]  /*1060*/  UISETP.NE.AND.EX UP1, UPT, UR11, URZ, UPT, UP1 ;  /* 0x0000003f0b00728c */ /* 0x000fe2000bf25310 */
[----:B------:R-:W-:-:S05]  /*1070*/  PLOP3.LUT P0, PT, PT, PT, UP0, 0x80, 0x0 ;  /* 0x000000000000781c */ /* 0x000fca0003f0f008 */
[----:B------:R-:W-:Y:S02]  /*1080*/  PLOP3.LUT P2, PT, PT, PT, UP1, 0x80, 0x0 ;  /* 0x000000000000781c */ /* 0x000fe40003f4f018 */
[----:B---3--:R-:W-:-:S13]  /*1090*/  R2UR UR40, R4 ;  /* 0x00000000042872ca */ /* 0x008fda00000e0000 */
[----:B------:R-:W-:Y:S02]  /*10a0*/  USHF.R.S32.HI UR39, URZ, 0x1f, UR40 ;  /* 0x0000001f3f277899 */ /* 0x000fe40008011428 */
[----:B------:R-:W-:-:S04]  /*10b0*/  @UP0 ULEA UR8, UP2, UR40, UR8, 0x2 ;  /* 0x0000000828080291 */ /* 0x000fc8000f84103f */
[----:B------:R-:W-:Y:S02]  /*10c0*/  @UP0 ULEA.HI.X UR9, UR40, UR9, UR39, 0x2, UP2 ;  /* 0x0000000928090291 */ /* 0x000fe400090f1427 */
[----:B------:R-:W-:Y:S01]  /*10d0*/  @UP1 ULEA UR10, UP0, UR40, UR10, 0x2 ;  /* 0x0000000a280a1291 */ /* 0x000fe2000f80103f */
[----:B------:R-:W-:-:S03]  /*10e0*/  IMAD.U32 R4, RZ, RZ, UR8 ;  /* 0x00000008ff047e24 */ /* 0x000fc6000f8e00ff */
[----:B------:R-:W-:Y:S01]  /*10f0*/  @UP1 ULEA.HI.X UR11, UR40, UR11, UR39, 0x2, UP0 ;  /* 0x0000000b280b1291 */ /* 0x000fe200080f1427 */
[----:B------:R-:W-:Y:S01]  /*1100*/  IMAD.U32 R5, RZ, RZ, UR9 ;  /* 0x00000009ff057e24 */ /* 0x000fe2000f8e00ff */
[----:B------:R-:W-:Y:S01]  /*1110*/  ULDC.64 UR8, c[0x0][0xb18] ;  /* 0x0002c60000087ab9 */ /* 0x000fe20000000a00 */
[----:B------:R-:W-:-:S03]  /*1120*/  IMAD.U32 R186, RZ, RZ, UR10 ;  /* 0x0000000affba7e24 */ /* 0x000fc6000f8e00ff */
[----:B------:R-:W-:Y:S01]  /*1130*/  IMAD.U32 R187, RZ, RZ, UR11 ;  /* 0x0000000bffbb7e24 */ /* 0x000fe2000f8e00ff */
[----:B------:R3:W5:Y:S04]  /*1140*/  @P0 LDG.E R6, desc[UR44][R4.64] ;  /* 0x0000002c04060981 */ /* 0x000768000c1e1900 */
[----:B------:R3:W5:Y:S01]  /*1150*/  @P2 LDG.E R186, desc[UR44][R186.64] ;  /* 0x0000002cbaba2981 */ /* 0x000762000c1e1900 */
[----:B-1----:R-:W-:Y:S01]  /*1160*/  ISETP.NE.U32.AND P0, PT, R8, RZ, PT ;  /* 0x000000ff0800720c */ /* 0x002fe20003f05070 */
[----:B------:R-:W-:Y:S01]  /*1170*/  UMOV UR38, UR6 ;  /* 0x0000000600267c82 */ /* 0x000fe20008000000 */
[----:B------:R-:W-:Y:S02]  /*1180*/  ISETP.NE.U32.AND P1, PT, RZ, UR8, PT ;  /* 0x00000008ff007c0c */ /* 0x000fe4000bf25070 */
[----:B------:R-:W-:-:S02]  /*1190*/  ISETP.NE.AND.EX P0, PT, R9, RZ, PT, P0 ;  /* 0x000000ff0900720c */ /* 0x000fc40003f05300 */
[----:B------:R-:W-:Y:S02]  /*11a0*/  ISETP.NE.AND.EX P1, PT, RZ, UR9, PT, P1 ;  /* 0x00000009ff007c0c */ /* 0x000fe4000bf25310 */
[----:B--2---:R-:W-:Y:S01]  /*11b0*/  SEL R0, R0, 0x1, P0 ;  /* 0x0000000100007807 */ /* 0x004fe20000000000 */
[----:B0--3--:R-:W-:Y:S10]  /*11c0*/  @P2 BRA `(.L_x_5113) ;  /* 0x0000000000302947 */ /* 0x009ff40003800000 */
[----:B------:R-:W-:Y:S01]  /*11d0*/  ULDC.64 UR6, c[0x0][0xaf8] ;  /* 0x0002be0000067ab9 */ /* 0x000fe20000000a00 */
[----:B-----5:R-:W0:Y:S01]  /*11e0*/  LDC R186, c[0x0][0x288] ;  /* 0x0000a200ffba7b82 */ /* 0x020e220000000800 */
[----:B------:R-:W-:-:S04]  /*11f0*/  ISETP.NE.U32.AND P0, PT, RZ, UR6, PT ;  /* 0x00000006ff007c0c */ /* 0x000fc8000bf05070 */
[----:B------:R-:W-:-:S13]  /*1200*/  ISETP.NE.AND.EX P0, PT, RZ, UR7, PT, P0 ;  /* 0x00000007ff007c0c */ /* 0x000fda000bf05300 */
[----:B------:R-:W-:Y:S05]  /*1210*/  @!P0 BRA `(.L_x_5113) ;  /* 0x00000000001c8947 */ /* 0x000fea0003800000 */
[----:B------:R-:W-:Y:S02]  /*1220*/  ULDC.64 UR6, c[0x0][0xaf8] ;  /* 0x0002be0000067ab9 */ /* 0x000fe40000000a00 */
[----:B------:R-:W-:-:S06]  /*1230*/  UIMAD.WIDE UR6, UR40, 0x4, UR6 ;  /* 0x00000004280678a5 */ /* 0x000fcc000f8e0206 */
[----:B------:R-:W-:Y:S02]  /*1240*/  IMAD.U32 R4, RZ, RZ, UR6 ;  /* 0x00000006ff047e24 */ /* 0x000fe4000f8e00ff */
[----:B------:R-:W-:-:S05]  /*1250*/  IMAD.U32 R5, RZ, RZ, UR7 ;  /* 0x00000007ff057e24 */ /* 0x000fca000f8e00ff */
[----:B0-----:R-:W2:Y:S04]  /*1260*/  LDG.E R186, desc[UR44][R4.64] ;  /* 0x0000002c04ba7981 */ /* 0x001ea8000c1e1900 */
[----:B------:R-:W2:Y:S02]  /*1270*/  LDG.E R3, desc[UR44][R4.64+0x4] ;  /* 0x0000042c04037981 */ /* 0x000ea4000c1e1900 */
[----:B--2---:R-:W-:-:S07]  /*1280*/  IMAD.IADD R186, R3, 0x1, -R186 ;  /* 0x0000000103ba7824 */ /* 0x004fce00078e0aba */
.L_x_5113:
[----:B------:R-:W-:Y:S01]  /*1290*/  IMAD R187, R0, R7, RZ ;  /* 0x0000000700bb7224 */ /* 0x000fe200078e02ff */
[----:B------:R-:W-:Y:S06]  /*12a0*/  @!P1 BRA `(.L_x_5114) ;  /* 0x0000000000189947 */ /* 0x000fec0003800000 */
[----:B------:R-:W-:-:S04]  /*12b0*/  ULEA UR4, UP0, UR40, UR8, 0x2 ;  /* 0x0000000828047291 */ /* 0x000fc8000f80103f */
[----:B------:R-:W-:Y:S02]  /*12c0*/  ULEA.HI.X UR6, UR40, UR9, UR39, 0x2, UP0 ;  /* 0x0000000928067291 */ /* 0x000fe400080f1427 */
[----:B------:R-:W-:-:S04]  /*12d0*/  IMAD.U32 R4, RZ, RZ, UR4 ;  /* 0x00000004ff047e24 */ /* 0x000fc8000f8e00ff */
[----:B------:R-:W-:-:S05]  /*12e0*/  IMAD.U32 R5, RZ, RZ, UR6 ;  /* 0x00000006ff057e24 */ /* 0x000fca000f8e00ff */
[----:B------:R1:W5:Y:S01]  /*12f0*/  LDG.E R187, desc[UR44][R4.64] ;  /* 0x0000002c04bb7981 */ /* 0x000362000c1e1900 */
[----:B------:R-:W-:Y:S05]  /*1300*/  BRA `(.L_x_5115) ;  /* 0x00000000002c7947 */ /* 0x000fea0003800000 */
.L_x_5114:
        /* <DEDUP_REMOVED lines=9> */
[----:B------:R-:W2:Y:S02]  /*13a0*/  LDG.E R0, desc[UR44][R4.64+0x4] ;  /* 0x0000042c04007981 */ /* 0x000ea4000c1e1900 */
[----:B--2---:R-:W-:-:S07]  /*13b0*/  IMAD.IADD R187, R0, 0x1, -R187 ;  /* 0x0000000100bb7824 */ /* 0x004fce00078e0abb */
.L_x_5115:
[----:B------:R-:W-:Y:S01]  /*13c0*/  UISETP.NE.AND UP0, UPT, UR43, 0x1, UPT ;  /* 0x000000012b00788c */ /* 0x000fe2000bf05270 */
[----:B-----5:R-:W-:Y:S01]  /*13d0*/  IMAD.IADD R187, R187, 0x1, -R6 ;  /* 0x00000001bbbb7824 */ /* 0x020fe200078e0a06 */
[----:B------:R-:W-:-:S03]  /*13e0*/  USHF.L.U32 UR37, UR5, 0x6, URZ ;  /* 0x0000000605257899 */ /* 0x000fc6000800063f */
[----:B------:R-:W-:Y:S01]  /*13f0*/  VIADD R0, R187, 0x3f ;  /* 0x0000003fbb007836 */ /* 0x000fe20000000000 */
[----:B------:R-:W-:-:S04]  /*1400*/  PLOP3.LUT P0, PT, PT, PT, UP0, 0x80, 0x0 ;  /* 0x000000000000781c */ /* 0x000fc80003f0f008 */
[----:B------:R-:W-:-:S04]  /*1410*/  SHF.R.S32.HI R3, RZ, 0x1f, R0 ;  /* 0x0000001fff037819 */ /* 0x000fc80000011400 */
[----:B------:R-:W-:-:S04]  /*1420*/  LEA.HI R3, R3, R0, RZ, 0x6 ;  /* 0x0000000003037211 */ /* 0x000fc800078f30ff */
[----:B------:R-:W-:Y:S01]  /*1430*/  SHF.R.S32.HI R168, RZ, 0x6, R3 ;  /* 0x00000006ffa87819 */ /* 0x000fe20000011403 */
[----:B------:R-:W-:Y:S06]  /*1440*/  @!P0 BRA `(.L_x_5116) ;  /* 0x0000001c00508947 */ /* 0x000fec0003800000 */
[----:B------:R-:W2:Y:S01]  /*1450*/  LDC R0, c[0x0][0x448] ;  /* 0x00011200ff007b82 */ /* 0x000ea20000000800 */
[----:B------:R-:W-:Y:S01]  /*1460*/  UIADD3 UR4, UR37, 0x3f, URZ ;  /* 0x0000003f25047890 */ /* 0x000fe2000fffe03f */
[----:B0-----:R-:W-:Y:S02]  /*1470*/  IADD3 R187, R187, 0x40, -R186 ;  /* 0x00000040bbbb7810 */ /* 0x001fe40007ffe8ba */
        /* <DEDUP_REMOVED lines=21> */
[----:B--2---:R-:W-:Y:S01]  /*15d0*/  ISETP.NE.AND P0, PT, R0, 0x1, PT ;  /* 0x000000010000780c */ /* 0x004fe20003f05270 */
        /* <DEDUP_REMOVED lines=15> */
[----:B------:R-:W-:Y:S01]  /*16d0*/  CS2R R92, SRZ ;  /* 0x00000000005c7805 */ /* 0x000fe2000001ff00 */
[----:B------:R-:W-:Y:S01]  /*16e0*/  IMAD.MOV.U32 R19, RZ, RZ, RZ ;  /* 0x000000ffff137224 */ /* 0x000fe200078e00ff */
[----:B------:R-:W-:Y:S02]  /*16f0*/  CS2R R88, SRZ ;  /* 0x0000000000587805 */ /* 0x000fe4000001ff00 */
[----:B------:R-:W-:Y:S02]  /*1700*/  CS2R R86, SRZ ;  /* 0x0000000000567805 */ /* 0x000fe4000001ff00 */
[----:B------:R-:W-:Y:S01]  /*1710*/  CS2R R84, SRZ ;  /* 0x0000000000547805 */ /* 0x000fe2000001ff00 */
[----:B-1----:R-:W1:Y:S01]  /*1720*/  @P0 LDC R4, c[0x0][0x450] ;  /* 0x00011400ff040b82 */ /* 0x002e620000000800 */
        /* <DEDUP_REMOVED lines=15> */
[----:B0-----:R-:W-:Y:S01]  /*1820*/  @P0 IMAD.HI.U32 R3, R3, UR4, RZ ;  /* 0x0000000403030c27 */ /* 0x001fe2000f8e00ff */
[----:B------:R-:W-:Y:S02]  /*1830*/  CS2R R14, SRZ ;  /* 0x00000000000e7805 */ /* 0x000fe4000001ff00 */
[----:B------:R-:W-:Y:S02]  /*1840*/  CS2R R12, SRZ ;  /* 0x00000000000c7805 */ /* 0x000fe4000001ff00 */
[----:B------:R-:W-:Y:S02]  /*1850*/  CS2R R170, SRZ ;  /* 0x0000000000aa7805 */ /* 0x000fe4000001ff00 */
[----:B------:R-:W-:Y:S01]  /*1860*/  CS2R R38, SRZ ;  /* 0x0000000000267805 */ /* 0x000fe2000001ff00 */
[----:B------:R-:W-:Y:S01]  /*1870*/  IMAD.MOV.U32 R169, RZ, RZ, RZ ;  /* 0x000000ffffa97224 */ /* 0x000fe200078e00ff */
[----:B------:R-:W-:-:S02]  /*1880*/  CS2R R172, SRZ ;  /* 0x0000000000ac7805 */ /* 0x000fc4000001ff00 */
[----:B------:R-:W-:Y:S02]  /*1890*/  CS2R R34, SRZ ;  /* 0x0000000000227805 */ /* 0x000fe4000001ff00 */
[----:B-1----:R-:W-:Y:S02]  /*18a0*/  @P0 SHF.R.U32.HI R0, RZ, R4, R3 ;  /* 0x00000004ff000219 */ /* 0x002fe40000011603 */
[----:B------:R-:W-:Y:S02]  /*18b0*/  CS2R R10, SRZ ;  /* 0x00000000000a7805 */ /* 0x000fe4000001ff00 */
[----:B------:R-:W-:Y:S02]  /*18c0*/  PLOP3.LUT P0, PT, PT, PT, PT, 0x80, 0x0 ;  /* 0x000000000000781c */ /* 0x000fe40003f0f070 */
[----:B------:R-:W-:Y:S02]  /*18d0*/  CS2R R174, SRZ ;  /* 0x0000000000ae7805 */ /* 0x000fe4000001ff00 */
[----:B------:R-:W-:Y:S01]  /*18e0*/  MOV R31, RZ ;  /* 0x000000ff001f7202 */ /* 0x000fe20000000f00 */
[----:B------:R-:W-:-:S02]  /*18f0*/  IMAD.IADD R0, R187, 0x1, R0 ;  /* 0x00000001bb007824 */ /* 0x000fc400078e0200 */
[----:B------:R-:W-:Y:S02]  /*1900*/  IMAD.MOV.U32 R27, RZ, RZ, RZ ;  /* 0x000000ffff1b7224 */ /* 0x000fe400078e00ff */
[----:B------:R-:W-:Y:S01]  /*1910*/  IMAD.MOV.U32 R9, RZ, RZ, RZ ;  /* 0x000000ffff097224 */ /* 0x000fe200078e00ff */
[----:B------:R-:W-:Y:S01]  /*1920*/  SHF.R.S32.HI R3, RZ, 0x1f, R0 ;  /* 0x0000001fff037819 */ /* 0x000fe20000011400 */
[----:B------:R-:W-:-:S03]  /*1930*/  IMAD.MOV.U32 R20, RZ, RZ, RZ ;  /* 0x000000ffff147224 */ /* 0x000fc600078e00ff */
        /* <DEDUP_REMOVED lines=35> */
[----:B------:R-:W-:Y:S02]  /*1b70*/  IMAD R0, R2, 0x1000, R7 ;  /* 0x0000100002007824 */ /* 0x000fe400078e0207 */
[C---:B------:R-:W-:Y:S02]  /*1b80*/  VIADD R6, R3.reuse, 0x4 ;  /* 0x0000000403067836 */ /* 0x040fe40000000000 */
[C---:B------:R-:W-:Y:S01]  /*1b90*/  VIADD R5, R0.reuse, 0x80 ;  /* 0x0000008000057836 */ /* 0x040fe20000000000 */
[----:B------:R-:W-:Y:S01]  /*1ba0*/  R2UR UR14, R0 ;  /* 0x00000000000e72ca */ /* 0x000fe200000e0000 */
[----:B------:R-:W-:Y:S01]  /*1bb0*/  VIADD R3, R3, 0x6 ;  /* 0x0000000603037836 */ /* 0x000fe20000000000 */
        /* <DEDUP_REMOVED lines=24> */
.L_x_5118:
[----:B------:R-:W-:Y:S01]  /*1d40*/  IMAD R0, R2, 0x8, R17 ;  /* 0x0000000802007824 */ /* 0x000fe200078e0211 */
[----:B------:R-:W-:-:S03]  /*1d50*/  ISETP.GE.AND P0, PT, R4, 0x2, PT ;  /* 0x000000020400780c */ /* 0x000fc60003f06270 */
[----:B------:R-:W-:-:S05]  /*1d60*/  VIADD R3, R0, 0x38860 ;  /* 0x0003886000037836 */ /* 0x000fca0000000000 */
[----:B------:R-:W-:-:S04]  /*1d70*/  PRMT R3, R202, 0x654, R3 ;  /* 0x00000654ca037816 */ /* 0x000fc80000000003 */
[----:B------:R0:W-:Y:S01]  /*1d80*/  SYNCS.ARRIVE.TRANS64.RED.A1T0 RZ, [R3+URZ], RZ ;  /* 0x000000ff03ff79a7 */ /* 0x0001e2000810043f */
[----:B------:R-:W-:Y:S05]  /*1d90*/  @!P0 BRA `(.L_x_5119) ;  /* 0x0000000800c08947 */ /* 0x000fea0003800000 */
[----:B------:R-:W-:-:S07]  /*1da0*/  VIADD R4, R4, 0xfffffffe ;  /* 0xfffffffe04047836 */ /* 0x000fce0000000000 */
.L_x_5121:
[----:B------:R-:W-:Y:S01]  /*1db0*/  BAR.SYNC.DEFER_BLOCKING 0xe, 0x100 ;  /* 0x0384000000007b1d */ /* 0x000fe20000010000 */
[----:B------:R-:W-:Y:S01]  /*1dc0*/  IMAD R0, R2, 0x40, R22 ;  /* 0x0000004002007824 */ /* 0x000fe200078e0216 */
        /* <DEDUP_REMOVED lines=10> */
[----:B01----:R-:W0:Y:S04]  /*1e70*/  LDS R3, [R0+0x38400] ;  /* 0x0384000000037984 */ /* 0x003e280000000800 */
        /* <DEDUP_REMOVED lines=157> */
.L_x_5120:
[----:B------:R-:W-:-:S04]  /*2850*/  IMAD R0, R2, 0x8, R17 ;  /* 0x0000000802007824 */ /* 0x000fc800078e0211 */
[----:B------:R-:W-:-:S05]  /*2860*/  VIADD R3, R0, 0x38860 ;  /* 0x0003886000037836 */ /* 0x000fca0000000000 */
[----:B------:R-:W-:-:S04]  /*2870*/  PRMT R3, R202, 0x654, R3 ;  /* 0x00000654ca037816 */ /* 0x000fc80000000003 */
[----:B------:R1:W-:Y:S01]  /*2880*/  SYNCS.ARRIVE.TRANS64.RED.A1T0 RZ, [R3+URZ], RZ ;  /* 0x000000ff03ff79a7 */ /* 0x0003e2000810043f */
[----:B------:R-:W-:Y:S05]  /*2890*/  @P1 BRA `(.L_x_5121) ;  /* 0xfffffff400441947 */ /* 0x000fea000383ffff */
.L_x_5119:
        /* <DEDUP_REMOVED lines=9> */
[----:B01----:R-:W0:Y:S04]  /*2930*/  LDS R3, [R17+0x38400] ;  /* 0x0384000011037984 */ /* 0x003e280000000800 */
        /* <DEDUP_REMOVED lines=133> */
.L_x_5116:
[----:B------:R-:W2:Y:S01]  /*3190*/  LDC R204, c[0x0][0x448] ;  /* 0x00011200ffcc7b82 */ /* 0x000ea20000000800 */
[----:B------:R-:W-:Y:S01]  /*31a0*/  UIADD3 UR4, UR37, 0x3f, URZ ;  /* 0x0000003f25047890 */ /* 0x000fe2000fffe03f */
[----:B01----:R-:W-:Y:S02]  /*31b0*/  IADD3 R5, R187, 0x40, -R186 ;  /* 0x00000040bb057810 */ /* 0x003fe40007ffe8ba */
        /* <DEDUP_REMOVED lines=21> */
[----:B--2---:R-:W-:-:S02]  /*3310*/  ISETP.NE.AND P0, PT, R204, 0x1, PT ;  /* 0x00000001cc00780c */ /* 0x004fc40003f05270 */
        /* <DEDUP_REMOVED lines=12> */
[----:B------:R-:W0:Y:S01]  /*33e0*/  @P0 LDC R0, c[0x0][0x44c] ;  /* 0x00011300ff000b82 */ /* 0x000e220000000800 */
[----:B------:R-:W-:-:S02]  /*33f0*/  CS2R R90, SRZ ;  /* 0x00000000005a7805 */ /* 0x000fc4000001ff00 */
[----:B------:R-:W-:Y:S01]  /*3400*/  CS2R R92, SRZ ;  /* 0x00000000005c7805 */ /* 0x000fe2000001ff00 */
[----:B------:R-:W-:Y:S01]  /*3410*/  IMAD.MOV.U32 R19, RZ, RZ, RZ ;  /* 0x000000ffff137224 */ /* 0x000fe200078e00ff */
        /* <DEDUP_REMOVED lines=23> */
[----:B------:R-:W-:Y:S01]  /*3590*/  CS2R R38, SRZ ;  /* 0x0000000000267805 */ /* 0x000fe2000001ff00 */
[----:B------:R-:W-:Y:S01]  /*35a0*/  IMAD.U32 R0, RZ, RZ, UR4 ;  /* 0x00000004ff007e24 */ /* 0x000fe2000f8e00ff */
[----:B------:R-:W-:Y:S01]  /*35b0*/  CS2R R172, SRZ ;  /* 0x0000000000ac7805 */ /* 0x000fe2000001ff00 */
[----:B------:R-:W-:Y:S01]  /*35c0*/  IMAD.MOV.U32 R169, RZ, RZ, RZ ;  /* 0x000000ffffa97224 */ /* 0x000fe200078e00ff */
[----:B------:R-:W-:-:S02]  /*35d0*/  CS2R R34, SRZ ;  /* 0x0000000000227805 */ /* 0x000fc4000001ff00 */
[----:B-1----:R-:W-:Y:S01]  /*35e0*/  @P0 SHF.R.U32.HI R0, RZ, R4, R3 ;  /* 0x00000004ff000219 */ /* 0x002fe20000011603 */
[----:B------:R-:W-:Y:S01]  /*35f0*/  IMAD.MOV.U32 R31, RZ, RZ, RZ ;  /* 0x000000ffff1f7224 */ /* 0x000fe200078e00ff */
[----:B------:R-:W-:Y:S02]  /*3600*/  PLOP3.LUT P0, PT, PT, PT, PT, 0x80, 0x0 ;  /* 0x000000000000781c */ /* 0x000fe40003f0f070 */
[----:B------:R-:W-:Y:S02]  /*3610*/  CS2R R10, SRZ ;  /* 0x00000000000a7805 */ /* 0x000fe4000001ff00 */
[----:B------:R-:W-:Y:S01]  /*3620*/  CS2R R174, SRZ ;  /* 0x0000000000ae7805 */ /* 0x000fe2000001ff00 */
[----:B------:R-:W-:Y:S02]  /*3630*/  IMAD.IADD R0, R5, 0x1, R0 ;  /* 0x0000000105007824 */ /* 0x000fe400078e0200 */
        /* <DEDUP_REMOVED lines=39> */
.L_x_5122:
        /* <DEDUP_REMOVED lines=9> */
.L_x_5262:
[----:B------:R-:W-:Y:S05]  /*3940*/  @!P0 BRA `(.L_x_5124) ;  /* 0x0000000000048947 */ /* 0x000fea0003800000 */
[----:B------:R-:W-:Y:S01]  /*3950*/  BPT.TRAP 0x1 ;  /* 0x000000040000795c */ /* 0x000fe20000300000 */
.L_x_5124:
[----:B------:R-:W-:Y:S01]  /*3960*/  IMAD R9, R2, 0x8, R17 ;  /* 0x0000000802097824 */ /* 0x000fe200078e0211 */
[----:B------:R-:W-:-:S04]  /*3970*/  SHF.L.U32 R6, R16, 0x1f, RZ ;  /* 0x0000001f10067819 */ /* 0x000fc800000006ff */
[----:B------:R1:W2:Y:S01]  /*3980*/  SYNCS.PHASECHK.TRANS64.TRYWAIT P1, [R9+URZ+0x38830], R6 ;  /* 0x03883006090075a7 */ /* 0x0002a2000802017f */
[----:B------:R-:W-:Y:S05]  /*3990*/  @!P0 BRA `(.L_x_5125) ;  /* 0x0000000000048947 */ /* 0x000fea0003800000 */
[----:B------:R-:W-:Y:S01]  /*39a0*/  BPT.TRAP 0x1 ;  /* 0x000000040000795c */ /* 0x000fe20000300000 */
.L_x_5125:
[----:B------:R-:W-:-:S05]  /*39b0*/  VIADD R0, R17, 0x22400 ;  /* 0x0002240011007836 */ /* 0x000fca0000000000 */
[----:B------:R-:W-:-:S04]  /*39c0*/  SHF.R.U32.HI R0, RZ, 0x4, R0 ;  /* 0x00000004ff007819 */ /* 0x000fc80000011600 */
[----:B------:R-:W-:Y:S01]  /*39d0*/  LOP3.LUT R0, R0, 0x3fff, RZ, 0xc0, !PT ;  /* 0x00003fff00007812 */ /* 0x000fe200078ec0ff */
[----:B--2---:R-:W-:Y:S06]  /*39e0*/  @P1 BRA `(.L_x_5126) ;  /* 0x0000000000081947 */ /* 0x004fec0003800000 */
[----:B------:R-:W2:Y:S02]  /*39f0*/  SYNCS.PHASECHK.TRANS64.TRYWAIT P1, [R9+URZ+0x38830], R6 ;  /* 0x03883006090075a7 */ /* 0x000ea4000802017f */
[----:B--2---:R-:W-:Y:S05]  /*3a00*/  @!P1 BRA `(.L_x_5127) ;  /* 0x00000138002c9947 */ /* 0x004fea0003800000 */
.L_x_5126:
[----:B------:R-:W-:Y:S05]  /*3a10*/  WARPSYNC.ALL ;  /* 0x0000000000007948 */ /* 0x000fea0003800000 */
[----:B------:R-:W-:Y:S01]  /*3a20*/  LOP3.LUT R0, R0, 0x10000, RZ, 0xfc, !PT ;  /* 0x0001000000007812 */ /* 0x000fe200078efcff */
[----:B------:R-:W-:-:S03]  /*3a30*/  VIADD R3, R17, 0x20400 ;  /* 0x0002040011037836 */ /* 0x000fc60000000000 */
[----:B------:R-:W-:Y:S01]  /*3a40*/  LEA R5, R2, R0, 0x9 ;  /* 0x0000000002057211 */ /* 0x000fe200078e48ff */
[----:B------:R-:W-:Y:S01]  /*3a50*/  WARPGROUP.ARRIVE ;  /* 0x00000000000079c5 */ /* 0x000fe20000000000 */
        /* <DEDUP_REMOVED lines=35> */
.L_x_5263:
[----:B------:R-:W-:Y:S05]  /*3c90*/  @!P0 BRA `(.L_x_5129) ;  /* 0x0000000000048947 */ /* 0x000fea0003800000 */
[----:B------:R-:W-:Y:S01]  /*3ca0*/  BPT.TRAP 0x1 ;  /* 0x000000040000795c */ /* 0x000fe20000300000 */
.L_x_5129:
[----:B------:R4:W0:Y:S01]  /*3cb0*/  SYNCS.PHASECHK.TRANS64.TRYWAIT P1, [R9+URZ+0x38850], R6 ;  /* 0x03885006090075a7 */ /* 0x000822000802017f */
[----:B------:R-:W-:Y:S05]  /*3cc0*/  @!P0 BRA `(.L_x_5130) ;  /* 0x0000000000048947 */ /* 0x000fea0003800000 */
[----:B------:R-:W-:Y:S01]  /*3cd0*/  BPT.TRAP 0x1 ;  /* 0x000000040000795c */ /* 0x000fe20000300000 */
.L_x_5130:
        /* <DEDUP_REMOVED lines=12> */
.L_x_5131:
        /* <DEDUP_REMOVED lines=16> */
[----:B------:R-:W-:Y:S01]  /*3ea0*/  IMAD.MOV.U32 R15, RZ, RZ, 0x40 ;  /* 0x00000040ff0f7424 */ /* 0x000fe200078e00ff */
        /* <DEDUP_REMOVED lines=311> */
.L_x_5133:
[----:B------:R-:W-:Y:S01]  /*5220*/  ISETP.NE.AND P5, PT, R204, 0x1, PT ;  /* 0x00000001cc00780c */ /* 0x000fe20003fa5270 */
[----:B------:R-:W-:Y:S01]  /*5230*/  VIADD R5, R191, UR37 ;  /* 0x00000025bf057c36 */ /* 0x000fe20008000000 */
[----:B------:R-:W-:Y:S01]  /*5240*/  ULDC UR6, c[0x0][0xad0] ;  /* 0x0002b40000067ab9 */ /* 0x000fe20000000800 */
[----:B------:R-:W-:Y:S01]  /*5250*/  ULDC UR28, c[0x0][0xa80] ;  /* 0x0002a000001c7ab9 */ /* 0x000fe20000000800 */
        /* <DEDUP_REMOVED lines=9> */
[----:B------:R-:W1:Y:S01]  /*52f0*/  @P5 LDC R6, c[0x0][0x44c] ;  /* 0x00011300ff065b82 */ /* 0x000e620000000800 */
[----:B------:R-:W-:Y:S01]  /*5300*/  FMUL.FTZ R40, R40, UR6 ;  /* 0x0000000628287c20 */ /* 0x000fe20008410000 */
[----:B------:R-:W-:Y:S01]  /*5310*/  FMUL.FTZ R41, R41, UR6 ;  /* 0x0000000629297c20 */ /* 0x000fe20008410000 */
[----:B------:R-:W2:Y:S01]  /*5320*/  MUFU.TANH R11, R25 ;  /* 0x00000019000b7308 */ /* 0x000ea20000002400 */
[----:B------:R-:W-:Y:S01]  /*5330*/  FMUL.FTZ R44, R44, UR6 ;  /* 0x000000062c2c7c20 */ /* 0x000fe20008410000 */
[----:B------:R-:W-:Y:S01]  /*5340*/  FMUL.FTZ R45, R45, UR6 ;  /* 0x000000062d2d7c20 */ /* 0x000fe20008410000 */
[----:B------:R-:W-:Y:S01]  /*5350*/  FMUL.FTZ R26, R26, UR6 ;  /* 0x000000061a1a7c20 */ /* 0x000fe20008410000 */
[----:B------:R-:W-:Y:S01]  /*5360*/  FMUL.FTZ R48, R48, UR6 ;  /* 0x0000000630307c20 */ /* 0x000fe20008410000 */
[----:B------:R-:W3:Y:S01]  /*5370*/  @P5 LDC R7, c[0x0][0x450] ;  /* 0x00011400ff075b82 */ /* 0x000ee20000000800 */
        /* <DEDUP_REMOVED lines=12> */
[----:B------:R-:W-:Y:S01]  /*5440*/  FMUL.FTZ R42, R42, UR6 ;  /* 0x000000062a2a7c20 */ /* 0x000fe20008410000 */
[----:B------:R-:W-:Y:S01]  /*5450*/  FMUL.FTZ R43, R43, UR6 ;  /* 0x000000062b2b7c20 */ /* 0x000fe20008410000 */
[----:B------:R-:W-:Y:S01]  /*5460*/  FMUL.FTZ R46, R46, UR6 ;  /* 0x000000062e2e7c20 */ /* 0x000fe20008410000 */
[----:B-1----:R-:W-:-:S04]  /*5470*/  @P5 IMAD.HI.U32 R6, R5, R6, RZ ;  /* 0x0000000605065227 */ /* 0x002fc800078e00ff */
[----:B------:R-:W-:Y:S01]  /*5480*/  FMUL.FTZ R47, R47, UR6 ;  /* 0x000000062f2f7c20 */ /* 0x000fe20008410000 */
[----:B------:R-:W-:Y:S01]  /*5490*/  FMUL.FTZ R50, R50, UR6 ;  /* 0x0000000632327c20 */ /* 0x000fe20008410000 */
[----:B------:R-:W1:Y:S01]  /*54a0*/  MUFU.TANH R14, R32 ;  /* 0x00000020000e7308 */ /* 0x000e620000002400 */
[----:B------:R-:W-:Y:S01]  /*54b0*/  FMUL.FTZ R51, R51, UR6 ;  /* 0x0000000633337c20 */ /* 0x000fe20008410000 */
[----:B------:R-:W-:Y:S01]  /*54c0*/  FMUL.FTZ R54, R54, UR6 ;  /* 0x0000000636367c20 */ /* 0x000fe20008410000 */
[----:B------:R-:W-:Y:S01]  /*54d0*/  FMUL.FTZ R55, R55, UR6 ;  /* 0x0000000637377c20 */ /* 0x000fe20008410000 */
[----:B------:R-:W-:Y:S01]  /*54e0*/  IMAD R217, R2, 0x1000, R19 ;  /* 0x0000100002d97824 */ /* 0x000fe200078e0213 */
[----:B---3--:R-:W-:Y:S01]  /*54f0*/  @P5 SHF.R.U32.HI R5, RZ, R7, R6 ;  /* 0x00000007ff055219 */ /* 0x008fe20000011606 */
[----:B------:R-:W-:Y:S01]  /*5500*/  IMAD R6, R168, -0x40, R15 ;  /* 0xffffffc0a8067824 */ /* 0x000fe200078e020f */
[----:B------:R-:W-:Y:S01]  /*5510*/  UMOV UR7, 0x40000040 ;  /* 0x4000004000077882 */ /* 0x000fe20000000000 */
[----:B------:R-:W3:Y:S01]  /*5520*/  MUFU.TANH R33, R33 ;  /* 0x0000002100217308 */ /* 0x000ee20000002400 */
[----:B------:R-:W-:Y:S01]  /*5530*/  R2UR UR6, R217 ;  /* 0x00000000d90672ca */ /* 0x000fe200000e0000 */
[----:B------:R-:W0:Y:S01]  /*5540*/  SHFL.IDX PT, R8, R5, RZ, 0x1c1f ;  /* 0x001c1fff05087589 */ /* 0x000e2200000e0000 */
[----:B------:R-:W-:Y:S01]  /*5550*/  IADD3 R7, R187, 0x1, R6 ;  /* 0x00000001bb077810 */ /* 0x000fe20007ffe006 */
[----:B------:R-:W-:Y:S01]  /*5560*/  VIADD R221, R217, 0x80 ;  /* 0x00000080d9dd7836 */ /* 0x000fe20000000000 */
[----:B------:R-:W-:Y:S01]  /*5570*/  IADD3 R6, -R18, R6, R187 ;  /* 0x0000000612067210 */ /* 0x000fe20007ffe1bb */
[----:B------:R-:W3:Y:S01]  /*5580*/  SHFL.IDX PT, R5, R5, 0x1, 0x1c1f ;  /* 0x003c1f0005057f89 */ /* 0x000ee200000e0000 */
[----:B------:R-:W-:Y:S01]  /*5590*/  IADD3 R7, -R186, R7, -R18 ;  /* 0x00000007ba077210 */ /* 0x000fe20007ffe912 */
[----:B------:R-:W3:Y:S08]  /*55a0*/  MUFU.TANH R36, R36 ;  /* 0x0000002400247308 */ /* 0x000ef00000002400 */
[----:B------:R-:W3:Y:S08]  /*55b0*/  MUFU.TANH R37, R37 ;  /* 0x0000002500257308 */ /* 0x000ef00000002400 */
[----:B------:R-:W3:Y:S01]  /*55c0*/  MUFU.TANH R40, R40 ;  /* 0x0000002800287308 */ /* 0x000ee20000002400 */
[----:B0-----:R-:W-:-:S04]  /*55d0*/  VIADDMNMX R8, R8, R7, R6, PT ;  /* 0x0000000708087246 */ /* 0x001fc80003800106 */
[C---:B------:R-:W-:Y:S02]  /*55e0*/  ISETP.GT.AND P1, PT, R8.reuse, RZ, PT ;  /* 0x000000ff0800720c */ /* 0x040fe40003f24270 */
[C---:B------:R-:W-:Y:S01]  /*55f0*/  ISETP.GT.AND P2, PT, R8.reuse, 0x1, PT ;  /* 0x000000010800780c */ /* 0x040fe20003f44270 */
[----:B------:R-:W0:Y:S01]  /*5600*/  MUFU.TANH R41, R41 ;  /* 0x0000002900297308 */ /* 0x000e220000002400 */
[----:B------:R-:W-:Y:S02]  /*5610*/  ISETP.GT.AND P3, PT, R8, 0x8, PT ;  /* 0x000000080800780c */ /* 0x000fe40003f64270 */
[----:B------:R-:W-:Y:S02]  /*5620*/  FSEL R10, R10, -INF , P1 ;  /* 0xff8000000a0a7808 */ /* 0x000fe40000800000 */
[----:B--2---:R-:W-:Y:S02]  /*5630*/  FSEL R11, R11, -INF , P2 ;  /* 0xff8000000b0b7808 */ /* 0x004fe40001000000 */
[----:B------:R-:W-:Y:S01]  /*5640*/  ISETP.GT.AND P1, PT, R8, 0x9, PT ;  /* 0x000000090800780c */ /* 0x000fe20003f24270 */
[----:B------:R-:W2:Y:S01]  /*5650*/  MUFU.TANH R44, R44 ;  /* 0x0000002c002c7308 */ /* 0x000ea20000002400 */
[----:B----4-:R-:W-:-:S02]  /*5660*/  FSEL R12, R12, -INF , P3 ;  /* 0xff8000000c0c7808 */ /* 0x010fc40001800000 */
[----:B------:R-:W-:Y:S02]  /*5670*/  FMNMX.FTZ R15, R10, R11, !PT ;  /* 0x0000000b0a0f7209 */ /* 0x000fe40007810000 */
[----:B------:R-:W-:Y:S02]  /*5680*/  ISETP.GT.AND P2, PT, R8, 0x10, PT ;  /* 0x000000100800780c */ /* 0x000fe40003f44270 */
[----:B-----5:R-:W-:Y:S01]  /*5690*/  FSEL R13, R13, -INF , P1 ;  /* 0xff8000000d0d7808 */ /* 0x020fe20000800000 */
[----:B------:R4:W-:Y:S01]  /*56a0*/  MUFU.TANH R56, R26 ;  /* 0x0000001a00387308 */ /* 0x0009e20000002400 */
[----:B------:R-:W-:Y:S02]  /*56b0*/  FMNMX.FTZ R20, R12, R15, !PT ;  /* 0x0000000f0c147209 */ /* 0x000fe40007810000 */
[----:B------:R-:W-:Y:S02]  /*56c0*/  ISETP.GT.AND P1, PT, R8, 0x11, PT ;  /* 0x000000110800780c */ /* 0x000fe40003f24270 */
[----:B-1----:R-:W-:-:S02]  /*56d0*/  FSEL R14, R14, -INF , P2 ;  /* 0xff8000000e0e7808 */ /* 0x002fc40001000000 */
[----:B------:R-:W-:Y:S01]  /*56e0*/  FMNMX.FTZ R21, R13, R20, !PT ;  /* 0x000000140d157209 */ /* 0x000fe20007810000 */
[----:B------:R-:W1:Y:S01]  /*56f0*/  MUFU.TANH R45, R45 ;  /* 0x0000002d002d7308 */ /* 0x000e620000002400 */
[----:B------:R-:W-:Y:S02]  /*5700*/  ISETP.GT.AND P2, PT, R8, 0x18, PT ;  /* 0x000000180800780c */ /* 0x000fe40003f44270 */
[----:B---3--:R-:W-:Y:S02]  /*5710*/  FSEL R15, R33, -INF , P1 ;  /* 0xff800000210f7808 */ /* 0x008fe40000800000 */
[----:B------:R-:W-:Y:S02]  /*5720*/  FMNMX.FTZ R24, R14, R21, !PT ;  /* 0x000000150e187209 */ /* 0x000fe40007810000 */
[----:B------:R-:W-:Y:S01]  /*5730*/  ISETP.GT.AND P1, PT, R8, 0x19, PT ;  /* 0x000000190800780c */ /* 0x000fe20003f24270 */
[----:B------:R3:W-:Y:S01]  /*5740*/  MUFU.TANH R57, R27 ;  /* 0x0000001b00397308 */ /* 0x0007e20000002400 */
[----:B------:R-:W-:-:S02]  /*5750*/  FSEL R20, R36, -INF , P2 ;  /* 0xff80000024147808 */ /* 0x000fc40001000000 */
[----:B------:R-:W-:Y:S02]  /*5760*/  FMNMX.FTZ R25, R15, R24, !PT ;  /* 0x000000180f197209 */ /* 0x000fe40007810000 */
[----:B------:R-:W-:Y:S02]  /*5770*/  ISETP.GT.AND P2, PT, R8, 0x20, PT ;  /* 0x000000200800780c */ /* 0x000fe40003f44270 */
[----:B------:R-:W-:Y:S01]  /*5780*/  FSEL R21, R37, -INF , P1 ;  /* 0xff80000025157808 */ /* 0x000fe20000800000 */
[----:B------:R-:W5:Y:S01]  /*5790*/  MUFU.TANH R48, R48 ;  /* 0x0000003000307308 */ /* 0x000f620000002400 */
[----:B----4-:R-:W-:Y:S02]  /*57a0*/  FMNMX.FTZ R26, R20, R25, !PT ;  /* 0x00000019141a7209 */ /* 0x010fe40007810000 */
[----:B------:R-:W-:Y:S02]  /*57b0*/  ISETP.GT.AND P1, PT, R8, 0x21, PT ;  /* 0x000000210800780c */ /* 0x000fe40003f24270 */
[----:B------:R-:W-:-:S02]  /*57c0*/  FSEL R24, R40, -INF , P2 ;  /* 0xff80000028187808 */ /* 0x000fc40001000000 */
[----:B---3--:R-:W-:Y:S01]  /*57d0*/  FMNMX.FTZ R27, R21, R26, !PT ;  /* 0x0000001a151b7209 */ /* 0x008fe20007810000 */
[----:B------:R-:W3:Y:S01]  /*57e0*/  MUFU.TANH R49, R49 ;  /* 0x0000003100317308 */ /* 0x000ee20000002400 */
[----:B------:R-:W-:Y:S02]  /*57f0*/  ISETP.GT.AND P2, PT, R8, 0x28, PT ;  /* 0x000000280800780c */ /* 0x000fe40003f44270 */
[----:B0-----:R-:W-:Y:S02]  /*5800*/  FSEL R25, R41, -INF , P1 ;  /* 0xff80000029197808 */ /* 0x001fe40000800000 */
[----:B------:R-:W-:Y:S02]  /*5810*/  FMNMX.FTZ R28, R24, R27, !PT ;  /* 0x0000001b181c7209 */ /* 0x000fe40007810000 */
[----:B------:R-:W-:Y:S01]  /*5820*/  ISETP.GT.AND P1, PT, R8, 0x29, PT ;  /* 0x000000290800780c */ /* 0x000fe20003f24270 */
[----:B------:R-:W0:Y:S01]  /*5830*/  MUFU.TANH R52, R52 ;  /* 0x0000003400347308 */ /* 0x000e220000002400 */
[----:B--2---:R-:W-:-:S02]  /*5840*/  FSEL R26, R44, -INF , P2 ;  /* 0xff8000002c1a7808 */ /* 0x004fc40001000000 */
[----:B------:R-:W-:Y:S02]  /*5850*/  FMNMX.FTZ R29, R25, R28, !PT ;  /* 0x0000001c191d7209 */ /* 0x000fe40007810000 */
[C---:B------:R-:W-:Y:S02]  /*5860*/  ISETP.GT.AND P2, PT, R8.reuse, 0x30, PT ;  /* 0x000000300800780c */ /* 0x040fe40003f44270 */
[----:B-1----:R-:W-:Y:S01]  /*5870*/  FSEL R27, R45, -INF , P1 ;  /* 0xff8000002d1b7808 */ /* 0x002fe20000800000 */
[----:B------:R1:W-:Y:S01]  /*5880*/  MUFU.TANH R58, R30 ;  /* 0x0000001e003a7308 */ /* 0x0003e20000002400 */
[----:B------:R-:W-:Y:S02]  /*5890*/  ISETP.GT.AND P1, PT, R8, 0x31, PT ;  /* 0x000000310800780c */ /* 0x000fe40003f24270 */
[----:B-----5:R-:W-:Y:S02]  /*58a0*/  FSEL R28, R48, -INF , P2 ;  /* 0xff800000301c7808 */ /* 0x020fe40001000000 */
[----:B------:R-:W-:-:S02]  /*58b0*/  ISETP.GT.AND P2, PT, R8, 0x38, PT ;  /* 0x000000380800780c */ /* 0x000fc40003f44270 */
[----:B------:R-:W-:Y:S01]  /*58c0*/  VIADDMNMX R6, R5, R7, R6, PT ;  /* 0x0000000705067246 */ /* 0x000fe20003800106 */
[----:B------:R-:W2:Y:S01]  /*58d0*/  MUFU.TANH R53, R53 ;  /* 0x0000003500357308 */ /* 0x000ea20000002400 */
[----:B-1----:R-:W-:Y:S02]  /*58e0*/  FMNMX.FTZ R30, R26, R29, !PT ;  /* 0x0000001d1a1e7209 */ /* 0x002fe40007810000 */
[----:B---3--:R-:W-:Y:S02]  /*58f0*/  FSEL R29, R49, -INF , P1 ;  /* 0xff800000311d7808 */ /* 0x008fe40000800000 */
[----:B------:R-:W-:Y:S02]  /*5900*/  FMNMX.FTZ R33, R27, R30, !PT ;  /* 0x0000001e1b217209 */ /* 0x000fe40007810000 */
[----:B------:R-:W-:Y:S01]  /*5910*/  ISETP.GT.AND P1, PT, R8, 0x39, PT ;  /* 0x000000390800780c */ /* 0x000fe20003f24270 */
[----:B------:R-:W-:Y:S01]  /*5920*/  MUFU.TANH R44, R38 ;  /* 0x00000026002c7308 */ /* 0x000fe20000002400 */
[----:B------:R-:W-:-:S02]  /*5930*/  FMNMX.FTZ R32, R28, R33, !PT ;  /* 0x000000211c207209 */ /* 0x000fc40007810000 */
[----:B0-----:R-:W-:Y:S02]  /*5940*/  FSEL R30, R52, -INF , P2 ;  /* 0xff800000341e7808 */ /* 0x001fe40001000000 */
[----:B------:R-:W-:Y:S02]  /*5950*/  FMNMX.FTZ R33, R29, R32, !PT ;  /* 0x000000201d217209 */ /* 0x000fe40007810000 */
[----:B------:R-:W-:Y:S01]  /*5960*/  ISETP.GT.AND P2, PT, R6, 0x1, PT ;  /* 0x000000010600780c */ /* 0x000fe20003f44270 */
[----:B------:R0:W1:Y:S01]  /*5970*/  MUFU.TANH R36, R31 ;  /* 0x0000001f00247308 */ /* 0x0000620000002400 */
[----:B--2---:R-:W-:Y:S02]  /*5980*/  FSEL R32, R53, -INF , P1 ;  /* 0xff80000035207808 */ /* 0x004fe40000800000 */
[----:B------:R-:W-:Y:S02]  /*5990*/  FMNMX.FTZ R33, R30, R33, !PT ;  /* 0x000000211e217209 */ /* 0x000fe40007810000 */
[----:B------:R-:W-:-:S02]  /*59a0*/  ISETP.GT.AND P1, PT, R6, RZ, PT ;  /* 0x000000ff0600720c */ /* 0x000fc40003f24270 */
[----:B------:R-:W-:Y:S01]  /*59b0*/  FMNMX.FTZ R33, R32, R33, !PT ;  /* 0x0000002120217209 */ /* 0x000fe20007810000 */
[----:B------:R2:W3:Y:S01]  /*59c0*/  MUFU.TANH R40, R34 ;  /* 0x0000002200287308 */ /* 0x0004e20000002400 */
[----:B------:R-:W-:Y:S02]  /*59d0*/  ISETP.GT.AND P3, PT, R6, 0x8, PT ;  /* 0x000000080600780c */ /* 0x000fe40003f64270 */
[----:B0-----:R-:W-:Y:S01]  /*59e0*/  FSEL R31, R56, -INF , P1 ;  /* 0xff800000381f7808 */ /* 0x001fe20000800000 */
[----:B------:R-:W0:Y:S01]  /*59f0*/  SHFL.BFLY PT, R8, R33, 0x2, 0x1f ;  /* 0x0c401f0021087f89 */ /* 0x000e2200000e0000 */
[----:B------:R-:W-:-:S03]  /*5a00*/  ISETP.GT.AND P1, PT, R6, 0x9, PT ;  /* 0x000000090600780c */ /* 0x000fc60003f24270 */
[----:B------:R1:W4:Y:S01]  /*5a10*/  MUFU.TANH R41, R35 ;  /* 0x0000002300297308 */ /* 0x0003220000002400 */
[----:B--2---:R-:W-:Y:S02]  /*5a20*/  FSEL R34, R57, -INF , P2 ;  /* 0xff80000039227808 */ /* 0x004fe40001000000 */
[----:B------:R-:W-:-:S05]  /*5a30*/  ISETP.GT.AND P2, PT, R6, 0x10, PT ;  /* 0x000000100600780c */ /* 0x000fca0003f44270 */
[----:B------:R-:W2:Y:S01]  /*5a40*/  MUFU.TANH R39, R39 ;  /* 0x0000002700277308 */ /* 0x000ea20000002400 */
[----:B-1----:R-:W-:Y:S02]  /*5a50*/  FSEL R35, R36, -INF , P1 ;  /* 0xff80000024237808 */ /* 0x002fe40000800000 */
[----:B------:R-:W-:Y:S02]  /*5a60*/  ISETP.GT.AND P1, PT, R6, 0x11, PT ;  /* 0x000000110600780c */ /* 0x000fe40003f24270 */
[----:B---3--:R-:W-:Y:S02]  /*5a70*/  FSEL R36, R40, -INF , P2 ;  /* 0xff80000028247808 */ /* 0x008fe40001000000 */
[----:B------:R-:W-:Y:S01]  /*5a80*/  ISETP.GT.AND P2, PT, R6, 0x18, PT ;  /* 0x000000180600780c */ /* 0x000fe20003f44270 */
[----:B------:R-:W1:Y:S01]  /*5a90*/  MUFU.TANH R42, R42 ;  /* 0x0000002a002a7308 */ /* 0x000e620000002400 */
[----:B0-----:R-:W-:Y:S02]  /*5aa0*/  FMNMX.FTZ R37, R33, R8, !PT ;  /* 0x0000000821257209 */ /* 0x001fe40007810000 */
[----:B------:R-:W-:-:S02]  /*5ab0*/  FSEL R33, R58, -INF , P3 ;  /* 0xff8000003a217808 */ /* 0x000fc40001800000 */
[----:B------:R-:W-:Y:S01]  /*5ac0*/  FMNMX.FTZ R8, R31, R34, !PT ;  /* 0x000000221f087209 */ /* 0x000fe20007810000 */
[----:B------:R-:W0:Y:S02]  /*5ad0*/  SHFL.BFLY PT, R38, R37, 0x1, 0x1f ;  /* 0x0c201f0025267f89 */ /* 0x000e2400000e0000 */
[----:B------:R-:W3:Y:S01]  /*5ae0*/  MUFU.TANH R43, R43 ;  /* 0x0000002b002b7308 */ /* 0x000ee20000002400 */
[----:B------:R-:W-:Y:S02]  /*5af0*/  ISETP.GT.AND P3, PT, R6, 0x29, PT ;  /* 0x000000290600780c */ /* 0x000fe40003f64270 */
[----:B------:R-:W-:-:S04]  /*5b00*/  FMNMX.FTZ R8, R33, R8, !PT ;  /* 0x0000000821087209 */ /* 0x000fc80007810000 */
[----:B------:R-:W-:Y:S01]  /*5b10*/  FMNMX.FTZ R5, R35, R8, !PT ;  /* 0x0000000823057209 */ /* 0x000fe20007810000 */
[----:B------:R-:W5:Y:S03]  /*5b20*/  MUFU.TANH R46, R46 ;  /* 0x0000002e002e7308 */ /* 0x000f660000002400 */
[----:B------:R-:W-:-:S05]  /*5b30*/  FMNMX.FTZ R8, R36, R5, !PT ;  /* 0x0000000524087209 */ /* 0x000fca0007810000 */
[----:B------:R-:W5:Y:S01]  /*5b40*/  MUFU.TANH R47, R47 ;  /* 0x0000002f002f7308 */ /* 0x000f620000002400 */
[----:B0-----:R-:W-:-:S07]  /*5b50*/  FMNMX.FTZ R7, R37, R38, !PT ;  /* 0x0000002625077209 */ /* 0x001fce0007810000 */
[----:B------:R-:W0:Y:S01]  /*5b60*/  MUFU.TANH R50, R50 ;  /* 0x0000003200327308 */ /* 0x000e220000002400 */
[----:B----4-:R-:W-:Y:S02]  /*5b70*/  FSEL R37, R41, -INF , P1 ;  /* 0xff80000029257808 */ /* 0x010fe40000800000 */
[----:B------:R-:W-:Y:S02]  /*5b80*/  ISETP.GT.AND P1, PT, R6, 0x19, PT ;  /* 0x000000190600780c */ /* 0x000fe40003f24270 */
[----:B------:R-:W-:Y:S02]  /*5b90*/  FSEL R38, R44, -INF , P2 ;  /* 0xff8000002c267808 */ /* 0x000fe40001000000 */
[----:B------:R-:W-:Y:S01]  /*5ba0*/  FMNMX.FTZ R5, R37, R8, !PT ;  /* 0x0000000825057209 */ /* 0x000fe20007810000 */
[----:B------:R4:W0:Y:S01]  /*5bb0*/  MUFU.TANH R45, R51 ;  /* 0x00000033002d7308 */ /* 0x0008220000002400 */
[----:B------:R-:W-:Y:S02]  /*5bc0*/  ISETP.GT.AND P2, PT, R6, 0x20, PT ;  /* 0x000000200600780c */ /* 0x000fe40003f44270 */
[----:B--2---:R-:W-:-:S02]  /*5bd0*/  FSEL R39, R39, -INF , P1 ;  /* 0xff80000027277808 */ /* 0x004fc40000800000 */
[----:B------:R-:W-:Y:S02]  /*5be0*/  FMNMX.FTZ R8, R38, R5, !PT ;  /* 0x0000000526087209 */ /* 0x000fe40007810000 */
[----:B------:R-:W-:Y:S01]  /*5bf0*/  ISETP.GT.AND P1, PT, R6, 0x21, PT ;  /* 0x000000210600780c */ /* 0x000fe20003f24270 */
[----:B------:R-:W2:Y:S01]  /*5c00*/  MUFU.TANH R54, R54 ;  /* 0x0000003600367308 */ /* 0x000ea20000002400 */
[----:B-1----:R-:W-:Y:S02]  /*5c10*/  FSEL R40, R42, -INF , P2 ;  /* 0xff8000002a287808 */ /* 0x002fe40001000000 */
[----:B------:R-:W-:Y:S02]  /*5c20*/  FMNMX.FTZ R5, R39, R8, !PT ;  /* 0x0000000827057209 */ /* 0x000fe40007810000 */
[----:B------:R-:W-:Y:S02]  /*5c30*/  ISETP.GT.AND P2, PT, R6, 0x28, PT ;  /* 0x000000280600780c */ /* 0x000fe40003f44270 */
[----:B---3--:R-:W-:Y:S01]  /*5c40*/  FSEL R41, R43, -INF , P1 ;  /* 0xff8000002b297808 */ /* 0x008fe20000800000 */
[C---:B------:R-:W-:Y:S01]  /*5c50*/  FMUL.FTZ R43, R7.reuse, UR28 ;  /* 0x0000001c072b7c20 */ /* 0x040fe20008410000 */
[----:B------:R-:W-:Y:S01]  /*5c60*/  FMNMX.FTZ R8, R40, R5, !PT ;  /* 0x0000000528087209 */ /* 0x000fe20007810000 */
[----:B------:R-:W1:Y:S01]  /*5c70*/  MUFU.TANH R55, R55 ;  /* 0x0000003700377308 */ /* 0x000e620000002400 */
[----:B------:R-:W-:-:S02]  /*5c80*/  FSETP.NEU.FTZ.AND P4, PT, R7, -INF , PT ;  /* 0xff8000000700780b */ /* 0x000fc40003f9d000 */
[----:B-----5:R-:W-:Y:S02]  /*5c90*/  FSEL R42, R46, -INF , P2 ;  /* 0xff8000002e2a7808 */ /* 0x020fe40001000000 */
[----:B------:R-:W-:Y:S02]  /*5ca0*/  FMNMX.FTZ R5, R41, R8, !PT ;  /* 0x0000000829057209 */ /* 0x000fe40007810000 */
[----:B----4-:R-:W-:Y:S02]  /*5cb0*/  FSEL R51, R43, RZ, P4 ;  /* 0x000000ff2b337208 */ /* 0x010fe40002000000 */
[----:B------:R-:W-:Y:S02]  /*5cc0*/  ISETP.GT.AND P1, PT, R6, 0x30, PT ;  /* 0x000000300600780c */ /* 0x000fe40003f24270 */
[----:B------:R-:W-:Y:S01]  /*5cd0*/  FSEL R43, R47, -INF , P3 ;  /* 0xff8000002f2b7808 */ /* 0x000fe20001800000 */
[--C-:B------:R-:W-:Y:S01]  /*5ce0*/  FFMA.FTZ R169, R26, UR28, -R51.reuse ;  /* 0x0000001c1aa97c23 */ /* 0x100fe20008010833 */
[----:B------:R-:W-:Y:S01]  /*5cf0*/  FMNMX.FTZ R8, R42, R5, !PT ;  /* 0x000000052a087209 */ /* 0x000fe20007810000 */
[--C-:B------:R-:W-:Y:S01]  /*5d00*/  FFMA.FTZ R5, R10, UR28, -R51.reuse ;  /* 0x0000001c0a057c23 */ /* 0x100fe20008010833 */
[----:B------:R-:W-:Y:S01]  /*5d10*/  ISETP.GT.AND P2, PT, R6, 0x31, PT ;  /* 0x000000310600780c */ /* 0x000fe20003f44270 */
[--C-:B------:R-:W-:Y:S01]  /*5d20*/  FFMA.FTZ R10, R12, UR28, -R51.reuse ;  /* 0x0000001c0c0a7c23 */ /* 0x100fe20008010833 */
[----:B0-----:R-:W-:Y:S01]  /*5d30*/  FSEL R44, R50, -INF , P1 ;  /* 0xff800000322c7808 */ /* 0x001fe20000800000 */
[--C-:B------:R-:W-:Y:S01]  /*5d40*/  FFMA.FTZ R12, R14, UR28, -R51.reuse ;  /* 0x0000001c0e0c7c23 */ /* 0x100fe20008010833 */
[----:B------:R-:W-:Y:S01]  /*5d50*/  FMNMX.FTZ R47, R43, R8, !PT ;  /* 0x000000082b2f7209 */ /* 0x000fe20007810000 */
[--C-:B------:R-:W-:Y:S01]  /*5d60*/  FFMA.FTZ R14, R20, UR28, -R51.reuse ;  /* 0x0000001c140e7c23 */ /* 0x100fe20008010833 */
[----:B------:R-:W-:Y:S01]  /*5d70*/  ISETP.GT.AND P1, PT, R6, 0x38, PT ;  /* 0x000000380600780c */ /* 0x000fe20003f24270 */
[--C-:B------:R-:W-:Y:S01]  /*5d80*/  FFMA.FTZ R20, R24, UR28, -R51.reuse ;  /* 0x0000001c18147c23 */ /* 0x100fe20008010833 */
[----:B------:R-:W-:Y:S01]  /*5d90*/  FSEL R45, R45, -INF , P2 ;  /* 0xff8000002d2d7808 */ /* 0x000fe20001000000 */
[--C-:B------:R-:W-:Y:S01]  /*5da0*/  FFMA.FTZ R170, R27, UR28, -R51.reuse ;  /* 0x0000001c1baa7c23 */ /* 0x100fe20008010833 */
[----:B------:R-:W-:Y:S01]  /*5db0*/  FMNMX.FTZ R8, R44, R47, !PT ;  /* 0x0000002f2c087209 */ /* 0x000fe20007810000 */
[--C-:B------:R-:W-:Y:S01]  /*5dc0*/  FFMA.FTZ R171, R28, UR28, -R51.reuse ;  /* 0x0000001c1cab7c23 */ /* 0x100fe20008010833 */
[----:B------:R-:W-:Y:S01]  /*5dd0*/  ISETP.GT.AND P2, PT, R6, 0x39, PT ;  /* 0x000000390600780c */ /* 0x000fe20003f44270 */
[--C-:B------:R-:W-:Y:S01]  /*5de0*/  FFMA.FTZ R6, R11, UR28, -R51.reuse ;  /* 0x0000001c0b067c23 */ /* 0x100fe20008010833 */
[----:B--2---:R-:W-:Y:S01]  /*5df0*/  FSEL R46, R54, -INF , P1 ;  /* 0xff800000362e7808 */ /* 0x004fe20000800000 */
[--C-:B------:R-:W-:Y:S01]  /*5e00*/  FFMA.FTZ R172, R29, UR28, -R51.reuse ;  /* 0x0000001c1dac7c23 */ /* 0x100fe20008010833 */
[----:B------:R-:W-:Y:S01]  /*5e10*/  FMNMX.FTZ R11, R45, R8, !PT ;  /* 0x000000082d0b7209 */ /* 0x000fe20007810000 */
[--C-:B------:R-:W-:Y:S01]  /*5e20*/  FFMA.FTZ R173, R30, UR28, -R51.reuse ;  /* 0x0000001c1ead7c23 */ /* 0x100fe20008010833 */
[----:B-1----:R-:W-:Y:S01]  /*5e30*/  FSEL R47, R55, -INF , P2 ;  /* 0xff800000372f7808 */ /* 0x002fe20001000000 */
[--C-:B------:R-:W-:Y:S01]  /*5e40*/  FFMA.FTZ R174, R32, UR28, -R51.reuse ;  /* 0x0000001c20ae7c23 */ /* 0x100fe20008010833 */
[----:B------:R-:W-:Y:S01]  /*5e50*/  FMNMX.FTZ R8, R46, R11, !PT ;  /* 0x0000000b2e087209 */ /* 0x000fe20007810000 */
[--C-:B------:R-:W-:Y:S01]  /*5e60*/  FFMA.FTZ R11, R13, UR28, -R51.reuse ;  /* 0x0000001c0d0b7c23 */ /* 0x100fe20008010833 */
[--C-:B------:R-:W-:Y:S01]  /*5e70*/  FFMA.FTZ R13, R15, UR28, -R51.reuse ;  /* 0x0000001c0f0d7c23 */ /* 0x100fe20008010833 */
[--C-:B------:R-:W-:Y:S01]  /*5e80*/  FFMA.FTZ R15, R21, UR28, -R51.reuse ;  /* 0x0000001c150f7c23 */ /* 0x100fe20008010833 */
[----:B------:R-:W-:Y:S01]  /*5e90*/  FMNMX.FTZ R8, R47, R8, !PT ;  /* 0x000000082f087209 */ /* 0x000fe20007810000 */
[----:B------:R-:W-:Y:S01]  /*5ea0*/  FFMA.FTZ R21, R25, UR28, -R51 ;  /* 0x0000001c19157c23 */ /* 0x000fe20008010833 */
[----:B------:R-:W-:Y:S01]  /*5eb0*/  VIADD R25, R9, 0x38840 ;  /* 0x0003884009197836 */ /* 0x000fe20000000000 */
[----:B------:R-:W-:Y:S02]  /*5ec0*/  MUFU.EX2 R5, R5 ;  /* 0x0000000500057308 */ /* 0x000fe40000000800 */
[----:B------:R-:W0:Y:S02]  /*5ed0*/  SHFL.BFLY PT, R49, R8, 0x2, 0x1f ;  /* 0x0c401f0008317f89 */ /* 0x000e2400000e0000 */
[----:B------:R-:W-:-:S04]  /*5ee0*/  PRMT R25, R202, 0x654, R25 ;  /* 0x00000654ca197816 */ /* 0x000fc80000000019 */
[----:B------:R1:W-:Y:S01]  /*5ef0*/  SYNCS.ARRIVE.TRANS64.RED.A1T0 RZ, [R25+URZ], RZ ;  /* 0x000000ff19ff79a7 */ /* 0x0003e2000810043f */
[----:B------:R-:W2:Y:S08]  /*5f00*/  MUFU.EX2 R6, R6 ;  /* 0x0000000600067308 */ /* 0x000eb00000000800 */
[----:B------:R-:W-:Y:S08]  /*5f10*/  MUFU.EX2 R10, R10 ;  /* 0x0000000a000a7308 */ /* 0x000ff00000000800 */
[----:B------:R-:W3:Y:S01]  /*5f20*/  MUFU.EX2 R11, R11 ;  /* 0x0000000b000b7308 */ /* 0x000ee20000000800 */
[----:B0-----:R-:W-:-:S02]  /*5f30*/  FMNMX.FTZ R49, R8, R49, !PT ;  /* 0x0000003108317209 */ /* 0x001fc40007810000 */
[----:B--2---:R-:W-:Y:S01]  /*5f40*/  F2FP.BF16.F32.PACK_AB R152, R6, R5 ;  /* 0x000000050698723e */ /* 0x004fe200000010ff */
[----:B------:R-:W-:Y:S02]  /*5f50*/  FADD.FTZ R5, R5, R6 ;  /* 0x0000000605057221 */ /* 0x000fe40000010000 */
[----:B------:R-:W0:Y:S02]  /*5f60*/  SHFL.BFLY PT, R8, R49, 0x1, 0x1f ;  /* 0x0c201f0031087f89 */ /* 0x000e2400000e0000 */
[----:B------:R-:W-:Y:S08]  /*5f70*/  MUFU.EX2 R12, R12 ;  /* 0x0000000c000c7308 */ /* 0x000ff00000000800 */
[----:B------:R-:W2:Y:S01]  /*5f80*/  MUFU.EX2 R13, R13 ;  /* 0x0000000d000d7308 */ /* 0x000ea20000000800 */
[----:B---3--:R-:W-:Y:S01]  /*5f90*/  F2FP.BF16.F32.PACK_AB R154, R11, R10 ;  /* 0x0000000a0b9a723e */ /* 0x008fe200000010ff */
[----:B------:R-:W-:-:S04]  /*5fa0*/  FADD.FTZ R10, R10, R5 ;  /* 0x000000050a0a7221 */ /* 0x000fc80000010000 */
[----:B------:R-:W-:Y:S02]  /*5fb0*/  FADD.FTZ R11, R11, R10 ;  /* 0x0000000a0b0b7221 */ /* 0x000fe40000010000 */
[----:B------:R-:W-:Y:S01]  /*5fc0*/  MUFU.EX2 R14, R14 ;  /* 0x0000000e000e7308 */ /* 0x000fe20000000800 */
[----:B0-----:R-:W-:-:S07]  /*5fd0*/  FMNMX.FTZ R8, R49, R8, !PT ;  /* 0x0000000831087209 */ /* 0x001fce0007810000 */
[----:B------:R-:W0:Y:S01]  /*5fe0*/  MUFU.EX2 R15, R15 ;  /* 0x0000000f000f7308 */ /* 0x000e220000000800 */
[C---:B--2---:R-:W-:Y:S01]  /*5ff0*/  F2FP.BF16.F32.PACK_AB R156, R13.reuse, R12 ;  /* 0x0000000c0d9c723e */ /* 0x044fe200000010ff */
[----:B------:R-:W-:Y:S01]  /*6000*/  FADD.FTZ R12, R12, R11 ;  /* 0x0000000b0c0c7221 */ /* 0x000fe20000010000 */
[C---:B------:R-:W-:Y:S01]  /*6010*/  FMUL.FTZ R24, R8.reuse, UR28 ;  /* 0x0000001c08187c20 */ /* 0x040fe20008410000 */
[----:B------:R-:W-:Y:S02]  /*6020*/  FSETP.NEU.FTZ.AND P1, PT, R8, -INF , PT ;  /* 0xff8000000800780b */ /* 0x000fe40003f3d000 */
[----:B------:R-:W-:Y:S02]  /*6030*/  FADD.FTZ R13, R13, R12 ;  /* 0x0000000c0d0d7221 */ /* 0x000fe40000010000 */
[----:B------:R-:W-:Y:S01]  /*6040*/  FSEL R24, R24, RZ, P1 ;  /* 0x000000ff18187208 */ /* 0x000fe20000800000 */
[----:B------:R-:W-:Y:S04]  /*6050*/  MUFU.EX2 R20, R20 ;  /* 0x0000001400147308 */ /* 0x000fe80000000800 */
        /* <DEDUP_REMOVED lines=63> */
[----:B------:R-:W2:Y:S08]  /*6450*/  MUFU.EX2 R173, R173 ;  /* 0x000000ad00ad7308 */ /* 0x000eb00000000800 */
[----:B------:R-:W4:Y:S01]  /*6460*/  MUFU.EX2 R174, R174 ;  /* 0x000000ae00ae7308 */ /* 0x000f220000000800 */
[----:B0-----:R-:W-:Y:S01]  /*6470*/  F2FP.BF16.F32.PACK_AB R164, R172, R171 ;  /* 0x000000abaca4723e */ /* 0x001fe200000010ff */
[----:B------:R-:W-:-:S04]  /*6480*/  FADD.FTZ R171, R171, R170 ;  /* 0x000000aaabab7221 */ /* 0x000fc80000010000 */
[----:B------:R-:W-:Y:S02]  /*6490*/  FADD.FTZ R172, R172, R171 ;  /* 0x000000abacac7221 */ /* 0x000fe40000010000 */
[----:B------:R-:W-:Y:S02]  /*64a0*/  MUFU.EX2 R215, R215 ;  /* 0x000000d700d77308 */ /* 0x000fe40000000800 */
[----:B--2---:R-:W-:-:S06]  /*64b0*/  FADD.FTZ R5, R173, R172 ;  /* 0x000000acad057221 */ /* 0x004fcc0000010000 */
[----:B------:R-:W0:Y:S01]  /*64c0*/  MUFU.EX2 R218, R218 ;  /* 0x000000da00da7308 */ /* 0x000e220000000800 */
[C---:B----4-:R-:W-:Y:S01]  /*64d0*/  F2FP.BF16.F32.PACK_AB R166, R174.reuse, R173 ;  /* 0x000000adaea6723e */ /* 0x050fe200000010ff */
[----:B------:R-:W-:-:S06]  /*64e0*/  FADD.FTZ R5, R174, R5 ;  /* 0x00000005ae057221 */ /* 0x000fcc0000010000 */
        /* <DEDUP_REMOVED lines=8> */
[----:B-1----:R-:W-:Y:S01]  /*6570*/  WARPGROUP.ARRIVE ;  /* 0x00000000000079c5 */ /* 0x002fe20000000000 */
[----:B------:R-:W-:-:S05]  /*6580*/  FADD.FTZ R6, R220, R219 ;  /* 0x000000dbdc067221 */ /* 0x000fca0000010000 */
[----:B------:R-:W-:Y:S01]  /*6590*/  HGMMA.64x256x16.F32.BF16 R24, R152, gdesc[UR4].tnspB, RZ, !UPT, gsb0 ;  /* 0x43e0000498187df0 */ /* 0x000fe2000c0018ff */
        /* <DEDUP_REMOVED lines=31> */
.L_x_5134:
[----:B------:R-:W0:Y:S01]  /*6790*/  @P5 LDC R11, c[0x0][0x44c] ;  /* 0x00011300ff0b5b82 */ /* 0x000e220000000800 */
[----:B------:R-:W-:Y:S02]  /*67a0*/  IMAD.U32 R10, RZ, RZ, UR37 ;  /* 0x00000025ff0a7e24 */ /* 0x000fe4000f8e00ff */
[----:B------:R-:W-:Y:S02]  /*67b0*/  VIADD R168, R168, 0xfffffffe ;  /* 0xfffffffea8a87836 */ /* 0x000fe40000000000 */
[----:B------:R-:W-:-:S03]  /*67c0*/  VIADD R9, R9, 0x38860 ;  /* 0x0003886009097836 */ /* 0x000fc60000000000 */
[----:B------:R-:W1:Y:S01]  /*67d0*/  @P5 LDC R12, c[0x0][0x450] ;  /* 0x00011400ff0c5b82 */ /* 0x000e620000000800 */
[----:B------:R-:W-:Y:S02]  /*67e0*/  R2UR UR31, R168 ;  /* 0x00000000a81f72ca */ /* 0x000fe400000e0000 */
[----:B------:R-:W-:-:S04]  /*67f0*/  PRMT R9, R202, 0x654, R9 ;  /* 0x00000654ca097816 */ /* 0x000fc80000000009 */
[----:B------:R2:W-:Y:S01]  /*6800*/  SYNCS.ARRIVE.TRANS64.RED.A1T0 RZ, [R9+URZ], RZ ;  /* 0x000000ff09ff79a7 */ /* 0x0005e2000810043f */
[----:B0-----:R-:W-:-:S05]  /*6810*/  @P5 IMAD.HI.U32 R11, R11, UR37, RZ ;  /* 0x000000250b0b5c27 */ /* 0x001fca000f8e00ff */
[----:B-1----:R-:W-:-:S04]  /*6820*/  @P5 SHF.R.U32.HI R10, RZ, R12, R11 ;  /* 0x0000000cff0a5219 */ /* 0x002fc8000001160b */
[----:B------:R-:W-:-:S04]  /*6830*/  IADD3 R10, R10, R187, -R186 ;  /* 0x000000bb0a0a7210 */ /* 0x000fc80007ffe8ba */
[----:B------:R-:W-:-:S04]  /*6840*/  SHF.R.S32.HI R11, RZ, 0x1f, R10 ;  /* 0x0000001fff0b7819 */ /* 0x000fc8000001140a */
[----:B------:R-:W-:-:S04]  /*6850*/  LEA.HI R11, R11, R10, RZ, 0x6 ;  /* 0x0000000a0b0b7211 */ /* 0x000fc800078f30ff */
[----:B------:R-:W-:-:S04]  /*6860*/  SHF.R.S32.HI R11, RZ, 0x6, R11 ;  /* 0x00000006ff0b7819 */ /* 0x000fc8000001140b */
[----:B------:R-:W-:-:S13]  /*6870*/  R2UR UR30, R11 ;  /* 0x000000000b1e72ca */ /* 0x000fda00000e0000 */
[----:B------:R-:W-:-:S04]  /*6880*/  UISETP.LT.AND UP0, UPT, URZ, UR30, UPT ;  /* 0x0000001e3f00728c */ /* 0x000fc8000bf01270 */
[----:B------:R-:W-:-:S04]  /*6890*/  USEL UR30, URZ, UR30, !UP0 ;  /* 0x0000001e3f1e7287 */ /* 0x000fc8000c000000 */
[----:B------:R-:W-:-:S06]  /*68a0*/  UISETP.GE.AND UP0, UPT, UR31, UR30, UPT ;  /* 0x0000001e1f00728c */ /* 0x000fcc000bf06270 */
[----:B------:R-:W-:-:S13]  /*68b0*/  PLOP3.LUT P1, PT, PT, PT, UP0, 0x80, 0x0 ;  /* 0x000000000000781c */ /* 0x000fda0003f2f008 */
[----:B--2---:R-:W-:Y:S05]  /*68c0*/  @!P1 BRA `(.L_x_5135) ;  /* 0x0000003400a09947 */ /* 0x004fea0003800000 */
[----:B------:R-:W-:Y:S01]  /*68d0*/  IMAD.MOV.U32 R11, RZ, RZ, R8 ;  /* 0x000000ffff0b7224 */ /* 0x000fe200078e0008 */
[----:B------:R-:W-:Y:S01]  /*68e0*/  ULDC UR29, c[0x0][0xad0] ;  /* 0x0002b400001d7ab9 */ /* 0x000fe20000000800 */
[----:B------:R-:W-:Y:S01]  /*68f0*/  IMAD.MOV.U32 R10, RZ, RZ, R7 ;  /* 0x000000ffff0a7224 */ /* 0x000fe200078e0007 */
[----:B------:R-:W-:Y:S01]  /*6900*/  ULDC UR28, c[0x0][0xa80] ;  /* 0x0002a000001c7ab9 */ /* 0x000fe20000000800 */
[----:B------:R-:W-:-:S07]  /*6910*/  IMAD.MOV.U32 R13, RZ, RZ, R2 ;  /* 0x000000ffff0d7224 */ /* 0x000fce00078e0002 */
.L_x_5146:
[----:B------:R-:W-:-:S05]  /*6920*/  VIADD R2, R13, 0x1 ;  /* 0x000000010d027836 */ /* 0x000fca0000000000 */
[----:B------:R-:W-:-:S04]  /*6930*/  ISETP.NE.AND P1, PT, R2, 0x2, PT ;  /* 0x000000020200780c */ /* 0x000fc80003f25270 */
[----:B------:R-:W-:Y:S02]  /*6940*/  SEL R7, RZ, 0x1, P1 ;  /* 0x00000001ff077807 */ /* 0x000fe40000800000 */
[----:B------:R-:W-:Y:S02]  /*6950*/  SEL R2, R2, RZ, P1 ;  /* 0x000000ff02027207 */ /* 0x000fe40000800000 */
[----:B------:R-:W-:Y:S01]  /*6960*/  LOP3.LUT R16, R16, R7, RZ, 0x3c, !PT ;  /* 0x0000000710107212 */ /* 0x000fe200078e3cff */
[----:B0-----:R-:W-:Y:S06]  /*6970*/  @!P0 BRA `(.L_x_5136) ;  /* 0x0000000000048947 */ /* 0x001fec0003800000 */
[----:B------:R-:W-:Y:S01]  /*6980*/  BPT.TRAP 0x1 ;  /* 0x000000040000795c */ /* 0x000fe20000300000 */
.L_x_5136:
[----:B------:R-:W-:Y:S01]  /*6990*/  IMAD R9, R2, 0x8, R17 ;  /* 0x0000000802097824 */ /* 0x000fe200078e0211 */
[----:B------:R-:W-:-:S04]  /*69a0*/  SHF.L.U32 R8, R16, 0x1f, RZ ;  /* 0x0000001f10087819 */ /* 0x000fc800000006ff */
[----:B------:R0:W1:Y:S01]  /*69b0*/  SYNCS.PHASECHK.TRANS64.TRYWAIT P1, [R9+URZ+0x38830], R8 ;  /* 0x03883008090075a7 */ /* 0x000062000802017f */
[----:B------:R-:W-:Y:S05]  /*69c0*/  @!P0 BRA `(.L_x_5137) ;  /* 0x0000000000048947 */ /* 0x000fea0003800000 */
[----:B------:R-:W-:Y:S01]  /*69d0*/  BPT.TRAP 0x1 ;  /* 0x000000040000795c */ /* 0x000fe20000300000 */
.L_x_5137:
[----:B------:R-:W-:Y:S01]  /*69e0*/  IMAD R7, R2, 0x200, R0 ;  /* 0x0000020002077824 */ /* 0x000fe200078e0200 */
[----:B-1----:R-:W-:Y:S06]  /*69f0*/  @P1 BRA `(.L_x_5138) ;  /* 0x0000000000081947 */ /* 0x002fec0003800000 */
[----:B------:R-:W1:Y:S02]  /*6a00*/  SYNCS.PHASECHK.TRANS64.TRYWAIT P1, [R9+URZ+0x38830], R8 ;  /* 0x03883008090075a7 */ /* 0x000e64000802017f */
[----:B-1----:R-:W-:Y:S05]  /*6a10*/  @!P1 BRA `(.L_x_5139) ;  /* 0x0000010800649947 */ /* 0x002fea0003800000 */
.L_x_5138:
        /* <DEDUP_REMOVED lines=22> */
.L_x_5140:
[----:B------:R2:W3:Y:S01]  /*6b80*/  SYNCS.PHASECHK.TRANS64.TRYWAIT P1, [R9+URZ+0x38850], R8 ;  /* 0x03885008090075a7 */ /* 0x0004e2000802017f */
[----:B------:R-:W-:Y:S05]  /*6b90*/  @!P0 BRA `(.L_x_5141) ;  /* 0x0000000000048947 */ /* 0x000fea0003800000 */
[----:B------:R-:W-:Y:S01]  /*6ba0*/  BPT.TRAP 0x1 ;  /* 0x000000040000795c */ /* 0x000fe20000300000 */
.L_x_5141:
[----:B------:R-:W-:Y:S01]  /*6bb0*/  IMAD R7, R2, 0x1000, R4 ;  /* 0x0000100002077824 */ /* 0x000fe200078e0204 */
[----:B---3--:R-:W-:Y:S06]  /*6bc0*/  @P1 BRA `(.L_x_5142) ;  /* 0x0000000000081947 */ /* 0x008fec0003800000 */
[----:B------:R-:W3:Y:S02]  /*6bd0*/  SYNCS.PHASECHK.TRANS64.TRYWAIT P1, [R9+URZ+0x38850], R8 ;  /* 0x03885008090075a7 */ /* 0x000ee4000802017f */
[----:B---3--:R-:W-:Y:S05]  /*6be0*/  @!P1 BRA `(.L_x_5143) ;  /* 0x0000010800049947 */ /* 0x008fea0003800000 */
.L_x_5142:
        /* <DEDUP_REMOVED lines=190> */
[----:B------:R-:W-:Y:S02]  /*77d0*/  WARPGROUP.DEPBAR.LE gsb0, 0x0 ;  /* 0x00008000000079c5 */ /* 0x000fe40000010000 */
[----:B------:R-:W-:-:S08]  /*77e0*/  WARPGROUP.ARRIVE ;  /* 0x00000000000079c5 */ /* 0x000fd00000000000 */
[----:B------:R-:W-:Y:S01]  /*77f0*/  HGMMA.64x64x16.F32.BF16 R152, gdesc[UR24], R152, gsb0 ;  /* 0x00e00000189879f0 */ /* 0x000fe20008001898 */
[----:B------:R-:W-:Y:S01]  /*7800*/  R2UR UR24, R15 ;  /* 0x000000000f1872ca */ /* 0x000fe200000e0000 */
[----:B------:R-:W-:Y:S01]  /*7810*/  VIADD R15, R7, 0xa00 ;  /* 0x00000a00070f7836 */ /* 0x000fe20000000000 */
[----:B------:R-:W-:Y:S01]  /*7820*/  UMOV UR25, 0x40000040 ;  /* 0x4000004000197882 */ /* 0x000fe20000000000 */
[----:B------:R-:W-:Y:S02]  /*7830*/  UMOV UR27, 0x40000040 ;  /* 0x40000040001b7882 */ /* 0x000fe40000000000 */
[----:B------:R-:W-:-:S05]  /*7840*/  IMAD.IADD R20, R8, 0x1, R15 ;  /* 0x0000000108147824 */ /* 0x000fca00078e020f */
        /* <DEDUP_REMOVED lines=128> */
.L_x_5144:
[----:B------:R-:W-:Y:S01]  /*8050*/  ISETP.NE.AND P1, PT, R204, 0x1, PT ;  /* 0x00000001cc00780c */ /* 0x000fe20003f25270 */
[----:B------:R-:W-:Y:S01]  /*8060*/  FMUL.FTZ R12, R155, UR29 ;  /* 0x0000001d9b0c7c20 */ /* 0x000fe20008410000 */
[----:B------:R-:W-:Y:S01]  /*8070*/  FMUL.FTZ R7, R154, UR29 ;  /* 0x0000001d9a077c20 */ /* 0x000fe20008410000 */
[----:B------:R-:W-:Y:S02]  /*8080*/  VIADD R154, R191, UR37 ;  /* 0x00000025bf9a7c36 */ /* 0x000fe40008000000 */
[----:B------:R-:W-:Y:S01]  /*8090*/  FMUL.FTZ R8, R152, UR29 ;  /* 0x0000001d98087c20 */ /* 0x000fe20008410000 */
[----:B------:R-:W-:Y:S01]  /*80a0*/  UMOV UR6, 0xffffffc0 ;  /* 0xffffffc000067882 */ /* 0x000fe20000000000 */
[----:B------:R-:W-:Y:S01]  /*80b0*/  FMUL.FTZ R14, R158, UR29 ;  /* 0x0000001d9e0e7c20 */ /* 0x000fe20008410000 */
[----:B------:R-:W-:Y:S01]  /*80c0*/  UIMAD UR6, UR31, UR6, 0x1 ;  /* 0x000000011f0674a4 */ /* 0x000fe2000f8e0206 */
        /* <DEDUP_REMOVED lines=21> */
[----:B------:R-:W-:Y:S01]  /*8220*/  IMAD R221, R2, 0x1000, R19 ;  /* 0x0000100002dd7824 */ /* 0x000fe200078e0213 */
[----:B------:R-:W-:-:S02]  /*8230*/  UMOV UR7, 0x40000040 ;  /* 0x4000004000077882 */ /* 0x000fc40000000000 */
[----:B------:R-:W5:Y:S01]  /*8240*/  MUFU.TANH R21, R21 ;  /* 0x0000001500157308 */ /* 0x000f620000002400 */
[----:B------:R-:W-:Y:S02]  /*8250*/  VIADD R223, R221, 0x80 ;  /* 0x00000080dddf7836 */ /* 0x000fe40000000000 */
[----:B-1----:R-:W-:Y:S01]  /*8260*/  @P1 IMAD.HI.U32 R152, R154, R155, RZ ;  /* 0x0000009b9a981227 */ /* 0x002fe200078e00ff */
[----:B------:R-:W-:-:S04]  /*8270*/  IADD3 R155, R187, UR6, -R18 ;  /* 0x00000006bb9b7c10 */ /* 0x000fc8000fffe812 */
[----:B------:R-:W1:Y:S01]  /*8280*/  MUFU.TANH R20, R20 ;  /* 0x0000001400147308 */ /* 0x000e620000002400 */
[----:B------:R-:W-:Y:S01]  /*8290*/  R2UR UR6, R221 ;  /* 0x00000000dd0672ca */ /* 0x000fe200000e0000 */
[----:B------:R-:W-:Y:S01]  /*82a0*/  IMAD.IADD R155, R155, 0x1, -R186 ;  /* 0x000000019b9b7824 */ /* 0x000fe200078e0aba */
[----:B---3--:R-:W-:-:S05]  /*82b0*/  @P1 SHF.R.U32.HI R154, RZ, R215, R152 ;  /* 0x000000d7ff9a1219 */ /* 0x008fca0000011698 */
[----:B------:R-:W3:Y:S01]  /*82c0*/  MUFU.TANH R153, R153 ;  /* 0x0000009900997308 */ /* 0x000ee20000002400 */
[----:B------:R-:W0:Y:S04]  /*82d0*/  SHFL.IDX PT, R152, R154, 0x1, 0x1c1f ;  /* 0x003c1f009a987f89 */ /* 0x000e2800000e0000 */
[----:B------:R-:W-:Y:S03]  /*82e0*/  SHFL.IDX PT, R154, R154, RZ, 0x1c1f ;  /* 0x001c1fff9a9a7589 */ /* 0x000fe600000e0000 */
[----:B------:R-:W3:Y:S08]  /*82f0*/  MUFU.TANH R156, R156 ;  /* 0x0000009c009c7308 */ /* 0x000ef00000002400 */
[----:B------:R-:W3:Y:S08]  /*8300*/  MUFU.TANH R159, R159 ;  /* 0x0000009f009f7308 */ /* 0x000ef00000002400 */
[----:B------:R-:W3:Y:S01]  /*8310*/  MUFU.TANH R170, R170 ;  /* 0x000000aa00aa7308 */ /* 0x000ee20000002400 */
[----:B0-----:R-:W-:-:S05]  /*8320*/  IMAD.IADD R152, R155, 0x1, R152 ;  /* 0x000000019b987824 */ /* 0x001fca00078e0298 */
[C---:B------:R-:W-:Y:S02]  /*8330*/  ISETP.GT.AND P1, PT, R152.reuse, RZ, PT ;  /* 0x000000ff9800720c */ /* 0x040fe40003f24270 */
[----:B------:R-:W0:Y:S01]  /*8340*/  MUFU.TANH R162, R162 ;  /* 0x000000a200a27308 */ /* 0x000e220000002400 */
[C---:B------:R-:W-:Y:S02]  /*8350*/  ISETP.GT.AND P2, PT, R152.reuse, 0x1, PT ;  /* 0x000000019800780c */ /* 0x040fe40003f44270 */
[----:B------:R-:W-:Y:S02]  /*8360*/  FSEL R158, R7, -INF , P1 ;  /* 0xff800000079e7808 */ /* 0x000fe40000800000 */
[----:B------:R-:W-:Y:S02]  /*8370*/  ISETP.GT.AND P1, PT, R152, 0x8, PT ;  /* 0x000000089800780c */ /* 0x000fe40003f24270 */
[----:B--2---:R-:W-:Y:S01]  /*8380*/  FSEL R12, R12, -INF , P2 ;  /* 0xff8000000c0c7808 */ /* 0x004fe20001000000 */
[----:B------:R-:W2:Y:S01]  /*8390*/  MUFU.TANH R166, R166 ;  /* 0x000000a600a67308 */ /* 0x000ea20000002400 */
[----:B------:R-:W-:-:S02]  /*83a0*/  FMNMX.FTZ R7, R158, R11, !PT ;  /* 0x0000000b9e077209 */ /* 0x000fc40007810000 */
[----:B------:R-:W-:Y:S02]  /*83b0*/  ISETP.GT.AND P2, PT, R152, 0x9, PT ;  /* 0x000000099800780c */ /* 0x000fe40003f44270 */
[----:B----4-:R-:W-:Y:S02]  /*83c0*/  FSEL R14, R14, -INF , P1 ;  /* 0xff8000000e0e7808 */ /* 0x010fe40000800000 */
[----:B------:R-:W-:Y:S01]  /*83d0*/  FMNMX.FTZ R163, R12, R7, !PT ;  /* 0x000000070ca37209 */ /* 0x000fe20007810000 */
[----:B------:R-:W-:Y:S01]  /*83e0*/  FMUL.FTZ R7, R178, UR29 ;  /* 0x0000001db2077c20 */ /* 0x000fe20008410000 */
[----:B------:R-:W-:Y:S01]  /*83f0*/  ISETP.GT.AND P1, PT, R152, 0x10, PT ;  /* 0x000000109800780c */ /* 0x000fe20003f24270 */
[----:B------:R-:W4:Y:S01]  /*8400*/  MUFU.TANH R167, R167 ;  /* 0x000000a700a77308 */ /* 0x000f220000002400 */
[----:B-----5:R-:W-:Y:S02]  /*8410*/  FSEL R21, R21, -INF , P2 ;  /* 0xff80000015157808 */ /* 0x020fe40001000000 */
[----:B------:R-:W-:-:S02]  /*8420*/  FMNMX.FTZ R174, R14, R163, !PT ;  /* 0x000000a30eae7209 */ /* 0x000fc40007810000 */
[----:B------:R-:W-:Y:S02]  /*8430*/  ISETP.GT.AND P2, PT, R152, 0x11, PT ;  /* 0x000000119800780c */ /* 0x000fe40003f44270 */
[----:B-1----:R-:W-:Y:S01]  /*8440*/  FSEL R20, R20, -INF , P1 ;  /* 0xff80000014147808 */ /* 0x002fe20000800000 */
[----:B------:R-:W1:Y:S01]  /*8450*/  MUFU.TANH R7, R7 ;  /* 0x0000000700077308 */ /* 0x000e620000002400 */
[----:B------:R-:W-:Y:S02]  /*8460*/  FMNMX.FTZ R163, R21, R174, !PT ;  /* 0x000000ae15a37209 */ /* 0x000fe40007810000 */
[----:B------:R-:W-:Y:S02]  /*8470*/  ISETP.GT.AND P1, PT, R152, 0x18, PT ;  /* 0x000000189800780c */ /* 0x000fe40003f24270 */
[----:B---3--:R-:W-:Y:S02]  /*8480*/  FSEL R178, R153, -INF , P2 ;  /* 0xff80000099b27808 */ /* 0x008fe40001000000 */
[----:B------:R-:W-:Y:S01]  /*8490*/  FMNMX.FTZ R163, R20, R163, !PT ;  /* 0x000000a314a37209 */ /* 0x000fe20007810000 */
[----:B------:R-:W3:Y:S01]  /*84a0*/  MUFU.TANH R153, R179 ;  /* 0x000000b300997308 */ /* 0x000ee20000002400 */
[----:B------:R-:W-:-:S02]  /*84b0*/  ISETP.GT.AND P2, PT, R152, 0x19, PT ;  /* 0x000000199800780c */ /* 0x000fc40003f44270 */
[----:B------:R-:W-:Y:S01]  /*84c0*/  FSEL R171, R156, -INF , P1 ;  /* 0xff8000009cab7808 */ /* 0x000fe20000800000 */
[----:B------:R-:W-:Y:S01]  /*84d0*/  FMUL.FTZ R156, R182, UR29 ;  /* 0x0000001db69c7c20 */ /* 0x000fe20008410000 */
[----:B------:R-:W-:Y:S02]  /*84e0*/  FMNMX.FTZ R174, R178, R163, !PT ;  /* 0x000000a3b2ae7209 */ /* 0x000fe40007810000 */
[C---:B------:R-:W-:Y:S01]  /*84f0*/  ISETP.GT.AND P1, PT, R152.reuse, 0x20, PT ;  /* 0x000000209800780c */ /* 0x040fe20003f24270 */
[----:B------:R5:W-:Y:S01]  /*8500*/  MUFU.TANH R163, R183 ;  /* 0x000000b700a37308 */ /* 0x000be20000002400 */
[----:B------:R-:W-:Y:S02]  /*8510*/  FSEL R175, R159, -INF , P2 ;  /* 0xff8000009faf7808 */ /* 0x000fe40001000000 */
[----:B------:R-:W-:Y:S02]  /*8520*/  FMNMX.FTZ R174, R171, R174, !PT ;  /* 0x000000aeabae7209 */ /* 0x000fe40007810000 */
[----:B------:R-:W-:-:S02]  /*8530*/  ISETP.GT.AND P2, PT, R152, 0x21, PT ;  /* 0x000000219800780c */ /* 0x000fc40003f44270 */
[----:B------:R-:W-:Y:S01]  /*8540*/  FSEL R170, R170, -INF , P1 ;  /* 0xff800000aaaa7808 */ /* 0x000fe20000800000 */
[----:B------:R-:W3:Y:S01]  /*8550*/  MUFU.TANH R156, R156 ;  /* 0x0000009c009c7308 */ /* 0x000ee20000002400 */
[----:B------:R-:W-:Y:S01]  /*8560*/  FMNMX.FTZ R159, R175, R174, !PT ;  /* 0x000000aeaf9f7209 */ /* 0x000fe20007810000 */
[----:B-----5:R-:W-:Y:S01]  /*8570*/  FMUL.FTZ R183, R160, UR29 ;  /* 0x0000001da0b77c20 */ /* 0x020fe20008410000 */
[----:B------:R-:W-:Y:S02]  /*8580*/  ISETP.GT.AND P1, PT, R152, 0x28, PT ;  /* 0x000000289800780c */ /* 0x000fe40003f24270 */
[----:B0-----:R-:W-:Y:S02]  /*8590*/  FSEL R174, R162, -INF , P2 ;  /* 0xff800000a2ae7808 */ /* 0x001fe40001000000 */
[----:B------:R-:W-:Y:S01]  /*85a0*/  FMNMX.FTZ R159, R170, R159, !PT ;  /* 0x0000009faa9f7209 */ /* 0x000fe20007810000 */
[----:B------:R-:W0:Y:S01]  /*85b0*/  MUFU.TANH R8, R8 ;  /* 0x0000000800087308 */ /* 0x000e220000002400 */
[----:B------:R-:W-:-:S02]  /*85c0*/  ISETP.GT.AND P2, PT, R152, 0x29, PT ;  /* 0x000000299800780c */ /* 0x000fc40003f44270 */
[----:B--2---:R-:W-:Y:S02]  /*85d0*/  FSEL R166, R166, -INF , P1 ;  /* 0xff800000a6a67808 */ /* 0x004fe40000800000 */
[----:B------:R-:W-:Y:S02]  /*85e0*/  FMNMX.FTZ R159, R174, R159, !PT ;  /* 0x0000009fae9f7209 */ /* 0x000fe40007810000 */
[----:B------:R-:W-:Y:S01]  /*85f0*/  ISETP.GT.AND P1, PT, R152, 0x30, PT ;  /* 0x000000309800780c */ /* 0x000fe20003f24270 */
[----:B------:R-:W2:Y:S01]  /*8600*/  MUFU.TANH R15, R15 ;  /* 0x0000000f000f7308 */ /* 0x000ea20000002400 */
[----:B----4-:R-:W-:Y:S02]  /*8610*/  FSEL R167, R167, -INF , P2 ;  /* 0xff800000a7a77808 */ /* 0x010fe40001000000 */
[----:B------:R-:W-:Y:S02]  /*8620*/  FMNMX.FTZ R162, R166, R159, !PT ;  /* 0x0000009fa6a27209 */ /* 0x000fe40007810000 */
[----:B------:R-:W-:-:S02]  /*8630*/  ISETP.GT.AND P2, PT, R152, 0x31, PT ;  /* 0x000000319800780c */ /* 0x000fc40003f44270 */
[----:B-1----:R-:W-:Y:S01]  /*8640*/  FSEL R7, R7, -INF , P1 ;  /* 0xff80000007077808 */ /* 0x002fe20000800000 */
[----:B------:R-:W1:Y:S01]  /*8650*/  MUFU.TANH R213, R213 ;  /* 0x000000d500d57308 */ /* 0x000e620000002400 */
[----:B------:R-:W-:Y:S02]  /*8660*/  FMNMX.FTZ R182, R167, R162, !PT ;  /* 0x000000a2a7b67209 */ /* 0x000fe40007810000 */
[----:B---3--:R-:W-:Y:S02]  /*8670*/  FSEL R162, R153, -INF , P2 ;  /* 0xff80000099a27808 */ /* 0x008fe40001000000 */
[C---:B------:R-:W-:Y:S02]  /*8680*/  ISETP.GT.AND P1, PT, R152.reuse, 0x38, PT ;  /* 0x000000389800780c */ /* 0x040fe40003f24270 */
[----:B------:R-:W-:Y:S01]  /*8690*/  FMNMX.FTZ R153, R7, R182, !PT ;  /* 0x000000b607997209 */ /* 0x000fe20007810000 */
[----:B------:R-:W3:Y:S01]  /*86a0*/  MUFU.TANH R214, R214 ;  /* 0x000000d600d67308 */ /* 0x000ee20000002400 */
[----:B------:R-:W-:-:S02]  /*86b0*/  ISETP.GT.AND P2, PT, R152, 0x39, PT ;  /* 0x000000399800780c */ /* 0x000fc40003f44270 */
[----:B------:R-:W-:Y:S01]  /*86c0*/  FSEL R152, R156, -INF , P1 ;  /* 0xff8000009c987808 */ /* 0x000fe20000800000 */
[----:B------:R-:W-:Y:S01]  /*86d0*/  FMUL.FTZ R156, R161, UR29 ;  /* 0x0000001da19c7c20 */ /* 0x000fe20008410000 */
[----:B------:R-:W-:Y:S01]  /*86e0*/  FMNMX.FTZ R157, R162, R153, !PT ;  /* 0x00000099a29d7209 */ /* 0x000fe20007810000 */
[----:B------:R-:W-:Y:S01]  /*86f0*/  FMUL.FTZ R161, R168, UR29 ;  /* 0x0000001da8a17c20 */ /* 0x000fe20008410000 */
[----:B------:R-:W-:Y:S01]  /*8700*/  FSEL R153, R163, -INF , P2 ;  /* 0xff800000a3997808 */ /* 0x000fe20001000000 */
[----:B------:R-:W-:Y:S01]  /*8710*/  FMUL.FTZ R163, R165, UR29 ;  /* 0x0000001da5a37c20 */ /* 0x000fe20008410000 */
[----:B------:R-:W-:Y:S01]  /*8720*/  FMNMX.FTZ R160, R152, R157, !PT ;  /* 0x0000009d98a07209 */ /* 0x000fe20007810000 */
[----:B------:R-:W4:Y:S01]  /*8730*/  MUFU.TANH R183, R183 ;  /* 0x000000b700b77308 */ /* 0x000f220000002400 */
[----:B------:R-:W-:Y:S01]  /*8740*/  FMUL.FTZ R157, R169, UR29 ;  /* 0x0000001da99d7c20 */ /* 0x000fe20008410000 */
[----:B------:R-:W-:Y:S01]  /*8750*/  FMUL.FTZ R168, R173, UR29 ;  /* 0x0000001dada87c20 */ /* 0x000fe20008410000 */
[----:B------:R-:W-:Y:S01]  /*8760*/  FMNMX.FTZ R159, R153, R160, !PT ;  /* 0x000000a0999f7209 */ /* 0x000fe20007810000 */
[----:B------:R-:W-:Y:S01]  /*8770*/  FMUL.FTZ R160, R172, UR29 ;  /* 0x0000001daca07c20 */ /* 0x000fe20008410000 */
[----:B------:R-:W-:Y:S01]  /*8780*/  FMUL.FTZ R172, R180, UR29 ;  /* 0x0000001db4ac7c20 */ /* 0x000fe20008410000 */
[----:B------:R-:W-:Y:S01]  /*8790*/  FMUL.FTZ R169, R177, UR29 ;  /* 0x0000001db1a97c20 */ /* 0x000fe20008410000 */
[----:B------:R-:W-:Y:S01]  /*87a0*/  FMUL.FTZ R173, R181, UR29 ;  /* 0x0000001db5ad7c20 */ /* 0x000fe20008410000 */
[----:B------:R-:W5:Y:S01]  /*87b0*/  SHFL.BFLY PT, R182, R159, 0x2, 0x1f ;  /* 0x0c401f009fb67f89 */ /* 0x000f6200000e0000 */
[----:B------:R-:W4:Y:S08]  /*87c0*/  MUFU.TANH R156, R156 ;  /* 0x0000009c009c7308 */ /* 0x000f300000002400 */
[----:B------:R-:W4:Y:S08]  /*87d0*/  MUFU.TANH R164, R164 ;  /* 0x000000a400a47308 */ /* 0x000f300000002400 */
[----:B------:R-:W4:Y:S01]  /*87e0*/  MUFU.TANH R163, R163 ;  /* 0x000000a300a37308 */ /* 0x000f220000002400 */
[----:B-----5:R-:W-:Y:S01]  /*87f0*/  FMNMX.FTZ R165, R159, R182, !PT ;  /* 0x000000b69fa57209 */ /* 0x020fe20007810000 */
[----:B------:R-:W-:-:S06]  /*8800*/  IMAD.IADD R159, R155, 0x1, R154 ;  /* 0x000000019b9f7824 */ /* 0x000fcc00078e029a */
[----:B------:R-:W5:Y:S01]  /*8810*/  MUFU.TANH R161, R161 ;  /* 0x000000a100a17308 */ /* 0x000f620000002400 */
[----:B------:R-:W5:Y:S01]  /*8820*/  SHFL.BFLY PT, R182, R165, 0x1, 0x1f ;  /* 0x0c201f00a5b67f89 */ /* 0x000f6200000e0000 */
[C---:B------:R-:W-:Y:S02]  /*8830*/  ISETP.GT.AND P1, PT, R159.reuse, RZ, PT ;  /* 0x000000ff9f00720c */ /* 0x040fe40003f24270 */
[C---:B------:R-:W-:Y:S02]  /*8840*/  ISETP.GT.AND P2, PT, R159.reuse, 0x1, PT ;  /* 0x000000019f00780c */ /* 0x040fe40003f44270 */
[----:B0-----:R-:W-:Y:S02]  /*8850*/  FSEL R179, R8, -INF , P1 ;  /* 0xff80000008b37808 */ /* 0x001fe40000800000 */
[----:B------:R-:W0:Y:S01]  /*8860*/  MUFU.TANH R157, R157 ;  /* 0x0000009d009d7308 */ /* 0x000e220000002400 */
        /* <DEDUP_REMOVED lines=9> */
[----:B------:R-:W1:Y:S01]  /*8900*/  MUFU.TANH R168, R168 ;  /* 0x000000a800a87308 */ /* 0x000e620000002400 */
[----:B------:R-:W-:-:S02]  /*8910*/  FMNMX.FTZ R155, R213, R8, !PT ;  /* 0x00000008d59b7209 */ /* 0x000fc40007810000 */
[----:B------:R-:W-:Y:S02]  /*8920*/  ISETP.GT.AND P2, PT, R159, 0x11, PT ;  /* 0x000000119f00780c */ /* 0x000fe40003f44270 */
[----:B----4-:R-:W-:Y:S02]  /*8930*/  FSEL R183, R183, -INF , P1 ;  /* 0xff800000b7b77808 */ /* 0x010fe40000800000 */
[----:B------:R-:W-:Y:S01]  /*8940*/  FMNMX.FTZ R154, R214, R155, !PT ;  /* 0x0000009bd69a7209 */ /* 0x000fe20007810000 */
[----:B------:R-:W3:Y:S01]  /*8950*/  MUFU.TANH R15, R176 ;  /* 0x000000b0000f7308 */ /* 0x000ee20000002400 */
[----:B-----5:R-:W-:Y:S02]  /*8960*/  FMNMX.FTZ R8, R165, R182, !PT ;  /* 0x000000b6a5087209 */ /* 0x020fe40007810000 */
[----:B------:R-:W-:Y:S02]  /*8970*/  ISETP.GT.AND P1, PT, R159, 0x18, PT ;  /* 0x000000189f00780c */ /* 0x000fe40003f24270 */
[----:B------:R-:W-:Y:S01]  /*8980*/  FSEL R165, R156, -INF , P2 ;  /* 0xff8000009ca57808 */ /* 0x000fe20001000000 */
[----:B------:R-:W-:Y:S01]  /*8990*/  FMUL.FTZ R181, R8, UR28 ;  /* 0x0000001c08b57c20 */ /* 0x000fe20008410000 */
[----:B------:R-:W-:Y:S01]  /*89a0*/  FMNMX.FTZ R154, R183, R154, !PT ;  /* 0x0000009ab79a7209 */ /* 0x000fe20007810000 */
[----:B------:R-:W4:Y:S01]  /*89b0*/  MUFU.TANH R169, R169 ;  /* 0x000000a900a97308 */ /* 0x000f220000002400 */
[----:B------:R-:W-:-:S02]  /*89c0*/  ISETP.GT.AND P2, PT, R159, 0x19, PT ;  /* 0x000000199f00780c */ /* 0x000fc40003f44270 */
[----:B------:R-:W-:Y:S02]  /*89d0*/  FSEL R164, R164, -INF , P1 ;  /* 0xff800000a4a47808 */ /* 0x000fe40000800000 */
[----:B------:R-:W-:Y:S02]  /*89e0*/  FMNMX.FTZ R155, R165, R154, !PT ;  /* 0x0000009aa59b7209 */ /* 0x000fe40007810000 */
[----:B------:R-:W-:Y:S01]  /*89f0*/  ISETP.GT.AND P1, PT, R159, 0x20, PT ;  /* 0x000000209f00780c */ /* 0x000fe20003f24270 */
[----:B------:R-:W5:Y:S01]  /*8a00*/  MUFU.TANH R172, R172 ;  /* 0x000000ac00ac7308 */ /* 0x000f620000002400 */
[----:B------:R-:W-:Y:S02]  /*8a10*/  FSEL R163, R163, -INF , P2 ;  /* 0xff800000a3a37808 */ /* 0x000fe40001000000 */
[----:B------:R-:W-:Y:S02]  /*8a20*/  FMNMX.FTZ R154, R164, R155, !PT ;  /* 0x0000009ba49a7209 */ /* 0x000fe40007810000 */
[----:B------:R-:W-:-:S02]  /*8a30*/  ISETP.GT.AND P2, PT, R159, 0x21, PT ;  /* 0x000000219f00780c */ /* 0x000fc40003f44270 */
[----:B------:R-:W-:Y:S01]  /*8a40*/  FSEL R161, R161, -INF , P1 ;  /* 0xff800000a1a17808 */ /* 0x000fe20000800000 */
[----:B------:R-:W5:Y:S01]  /*8a50*/  MUFU.TANH R173, R173 ;  /* 0x000000ad00ad7308 */ /* 0x000f620000002400 */
[----:B------:R-:W-:Y:S02]  /*8a60*/  FMNMX.FTZ R156, R163, R154, !PT ;  /* 0x0000009aa39c7209 */ /* 0x000fe40007810000 */
[----:B------:R-:W-:Y:S02]  /*8a70*/  ISETP.GT.AND P3, PT, R159, 0x28, PT ;  /* 0x000000289f00780c */ /* 0x000fe40003f64270 */
[----:B0-----:R-:W-:Y:S02]  /*8a80*/  FSEL R154, R157, -INF , P2 ;  /* 0xff8000009d9a7808 */ /* 0x001fe40001000000 */
[----:B------:R-:W-:Y:S02]  /*8a90*/  FMNMX.FTZ R157, R161, R156, !PT ;  /* 0x0000009ca19d7209 */ /* 0x000fe40007810000 */
[----:B--2---:R-:W-:-:S02]  /*8aa0*/  FSEL R155, R160, -INF , P3 ;  /* 0xff800000a09b7808 */ /* 0x004fc40001800000 */
[C---:B------:R-:W-:Y:S02]  /*8ab0*/  ISETP.GT.AND P4, PT, R159.reuse, 0x29, PT ;  /* 0x000000299f00780c */ /* 0x040fe40003f84270 */
[----:B------:R-:W-:Y:S02]  /*8ac0*/  FMNMX.FTZ R160, R154, R157, !PT ;  /* 0x0000009d9aa07209 */ /* 0x000fe40007810000 */
[----:B------:R-:W-:Y:S02]  /*8ad0*/  FSETP.NEU.FTZ.AND P1, PT, R8, -INF , PT ;  /* 0xff8000000800780b */ /* 0x000fe40003f3d000 */
[----:B------:R-:W-:Y:S02]  /*8ae0*/  ISETP.GT.AND P2, PT, R159, 0x30, PT ;  /* 0x000000309f00780c */ /* 0x000fe40003f44270 */
[----:B-1----:R-:W-:Y:S02]  /*8af0*/  FSEL R156, R168, -INF , P4 ;  /* 0xff800000a89c7808 */ /* 0x002fe40002000000 */
[----:B------:R-:W-:-:S02]  /*8b00*/  FMNMX.FTZ R177, R155, R160, !PT ;  /* 0x000000a09bb17209 */ /* 0x000fc40007810000 */
[----:B------:R-:W-:Y:S02]  /*8b10*/  FSEL R181, R181, RZ, P1 ;  /* 0x000000ffb5b57208 */ /* 0x000fe40000800000 */
[----:B------:R-:W-:Y:S02]  /*8b20*/  ISETP.GT.AND P3, PT, R159, 0x31, PT ;  /* 0x000000319f00780c */ /* 0x000fe40003f64270 */
[----:B---3--:R-:W-:Y:S01]  /*8b30*/  FSEL R157, R15, -INF , P2 ;  /* 0xff8000000f9d7808 */ /* 0x008fe20001000000 */
[--C-:B------:R-:W-:Y:S01]  /*8b40*/  FFMA.FTZ R15, R158, UR28, -R181.reuse ;  /* 0x0000001c9e0f7c23 */ /* 0x100fe200080108b5 */
[----:B------:R-:W-:Y:S01]  /*8b50*/  FMNMX.FTZ R160, R156, R177, !PT ;  /* 0x000000b19ca07209 */ /* 0x000fe20007810000 */
[--C-:B------:R-:W-:Y:S01]  /*8b60*/  FFMA.FTZ R12, R12, UR28, -R181.reuse ;  /* 0x0000001c0c0c7c23 */ /* 0x100fe200080108b5 */
[----:B----4-:R-:W-:Y:S01]  /*8b70*/  FSEL R158, R169, -INF , P3 ;  /* 0xff800000a99e7808 */ /* 0x010fe20001800000 */
[--C-:B------:R-:W-:Y:S01]  /*8b80*/  FFMA.FTZ R14, R14, UR28, -R181.reuse ;  /* 0x0000001c0e0e7c23 */ /* 0x100fe200080108b5 */
[----:B------:R-:W-:Y:S01]  /*8b90*/  ISETP.GT.AND P2, PT, R159, 0x38, PT ;  /* 0x000000389f00780c */ /* 0x000fe20003f44270 */
[--C-:B------:R-:W-:Y:S01]  /*8ba0*/  FFMA.FTZ R21, R21, UR28, -R181.reuse ;  /* 0x0000001c15157c23 */ /* 0x100fe200080108b5 */
[----:B------:R-:W-:Y:S01]  /*8bb0*/  FMNMX.FTZ R169, R157, R160, !PT ;  /* 0x000000a09da97209 */ /* 0x000fe20007810000 */
[--C-:B------:R-:W-:Y:S01]  /*8bc0*/  FFMA.FTZ R20, R20, UR28, -R181.reuse ;  /* 0x0000001c14147c23 */ /* 0x100fe200080108b5 */
[----:B------:R-:W-:Y:S01]  /*8bd0*/  ISETP.GT.AND P3, PT, R159, 0x39, PT ;  /* 0x000000399f00780c */ /* 0x000fe20003f64270 */
[--C-:B------:R-:W-:Y:S01]  /*8be0*/  FFMA.FTZ R170, R170, UR28, -R181.reuse ;  /* 0x0000001caaaa7c23 */ /* 0x100fe200080108b5 */
[----:B-----5:R-:W-:Y:S01]  /*8bf0*/  FSEL R159, R172, -INF , P2 ;  /* 0xff800000ac9f7808 */ /* 0x020fe20001000000 */
[----:B------:R-:W-:Y:S01]  /*8c00*/  FFMA.FTZ R162, R162, UR28, -R181 ;  /* 0x0000001ca2a27c23 */ /* 0x000fe200080108b5 */
[----:B------:R-:W-:Y:S01]  /*8c10*/  FMNMX.FTZ R168, R158, R169, !PT ;  /* 0x000000a99ea87209 */ /* 0x000fe20007810000 */
[----:B------:R-:W-:Y:S01]  /*8c20*/  MUFU.EX2 R15, R15 ;  /* 0x0000000f000f7308 */ /* 0x000fe20000000800 */
[----:B------:R-:W-:-:S02]  /*8c30*/  FSEL R160, R173, -INF , P3 ;  /* 0xff800000ada07808 */ /* 0x000fc40001800000 */
[----:B------:R-:W-:Y:S01]  /*8c40*/  FMNMX.FTZ R169, R159, R168, !PT ;  /* 0x000000a89fa97209 */ /* 0x000fe20007810000 */
[--C-:B------:R-:W-:Y:S01]  /*8c50*/  FFMA.FTZ R168, R171, UR28, -R181.reuse ;  /* 0x0000001caba87c23 */ /* 0x100fe200080108b5 */
[--C-:B------:R-:W-:Y:S01]  /*8c60*/  FFMA.FTZ R171, R175, UR28, -R181.reuse ;  /* 0x0000001cafab7c23 */ /* 0x100fe200080108b5 */
[--C-:B------:R-:W-:Y:S01]  /*8c70*/  FFMA.FTZ R175, R167, UR28, -R181.reuse ;  /* 0x0000001ca7af7c23 */ /* 0x100fe200080108b5 */
[----:B------:R-:W-:Y:S01]  /*8c80*/  FMNMX.FTZ R172, R160, R169, !PT ;  /* 0x000000a9a0ac7209 */ /* 0x000fe20007810000 */
[--C-:B------:R-:W-:Y:S01]  /*8c90*/  FFMA.FTZ R169, R178, UR28, -R181.reuse ;  /* 0x0000001cb2a97c23 */ /* 0x100fe200080108b5 */
[----:B------:R-:W-:Y:S03]  /*8ca0*/  MUFU.EX2 R12, R12 ;  /* 0x0000000c000c7308 */ /* 0x000fe60000000800 */
[----:B------:R-:W0:Y:S05]  /*8cb0*/  SHFL.BFLY PT, R173, R172, 0x2, 0x1f ;  /* 0x0c401f00acad7f89 */ /* 0x000e2a00000e0000 */
[----:B------:R-:W-:Y:S08]  /*8cc0*/  MUFU.EX2 R14, R14 ;  /* 0x0000000e000e7308 */ /* 0x000ff00000000800 */
[----:B------:R-:W-:Y:S08]  /*8cd0*/  MUFU.EX2 R21, R21 ;  /* 0x0000001500157308 */ /* 0x000ff00000000800 */
[----:B------:R-:W-:Y:S01]  /*8ce0*/  MUFU.EX2 R20, R20 ;  /* 0x0000001400147308 */ /* 0x000fe20000000800 */
[----:B0-----:R-:W-:Y:S01]  /*8cf0*/  FMNMX.FTZ R176, R172, R173, !PT ;  /* 0x000000adacb07209 */ /* 0x001fe20007810000 */
[--C-:B------:R-:W-:Y:S01]  /*8d00*/  FFMA.FTZ R173, R174, UR28, -R181.reuse ;  /* 0x0000001caead7c23 */ /* 0x100fe200080108b5 */
[--C-:B------:R-:W-:Y:S01]  /*8d10*/  FFMA.FTZ R174, R7, UR28, -R181.reuse ;  /* 0x0000001c07ae7c23 */ /* 0x100fe200080108b5 */
[----:B------:R-:W-:-:S02]  /*8d20*/  FFMA.FTZ R172, R166, UR28, -R181 ;  /* 0x0000001ca6ac7c23 */ /* 0x000fc400080108b5 */
[----:B------:R-:W0:Y:S02]  /*8d30*/  SHFL.BFLY PT, R177, R176, 0x1, 0x1f ;  /* 0x0c201f00b0b17f89 */ /* 0x000e2400000e0000 */
[----:B------:R-:W-:Y:S08]  /*8d40*/  MUFU.EX2 R169, R169 ;  /* 0x000000a900a97308 */ /* 0x000ff00000000800 */
[----:B------:R-:W-:Y:S08]  /*8d50*/  MUFU.EX2 R168, R168 ;  /* 0x000000a800a87308 */ /* 0x000ff00000000800 */
[----:B------:R-:W-:Y:S01]  /*8d60*/  MUFU.EX2 R171, R171 ;  /* 0x000000ab00ab7308 */ /* 0x000fe20000000800 */
[----:B0-----:R-:W-:Y:S01]  /*8d70*/  FMNMX.FTZ R7, R176, R177, !PT ;  /* 0x000000b1b0077209 */ /* 0x001fe20007810000 */
[--C-:B------:R-:W-:Y:S01]  /*8d80*/  FFMA.FTZ R176, R152, UR28, -R181.reuse ;  /* 0x0000001c98b07c23 */ /* 0x100fe200080108b5 */
[----:B------:R-:W-:-:S05]  /*8d90*/  FFMA.FTZ R181, R153, UR28, -R181 ;  /* 0x0000001c99b57c23 */ /* 0x000fca00080108b5 */
[----:B------:R-:W-:Y:S01]  /*8da0*/  MUFU.EX2 R170, R170 ;  /* 0x000000aa00aa7308 */ /* 0x000fe20000000800 */
[C---:B------:R-:W-:Y:S01]  /*8db0*/  FSETP.NEU.FTZ.AND P2, PT, R7.reuse, -INF , PT ;  /* 0xff8000000700780b */ /* 0x040fe20003f5d000 */
[----:B------:R-:W-:-:S03]  /*8dc0*/  FMUL.FTZ R152, R7, UR28 ;  /* 0x0000001c07987c20 */ /* 0x000fc60008410000 */
[----:B------:R-:W-:Y:S02]  /*8dd0*/  FSEL R153, R7, RZ, P2 ;  /* 0x000000ff07997208 */ /* 0x000fe40001000000 */
[----:B------:R-:W-:Y:S01]  /*8de0*/  FSEL R152, R152, RZ, P2 ;  /* 0x000000ff98987208 */ /* 0x000fe20001000000 */
[----:B------:R-:W-:Y:S02]  /*8df0*/  MUFU.EX2 R173, R173 ;  /* 0x000000ad00ad7308 */ /* 0x000fe40000000800 */
[----:B------:R-:W-:Y:S02]  /*8e00*/  FADD.FTZ R153, -R153, R10 ;  /* 0x0000000a99997221 */ /* 0x000fe40000010100 */
[--C-:B------:R-:W-:Y:S01]  /*8e10*/  FFMA.FTZ R218, R154, UR28, -R152.reuse ;  /* 0x0000001c9ada7c23 */ /* 0x100fe20008010898 */
[----:B------:R-:W-:Y:S01]  /*8e20*/  FSEL R154, R8, RZ, P1 ;  /* 0x000000ff089a7208 */ /* 0x000fe20000800000 */
[----:B------:R-:W-:Y:S01]  /*8e30*/  FFMA.FTZ R217, R155, UR28, -R152 ;  /* 0x0000001c9bd97c23 */ /* 0x000fe20008010898 */
[----:B------:R-:W-:-:S02]  /*8e40*/  IMAD.MOV R155, RZ, RZ, -R184 ;  /* 0x000000ffff9b7224 */ /* 0x000fc400078e0ab8 */
[----:B------:R-:W-:Y:S01]  /*8e50*/  FMUL.FTZ R219, R153, UR28 ;  /* 0x0000001c99db7c20 */ /* 0x000fe20008410000 */
[--C-:B------:R-:W-:Y:S01]  /*8e60*/  FFMA.FTZ R220, R156, UR28, -R152.reuse ;  /* 0x0000001c9cdc7c23 */ /* 0x100fe20008010898 */
[----:B------:R-:W-:Y:S01]  /*8e70*/  FADD.FTZ R154, -R154, R11 ;  /* 0x0000000b9a9a7221 */ /* 0x000fe20000010100 */
[----:B------:R-:W-:Y:S01]  /*8e80*/  VIADD R153, R9, 0x38840 ;  /* 0x0003884009997836 */ /* 0x000fe20000000000 */
[----:B------:R-:W-:Y:S01]  /*8e90*/  ISETP.NE.AND P1, PT, R18, R155, PT ;  /* 0x0000009b1200720c */ /* 0x000fe20003f25270 */
[--C-:B------:R-:W-:Y:S01]  /*8ea0*/  FFMA.FTZ R182, R179, UR28, -R152.reuse ;  /* 0x0000001cb3b67c23 */ /* 0x100fe20008010898 */
[----:B------:R-:W-:Y:S01]  /*8eb0*/  FMUL.FTZ R154, R154, UR28 ;  /* 0x0000001c9a9a7c20 */ /* 0x000fe20008410000 */
[----:B------:R-:W0:Y:S01]  /*8ec0*/  MUFU.EX2 R219, R219 ;  /* 0x000000db00db7308 */ /* 0x000e220000000800 */
[----:B------:R-:W-:Y:S01]  /*8ed0*/  PRMT R153, R202, 0x654, R153 ;  /* 0x00000654ca997816 */ /* 0x000fe20000000099 */
[--C-:B------:R-:W-:Y:S01]  /*8ee0*/  FFMA.FTZ R178, R180, UR28, -R152.reuse ;  /* 0x0000001cb4b27c23 */ /* 0x100fe20008010898 */
[--C-:B------:R-:W-:Y:S01]  /*8ef0*/  FFMA.FTZ R179, R213, UR28, -R152.reuse ;  /* 0x0000001cd5b37c23 */ /* 0x100fe20008010898 */
[--C-:B------:R-:W-:Y:S01]  /*8f00*/  FFMA.FTZ R180, R214, UR28, -R152.reuse ;  /* 0x0000001cd6b47c23 */ /* 0x100fe20008010898 */
[--C-:B------:R-:W-:Y:S01]  /*8f10*/  FFMA.FTZ R183, R183, UR28, -R152.reuse ;  /* 0x0000001cb7b77c23 */ /* 0x100fe20008010898 */
[--C-:B------:R-:W-:Y:S01]  /*8f20*/  FFMA.FTZ R214, R165, UR28, -R152.reuse ;  /* 0x0000001ca5d67c23 */ /* 0x100fe20008010898 */
[--C-:B------:R-:W-:Y:S01]  /*8f30*/  FFMA.FTZ R213, R164, UR28, -R152.reuse ;  /* 0x0000001ca4d57c23 */ /* 0x100fe20008010898 */
[----:B------:R-:W1:Y:S01]  /*8f40*/  MUFU.EX2 R10, R154 ;  /* 0x0000009a000a7308 */ /* 0x000e620000000800 */
[----:B------:R-:W-:Y:S01]  /*8f50*/  FFMA.FTZ R216, R163, UR28, -R152 ;  /* 0x0000001ca3d87c23 */ /* 0x000fe20008010898 */
[----:B------:R-:W-:-:S02]  /*8f60*/  @!P1 IMAD R156, R13, 0x40, R22 ;  /* 0x000000400d9c9824 */ /* 0x000fc400078e0216 */
[--C-:B------:R-:W-:Y:S01]  /*8f70*/  FFMA.FTZ R215, R161, UR28, -R152.reuse ;  /* 0x0000001ca1d77c23 */ /* 0x100fe20008010898 */
[----:B------:R2:W-:Y:S01]  /*8f80*/  SYNCS.ARRIVE.TRANS64.RED.A1T0 RZ, [R153+URZ], RZ ;  /* 0x000000ff99ff79a7 */ /* 0x0005e2000810043f */
[--C-:B------:R-:W-:Y:S01]  /*8f90*/  FFMA.FTZ R222, R158, UR28, -R152.reuse ;  /* 0x0000001c9ede7c23 */ /* 0x100fe20008010898 */
[----:B------:R-:W-:Y:S02]  /*8fa0*/  @!P1 IMAD R156, R156, 0x4, R17 ;  /* 0x000000049c9c9824 */ /* 0x000fe400078e0211 */
[--C-:B------:R-:W-:Y:S01]  /*8fb0*/  FFMA.FTZ R13, R159, UR28, -R152.reuse ;  /* 0x0000001c9f0d7c23 */ /* 0x100fe20008010898 */
[--C-:B------:R-:W-:Y:S01]  /*8fc0*/  FFMA.FTZ R224, R160, UR28, -R152.reuse ;  /* 0x0000001ca0e07c23 */ /* 0x100fe20008010898 */
[----:B------:R-:W-:Y:S01]  /*8fd0*/  FFMA.FTZ R157, R157, UR28, -R152 ;  /* 0x0000001c9d9d7c23 */ /* 0x000fe20008010898 */
[----:B------:R-:W-:Y:S01]  /*8fe0*/  MUFU.EX2 R182, R182 ;  /* 0x000000b600b67308 */ /* 0x000fe20000000800 */
[----:B0-----:R-:W-:Y:S01]  /*8ff0*/  @!P1 STS [R156+0x38400], R219 ;  /* 0x038400db9c009388 */ /* 0x001fe20000000800 */
[----:B--2---:R-:W-:Y:S01]  /*9000*/  F2FP.BF16.F32.PACK_AB R153, R12, R15 ;  /* 0x0000000f0c99723e */ /* 0x004fe200000010ff */
[-C--:B------:R-:W-:Y:S01]  /*9010*/  FMUL.FTZ R24, R24, R219.reuse ;  /* 0x000000db18187220 */ /* 0x080fe20000410000 */
[----:B------:R-:W-:Y:S01]  /*9020*/  F2FP.BF16.F32.PACK_AB R155, R21, R14 ;  /* 0x0000000e159b723e */ /* 0x000fe200000010ff */
[-C--:B------:R-:W-:Y:S01]  /*9030*/  FMUL.FTZ R25, R25, R219.reuse ;  /* 0x000000db19197220 */ /* 0x080fe20000410000 */
[----:B------:R-:W-:Y:S01]  /*9040*/  F2FP.BF16.F32.PACK_AB R159, R171, R168 ;  /* 0x000000a8ab9f723e */ /* 0x000fe200000010ff */
[----:B-1----:R0:W-:Y:S01]  /*9050*/  @!P1 STS [R156+0x38420], R10 ;  /* 0x0384200a9c009388 */ /* 0x0021e20000000800 */
[----:B------:R-:W1:Y:S01]  /*9060*/  MUFU.EX2 R178, R178 ;  /* 0x000000b200b27308 */ /* 0x000e620000000800 */
        /* <DEDUP_REMOVED lines=31> */
[----:B------:R-:W0:Y:S01]  /*9260*/  MUFU.EX2 R214, R214 ;  /* 0x000000d600d67308 */ /* 0x000e220000000800 */
[----:B--2---:R-:W-:Y:S01]  /*9270*/  F2FP.BF16.F32.PACK_AB R154, R180, R179 ;  /* 0x000000b3b49a723e */ /* 0x004fe200000010ff */
        /* <DEDUP_REMOVED lines=120> */
[-C--:B------:R-:W-:Y:S01]  /*9a00*/  FMUL.FTZ R150, R150, R10.reuse ;  /* 0x0000000a96967220 */ /* 0x080fe20000410000 */
[----:B------:R-:W-:Y:S01]  /*9a10*/  FMUL.FTZ R151, R151, R10 ;  /* 0x0000000a97977220 */ /* 0x000fe20000410000 */
[----:B-1----:R-:W-:Y:S01]  /*9a20*/  F2FP.BF16.F32.PACK_AB R165, R177, R174 ;  /* 0x000000aeb1a5723e */ /* 0x002fe200000010ff */
[----:B------:R1:W-:Y:S01]  /*9a30*/  STSM.16.M88.4 [R185+0x36400], R152 ;  /* 0x03640098b9007844 */ /* 0x0003e20000000200 */
[----:B0-----:R-:W-:Y:S01]  /*9a40*/  F2FP.BF16.F32.PACK_AB R167, R181, R176 ;  /* 0x000000b0b5a7723e */ /* 0x001fe200000010ff */
[----:B------:R-:W-:Y:S01]  /*9a50*/  FFMA.FTZ R15, R10, R6, R15 ;  /* 0x000000060a0f7223 */ /* 0x000fe2000001000f */
[----:B------:R-:W0:Y:S01]  /*9a60*/  MUFU.EX2 R224, R224 ;  /* 0x000000e000e07308 */ /* 0x000e220000000800 */
[----:B---3--:R-:W-:Y:S01]  /*9a70*/  F2FP.BF16.F32.PACK_AB R164, R222, R11 ;  /* 0x0000000bdea4723e */ /* 0x008fe200000010ff */
[----:B------:R1:W-:Y:S01]  /*9a80*/  STSM.16.M88.4 [R188], R156 ;  /* 0x0000009cbc007844 */ /* 0x0003e20000000200 */
[----:B------:R-:W-:Y:S01]  /*9a90*/  FFMA.FTZ R5, R219, R5, R182 ;  /* 0x00000005db057223 */ /* 0x000fe200000100b6 */
        /* <DEDUP_REMOVED lines=19> */
[----:B------:R-:W-:Y:S02]  /*9bd0*/  VIADD R223, R221, 0x100 ;  /* 0x00000100dddf7836 */ /* 0x000fe40000000000 */
        /* <DEDUP_REMOVED lines=45> */
.L_x_5145:
[----:B------:R-:W-:Y:S01]  /*9eb0*/  UISETP.GT.AND UP0, UPT, UR31, UR30, UPT ;  /* 0x0000001e1f00728c */ /* 0x000fe2000bf04270 */
[----:B------:R-:W-:Y:S01]  /*9ec0*/  VIADD R9, R9, 0x38860 ;  /* 0x0003886009097836 */ /* 0x000fe20000000000 */
[----:B------:R-:W-:Y:S01]  /*9ed0*/  UIADD3 UR31, UR31, -0x1, URZ ;  /* 0xffffffff1f1f7890 */ /* 0x000fe2000fffe03f */
[----:B------:R-:W-:Y:S02]  /*9ee0*/  IMAD.MOV.U32 R11, RZ, RZ, R8 ;  /* 0x000000ffff0b7224 */ /* 0x000fe400078e0008 */
[----:B------:R-:W-:Y:S01]  /*9ef0*/  IMAD.MOV.U32 R10, RZ, RZ, R7 ;  /* 0x000000ffff0a7224 */ /* 0x000fe200078e0007 */
[----:B------:R-:W-:Y:S01]  /*9f00*/  PLOP3.LUT P1, PT, PT, PT, UP0, 0x80, 0x0 ;  /* 0x000000000000781c */ /* 0x000fe20003f2f008 */
[----:B------:R-:W-:Y:S01]  /*9f10*/  IMAD.MOV.U32 R13, RZ, RZ, R2 ;  /* 0x000000ffff0d7224 */ /* 0x000fe200078e0002 */
[----:B------:R-:W-:-:S04]  /*9f20*/  PRMT R9, R202, 0x654, R9 ;  /* 0x00000654ca097816 */ /* 0x000fc80000000009 */
[----:B------:R0:W-:Y:S07]  /*9f30*/  SYNCS.ARRIVE.TRANS64.RED.A1T0 RZ, [R9+URZ], RZ ;  /* 0x000000ff09ff79a7 */ /* 0x0001ee000810043f */
[----:B------:R-:W-:Y:S05]  /*9f40*/  @P1 BRA `(.L_x_5146) ;  /* 0xffffffc800741947 */ /* 0x000fea000383ffff */
.L_x_5135:
[----:B------:R-:W-:-:S13]  /*9f50*/  ISETP.LE.AND P1, PT, RZ, UR31, PT ;  /* 0x0000001fff007c0c */ /* 0x000fda000bf23270 */
[----:B------:R-:W-:Y:S05]  /*9f60*/  @!P1 BRA `(.L_x_5147) ;  /* 0x0000003000509947 */ /* 0x000fea0003800000 */
[----:B------:R-:W-:Y:S01]  /*9f70*/  IMAD.MOV.U32 R13, RZ, RZ, R8 ;  /* 0x000000ffff0d7224 */ /* 0x000fe200078e0008 */
[----:B------:R-:W-:Y:S01]  /*9f80*/  MOV R11, R2 ;  /* 0x00000002000b7202 */ /* 0x000fe20000000f00 */
[----:B------:R-:W-:Y:S01]  /*9f90*/  IMAD.MOV.U32 R14, RZ, RZ, R7 ;  /* 0x000000ffff0e7224 */ /* 0x000fe200078e0007 */
[----:B------:R-:W-:Y:S01]  /*9fa0*/  ULDC UR29, c[0x0][0xad0] ;  /* 0x0002b400001d7ab9 */ /* 0x000fe20000000800 */
[----:B------:R-:W-:-:S05]  /*9fb0*/  ULDC UR28, c[0x0][0xa80] ;  /* 0x0002a000001c7ab9 */ /* 0x000fca0000000800 */
.L_x_5158:
[----:B------:R-:W-:-:S05]  /*9fc0*/  VIADD R2, R11, 0x1 ;  /* 0x000000010b027836 */ /* 0x000fca0000000000 */
[----:B------:R-:W-:-:S04]  /*9fd0*/  ISETP.NE.AND P1, PT, R2, 0x2, PT ;  /* 0x000000020200780c */ /* 0x000fc80003f25270 */
[----:B------:R-:W-:Y:S02]  /*9fe0*/  SEL R7, RZ, 0x1, P1 ;  /* 0x00000001ff077807 */ /* 0x000fe40000800000 */
[----:B------:R-:W-:Y:S02]  /*9ff0*/  SEL R2, R2, RZ, P1 ;  /* 0x000000ff02027207 */ /* 0x000fe40000800000 */
[----:B------:R-:W-:Y:S01]  /*a000*/  LOP3.LUT R16, R16, R7, RZ, 0x3c, !PT ;  /* 0x0000000710107212 */ /* 0x000fe200078e3cff */
[----:B-1----:R-:W-:Y:S06]  /*a010*/  @!P0 BRA `(.L_x_5148) ;  /* 0x0000000000048947 */ /* 0x002fec0003800000 */
[----:B------:R-:W-:Y:S01]  /*a020*/  BPT.TRAP 0x1 ;  /* 0x000000040000795c */ /* 0x000fe20000300000 */
.L_x_5148:
[----:B0-----:R-:W-:Y:S01]  /*a030*/  IMAD R9, R2, 0x8, R17 ;  /* 0x0000000802097824 */ /* 0x001fe200078e0211 */
[----:B------:R-:W-:-:S04]  /*a040*/  SHF.L.U32 R8, R16, 0x1f, RZ ;  /* 0x0000001f10087819 */ /* 0x000fc800000006ff */
[----:B------:R0:W1:Y:S01]  /*a050*/  SYNCS.PHASECHK.TRANS64.TRYWAIT P1, [R9+URZ+0x38830], R8 ;  /* 0x03883008090075a7 */ /* 0x000062000802017f */
[----:B------:R-:W-:Y:S05]  /*a060*/  @!P0 BRA `(.L_x_5149) ;  /* 0x0000000000048947 */ /* 0x000fea0003800000 */
[----:B------:R-:W-:Y:S01]  /*a070*/  BPT.TRAP 0x1 ;  /* 0x000000040000795c */ /* 0x000fe20000300000 */
.L_x_5149:
[----:B------:R-:W-:Y:S01]  /*a080*/  IMAD R7, R2, 0x200, R0 ;  /* 0x0000020002077824 */ /* 0x000fe200078e0200 */
[----:B-1----:R-:W-:Y:S06]  /*a090*/  @P1 BRA `(.L_x_5150) ;  /* 0x0000000000081947 */ /* 0x002fec0003800000 */
[----:B------:R-:W1:Y:S02]  /*a0a0*/  SYNCS.PHASECHK.TRANS64.TRYWAIT P1, [R9+URZ+0x38830], R8 ;  /* 0x03883008090075a7 */ /* 0x000e64000802017f */
[----:B-1----:R-:W-:Y:S05]  /*a0b0*/  @!P1 BRA `(.L_x_5151) ;  /* 0x000000d000e49947 */ /* 0x002fea0003800000 */
.L_x_5150:
        /* <DEDUP_REMOVED lines=22> */
.L_x_5152:
[----:B------:R2:W3:Y:S01]  /*a220*/  SYNCS.PHASECHK.TRANS64.TRYWAIT P1, [R9+URZ+0x38850], R8 ;  /* 0x03885008090075a7 */ /* 0x0004e2000802017f */
[----:B------:R-:W-:Y:S05]  /*a230*/  @!P0 BRA `(.L_x_5153) ;  /* 0x0000000000048947 */ /* 0x000fea0003800000 */
[----:B------:R-:W-:Y:S01]  /*a240*/  BPT.TRAP 0x1 ;  /* 0x000000040000795c */ /* 0x000fe20000300000 */
.L_x_5153:
[----:B------:R-:W-:Y:S01]  /*a250*/  IMAD R7, R2, 0x1000, R4 ;  /* 0x0000100002077824 */ /* 0x000fe200078e0204 */
[----:B---3--:R-:W-:Y:S06]  /*a260*/  @P1 BRA `(.L_x_5154) ;  /* 0x0000000000081947 */ /* 0x008fec0003800000 */
[----:B------:R-:W3:Y:S02]  /*a270*/  SYNCS.PHASECHK.TRANS64.TRYWAIT P1, [R9+URZ+0x38850], R8 ;  /* 0x03885008090075a7 */ /* 0x000ee4000802017f */
[----:B---3--:R-:W-:Y:S05]  /*a280*/  @!P1 BRA `(.L_x_5155) ;  /* 0x000000d000849947 */ /* 0x008fea0003800000 */
.L_x_5154:
        /* <DEDUP_REMOVED lines=326> */
.L_x_5156:
        /* <DEDUP_REMOVED lines=40> */
[----:B------:R-:W-:-:S06]  /*b970*/  UMOV UR7, 0x40000040 ;  /* 0x4000004000077882 */ /* 0x000fcc0000000000 */
        /* <DEDUP_REMOVED lines=69> */
[----:B--2---:R-:W-:Y:S01]  /*bdd0*/  FMNMX.FTZ R8, R186, R169, !PT ;  /* 0x000000a9ba087209 */ /* 0x004fe20007810000 */
[----:B------:R-:W-:-:S06]  /*bde0*/  FFMA.FTZ R169, R152, UR28, -R217 ;  /* 0x0000001c98a97c23 */ /* 0x000fcc00080108d9 */
[----:B------:R-:W2:Y:S01]  /*bdf0*/  MUFU.TANH R215, R215 ;  /* 0x000000d700d77308 */ /* 0x000ea20000002400 */
[----:B0-----:R-:W-:-:S07]  /*be00*/  FMNMX.FTZ R8, R187, R8, !PT ;  /* 0x00000008bb087209 */ /* 0x001fce0007810000 */
[----:B------:R-:W0:Y:S01]  /*be10*/  MUFU.TANH R216, R216 ;  /* 0x000000d800d87308 */ /* 0x000e220000002400 */
[----:B-1----:R-:W-:-:S07]  /*be20*/  FMNMX.FTZ R8, R213, R8, !PT ;  /* 0x00000008d5087209 */ /* 0x002fce0007810000 */
[----:B------:R1:W3:Y:S01]  /*be30*/  MUFU.EX2 R14, R170 ;  /* 0x000000aa000e7308 */ /* 0x0002e20000000800 */
[----:B--2---:R-:W-:-:S07]  /*be40*/  FMNMX.FTZ R171, R215, R8, !PT ;  /* 0x00000008d7ab7209 */ /* 0x004fce0007810000 */
[----:B------:R-:W-:Y:S01]  /*be50*/  MUFU.EX2 R21, R21 ;  /* 0x0000001500157308 */ /* 0x000fe20000000800 */
[----:B0-----:R-:W-:Y:S01]  /*be60*/  FMNMX.FTZ R8, R216, R171, !PT ;  /* 0x000000abd8087209 */ /* 0x001fe20007810000 */
[--C-:B-1----:R-:W-:Y:S01]  /*be70*/  FFMA.FTZ R170, R153, UR28, -R217.reuse ;  /* 0x0000001c99aa7c23 */ /* 0x102fe200080108d9 */
[----:B------:R-:W-:Y:S01]  /*be80*/  FFMA.FTZ R171, R155, UR28, -R217 ;  /* 0x0000001c9bab7c23 */ /* 0x000fe200080108d9 */
[----:B------:R-:W-:Y:S02]  /*be90*/  IMAD.MOV R155, RZ, RZ, -R184 ;  /* 0x000000ffff9b7224 */ /* 0x000fe400078e0ab8 */
[----:B------:R-:W0:Y:S02]  /*bea0*/  SHFL.BFLY PT, R153, R8, 0x2, 0x1f ;  /* 0x0c401f0008997f89 */ /* 0x000e2400000e0000 */
[----:B------:R-:W-:Y:S01]  /*beb0*/  MUFU.EX2 R168, R168 ;  /* 0x000000a800a87308 */ /* 0x000fe20000000800 */
[----:B------:R-:W-:Y:S01]  /*bec0*/  ISETP.NE.AND P1, PT, R18, R155, PT ;  /* 0x0000009b1200720c */ /* 0x000fe20003f25270 */
[----:B------:R-:W-:-:S02]  /*bed0*/  VIADD R155, R9, 0x38840 ;  /* 0x00038840099b7836 */ /* 0x000fc40000000000 */
[-C--:B---3--:R-:W-:Y:S01]  /*bee0*/  FMUL.FTZ R24, R24, R14.reuse ;  /* 0x0000000e18187220 */ /* 0x088fe20000410000 */
[-C--:B------:R-:W-:Y:S01]  /*bef0*/  FMUL.FTZ R25, R25, R14.reuse ;  /* 0x0000000e19197220 */ /* 0x080fe20000410000 */
[-C--:B------:R-:W-:Y:S01]  /*bf00*/  FMUL.FTZ R28, R28, R14.reuse ;  /* 0x0000000e1c1c7220 */ /* 0x080fe20000410000 */
[-C--:B------:R-:W-:Y:S01]  /*bf10*/  FMUL.FTZ R29, R29, R14.reuse ;  /* 0x0000000e1d1d7220 */ /* 0x080fe20000410000 */
[----:B------:R-:W-:Y:S01]  /*bf20*/  PRMT R155, R202, 0x654, R155 ;  /* 0x00000654ca9b7816 */ /* 0x000fe2000000009b */
[----:B------:R-:W-:Y:S01]  /*bf30*/  MUFU.EX2 R169, R169 ;  /* 0x000000a900a97308 */ /* 0x000fe20000000800 */
[-C--:B------:R-:W-:Y:S01]  /*bf40*/  FMUL.FTZ R32, R32, R14.reuse ;  /* 0x0000000e20207220 */ /* 0x080fe20000410000 */
[-C--:B------:R-:W-:Y:S01]  /*bf50*/  FMUL.FTZ R33, R33, R14.reuse ;  /* 0x0000000e21217220 */ /* 0x080fe20000410000 */
[----:B------:R1:W-:Y:S01]  /*bf60*/  SYNCS.ARRIVE.TRANS64.RED.A1T0 RZ, [R155+URZ], RZ ;  /* 0x000000ff9bff79a7 */ /* 0x0003e2000810043f */
[-C--:B------:R-:W-:Y:S01]  /*bf70*/  FMUL.FTZ R36, R36, R14.reuse ;  /* 0x0000000e24247220 */ /* 0x080fe20000410000 */
[----:B------:R-:W-:Y:S01]  /*bf80*/  FMUL.FTZ R37, R37, R14 ;  /* 0x0000000e25257220 */ /* 0x000fe20000410000 */
[----:B------:R-:W-:-:S02]  /*bf90*/  @!P1 IMAD R152, R11, 0x40, R22 ;  /* 0x000000400b989824 */ /* 0x000fc400078e0216 */
[-C--:B------:R-:W-:Y:S01]  /*bfa0*/  FMUL.FTZ R40, R40, R14.reuse ;  /* 0x0000000e28287220 */ /* 0x080fe20000410000 */
[----:B------:R-:W2:Y:S01]  /*bfb0*/  MUFU.EX2 R170, R170 ;  /* 0x000000aa00aa7308 */ /* 0x000ea20000000800 */
[-C--:B------:R-:W-:Y:S01]  /*bfc0*/  FMUL.FTZ R41, R41, R14.reuse ;  /* 0x0000000e29297220 */ /* 0x080fe20000410000 */
[----:B------:R-:W-:Y:S02]  /*bfd0*/  @!P1 IMAD R152, R152, 0x4, R17 ;  /* 0x0000000498989824 */ /* 0x000fe400078e0211 */
[-C--:B------:R-:W-:Y:S01]  /*bfe0*/  FMUL.FTZ R44, R44, R14.reuse ;  /* 0x0000000e2c2c7220 */ /* 0x080fe20000410000 */
[-C--:B------:R-:W-:Y:S01]  /*bff0*/  FMUL.FTZ R45, R45, R14.reuse ;  /* 0x0000000e2d2d7220 */ /* 0x080fe20000410000 */
[-C--:B------:R-:W-:Y:S01]  /*c000*/  FMUL.FTZ R48, R48, R14.reuse ;  /* 0x0000000e30307220 */ /* 0x080fe20000410000 */
[----:B0-----:R-:W-:Y:S01]  /*c010*/  FMNMX.FTZ R153, R8, R153, !PT ;  /* 0x0000009908997209 */ /* 0x001fe20007810000 */
[----:B------:R-:W-:Y:S01]  /*c020*/  @!P1 STS [R152+0x38400], R14 ;  /* 0x0384000e98009388 */ /* 0x000fe20000000800 */
        /* <DEDUP_REMOVED lines=25> */
[----:B---3--:R-:W-:Y:S01]  /*c1c0*/  F2FP.BF16.F32.PACK_AB R156, R174, R171 ;  /* 0x000000abae9c723e */ /* 0x008fe200000010ff */
        /* <DEDUP_REMOVED lines=36> */
[----:B------:R-:W2:Y:S01]  /*c410*/  MUFU.EX2 R217, R217 ;  /* 0x000000d900d97308 */ /* 0x000ea20000000800 */
        /* <DEDUP_REMOVED lines=106> */
[----:B------:R-:W-:Y:S01]  /*cac0*/  FMUL.FTZ R149, R149, R14 ;  /* 0x0000000e95957220 */ /* 0x000fe20000410000 */
[-C--:B------:R-:W-:Y:S01]  /*cad0*/  FMUL.FTZ R150, R150, R13.reuse ;  /* 0x0000000d96967220 */ /* 0x080fe20000410000 */
[----:B------:R-:W-:Y:S01]  /*cae0*/  FMUL.FTZ R151, R151, R13 ;  /* 0x0000000d97977220 */ /* 0x000fe20000410000 */
[----:B------:R0:W-:Y:S01]  /*caf0*/  STSM.16.M88.4 [R185+0x36400], R152 ;  /* 0x03640098b9007844 */ /* 0x0001e20000000200 */
[----:B------:R-:W-:Y:S01]  /*cb00*/  VIADD R215, R187, 0x80 ;  /* 0x00000080bbd77836 */ /* 0x000fe20000000000 */
[----:B------:R-:W-:Y:S01]  /*cb10*/  MUFU.EX2 R183, R183 ;  /* 0x000000b700b77308 */ /* 0x000fe20000000800 */
[----:B------:R-:W-:Y:S01]  /*cb20*/  FFMA.FTZ R5, R14, R5, R21 ;  /* 0x000000050e057223 */ /* 0x000fe20000010015 */
[----:B------:R0:W-:Y:S01]  /*cb30*/  STSM.16.M88.4 [R188], R156 ;  /* 0x0000009cbc007844 */ /* 0x0001e20000000200 */
[----:B------:R-:W-:-:S02]  /*cb40*/  FFMA.FTZ R6, R13, R6, R10 ;  /* 0x000000060d067223 */ /* 0x000fc4000001000a */
[----:B------:R-:W-:Y:S02]  /*cb50*/  FADD.FTZ R168, R168, R5 ;  /* 0x00000005a8a87221 */ /* 0x000fe40000010000 */
[----:B------:R-:W-:Y:S01]  /*cb60*/  FADD.FTZ R217, R217, R6 ;  /* 0x00000006d9d97221 */ /* 0x000fe20000010000 */
[----:B------:R-:W2:Y:S01]  /*cb70*/  MUFU.EX2 R214, R214 ;  /* 0x000000d600d67308 */ /* 0x000ea20000000800 */
[----:B-1----:R-:W-:Y:S01]  /*cb80*/  F2FP.BF16.F32.PACK_AB R163, R181, R180 ;  /* 0x000000b4b5a3723e */ /* 0x002fe200000010ff */
        /* <DEDUP_REMOVED lines=9> */
[----:B------:R-:W1:Y:S01]  /*cc20*/  MUFU.EX2 R173, R173 ;  /* 0x000000ad00ad7308 */ /* 0x000e620000000800 */
        /* <DEDUP_REMOVED lines=11> */
[----:B-1----:R-:W-:Y:S01]  /*cce0*/  F2FP.BF16.F32.PACK_AB R166, R173, R172 ;  /* 0x000000acada6723e */ /* 0x002fe200000010ff */
[----:B------:R-:W-:Y:S01]  /*ccf0*/  FADD.FTZ R223, R223, R176 ;  /* 0x000000b0dfdf7221 */ /* 0x000fe20000010000 */
[----:B------:R-:W-:-:S03]  /*cd00*/  FADD.FTZ R179, R179, R182 ;  /* 0x000000b6b3b37221 */ /* 0x000fc60000010000 */
[----:B------:R-:W-:Y:S01]  /*cd10*/  FADD.FTZ R180, R180, R223 ;  /* 0x000000dfb4b47221 */ /* 0x000fe20000010000 */
[----:B------:R-:W-:Y:S01]  /*cd20*/  FADD.FTZ R204, R204, R179 ;  /* 0x000000b3cccc7221 */ /* 0x000fe20000010000 */
[----:B------:R-:W-:Y:S02]  /*cd30*/  MUFU.EX2 R11, R11 ;  /* 0x0000000b000b7308 */ /* 0x000fe40000000800 */
[----:B------:R-:W-:Y:S01]  /*cd40*/  FADD.FTZ R181, R181, R180 ;  /* 0x000000b4b5b57221 */ /* 0x000fe20000010000 */
[----:B------:R-:W-:-:S04]  /*cd50*/  FADD.FTZ R183, R183, R204 ;  /* 0x000000ccb7b77221 */ /* 0x000fc80000010000 */
[----:B------:R-:W-:Y:S01]  /*cd60*/  FADD.FTZ R183, R214, R183 ;  /* 0x000000b7d6b77221 */ /* 0x000fe20000010000 */
[----:B------:R-:W1:Y:S01]  /*cd70*/  MUFU.EX2 R216, R216 ;  /* 0x000000d800d87308 */ /* 0x000e620000000800 */
[----:B--2---:R-:W-:Y:S01]  /*cd80*/  F2FP.BF16.F32.PACK_AB R165, R213, R186 ;  /* 0x000000bad5a5723e */ /* 0x004fe200000010ff */
[----:B------:R-:W-:Y:S01]  /*cd90*/  FADD.FTZ R186, R186, R181 ;  /* 0x000000b5baba7221 */ /* 0x000fe20000010000 */
[----:B------:R-:W-:-:S03]  /*cda0*/  FADD.FTZ R172, R172, R183 ;  /* 0x000000b7acac7221 */ /* 0x000fc60000010000 */
[----:B------:R-:W-:Y:S01]  /*cdb0*/  FADD.FTZ R186, R213, R186 ;  /* 0x000000bad5ba7221 */ /* 0x000fe20000010000 */
[----:B------:R-:W-:Y:S01]  /*cdc0*/  FADD.FTZ R5, R173, R172 ;  /* 0x000000acad057221 */ /* 0x000fe20000010000 */
[----:B-1----:R-:W-:Y:S02]  /*cdd0*/  F2FP.BF16.F32.PACK_AB R167, R216, R11 ;  /* 0x0000000bd8a7723e */ /* 0x002fe400000010ff */
[----:B------:R-:W-:-:S03]  /*cde0*/  FADD.FTZ R11, R11, R186 ;  /* 0x000000ba0b0b7221 */ /* 0x000fc60000010000 */
        /* <DEDUP_REMOVED lines=35> */
.L_x_5157:
        /* <DEDUP_REMOVED lines=9> */
.L_x_5147:
[----:B------:R-:W2:Y:S01]  /*d0b0*/  SHFL.BFLY PT, R0, R5, 0x2, 0x1f ;  /* 0x0c401f0005007f89 */ /* 0x000ea200000e0000 */
[----:B------:R-:W-:-:S03]  /*d0c0*/  UIADD3 UR36, UR36, 0x1, URZ ;  /* 0x0000000124247890 */ /* 0x000fc6000fffe03f */
[----:B01----:R-:W0:Y:S01]  /*d0d0*/  SHFL.BFLY PT, R9, R6, 0x2, 0x1f ;  /* 0x0c401f0006097f89 */ /* 0x003e2200000e0000 */
[----:B------:R-:W-:Y:S08]  /*d0e0*/  BAR.ARV 0x8, 0x100 ;  /* 0x0204000000007b1d */ /* 0x000ff00000002000 */
[----:B------:R-:W-:Y:S01]  /*d0f0*/  BAR.SYNC.DEFER_BLOCKING 0xf, 0x100 ;  /* 0x03c4000000007b1d */ /* 0x000fe20000010000 */
[----:B--2---:R-:W-:Y:S01]  /*d100*/  FADD.FTZ R4, R0, R5 ;  /* 0x0000000500047221 */ /* 0x004fe20000010000 */
[----:B------:R-:W-:-:S02]  /*d110*/  VIADD R5, R2, 0x1 ;  /* 0x0000000102057836 */ /* 0x000fc40000000000 */
[----:B0-----:R-:W-:Y:S02]  /*d120*/  FADD.FTZ R9, R9, R6 ;  /* 0x0000000609097221 */ /* 0x001fe40000010000 */
[----:B------:R-:W0:Y:S01]  /*d130*/  SHFL.BFLY PT, R3, R4, 0x1, 0x1f ;  /* 0x0c201f0004037f89 */ /* 0x000e2200000e0000 */
[----:B------:R-:W-:-:S03]  /*d140*/  ISETP.NE.AND P1, PT, R5, 0x2, PT ;  /* 0x000000020500780c */ /* 0x000fc60003f25270 */
[----:B------:R-:W1:Y:S01]  /*d150*/  SHFL.BFLY PT, R10, R9, 0x1, 0x1f ;  /* 0x0c201f00090a7f89 */ /* 0x000e6200000e0000 */
[----:B0-----:R-:W-:Y:S01]  /*d160*/  FADD.FTZ R0, R4, R3 ;  /* 0x0000000304007221 */ /* 0x001fe20000010000 */
[----:B------:R-:W-:Y:S02]  /*d170*/  IMAD.MOV R3, RZ, RZ, -R184 ;  /* 0x000000ffff037224 */ /* 0x000fe400078e0ab8 */
[----:B------:R-:W-:Y:S02]  /*d180*/  IMAD.MOV.U32 R4, RZ, RZ, RZ ;  /* 0x000000ffff047224 */ /* 0x000fe400078e00ff */
[----:B-1----:R-:W-:Y:S01]  /*d190*/  FADD.FTZ R6, R9, R10 ;  /* 0x0000000a09067221 */ /* 0x002fe20000010000 */
[----:B------:R-:W-:Y:S02]  /*d1a0*/  FSETP.NE.FTZ.AND P2, PT, R0, RZ, PT ;  /* 0x000000ff0000720b */ /* 0x000fe40003f55000 */
[----:B------:R-:W-:Y:S01]  /*d1b0*/  ISETP.NE.AND P0, PT, R18, R3, PT ;  /* 0x000000031200720c */ /* 0x000fe20003f05270 */
[----:B------:R-:W-:Y:S01]  /*d1c0*/  IMAD.MOV.U32 R3, RZ, RZ, RZ ;  /* 0x000000ffff037224 */ /* 0x000fe200078e00ff */
[----:B------:R-:W-:-:S02]  /*d1d0*/  FSETP.NE.FTZ.AND P3, PT, R6, RZ, PT ;  /* 0x000000ff0600720b */ /* 0x000fc40003f75000 */
[----:B------:R-:W-:-:S04]  /*d1e0*/  SEL R9, RZ, 0x1, P1 ;  /* 0x00000001ff097807 */ /* 0x000fc80000800000 */
[----:B------:R-:W-:Y:S01]  /*d1f0*/  LOP3.LUT R16, R16, R9, RZ, 0x3c, !PT ;  /* 0x0000000910107212 */ /* 0x000fe200078e3cff */
[----:B------:R-:W-:Y:S02]  /*d200*/  IMAD.U32 R9, RZ, RZ, UR28 ;  /* 0x0000001cff097e24 */ /* 0x000fe4000f8e00ff */
[----:B------:R-:W0:Y:S02]  /*d210*/  @P2 MUFU.RCP R3, R0 ;  /* 0x0000000000032308 */ /* 0x000e240000001000 */
[----:B------:R-:W-:-:S04]  /*d220*/  @!P0 IMAD R2, R2, 0x40, R22 ;  /* 0x0000004002028824 */ /* 0x000fc800078e0216 */
[----:B------:R-:W-:Y:S02]  /*d230*/  @!P0 IMAD R2, R2, 0x4, R17 ;  /* 0x0000000402028824 */ /* 0x000fe400078e0211 */
        /* <DEDUP_REMOVED lines=75> */
[-C--:B------:R-:W-:Y:S01]  /*d6f0*/  FMUL.FTZ R19, R91, R4.reuse ;  /* 0x000000045b137220 */ /* 0x080fe20000410000 */
[----:B------:R-:W-:Y:S02]  /*d700*/  IMAD.MOV.U32 R0, RZ, RZ, -0x800000 ;  /* 0xff800000ff007424 */ /* 0x000fe400078e00ff */
[-C--:B------:R-:W-:Y:S01]  /*d710*/  FMUL.FTZ R13, R42, R4.reuse ;  /* 0x000000042a0d7220 */ /* 0x080fe20000410000 */
[-C--:B------:R-:W-:Y:S01]  /*d720*/  FMUL.FTZ R15, R46, R4.reuse ;  /* 0x000000042e0f7220 */ /* 0x080fe20000410000 */
[-C--:B------:R-:W-:Y:S01]  /*d730*/  FMUL.FTZ R25, R50, R4.reuse ;  /* 0x0000000432197220 */ /* 0x080fe20000410000 */
[-C--:B------:R-:W-:Y:S01]  /*d740*/  FMUL.FTZ R33, R58, R4.reuse ;  /* 0x000000043a217220 */ /* 0x080fe20000410000 */
[-C--:B------:R-:W-:Y:S01]  /*d750*/  FMUL.FTZ R29, R66, R4.reuse ;  /* 0x00000004421d7220 */ /* 0x080fe20000410000 */
[-C--:B------:R-:W-:Y:S01]  /*d760*/  FMUL.FTZ R91, R94, R4.reuse ;  /* 0x000000045e5b7220 */ /* 0x080fe20000410000 */
[----:B------:R-:W-:Y:S01]  /*d770*/  @P2 FFMA.FTZ R3, R2, R7, R17 ;  /* 0x0000000702032223 */ /* 0x000fe20000010011 */
        /* <DEDUP_REMOVED lines=61> */
.L_x_5117:
[----:B------:R-:W0:Y:S01]  /*db50*/  S2R R202, SR_CgaCtaId ;  /* 0x0000000000ca7919 */ /* 0x000e220000008800 */
[----:B------:R-:W-:Y:S01]  /*db60*/  MOV R17, 0x400 ;  /* 0x0000040000117802 */ /* 0x000fe20000000f00 */
[----:B------:R-:W-:Y:S01]  /*db70*/  BSSY B0, `(.L_x_5159) ;  /* 0x00002f1000007945 */ /* 0x000fe20003800000 */
[----:B------:R-:W-:Y:S02]  /*db80*/  BAR.SYNC.DEFER_BLOCKING 0x5, 0x180 ;  /* 0x0146000000007b1d */ /* 0x000fe40000010000 */
[----:B0-----:R-:W-:-:S05]  /*db90*/  LEA R17, R202, R17, 0x18 ;  /* 0x00000011ca117211 */ /* 0x001fca00078ec0ff */
[----:B------:R-:W0:Y:S02]  /*dba0*/  LDS.128 R4, [R17+0x388d0] ;  /* 0x0388d00011047984 */ /* 0x000e240000000c00 */
[----:B0-----:R-:W-:Y:S02]  /*dbb0*/  R2UR UR5, R5 ;  /* 0x00000000050572ca */ /* 0x001fe400000e0000 */
[----:B------:R-:W-:Y:S01]  /*dbc0*/  R2UR UR6, R6 ;  /* 0x00000000060672ca */ /* 0x000fe200000e0000 */
[----:B------:R-:W-:Y:S06]  /*dbd0*/  BAR.ARV 0x4, 0x180 ;  /* 0x0106000000007b1d */ /* 0x000fec0000002000 */
[----:B------:R-:W-:Y:S08]  /*dbe0*/  @P0 BRA `(.L_x_5160) ;  /* 0x0000002000240947 */ /* 0x000ff00003800000 */
[----:B------:R-:W0:Y:S01]  /*dbf0*/  S2R R6, SR_SWINHI ;  /* 0x0000000000067919 */ /* 0x000e220000002f00 */
[----:B------:R-:W-:Y:S01]  /*dc00*/  F2FP.BF16.F32.PACK_AB R9, R27, R9 ;  /* 0x000000091b09723e */ /* 0x000fe200000010ff */
[----:B------:R-:W-:Y:S01]  /*dc10*/  USHF.L.U32 UR10, UR40, 0x2, URZ ;  /* 0x00000002280a7899 */ /* 0x000fe2000800063f */
[----:B------:R-:W-:Y:S01]  /*dc20*/  F2FP.BF16.F32.PACK_AB R10, R10, R174 ;  /* 0x000000ae0a0a723e */ /* 0x000fe200000010ff */
[----:B------:R-:W-:Y:S01]  /*dc30*/  BAR.SYNC.DEFER_BLOCKING 0x1, 0x100 ;  /* 0x0044000000007b1d */ /* 0x000fe20000010000 */
[----:B------:R-:W-:Y:S01]  /*dc40*/  F2FP.BF16.F32.PACK_AB R11, R31, R11 ;  /* 0x0000000b1f0b723e */ /* 0x000fe200000010ff */
[----:B------:R-:W-:Y:S01]  /*dc50*/  USHF.L.U64.HI UR11, UR40, 0x2, UR39 ;  /* 0x00000002280b7899 */ /* 0x000fe20008010227 */
[----:B------:R-:W-:Y:S02]  /*dc60*/  F2FP.BF16.F32.PACK_AB R12, R12, R170 ;  /* 0x000000aa0c0c723e */ /* 0x000fe400000010ff */
[----:B------:R-:W-:Y:S01]  /*dc70*/  F2FP.BF16.F32.PACK_AB R13, R43, R13 ;  /* 0x0000000d2b0d723e */ /* 0x000fe200000010ff */
[----:B------:R-:W-:Y:S01]  /*dc80*/  ULDC.64 UR8, c[0x0][0xd00] ;  /* 0x0003400000087ab9 */ /* 0x000fe20000000a00 */
[----:B------:R-:W-:Y:S01]  /*dc90*/  F2FP.BF16.F32.PACK_AB R14, R14, R167 ;  /* 0x000000a70e0e723e */ /* 0x000fe200000010ff */
[----:B------:R-:W-:Y:S01]  /*dca0*/  UISETP.NE.U32.AND UP0, UPT, UR8, URZ, UPT ;  /* 0x0000003f0800728c */ /* 0x000fe2000bf05070 */
[----:B------:R-:W-:Y:S01]  /*dcb0*/  F2FP.BF16.F32.PACK_AB R15, R47, R15 ;  /* 0x0000000f2f0f723e */ /* 0x000fe200000010ff */
[----:B------:R-:W-:Y:S01]  /*dcc0*/  UIADD3 UR4, UP1, UR10, UR8, URZ ;  /* 0x000000080a047290 */ /* 0x000fe2000ff3e03f */
[----:B------:R-:W-:Y:S01]  /*dcd0*/  F2FP.BF16.F32.PACK_AB R24, R24, R166 ;  /* 0x000000a61818723e */ /* 0x000fe200000010ff */
[----:B------:R-:W-:Y:S01]  /*dce0*/  UISETP.NE.AND.EX UP0, UPT, UR9, URZ, UPT, UP0 ;  /* 0x0000003f0900728c */ /* 0x000fe2000bf05300 */
[----:B------:R-:W-:Y:S01]  /*dcf0*/  F2FP.BF16.F32.PACK_AB R25, R51, R25 ;  /* 0x000000193319723e */ /* 0x000fe200000010ff */
[----:B------:R-:W-:Y:S01]  /*dd00*/  UIADD3.X UR7, UR11, UR9, URZ, UP1, !UPT ;  /* 0x000000090b077290 */ /* 0x000fe20008ffe43f */
[----:B------:R-:W-:-:S02]  /*dd10*/  F2FP.BF16.F32.PACK_AB R32, R32, R164 ;  /* 0x000000a42020723e */ /* 0x000fc400000010ff */
[----:B------:R-:W-:Y:S01]  /*dd20*/  F2FP.BF16.F32.PACK_AB R33, R59, R33 ;  /* 0x000000213b21723e */ /* 0x000fe200000010ff */
[----:B------:R-:W-:Y:S01]  /*dd30*/  ULDC.64 UR8, c[0x0][0xd08] ;  /* 0x0003420000087ab9 */ /* 0x000fe20000000a00 */
[----:B------:R-:W-:Y:S02]  /*dd40*/  F2FP.BF16.F32.PACK_AB R28, R28, R161 ;  /* 0x000000a11c1c723e */ /* 0x000fe400000010ff */
[----:B------:R-:W-:Y:S02]  /*dd50*/  F2FP.BF16.F32.PACK_AB R29, R67, R29 ;  /* 0x0000001d431d723e */ /* 0x000fe400000010ff */
[----:B------:R-:W-:Y:S02]  /*dd60*/  F2FP.BF16.F32.PACK_AB R31, R71, R70 ;  /* 0x00000046471f723e */ /* 0x000fe400000010ff */
[----:B------:R-:W-:Y:S02]  /*dd70*/  F2FP.BF16.F32.PACK_AB R80, R81, R80 ;  /* 0x000000505150723e */ /* 0x000fe400000010ff */
[----:B------:R-:W-:-:S02]  /*dd80*/  F2FP.BF16.F32.PACK_AB R81, R83, R82 ;  /* 0x000000525351723e */ /* 0x000fc400000010ff */
[----:B------:R-:W-:Y:S02]  /*dd90*/  MOV R4, R17 ;  /* 0x0000001100047202 */ /* 0x000fe40000000f00 */
[----:B0-----:R-:W-:Y:S02]  /*dda0*/  MOV R5, R6 ;  /* 0x0000000600057202 */ /* 0x001fe40000000f00 */
[----:B------:R-:W-:Y:S02]  /*ddb0*/  F2FP.BF16.F32.PACK_AB R88, R89, R88 ;  /* 0x000000585958723e */ /* 0x000fe400000010ff */
[----:B------:R-:W-:Y:S01]  /*ddc0*/  F2FP.BF16.F32.PACK_AB R82, R85, R84 ;  /* 0x000000545552723e */ /* 0x000fe200000010ff */
[----:B------:R-:W-:Y:S01]  /*ddd0*/  IMAD.WIDE R122, R203, 0x2, R4 ;  /* 0x00000002cb7a7825 */ /* 0x000fe200078e0204 */
[----:B------:R-:W-:Y:S02]  /*dde0*/  F2FP.BF16.F32.PACK_AB R83, R87, R86 ;  /* 0x000000565753723e */ /* 0x000fe400000010ff */
[----:B------:R-:W-:-:S02]  /*ddf0*/  F2FP.BF16.F32.PACK_AB R89, R19, R90 ;  /* 0x0000005a1359723e */ /* 0x000fc400000010ff */
[C---:B------:R-:W-:Y:S02]  /*de00*/  IADD3 R177, P1, R122.reuse, 0x20, RZ ;  /* 0x000000207ab17810 */ /* 0x040fe40007f3e0ff */
[C---:B------:R-:W-:Y:S02]  /*de10*/  IADD3 R52, P6, R122.reuse, 0x2020, RZ ;  /* 0x000020207a347810 */ /* 0x040fe40007fde0ff */
[----:B------:R-:W-:Y:S01]  /*de20*/  LOP3.LUT R36, R177, 0x380, RZ, 0xc0, !PT ;  /* 0x00000380b1247812 */ /* 0x000fe200078ec0ff */
[--C-:B------:R-:W-:Y:S01]  /*de30*/  IMAD.X R37, RZ, RZ, R123.reuse, P1 ;  /* 0x000000ffff257224 */ /* 0x100fe200008e067b */
[----:B------:R-:W-:Y:S01]  /*de40*/  IADD3 R179, P0, R122, 0x40, RZ ;  /* 0x000000407ab37810 */ /* 0x000fe20007f1e0ff */
[--C-:B------:R-:W-:Y:S01]  /*de50*/  IMAD.X R53, RZ, RZ, R123.reuse, P6 ;  /* 0x000000ffff357224 */ /* 0x100fe200030e067b */
[----:B------:R-:W-:Y:S02]  /*de60*/  SHF.R.U64 R36, R36, 0x3, RZ ;  /* 0x0000000324247819 */ /* 0x000fe400000012ff */
[----:B------:R-:W-:Y:S01]  /*de70*/  IADD3 R181, P4, R122, 0x60, RZ ;  /* 0x000000607ab57810 */ /* 0x000fe20007f9e0ff */
[----:B------:R-:W-:Y:S01]  /*de80*/  IMAD.X R41, RZ, RZ, R123, P0 ;  /* 0x000000ffff297224 */ /* 0x000fe200000e067b */
[----:B------:R-:W-:-:S02]  /*de90*/  LOP3.LUT R36, R36, R177, RZ, 0x3c, !PT ;  /* 0x000000b124247212 */ /* 0x000fc400078e3cff */
[----:B------:R-:W-:Y:S01]  /*dea0*/  LOP3.LUT R177, R52, 0x380, RZ, 0xc0, !PT ;  /* 0x0000038034b17812 */ /* 0x000fe200078ec0ff */
[--C-:B------:R-:W-:Y:S01]  /*deb0*/  IMAD.X R45, RZ, RZ, R123.reuse, P4 ;  /* 0x000000ffff2d7224 */ /* 0x100fe200020e067b */
[C---:B------:R-:W-:Y:S02]  /*dec0*/  IADD3 R183, P3, R122.reuse, 0x2000, RZ ;  /* 0x000020007ab77810 */ /* 0x040fe40007f7e0ff */
[----:B------:R-:W-:Y:S02]  /*ded0*/  LOP3.LUT R44, R181, 0x380, RZ, 0xc0, !PT ;  /* 0x00000380b52c7812 */ /* 0x000fe400078ec0ff */
[----:B------:R-:W-:Y:S01]  /*dee0*/  SHF.R.U64 R177, R177, 0x3, RZ ;  /* 0x00000003b1b17819 */ /* 0x000fe200000012ff */
[----:B------:R-:W-:Y:S01]  /*def0*/  IMAD.X R49, RZ, RZ, R123, P3 ;  /* 0x000000ffff317224 */ /* 0x000fe200018e067b */
[----:B------:R-:W-:Y:S02]  /*df00*/  IADD3 R8, P0, R122, 0x4020, RZ ;  /* 0x000040207a087810 */ /* 0x000fe40007f1e0ff */
[----:B------:R-:W-:-:S02]  /*df10*/  LOP3.LUT R40, R179, 0x380, RZ, 0xc0, !PT ;  /* 0x00000380b3287812 */ /* 0x000fc400078ec0ff */
[C---:B------:R-:W-:Y:S01]  /*df20*/  LOP3.LUT R21, R122.reuse, 0x380, RZ, 0xc0, !PT ;  /* 0x000003807a157812 */ /* 0x040fe200078ec0ff */
[--C-:B------:R-:W-:Y:S01]  /*df30*/  IMAD.X R69, RZ, RZ, R123.reuse, P0 ;  /* 0x000000ffff457224 */ /* 0x100fe200000e067b */
[----:B------:R-:W-:Y:S02]  /*df40*/  LOP3.LUT R48, R183, 0x380, RZ, 0xc0, !PT ;  /* 0x00000380b7307812 */ /* 0x000fe400078ec0ff */
[C---:B------:R-:W-:Y:S02]  /*df50*/  IADD3 R56, P5, R122.reuse, 0x2040, RZ ;  /* 0x000020407a387810 */ /* 0x040fe40007fbe0ff */
[C---:B------:R-:W-:Y:S02]  /*df60*/  IADD3 R60, P2, R122.reuse, 0x2060, RZ ;  /* 0x000020607a3c7810 */ /* 0x040fe40007f5e0ff */
[----:B------:R-:W-:Y:S01]  /*df70*/  IADD3 R64, P1, R122, 0x4000, RZ ;  /* 0x000040007a407810 */ /* 0x000fe20007f3e0ff */
[--C-:B------:R-:W-:Y:S01]  /*df80*/  IMAD.X R57, RZ, RZ, R123.reuse, P5 ;  /* 0x000000ffff397224 */ /* 0x100fe200028e067b */
[----:B------:R-:W-:Y:S01]  /*df90*/  SHF.R.U64 R44, R44, 0x3, RZ ;  /* 0x000000032c2c7819 */ /* 0x000fe200000012ff */
[--C-:B------:R-:W-:Y:S01]  /*dfa0*/  IMAD.X R61, RZ, RZ, R123.reuse, P2 ;  /* 0x000000ffff3d7224 */ /* 0x100fe200010e067b */
[----:B------:R-:W-:Y:S01]  /*dfb0*/  LOP3.LUT R52, R177, R52, RZ, 0x3c, !PT ;  /* 0x00000034b1347212 */ /* 0x000fe200078e3cff */
[----:B------:R-:W-:Y:S01]  /*dfc0*/  IMAD.X R65, RZ, RZ, R123, P1 ;  /* 0x000000ffff417224 */ /* 0x000fe200008e067b */
[----:B------:R-:W-:-:S02]  /*dfd0*/  SHF.R.U64 R40, R40, 0x3, RZ ;  /* 0x0000000328287819 */ /* 0x000fc400000012ff */
[----:B------:R-:W-:Y:S02]  /*dfe0*/  LOP3.LUT R177, R8, 0x380, RZ, 0xc0, !PT ;  /* 0x0000038008b17812 */ /* 0x000fe400078ec0ff */
[----:B------:R-:W-:Y:S02]  /*dff0*/  SHF.R.U64 R21, R21, 0x3, RZ ;  /* 0x0000000315157819 */ /* 0x000fe400000012ff */
[----:B------:R-:W-:Y:S02]  /*e000*/  SHF.R.U64 R48, R48, 0x3, RZ ;  /* 0x0000000330307819 */ /* 0x000fe400000012ff */
[----:B------:R-:W-:Y:S02]  /*e010*/  LOP3.LUT R44, R44, R181, RZ, 0x3c, !PT ;  /* 0x000000b52c2c7212 */ /* 0x000fe400078e3cff */
[----:B------:R-:W-:Y:S02]  /*e020*/  LOP3.LUT R40, R40, R179, RZ, 0x3c, !PT ;  /* 0x000000b328287212 */ /* 0x000fe400078e3cff */
[----:B------:R-:W-:-:S02]  /*e030*/  LOP3.LUT R181, R60, 0x380, RZ, 0xc0, !PT ;  /* 0x000003803cb57812 */ /* 0x000fc400078ec0ff */
[----:B------:R-:W-:Y:S02]  /*e040*/  SHF.R.U64 R177, R177, 0x3, RZ ;  /* 0x00000003b1b17819 */ /* 0x000fe400000012ff */
[C---:B------:R-:W-:Y:S02]  /*e050*/  IADD3 R102, P4, R122.reuse, 0x4040, RZ ;  /* 0x000040407a667810 */ /* 0x040fe40007f9e0ff */
        /* <DEDUP_REMOVED lines=11> */
[----:B------:R-:W-:Y:S01]  /*e110*/  LOP3.LUT R122, R21, R122, RZ, 0x3c, !PT ;  /* 0x0000007a157a7212 */ /* 0x000fe200078e3cff */
[----:B------:R-:W-:Y:S01]  /*e120*/  IMAD.X R21, RZ, RZ, R123, P1 ;  /* 0x000000ffff157224 */ /* 0x000fe200008e067b */
[----:B------:R-:W-:-:S02]  /*e130*/  LOP3.LUT R48, R48, R183, RZ, 0x3c, !PT ;  /* 0x000000b730307212 */ /* 0x000fc400078e3cff */
[----:B------:R-:W-:Y:S02]  /*e140*/  LOP3.LUT R183, R64, 0x380, RZ, 0xc0, !PT ;  /* 0x0000038040b77812 */ /* 0x000fe400078ec0ff */
[----:B------:R-:W-:Y:S02]  /*e150*/  SHF.R.U64 R181, R181, 0x3, RZ ;  /* 0x00000003b5b57819 */ /* 0x000fe400000012ff */
[----:B------:R-:W-:Y:S02]  /*e160*/  LOP3.LUT R68, R177, R8, RZ, 0x3c, !PT ;  /* 0x00000008b1447212 */ /* 0x000fe400078e3cff */
[----:B------:R-:W-:Y:S02]  /*e170*/  SHF.R.U64 R179, R179, 0x3, RZ ;  /* 0x00000003b3b37819 */ /* 0x000fe400000012ff */
[----:B------:R-:W-:Y:S02]  /*e180*/  F2FP.BF16.F32.PACK_AB R8, R20, R175 ;  /* 0x000000af1408723e */ /* 0x000fe400000010ff */
[----:B------:R-:W-:-:S02]  /*e190*/  MOV R122, R122 ;  /* 0x0000007a007a7202 */ /* 0x000fc40000000f00 */
[----:B------:R-:W-:Y:S02]  /*e1a0*/  LOP3.LUT R27, R6, 0x380, RZ, 0xc0, !PT ;  /* 0x00000380061b7812 */ /* 0x000fe400078ec0ff */
[----:B------:R-:W-:Y:S01]  /*e1b0*/  LOP3.LUT R175, R26, 0x380, RZ, 0xc0, !PT ;  /* 0x000003801aaf7812 */ /* 0x000fe200078ec0ff */
[----:B------:R0:W-:Y:S01]  /*e1c0*/  STSM.16.M88.4 [R122], R8 ;  /* 0x000000087a007844 */ /* 0x0001e20000000200 */
[----:B------:R-:W-:Y:S02]  /*e1d0*/  SHF.R.U64 R183, R183, 0x3, RZ ;  /* 0x00000003b7b77819 */ /* 0x000fe400000012ff */
[----:B------:R-:W-:Y:S02]  /*e1e0*/  LOP3.LUT R60, R181, R60, RZ, 0x3c, !PT ;  /* 0x0000003cb53c7212 */ /* 0x000fe400078e3cff */
[----:B------:R-:W-:Y:S02]  /*e1f0*/  LOP3.LUT R123, R30, 0x380, RZ, 0xc0, !PT ;  /* 0x000003801e7b7812 */ /* 0x000fe400078ec0ff */
[----:B------:R-:W-:-:S02]  /*e200*/  LOP3.LUT R56, R179, R56, RZ, 0x3c, !PT ;  /* 0x00000038b3387212 */ /* 0x000fc400078e3cff */
[----:B------:R-:W-:Y:S02]  /*e210*/  LOP3.LUT R181, R106, 0x380, RZ, 0xc0, !PT ;  /* 0x000003806ab57812 */ /* 0x000fe400078ec0ff */
[----:B------:R-:W-:Y:S02]  /*e220*/  LOP3.LUT R179, R102, 0x380, RZ, 0xc0, !PT ;  /* 0x0000038066b37812 */ /* 0x000fe400078ec0ff */
[----:B------:R-:W-:Y:S02]  /*e230*/  SHF.R.U64 R27, R27, 0x3, RZ ;  /* 0x000000031b1b7819 */ /* 0x000fe400000012ff */
[----:B------:R-:W-:Y:S02]  /*e240*/  SHF.R.U64 R175, R175, 0x3, RZ ;  /* 0x00000003afaf7819 */ /* 0x000fe400000012ff */
[----:B------:R-:W-:Y:S02]  /*e250*/  LOP3.LUT R64, R183, R64, RZ, 0x3c, !PT ;  /* 0x00000040b7407212 */ /* 0x000fe400078e3cff */
[----:B------:R-:W-:-:S02]  /*e260*/  LOP3.LUT R183, R110, 0x380, RZ, 0xc0, !PT ;  /* 0x000003806eb77812 */ /* 0x000fc400078ec0ff */
[----:B------:R-:W-:Y:S02]  /*e270*/  SHF.R.U64 R123, R123, 0x3, RZ ;  /* 0x000000037b7b7819 */ /* 0x000fe400000012ff */
[----:B------:R-:W-:Y:S02]  /*e280*/  MOV R36, R36 ;  /* 0x0000002400247202 */ /* 0x000fe40000000f00 */
[----:B0-----:R-:W-:Y:S02]  /*e290*/  F2FP.BF16.F32.PACK_AB R8, R171, R173 ;  /* 0x000000adab08723e */ /* 0x001fe400000010ff */
[----:B------:R-:W-:Y:S02]  /*e2a0*/  F2FP.BF16.F32.PACK_AB R9, R35, R34 ;  /* 0x000000222309723e */ /* 0x000fe400000010ff */
[----:B------:R-:W-:Y:S02]  /*e2b0*/  F2FP.BF16.F32.PACK_AB R10, R169, R172 ;  /* 0x000000aca90a723e */ /* 0x000fe400000010ff */
[----:B------:R-:W-:-:S02]  /*e2c0*/  F2FP.BF16.F32.PACK_AB R11, R39, R38 ;  /* 0x00000026270b723e */ /* 0x000fc400000010ff */
[----:B------:R-:W-:Y:S02]  /*e2d0*/  SHF.R.U64 R181, R181, 0x3, RZ ;  /* 0x00000003b5b57819 */ /* 0x000fe400000012ff */
[----:B------:R-:W-:Y:S01]  /*e2e0*/  SHF.R.U64 R179, R179, 0x3, RZ ;  /* 0x00000003b3b37819 */ /* 0x000fe200000012ff */
[----:B------:R0:W-:Y:S01]  /*e2f0*/  STSM.16.M88.4 [R36], R8 ;  /* 0x0000000824007844 */ /* 0x0001e20000000200 */
[----:B------:R-:W-:Y:S02]  /*e300*/  LOP3.LUT R114, R27, R6, RZ, 0x3c, !PT ;  /* 0x000000061b727212 */ /* 0x000fe400078e3cff */
[----:B------:R-:W-:Y:S02]  /*e310*/  LOP3.LUT R20, R175, R26, RZ, 0x3c, !PT ;  /* 0x0000001aaf147212 */ /* 0x000fe400078e3cff */
[----:B------:R-:W-:Y:S02]  /*e320*/  MOV R40, R40 ;  /* 0x0000002800287202 */ /* 0x000fe40000000f00 */
[----:B------:R-:W-:-:S02]  /*e330*/  MOV R44, R44 ;  /* 0x0000002c002c7202 */ /* 0x000fc40000000f00 */
[----:B------:R-:W-:Y:S01]  /*e340*/  F2FP.BF16.F32.PACK_AB R26, R163, R165 ;  /* 0x000000a5a31a723e */ /* 0x000fe200000010ff */
[----:B------:R-:W-:Y:S01]  /*e350*/  STSM.16.M88.4 [R40], R12 ;  /* 0x0000000c28007844 */ /* 0x000fe20000000200 */
[----:B------:R-:W-:Y:S02]  /*e360*/  F2FP.BF16.F32.PACK_AB R27, R55, R54 ;  /* 0x00000036371b723e */ /* 0x000fe400000010ff */
[----:B------:R-:W-:Y:S02]  /*e370*/  SHF.R.U64 R183, R183, 0x3, RZ ;  /* 0x00000003b7b77819 */ /* 0x000fe400000012ff */
[----:B------:R-:W-:Y:S01]  /*e380*/  LOP3.LUT R118, R123, R30, RZ, 0x3c, !PT ;  /* 0x0000001e7b767212 */ /* 0x000fe200078e3cff */
[----:B------:R-:W-:Y:S01]  /*e390*/  STSM.16.M88.4 [R44], R24 ;  /* 0x000000182c007844 */ /* 0x000fe20000000200 */
[----:B------:R-:W-:Y:S02]  /*e3a0*/  MOV R48, R48 ;  /* 0x0000003000307202 */ /* 0x000fe40000000f00 */
[----:B------:R-:W-:-:S02]  /*e3b0*/  F2FP.BF16.F32.PACK_AB R34, R160, R162 ;  /* 0x000000a2a022723e */ /* 0x000fc400000010ff */
[----:B------:R-:W-:Y:S02]  /*e3c0*/  F2FP.BF16.F32.PACK_AB R35, R63, R62 ;  /* 0x0000003e3f23723e */ /* 0x000fe400000010ff */
[----:B------:R-:W-:Y:S02]  /*e3d0*/  LOP3.LUT R106, R181, R106, RZ, 0x3c, !PT ;  /* 0x0000006ab56a7212 */ /* 0x000fe400078e3cff */
[----:B------:R-:W-:Y:S01]  /*e3e0*/  MOV R52, R52 ;  /* 0x0000003400347202 */ /* 0x000fe20000000f00 */
[----:B------:R-:W-:Y:S01]  /*e3f0*/  STSM.16.M88.4 [R48], R32 ;  /* 0x0000002030007844 */ /* 0x000fe20000000200 */
[----:B------:R-:W-:Y:S02]  /*e400*/  F2FP.BF16.F32.PACK_AB R30, R152, R159 ;  /* 0x0000009f981e723e */ /* 0x000fe400000010ff */
[----:B------:R-:W-:Y:S02]  /*e410*/  LOP3.LUT R102, R179, R102, RZ, 0x3c, !PT ;  /* 0x00000066b3667212 */ /* 0x000fe400078e3cff */
[----:B------:R-:W-:Y:S01]  /*e420*/  MOV R56, R56 ;  /* 0x0000003800387202 */ /* 0x000fe20000000f00 */
[----:B------:R-:W-:Y:S01]  /*e430*/  STSM.16.M88.4 [R52], R28 ;  /* 0x0000001c34007844 */ /* 0x000fe20000000200 */
[----:B0-----:R-:W-:-:S02]  /*e440*/  F2FP.BF16.F32.PACK_AB R8, R73, R154 ;  /* 0x0000009a4908723e */ /* 0x001fc400000010ff */
[----:B------:R-:W-:Y:S02]  /*e450*/  F2FP.BF16.F32.PACK_AB R9, R75, R74 ;  /* 0x0000004a4b09723e */ /* 0x000fe400000010ff */
[----:B------:R-:W-:Y:S02]  /*e460*/  F2FP.BF16.F32.PACK_AB R10, R77, R76 ;  /* 0x0000004c4d0a723e */ /* 0x000fe400000010ff */
[----:B------:R-:W-:Y:S02]  /*e470*/  F2FP.BF16.F32.PACK_AB R11, R79, R78 ;  /* 0x0000004e4f0b723e */ /* 0x000fe400000010ff */
[----:B------:R-:W-:Y:S02]  /*e480*/  MOV R60, R60 ;  /* 0x0000003c003c7202 */ /* 0x000fe40000000f00 */
[----:B------:R-:W-:Y:S01]  /*e490*/  F2FP.BF16.F32.PACK_AB R96, R97, R96 ;  /* 0x000000606160723e */ /* 0x000fe200000010ff */
[----:B------:R0:W-:Y:S01]  /*e4a0*/  STSM.16.M88.4 [R56], R8 ;  /* 0x0000000838007844 */ /* 0x0001e20000000200 */
[----:B------:R-:W-:-:S02]  /*e4b0*/  LOP3.LUT R110, R183, R110, RZ, 0x3c, !PT ;  /* 0x0000006eb76e7212 */ /* 0x000fc400078e3cff */
[----:B------:R-:W-:Y:S01]  /*e4c0*/  MOV R64, R64 ;  /* 0x0000004000407202 */ /* 0x000fe20000000f00 */
[----:B------:R-:W-:Y:S01]  /*e4d0*/  STSM.16.M88.4 [R60], R80 ;  /* 0x000000503c007844 */ /* 0x000fe20000000200 */
[----:B------:R-:W-:Y:S02]  /*e4e0*/  F2FP.BF16.F32.PACK_AB R90, R93, R92 ;  /* 0x0000005c5d5a723e */ /* 0x000fe400000010ff */
[----:B------:R-:W-:Y:S02]  /*e4f0*/  F2FP.BF16.F32.PACK_AB R91, R95, R91 ;  /* 0x0000005b5f5b723e */ /* 0x000fe400000010ff */
[----:B------:R-:W-:Y:S02]  /*e500*/  F2FP.BF16.F32.PACK_AB R97, R99, R98 ;  /* 0x000000626361723e */ /* 0x000fe400000010ff */
[----:B------:R-:W-:Y:S01]  /*e510*/  MOV R68, R68 ;  /* 0x0000004400447202 */ /* 0x000fe20000000f00 */
[----:B------:R-:W-:Y:S01]  /*e520*/  STSM.16.M88.4 [R64], R88 ;  /* 0x0000005840007844 */ /* 0x000fe20000000200 */
[----:B------:R-:W-:-:S02]  /*e530*/  MOV R6, R106 ;  /* 0x0000006a00067202 */ /* 0x000fc40000000f00 */
        /* <DEDUP_REMOVED lines=8> */
[----:B------:R-:W-:Y:S01]  /*e5c0*/  UISETP.NE.U32.AND UP1, UPT, UR8, URZ, UPT ;  /* 0x0000003f0800728c */ /* 0x000fe2000bf25070 */
[----:B------:R-:W-:Y:S01]  /*e5d0*/  F2FP.BF16.F32.PACK_AB R99, R46, R42 ;  /* 0x0000002a2e63723e */ /* 0x000fe200000010ff */
[----:B0-----:R-:W-:Y:S01]  /*e5e0*/  IMAD.U32 R10, RZ, RZ, UR4 ;  /* 0x00000004ff0a7e24 */ /* 0x001fe2000f8e00ff */
[----:B------:R-:W-:Y:S01]  /*e5f0*/  MOV R102, R102 ;  /* 0x0000006600667202 */ /* 0x000fe20000000f00 */
[----:B------:R-:W-:Y:S01]  /*e600*/  IMAD.U32 R11, RZ, RZ, UR7 ;  /* 0x00000007ff0b7e24 */ /* 0x000fe2000f8e00ff */
[----:B------:R-:W-:Y:S01]  /*e610*/  F2FP.BF16.F32.PACK_AB R105, R58, R50 ;  /* 0x000000323a69723e */ /* 0x000fe200000010ff */
[----:B------:R-:W-:Y:S01]  /*e620*/  STSM.16.M88.4 [R68], R96 ;  /* 0x0000006044007844 */ /* 0x000fe20000000200 */
[----:B------:R-:W-:-:S02]  /*e630*/  F2FP.BF16.F32.PACK_AB R106, R109, R108 ;  /* 0x0000006c6d6a723e */ /* 0x000fc400000010ff */
[----:B------:R-:W-:Y:S02]  /*e640*/  F2FP.BF16.F32.PACK_AB R107, R72, R66 ;  /* 0x00000042486b723e */ /* 0x000fe400000010ff */
[----:B------:R-:W-:Y:S02]  /*e650*/  F2FP.BF16.F32.PACK_AB R152, R113, R112 ;  /* 0x000000707198723e */ /* 0x000fe400000010ff */
[----:B------:R-:W-:Y:S01]  /*e660*/  F2FP.BF16.F32.PACK_AB R154, R117, R116 ;  /* 0x00000074759a723e */ /* 0x000fe200000010ff */
[----:B------:R-:W-:Y:S01]  /*e670*/  STSM.16.M88.4 [R102], R104 ;  /* 0x0000006866007844 */ /* 0x000fe20000000200 */
[----:B------:R-:W-:Y:S02]  /*e680*/  MOV R110, R110 ;  /* 0x0000006e006e7202 */ /* 0x000fe40000000f00 */
[----:B------:R-:W-:Y:S01]  /*e690*/  F2FP.BF16.F32.PACK_AB R121, R158, R157 ;  /* 0x0000009d9e79723e */ /* 0x000fe200000010ff */
[----:B------:R0:W-:Y:S01]  /*e6a0*/  STSM.16.M88.4 [R6], R152 ;  /* 0x0000009806007844 */ /* 0x0001e20000000200 */
        /* <DEDUP_REMOVED lines=17> */
[----:B------:R-:W-:-:S03]  /*e7c0*/  PLOP3.LUT P0, PT, PT, PT, UP0, 0x80, 0x0 ;  /* 0x000000000000781c */ /* 0x000fc60003f0f008 */
[----:B------:R1:W-:Y:S01]  /*e7d0*/  STSM.16.M88.4 [R20], R144 ;  /* 0x0000009014007844 */ /* 0x0003e20000000200 */
[----:B------:R-:W-:Y:S01]  /*e7e0*/  BAR.SYNC.DEFER_BLOCKING 0x1, 0x100 ;  /* 0x0044000000007b1d */ /* 0x000fe20000010000 */
[----:B------:R-:W-:Y:S01]  /*e7f0*/  UISETP.NE.AND.EX UP1, UPT, UR9, URZ, UPT, UP1 ;  /* 0x0000003f0900728c */ /* 0x000fe2000bf25310 */
[----:B------:R-:W-:-:S05]  /*e800*/  IMAD R9, R198, 0x40, R23 ;  /* 0x00000040c6097824 */ /* 0x000fca00078e0217 */
[----:B------:R-:W-:-:S05]  /*e810*/  PLOP3.LUT P6, PT, PT, PT, UP1, 0x80, 0x0 ;  /* 0x000000000000781c */ /* 0x000fca0003fcf018 */
[----:B------:R-:W-:-:S04]  /*e820*/  @UP1 UIADD3 UR8, UP2, UR10, UR8, URZ ;  /* 0x000000080a081290 */ /* 0x000fc8000ff5e03f */
[----:B------:R-:W-:Y:S01]  /*e830*/  @UP1 UIADD3.X UR9, UR11, UR9, URZ, UP2, !UPT ;  /* 0x000000090b091290 */ /* 0x000fe200097fe43f */
[----:B------:R-:W-:Y:S01]  /*e840*/  IMAD.WIDE R8, R9, 0x2, R4 ;  /* 0x0000000209087825 */ /* 0x000fe200078e0204 */
[----:B------:R-:W-:-:S03]  /*e850*/  ULDC UR4, c[0x0][0xb88] ;  /* 0x0002e20000047ab9 */ /* 0x000fc60000000800 */
[----:B------:R-:W-:Y:S01]  /*e860*/  IMAD.U32 R4, RZ, RZ, UR4 ;  /* 0x00000004ff047e24 */ /* 0x000fe2000f8e00ff */
[----:B0-----:R-:W2:Y:S01]  /*e870*/  @P0 LDG.E R6, desc[UR44][R10.64] ;  /* 0x0000002c0a060981 */ /* 0x001ea2000c1e1900 */
[----:B-1----:R-:W-:Y:S01]  /*e880*/  IMAD.U32 R20, RZ, RZ, UR8 ;  /* 0x00000008ff147e24 */ /* 0x002fe2000f8e00ff */
[C---:B------:R-:W-:Y:S01]  /*e890*/  IADD3 R13, P2, R8.reuse, 0x1000, RZ ;  /* 0x00001000080d7810 */ /* 0x040fe20007f5e0ff */
[----:B------:R-:W-:Y:S01]  /*e8a0*/  IMAD.U32 R21, RZ, RZ, UR9 ;  /* 0x00000009ff157e24 */ /* 0x000fe2000f8e00ff */
[C---:B------:R-:W-:Y:S02]  /*e8b0*/  IADD3 R25, P1, R8.reuse, 0x2000, RZ ;  /* 0x0000200008197810 */ /* 0x040fe40007f3e0ff */
[----:B------:R-:W-:Y:S02]  /*e8c0*/  P2R R14, PR, RZ, 0x4 ;  /* 0x00000004ff0e7803 */ /* 0x000fe40000000000 */
[----:B------:R0:W5:Y:S01]  /*e8d0*/  @P6 LDG.E R4, desc[UR44][R20.64] ;  /* 0x0000002c14046981 */ /* 0x000162000c1e1900 */
[----:B------:R-:W-:-:S02]  /*e8e0*/  IADD3 R29, P2, R8, 0x3000, RZ ;  /* 0x00003000081d7810 */ /* 0x000fc40007f5e0ff */
[C---:B------:R-:W-:Y:S02]  /*e8f0*/  IADD3 R33, P3, R8.reuse, 0x4000, RZ ;  /* 0x0000400008217810 */ /* 0x040fe40007f7e0ff */
[C---:B------:R-:W-:Y:S02]  /*e900*/  IADD3 R37, P4, R8.reuse, 0x5000, RZ ;  /* 0x0000500008257810 */ /* 0x040fe40007f9e0ff */
[----:B------:R-:W-:Y:S02]  /*e910*/  IADD3 R41, P5, R8, 0x6000, RZ ;  /* 0x0000600008297810 */ /* 0x000fe40007fbe0ff */
[----:B------:R-:W-:Y:S02]  /*e920*/  LOP3.LUT R12, R13, 0x380, RZ, 0xc0, !PT ;  /* 0x000003800d0c7812 */ /* 0x000fe400078ec0ff */
[----:B------:R-:W-:Y:S02]  /*e930*/  LOP3.LUT R24, R25, 0x380, RZ, 0xc0, !PT ;  /* 0x0000038019187812 */ /* 0x000fe400078ec0ff */
[----:B------:R-:W-:-:S02]  /*e940*/  LOP3.LUT R28, R29, 0x380, RZ, 0xc0, !PT ;  /* 0x000003801d1c7812 */ /* 0x000fc400078ec0ff */
[----:B------:R-:W-:Y:S02]  /*e950*/  LOP3.LUT R32, R33, 0x380, RZ, 0xc0, !PT ;  /* 0x0000038021207812 */ /* 0x000fe400078ec0ff */
[----:B------:R-:W-:Y:S02]  /*e960*/  LOP3.LUT R36, R37, 0x380, RZ, 0xc0, !PT ;  /* 0x0000038025247812 */ /* 0x000fe400078ec0ff */
[----:B------:R-:W-:Y:S01]  /*e970*/  LOP3.LUT R40, R41, 0x380, RZ, 0xc0, !PT ;  /* 0x0000038029287812 */ /* 0x000fe200078ec0ff */
[----:B------:R-:W-:Y:S01]  /*e980*/  UMOV UR4, URZ ;  /* 0x0000003f00047c82 */ /* 0x000fe20008000000 */
[----:B------:R-:W-:Y:S02]  /*e990*/  SHF.R.U64 R12, R12, 0x3, RZ ;  /* 0x000000030c0c7819 */ /* 0x000fe400000012ff */
[----:B------:R-:W-:Y:S02]  /*e9a0*/  SHF.R.U64 R24, R24, 0x3, RZ ;  /* 0x0000000318187819 */ /* 0x000fe400000012ff */
[----:B------:R-:W-:-:S02]  /*e9b0*/  SHF.R.U64 R28, R28, 0x3, RZ ;  /* 0x000000031c1c7819 */ /* 0x000fc400000012ff */
[----:B------:R-:W-:Y:S02]  /*e9c0*/  SHF.R.U64 R32, R32, 0x3, RZ ;  /* 0x0000000320207819 */ /* 0x000fe400000012ff */
[----:B------:R-:W-:Y:S02]  /*e9d0*/  SHF.R.U64 R36, R36, 0x3, RZ ;  /* 0x0000000324247819 */ /* 0x000fe400000012ff */
[----:B------:R-:W-:Y:S02]  /*e9e0*/  SHF.R.U64 R40, R40, 0x3, RZ ;  /* 0x0000000328287819 */ /* 0x000fe400000012ff */
[----:B------:R-:W-:Y:S02]  /*e9f0*/  LOP3.LUT R12, R12, R13, RZ, 0x3c, !PT ;  /* 0x0000000d0c0c7212 */ /* 0x000fe400078e3cff */
[----:B------:R-:W-:Y:S02]  /*ea00*/  LOP3.LUT R24, R24, R25, RZ, 0x3c, !PT ;  /* 0x0000001918187212 */ /* 0x000fe400078e3cff */
[----:B------:R-:W-:-:S02]  /*ea10*/  LOP3.LUT R28, R28, R29, RZ, 0x3c, !PT ;  /* 0x0000001d1c1c7212 */ /* 0x000fc400078e3cff */
[----:B------:R-:W-:Y:S02]  /*ea20*/  LOP3.LUT R32, R32, R33, RZ, 0x3c, !PT ;  /* 0x0000002120207212 */ /* 0x000fe400078e3cff */
[----:B------:R-:W-:Y:S02]  /*ea30*/  LOP3.LUT R36, R36, R37, RZ, 0x3c, !PT ;  /* 0x0000002524247212 */ /* 0x000fe400078e3cff */
[----:B------:R-:W-:Y:S02]  /*ea40*/  LOP3.LUT R40, R40, R41, RZ, 0x3c, !PT ;  /* 0x0000002928287212 */ /* 0x000fe400078e3cff */
[----:B--2---:R-:W-:Y:S01]  /*ea50*/  @P0 R2UR UR4, R6 ;  /* 0x00000000060402ca */ /* 0x004fe200000e0000 */
[----:B0-----:R-:W-:-:S14]  /*ea60*/  @P6 BRA `(.L_x_5161) ;  /* 0x0000000000106947 */ /* 0x001fdc0003800000 */
[----:B------:R-:W-:Y:S05]  /*ea70*/  @!P0 BRA `(.L_x_5161) ;  /* 0x00000000000c8947 */ /* 0x000fea0003800000 */
[----:B------:R-:W2:Y:S04]  /*ea80*/  LDG.E R5, desc[UR44][R10.64] ;  /* 0x0000002c0a057981 */ /* 0x000ea8000c1e1900 */
[----:B-----5:R-:W2:Y:S02]  /*ea90*/  LDG.E R4, desc[UR44][R10.64+0x4] ;  /* 0x0000042c0a047981 */ /* 0x020ea4000c1e1900 */
[----:B--2---:R-:W-:-:S07]  /*eaa0*/  IMAD.IADD R4, R4, 0x1, -R5 ;  /* 0x0000000104047824 */ /* 0x004fce00078e0a05 */
.L_x_5161:
        /* <DEDUP_REMOVED lines=25> */
[----:B------:R-:W-:Y:S02]  /*ec40*/  IADD3.X R29, RZ, R9, RZ, P2, !PT ;  /* 0x00000009ff1d7210 */ /* 0x000fe400017fe4ff */
        /* <DEDUP_REMOVED lines=44> */
[----:B------:R-:W-:Y:S01]  /*ef10*/  ULDC.64 UR12, c[0x0][0xc98] ;  /* 0x00032600000c7ab9 */ /* 0x000fe20000000a00 */
[----:B------:R-:W-:Y:S01]  /*ef20*/  UIMAD.WIDE.U32 UR8, UR38, UR10, UR8 ;  /* 0x0000000a260872a5 */ /* 0x000fe2000f8e0008 */
[----:B------:R-:W-:Y:S01]  /*ef30*/  VIADD R21, R22, UR37 ;  /* 0x0000002516157c36 */ /* 0x000fe20008000000 */
[----:B------:R-:W-:-:S02]  /*ef40*/  UIMAD UR7, UR38, UR11, UR7 ;  /* 0x0000000b260772a4 */ /* 0x000fc4000f8e0207 */
[----:B------:R-:W-:Y:S02]  /*ef50*/  UIMAD UR10, UR39, UR12, URZ ;  /* 0x0000000c270a72a4 */ /* 0x000fe4000f8e023f */
[----:B------:R-:W-:Y:S02]  /*ef60*/  UIADD3 UR9, UR9, UR7, URZ ;  /* 0x0000000709097290 */ /* 0x000fe4000fffe03f */
[----:B------:R-:W-:Y:S02]  /*ef70*/  UIMAD UR10, UR40, UR13, UR10 ;  /* 0x0000000d280a72a4 */ /* 0x000fe4000f8e020a */
[----:B------:R-:W-:Y:S01]  /*ef80*/  UIMAD.WIDE.U32 UR8, UR40, UR12, UR8 ;  /* 0x0000000c280872a5 */ /* 0x000fe2000f8e0008 */
        /* <DEDUP_REMOVED lines=10> */
[----:B------:R-:W-:-:S03]  /*f030*/  IMAD.U32 R14, RZ, RZ, UR10 ;  /* 0x0000000aff0e7e24 */ /* 0x000fc6000f8e00ff */
        /* <DEDUP_REMOVED lines=11> */
[----:B------:R-:W-:Y:S02]  /*f0f0*/  IMAD.MOV R5, RZ, RZ, -R184 ;  /* 0x000000ffff057224 */ /* 0x000fe400078e0ab8 */
[----:B------:R-:W-:Y:S03]  /*f100*/  SHFL.IDX PT, R8, R6, RZ, 0x1c1f ;  /* 0x001c1fff06087589 */ /* 0x000fe600000e0000 */
[----:B------:R-:W-:Y:S01]  /*f110*/  ISETP.NE.AND P0, PT, R18, R5, PT ;  /* 0x000000051200720c */ /* 0x000fe20003f05270 */
[----:B------:R-:W0:Y:S01]  /*f120*/  SHFL.IDX PT, R9, R20, RZ, 0x1c1f ;  /* 0x001c1fff14097589 */ /* 0x000e2200000e0000 */
[C---:B------:R-:W-:Y:S02]  /*f130*/  VIADD R5, R21.reuse, 0x8 ;  /* 0x0000000815057836 */ /* 0x040fe40000000000 */
[-C--:B------:R-:W-:Y:S01]  /*f140*/  ISETP.GE.OR P1, PT, R21, R26.reuse, P0 ;  /* 0x0000001a1500720c */ /* 0x080fe20000726670 */
[----:B------:R-:W1:Y:S02]  /*f150*/  SHFL.IDX PT, R15, R20, 0x1, 0x1c1f ;  /* 0x003c1f00140f7f89 */ /* 0x000e6400000e0000 */
[----:B------:R-:W-:-:S10]  /*f160*/  ISETP.GE.OR P0, PT, R5, R26, P0 ;  /* 0x0000001a0500720c */ /* 0x000fd40000706670 */
[----:B0-----:R0:W-:Y:S04]  /*f170*/  @!P1 ST.E desc[UR44][R8.64], R3 ;  /* 0x0000000308009985 */ /* 0x0011e8000c10192c */
[----:B-1----:R0:W-:Y:S02]  /*f180*/  @!P0 ST.E desc[UR44][R14.64], R0 ;  /* 0x000000000e008985 */ /* 0x0021e4000c10192c */
.L_x_5162:
[----:B------:R-:W1:Y:S01]  /*f190*/  LDC R81, c[0x0][0xce8] ;  /* 0x00033a00ff517b82 */ /* 0x000e620000000800 */
[----:B------:R-:W-:Y:S01]  /*f1a0*/  ULDC UR12, c[0x0][0xbc8] ;  /* 0x0002f200000c7ab9 */ /* 0x000fe20000000800 */
[----:B------:R-:W-:Y:S01]  /*f1b0*/  ULDC.64 UR10, c[0x0][0xba0] ;  /* 0x0002e800000a7ab9 */ /* 0x000fe20000000a00 */
[----:B------:R-:W-:Y:S01]  /*f1c0*/  ISETP.GE.AND P0, PT, R196, UR12, PT ;  /* 0x0000000cc4007c0c */ /* 0x000fe2000bf06270 */
[----:B0-----:R-:W5:Y:S01]  /*f1d0*/  LD.E.128 R8, desc[UR44][R10.64] ;  /* 0x0000002c0a087980 */ /* 0x001f62000c101d00 */
[----:B------:R-:W-:Y:S02]  /*f1e0*/  ISETP.GE.AND P1, PT, R23, UR12, PT ;  /* 0x0000000c17007c0c */ /* 0x000fe4000bf26270 */
[----:B------:R-:W-:Y:S01]  /*f1f0*/  SEL R3, RZ, 0xffffffff, P0 ;  /* 0xffffffffff037807 */ /* 0x000fe20000000000 */
        /* <DEDUP_REMOVED lines=10> */
[----:B------:R-:W-:-:S03]  /*f2a0*/  SEL R3, RZ, 0xffffffff, P0 ;  /* 0xffffffffff037807 */ /* 0x000fc60000000000 */
[----:B------:R-:W5:Y:S04]  /*f2b0*/  LD.E.128 R40, desc[UR44][R40.64] ;  /* 0x0000002c28287980 */ /* 0x000f68000c101d00 */
[----:B------:R-:W5:Y:S02]  /*f2c0*/  LD.E.128 R44, desc[UR44][R44.64] ;  /* 0x0000002c2c2c7980 */ /* 0x000f64000c101d00 */
[----:B------:R-:W0:Y:S01]  /*f2d0*/  @P2 LDC R19, c[0x0][0xcec] ;  /* 0x00033b00ff132b82 */ /* 0x000e220000000800 */
[----:B------:R-:W-:Y:S01]  /*f2e0*/  IMAD.SHL.U32 R3, R3, 0x4, RZ ;  /* 0x0000000403037824 */ /* 0x000fe200078e00ff */
[----:B------:R-:W-:Y:S01]  /*f2f0*/  ISETP.GE.AND P0, PT, R194, UR12, PT ;  /* 0x0000000cc2007c0c */ /* 0x000fe2000bf06270 */
[----:B------:R-:W-:Y:S01]  /*f300*/  UIMAD UR7, UR14, UR10, URZ ;  /* 0x0000000a0e0772a4 */ /* 0x000fe2000f8e023f */
[----:B------:R-:W5:Y:S04]  /*f310*/  LD.E.128 R48, desc[UR44][R48.64] ;  /* 0x0000002c30307980 */ /* 0x000f68000c101d00 */
[----:B------:R-:W1:Y:S01]  /*f320*/  @P2 LDC R21, c[0x0][0xcf0] ;  /* 0x00033c00ff152b82 */ /* 0x000e620000000800 */
[----:B------:R-:W-:Y:S01]  /*f330*/  LOP3.LUT R3, R3, 0x4, R0, 0xe2, !PT ;  /* 0x0000000403037812 */ /* 0x000fe200078ee200 */
[----:B------:R-:W-:Y:S01]  /*f340*/  UIMAD.WIDE.U32 UR8, UR4, UR10, URZ ;  /* 0x0000000a040872a5 */ /* 0x000fe2000f8e003f */
[----:B------:R-:W-:Y:S01]  /*f350*/  SEL R5, RZ, 0xffffffff, P0 ;  /* 0xffffffffff057807 */ /* 0x000fe20000000000 */
[----:B------:R-:W-:Y:S01]  /*f360*/  UIMAD UR7, UR4, UR11, UR7 ;  /* 0x0000000b040772a4 */ /* 0x000fe2000f8e0207 */
[----:B------:R-:W-:Y:S01]  /*f370*/  IMAD R0, R197, 0x20, R198 ;  /* 0x00000020c5007824 */ /* 0x000fe200078e02c6 */
[----:B------:R-:W-:Y:S01]  /*f380*/  ISETP.GE.AND P0, PT, R193, UR12, PT ;  /* 0x0000000cc1007c0c */ /* 0x000fe2000bf06270 */
[----:B------:R-:W-:Y:S01]  /*f390*/  ULDC.64 UR10, c[0x0][0xbe8] ;  /* 0x0002fa00000a7ab9 */ /* 0x000fe20000000a00 */
[----:B------:R-:W-:Y:S01]  /*f3a0*/  UIADD3 UR9, UR9, UR7, URZ ;  /* 0x0000000709097290 */ /* 0x000fe2000fffe03f */
[----:B------:R-:W-:Y:S01]  /*f3b0*/  IMAD.SHL.U32 R6, R5, 0x8, RZ ;  /* 0x0000000805067824 */ /* 0x000fe200078e00ff */
[----:B------:R-:W-:Y:S01]  /*f3c0*/  UIMAD UR4, UR15, UR10, URZ ;  /* 0x0000000a0f0472a4 */ /* 0x000fe2000f8e023f */
[----:B------:R-:W-:Y:S01]  /*f3d0*/  VIADD R82, R0, UR37 ;  /* 0x0000002500527c36 */ /* 0x000fe20008000000 */
[----:B------:R-:W-:Y:S01]  /*f3e0*/  SEL R0, RZ, 0xffffffff, P0 ;  /* 0xffffffffff007807 */ /* 0x000fe20000000000 */
[----:B------:R-:W-:Y:S01]  /*f3f0*/  UIMAD.WIDE.U32 UR8, UR38, UR10, UR8 ;  /* 0x0000000a260872a5 */ /* 0x000fe2000f8e0008 */
[----:B------:R-:W-:Y:S01]  /*f400*/  LOP3.LUT R5, R6, 0x8, R3, 0xe2, !PT ;  /* 0x0000000806057812 */ /* 0x000fe200078ee203 */
[----:B------:R-:W-:Y:S01]  /*f410*/  UIMAD UR4, UR38, UR11, UR4 ;  /* 0x0000000b260472a4 */ /* 0x000fe2000f8e0204 */
[----:B------:R-:W5:Y:S01]  /*f420*/  LD.E.128 R52, desc[UR44][R52.64] ;  /* 0x0000002c34347980 */ /* 0x000f62000c101d00 */
[----:B------:R-:W-:Y:S01]  /*f430*/  IMAD.SHL.U32 R6, R0, 0x10, RZ ;  /* 0x0000001000067824 */ /* 0x000fe200078e00ff */
[----:B------:R-:W-:Y:S01]  /*f440*/  ULDC.64 UR10, c[0x0][0xbf0] ;  /* 0x0002fc00000a7ab9 */ /* 0x000fe20000000a00 */
[----:B0-----:R-:W-:Y:S01]  /*f450*/  @P2 IMAD.HI.U32 R0, R82, R19, RZ ;  /* 0x0000001352002227 */ /* 0x001fe200078e00ff */
[----:B------:R-:W-:Y:S01]  /*f460*/  UIADD3 UR9, UR9, UR4, URZ ;  /* 0x0000000409097290 */ /* 0x000fe2000fffe03f */
[----:B------:R-:W5:Y:S01]  /*f470*/  LD.E.128 R56, desc[UR44][R56.64] ;  /* 0x0000002c38387980 */ /* 0x000f62000c101d00 */
[----:B------:R-:W-:Y:S01]  /*f480*/  UIMAD UR4, UR39, UR10, URZ ;  /* 0x0000000a270472a4 */ /* 0x000fe2000f8e023f */
[----:B------:R-:W-:Y:S01]  /*f490*/  IMAD.MOV.U32 R3, RZ, RZ, R82 ;  /* 0x000000ffff037224 */ /* 0x000fe200078e0052 */
[----:B------:R-:W-:Y:S01]  /*f4a0*/  UIMAD.WIDE.U32 UR8, UR40, UR10, UR8 ;  /* 0x0000000a280872a5 */ /* 0x000fe2000f8e0008 */
[----:B-1----:R-:W-:Y:S01]  /*f4b0*/  @P2 SHF.R.U32.HI R3, RZ, R21, R0 ;  /* 0x00000015ff032219 */ /* 0x002fe20000011600 */
[----:B------:R-:W-:Y:S01]  /*f4c0*/  UIMAD UR4, UR40, UR11, UR4 ;  /* 0x0000000b280472a4 */ /* 0x000fe2000f8e0204 */
[----:B------:R-:W-:Y:S01]  /*f4d0*/  LOP3.LUT R6, R6, 0x10, R5, 0xe2, !PT ;  /* 0x0000001006067812 */ /* 0x000fe200078ee205 */
[----:B------:R-:W5:Y:S01]  /*f4e0*/  LD.E.128 R60, desc[UR44][R60.64] ;  /* 0x0000002c3c3c7980 */ /* 0x000f62000c101d00 */
        /* <DEDUP_REMOVED lines=17> */
[----:B------:R-:W-:Y:S01]  /*f600*/  IMAD R19, R3, UR9, R80 ;  /* 0x0000000903137c24 */ /* 0x000fe2000f8e0250 */
[----:B------:R-:W-:Y:S01]  /*f610*/  ISETP.GE.AND P0, PT, R201, UR12, PT ;  /* 0x0000000cc9007c0c */ /* 0x000fe2000bf06270 */
[----:B------:R-:W-:Y:S01]  /*f620*/  IMAD.WIDE.U32 R20, R3, UR8, R20 ;  /* 0x0000000803147c25 */ /* 0x000fe2000f8e0014 */
[----:B------:R-:W-:Y:S01]  /*f630*/  @!PT LDS RZ, [RZ] ;  /* 0x00000000fffff984 */ /* 0x000fe20000000800 */
[----:B------:R-:W-:Y:S01]  /*f640*/  @!PT LDS RZ, [RZ] ;  /* 0x00000000fffff984 */ /* 0x000fe20000000800 */
[----:B------:R-:W-:Y:S01]  /*f650*/  @!PT LDS RZ, [RZ] ;  /* 0x00000000fffff984 */ /* 0x000fe20000000800 */
[----:B------:R-:W-:Y:S01]  /*f660*/  @!PT LDS RZ, [RZ] ;  /* 0x00000000fffff984 */ /* 0x000fe20000000800 */
[----:B------:R0:W-:Y:S06]  /*f670*/  MEMBAR.ALL.CTA ;  /* 0x0000000000007992 */ /* 0x0001ec0000008000 */
[----:B0-----:R-:W0:Y:S01]  /*f680*/  FENCE.VIEW.ASYNC.S ;  /* 0x00000000000073c6 */ /* 0x001e220000000000 */
[----:B------:R-:W-:Y:S01]  /*f690*/  ULDC.64 UR8, c[0x0][0xbd8] ;  /* 0x0002f60000087ab9 */ /* 0x000fe20000000a00 */
[----:B------:R-:W-:Y:S01]  /*f6a0*/  LOP3.LUT R6, R83, 0x20, R6, 0xe2, !PT ;  /* 0x0000002053067812 */ /* 0x000fe200078ee206 */
[----:B------:R-:W-:Y:S01]  /*f6b0*/  IMAD R0, R0, UR8, RZ ;  /* 0x0000000800007c24 */ /* 0x000fe2000f8e02ff */
[----:B------:R-:W-:Y:S01]  /*f6c0*/  SEL R3, RZ, 0x40, P0 ;  /* 0x00000040ff037807 */ /* 0x000fe20000000000 */
[----:B------:R-:W-:Y:S01]  /*f6d0*/  IMAD.IADD R21, R21, 0x1, R19 ;  /* 0x0000000115157824 */ /* 0x000fe200078e0213 */
[----:B------:R-:W-:Y:S01]  /*f6e0*/  ISETP.GE.AND P0, PT, R200, UR12, PT ;  /* 0x0000000cc8007c0c */ /* 0x000fe2000bf06270 */
[----:B-----5:R-:W-:Y:S01]  /*f6f0*/  IMAD R88, R4, R81, RZ ;  /* 0x0000005104587224 */ /* 0x020fe200078e02ff */
[----:B------:R-:W-:Y:S01]  /*f700*/  LOP3.LUT R3, R6, R3, RZ, 0xfc, !PT ;  /* 0x0000000306037212 */ /* 0x000fe200078efcff */
[----:B------:R-:W-:Y:S01]  /*f710*/  VIADD R87, R198, UR37 ;  /* 0x00000025c6577c36 */ /* 0x000fe20008000000 */
[----:B------:R-:W-:Y:S01]  /*f720*/  SEL R6, RZ, 0x80, P0 ;  /* 0x00000080ff067807 */ /* 0x000fe20000000000 */
[C---:B------:R-:W-:Y:S01]  /*f730*/  IMAD R19, R5.reuse, UR9, R0 ;  /* 0x0000000905137c24 */ /* 0x040fe2000f8e0200 */
[----:B------:R-:W-:Y:S01]  /*f740*/  BSSY B1, `(.L_x_5163) ;  /* 0x000002d000017945 */ /* 0x000fe20003800000 */
[----:B------:R-:W-:Y:S01]  /*f750*/  IMAD.WIDE.U32 R4, R5, UR8, R20 ;  /* 0x0000000805047c25 */ /* 0x000fe2000f8e0014 */
[----:B------:R-:W-:Y:S01]  /*f760*/  ISETP.GE.AND P1, PT, R87, R88, PT ;  /* 0x000000585700720c */ /* 0x000fe20003f26270 */
[----:B------:R-:W-:Y:S01]  /*f770*/  ULDC.64 UR8, c[0x0][0xb80] ;  /* 0x0002e00000087ab9 */ /* 0x000fe20000000a00 */
[----:B------:R-:W-:Y:S01]  /*f780*/  LOP3.LUT R6, R3, R6, RZ, 0xfc, !PT ;  /* 0x0000000603067212 */ /* 0x000fe200078efcff */
[----:B------:R-:W-:Y:S01]  /*f790*/  IMAD.IADD R5, R5, 0x1, R19 ;  /* 0x0000000105057824 */ /* 0x000fe200078e0213 */
[----:B------:R-:W-:Y:S01]  /*f7a0*/  LEA R19, P2, R4, UR8, 0x1 ;  /* 0x0000000804137c11 */ /* 0x000fe2000f8408ff */
[----:B------:R-:W-:-:S03]  /*f7b0*/  VIADD R0, R17, 0x38820 ;  /* 0x0003882011007836 */ /* 0x000fc60000000000 */
[----:B------:R-:W-:Y:S01]  /*f7c0*/  LEA.HI.X R86, R4, UR9, R5, 0x1, P2 ;  /* 0x0000000904567c11 */ /* 0x000fe200090f0c05 */
[----:B0-----:R0:W1:Y:S01]  /*f7d0*/  SHFL.IDX PT, R20, R19, RZ, 0x181f ;  /* 0x00181fff13147589 */ /* 0x00106200000e0000 */
[----:B------:R-:W-:-:S03]  /*f7e0*/  PRMT R0, RZ, 0x654, R0 ;  /* 0x00000654ff007816 */ /* 0x000fc60000000000 */
[----:B------:R0:W2:Y:S01]  /*f7f0*/  SHFL.IDX PT, R21, R86, RZ, 0x181f ;  /* 0x00181fff56157589 */ /* 0x0000a200000e0000 */
[----:B------:R0:W-:Y:S01]  /*f800*/  SYNCS.ARRIVE.TRANS64.RED.A1T0 RZ, [R0+URZ], RZ ;  /* 0x000000ff00ff79a7 */ /* 0x0001e2000810043f */
        /* <DEDUP_REMOVED lines=32> */
.L_x_5164:
[----:B------:R-:W-:Y:S05]  /*fa10*/  BSYNC B1 ;  /* 0x0000000000017941 */ /* 0x000fea0003800000 */
.L_x_5163:
[----:B0-----:R-:W-:Y:S01]  /*fa20*/  VIADD R0, R87, 0x20 ;  /* 0x0000002057007836 */ /* 0x001fe20000000000 */
[----:B---3--:R4:W0:Y:S04]  /*fa30*/  SHFL.IDX PT, R9, R86, 0x1, 0x181f ;  /* 0x00381f0056097f89 */ /* 0x00882800000e0000 */
[----:B------:R-:W-:Y:S01]  /*fa40*/  ISETP.GE.AND P0, PT, R0, R88, PT ;  /* 0x000000580000720c */ /* 0x000fe20003f06270 */
[----:B------:R4:W3:-:S12]  /*fa50*/  SHFL.IDX PT, R8, R19, 0x1, 0x181f ;  /* 0x00381f0013087f89 */ /* 0x0008d800000e0000 */
        /* <DEDUP_REMOVED lines=34> */
.L_x_5160:
        /* <DEDUP_REMOVED lines=31> */
.L_x_5166:
        /* <DEDUP_REMOVED lines=45> */
.L_x_5168:
[----:B------:R-:W-:Y:S05]  /*10140*/  BSYNC B1 ;  /* 0x0000000000017941 */ /* 0x000fea0003800000 */
.L_x_5167:
        /* <DEDUP_REMOVED lines=28> */
[----:B------:R-:W-:Y:S01]  /*10310*/  UIADD3 UR9, UR9, UR4, URZ ;  /* 0x0000000409097290 */ /* 0x000fe2000fffe03f */
[----:B------:R-:W-:Y:S01]  /*10320*/  IMAD.MOV.U32 R3, RZ, RZ, R8 ;  /* 0x000000ffff037224 */ /* 0x000fe200078e0008 */
[----:B------:R-:W-:Y:S01]  /*10330*/  UIMAD UR4, UR39, UR10, URZ ;  /* 0x0000000a270472a4 */ /* 0x000fe2000f8e023f */
[----:B------:R-:W-:Y:S01]  /*10340*/  LOP3.LUT R10, R15, 0x4, R4, 0xe2, !PT ;  /* 0x000000040f0a7812 */ /* 0x000fe200078ee204 */
[----:B------:R-:W-:Y:S01]  /*10350*/  UIMAD.WIDE.U32 UR8, UR40, UR10, UR8 ;  /* 0x0000000a280872a5 */ /* 0x000fe2000f8e0008 */
[----:B------:R-:W-:Y:S01]  /*10360*/  IMAD.SHL.U32 R11, R11, 0x8, RZ ;  /* 0x000000080b0b7824 */ /* 0x000fe200078e00ff */
[----:B------:R-:W-:Y:S01]  /*10370*/  UIMAD UR4, UR40, UR11, UR4 ;  /* 0x0000000b280472a4 */ /* 0x000fe2000f8e0204 */
[----:B------:R-:W-:Y:S01]  /*10380*/  VIADD R26, R198, UR37 ;  /* 0x00000025c61a7c36 */ /* 0x000fe20008000000 */
[----:B------:R-:W-:Y:S01]  /*10390*/  ISETP.GE.AND P2, PT, R200, UR14, PT ;  /* 0x0000000ec8007c0c */ /* 0x000fe2000bf46270 */
[----:B0-----:R-:W-:Y:S01]  /*103a0*/  @P0 IMAD.HI.U32 R6, R8, R5, RZ ;  /* 0x0000000508060227 */ /* 0x001fe200078e00ff */
[----:B------:R-:W-:Y:S01]  /*103b0*/  UIADD3 UR4, UR9, UR4, URZ ;  /* 0x0000000409047290 */ /* 0x000fe2000fffe03f */
[----:B------:R-:W-:Y:S01]  /*103c0*/  LOP3.LUT R10, R11, 0x8, R10, 0xe2, !PT ;  /* 0x000000080b0a7812 */ /* 0x000fe200078ee20a */
[----:B------:R-:W-:Y:S01]  /*103d0*/  BSSY B1, `(.L_x_5169) ;  /* 0x0000046000017945 */ /* 0x000fe20003800000 */
[----:B------:R-:W-:Y:S01]  /*103e0*/  IMAD.U32 R4, RZ, RZ, UR8 ;  /* 0x00000008ff047e24 */ /* 0x000fe2000f8e00ff */
[----:B------:R-:W-:Y:S01]  /*103f0*/  SEL R0, RZ, 0x80, P2 ;  /* 0x00000080ff007807 */ /* 0x000fe20001000000 */
[----:B------:R-:W-:Y:S01]  /*10400*/  IMAD.U32 R5, RZ, RZ, UR9 ;  /* 0x00000009ff057e24 */ /* 0x000fe2000f8e00ff */
[----:B------:R-:W-:Y:S01]  /*10410*/  ULDC.64 UR8, c[0x0][0xbe0] ;  /* 0x0002f80000087ab9 */ /* 0x000fe20000000a00 */
[----:B-1----:R-:W-:Y:S01]  /*10420*/  @P0 SHF.R.U32.HI R3, RZ, R9, R6 ;  /* 0x00000009ff030219 */ /* 0x002fe20000011606 */
[----:B------:R-:W-:Y:S01]  /*10430*/  IMAD.U32 R5, RZ, RZ, UR4 ;  /* 0x00000004ff057e24 */ /* 0x000fe2000f8e00ff */
[----:B------:R-:W-:-:S02]  /*10440*/  ISETP.GE.AND P0, PT, R193, UR14, PT ;  /* 0x0000000ec1007c0c */ /* 0x000fc4000bf06270 */
[--C-:B------:R-:W-:Y:S01]  /*10450*/  SHF.R.S32.HI R6, RZ, 0x1f, R3.reuse ;  /* 0x0000001fff067819 */ /* 0x100fe20000011403 */
[----:B------:R-:W-:Y:S01]  /*10460*/  IMAD.MOV R9, RZ, RZ, -R3 ;  /* 0x000000ffff097224 */ /* 0x000fe200078e0a03 */
[----:B------:R-:W-:Y:S01]  /*10470*/  SEL R11, RZ, 0xffffffff, P0 ;  /* 0xffffffffff0b7807 */ /* 0x000fe20000000000 */
[----:B------:R-:W-:Y:S01]  /*10480*/  IMAD.WIDE.U32 R4, R3, UR8, R4 ;  /* 0x0000000803047c25 */ /* 0x000fe2000f8e0004 */
[----:B------:R-:W-:Y:S02]  /*10490*/  ISETP.GE.AND P0, PT, R192, UR14, PT ;  /* 0x0000000ec0007c0c */ /* 0x000fe4000bf06270 */
[----:B------:R-:W-:Y:S01]  /*104a0*/  SHF.L.U32 R15, R11, 0x4, RZ ;  /* 0x000000040b0f7819 */ /* 0x000fe200000006ff */
[----:B------:R-:W-:Y:S02]  /*104b0*/  IMAD R6, R6, UR8, RZ ;  /* 0x0000000806067c24 */ /* 0x000fe4000f8e02ff */
[----:B------:R-:W-:Y:S01]  /*104c0*/  IMAD R9, R13, R9, R8 ;  /* 0x000000090d097224 */ /* 0x000fe200078e0208 */
[----:B------:R-:W-:Y:S01]  /*104d0*/  SEL R8, RZ, 0xffffffff, P0 ;  /* 0xffffffffff087807 */ /* 0x000fe20000000000 */
[----:B------:R-:W-:Y:S01]  /*104e0*/  IMAD R11, R3, UR9, R6 ;  /* 0x00000009030b7c24 */ /* 0x000fe2000f8e0206 */
[----:B------:R-:W-:Y:S01]  /*104f0*/  ULDC.64 UR8, c[0x0][0xbd8] ;  /* 0x0002f60000087ab9 */ /* 0x000fe20000000a00 */
[----:B------:R-:W-:-:S02]  /*10500*/  ISETP.GE.AND P0, PT, R201, UR14, PT ;  /* 0x0000000ec9007c0c */ /* 0x000fc4000bf06270 */
[----:B------:R-:W-:Y:S01]  /*10510*/  SHF.R.S32.HI R3, RZ, 0x1f, R9 ;  /* 0x0000001fff037819 */ /* 0x000fe20000011409 */
[----:B------:R-:W-:Y:S01]  /*10520*/  IMAD.IADD R5, R5, 0x1, R11 ;  /* 0x0000000105057824 */ /* 0x000fe200078e020b */
[----:B------:R-:W-:Y:S01]  /*10530*/  LOP3.LUT R10, R15, 0x10, R10, 0xe2, !PT ;  /* 0x000000100f0a7812 */ /* 0x000fe200078ee20a */
[----:B------:R-:W-:Y:S02]  /*10540*/  IMAD.SHL.U32 R15, R8, 0x20, RZ ;  /* 0x00000020080f7824 */ /* 0x000fe400078e00ff */
        /* <DEDUP_REMOVED lines=46> */
.L_x_5170:
[----:B------:R-:W-:Y:S05]  /*10830*/  BSYNC B1 ;  /* 0x0000000000017941 */ /* 0x000fea0003800000 */
.L_x_5169:
        /* <DEDUP_REMOVED lines=36> */
.L_x_5165:
[----:B------:R-:W-:Y:S05]  /*10a80*/  BSYNC B0 ;  /* 0x0000000000007941 */ /* 0x000fea0003800000 */
.L_x_5159:
[----:B------:R-:W-:Y:S02]  /*10a90*/  ULDC UR4, c[0x0][0xd3c] ;  /* 0x00034f0000047ab9 */ /* 0x000fe40000000800 */
[----:B------:R-:W-:-:S13]  /*10aa0*/  ISETP.GE.AND P0, PT, R7, UR4, PT ;  /* 0x0000000407007c0c */ /* 0x000fda000bf06270 */
[----:B------:R-:W-:Y:S05]  /*10ab0*/  @!P0 BRA `(.L_x_5171) ;  /* 0xffffff0400388947 */ /* 0x000fea000383ffff */
[----:B------:R-:W-:Y:S05]  /*10ac0*/  EXIT ;  /* 0x000000000000794d */ /* 0x000fea0003800000 */
.L_x_5111:
        /* <DEDUP_REMOVED lines=16> */
.L_x_5172:
        /* <DEDUP_REMOVED lines=40> */
.L_x_5178:
        /* <DEDUP_REMOVED lines=12> */
.L_x_5177:
[----:B------:R-:W-:Y:S05]  /*10f10*/  BSYNC B0 ;  /* 0x0000000000007941 */ /* 0x000fea0003800000 */
.L_x_5176:
        /* <DEDUP_REMOVED lines=20> */
.L_x_5174:
        /* <DEDUP_REMOVED lines=20> */
.L_x_5179:
        /* <DEDUP_REMOVED lines=59> */
.L_x_5175:
[----:B------:R-:W-:Y:S01]  /*11550*/  ULDC UR4, c[0x0][0xd3c] ;  /* 0x00034f0000047ab9 */ /* 0x000fe20000000800 */
[----:B------:R-:W-:Y:S02]  /*11560*/  IMAD.MOV.U32 R17, RZ, RZ, RZ ;  /* 0x000000ffff117224 */ /* 0x000fe400078e00ff */
[----:B------:R-:W-:Y:S02]  /*11570*/  IMAD.U32 R16, RZ, RZ, UR6 ;  /* 0x00000006ff107e24 */ /* 0x000fe4000f8e00ff */
[----:B------:R-:W-:Y:S02]  /*11580*/  IMAD.MOV.U32 R18, RZ, RZ, RZ ;  /* 0x000000ffff127224 */ /* 0x000fe400078e00ff */
[----:B------:R-:W-:-:S07]  /*11590*/  IMAD.U32 R19, RZ, RZ, UR4 ;  /* 0x00000004ff137e24 */ /* 0x000fce000f8e00ff */
.L_x_5180:
[----:B------:R-:W-:-:S13]  /*115a0*/  ISETP.NE.AND P0, PT, R5, RZ, PT ;  /* 0x000000ff0500720c */ /* 0x000fda0003f05270 */
[----:B------:R-:W0:Y:S01]  /*115b0*/  @!P0 S2R R3, SR_CgaCtaId ;  /* 0x0000000000038919 */ /* 0x000e220000008800 */
[----:B------:R-:W-:-:S04]  /*115c0*/  @!P0 MOV R0, 0x400 ;  /* 0x0000040000008802 */ /* 0x000fc80000000f00 */
[----:B0-----:R-:W-:-:S05]  /*115d0*/  @!P0 LEA R0, R3, R0, 0x18 ;  /* 0x0000000003008211 */ /* 0x001fca00078ec0ff */
[----:B------:R0:W-:Y:S01]  /*115e0*/  @!P0 STS.128 [R0+0x388d0], R16 ;  /* 0x0388d01000008388 */ /* 0x0001e20000000c00 */
[----:B------:R-:W-:Y:S06]  /*115f0*/  BAR.ARV 0x5, 0x180 ;  /* 0x0146000000007b1d */ /* 0x000fec0000002000 */
.L_x_5173:
[----:B------:R2:W-:Y:S01]  /*11600*/  STL [R1+0x20], RZ ;  /* 0x000020ff01007387 */ /* 0x0005e20000100800 */
[----:B------:R-:W-:Y:S01]  /*11610*/  ULDC UR4, c[0x0][0xd3c] ;  /* 0x00034f0000047ab9 */ /* 0x000fe20000000800 */
[----:B------:R-:W-:Y:S01]  /*11620*/  IMAD.MOV.U32 R26, RZ, RZ, 0x1 ;  /* 0x00000001ff1a7424 */ /* 0x000fe200078e00ff */
[----:B-1----:R-:W-:Y:S01]  /*11630*/  ISETP.GE.AND P0, PT, R19, UR4, PT ;  /* 0x0000000413007c0c */ /* 0x002fe2000bf06270 */
[----:B------:R-:W-:-:S12]  /*11640*/  IMAD.MOV.U32 R24, RZ, RZ, RZ ;  /* 0x000000ffff187224 */ /* 0x000fd800078e00ff */
[----:B--2---:R-:W-:Y:S05]  /*11650*/  @P0 BRA `(.L_x_5181) ;  /* 0x00000058001c0947 */ /* 0x004fea0003800000 */
[----:B------:R-:W1:Y:S01]  /*11660*/  S2R R5, SR_TID.X ;  /* 0x0000000000057919 */ /* 0x000e620000002100 */
        /* <DEDUP_REMOVED lines=10> */
[C---:B-1----:R-:W-:Y:S01]  /*11710*/  LOP3.LUT R4, R5.reuse, 0x7f, RZ, 0xc0, !PT ;  /* 0x0000007f05047812 */ /* 0x042fe200078ec0ff */
[----:B0-----:R-:W-:-:S05]  /*11720*/  IMAD.SHL.U32 R0, R5, 0x8, RZ ;  /* 0x0000000805007824 */ /* 0x001fca00078e00ff */
[----:B------:R-:W-:-:S04]  /*11730*/  LOP3.LUT R2, R0, 0x1f8, RZ, 0xc0, !PT ;  /* 0x000001f800027812 */ /* 0x000fc800078ec0ff */
[----:B------:R-:W-:Y:S01]  /*11740*/  LOP3.LUT R3, R2, 0x38, R5, 0x78, !PT ;  /* 0x0000003802037812 */ /* 0x000fe200078e7805 */
[----:B------:R-:W-:Y:S01]  /*11750*/  IMAD.SHL.U32 R2, R5, 0x10, RZ ;  /* 0x0000001005027824 */ /* 0x000fe200078e00ff */
[----:B------:R-:W-:Y:S02]  /*11760*/  SHF.R.U32.HI R5, RZ, 0x3, R4 ;  /* 0x00000003ff057819 */ /* 0x000fe40000011604 */
[----:B------:R-:W-:Y:S02]  /*11770*/  LOP3.LUT R4, R0, 0x38, RZ, 0xc0, !PT ;  /* 0x0000003800047812 */ /* 0x000fe400078ec0ff */
[----:B------:R-:W-:Y:S02]  /*11780*/  LOP3.LUT R34, R3, 0x200, R0, 0xf8, !PT ;  /* 0x0000020003227812 */ /* 0x000fe400078ef800 */
[----:B------:R-:W-:Y:S02]  /*11790*/  LOP3.LUT R2, R5, 0x70, R2, 0xf8, !PT ;  /* 0x0000007005027812 */ /* 0x000fe400078ef802 */
[----:B------:R-:W-:-:S02]  /*117a0*/  LOP3.LUT R0, R4, 0x40, RZ, 0xfc, !PT ;  /* 0x0000004004007812 */ /* 0x000fc400078efcff */
[C---:B------:R-:W-:Y:S02]  /*117b0*/  LOP3.LUT R3, R4.reuse, 0x80, RZ, 0xfc, !PT ;  /* 0x0000008004037812 */ /* 0x040fe400078efcff */
[C---:B------:R-:W-:Y:S02]  /*117c0*/  LOP3.LUT R2, R4.reuse, 0xc0, RZ, 0xfc, !PT ;  /* 0x000000c004027812 */ /* 0x040fe400078efcff */
[C---:B------:R-:W-:Y:S02]  /*117d0*/  LOP3.LUT R0, R4.reuse, 0x100, RZ, 0xfc, !PT ;  /* 0x0000010004007812 */ /* 0x040fe400078efcff */
[C---:B------:R-:W-:Y:S02]  /*117e0*/  LOP3.LUT R3, R4.reuse, 0x140, RZ, 0xfc, !PT ;  /* 0x0000014004037812 */ /* 0x040fe400078efcff */
[C---:B------:R-:W-:Y:S02]  /*117f0*/  LOP3.LUT R2, R4.reuse, 0x180, RZ, 0xfc, !PT ;  /* 0x0000018004027812 */ /* 0x040fe400078efcff */
[----:B------:R-:W-:-:S02]  /*11800*/  LOP3.LUT R0, R4, 0x1c0, RZ, 0xfc, !PT ;  /* 0x000001c004007812 */ /* 0x000fc400078efcff */
[----:B---3--:R-:W-:-:S07]  /*11810*/  LEA R25, R34, R23, 0x1 ;  /* 0x0000001722197211 */ /* 0x008fce00078e08ff */
.L_x_5248:
        /* <DEDUP_REMOVED lines=48> */
.L_x_5182:
        /* <DEDUP_REMOVED lines=9> */
.L_x_5183:
        /* <DEDUP_REMOVED lines=9> */
.L_x_5184:
[----:B------:R-:W3:Y:S01]  /*11c40*/  LDL R4, [R1+0x8] ;  /* 0x0000080001047983 */ /* 0x000ee20000100800 */
[----:B012---:R-:W0:Y:S01]  /*11c50*/  LDC R0, c[0x0][0x448] ;  /* 0x00011200ff007b82 */ /* 0x007e220000000800 */
[----:B-----5:R-:W-:Y:S01]  /*11c60*/  IMAD.IADD R30, R7, 0x1, -R32 ;  /* 0x00000001071e7824 */ /* 0x020fe200078e0a20 */
[----:B------:R-:W-:Y:S01]  /*11c70*/  LOP3.LUT R22, R22, 0xfffff7ff, RZ, 0xc0, !PT ;  /* 0xfffff7ff16167812 */ /* 0x000fe200078ec0ff */
[----:B------:R-:W-:Y:S01]  /*11c80*/  BSSY B7, `(.L_x_5185) ;  /* 0x0000462000077945 */ /* 0x000fe20003800000 */
[----:B0-----:R-:W-:Y:S01]  /*11c90*/  ISETP.NE.AND P0, PT, R0, 0x1, PT ;  /* 0x000000010000780c */ /* 0x001fe20003f05270 */
[----:B------:R-:W-:-:S04]  /*11ca0*/  IMAD.SHL.U32 R0, R17, 0x40, RZ ;  /* 0x0000004011007824 */ /* 0x000fc800078e00ff */
[----:B------:R-:W-:-:S08]  /*11cb0*/  VIADD R0, R0, 0x3f ;  /* 0x0000003f00007836 */ /* 0x000fd00000000000 */
[----:B------:R-:W0:Y:S01]  /*11cc0*/  @P0 LDC R3, c[0x0][0x44c] ;  /* 0x00011300ff030b82 */ /* 0x000e220000000800 */
[----:B------:R-:W-:-:S07]  /*11cd0*/  @P0 LOP3.LUT R22, R22, 0x800, RZ, 0xfc, !PT ;  /* 0x0000080016160812 */ /* 0x000fce00078efcff */
[----:B------:R-:W1:Y:S01]  /*11ce0*/  @P0 LDC R2, c[0x0][0x450] ;  /* 0x00011400ff020b82 */ /* 0x000e620000000800 */
[----:B0-----:R-:W-:-:S05]  /*11cf0*/  @P0 IMAD.HI.U32 R3, R0, R3, RZ ;  /* 0x0000000300030227 */ /* 0x001fca00078e00ff */
[----:B-1----:R-:W-:Y:S01]  /*11d00*/  @P0 SHF.R.U32.HI R0, RZ, R2, R3 ;  /* 0x00000002ff000219 */ /* 0x002fe20000011603 */
[C---:B------:R-:W-:Y:S01]  /*11d10*/  VIADD R2, R30.reuse, 0x3f ;  /* 0x0000003f1e027836 */ /* 0x040fe20000000000 */
[----:B---3--:R-:W-:-:S05]  /*11d20*/  IADD3 R3, R30, 0x40, -R4 ;  /* 0x000000401e037810 */ /* 0x008fca0007ffe804 */
[----:B------:R-:W-:-:S05]  /*11d30*/  IMAD.IADD R0, R3, 0x1, R0 ;  /* 0x0000000103007824 */ /* 0x000fca00078e0200 */
[----:B------:R-:W-:-:S04]  /*11d40*/  SHF.R.S32.HI R3, RZ, 0x1f, R0 ;  /* 0x0000001fff037819 */ /* 0x000fc80000011400 */
[----:B------:R-:W-:Y:S02]  /*11d50*/  LEA.HI R0, R3, R0, RZ, 0x6 ;  /* 0x0000000003007211 */ /* 0x000fe400078f30ff */
[----:B------:R-:W-:Y:S02]  /*11d60*/  SHF.R.S32.HI R3, RZ, 0x1f, R2 ;  /* 0x0000001fff037819 */ /* 0x000fe40000011402 */
[----:B------:R-:W-:Y:S02]  /*11d70*/  SHF.R.S32.HI R0, RZ, 0x6, R0 ;  /* 0x00000006ff007819 */ /* 0x000fe40000011400 */
        /* <DEDUP_REMOVED lines=23> */
.L_x_5186:
        /* <DEDUP_REMOVED lines=20> */
.L_x_5189:
[----:B------:R-:W-:Y:S05]  /*12030*/  BSYNC B6 ;  /* 0x0000000000067941 */ /* 0x000fea0003800000 */
.L_x_5188:
        /* <DEDUP_REMOVED lines=20> */
.L_x_5192:
        /* <DEDUP_REMOVED lines=15> */
.L_x_5191:
[----:B------:R-:W-:Y:S05]  /*12270*/  BSYNC B6 ;  /* 0x0000000000067941 */ /* 0x000fea0003800000 */
.L_x_5190:
        /* <DEDUP_REMOVED lines=17> */
[C---:B------:R-:W-:Y:S02]  /*12390*/  LOP3.LUT R21, R20.reuse, 0x40, RZ, 0xfc, !PT ;  /* 0x0000004014157812 */ /* 0x040fe400078efcff */
[----:B------:R-:W-:Y:S02]  /*123a0*/  LOP3.LUT R20, R20, 0x1c0, RZ, 0xfc, !PT ;  /* 0x000001c014147812 */ /* 0x000fe400078efcff */
[----:B------:R-:W-:Y:S02]  /*123b0*/  ISETP.GE.AND P3, PT, R21, UR4, PT ;  /* 0x0000000415007c0c */ /* 0x000fe4000bf66270 */
[----:B------:R-:W-:Y:S01]  /*123c0*/  ISETP.GE.AND P0, PT, R20, UR4, PT ;  /* 0x0000000414007c0c */ /* 0x000fe2000bf06270 */
[----:B------:R-:W1:Y:S01]  /*123d0*/  S2R R21, SR_TID.X ;  /* 0x0000000000157919 */ /* 0x000e620000002100 */
[----:B------:R-:W-:-:S02]  /*123e0*/  LOP3.LUT R33, R33, 0x38, RZ, 0xc0, !PT ;  /* 0x0000003821217812 */ /* 0x000fc400078ec0ff */
[----:B------:R-:W-:Y:S01]  /*123f0*/  ISETP.GE.AND P1, PT, R4, UR4, PT ;  /* 0x0000000404007c0c */ /* 0x000fe2000bf26270 */
[----:B------:R-:W3:Y:S01]  /*12400*/  S2R R20, SR_TID.X ;  /* 0x0000000000147919 */ /* 0x000ee20000002100 */
[----:B------:R-:W-:Y:S02]  /*12410*/  ISETP.GE.AND P2, PT, R33, UR4, PT ;  /* 0x0000000421007c0c */ /* 0x000fe4000bf46270 */
[----:B------:R-:W-:-:S03]  /*12420*/  SEL R6, RZ, 0x40, P1 ;  /* 0x00000040ff067807 */ /* 0x000fc60000800000 */
[----:B------:R-:W-:-:S04]  /*12430*/  @P3 LOP3.LUT R22, R22, 0x200, RZ, 0xfc, !PT ;  /* 0x0000020016163812 */ /* 0x000fc800078efcff */
[----:B------:R-:W-:-:S04]  /*12440*/  LOP3.LUT R22, R22, 0xfffffbff, RZ, 0xc0, !PT ;  /* 0xfffffbff16167812 */ /* 0x000fc800078ec0ff */
[----:B------:R-:W-:-:S04]  /*12450*/  @P2 LOP3.LUT R22, R22, 0x400, RZ, 0xfc, !PT ;  /* 0x0000040016162812 */ /* 0x000fc800078efcff */
[----:B------:R-:W-:Y:S01]  /*12460*/  LOP3.LUT R22, R22, 0xffffffdf, RZ, 0xc0, !PT ;  /* 0xffffffdf16167812 */ /* 0x000fe200078ec0ff */
[----:B---3--:R-:W-:-:S05]  /*12470*/  IMAD.SHL.U32 R20, R20, 0x8, RZ ;  /* 0x0000000814147824 */ /* 0x008fca00078e00ff */
        /* <DEDUP_REMOVED lines=8> */
[----:B-1----:R-:W-:Y:S01]  /*12500*/  IMAD.SHL.U32 R20, R21, 0x10, RZ ;  /* 0x0000001015147824 */ /* 0x002fe200078e00ff */
[----:B------:R-:W-:-:S02]  /*12510*/  SEL R31, RZ, 0x80, P0 ;  /* 0x00000080ff1f7807 */ /* 0x000fc40000000000 */
        /* <DEDUP_REMOVED lines=9> */
[----:B------:R-:W-:-:S04]  /*125b0*/  LOP3.LUT R22, R22, 0xfffffffb, RZ, 0xc0, !PT ;  /* 0xfffffffb16167812 */ /* 0x000fc800078ec0ff */
[----:B------:R-:W-:-:S04]  /*125c0*/  @P2 LOP3.LUT R22, R22, 0x4, RZ, 0xfc, !PT ;  /* 0x0000000416162812 */ /* 0x000fc800078efcff */
[----:B------:R-:W-:-:S04]  /*125d0*/  LOP3.LUT R22, R22, 0xfffffff7, RZ, 0xc0, !PT ;  /* 0xfffffff716167812 */ /* 0x000fc800078ec0ff */
[----:B------:R-:W-:Y:S02]  /*125e0*/  @P3 LOP3.LUT R22, R22, 0x8, RZ, 0xfc, !PT ;  /* 0x0000000816163812 */ /* 0x000fe400078efcff */
[----:B--2---:R-:W-:-:S05]  /*125f0*/  LEA R0, R0, 0xffffffc0, 0x6 ;  /* 0xffffffc000007811 */ /* 0x004fca00078e30ff */
[----:B------:R-:W-:Y:S01]  /*12600*/  IMAD.IADD R7, R20, 0x1, R0 ;  /* 0x0000000114077824 */ /* 0x000fe200078e0200 */
[----:B0---4-:R-:W-:Y:S06]  /*12610*/  BRA.DIV UR5, `(.L_x_5193) ;  /* 0x0000004e05b47947 */ /* 0x011fec000b800000 */
.L_x_5266:
        /* <DEDUP_REMOVED lines=46> */
[----:B------:R0:W-:Y:S05]  /*12900*/  STL [R1], R2 ;  /* 0x0000000201007387 */ /* 0x0001ea0000100800 */
[----:B------:R-:W-:-:S04]  /*12910*/  @P0 LOP3.LUT R22, R22, 0x1000, RZ, 0xfc, !PT ;  /* 0x0000100016160812 */ /* 0x000fc800078efcff */
[----:B------:R-:W-:-:S04]  /*12920*/  LOP3.LUT R22, R22, 0xfffffffe, RZ, 0xc0, !PT ;  /* 0xfffffffe16167812 */ /* 0x000fc800078ec0ff */
[----:B------:R-:W-:Y:S01]  /*12930*/  @P1 LOP3.LUT R22, R22, 0x1, RZ, 0xfc, !PT ;  /* 0x0000000116161812 */ /* 0x000fe200078efcff */
[----:B0-----:R-:W-:Y:S06]  /*12940*/  @!P0 BRA `(.L_x_5194) ;  /* 0x0000000000048947 */ /* 0x001fec0003800000 */
[----:B------:R-:W-:Y:S01]  /*12950*/  BPT.TRAP 0x1 ;  /* 0x000000040000795c */ /* 0x000fe20000300000 */
.L_x_5194:
        /* <DEDUP_REMOVED lines=9> */
.L_x_5267:
[----:B------:R-:W-:Y:S05]  /*129f0*/  BSYNC B0 ;  /* 0x0000000000007941 */ /* 0x000fea0003800000 */
.L_x_5195:
[----:B------:R-:W0:Y:S01]  /*12a00*/  LDL R2, [R1] ;  /* 0x0000000001027983 */ /* 0x000e220000100800 */
[----:B------:R-:W-:Y:S01]  /*12a10*/  ULDC.64 UR4, c[0x0][0x300] ;  /* 0x0000c00000047ab9 */ /* 0x000fe20000000a00 */
[----:B-----5:R-:W-:Y:S01]  /*12a20*/  SHF.R.S32.HI R4, RZ, 0x1f, R37 ;  /* 0x0000001fff047819 */ /* 0x020fe20000011425 */
[----:B------:R-:W1:Y:S01]  /*12a30*/  S2R R5, SR_TID.X ;  /* 0x0000000000057919 */ /* 0x000e620000002100 */
[----:B------:R-:W-:Y:S02]  /*12a40*/  LOP3.LUT R22, R22, 0xfffffffd, RZ, 0xc0, !PT ;  /* 0xfffffffd16167812 */ /* 0x000fe400078ec0ff */
[----:B-1----:R-:W-:Y:S01]  /*12a50*/  SHF.L.U32 R7, R5, 0x3, RZ ;  /* 0x0000000305077819 */ /* 0x002fe200000006ff */
[----:B------:R-:W-:-:S03]  /*12a60*/  IMAD R5, R24, 0x1000, R34 ;  /* 0x0000100018057824 */ /* 0x000fc600078e0222 */
        /* <DEDUP_REMOVED lines=59> */
.L_x_5277:
        /* <DEDUP_REMOVED lines=10> */
.L_x_5198:
        /* <DEDUP_REMOVED lines=11> */
.L_x_5199:
        /* <DEDUP_REMOVED lines=31> */
.L_x_5201:
[----:B------:R-:W-:Y:S05]  /*13160*/  BSYNC B6 ;  /* 0x0000000000067941 */ /* 0x000fea0003800000 */
.L_x_5200:
[----:B------:R-:W2:Y:S01]  /*13170*/  LDL R4, [R1+0x10] ;  /* 0x0000100001047983 */ /* 0x000ea20000100800 */
[----:B0-----:R-:W0:Y:S01]  /*13180*/  S2R R2, SR_TID.X ;  /* 0x0000000000027919 */ /* 0x001e220000002100 */
[----:B------:R-:W-:Y:S01]  /*13190*/  IMAD.MOV.U32 R21, RZ, RZ, R35 ;  /* 0x000000ffff157224 */ /* 0x000fe200078e0023 */
[----:B------:R-:W-:Y:S01]  /*131a0*/  ULDC.64 UR4, c[0x0][0x298] ;  /* 0x0000a60000047ab9 */ /* 0x000fe20000000a00 */
[----:B------:R-:W3:Y:S01]  /*131b0*/  LDC R5, c[0x0][0x448] ;  /* 0x00011200ff057b82 */ /* 0x000ee20000000800 */
[----:B------:R-:W4:Y:S04]  /*131c0*/  LDL R20, [R1+0x4] ;  /* 0x0000040001147983 */ /* 0x000f280000100800 */
[----:B------:R0:W5:Y:S02]  /*131d0*/  LDL R9, [R1+0x8] ;  /* 0x0000080001097983 */ /* 0x0001640000100800 */
[----:B0-----:R-:W-:-:S04]  /*131e0*/  LOP3.LUT R2, R2, 0x7f, RZ, 0xc0, !PT ;  /* 0x0000007f02027812 */ /* 0x001fc800078ec0ff */
[----:B------:R-:W-:Y:S02]  /*131f0*/  SHF.R.U32.HI R0, RZ, 0x3, R2 ;  /* 0x00000003ff007819 */ /* 0x000fe40000011602 */
[----:B------:R-:W0:Y:S01]  /*13200*/  LDC R2, c[0x0][0x448] ;  /* 0x00011200ff027b82 */ /* 0x000e220000000800 */
[----:B------:R-:W1:Y:S01]  /*13210*/  S2R R35, SR_TID.X ;  /* 0x0000000000237919 */ /* 0x000e620000002100 */
[----:B0-----:R-:W-:-:S13]  /*13220*/  ISETP.NE.AND P6, PT, R2, 0x1, PT ;  /* 0x000000010200780c */ /* 0x001fda0003fc5270 */
[----:B------:R-:W0:Y:S01]  /*13230*/  @P6 LDC R3, c[0x0][0x44c] ;  /* 0x00011300ff036b82 */ /* 0x000e220000000800 */
[----:B-1----:R-:W-:-:S07]  /*13240*/  IMAD.SHL.U32 R35, R35, 0x10, RZ ;  /* 0x0000001023237824 */ /* 0x002fce00078e00ff */
[----:B------:R-:W1:Y:S01]  /*13250*/  @P6 LDC R2, c[0x0][0x450] ;  /* 0x00011400ff026b82 */ /* 0x000e620000000800 */
[----:B------:R-:W-:-:S05]  /*13260*/  LOP3.LUT R35, R0, 0x70, R35, 0xf8, !PT ;  /* 0x0000007000237812 */ /* 0x000fca00078ef823 */
[----:B------:R-:W-:-:S04]  /*13270*/  IMAD R35, R17, 0x40, R35 ;  /* 0x0000004011237824 */ /* 0x000fc800078e0223 */
[----:B------:R-:W-:Y:S02]  /*13280*/  IMAD.MOV.U32 R0, RZ, RZ, R35 ;  /* 0x000000ffff007224 */ /* 0x000fe400078e0023 */
[----:B0-----:R-:W-:-:S05]  /*13290*/  @P6 IMAD.HI.U32 R3, R35, R3, RZ ;  /* 0x0000000323036227 */ /* 0x001fca00078e00ff */
[----:B-1----:R-:W-:Y:S01]  /*132a0*/  @P6 SHF.R.U32.HI R0, RZ, R2, R3 ;  /* 0x00000002ff006219 */ /* 0x002fe20000011603 */
[----:B------:R-:W-:Y:S01]  /*132b0*/  IMAD.WIDE.U32 R2, R36, UR4, RZ ;  /* 0x0000000424027c25 */ /* 0x000fe2000f8e00ff */
[----:B------:R-:W0:Y:S03]  /*132c0*/  S2R R6, SR_TID.X ;  /* 0x0000000000067919 */ /* 0x000e260000002100 */
        /* <DEDUP_REMOVED lines=22> */
[----:B---3--:R-:W-:Y:S02]  /*13430*/  IMAD R0, R5, R0, R35 ;  /* 0x0000000005007224 */ /* 0x008fe400078e0223 */
        /* <DEDUP_REMOVED lines=15> */
[----:B-----5:R-:W-:Y:S01]  /*13530*/  IMAD R3, R9, R5, RZ ;  /* 0x0000000509037224 */ /* 0x020fe200078e02ff */
[----:B------:R-:W-:Y:S01]  /*13540*/  SHFL.IDX PT, R4, R2, RZ, 0x181f ;  /* 0x00181fff02047589 */ /* 0x000fe200000e0000 */
[----:B------:R-:W-:Y:S01]  /*13550*/  IMAD R17, R17, 0x40, R8 ;  /* 0x0000004011117824 */ /* 0x000fe200078e0208 */
[----:B------:R-:W-:Y:S02]  /*13560*/  LOP3.LUT R22, R22, 0xfffffeff, RZ, 0xc0, !PT ;  /* 0xfffffeff16167812 */ /* 0x000fe400078ec0ff */
[----:B------:R-:W0:Y:S02]  /*13570*/  SHFL.IDX PT, R5, R0, RZ, 0x181f ;  /* 0x00181fff00057589 */ /* 0x000e2400000e0000 */
[----:B------:R-:W-:-:S13]  /*13580*/  ISETP.GE.AND P2, PT, R17, R3, PT ;  /* 0x000000031100720c */ /* 0x000fda0003f46270 */
[----:B------:R-:W-:-:S04]  /*13590*/  @P2 LOP3.LUT R22, R22, 0x100, RZ, 0xfc, !PT ;  /* 0x0000010016162812 */ /* 0x000fc800078efcff */
[----:B------:R-:W-:Y:S02]  /*135a0*/  LOP3.LUT R22, R22, 0xffffff7f, RZ, 0xc0, !PT ;  /* 0xffffff7f16167812 */ /* 0x000fe400078ec0ff */
[----:B0-----:R-:W-:-:S05]  /*135b0*/  @!P2 LEA R5, P1, R7, R5, 0x1 ;  /* 0x000000050705a211 */ /* 0x001fca00078208ff */
[----:B------:R-:W-:-:S05]  /*135c0*/  @!P2 IMAD.X R4, RZ, RZ, R4, P1 ;  /* 0x000000ffff04a224 */ /* 0x000fca00008e0604 */
        /* <DEDUP_REMOVED lines=30> */
.L_x_5286:
[----:B------:R-:W-:Y:S01]  /*137b0*/  VIADD R17, R17, 0x30 ;  /* 0x0000003011117836 */ /* 0x000fe20000000000 */
[----:B------:R-:W-:-:S04]  /*137c0*/  LOP3.LUT R22, R22, 0xfffeffff, RZ, 0xc0, !PT ;  /* 0xfffeffff16167812 */ /* 0x000fc800078ec0ff */
[----:B------:R-:W-:-:S13]  /*137d0*/  ISETP.GE.AND P2, PT, R17, R3, PT ;  /* 0x000000031100720c */ /* 0x000fda0003f46270 */
[----:B0-----:R-:W-:Y:S02]  /*137e0*/  @!P2 LEA R2, P1, R7, R0, 0x1 ;  /* 0x000000000702a211 */ /* 0x001fe400078208ff */
[----:B------:R-:W-:-:S03]  /*137f0*/  @P2 LOP3.LUT R22, R22, 0x10000, RZ, 0xfc, !PT ;  /* 0x0001000016162812 */ /* 0x000fc600078efcff */
[----:B-1----:R-:W-:-:S05]  /*13800*/  @!P2 IMAD.X R3, RZ, RZ, R4, P1 ;  /* 0x000000ffff03a224 */ /* 0x002fca00008e0604 */
[----:B------:R-:W-:Y:S01]  /*13810*/  @!PT LDS RZ, [RZ] ;  /* 0x00000000fffff984 */ /* 0x000fe20000000800 */
[----:B------:R-:W-:Y:S01]  /*13820*/  @!PT LDS RZ, [RZ] ;  /* 0x00000000fffff984 */ /* 0x000fe20000000800 */
[----:B------:R-:W-:Y:S01]  /*13830*/  @!PT LDS RZ, [RZ] ;  /* 0x00000000fffff984 */ /* 0x000fe20000000800 */
[----:B------:R0:W-:Y:S01]  /*13840*/  @!P2 LDGSTS.E.BYPASS.LTC128B.128 [R25+0x21c00], desc[UR44][R2.64], !P0 ;  /* 0x21c000000219afae */ /* 0x0001e2000c101d6c */
[----:B------:R-:W-:Y:S01]  /*13850*/  PLOP3.LUT P0, PT, PT, PT, PT, 0x80, 0x0 ;  /* 0x000000000000781c */ /* 0x000fe20003f0f070 */
[----:B------:R-:W-:-:S12]  /*13860*/  NOP ;  /* 0x0000000000007918 */ /* 0x000fd80000000000 */
.L_x_5203:
        /* <DEDUP_REMOVED lines=28> */
.L_x_5205:
[----:B------:R-:W-:Y:S05]  /*13a30*/  BSYNC B6 ;  /* 0x0000000000067941 */ /* 0x000fea0003800000 */
.L_x_5204:
        /* <DEDUP_REMOVED lines=55> */
[----:B------:R-:W-:-:S02]  /*13db0*/  LOP3.LUT R7, R17, 0x40, RZ, 0xfc, !PT ;  /* 0x0000004011077812 */ /* 0x000fc400078efcff */
[----:B0-----:R-:W-:-:S04]  /*13dc0*/  SHF.L.U32 R17, R10, 0x3, RZ ;  /* 0x000000030a117819 */ /* 0x001fc800000006ff */
        /* <DEDUP_REMOVED lines=107> */
.L_x_5296:
        /* <DEDUP_REMOVED lines=23> */
.L_x_5208:
[----:B------:R-:W-:Y:S05]  /*145f0*/  BSYNC B0 ;  /* 0x0000000000007941 */ /* 0x000fea0003800000 */
.L_x_5207:
[----:B------:R-:W-:Y:S01]  /*14600*/  NOP ;  /* 0x0000000000007918 */ /* 0x000fe20000000000 */
[----:B------:R-:W-:-:S13]  /*14610*/  PLOP3.LUT P0, PT, PT, PT, PT, 0x80, 0x0 ;  /* 0x000000000000781c */ /* 0x000fda0003f0f070 */
.L_x_5209:
        /* <DEDUP_REMOVED lines=18> */
.L_x_5297:
[----:B------:R-:W-:Y:S05]  /*14740*/  BSYNC B0 ;  /* 0x0000000000007941 */ /* 0x000fea0003800000 */
.L_x_5210:
[----:B------:R-:W-:-:S05]  /*14750*/  IMAD.U32 R2, RZ, RZ, UR36 ;  /* 0x00000024ff027e24 */ /* 0x000fca000f8e00ff */
[----:B------:R-:W-:-:S13]  /*14760*/  ISETP.NE.AND P0, PT, R2, 0x3, PT ;  /* 0x000000030200780c */ /* 0x000fda0003f05270 */
[----:B------:R-:W-:Y:S05]  /*14770*/  @!P0 BRA `(.L_x_5212) ;  /* 0x0000000000048947 */ /* 0x000fea0003800000 */
[----:B------:R-:W-:Y:S01]  /*14780*/  BPT.TRAP 0x1 ;  /* 0x000000040000795c */ /* 0x000fe20000300000 */
.L_x_5212:
[----:B0-----:R-:W-:Y:S01]  /*14790*/  SHF.L.U32 R0, R26, 0x1f, RZ ;  /* 0x0000001f1a007819 */ /* 0x001fe200000006ff */
[----:B------:R-:W-:Y:S03]  /*147a0*/  BSSY B0, `(.L_x_5213) ;  /* 0x0000003000007945 */ /* 0x000fe60003800000 */
[----:B------:R-:W0:Y:S02]  /*147b0*/  SYNCS.PHASECHK.TRANS64.TRYWAIT P0, [R27+URZ+0x38860], R0 ;  /* 0x038860001b0075a7 */ /* 0x000e24000800017f */
[----:B0-----:R-:W-:Y:S05]  /*147c0*/  @!P0 BRA `(.L_x_5214) ;  /* 0x0000004400088947 */ /* 0x001fea0003800000 */
.L_x_5298:
[----:B------:R-:W-:Y:S05]  /*147d0*/  BSYNC B0 ;  /* 0x0000000000007941 */ /* 0x000fea0003800000 */
.L_x_5213:
        /* <DEDUP_REMOVED lines=110> */
.L_x_5308:
[C---:B------:R-:W-:Y:S02]  /*14ec0*/  LOP3.LUT P6, RZ, R22.reuse, 0x40, RZ, 0xc0, !PT ;  /* 0x0000004016ff7812 */ /* 0x040fe400078cc0ff */
[----:B------:R-:W-:Y:S02]  /*14ed0*/  LOP3.LUT R22, R22, 0xfffffeff, RZ, 0xc0, !PT ;  /* 0xfffffeff16167812 */ /* 0x000fe400078ec0ff */
[C---:B------:R-:W-:Y:S02]  /*14ee0*/  ISETP.LT.OR P6, PT, R30.reuse, 0x31, P6 ;  /* 0x000000311e00780c */ /* 0x040fe400037c1670 */
[----:B------:R-:W-:-:S11]  /*14ef0*/  ISETP.LT.OR P5, PT, R30, 0x31, !P5 ;  /* 0x000000311e00780c */ /* 0x000fd60006fa1670 */
[----:B------:R-:W-:Y:S02]  /*14f00*/  @P6 LOP3.LUT R22, R22, 0x100, RZ, 0xfc, !PT ;  /* 0x0000010016166812 */ /* 0x000fe400078efcff */
[----:B------:R-:W-:Y:S02]  /*14f10*/  ISETP.LT.OR P6, PT, R30, 0x31, !P4 ;  /* 0x000000311e00780c */ /* 0x000fe400067c1670 */
[----:B------:R-:W-:Y:S02]  /*14f20*/  LOP3.LUT R22, R22, 0xffbfffff, RZ, 0xc0, !PT ;  /* 0xffbfffff16167812 */ /* 0x000fe400078ec0ff */
[----:B------:R-:W-:Y:S02]  /*14f30*/  ISETP.LT.OR P4, PT, R30, 0x31, !P2 ;  /* 0x000000311e00780c */ /* 0x000fe40005781670 */
        /* <DEDUP_REMOVED lines=26> */
.L_x_5216:
        /* <DEDUP_REMOVED lines=11> */
.L_x_5217:
[----:B------:R-:W2:Y:S01]  /*15190*/  LDL R3, [R1+0xc] ;  /* 0x00000c0001037983 */ /* 0x000ea20000100800 */
[----:B------:R1:W-:Y:S01]  /*151a0*/  SYNCS.ARRIVE.TRANS64.A1T0 RZ, [R27+URZ+0x38850], RZ ;  /* 0x038850ff1bff79a7 */ /* 0x0003e2000810003f */
[----:B------:R-:W-:Y:S01]  /*151b0*/  BSSY B0, `(.L_x_5218) ;  /* 0x00000f7000007945 */ /* 0x000fe20003800000 */
[----:B--2---:R-:W-:-:S13]  /*151c0*/  ISETP.GE.AND P0, PT, R3, 0x2, PT ;  /* 0x000000020300780c */ /* 0x004fda0003f06270 */
[----:B-1----:R-:W-:Y:S05]  /*151d0*/  @!P0 BRA `(.L_x_5219) ;  /* 0x0000000c00d08947 */ /* 0x002fea0003800000 */
[----:B------:R-:W2:Y:S01]  /*151e0*/  LDL.LU R2, [R1+0x24] ;  /* 0x0000240001027983 */ /* 0x000ea20000300800 */
[----:B------:R-:W-:Y:S01]  /*151f0*/  LOP3.LUT R30, R31, 0x80, RZ, 0xc0, !PT ;  /* 0x000000801f1e7812 */ /* 0x000fe200078ec0ff */
[----:B------:R-:W-:-:S03]  /*15200*/  VIADD R7, R3, 0xfffffffe ;  /* 0xfffffffe03077836 */ /* 0x000fc60000000000 */
[----:B------:R-:W-:Y:S02]  /*15210*/  SHF.R.U32.HI R30, RZ, 0x3, R30 ;  /* 0x00000003ff1e7819 */ /* 0x000fe4000001161e */
[----:B--2---:R-:W-:-:S04]  /*15220*/  LOP3.LUT R2, R2, 0x40, RZ, 0xc0, !PT ;  /* 0x0000004002027812 */ /* 0x004fc800078ec0ff */
[----:B------:R-:W-:-:S07]  /*15230*/  SHF.R.U32.HI R31, RZ, 0x2, R2 ;  /* 0x00000002ff1f7819 */ /* 0x000fce0000011602 */
.L_x_5232:
        /* <DEDUP_REMOVED lines=44> */
.L_x_5220:
[----:B------:R-:W-:Y:S01]  /*15500*/  IMAD R6, R24, 0x8, R23 ;  /* 0x0000000818067824 */ /* 0x000fe200078e0217 */
[----:B------:R-:W-:Y:S01]  /*15510*/  SHF.L.U32 R17, R26, 0x1f, RZ ;  /* 0x0000001f1a117819 */ /* 0x000fe200000006ff */
[----:B------:R-:W-:Y:S01]  /*15520*/  BSSY B1, `(.L_x_5221) ;  /* 0x0000004000017945 */ /* 0x000fe20003800000 */
[----:B------:R-:W-:Y:S02]  /*15530*/  SHF.R.S32.HI R9, RZ, 0x1f, R5 ;  /* 0x0000001fff097819 */ /* 0x000fe40000011405 */
[----:B------:R-:W0:Y:S02]  /*15540*/  SYNCS.PHASECHK.TRANS64.TRYWAIT P0, [R6+URZ+0x38840], R17 ;  /* 0x03884011060075a7 */ /* 0x000e24000800017f */
[----:B0-----:R-:W-:Y:S05]  /*15550*/  @!P0 BRA `(.L_x_5222) ;  /* 0x0000003c00e08947 */ /* 0x001fea0003800000 */
.L_x_5309:
[----:B------:R-:W-:Y:S05]  /*15560*/  BSYNC B1 ;  /* 0x0000000000017941 */ /* 0x000fea0003800000 */
.L_x_5221:
        /* <DEDUP_REMOVED lines=42> */
.L_x_5319:
        /* <DEDUP_REMOVED lines=8> */
.L_x_5224:
        /* <DEDUP_REMOVED lines=11> */
.L_x_5225:
[----:B------:R2:W-:Y:S01]  /*15940*/  SYNCS.ARRIVE.TRANS64.A1T0 RZ, [R6+URZ+0x38830], RZ ;  /* 0x038830ff06ff79a7 */ /* 0x0005e2000810003f */
[----:B------:R-:W-:Y:S05]  /*15950*/  @!P2 BRA `(.L_x_5226) ;  /* 0x000000000004a947 */ /* 0x000fea0003800000 */
[----:B------:R-:W-:Y:S01]  /*15960*/  BPT.TRAP 0x1 ;  /* 0x000000040000795c */ /* 0x000fe20000300000 */
.L_x_5226:
[----:B------:R-:W3:Y:S01]  /*15970*/  SYNCS.PHASECHK.TRANS64.TRYWAIT P0, [R6+URZ+0x38860], R17 ;  /* 0x03886011060075a7 */ /* 0x000ee2000800017f */
[----:B------:R-:W-:Y:S04]  /*15980*/  BSSY B1, `(.L_x_5227) ;  /* 0x0000002000017945 */ /* 0x000fe80003800000 */
[----:B---3--:R-:W-:Y:S05]  /*15990*/  @!P0 BRA `(.L_x_5228) ;  /* 0x0000004000008947 */ /* 0x008fea0003800000 */
.L_x_5320:
[----:B------:R-:W-:Y:S05]  /*159a0*/  BSYNC B1 ;  /* 0x0000000000017941 */ /* 0x000fea0003800000 */
.L_x_5227:
        /* <DEDUP_REMOVED lines=81> */
.L_x_5330:
        /* <DEDUP_REMOVED lines=25> */
.L_x_5230:
        /* <DEDUP_REMOVED lines=11> */
.L_x_5231:
[----:B------:R3:W-:Y:S01]  /*16100*/  SYNCS.ARRIVE.TRANS64.A1T0 RZ, [R6+URZ+0x38850], RZ ;  /* 0x038850ff06ff79a7 */ /* 0x0007e2000810003f */
[----:B------:R-:W-:Y:S05]  /*16110*/  @P3 BRA `(.L_x_5232) ;  /* 0xfffffff000483947 */ /* 0x000fea000383ffff */
.L_x_5219:
[----:B------:R-:W-:Y:S05]  /*16120*/  BSYNC B0 ;  /* 0x0000000000007941 */ /* 0x000fea0003800000 */
.L_x_5218:
        /* <DEDUP_REMOVED lines=21> */
.L_x_5234:
[----:B------:R-:W-:Y:S05]  /*16280*/  BSYNC B0 ;  /* 0x0000000000007941 */ /* 0x000fea0003800000 */
.L_x_5233:
[----:B------:R-:W-:-:S07]  /*16290*/  SEL R24, R24, RZ, P0 ;  /* 0x000000ff18187207 */ /* 0x000fce0000000000 */
.L_x_5187:
[----:B------:R-:W-:Y:S05]  /*162a0*/  BSYNC B7 ;  /* 0x0000000000077941 */ /* 0x000fea0003800000 */
.L_x_5185:
        /* <DEDUP_REMOVED lines=11> */
.L_x_5235:
        /* <DEDUP_REMOVED lines=11> */
[----:B------:R-:W-:Y:S02]  /*16410*/  MOV R17, RZ ;  /* 0x000000ff00117202 */ /* 0x000fe40000000f00 */
[C---:B------:R-:W-:Y:S01]  /*16420*/  ISETP.GE.U32.AND P2, PT, R8.reuse, 0x2, PT ;  /* 0x000000020800780c */ /* 0x040fe20003f46070 */
[----:B------:R-:W-:Y:S01]  /*16430*/  SHFL.IDX PT, R0, R16, RZ, 0x1f ;  /* 0x00001fff10007589 */ /* 0x000fe200000e0000 */
[C---:B------:R-:W-:Y:S02]  /*16440*/  ISETP.GE.U32.AND P3, PT, R8.reuse, 0x4, PT ;  /* 0x000000040800780c */ /* 0x040fe40003f66070 */
        /* <DEDUP_REMOVED lines=21> */
.L_x_5340:
[----:B------:R-:W-:Y:S02]  /*165a0*/  ULDC UR4, c[0x0][0xd38] ;  /* 0x00034e0000047ab9 */ /* 0x000fe40000000800 */
[----:B------:R-:W-:-:S04]  /*165b0*/  IMAD.U32 R4, RZ, RZ, UR4 ;  /* 0x00000004ff047e24 */ /* 0x000fc8000f8e00ff */
[----:B--2---:R-:W-:-:S04]  /*165c0*/  IMAD R14, R14, R4, RZ ;  /* 0x000000040e0e7224 */ /* 0x004fc800078e02ff */
[----:B------:R-:W-:-:S05]  /*165d0*/  IMAD.IADD R5, R5, 0x1, R14 ;  /* 0x0000000105057824 */ /* 0x000fca00078e020e */
[----:B------:R-:W-:-:S13]  /*165e0*/  ISETP.GT.AND P6, PT, R5, R0, PT ;  /* 0x000000000500720c */ /* 0x000fda0003fc4270 */
[----:B------:R-:W-:Y:S05]  /*165f0*/  @P6 BRA `(.L_x_5238) ;  /* 0x00000000009c6947 */ /* 0x000fea0003800000 */
.L_x_5243:
        /* <DEDUP_REMOVED lines=14> */
.L_x_5241:
[----:B------:R-:W-:Y:S05]  /*166e0*/  BSYNC B0 ;  /* 0x0000000000007941 */ /* 0x000fea0003800000 */
.L_x_5240:
        /* <DEDUP_REMOVED lines=18> */
.L_x_5348:
[----:B------:R-:W-:Y:S02]  /*16810*/  ULDC UR4, c[0x0][0xd38] ;  /* 0x00034e0000047ab9 */ /* 0x000fe40000000800 */
[----:B------:R-:W-:-:S04]  /*16820*/  IMAD.U32 R4, RZ, RZ, UR4 ;  /* 0x00000004ff047e24 */ /* 0x000fc8000f8e00ff */
[----:B--2---:R-:W-:-:S04]  /*16830*/  IMAD R14, R14, R4, RZ ;  /* 0x000000040e0e7224 */ /* 0x004fc800078e02ff */
[----:B------:R-:W-:-:S05]  /*16840*/  IMAD.IADD R5, R14, 0x1, R5 ;  /* 0x000000010e057824 */ /* 0x000fca00078e0205 */
[----:B------:R-:W-:-:S13]  /*16850*/  ISETP.GT.AND P6, PT, R5, R0, PT ;  /* 0x000000000500720c */ /* 0x000fda0003fc4270 */
[----:B------:R-:W-:Y:S05]  /*16860*/  @!P6 BRA `(.L_x_5243) ;  /* 0xfffffffc0064e947 */ /* 0x000fea000383ffff */
.L_x_5238:
        /* <DEDUP_REMOVED lines=8> */
.L_x_5352:
[----:B------:R-:W-:Y:S01]  /*168f0*/  ISETP.NE.AND P0, PT, R3, RZ, PT ;  /* 0x000000ff0300720c */ /* 0x000fe20003f05270 */
[----:B------:R-:W-:-:S12]  /*16900*/  IMAD.MOV.U32 R14, RZ, RZ, RZ ;  /* 0x000000ffff0e7224 */ /* 0x000fd800078e00ff */
[----:B------:R-:W-:Y:S05]  /*16910*/  @!P0 BRA `(.L_x_5245) ;  /* 0x0000000000108947 */ /* 0x000fea0003800000 */
[----:B------:R-:W-:Y:S01]  /*16920*/  UMOV UR4, 0xffffffff ;  /* 0xffffffff00047882 */ /* 0x000fe20000000000 */
[----:B------:R-:W-:Y:S02]  /*16930*/  VIADD R12, R6, 0xffffffff ;  /* 0xffffffff060c7836 */ /* 0x000fe40000000000 */
[----:B------:R-:W-:Y:S05]  /*16940*/  BRA.DIV UR4, `(.L_x_5246) ;  /* 0x00000042042c7947 */ /* 0x000fea000b800000 */
[----:B------:R4:W0:Y:S02]  /*16950*/  SHFL.IDX PT, R14, R2, R12, 0x1f ;  /* 0x00001f0c020e7589 */ /* 0x00082400000e0000 */
.L_x_5245:
        /* <DEDUP_REMOVED lines=66> */
.L_x_5239:
[----:B------:R-:W-:Y:S01]  /*16d80*/  UMOV UR4, URZ ;  /* 0x0000003f00047c82 */ /* 0x000fe20008000000 */
[----:B------:R-:W-:Y:S01]  /*16d90*/  UMOV UR5, URZ ;  /* 0x0000003f00057c82 */ /* 0x000fe20008000000 */
[----:B------:R-:W-:Y:S01]  /*16da0*/  ULDC UR6, c[0x0][0xd3c] ;  /* 0x00034f0000067ab9 */ /* 0x000fe20000000800 */
[----:B------:R-:W-:Y:S02]  /*16db0*/  IMAD.MOV.U32 R16, RZ, RZ, R0 ;  /* 0x000000ffff107224 */ /* 0x000fe400078e0000 */
[----:B------:R-:W-:Y:S02]  /*16dc0*/  IMAD.U32 R17, RZ, RZ, UR4 ;  /* 0x00000004ff117e24 */ /* 0x000fe4000f8e00ff */
[----:B------:R-:W-:Y:S02]  /*16dd0*/  IMAD.U32 R18, RZ, RZ, UR5 ;  /* 0x00000005ff127e24 */ /* 0x000fe4000f8e00ff */
[----:B------:R-:W-:-:S07]  /*16de0*/  IMAD.U32 R19, RZ, RZ, UR6 ;  /* 0x00000006ff137e24 */ /* 0x000fce000f8e00ff */
.L_x_5247:
        /* <DEDUP_REMOVED lines=10> */
.L_x_5236:
[----:B------:R-:W-:Y:S02]  /*16e90*/  ULDC UR4, c[0x0][0xd3c] ;  /* 0x00034f0000047ab9 */ /* 0x000fe40000000800 */
[----:B0-----:R-:W-:-:S13]  /*16ea0*/  ISETP.GE.AND P0, PT, R19, UR4, PT ;  /* 0x0000000413007c0c */ /* 0x001fda000bf06270 */
[----:B------:R-:W-:Y:S05]  /*16eb0*/  @!P0 BRA `(.L_x_5248) ;  /* 0xffffffa800588947 */ /* 0x000fea000383ffff */
[----:B------:R-:W-:Y:S05]  /*16ec0*/  BSYNC B8 ;  /* 0x0000000000087941 */ /* 0x000fea0003800000 */
.L_x_5181:
        /* <DEDUP_REMOVED lines=12> */
.L_x_5355:
[----:B------:R-:W-:Y:S05]  /*16f90*/  BSYNC B0 ;  /* 0x0000000000007941 */ /* 0x000fea0003800000 */
.L_x_5249:
[----:B------:R-:W-:-:S03]  /*16fa0*/  UMOV UR4, 0xffffffff ;  /* 0xffffffff00047882 */ /* 0x000fc60000000000 */
[----:B------:R-:W-:Y:S05]  /*16fb0*/  BRA.DIV UR4, `(.L_x_5251) ;  /* 0x0000003a04c87947 */ /* 0x000fea000b800000 */
[----:B------:R-:W0:Y:S02]  /*16fc0*/  S2R R0, SR_TID.X ;  /* 0x0000000000007919 */ /* 0x000e240000002100 */
[----:B0-----:R-:W-:-:S04]  /*16fd0*/  SHF.R.U32.HI R0, RZ, 0x5, R0 ;  /* 0x00000005ff007819 */ /* 0x001fc80000011600 */
[----:B------:R-:W-:-:S05]  /*16fe0*/  LOP3.LUT R0, R0, 0x3, RZ, 0xc0, !PT ;  /* 0x0000000300007812 */ /* 0x000fca00078ec0ff */
[----:B------:R0:W0:Y:S02]  /*16ff0*/  SHFL.IDX PT, R14, R0, RZ, 0x1f ;  /* 0x00001fff000e7589 */ /* 0x00002400000e0000 */
.L_x_5358:
[----:B0-----:R-:W-:Y:S01]  /*17000*/  ISETP.NE.AND P0, PT, R14, RZ, PT ;  /* 0x000000ff0e00720c */ /* 0x001fe20003f05270 */
[----:B------:R-:W-:-:S12]  /*17010*/  BSSY B0, `(.L_x_5252) ;  /* 0x0000024000007945 */ /* 0x000fd80003800000 */
[----:B------:R-:W-:Y:S05]  /*17020*/  @P0 BRA `(.L_x_5253) ;  /* 0x0000000000880947 */ /* 0x000fea0003800000 */
[----:B------:R-:W-:-:S03]  /*17030*/  UMOV UR4, 0xffffffff ;  /* 0xffffffff00047882 */ /* 0x000fc60000000000 */
[----:B------:R-:W-:Y:S05]  /*17040*/  BRA.DIV UR4, `(.L_x_5254) ;  /* 0x0000003a04d87947 */ /* 0x000fea000b800000 */
[----:B------:R-:W-:-:S13]  /*17050*/  ELECT P6, URZ, PT ;  /* 0x00000000003f782f */ /* 0x000fda00038c0000 */
.L_x_5361:
[----:B------:R-:W-:Y:S05]  /*17060*/  @!P6 BRA `(.L_x_5253) ;  /* 0x000000000078e947 */ /* 0x000fea0003800000 */
[----:B------:R-:W-:-:S06]  /*17070*/  ULOP3.LUT UR4, UR42, 0x2, URZ, 0xfc, !UPT ;  /* 0x000000022a047892 */ /* 0x000fcc000f8efc3f */
[----:B------:R-:W-:-:S05]  /*17080*/  IMAD.U32 R0, RZ, RZ, UR4 ;  /* 0x00000004ff007e24 */ /* 0x000fca000f8e00ff */
[----:B------:R-:W-:-:S13]  /*17090*/  ISETP.NE.AND P0, PT, R0, 0x3, PT ;  /* 0x000000030000780c */ /* 0x000fda0003f05270 */
[----:B------:R-:W-:Y:S05]  /*170a0*/  @!P0 BRA `(.L_x_5255) ;  /* 0x0000000000048947 */ /* 0x000fea0003800000 */
[----:B------:R-:W-:Y:S01]  /*170b0*/  BPT.TRAP 0x1 ;  /* 0x000000040000795c */ /* 0x000fe20000300000 */
.L_x_5255:
[----:B------:R-:W-:Y:S01]  /*170c0*/  IMAD R5, R24, 0x8, R7 ;  /* 0x0000000818057824 */ /* 0x000fe200078e0207 */
[----:B------:R-:W-:Y:S01]  /*170d0*/  SHF.L.U32 R0, R26, 0x1f, RZ ;  /* 0x0000001f1a007819 */ /* 0x000fe200000006ff */
[----:B------:R-:W-:-:S03]  /*170e0*/  VIADD R24, R24, 0x1 ;  /* 0x0000000118187836 */ /* 0x000fc60000000000 */
[----:B------:R-:W0:Y:S02]  /*170f0*/  SYNCS.PHASECHK.TRANS64.TRYWAIT P1, [R5+URZ+0x38840], R0 ;  /* 0x03884000050075a7 */ /* 0x000e24000802017f */
[----:B------:R-:W-:-:S04]  /*17100*/  ISETP.NE.AND P2, PT, R24, 0x2, PT ;  /* 0x000000021800780c */ /* 0x000fc80003f45270 */
[----:B------:R-:W-:Y:S01]  /*17110*/  SEL R3, RZ, 0x1, P2 ;  /* 0x00000001ff037807 */ /* 0x000fe20001000000 */
[----:B0-----:R-:W-:Y:S08]  /*17120*/  @!P1 BRA `(.L_x_5256) ;  /* 0x0000003800c09947 */ /* 0x001ff00003800000 */
.L_x_5362:
[----:B------:R-:W-:Y:S02]  /*17130*/  SEL R24, R24, RZ, P2 ;  /* 0x000000ff18187207 */ /* 0x000fe40001000000 */
[----:B------:R-:W-:Y:S01]  /*17140*/  LOP3.LUT R2, R26, R3, RZ, 0x3c, !PT ;  /* 0x000000031a027212 */ /* 0x000fe200078e3cff */
[----:B------:R-:W-:Y:S06]  /*17150*/  @!P0 BRA `(.L_x_5257) ;  /* 0x0000000000048947 */ /* 0x000fec0003800000 */
[----:B------:R-:W-:Y:S01]  /*17160*/  BPT.TRAP 0x1 ;  /* 0x000000040000795c */ /* 0x000fe20000300000 */
.L_x_5257:
[----:B------:R-:W-:Y:S01]  /*17170*/  IMAD R3, R24, 0x8, R7 ;  /* 0x0000000818037824 */ /* 0x000fe200078e0207 */
[----:B------:R-:W-:-:S04]  /*17180*/  SHF.L.U32 R2, R2, 0x1f, RZ ;  /* 0x0000001f02027819 */ /* 0x000fc800000006ff */
[----:B------:R-:W0:Y:S02]  /*17190*/  SYNCS.PHASECHK.TRANS64.TRYWAIT P1, [R3+URZ+0x38840], R2 ;  /* 0x03884002030075a7 */ /* 0x000e24000802017f */
[----:B0-----:R-:W-:Y:S05]  /*171a0*/  @!P1 BRA `(.L_x_5258) ;  /* 0x0000003800b49947 */ /* 0x001fea0003800000 */
.L_x_5363:
[----:B------:R-:W-:Y:S05]  /*171b0*/  @!P0 BRA `(.L_x_5259) ;  /* 0x0000000000048947 */ /* 0x000fea0003800000 */
[----:B------:R-:W-:Y:S01]  /*171c0*/  BPT.TRAP 0x1 ;  /* 0x000000040000795c */ /* 0x000fe20000300000 */
.L_x_5259:
[----:B------:R-:W0:Y:S02]  /*171d0*/  SYNCS.PHASECHK.TRANS64.TRYWAIT P1, [R5+URZ+0x38860], R0 ;  /* 0x03886000050075a7 */ /* 0x000e24000802017f */
[----:B0-----:R-:W-:Y:S05]  /*171e0*/  @!P1 BRA `(.L_x_5260) ;  /* 0x0000003800b89947 */ /* 0x001fea0003800000 */
.L_x_5364:
[----:B------:R-:W-:Y:S05]  /*171f0*/  @!P0 BRA `(.L_x_5261) ;  /* 0x0000000000048947 */ /* 0x000fea0003800000 */
[----:B------:R-:W-:Y:S01]  /*17200*/  BPT.TRAP 0x1 ;  /* 0x000000040000795c */ /* 0x000fe20000300000 */
.L_x_5261:
[----:B------:R0:W0:Y:S02]  /*17210*/  SYNCS.PHASECHK.TRANS64.TRYWAIT P0, [R3+URZ+0x38860], R2 ;  /* 0x03886002030075a7 */ /* 0x000024000800017f */
[----:B0-----:R-:W-:Y:S05]  /*17220*/  @!P0 NANOSLEEP.SYNCS 0x989680 ;  /* 0x009896800000895d */ /* 0x001fea0003900000 */
[----:B------:R-:W0:Y:S02]  /*17230*/  @!P0 SYNCS.PHASECHK.TRANS64 P0, [R3+URZ+0x38860], R2 ;  /* 0x03886002030085a7 */ /* 0x000e24000800007f */
[----:B0-----:R-:W-:Y:S05]  /*17240*/  @!P0 BRA `(.L_x_5261) ;  /* 0xfffffffc00f08947 */ /* 0x001fea000383ffff */
.L_x_5253:
[----:B------:R-:W-:Y:S05]  /*17250*/  BSYNC B0 ;  /* 0x0000000000007941 */ /* 0x000fea0003800000 */
.L_x_5252:
[----:B------:R-:W-:Y:S05]  /*17260*/  EXIT ;  /* 0x000000000000794d */ /* 0x000fea0003800000 */
.L_x_5123:
[----:B0-----:R0:W1:Y:S02]  /*17270*/  SYNCS.PHASECHK.TRANS64.TRYWAIT P1, [R17+URZ+0x38800], R4 ;  /* 0x03880004110075a7 */ /* 0x001064000802017f */
[----:B-1----:R-:W-:Y:S05]  /*17280*/  @!P1 NANOSLEEP.SYNCS 0x989680 ;  /* 0x009896800000995d */ /* 0x002fea0003900000 */
[----:B------:R-:W1:Y:S02]  /*17290*/  @!P1 SYNCS.PHASECHK.TRANS64 P1, [R17+URZ+0x38800], R4 ;  /* 0x03880004110095a7 */ /* 0x000e64000802007f */
[----:B-1----:R-:W-:Y:S05]  /*172a0*/  @!P1 BRA `(.L_x_5123) ;  /* 0xfffffffc00f09947 */ /* 0x002fea000383ffff */
[----:B------:R-:W-:Y:S05]  /*172b0*/  BRA `(.L_x_5262) ;  /* 0xfffffec400a07947 */ /* 0x000fea000383ffff */
.L_x_5127:
[----:B--2---:R2:W3:Y:S02]  /*172c0*/  SYNCS.PHASECHK.TRANS64.TRYWAIT P1, [R9+URZ+0x38830], R6 ;  /* 0x03883006090075a7 */ /* 0x0044e4000802017f */
[----:B---3--:R-:W-:Y:S05]  /*172d0*/  @!P1 NANOSLEEP.SYNCS 0x989680 ;  /* 0x009896800000995d */ /* 0x008fea0003900000 */
[----:B------:R-:W3:Y:S02]  /*172e0*/  @!P1 SYNCS.PHASECHK.TRANS64 P1, [R9+URZ+0x38830], R6 ;  /* 0x03883006090095a7 */ /* 0x000ee4000802007f */
[----:B---3--:R-:W-:Y:S05]  /*172f0*/  @!P1 BRA `(.L_x_5127) ;  /* 0xfffffffc00f09947 */ /* 0x008fea000383ffff */
[----:B------:R-:W-:Y:S05]  /*17300*/  BRA `(.L_x_5126) ;  /* 0xfffffec400c07947 */ /* 0x000fea000383ffff */
.L_x_5128:
[----:B---3--:R3:W4:Y:S02]  /*17310*/  SYNCS.PHASECHK.TRANS64.TRYWAIT P1, [R17+URZ+0x38810], R4 ;  /* 0x03881004110075a7 */ /* 0x008724000802017f */
[----:B----4-:R-:W-:Y:S05]  /*17320*/  @!P1 NANOSLEEP.SYNCS 0x989680 ;  /* 0x009896800000995d */ /* 0x010fea0003900000 */
[----:B------:R-:W4:Y:S02]  /*17330*/  @!P1 SYNCS.PHASECHK.TRANS64 P1, [R17+URZ+0x38810], R4 ;  /* 0x03881004110095a7 */ /* 0x000f24000802007f */
[----:B----4-:R-:W-:Y:S05]  /*17340*/  @!P1 BRA `(.L_x_5128) ;  /* 0xfffffffc00f09947 */ /* 0x010fea000383ffff */
[----:B------:R-:W-:Y:S05]  /*17350*/  BRA `(.L_x_5263) ;  /* 0xfffffec8004c7947 */ /* 0x000fea000383ffff */
.L_x_5132:
[----:B0-----:R0:W3:Y:S02]  /*17360*/  SYNCS.PHASECHK.TRANS64.TRYWAIT P1, [R9+URZ+0x38850], R6 ;  /* 0x03885006090075a7 */ /* 0x0010e4000802017f */
[----:B---3--:R-:W-:Y:S05]  /*17370*/  @!P1 NANOSLEEP.SYNCS 0x989680 ;  /* 0x009896800000995d */ /* 0x008fea0003900000 */
[----:B------:R-:W3:Y:S02]  /*17380*/  @!P1 SYNCS.PHASECHK.TRANS64 P1, [R9+URZ+0x38850], R6 ;  /* 0x03885006090095a7 */ /* 0x000ee4000802007f */
[----:B---3--:R-:W-:Y:S05]  /*17390*/  @!P1 BRA `(.L_x_5132) ;  /* 0xfffffffc00f09947 */ /* 0x008fea000383ffff */
[----:B------:R-:W-:Y:S05]  /*173a0*/  BRA `(.L_x_5131) ;  /* 0xfffffec8007c7947 */ /* 0x000fea000383ffff */
.L_x_5139:
[----:B-1----:R1:W2:Y:S02]  /*173b0*/  SYNCS.PHASECHK.TRANS64.TRYWAIT P1, [R9+URZ+0x38830], R8 ;  /* 0x03883008090075a7 */ /* 0x0022a4000802017f */
[----:B--2---:R-:W-:Y:S05]  /*173c0*/  @!P1 NANOSLEEP.SYNCS 0x989680 ;  /* 0x009896800000995d */ /* 0x004fea0003900000 */
[----:B------:R-:W2:Y:S02]  /*173d0*/  @!P1 SYNCS.PHASECHK.TRANS64 P1, [R9+URZ+0x38830], R8 ;  /* 0x03883008090095a7 */ /* 0x000ea4000802007f */
[----:B--2---:R-:W-:Y:S05]  /*173e0*/  @!P1 BRA `(.L_x_5139) ;  /* 0xfffffffc00f09947 */ /* 0x004fea000383ffff */
[----:B------:R-:W-:Y:S05]  /*173f0*/  BRA `(.L_x_5138) ;  /* 0xfffffef400887947 */ /* 0x000fea000383ffff */
.L_x_5143:
[----:B---3--:R3:W4:Y:S02]  /*17400*/  SYNCS.PHASECHK.TRANS64.TRYWAIT P1, [R9+URZ+0x38850], R8 ;  /* 0x03885008090075a7 */ /* 0x008724000802017f */
[----:B----4-:R-:W-:Y:S05]  /*17410*/  @!P1 NANOSLEEP.SYNCS 0x989680 ;  /* 0x009896800000995d */ /* 0x010fea0003900000 */
[----:B------:R-:W4:Y:S02]  /*17420*/  @!P1 SYNCS.PHASECHK.TRANS64 P1, [R9+URZ+0x38850], R8 ;  /* 0x03885008090095a7 */ /* 0x000f24000802007f */
[----:B----4-:R-:W-:Y:S05]  /*17430*/  @!P1 BRA `(.L_x_5143) ;  /* 0xfffffffc00f09947 */ /* 0x010fea000383ffff */
[----:B------:R-:W-:Y:S05]  /*17440*/  BRA `(.L_x_5142) ;  /* 0xfffffef400e87947 */ /* 0x000fea000383ffff */
.L_x_5151:
[----:B-1----:R1:W2:Y:S02]  /*17450*/  SYNCS.PHASECHK.TRANS64.TRYWAIT P1, [R9+URZ+0x38830], R8 ;  /* 0x03883008090075a7 */ /* 0x0022a4000802017f */
[----:B--2---:R-:W-:Y:S05]  /*17460*/  @!P1 NANOSLEEP.SYNCS 0x989680 ;  /* 0x009896800000995d */ /* 0x004fea0003900000 */
[----:B------:R-:W2:Y:S02]  /*17470*/  @!P1 SYNCS.PHASECHK.TRANS64 P1, [R9+URZ+0x38830], R8 ;  /* 0x03883008090095a7 */ /* 0x000ea4000802007f */
[----:B--2---:R-:W-:Y:S05]  /*17480*/  @!P1 BRA `(.L_x_5151) ;  /* 0xfffffffc00f09947 */ /* 0x004fea000383ffff */
[----:B------:R-:W-:Y:S05]  /*17490*/  BRA `(.L_x_5150) ;  /* 0xffffff2c00087947 */ /* 0x000fea000383ffff */
.L_x_5155:
[----:B---3--:R3:W4:Y:S02]  /*174a0*/  SYNCS.PHASECHK.TRANS64.TRYWAIT P1, [R9+URZ+0x38850], R8 ;  /* 0x03885008090075a7 */ /* 0x008724000802017f */
[----:B----4-:R-:W-:Y:S05]  /*174b0*/  @!P1 NANOSLEEP.SYNCS 0x989680 ;  /* 0x009896800000995d */ /* 0x010fea0003900000 */
[----:B------:R-:W4:Y:S02]  /*174c0*/  @!P1 SYNCS.PHASECHK.TRANS64 P1, [R9+URZ+0x38850], R8 ;  /* 0x03885008090095a7 */ /* 0x000f24000802007f */
[----:B----4-:R-:W-:Y:S05]  /*174d0*/  @!P1 BRA `(.L_x_5155) ;  /* 0xfffffffc00f09947 */ /* 0x010fea000383ffff */
[----:B------:R-:W-:Y:S05]  /*174e0*/  BRA `(.L_x_5154) ;  /* 0xffffff2c00687947 */ /* 0x000fea000383ffff */
.L_x_5193:
        /* <DEDUP_REMOVED lines=10> */
.L_x_5265:
[----:B------:R-:W-:Y:S05]  /*17590*/  BSYNC B0 ;  /* 0x0000000000007941 */ /* 0x000fea0003800000 */
.L_x_5264:
[----:B------:R-:W-:Y:S05]  /*175a0*/  BRA `(.L_x_5266) ;  /* 0xffffffb0001c7947 */ /* 0x000fea000383ffff */
.L_x_5196:
[----:B0-----:R0:W1:Y:S02]  /*175b0*/  SYNCS.PHASECHK.TRANS64.TRYWAIT P0, [R27+URZ+0x38840], R0 ;  /* 0x038840001b0075a7 */ /* 0x001064000800017f */
[----:B-1----:R-:W-:Y:S05]  /*175c0*/  @!P0 NANOSLEEP.SYNCS 0x989680 ;  /* 0x009896800000895d */ /* 0x002fea0003900000 */
[----:B------:R-:W1:Y:S02]  /*175d0*/  @!P0 SYNCS.PHASECHK.TRANS64 P0, [R27+URZ+0x38840], R0 ;  /* 0x038840001b0085a7 */ /* 0x000e64000800007f */
[----:B-1----:R-:W-:Y:S05]  /*175e0*/  @!P0 BRA `(.L_x_5196) ;  /* 0xfffffffc00f08947 */ /* 0x002fea000383ffff */
[----:B------:R-:W-:Y:S05]  /*175f0*/  BRA `(.L_x_5267) ;  /* 0xffffffb000fc7947 */ /* 0x000fea000383ffff */
.L_x_5197:
        /* <DEDUP_REMOVED lines=8> */
.L_x_5269:
[----:B------:R-:W-:Y:S05]  /*17680*/  BSYNC B0 ;  /* 0x0000000000007941 */ /* 0x000fea0003800000 */
.L_x_5268:
        /* <DEDUP_REMOVED lines=9> */
.L_x_5270:
[----:B------:R-:W-:Y:S02]  /*17720*/  IMAD.MOV.U32 R13, RZ, RZ, R4 ;  /* 0x000000ffff0d7224 */ /* 0x000fe400078e0004 */
[----:B------:R-:W-:Y:S02]  /*17730*/  IMAD.MOV.U32 R12, RZ, RZ, 0x1 ;  /* 0x00000001ff0c7424 */ /* 0x000fe400078e00ff */
[----:B------:R-:W-:-:S07]  /*17740*/  IMAD.MOV.U32 R3, RZ, RZ, R14 ;  /* 0x000000ffff037224 */ /* 0x000fce00078e000e */
[----:B------:R-:W-:Y:S05]  /*17750*/  WARPSYNC.COLLECTIVE R15, `(.L_x_5271) ;  /* 0x000000000f087348 */ /* 0x000fea0003c00000 */
[----:B------:R0:W1:Y:S02]  /*17760*/  SHFL.IDX P6, R14, R13, R12, R11 ;  /* 0x0000000c0d0e7389 */ /* 0x00006400000c000b */
[----:B01----:R-:W-:Y:S01]  /*17770*/  ENDCOLLECTIVE ;  /* 0x000000000000791b */ /* 0x003fe20003800000 */
.L_x_5271:
        /* <DEDUP_REMOVED lines=15> */
.L_x_5272:
[----:B------:R-:W-:Y:S02]  /*17870*/  @P0 IMAD R6, R5, 0x2, R23 ;  /* 0x0000000205060824 */ /* 0x000fe400078e0217 */
[----:B------:R-:W-:Y:S02]  /*17880*/  IMAD.MOV.U32 R13, RZ, RZ, R4 ;  /* 0x000000ffff0d7224 */ /* 0x000fe400078e0004 */
[----:B------:R-:W-:Y:S02]  /*17890*/  IMAD.MOV.U32 R12, RZ, RZ, 0x2 ;  /* 0x00000002ff0c7424 */ /* 0x000fe400078e00ff */
[----:B------:R-:W-:-:S07]  /*178a0*/  IMAD.MOV.U32 R3, RZ, RZ, R14 ;  /* 0x000000ffff037224 */ /* 0x000fce00078e000e */
[----:B------:R-:W-:Y:S05]  /*178b0*/  WARPSYNC.COLLECTIVE R15, `(.L_x_5273) ;  /* 0x000000000f087348 */ /* 0x000fea0003c00000 */
[----:B------:R0:W1:Y:S02]  /*178c0*/  SHFL.IDX P6, R14, R13, R12, R11 ;  /* 0x0000000c0d0e7389 */ /* 0x00006400000c000b */
[----:B01----:R-:W-:Y:S01]  /*178d0*/  ENDCOLLECTIVE ;  /* 0x000000000000791b */ /* 0x003fe20003800000 */
.L_x_5273:
        /* <DEDUP_REMOVED lines=15> */
.L_x_5274:
[----:B------:R-:W-:Y:S02]  /*179d0*/  @P0 IMAD R6, R5, 0x2, R23 ;  /* 0x0000000205060824 */ /* 0x000fe400078e0217 */
[----:B------:R-:W-:Y:S02]  /*179e0*/  IMAD.MOV.U32 R13, RZ, RZ, R4 ;  /* 0x000000ffff0d7224 */ /* 0x000fe400078e0004 */
[----:B------:R-:W-:Y:S02]  /*179f0*/  IMAD.MOV.U32 R12, RZ, RZ, 0x3 ;  /* 0x00000003ff0c7424 */ /* 0x000fe400078e00ff */
[----:B------:R-:W-:-:S07]  /*17a00*/  IMAD.MOV.U32 R3, RZ, RZ, R14 ;  /* 0x000000ffff037224 */ /* 0x000fce00078e000e */
[----:B------:R-:W-:Y:S05]  /*17a10*/  WARPSYNC.COLLECTIVE R15, `(.L_x_5275) ;  /* 0x000000000f087348 */ /* 0x000fea0003c00000 */
[----:B------:R0:W1:Y:S02]  /*17a20*/  SHFL.IDX P6, R14, R13, R12, R11 ;  /* 0x0000000c0d0e7389 */ /* 0x00006400000c000b */
[----:B01----:R-:W-:Y:S01]  /*17a30*/  ENDCOLLECTIVE ;  /* 0x000000000000791b */ /* 0x003fe20003800000 */
.L_x_5275:
        /* <DEDUP_REMOVED lines=10> */
.L_x_5276:
[----:B------:R-:W-:Y:S01]  /*17ae0*/  @!PT LDS RZ, [RZ] ;  /* 0x00000000fffff984 */ /* 0x000fe20000000800 */
[----:B------:R-:W-:Y:S01]  /*17af0*/  @!PT LDS RZ, [RZ] ;  /* 0x00000000fffff984 */ /* 0x000fe20000000800 */
[----:B------:R-:W-:Y:S01]  /*17b00*/  @!PT LDS RZ, [RZ] ;  /* 0x00000000fffff984 */ /* 0x000fe20000000800 */
[----:B------:R0:W-:Y:S01]  /*17b10*/  @P0 LDGSTS.E.BYPASS.LTC128B.128 [R6+0x23400], desc[UR44][R2.64], !P2 ;  /* 0x2340000002060fae */ /* 0x0001e2000d101d6c */
[----:B------:R-:W-:Y:S01]  /*17b20*/  IMAD.MOV.U32 R0, RZ, RZ, R14 ;  /* 0x000000ffff007224 */ /* 0x000fe200078e000e */
[----:B------:R-:W-:Y:S06]  /*17b30*/  BRA `(.L_x_5277) ;  /* 0xffffffb000b87947 */ /* 0x000fec000383ffff */
.L_x_5202:
        /* <DEDUP_REMOVED lines=10> */
.L_x_5278:
        /* <DEDUP_REMOVED lines=9> */
.L_x_5279:
[----:B------:R-:W-:Y:S02]  /*17c70*/  IMAD.MOV.U32 R13, RZ, RZ, R2 ;  /* 0x000000ffff0d7224 */ /* 0x000fe400078e0002 */
[----:B------:R-:W-:Y:S02]  /*17c80*/  IMAD.MOV.U32 R12, RZ, RZ, 0x1 ;  /* 0x00000001ff0c7424 */ /* 0x000fe400078e00ff */
[----:B------:R-:W-:-:S07]  /*17c90*/  IMAD.MOV.U32 R5, RZ, RZ, R14 ;  /* 0x000000ffff057224 */ /* 0x000fce00078e000e */
[----:B------:R-:W-:Y:S05]  /*17ca0*/  WARPSYNC.COLLECTIVE R15, `(.L_x_5280) ;  /* 0x000000000f087348 */ /* 0x000fea0003c00000 */
[----:B------:R0:W1:Y:S02]  /*17cb0*/  SHFL.IDX P6, R14, R13, R12, R11 ;  /* 0x0000000c0d0e7389 */ /* 0x00006400000c000b */
[----:B01----:R-:W-:Y:S01]  /*17cc0*/  ENDCOLLECTIVE ;  /* 0x000000000000791b */ /* 0x003fe20003800000 */
.L_x_5280:
        /* <DEDUP_REMOVED lines=15> */
.L_x_5281:
        /* <DEDUP_REMOVED lines=8> */
.L_x_5282:
        /* <DEDUP_REMOVED lines=16> */
.L_x_5283:
[----:B------:R-:W-:Y:S01]  /*17f40*/  @P2 LOP3.LUT R22, R22, 0x40, RZ, 0xfc, !PT ;  /* 0x0000004016162812 */ /* 0x000fe200078efcff */
[----:B------:R-:W-:Y:S02]  /*17f50*/  IMAD.MOV.U32 R13, RZ, RZ, R2 ;  /* 0x000000ffff0d7224 */ /* 0x000fe400078e0002 */
[----:B------:R-:W-:Y:S02]  /*17f60*/  IMAD.MOV.U32 R12, RZ, RZ, 0x3 ;  /* 0x00000003ff0c7424 */ /* 0x000fe400078e00ff */
[----:B------:R-:W-:-:S07]  /*17f70*/  IMAD.MOV.U32 R5, RZ, RZ, R14 ;  /* 0x000000ffff057224 */ /* 0x000fce00078e000e */
[----:B------:R-:W-:Y:S05]  /*17f80*/  WARPSYNC.COLLECTIVE R15, `(.L_x_5284) ;  /* 0x000000000f087348 */ /* 0x000fea0003c00000 */
[----:B------:R0:W1:Y:S02]  /*17f90*/  SHFL.IDX P6, R14, R13, R12, R11 ;  /* 0x0000000c0d0e7389 */ /* 0x00006400000c000b */
[----:B01----:R-:W-:Y:S01]  /*17fa0*/  ENDCOLLECTIVE ;  /* 0x000000000000791b */ /* 0x003fe20003800000 */
.L_x_5284:
        /* <DEDUP_REMOVED lines=14> */
.L_x_5285:
[----:B------:R-:W-:Y:S01]  /*18090*/  IMAD.MOV.U32 R0, RZ, RZ, R14 ;  /* 0x000000ffff007224 */ /* 0x000fe200078e000e */
[----:B------:R-:W-:Y:S06]  /*180a0*/  BRA `(.L_x_5286) ;  /* 0xffffffb400c07947 */ /* 0x000fec000383ffff */
.L_x_5206:
[----:B------:R-:W-:Y:S01]  /*180b0*/  LOP3.LUT R22, R22, 0xff7fffff, RZ, 0xc0, !PT ;  /* 0xff7fffff16167812 */ /* 0x000fe200078ec0ff */
[----:B------:R-:W-:Y:S01]  /*180c0*/  BSSY B0, `(.L_x_5287) ;  /* 0x000002e000007945 */ /* 0x000fe20003800000 */
[----:B------:R-:W-:Y:S01]  /*180d0*/  IMAD.MOV.U32 R13, RZ, RZ, R6 ;  /* 0x000000ffff0d7224 */ /* 0x000fe200078e0006 */
[----:B------:R-:W-:Y:S01]  /*180e0*/  MOV R11, 0x181f ;  /* 0x0000181f000b7802 */ /* 0x000fe20000000f00 */
[----:B------:R-:W-:Y:S01]  /*180f0*/  IMAD.MOV.U32 R12, RZ, RZ, RZ ;  /* 0x000000ffff0c7224 */ /* 0x000fe200078e00ff */
[----:B------:R-:W-:Y:S01]  /*18100*/  @P2 LOP3.LUT R22, R22, 0x800000, RZ, 0xfc, !PT ;  /* 0x0080000016162812 */ /* 0x000fe200078efcff */
[----:B------:R-:W-:-:S03]  /*18110*/  IMAD.MOV.U32 R15, RZ, RZ, -0x1 ;  /* 0xffffffffff0f7424 */ /* 0x000fc600078e00ff */
[----:B------:R-:W-:-:S04]  /*18120*/  LOP3.LUT R22, R22, 0xffbfffff, RZ, 0xc0, !PT ;  /* 0xffbfffff16167812 */ /* 0x000fc800078ec0ff */
        /* <DEDUP_REMOVED lines=39> */
.L_x_5288:
[----:B------:R-:W-:Y:S05]  /*183a0*/  BSYNC B0 ;  /* 0x0000000000007941 */ /* 0x000fea0003800000 */
.L_x_5287:
        /* <DEDUP_REMOVED lines=11> */
.L_x_5289:
        /* <DEDUP_REMOVED lines=39> */
.L_x_5290:
[----:B------:R-:W-:Y:S02]  /*186d0*/  IMAD.MOV.U32 R13, RZ, RZ, R0 ;  /* 0x000000ffff0d7224 */ /* 0x000fe400078e0000 */
[----:B------:R-:W-:-:S07]  /*186e0*/  IMAD.MOV.U32 R7, RZ, RZ, R14 ;  /* 0x000000ffff077224 */ /* 0x000fce00078e000e */
[----:B------:R-:W-:Y:S05]  /*186f0*/  WARPSYNC.COLLECTIVE R15, `(.L_x_5291) ;  /* 0x000000000f087348 */ /* 0x000fea0003c00000 */
[----:B------:R0:W1:Y:S02]  /*18700*/  SHFL.IDX P6, R14, R13, R12, R11 ;  /* 0x0000000c0d0e7389 */ /* 0x00006400000c000b */
[----:B01----:R-:W-:Y:S01]  /*18710*/  ENDCOLLECTIVE ;  /* 0x000000000000791b */ /* 0x003fe20003800000 */
.L_x_5291:
        /* <DEDUP_REMOVED lines=33> */
.L_x_5292:
[----:B------:R-:W-:Y:S02]  /*18930*/  IMAD.MOV.U32 R13, RZ, RZ, R0 ;  /* 0x000000ffff0d7224 */ /* 0x000fe400078e0000 */
[----:B------:R-:W-:-:S07]  /*18940*/  IMAD.MOV.U32 R7, RZ, RZ, R14 ;  /* 0x000000ffff077224 */ /* 0x000fce00078e000e */
[----:B------:R-:W-:Y:S05]  /*18950*/  WARPSYNC.COLLECTIVE R15, `(.L_x_5293) ;  /* 0x000000000f087348 */ /* 0x000fea0003c00000 */
[----:B------:R0:W1:Y:S02]  /*18960*/  SHFL.IDX P6, R14, R13, R12, R11 ;  /* 0x0000000c0d0e7389 */ /* 0x00006400000c000b */
[----:B01----:R-:W-:Y:S01]  /*18970*/  ENDCOLLECTIVE ;  /* 0x000000000000791b */ /* 0x003fe20003800000 */
.L_x_5293:
        /* <DEDUP_REMOVED lines=27> */
.L_x_5294:
[----:B------:R-:W-:Y:S02]  /*18b30*/  IMAD.MOV.U32 R13, RZ, RZ, R0 ;  /* 0x000000ffff0d7224 */ /* 0x000fe400078e0000 */
[----:B------:R-:W-:-:S07]  /*18b40*/  IMAD.MOV.U32 R6, RZ, RZ, R14 ;  /* 0x000000ffff067224 */ /* 0x000fce00078e000e */
[----:B------:R-:W-:Y:S05]  /*18b50*/  WARPSYNC.COLLECTIVE R15, `(.L_x_5295) ;  /* 0x000000000f087348 */ /* 0x000fea0003c00000 */
[----:B------:R0:W1:Y:S02]  /*18b60*/  SHFL.IDX P6, R14, R13, R12, R11 ;  /* 0x0000000c0d0e7389 */ /* 0x00006400000c000b */
[----:B01----:R-:W-:Y:S01]  /*18b70*/  ENDCOLLECTIVE ;  /* 0x000000000000791b */ /* 0x003fe20003800000 */
.L_x_5295:
[----:B------:R-:W-:Y:S01]  /*18b80*/  IMAD.MOV.U32 R0, RZ, RZ, R14 ;  /* 0x000000ffff007224 */ /* 0x000fe200078e000e */
[----:B------:R-:W-:Y:S06]  /*18b90*/  BRA `(.L_x_5296) ;  /* 0xffffffb800387947 */ /* 0x000fec000383ffff */
.L_x_5211:
[----:B0-----:R0:W1:Y:S02]  /*18ba0*/  SYNCS.PHASECHK.TRANS64.TRYWAIT P0, [R23+URZ+0x38820], R0 ;  /* 0x03882000170075a7 */ /* 0x001064000800017f */
[----:B-1----:R-:W-:Y:S05]  /*18bb0*/  @!P0 NANOSLEEP.SYNCS 0x989680 ;  /* 0x009896800000895d */ /* 0x002fea0003900000 */
[----:B------:R-:W1:Y:S02]  /*18bc0*/  @!P0 SYNCS.PHASECHK.TRANS64 P0, [R23+URZ+0x38820], R0 ;  /* 0x03882000170085a7 */ /* 0x000e64000800007f */
[----:B-1----:R-:W-:Y:S05]  /*18bd0*/  @!P0 BRA `(.L_x_5211) ;  /* 0xfffffffc00f08947 */ /* 0x002fea000383ffff */
[----:B------:R-:W-:Y:S05]  /*18be0*/  BRA `(.L_x_5297) ;  /* 0xffffffb800d47947 */ /* 0x000fea000383ffff */
.L_x_5214:
[----:B0-----:R0:W1:Y:S02]  /*18bf0*/  SYNCS.PHASECHK.TRANS64.TRYWAIT P0, [R27+URZ+0x38860], R0 ;  /* 0x038860001b0075a7 */ /* 0x001064000800017f */
[----:B-1----:R-:W-:Y:S05]  /*18c00*/  @!P0 NANOSLEEP.SYNCS 0x989680 ;  /* 0x009896800000895d */ /* 0x002fea0003900000 */
[----:B------:R-:W1:Y:S02]  /*18c10*/  @!P0 SYNCS.PHASECHK.TRANS64 P0, [R27+URZ+0x38860], R0 ;  /* 0x038860001b0085a7 */ /* 0x000e64000800007f */
[----:B-1----:R-:W-:Y:S05]  /*18c20*/  @!P0 BRA `(.L_x_5214) ;  /* 0xfffffffc00f08947 */ /* 0x002fea000383ffff */
[----:B------:R-:W-:Y:S05]  /*18c30*/  BRA `(.L_x_5298) ;  /* 0xffffffb800e47947 */ /* 0x000fea000383ffff */
.L_x_5215:
        /* <DEDUP_REMOVED lines=8> */
.L_x_5300:
[----:B------:R-:W-:Y:S05]  /*18cc0*/  BSYNC B0 ;  /* 0x0000000000007941 */ /* 0x000fea0003800000 */
.L_x_5299:
        /* <DEDUP_REMOVED lines=15> */
.L_x_5301:
        /* <DEDUP_REMOVED lines=39> */
.L_x_5302:
[----:B------:R-:W-:Y:S02]  /*19030*/  IMAD.MOV.U32 R13, RZ, RZ, R4 ;  /* 0x000000ffff0d7224 */ /* 0x000fe400078e0004 */
[----:B------:R-:W-:-:S07]  /*19040*/  IMAD.MOV.U32 R3, RZ, RZ, R14 ;  /* 0x000000ffff037224 */ /* 0x000fce00078e000e */
[----:B------:R-:W-:Y:S05]  /*19050*/  WARPSYNC.COLLECTIVE R15, `(.L_x_5303) ;  /* 0x000000000f087348 */ /* 0x000fea0003c00000 */
[----:B------:R0:W1:Y:S02]  /*19060*/  SHFL.IDX P6, R14, R13, R12, R11 ;  /* 0x0000000c0d0e7389 */ /* 0x00006400000c000b */
[----:B01----:R-:W-:Y:S01]  /*19070*/  ENDCOLLECTIVE ;  /* 0x000000000000791b */ /* 0x003fe20003800000 */
.L_x_5303:
        /* <DEDUP_REMOVED lines=29> */
.L_x_5304:
[----:B------:R-:W-:Y:S02]  /*19250*/  IMAD.MOV.U32 R13, RZ, RZ, R4 ;  /* 0x000000ffff0d7224 */ /* 0x000fe400078e0004 */
[----:B------:R-:W-:-:S07]  /*19260*/  IMAD.MOV.U32 R7, RZ, RZ, R14 ;  /* 0x000000ffff077224 */ /* 0x000fce00078e000e */
[----:B------:R-:W-:Y:S05]  /*19270*/  WARPSYNC.COLLECTIVE R15, `(.L_x_5305) ;  /* 0x000000000f087348 */ /* 0x000fea0003c00000 */
[----:B------:R0:W1:Y:S02]  /*19280*/  SHFL.IDX P6, R14, R13, R12, R11 ;  /* 0x0000000c0d0e7389 */ /* 0x00006400000c000b */
[----:B01----:R-:W-:Y:S01]  /*19290*/  ENDCOLLECTIVE ;  /* 0x000000000000791b */ /* 0x003fe20003800000 */
.L_x_5305:
        /* <DEDUP_REMOVED lines=29> */
.L_x_5306:
[----:B------:R-:W-:Y:S02]  /*19470*/  IMAD.MOV.U32 R13, RZ, RZ, R4 ;  /* 0x000000ffff0d7224 */ /* 0x000fe400078e0004 */
[----:B------:R-:W-:-:S07]  /*19480*/  IMAD.MOV.U32 R6, RZ, RZ, R14 ;  /* 0x000000ffff067224 */ /* 0x000fce00078e000e */
[----:B------:R-:W-:Y:S05]  /*19490*/  WARPSYNC.COLLECTIVE R15, `(.L_x_5307) ;  /* 0x000000000f087348 */ /* 0x000fea0003c00000 */
[----:B------:R0:W1:Y:S02]  /*194a0*/  SHFL.IDX P6, R14, R13, R12, R11 ;  /* 0x0000000c0d0e7389 */ /* 0x00006400000c000b */
[----:B01----:R-:W-:Y:S01]  /*194b0*/  ENDCOLLECTIVE ;  /* 0x000000000000791b */ /* 0x003fe20003800000 */
.L_x_5307:
[----:B------:R-:W-:Y:S01]  /*194c0*/  IMAD.MOV.U32 R2, RZ, RZ, R14 ;  /* 0x000000ffff027224 */ /* 0x000fe200078e000e */
[----:B------:R-:W-:Y:S06]  /*194d0*/  BRA `(.L_x_5308) ;  /* 0xffffffb800787947 */ /* 0x000fec000383ffff */
.L_x_5222:
[----:B0-----:R0:W1:Y:S02]  /*194e0*/  SYNCS.PHASECHK.TRANS64.TRYWAIT P0, [R6+URZ+0x38840], R17 ;  /* 0x03884011060075a7 */ /* 0x001064000800017f */
[----:B-1----:R-:W-:Y:S05]  /*194f0*/  @!P0 NANOSLEEP.SYNCS 0x989680 ;  /* 0x009896800000895d */ /* 0x002fea0003900000 */
[----:B------:R-:W1:Y:S02]  /*19500*/  @!P0 SYNCS.PHASECHK.TRANS64 P0, [R6+URZ+0x38840], R17 ;  /* 0x03884011060085a7 */ /* 0x000e64000800007f */
[----:B-1----:R-:W-:Y:S05]  /*19510*/  @!P0 BRA `(.L_x_5222) ;  /* 0xfffffffc00f08947 */ /* 0x002fea000383ffff */
[----:B------:R-:W-:Y:S05]  /*19520*/  BRA `(.L_x_5309) ;  /* 0xffffffc0000c7947 */ /* 0x000fea000383ffff */
.L_x_5223:
        /* <DEDUP_REMOVED lines=8> */
.L_x_5311:
[----:B------:R-:W-:Y:S05]  /*195b0*/  BSYNC B1 ;  /* 0x0000000000017941 */ /* 0x000fea0003800000 */
.L_x_5310:
        /* <DEDUP_REMOVED lines=9> */
.L_x_5312:
[----:B------:R-:W-:Y:S02]  /*19650*/  IMAD.MOV.U32 R13, RZ, RZ, R27 ;  /* 0x000000ffff0d7224 */ /* 0x000fe400078e001b */
[----:B------:R-:W-:Y:S02]  /*19660*/  IMAD.MOV.U32 R12, RZ, RZ, 0x1 ;  /* 0x00000001ff0c7424 */ /* 0x000fe400078e00ff */
[----:B------:R-:W-:-:S07]  /*19670*/  IMAD.MOV.U32 R2, RZ, RZ, R14 ;  /* 0x000000ffff027224 */ /* 0x000fce00078e000e */
[----:B------:R-:W-:Y:S05]  /*19680*/  WARPSYNC.COLLECTIVE R15, `(.L_x_5313) ;  /* 0x000000000f087348 */ /* 0x000fea0003c00000 */
[----:B------:R0:W1:Y:S02]  /*19690*/  SHFL.IDX P6, R14, R13, R12, R11 ;  /* 0x0000000c0d0e7389 */ /* 0x00006400000c000b */
[----:B01----:R-:W-:Y:S01]  /*196a0*/  ENDCOLLECTIVE ;  /* 0x000000000000791b */ /* 0x003fe20003800000 */
.L_x_5313:
        /* <DEDUP_REMOVED lines=11> */
.L_x_5314:
[----:B------:R-:W-:Y:S02]  /*19760*/  IMAD.MOV.U32 R13, RZ, RZ, R27 ;  /* 0x000000ffff0d7224 */ /* 0x000fe400078e001b */
[----:B------:R-:W-:Y:S02]  /*19770*/  IMAD.MOV.U32 R12, RZ, RZ, 0x2 ;  /* 0x00000002ff0c7424 */ /* 0x000fe400078e00ff */
[----:B------:R-:W-:-:S07]  /*19780*/  IMAD.MOV.U32 R2, RZ, RZ, R14 ;  /* 0x000000ffff027224 */ /* 0x000fce00078e000e */
[----:B------:R-:W-:Y:S05]  /*19790*/  WARPSYNC.COLLECTIVE R15, `(.L_x_5315) ;  /* 0x000000000f087348 */ /* 0x000fea0003c00000 */
[----:B------:R0:W1:Y:S02]  /*197a0*/  SHFL.IDX P6, R14, R13, R12, R11 ;  /* 0x0000000c0d0e7389 */ /* 0x00006400000c000b */
[----:B01----:R-:W-:Y:S01]  /*197b0*/  ENDCOLLECTIVE ;  /* 0x000000000000791b */ /* 0x003fe20003800000 */
.L_x_5315:
        /* <DEDUP_REMOVED lines=11> */
.L_x_5316:
[----:B------:R-:W-:Y:S02]  /*19870*/  IMAD.MOV.U32 R13, RZ, RZ, R27 ;  /* 0x000000ffff0d7224 */ /* 0x000fe400078e001b */
[----:B------:R-:W-:Y:S02]  /*19880*/  IMAD.MOV.U32 R12, RZ, RZ, 0x3 ;  /* 0x00000003ff0c7424 */ /* 0x000fe400078e00ff */
[----:B------:R-:W-:-:S07]  /*19890*/  IMAD.MOV.U32 R2, RZ, RZ, R14 ;  /* 0x000000ffff027224 */ /* 0x000fce00078e000e */
[----:B------:R-:W-:Y:S05]  /*198a0*/  WARPSYNC.COLLECTIVE R15, `(.L_x_5317) ;  /* 0x000000000f087348 */ /* 0x000fea0003c00000 */
[----:B------:R0:W1:Y:S02]  /*198b0*/  SHFL.IDX P6, R14, R13, R12, R11 ;  /* 0x0000000c0d0e7389 */ /* 0x00006400000c000b */
[----:B01----:R-:W-:Y:S01]  /*198c0*/  ENDCOLLECTIVE ;  /* 0x000000000000791b */ /* 0x003fe20003800000 */
.L_x_5317:
        /* <DEDUP_REMOVED lines=11> */
.L_x_5318:
[----:B------:R-:W-:Y:S01]  /*19980*/  IMAD.MOV.U32 R2, RZ, RZ, R14 ;  /* 0x000000ffff027224 */ /* 0x000fe200078e000e */
[----:B------:R-:W-:Y:S06]  /*19990*/  BRA `(.L_x_5319) ;  /* 0xffffffbc009c7947 */ /* 0x000fec000383ffff */
.L_x_5228:
[----:B---3--:R3:W4:Y:S02]  /*199a0*/  SYNCS.PHASECHK.TRANS64.TRYWAIT P0, [R6+URZ+0x38860], R17 ;  /* 0x03886011060075a7 */ /* 0x008724000800017f */
[----:B----4-:R-:W-:Y:S05]  /*199b0*/  @!P0 NANOSLEEP.SYNCS 0x989680 ;  /* 0x009896800000895d */ /* 0x010fea0003900000 */
[----:B------:R-:W4:Y:S02]  /*199c0*/  @!P0 SYNCS.PHASECHK.TRANS64 P0, [R6+URZ+0x38860], R17 ;  /* 0x03886011060085a7 */ /* 0x000f24000800007f */
[----:B----4-:R-:W-:Y:S05]  /*199d0*/  @!P0 BRA `(.L_x_5228) ;  /* 0xfffffffc00f08947 */ /* 0x010fea000383ffff */
[----:B------:R-:W-:Y:S05]  /*199e0*/  BRA `(.L_x_5320) ;  /* 0xffffffbc00ec7947 */ /* 0x000fea000383ffff */
.L_x_5229:
        /* <DEDUP_REMOVED lines=8> */
.L_x_5322:
[----:B------:R-:W-:Y:S05]  /*19a70*/  BSYNC B1 ;  /* 0x0000000000017941 */ /* 0x000fea0003800000 */
.L_x_5321:
        /* <DEDUP_REMOVED lines=13> */
.L_x_5323:
        /* <DEDUP_REMOVED lines=17> */
.L_x_5324:
        /* <DEDUP_REMOVED lines=16> */
.L_x_5325:
        /* <DEDUP_REMOVED lines=19> */
.L_x_5326:
        /* <DEDUP_REMOVED lines=14> */
.L_x_5327:
        /* <DEDUP_REMOVED lines=16> */
.L_x_5328:
        /* <DEDUP_REMOVED lines=14> */
.L_x_5329:
[----:B------:R-:W-:Y:S05]  /*1a150*/  BRA `(.L_x_5330) ;  /* 0xffffffbc00587947 */ /* 0x000fea000383ffff */
.L_x_5237:
        /* <DEDUP_REMOVED lines=8> */
.L_x_5332:
[----:B------:R-:W-:Y:S05]  /*1a1e0*/  BSYNC B0 ;  /* 0x0000000000007941 */ /* 0x000fea0003800000 */
.L_x_5331:
        /* <DEDUP_REMOVED lines=9> */
.L_x_5333:
        /* <DEDUP_REMOVED lines=18> */
.L_x_5334:
[----:B------:R-:W-:Y:S01]  /*1a3a0*/  IMAD.MOV.U32 R12, RZ, RZ, 0x2 ;  /* 0x00000002ff0c7424 */ /* 0x000fe200078e00ff */
[----:B------:R-:W-:-:S05]  /*1a3b0*/  SEL R4, R14, RZ, P1 ;  /* 0x000000ff0e047207 */ /* 0x000fca0000800000 */
[----:B------:R-:W-:-:S04]  /*1a3c0*/  IMAD.IADD R4, R17, 0x1, R4 ;  /* 0x0000000111047824 */ /* 0x000fc800078e0204 */
[----:B------:R-:W-:-:S07]  /*1a3d0*/  IMAD.MOV.U32 R13, RZ, RZ, R4 ;  /* 0x000000ffff0d7224 */ /* 0x000fce00078e0004 */
[----:B------:R-:W-:Y:S05]  /*1a3e0*/  WARPSYNC.COLLECTIVE R15, `(.L_x_5335) ;  /* 0x000000000f087348 */ /* 0x000fea0003c00000 */
[----:B------:R0:W1:Y:S02]  /*1a3f0*/  SHFL.UP P6, R14, R13, R12, R11 ;  /* 0x0400000c0d0e7389 */ /* 0x00006400000c000b */
[----:B01----:R-:W-:Y:S01]  /*1a400*/  ENDCOLLECTIVE ;  /* 0x000000000000791b */ /* 0x003fe20003800000 */
.L_x_5335:
[----:B------:R-:W-:Y:S01]  /*1a410*/  IMAD.MOV.U32 R12, RZ, RZ, 0x4 ;  /* 0x00000004ff0c7424 */ /* 0x000fe200078e00ff */
[----:B------:R-:W-:-:S05]  /*1a420*/  SEL R3, R14, RZ, P2 ;  /* 0x000000ff0e037207 */ /* 0x000fca0001000000 */
[----:B------:R-:W-:-:S04]  /*1a430*/  IMAD.IADD R6, R4, 0x1, R3 ;  /* 0x0000000104067824 */ /* 0x000fc800078e0203 */
[----:B------:R-:W-:-:S07]  /*1a440*/  IMAD.MOV.U32 R13, RZ, RZ, R6 ;  /* 0x000000ffff0d7224 */ /* 0x000fce00078e0006 */
[----:B------:R-:W-:Y:S05]  /*1a450*/  WARPSYNC.COLLECTIVE R15, `(.L_x_5336) ;  /* 0x000000000f087348 */ /* 0x000fea0003c00000 */
[----:B------:R0:W1:Y:S02]  /*1a460*/  SHFL.UP P6, R14, R13, R12, R11 ;  /* 0x0400000c0d0e7389 */ /* 0x00006400000c000b */
[----:B01----:R-:W-:Y:S01]  /*1a470*/  ENDCOLLECTIVE ;  /* 0x000000000000791b */ /* 0x003fe20003800000 */
.L_x_5336:
[----:B------:R-:W-:Y:S01]  /*1a480*/  IMAD.MOV.U32 R12, RZ, RZ, 0x8 ;  /* 0x00000008ff0c7424 */ /* 0x000fe200078e00ff */
[----:B------:R-:W-:-:S05]  /*1a490*/  SEL R3, R14, RZ, P3 ;  /* 0x000000ff0e037207 */ /* 0x000fca0001800000 */
[----:B------:R-:W-:-:S04]  /*1a4a0*/  IMAD.IADD R2, R6, 0x1, R3 ;  /* 0x0000000106027824 */ /* 0x000fc800078e0203 */
[----:B------:R-:W-:-:S07]  /*1a4b0*/  IMAD.MOV.U32 R13, RZ, RZ, R2 ;  /* 0x000000ffff0d7224 */ /* 0x000fce00078e0002 */
[----:B------:R-:W-:Y:S05]  /*1a4c0*/  WARPSYNC.COLLECTIVE R15, `(.L_x_5337) ;  /* 0x000000000f087348 */ /* 0x000fea0003c00000 */
[----:B------:R0:W1:Y:S02]  /*1a4d0*/  SHFL.UP P6, R14, R13, R12, R11 ;  /* 0x0400000c0d0e7389 */ /* 0x00006400000c000b */
[----:B01----:R-:W-:Y:S01]  /*1a4e0*/  ENDCOLLECTIVE ;  /* 0x000000000000791b */ /* 0x003fe20003800000 */
.L_x_5337:
[----:B------:R-:W-:Y:S01]  /*1a4f0*/  IMAD.MOV.U32 R12, RZ, RZ, 0x10 ;  /* 0x00000010ff0c7424 */ /* 0x000fe200078e00ff */
[----:B------:R-:W-:-:S05]  /*1a500*/  SEL R3, R14, RZ, P4 ;  /* 0x000000ff0e037207 */ /* 0x000fca0002000000 */
[----:B------:R-:W-:-:S04]  /*1a510*/  IMAD.IADD R3, R2, 0x1, R3 ;  /* 0x0000000102037824 */ /* 0x000fc800078e0203 */
[----:B------:R-:W-:-:S07]  /*1a520*/  IMAD.MOV.U32 R13, RZ, RZ, R3 ;  /* 0x000000ffff0d7224 */ /* 0x000fce00078e0003 */
[----:B------:R-:W-:Y:S05]  /*1a530*/  WARPSYNC.COLLECTIVE R15, `(.L_x_5338) ;  /* 0x000000000f087348 */ /* 0x000fea0003c00000 */
[----:B------:R0:W1:Y:S02]  /*1a540*/  SHFL.UP P6, R14, R13, R12, R11 ;  /* 0x0400000c0d0e7389 */ /* 0x00006400000c000b */
[----:B01----:R-:W-:Y:S01]  /*1a550*/  ENDCOLLECTIVE ;  /* 0x000000000000791b */ /* 0x003fe20003800000 */
.L_x_5338:
        /* <DEDUP_REMOVED lines=8> */
.L_x_5339:
[----:B------:R-:W-:Y:S05]  /*1a5e0*/  BRA `(.L_x_5340) ;  /* 0xffffffbc00ec7947 */ /* 0x000fea000383ffff */
.L_x_5242:
        /* <DEDUP_REMOVED lines=8> */
.L_x_5342:
[----:B------:R-:W-:Y:S05]  /*1a670*/  BSYNC B0 ;  /* 0x0000000000007941 */ /* 0x000fea0003800000 */
.L_x_5341:
        /* <DEDUP_REMOVED lines=8> */
.L_x_5343:
[----:B------:R-:W-:Y:S01]  /*1a700*/  IMAD.MOV.U32 R12, RZ, RZ, 0x4 ;  /* 0x00000004ff0c7424 */ /* 0x000fe200078e00ff */
[----:B------:R-:W-:-:S05]  /*1a710*/  SEL R2, R14, RZ, P2 ;  /* 0x000000ff0e027207 */ /* 0x000fca0001000000 */
[----:B------:R-:W-:-:S04]  /*1a720*/  IMAD.IADD R2, R13, 0x1, R2 ;  /* 0x000000010d027824 */ /* 0x000fc800078e0202 */
[----:B------:R-:W-:-:S07]  /*1a730*/  IMAD.MOV.U32 R13, RZ, RZ, R2 ;  /* 0x000000ffff0d7224 */ /* 0x000fce00078e0002 */
[----:B------:R-:W-:Y:S05]  /*1a740*/  WARPSYNC.COLLECTIVE R15, `(.L_x_5344) ;  /* 0x000000000f087348 */ /* 0x000fea0003c00000 */
[----:B------:R0:W1:Y:S02]  /*1a750*/  SHFL.UP P6, R14, R13, R12, R11 ;  /* 0x0400000c0d0e7389 */ /* 0x00006400000c000b */
[----:B01----:R-:W-:Y:S01]  /*1a760*/  ENDCOLLECTIVE ;  /* 0x000000000000791b */ /* 0x003fe20003800000 */
.L_x_5344:
[----:B------:R-:W-:Y:S01]  /*1a770*/  IMAD.MOV.U32 R12, RZ, RZ, 0x8 ;  /* 0x00000008ff0c7424 */ /* 0x000fe200078e00ff */
[----:B------:R-:W-:-:S05]  /*1a780*/  SEL R3, R14, RZ, P3 ;  /* 0x000000ff0e037207 */ /* 0x000fca0001800000 */
[----:B------:R-:W-:-:S04]  /*1a790*/  IMAD.IADD R3, R2, 0x1, R3 ;  /* 0x0000000102037824 */ /* 0x000fc800078e0203 */
[----:B------:R-:W-:-:S07]  /*1a7a0*/  IMAD.MOV.U32 R13, RZ, RZ, R3 ;  /* 0x000000ffff0d7224 */ /* 0x000fce00078e0003 */
[----:B------:R-:W-:Y:S05]  /*1a7b0*/  WARPSYNC.COLLECTIVE R15, `(.L_x_5345) ;  /* 0x000000000f087348 */ /* 0x000fea0003c00000 */
[----:B------:R0:W1:Y:S02]  /*1a7c0*/  SHFL.UP P6, R14, R13, R12, R11 ;  /* 0x0400000c0d0e7389 */ /* 0x00006400000c000b */
[----:B01----:R-:W-:Y:S01]  /*1a7d0*/  ENDCOLLECTIVE ;  /* 0x000000000000791b */ /* 0x003fe20003800000 */
.L_x_5345:
[----:B------:R-:W-:Y:S01]  /*1a7e0*/  IMAD.MOV.U32 R12, RZ, RZ, 0x10 ;  /* 0x00000010ff0c7424 */ /* 0x000fe200078e00ff */
[----:B------:R-:W-:-:S05]  /*1a7f0*/  SEL R4, R14, RZ, P4 ;  /* 0x000000ff0e047207 */ /* 0x000fca0002000000 */
[----:B------:R-:W-:-:S04]  /*1a800*/  IMAD.IADD R4, R3, 0x1, R4 ;  /* 0x0000000103047824 */ /* 0x000fc800078e0204 */
[----:B------:R-:W-:-:S07]  /*1a810*/  IMAD.MOV.U32 R13, RZ, RZ, R4 ;  /* 0x000000ffff0d7224 */ /* 0x000fce00078e0004 */
[----:B------:R-:W-:Y:S05]  /*1a820*/  WARPSYNC.COLLECTIVE R15, `(.L_x_5346) ;  /* 0x000000000f087348 */ /* 0x000fea0003c00000 */
[----:B------:R0:W1:Y:S02]  /*1a830*/  SHFL.UP P6, R14, R13, R12, R11 ;  /* 0x0400000c0d0e7389 */ /* 0x00006400000c000b */
[----:B01----:R-:W-:Y:S01]  /*1a840*/  ENDCOLLECTIVE ;  /* 0x000000000000791b */ /* 0x003fe20003800000 */
.L_x_5346:
        /* <DEDUP_REMOVED lines=8> */
.L_x_5347:
[----:B------:R-:W-:Y:S05]  /*1a8d0*/  BRA `(.L_x_5348) ;  /* 0xffffffbc00cc7947 */ /* 0x000fea000383ffff */
.L_x_5244:
[----:B------:R-:W-:Y:S01]  /*1a8e0*/  BSSY B0, `(.L_x_5349) ;  /* 0x0000006000007945 */ /* 0x000fe20003800000 */
[----:B------:R-:W-:Y:S01]  /*1a8f0*/  PLOP3.LUT P6, PT, P6, PT, PT, 0x8, 0x0 ;  /* 0x000000000000781c */ /* 0x000fe200037ce170 */
[----:B------:R-:W-:-:S12]  /*1a900*/  IMAD.MOV.U32 R15, RZ, RZ, -0x1 ;  /* 0xffffffffff0f7424 */ /* 0x000fd800078e00ff */
[----:B01----:R-:W-:Y:S05]  /*1a910*/  WARPSYNC.COLLECTIVE R15, `(.L_x_5350) ;  /* 0x000000000f087348 */ /* 0x003fea0003c00000 */
[----:B------:R-:W-:Y:S01]  /*1a920*/  VOTE.ANY R14, PT, P6 ;  /* 0x00000000000e7806 */ /* 0x000fe200030e0100 */
[----:B01----:R-:W-:Y:S06]  /*1a930*/  ENDCOLLECTIVE ;  /* 0x000000000000791b */ /* 0x003fec0003800000 */
.L_x_5350:
[----:B------:R-:W-:Y:S05]  /*1a940*/  BSYNC B0 ;  /* 0x0000000000007941 */ /* 0x000fea0003800000 */
.L_x_5349:
        /* <DEDUP_REMOVED lines=9> */
.L_x_5351:
[----:B------:R-:W-:Y:S01]  /*1a9e0*/  IMAD.MOV.U32 R17, RZ, RZ, R14 ;  /* 0x000000ffff117224 */ /* 0x000fe200078e000e */
[----:B------:R-:W-:Y:S06]  /*1a9f0*/  BRA `(.L_x_5352) ;  /* 0xffffffbc00bc7947 */ /* 0x000fec000383ffff */
.L_x_5246:
[----:B------:R-:W-:Y:S01]  /*1aa00*/  BSSY B0, `(.L_x_5353) ;  /* 0x0000007000007945 */ /* 0x000fe20003800000 */
[----:B------:R-:W-:Y:S02]  /*1aa10*/  IMAD.MOV.U32 R13, RZ, RZ, R2 ;  /* 0x000000ffff0d7224 */ /* 0x000fe400078e0002 */
[----:B------:R-:W-:Y:S02]  /*1aa20*/  IMAD.MOV.U32 R11, RZ, RZ, 0x1f ;  /* 0x0000001fff0b7424 */ /* 0x000fe400078e00ff */
[----:B------:R-:W-:-:S07]  /*1aa30*/  IMAD.MOV.U32 R15, RZ, RZ, -0x1 ;  /* 0xffffffffff0f7424 */ /* 0x000fce00078e00ff */
[----:B0123--:R-:W-:Y:S05]  /*1aa40*/  WARPSYNC.COLLECTIVE R15, `(.L_x_5354) ;  /* 0x000000000f087348 */ /* 0x00ffea0003c00000 */
[----:B------:R4:W0:Y:S02]  /*1aa50*/  SHFL.IDX P6, R14, R13, R12, R11 ;  /* 0x0000000c0d0e7389 */ /* 0x00082400000c000b */
[----:B01234-:R-:W-:Y:S01]  /*1aa60*/  ENDCOLLECTIVE ;  /* 0x000000000000791b */ /* 0x01ffe20003800000 */
.L_x_5354:
[----:B------:R-:W-:Y:S05]  /*1aa70*/  BSYNC B0 ;  /* 0x0000000000007941 */ /* 0x000fea0003800000 */
.L_x_5353:
[----:B------:R-:W-:Y:S05]  /*1aa80*/  BRA `(.L_x_5245) ;  /* 0xffffffbc00b47947 */ /* 0x000fea000383ffff */
.L_x_5250:
[----:B------:R0:W0:Y:S02]  /*1aa90*/  SYNCS.PHASECHK.TRANS64.TRYWAIT P0, [R7+URZ+0x38820], R0 ;  /* 0x03882000070075a7 */ /* 0x000024000800017f */
[----:B0-----:R-:W-:Y:S05]  /*1aaa0*/  @!P0 NANOSLEEP.SYNCS 0x989680 ;  /* 0x009896800000895d */ /* 0x001fea0003900000 */
[----:B------:R-:W0:Y:S02]  /*1aab0*/  @!P0 SYNCS.PHASECHK.TRANS64 P0, [R7+URZ+0x38820], R0 ;  /* 0x03882000070085a7 */ /* 0x000e24000800007f */
[----:B0-----:R-:W-:Y:S05]  /*1aac0*/  @!P0 BRA `(.L_x_5250) ;  /* 0xfffffffc00f08947 */ /* 0x001fea000383ffff */
[----:B------:R-:W-:Y:S05]  /*1aad0*/  BRA `(.L_x_5355) ;  /* 0xffffffc4002c7947 */ /* 0x000fea000383ffff */
.L_x_5251:
        /* <DEDUP_REMOVED lines=11> */
.L_x_5357:
[----:B------:R-:W-:Y:S05]  /*1ab90*/  BSYNC B0 ;  /* 0x0000000000007941 */ /* 0x000fea0003800000 */
.L_x_5356:
[----:B------:R-:W-:Y:S05]  /*1aba0*/  BRA `(.L_x_5358) ;  /* 0xffffffc400147947 */ /* 0x000fea000383ffff */
.L_x_5254:
[----:B------:R-:W-:Y:S01]  /*1abb0*/  BSSY B1, `(.L_x_5359) ;  /* 0x0000006000017945 */ /* 0x000fe20003800000 */
[----:B------:R-:W-:-:S07]  /*1abc0*/  IMAD.MOV.U32 R15, RZ, RZ, -0x1 ;  /* 0xffffffffff0f7424 */ /* 0x000fce00078e00ff */
[----:B-1234-:R-:W-:Y:S05]  /*1abd0*/  WARPSYNC.COLLECTIVE R15, `(.L_x_5360) ;  /* 0x000000000f0c7348 */ /* 0x01efea0003c00000 */
[----:B------:R-:W-:Y:S02]  /*1abe0*/  ELECT P6, UR62, PT ;  /* 0x00000000003e782f */ /* 0x000fe400038c0000 */
[----:B------:R-:W-:Y:S01]  /*1abf0*/  MOV R14, UR62 ;  /* 0x0000003e000e7c02 */ /* 0x000fe20008000f00 */
[----:B-1234-:R-:W-:Y:S10]  /*1ac00*/  ENDCOLLECTIVE ;  /* 0x000000000000791b */ /* 0x01eff40003800000 */
.L_x_5360:
[----:B------:R-:W-:Y:S05]  /*1ac10*/  BSYNC B1 ;  /* 0x0000000000017941 */ /* 0x000fea0003800000 */
.L_x_5359:
[----:B------:R-:W-:Y:S05]  /*1ac20*/  BRA `(.L_x_5361) ;  /* 0xffffffc4000c7947 */ /* 0x000fea000383ffff */
.L_x_5256:
[----:B------:R0:W0:Y:S02]  /*1ac30*/  SYNCS.PHASECHK.TRANS64.TRYWAIT P1, [R5+URZ+0x38840], R0 ;  /* 0x03884000050075a7 */ /* 0x000024000802017f */
[----:B0-----:R-:W-:Y:S05]  /*1ac40*/  @!P1 NANOSLEEP.SYNCS 0x989680 ;  /* 0x009896800000995d */ /* 0x001fea0003900000 */
[----:B------:R-:W0:Y:S02]  /*1ac50*/  @!P1 SYNCS.PHASECHK.TRANS64 P1, [R5+URZ+0x38840], R0 ;  /* 0x03884000050095a7 */ /* 0x000e24000802007f */
[----:B0-----:R-:W-:Y:S05]  /*1ac60*/  @!P1 BRA `(.L_x_5256) ;  /* 0xfffffffc00f09947 */ /* 0x001fea000383ffff */
[----:B------:R-:W-:Y:S05]  /*1ac70*/  BRA `(.L_x_5362) ;  /* 0xffffffc4002c7947 */ /* 0x000fea000383ffff */
.L_x_5258:
[----:B------:R0:W0:Y:S02]  /*1ac80*/  SYNCS.PHASECHK.TRANS64.TRYWAIT P1, [R3+URZ+0x38840], R2 ;  /* 0x03884002030075a7 */ /* 0x000024000802017f */
[----:B0-----:R-:W-:Y:S05]  /*1ac90*/  @!P1 NANOSLEEP.SYNCS 0x989680 ;  /* 0x009896800000995d */ /* 0x001fea0003900000 */
[----:B------:R-:W0:Y:S02]  /*1aca0*/  @!P1 SYNCS.PHASECHK.TRANS64 P1, [R3+URZ+0x38840], R2 ;  /* 0x03884002030095a7 */ /* 0x000e24000802007f */
[----:B0-----:R-:W-:Y:S05]  /*1acb0*/  @!P1 BRA `(.L_x_5258) ;  /* 0xfffffffc00f09947 */ /* 0x001fea000383ffff */
[----:B------:R-:W-:Y:S05]  /*1acc0*/  BRA `(.L_x_5363) ;  /* 0xffffffc400387947 */ /* 0x000fea000383ffff */
.L_x_5260:
[----:B------:R0:W0:Y:S02]  /*1acd0*/  SYNCS.PHASECHK.TRANS64.TRYWAIT P1, [R5+URZ+0x38860], R0 ;  /* 0x03886000050075a7 */ /* 0x000024000802017f */
[----:B0-----:R-:W-:Y:S05]  /*1ace0*/  @!P1 NANOSLEEP.SYNCS 0x989680 ;  /* 0x009896800000995d */ /* 0x001fea0003900000 */
[----:B------:R-:W0:Y:S02]  /*1acf0*/  @!P1 SYNCS.PHASECHK.TRANS64 P1, [R5+URZ+0x38860], R0 ;  /* 0x03886000050095a7 */ /* 0x000e24000802007f */
[----:B0-----:R-:W-:Y:S05]  /*1ad00*/  @!P1 BRA `(.L_x_5260) ;  /* 0xfffffffc00f09947 */ /* 0x001fea000383ffff */
[----:B------:R-:W-:Y:S05]  /*1ad10*/  BRA `(.L_x_5364) ;  /* 0xffffffc400347947 */ /* 0x000fea000383ffff */
.L_x_5365:
        /* <DEDUP_REMOVED lines=14> */
.L_x_5822:


//--------------------- .text._ZN7cutlass13device_kernelIN5flash11enable_sm90INS1_16FlashAttnFwdSm90INS1_25CollectiveMainloopFwdSm90ILi2EN4cute5tupleIJNS5_1CILi1EEES8_S8_EEENS6_IJNS7_ILi64EEESA_SA_EEELi512ENS_10bfloat16_tEfNS_4arch4Sm90ELb1ELb0ELb1ELb1ELb1ELb1ELb1ELb0ELb0ELb1ELb0ELb0EEENS1_21CollectiveEpilogueFwdINS6_IJSA_NS7_ILi512EEESA_EEES9_SC_SE_Li256ELb1ELb1ELb0ELb0EEENS1_36VarlenDynamicPersistentTileSchedulerILi64ELi64ELi256ELi128ELb0ELb1ELb1ELb1ELb1ELb1EEEEEEEEEvNT_6ParamsE --------------------------
	.section	.text._ZN7cutlass13device_kernelIN5flash11enable_sm90INS1_16FlashAttnFwdSm90INS1_25CollectiveMainloopFwdSm90ILi2EN4cute5tupleIJNS5_1CILi1EEES8_S8_EEENS6_IJNS7_ILi64EEESA_SA_EEELi512ENS_10bfloat16_tEfNS_4arch4Sm90ELb1ELb0ELb1ELb1ELb1ELb1ELb1ELb0ELb0ELb1ELb0ELb0EEENS1_21CollectiveEpilogueFwdINS6_IJSA_NS7_ILi512EEESA_EEES9_SC_SE_Li256ELb1ELb1ELb0ELb0EEENS1_36VarlenDynamicPersistentTileSchedulerILi64ELi64ELi256ELi128ELb0ELb1ELb1ELb1ELb1ELb1EEEEEEEEEvNT_6ParamsE,"ax",@progbits
	.align	128
.text._ZN7cutlass13device_kernelIN5flash11enable_sm90INS1_16FlashAttnFwdSm90INS1_25CollectiveMainloopFwdSm90ILi2EN4cute5tupleIJNS5_1CILi1EEES8_S8_EEENS6_IJNS7_ILi64EEESA_SA_EEELi512ENS_10bfloat16_tEfNS_4arch4Sm90ELb1ELb0ELb1ELb1ELb1ELb1ELb1ELb0ELb0ELb1ELb0ELb0EEENS1_21CollectiveEpilogueFwdINS6_IJSA_NS7_ILi512EEESA_EEES9_SC_SE_Li256ELb1ELb1ELb0ELb0EEENS1_36VarlenDynamicPersistentTileSchedulerILi64ELi64ELi256ELi128ELb0ELb1ELb1ELb1ELb1ELb1EEEEEEEEEvNT_6ParamsE:
        .type           _ZN7cutlass13device_kernelIN5flash11enable_sm90INS1_16FlashAttnFwdSm90INS1_25CollectiveMainloopFwdSm90ILi2EN4cute5tupleIJNS5_1CILi1EEES8_S8_EEENS6_IJNS7_ILi64EEESA_SA_EEELi512ENS_10bfloat16_tEfNS_4arch4Sm90ELb1ELb0ELb1ELb1ELb1ELb1ELb1ELb0ELb0ELb1ELb0ELb0EEENS1_21CollectiveEpilogueFwdINS6_IJSA_NS7_ILi512EEESA_EEES9_SC_SE_Li256ELb1ELb1ELb0ELb0EEENS1_36VarlenDynamicPersistentTileSchedulerILi64ELi64ELi256ELi128ELb0ELb1ELb1ELb1ELb1ELb1EEEEEEEEEvNT_6ParamsE,@function
        .size           _ZN7cutlass13device_kernelIN5flash11enable_sm90INS1_16FlashAttnFwdSm90INS1_25CollectiveMainloopFwdSm90ILi2EN4cute5tupleIJNS5_1CILi1EEES8_S8_EEENS6_IJNS7_ILi64EEESA_SA_EEELi512ENS_10bfloat16_tEfNS_4arch4Sm90ELb1ELb0ELb1ELb1ELb1ELb1ELb1ELb0ELb0ELb1ELb0ELb0EEENS1_21CollectiveEpilogueFwdINS6_IJSA_NS7_ILi512EEESA_EEES9_SC_SE_Li256ELb1ELb1ELb0ELb0EEENS1_36VarlenDynamicPersistentTileSchedulerILi64ELi64ELi256ELi128ELb0ELb1ELb1ELb1ELb1ELb1EEEEEEEEEvNT_6ParamsE,(.L_x_5823 - _ZN7cutlass13device_kernelIN5flash11enable_sm90INS1_16FlashAttnFwdSm90INS1_25CollectiveMainloopFwdSm90ILi2EN4cute5tupleIJNS5_1CILi1EEES8_S8_EEENS6_IJNS7_ILi64EEESA_SA_EEELi512ENS_10bfloat16_tEfNS_4arch4Sm90ELb1ELb0ELb1ELb1ELb1ELb1ELb1ELb0ELb0ELb1ELb0ELb0EEENS1_21CollectiveEpilogueFwdINS6_IJSA_NS7_ILi512EEESA_EEES9_SC_SE_Li256ELb1ELb1ELb0ELb0EEENS1_36VarlenDynamicPersistentTileSchedulerILi64ELi64ELi256ELi128ELb0ELb1ELb1ELb1ELb1ELb1EEEEEEEEEvNT_6ParamsE)
        .other          _ZN7cutlass13device_kernelIN5flash11enable_sm90INS1_16FlashAttnFwdSm90INS1_25CollectiveMainloopFwdSm90ILi2EN4cute5tupleIJNS5_1CILi1EEES8_S8_EEENS6_IJNS7_ILi64EEESA_SA_EEELi512ENS_10bfloat16_tEfNS_4arch4Sm90ELb1ELb0ELb1ELb1ELb1ELb1ELb1ELb0ELb0ELb1ELb0ELb0EEENS1_21CollectiveEpilogueFwdINS6_IJSA_NS7_ILi512EEESA_EEES9_SC_SE_Li256ELb1ELb1ELb0ELb0EEENS1_36VarlenDynamicPersistentTileSchedulerILi64ELi64ELi256ELi128ELb0ELb1ELb1ELb1ELb1ELb1EEEEEEEEEvNT_6ParamsE,@"STO_CUDA_ENTRY STV_DEFAULT"
_ZN7cutlass13device_kernelIN5flash11enable_sm90INS1_16FlashAttnFwdSm90INS1_25CollectiveMainloopFwdSm90ILi2EN4cute5tupleIJNS5_1CILi1EEES8_S8_EEENS6_IJNS7_ILi64EEESA_SA_EEELi512ENS_10bfloat16_tEfNS_4arch4Sm90ELb1ELb0ELb1ELb1ELb1ELb1ELb1ELb0ELb0ELb1ELb0ELb0EEENS1_21CollectiveEpilogueFwdINS6_IJSA_NS7_ILi512EEESA_EEES9_SC_SE_Li256ELb1ELb1ELb0ELb0EEENS1_36VarlenDynamicPersistentTileSchedulerILi64ELi64ELi256ELi128ELb0ELb1ELb1ELb1ELb1ELb1EEEEEEEEEvNT_6ParamsE:
        /* <DEDUP_REMOVED lines=17> */
.L_x_5367:
[----:B------:R-:W-:Y:S05]  /*0110*/  BSYNC B0 ;  /* 0x0000000000007941 */ /* 0x000fea0003800000 */
.L_x_5366:
        /* <DEDUP_REMOVED lines=39> */
.L_x_5368:
        /* <DEDUP_REMOVED lines=22> */
.L_x_5369:
        /* <DEDUP_REMOVED lines=18> */
.L_x_5370:
        /* <DEDUP_REMOVED lines=22> */
.L_x_5371:
        /* <DEDUP_REMOVED lines=22> */
.L_x_5372:
        /* <DEDUP_REMOVED lines=9> */
.L_x_5375:
[----:B------:R-:W-:-:S08]  /*0960*/  NOP ;  /* 0x0000000000007918 */ /* 0x000fd00000000000 */
[----:B------:R-:W0:Y:S02]  /*0970*/  USETMAXREG.TRY_ALLOC.CTAPOOL UP0, 0xe8 ;  /* 0x000000e8000079c8 */ /* 0x000e240008000600 */
[----:B0-----:R-:W-:-:S13]  /*0980*/  PLOP3.LUT P0, PT, PT, PT, UP0, 0x80, 0x0 ;  /* 0x000000000000781c */ /* 0x001fda0003f0f008 */
[----:B------:R-:W-:Y:S05]  /*0990*/  @!P0 BRA `(.L_x_5375) ;  /* 0xfffffffc00f08947 */ /* 0x000fea000383ffff */
[----:B------:R-:W-:Y:S01]  /*09a0*/  SHF.R.U32.HI R2, RZ, 0x7, R0 ;  /* 0x00000007ff027819 */ /* 0x000fe20000011600 */
[----:B------:R-:W0:Y:S01]  /*09b0*/  S2UR UR4, SR_CgaCtaId ;  /* 0x00000000000479c3 */ /* 0x000e220000008800 */
[----:B------:R-:W-:Y:S02]  /*09c0*/  MOV R3, 0x400 ;  /* 0x0000040000037802 */ /* 0x000fe40000000f00 */
[----:B------:R-:W-:-:S13]  /*09d0*/  ISETP.NE.AND P0, PT, R2, 0x1, PT ;  /* 0x000000010200780c */ /* 0x000fda0003f05270 */
        /* <DEDUP_REMOVED lines=12> */
[----:B------:R-:W-:Y:S02]  /*0aa0*/  VIADD R16, R0, 0xffffff80 ;  /* 0xffffff8000107836 */ /* 0x000fe40000000000 */
[----:B------:R-:W-:Y:S02]  /*0ab0*/  IMAD.MOV.U32 R228, RZ, RZ, 0x40 ;  /* 0x00000040ffe47424 */ /* 0x000fe400078e00ff */
[----:B------:R-:W-:Y:S01]  /*0ac0*/  IMAD.MOV.U32 R185, RZ, RZ, RZ ;  /* 0x000000ffffb97224 */ /* 0x000fe200078e00ff */
[----:B------:R-:W-:Y:S01]  /*0ad0*/  SHF.R.S32.HI R0, RZ, 0x1f, R16 ;  /* 0x0000001fff007819 */ /* 0x000fe20000011410 */
[----:B------:R-:W-:Y:S02]  /*0ae0*/  IMAD.MOV.U32 R191, RZ, RZ, RZ ;  /* 0x000000ffffbf7224 */ /* 0x000fe400078e00ff */
[----:B------:R-:W-:Y:S01]  /*0af0*/  IMAD.MOV.U32 R23, RZ, RZ, RZ ;  /* 0x000000ffff177224 */ /* 0x000fe200078e00ff */
[----:B------:R-:W-:-:S02]  /*0b00*/  LEA.HI R2, R0, R16, RZ, 0x7 ;  /* 0x0000001000027211 */ /* 0x000fc400078f38ff */
        /* <DEDUP_REMOVED lines=14> */
[----:B------:R-:W-:Y:S02]  /*0bf0*/  LEA.HI R9, R7, R8, RZ, 0x3 ;  /* 0x0000000807097211 */ /* 0x000fe400078f18ff */
        /* <DEDUP_REMOVED lines=18> */
[----:B------:R-:W-:Y:S01]  /*0d20*/  IMAD.IADD R11, R8, 0x1, -R11 ;  /* 0x00000001080b7824 */ /* 0x000fe200078e0a0b */
[----:B------:R-:W-:Y:S01]  /*0d30*/  LOP3.LUT R9, R9, 0x7ffffe00, RZ, 0xc0, !PT ;  /* 0x7ffffe0009097812 */ /* 0x000fe200078ec0ff */
[----:B------:R-:W-:Y:S01]  /*0d40*/  IMAD.U32 R6, R12, 0x40, R13 ;  /* 0x000000400c067824 */ /* 0x000fe200078e000d */
[----:B------:R-:W-:Y:S01]  /*0d50*/  LOP3.LUT R2, R2, 0xfffffe, RZ, 0xc0, !PT ;  /* 0x00fffffe02027812 */ /* 0x000fe200078ec0ff */
[C---:B------:R-:W-:Y:S01]  /*0d60*/  IMAD.SHL.U32 R8, R11.reuse, 0x40, RZ ;  /* 0x000000400b087824 */ /* 0x040fe200078e00ff */
[----:B------:R-:W-:Y:S01]  /*0d70*/  R2P PR, R11, 0x6 ;  /* 0x000000060b007804 */ /* 0x000fe20000000000 */
[----:B------:R-:W-:Y:S01]  /*0d80*/  IMAD R194, R4, 0x10, R7 ;  /* 0x0000001004c27824 */ /* 0x000fe200078e0207 */
[----:B------:R0:W-:Y:S01]  /*0d90*/  STL [R1+0x70], R6 ;  /* 0x0000700601007387 */ /* 0x0001e20000100800 */
[----:B------:R-:W-:Y:S01]  /*0da0*/  IMAD R9, R20, 0x400, R9 ;  /* 0x0000040014097824 */ /* 0x000fe200078e0209 */
[----:B------:R-:W-:Y:S01]  /*0db0*/  LOP3.LUT R8, R8, 0x1c0, RZ, 0xc0, !PT ;  /* 0x000001c008087812 */ /* 0x000fe200078ec0ff */
[----:B------:R-:W-:Y:S01]  /*0dc0*/  IMAD.IADD R2, R14, 0x1, -R2 ;  /* 0x000000010e027824 */ /* 0x000fe200078e0a02 */
[----:B------:R-:W-:Y:S01]  /*0dd0*/  STL [R1+0x58], RZ ;  /* 0x000058ff01007387 */ /* 0x000fe20000100800 */
[----:B------:R-:W-:-:S02]  /*0de0*/  SEL R228, R228, 0xffffffc0, !P2 ;  /* 0xffffffc0e4e47807 */ /* 0x000fc40005000000 */
[----:B------:R-:W-:Y:S01]  /*0df0*/  LOP3.LUT R13, R8, 0x8, R13, 0xf8, !PT ;  /* 0x00000008080d7812 */ /* 0x000fe200078ef80d */
[----:B------:R-:W-:Y:S01]  /*0e00*/  IMAD.SHL.U32 R225, R2, 0x100, RZ ;  /* 0x0000010002e17824 */ /* 0x000fe200078e00ff */
[----:B------:R-:W-:Y:S02]  /*0e10*/  SHF.R.U32.HI R8, RZ, 0x3, R8 ;  /* 0x00000003ff087819 */ /* 0x000fe40000011608 */
[----:B0-----:R-:W-:Y:S02]  /*0e20*/  LOP3.LUT R6, R5, 0x7ffffffc, RZ, 0xc0, !PT ;  /* 0x7ffffffc05067812 */ /* 0x001fe400078ec0ff */
[----:B------:R-:W-:-:S03]  /*0e30*/  LOP3.LUT R8, R13, R8, RZ, 0x3c, !PT ;  /* 0x000000080d087212 */ /* 0x000fc600078e3cff */
[----:B------:R-:W-:Y:S01]  /*0e40*/  IMAD.IADD R6, R3, 0x1, -R6 ;  /* 0x0000000103067824 */ /* 0x000fe200078e0a06 */
[CC--:B------:R-:W-:Y:S01]  /*0e50*/  LEA.HI R3, R0.reuse, R16.reuse, RZ, 0x3 ;  /* 0x0000001000037211 */ /* 0x0c0fe200078f18ff */
[----:B------:R-:W-:Y:S01]  /*0e60*/  IMAD.IADD R9, R9, 0x1, R8 ;  /* 0x0000000109097824 */ /* 0x000fe200078e0208 */
[----:B------:R-:W-:Y:S01]  /*0e70*/  LEA.HI R0, R0, R16, RZ, 0x2 ;  /* 0x0000001000007211 */ /* 0x000fe200078f10ff */
[----:B------:R-:W-:Y:S01]  /*0e80*/  IMAD.SHL.U32 R193, R6, 0x2, RZ ;  /* 0x0000000206c17824 */ /* 0x000fe200078e00ff */
[----:B------:R-:W-:Y:S01]  /*0e90*/  SHF.R.S32.HI R4, RZ, 0x3, R3 ;  /* 0x00000003ff047819 */ /* 0x000fe20000011403 */
[----:B------:R-:W-:Y:S01]  /*0ea0*/  IMAD R226, R9, 0x2, R18 ;  /* 0x0000000209e27824 */ /* 0x000fe200078e0212 */
[--C-:B------:R-:W-:Y:S02]  /*0eb0*/  SHF.R.S32.HI R187, RZ, 0x2, R0.reuse ;  /* 0x00000002ffbb7819 */ /* 0x100fe40000011400 */
[----:B------:R-:W-:Y:S01]  /*0ec0*/  SHF.R.S32.HI R4, RZ, 0x1f, R0 ;  /* 0x0000001fff047819 */ /* 0x000fe20000011400 */
[----:B------:R-:W-:Y:S01]  /*0ed0*/  VIADD R229, R226, 0x36400 ;  /* 0x00036400e2e57836 */ /* 0x000fe20000000000 */
[----:B------:R-:W-:Y:S01]  /*0ee0*/  LOP3.LUT R3, R3, 0xfffffff8, RZ, 0xc0, !PT ;  /* 0xfffffff803037812 */ /* 0x000fe200078ec0ff */
[----:B------:R-:W-:Y:S01]  /*0ef0*/  VIADD R8, R187, 0x20 ;  /* 0x00000020bb087836 */ /* 0x000fe20000000000 */
[----:B------:R-:W-:Y:S01]  /*0f00*/  LOP3.LUT R0, R0, 0xfffffffc, RZ, 0xc0, !PT ;  /* 0xfffffffc00007812 */ /* 0x000fe200078ec0ff */
[----:B------:R-:W-:Y:S01]  /*0f10*/  VIADD R227, R226, 0x36420 ;  /* 0x00036420e2e37836 */ /* 0x000fe20000000000 */
[----:B------:R-:W-:Y:S01]  /*0f20*/  LEA.HI R4, R4, R187, RZ, 0x3 ;  /* 0x000000bb04047211 */ /* 0x000fe200078f18ff */
[C---:B------:R-:W-:Y:S01]  /*0f30*/  IMAD.IADD R10, R16.reuse, 0x1, -R3 ;  /* 0x00000001100a7824 */ /* 0x040fe200078e0a03 */
[----:B------:R-:W-:Y:S01]  /*0f40*/  SHF.R.S32.HI R5, RZ, 0x1f, R8 ;  /* 0x0000001fff057819 */ /* 0x000fe20000011408 */
[----:B------:R-:W-:Y:S01]  /*0f50*/  IMAD.IADD R7, R16, 0x1, -R0 ;  /* 0x0000000110077824 */ /* 0x000fe200078e0a00 */
[----:B------:R-:W-:Y:S01]  /*0f60*/  LOP3.LUT R4, R4, 0xfffffff8, RZ, 0xc0, !PT ;  /* 0xfffffff804047812 */ /* 0x000fe200078ec0ff */
[----:B------:R-:W-:Y:S01]  /*0f70*/  IMAD.SHL.U32 R209, R10, 0x8, RZ ;  /* 0x000000080ad17824 */ /* 0x000fe200078e00ff */
[----:B------:R-:W-:Y:S01]  /*0f80*/  LEA.HI R5, R5, R8, RZ, 0x3 ;  /* 0x0000000805057211 */ /* 0x000fe200078f18ff */
[C---:B------:R-:W-:Y:S01]  /*0f90*/  IMAD.SHL.U32 R16, R7.reuse, 0x8, RZ ;  /* 0x0000000807107824 */ /* 0x040fe200078e00ff */
[----:B------:R-:W-:Y:S01]  /*0fa0*/  LEA.HI R0, R7, R7, RZ, 0x1 ;  /* 0x0000000707007211 */ /* 0x000fe200078f08ff */
[----:B------:R-:W-:-:S02]  /*0fb0*/  IMAD.SHL.U32 R3, R8, 0x40, RZ ;  /* 0x0000004008037824 */ /* 0x000fc400078e00ff */
[----:B------:R-:W-:Y:S01]  /*0fc0*/  VIADD R36, R209, 0x80 ;  /* 0x00000080d1247836 */ /* 0x000fe20000000000 */
[----:B------:R-:W-:Y:S01]  /*0fd0*/  LOP3.LUT R0, R0, 0x1ffffffe, RZ, 0xc0, !PT ;  /* 0x1ffffffe00007812 */ /* 0x000fe200078ec0ff */
[----:B------:R-:W-:Y:S01]  /*0fe0*/  IMAD.SHL.U32 R188, R7, 0x4, RZ ;  /* 0x0000000407bc7824 */ /* 0x000fe200078e00ff */
[----:B------:R-:W-:Y:S01]  /*0ff0*/  SHF.R.S32.HI R17, RZ, 0x1f, R16 ;  /* 0x0000001fff117819 */ /* 0x000fe20000011410 */
[C---:B------:R-:W-:Y:S01]  /*1000*/  VIADD R35, R209.reuse, 0xc0 ;  /* 0x000000c0d1237836 */ /* 0x040fe20000000000 */
[----:B------:R-:W-:Y:S01]  /*1010*/  SHF.R.S32.HI R38, RZ, 0x1f, R36 ;  /* 0x0000001fff267819 */ /* 0x000fe20000011424 */
[----:B------:R-:W-:Y:S02]  /*1020*/  VIADD R224, R16, 0x40 ;  /* 0x0000004010e07836 */ /* 0x000fe40000000000 */
[C---:B------:R-:W-:Y:S01]  /*1030*/  VIADD R34, R209.reuse, 0x100 ;  /* 0x00000100d1227836 */ /* 0x040fe20000000000 */
[----:B------:R-:W-:Y:S01]  /*1040*/  SHF.R.S32.HI R36, RZ, 0x1f, R35 ;  /* 0x0000001fff247819 */ /* 0x000fe20000011423 */
[----:B------:R-:W-:-:S02]  /*1050*/  VIADD R33, R209, 0x140 ;  /* 0x00000140d1217836 */ /* 0x000fc40000000000 */
[----:B------:R-:W-:Y:S01]  /*1060*/  IMAD.IADD R192, R187, 0x1, -R4 ;  /* 0x00000001bbc07824 */ /* 0x000fe200078e0a04 */
[----:B------:R-:W-:Y:S01]  /*1070*/  LOP3.LUT R4, R3, 0x1c0, RZ, 0xc0, !PT ;  /* 0x000001c003047812 */ /* 0x000fe200078ec0ff */
        /* <DEDUP_REMOVED lines=13> */
[----:B------:R-:W-:Y:S01]  /*1150*/  SHF.R.S32.HI R7, RZ, 0x1f, R224 ;  /* 0x0000001fff077819 */ /* 0x000fe200000114e0 */
[----:B------:R-:W-:Y:S01]  /*1160*/  IMAD.SHL.U32 R5, R5, 0x40, RZ ;  /* 0x0000004005057824 */ /* 0x000fe200078e00ff */
[----:B------:R-:W-:Y:S01]  /*1170*/  SHF.R.S32.HI R37, RZ, 0x1f, R206 ;  /* 0x0000001fff257819 */ /* 0x000fe200000114ce */
[C---:B------:R-:W-:Y:S01]  /*1180*/  VIADD R30, R16.reuse, 0x1c0 ;  /* 0x000001c0101e7836 */ /* 0x040fe20000000000 */
[----:B------:R-:W-:Y:S01]  /*1190*/  SHF.R.S32.HI R32, RZ, 0x1f, R31 ;  /* 0x0000001fff207819 */ /* 0x000fe2000001141f */
[----:B------:R-:W-:Y:S01]  /*11a0*/  VIADD R28, R16, 0x1e0 ;  /* 0x000001e0101c7836 */ /* 0x000fe20000000000 */
[----:B------:R-:W-:Y:S01]  /*11b0*/  SHF.L.U64.HI R31, R224, 0x1, R7 ;  /* 0x00000001e01f7819 */ /* 0x000fe20000010207 */
[C---:B------:R-:W-:Y:S01]  /*11c0*/  VIADD R221, R16.reuse, 0xa0 ;  /* 0x000000a010dd7836 */ /* 0x040fe20000000000 */
[----:B------:R-:W-:Y:S01]  /*11d0*/  LOP3.LUT R5, R5, 0xfffffe00, RZ, 0xc0, !PT ;  /* 0xfffffe0005057812 */ /* 0x000fe200078ec0ff */
[C---:B------:R-:W-:Y:S01]  /*11e0*/  VIADD R220, R16.reuse, 0xc0 ;  /* 0x000000c010dc7836 */ /* 0x040fe20000000000 */
[----:B------:R-:W-:Y:S01]  /*11f0*/  STL [R1+0x4], R30 ;  /* 0x0000041e01007387 */ /* 0x000fe20000100800 */
[----:B------:R-:W-:Y:S01]  /*1200*/  SHF.L.U64.HI R7, R223, 0x1, R2 ;  /* 0x00000001df077819 */ /* 0x000fe20000010202 */
[----:B------:R-:W-:Y:S01]  /*1210*/  VIADD R219, R16, 0xe0 ;  /* 0x000000e010db7836 */ /* 0x000fe20000000000 */
[----:B------:R-:W-:Y:S01]  /*1220*/  LOP3.LUT R0, R4, 0x38, R16, 0xf8, !PT ;  /* 0x0000003804007812 */ /* 0x000fe200078ef810 */
[----:B------:R-:W-:Y:S01]  /*1230*/  STL [R1], R28 ;  /* 0x0000001c01007387 */ /* 0x000fe20000100800 */
[----:B------:R-:W-:Y:S01]  /*1240*/  SHF.R.U32.HI R24, RZ, 0x3, R4 ;  /* 0x00000003ff187819 */ /* 0x000fe20000011604 */
[----:B------:R-:W-:Y:S01]  /*1250*/  VIADD R218, R16, 0x100 ;  /* 0x0000010010da7836 */ /* 0x000fe20000000000 */
[----:B------:R-:W-:Y:S01]  /*1260*/  SHF.L.U64.HI R2, R222, 0x1, R11 ;  /* 0x00000001de027819 */ /* 0x000fe2000001020b */
[----:B------:R-:W-:Y:S01]  /*1270*/  STL [R1+0x60], R37 ;  /* 0x0000602501007387 */ /* 0x000fe20000100800 */
[----:B------:R-:W-:Y:S01]  /*1280*/  SHF.R.S32.HI R4, RZ, 0x1f, R221 ;  /* 0x0000001fff047819 */ /* 0x000fe200000114dd */
[C---:B------:R-:W-:Y:S01]  /*1290*/  VIADD R217, R16.reuse, 0x120 ;  /* 0x0000012010d97836 */ /* 0x040fe20000000000 */
[----:B------:R-:W-:Y:S01]  /*12a0*/  SHF.R.S32.HI R13, RZ, 0x1f, R220 ;  /* 0x0000001fff0d7819 */ /* 0x000fe200000114dc */
[----:B------:R-:W-:Y:S01]  /*12b0*/  STL [R1+0x10], R31 ;  /* 0x0000101f01007387 */ /* 0x000fe20000100800 */
[----:B------:R-:W-:Y:S01]  /*12c0*/  SHF.L.U64.HI R4, R221, 0x1, R4 ;  /* 0x00000001dd047819 */ /* 0x000fe20000010204 */
[C---:B------:R-:W-:Y:S01]  /*12d0*/  VIADD R216, R16.reuse, 0x140 ;  /* 0x0000014010d87836 */ /* 0x040fe20000000000 */
[----:B------:R-:W-:Y:S01]  /*12e0*/  SHF.R.S32.HI R8, RZ, 0x1f, R219 ;  /* 0x0000001fff087819 */ /* 0x000fe200000114db */
[----:B------:R-:W-:Y:S01]  /*12f0*/  STL [R1+0x6c], R5 ;  /* 0x00006c0501007387 */ /* 0x000fe20000100800 */
[----:B------:R-:W-:Y:S01]  /*1300*/  SHF.R.S32.HI R15, RZ, 0x1f, R218 ;  /* 0x0000001fff0f7819 */ /* 0x000fe200000114da */
[C---:B------:R-:W-:Y:S01]  /*1310*/  VIADD R215, R16.reuse, 0x160 ;  /* 0x0000016010d77836 */ /* 0x040fe20000000000 */
[----:B------:R-:W-:Y:S01]  /*1320*/  SHF.R.S32.HI R10, RZ, 0x1f, R217 ;  /* 0x0000001fff0a7819 */ /* 0x000fe200000114d9 */
[----:B------:R0:W-:Y:S01]  /*1330*/  STL [R1+0x14], R7 ;  /* 0x0000140701007387 */ /* 0x0001e20000100800 */
        /* <DEDUP_REMOVED lines=10> */
[----:B0-----:R-:W-:Y:S01]  /*13e0*/  SHF.L.U64.HI R7, R219, 0x1, R8 ;  /* 0x00000001db077819 */ /* 0x001fe20000010208 */
[----:B------:R-:W-:Y:S01]  /*13f0*/  IMAD.IADD R229, R229, 0x1, R228 ;  /* 0x00000001e5e57824 */ /* 0x000fe200078e02e4 */
[----:B------:R-:W-:Y:S01]  /*1400*/  SHF.R.S32.HI R20, RZ, 0x1f, R30 ;  /* 0x0000001fff147819 */ /* 0x000fe2000001141e */
[----:B------:R-:W-:Y:S01]  /*1410*/  IMAD.IADD R228, R228, 0x1, R227 ;  /* 0x00000001e4e47824 */ /* 0x000fe200078e02e3 */
[----:B-1----:R-:W-:-:S02]  /*1420*/  SHF.L.U64.HI R2, R220, 0x1, R13 ;  /* 0x00000001dc027819 */ /* 0x002fc4000001020d */
[----:B------:R-:W-:Y:S02]  /*1430*/  SHF.R.S32.HI R22, RZ, 0x1f, R28 ;  /* 0x0000001fff167819 */ /* 0x000fe4000001141c */
[----:B---3--:R-:W-:Y:S01]  /*1440*/  SHF.L.U64.HI R4, R218, 0x1, R15 ;  /* 0x00000001da047819 */ /* 0x008fe2000001020f */
[----:B------:R0:W-:Y:S01]  /*1450*/  STL [R1+0x20], R2 ;  /* 0x0000200201007387 */ /* 0x0001e20000100800 */
[----:B------:R-:W-:Y:S01]  /*1460*/  LOP3.LUT R5, R5, R0, R24, 0xf6, !PT ;  /* 0x0000000005057212 */ /* 0x000fe200078ef618 */
[----:B------:R-:W-:Y:S01]  /*1470*/  IMAD R0, R3, 0x8, R194 ;  /* 0x0000000803007824 */ /* 0x000fe200078e02c2 */
[----:B------:R-:W-:Y:S01]  /*1480*/  SHF.R.S32.HI R195, RZ, 0x1f, R184 ;  /* 0x0000001fffc37819 */ /* 0x000fe200000114b8 */
[----:B------:R1:W-:Y:S04]  /*1490*/  STL [R1+0x24], R7 ;  /* 0x0000240701007387 */ /* 0x0003e80000100800 */
[----:B------:R3:W-:Y:S01]  /*14a0*/  STL [R1+0x28], R4 ;  /* 0x0000280401007387 */ /* 0x0007e20000100800 */
[----:B0-----:R-:W-:-:S02]  /*14b0*/  SHF.L.U64.HI R2, R217, 0x1, R10 ;  /* 0x00000001d9027819 */ /* 0x001fc4000001020a */
[----:B-1----:R-:W-:-:S03]  /*14c0*/  SHF.L.U64.HI R7, R216, 0x1, R21 ;  /* 0x00000001d8077819 */ /* 0x002fc60000010215 */
[----:B------:R0:W-:Y:S01]  /*14d0*/  STL [R1+0x2c], R2 ;  /* 0x00002c0201007387 */ /* 0x0001e20000100800 */
[----:B---3--:R-:W-:-:S03]  /*14e0*/  SHF.L.U64.HI R4, R215, 0x1, R12 ;  /* 0x00000001d7047819 */ /* 0x008fc6000001020c */
[----:B------:R1:W-:Y:S04]  /*14f0*/  STL [R1+0x30], R7 ;  /* 0x0000300701007387 */ /* 0x0003e80000100800 */
[----:B------:R3:W-:Y:S01]  /*1500*/  STL [R1+0x34], R4 ;  /* 0x0000340401007387 */ /* 0x0007e20000100800 */
[----:B0-----:R-:W-:Y:S02]  /*1510*/  SHF.L.U64.HI R2, R214, 0x1, R29 ;  /* 0x00000001d6027819 */ /* 0x001fe4000001021d */
[----:B-1----:R-:W-:-:S03]  /*1520*/  SHF.L.U64.HI R7, R213, 0x1, R14 ;  /* 0x00000001d5077819 */ /* 0x002fc6000001020e */
[----:B------:R0:W-:Y:S01]  /*1530*/  STL [R1+0x38], R2 ;  /* 0x0000380201007387 */ /* 0x0001e20000100800 */
[----:B---3--:R-:W-:-:S03]  /*1540*/  SHF.L.U64.HI R4, R30, 0x1, R20 ;  /* 0x000000011e047819 */ /* 0x008fc60000010214 */
[----:B------:R-:W-:Y:S04]  /*1550*/  STL [R1+0x3c], R7 ;  /* 0x00003c0701007387 */ /* 0x000fe80000100800 */
[----:B------:R-:W-:Y:S01]  /*1560*/  STL [R1+0x40], R4 ;  /* 0x0000400401007387 */ /* 0x000fe20000100800 */
[----:B0-----:R-:W-:-:S05]  /*1570*/  SHF.L.U64.HI R2, R28, 0x1, R22 ;  /* 0x000000011c027819 */ /* 0x001fca0000010216 */
[----:B------:R0:W-:Y:S02]  /*1580*/  STL [R1+0x44], R2 ;  /* 0x0000440201007387 */ /* 0x0001e40000100800 */
[----:B0-----:R-:W-:-:S05]  /*1590*/  IMAD R2, R5, 0x2, R18 ;  /* 0x0000000205027824 */ /* 0x001fca00078e0212 */
[----:B------:R0:W-:Y:S04]  /*15a0*/  STL [R1+0x64], R2 ;  /* 0x0000640201007387 */ /* 0x0001e80000100800 */
[----:B------:R0:W-:Y:S01]  /*15b0*/  STL [R1+0x8], R0 ;  /* 0x0000080001007387 */ /* 0x0001e20000100800 */
[----:B--2---:R-:W-:Y:S01]  /*15c0*/  LOP3.LUT R186, R19, 0x1, RZ, 0xfc, !PT ;  /* 0x0000000113ba7812 */ /* 0x004fe200078efcff */
[----:B0-----:R-:W-:-:S07]  /*15d0*/  IMAD.MOV.U32 R19, RZ, RZ, RZ ;  /* 0x000000ffff137224 */ /* 0x001fce00078e00ff */
.L_x_5515:
[----:B01-34-:R-:W0:Y:S01]  /*15e0*/  LDC.64 R2, c[0x0][0xd88] ;  /* 0x00036200ff027b82 */ /* 0x01be220000000a00 */
[----:B------:R-:W-:Y:S01]  /*15f0*/  ULDC.64 UR4, c[0x0][0xb20] ;  /* 0x0002c80000047ab9 */ /* 0x000fe20000000a00 */
[----:B------:R-:W-:Y:S01]  /*1600*/  ULDC.64 UR8, c[0x0][0xb10] ;  /* 0x0002c40000087ab9 */ /* 0x000fe20000000a00 */
[----:B------:R-:W-:Y:S01]  /*1610*/  ULDC.64 UR6, c[0x0][0xb00] ;  /* 0x0002c00000067ab9 */ /* 0x000fe20000000a00 */
[----:B0-----:R-:W-:-:S05]  /*1620*/  IMAD.WIDE R2, R27, 0x4, R2 ;  /* 0x000000041b027825 */ /* 0x001fca00078e0202 */
[----:B--2---:R-:W2:Y:S01]  /*1630*/  LDG.E R0, desc[UR40][R2.64] ;  /* 0x0000002802007981 */ /* 0x004ea2000c1e1900 */
[----:B------:R-:W-:Y:S01]  /*1640*/  ISETP.NE.U32.AND P2, PT, RZ, UR4, PT ;  /* 0x00000004ff007c0c */ /* 0x000fe2000bf45070 */
[----:B------:R-:W-:Y:S01]  /*1650*/  IMAD.MOV.U32 R9, RZ, RZ, RZ ;  /* 0x000000ffff097224 */ /* 0x000fe200078e00ff */
[----:B------:R-:W-:Y:S01]  /*1660*/  ISETP.NE.U32.AND P1, PT, RZ, UR8, PT ;  /* 0x00000008ff007c0c */ /* 0x000fe2000bf25070 */
[----:B------:R-:W-:Y:S01]  /*1670*/  IMAD.MOV.U32 R29, RZ, RZ, RZ ;  /* 0x000000ffff1d7224 */ /* 0x000fe200078e00ff */
[----:B------:R-:W-:Y:S02]  /*1680*/  ISETP.NE.AND.EX P2, PT, RZ, UR5, PT, P2 ;  /* 0x00000005ff007c0c */ /* 0x000fe4000bf45320 */
[----:B------:R-:W-:Y:S02]  /*1690*/  ISETP.NE.AND.EX P1, PT, RZ, UR9, PT, P1 ;  /* 0x00000009ff007c0c */ /* 0x000fe4000bf25310 */
[----:B------:R-:W-:-:S04]  /*16a0*/  ISETP.NE.U32.AND P0, PT, RZ, UR6, PT ;  /* 0x00000006ff007c0c */ /* 0x000fc8000bf05070 */
[----:B------:R-:W-:Y:S02]  /*16b0*/  ISETP.NE.AND.EX P0, PT, RZ, UR7, PT, P0 ;  /* 0x00000007ff007c0c */ /* 0x000fe4000bf05300 */
[----:B--2---:R-:W-:Y:S01]  /*16c0*/  SHF.R.S32.HI R4, RZ, 0x1f, R0 ;  /* 0x0000001fff047819 */ /* 0x004fe20000011400 */
[C---:B------:R-:W-:Y:S02]  /*16d0*/  IMAD.SHL.U32 R31, R0.reuse, 0x4, RZ ;  /* 0x00000004001f7824 */ /* 0x040fe400078e00ff */
[C---:B------:R-:W-:Y:S01]  /*16e0*/  @P2 LEA R2, P3, R0.reuse, UR4, 0x2 ;  /* 0x0000000400022c11 */ /* 0x040fe2000f8610ff */
[----:B------:R-:W-:Y:S01]  /*16f0*/  STL [R1+0x54], R0 ;  /* 0x0000540001007387 */ /* 0x000fe20000100800 */
[C-C-:B------:R-:W-:Y:S02]  /*1700*/  SHF.L.U64.HI R30, R0.reuse, 0x2, R4.reuse ;  /* 0x00000002001e7819 */ /* 0x140fe40000010204 */
[----:B------:R-:W-:Y:S01]  /*1710*/  @P2 LEA.HI.X R3, R0, UR5, R4, 0x2, P3 ;  /* 0x0000000500032c11 */ /* 0x000fe200098f1404 */
[----:B------:R0:W-:Y:S01]  /*1720*/  STL [R1+0x5c], R4 ;  /* 0x00005c0401007387 */ /* 0x0001e20000100800 */
[----:B------:R-:W-:Y:S01]  /*1730*/  IADD3 R6, P4, R31, UR6, RZ ;  /* 0x000000061f067c10 */ /* 0x000fe2000ff9e0ff */
[----:B------:R-:W-:-:S02]  /*1740*/  ULDC UR4, c[0x0][0x288] ;  /* 0x0000a20000047ab9 */ /* 0x000fc40000000800 */
[----:B------:R1:W5:Y:S01]  /*1750*/  @P2 LDG.E R9, desc[UR40][R2.64] ;  /* 0x0000002802092981 */ /* 0x000362000c1e1900 */
[----:B------:R-:W-:Y:S01]  /*1760*/  IMAD.U32 R207, RZ, RZ, UR4 ;  /* 0x00000004ffcf7e24 */ /* 0x000fe2000f8e00ff */
[----:B------:R-:W-:Y:S01]  /*1770*/  IADD3.X R7, R30, UR7, RZ, P4, !PT ;  /* 0x000000071e077c10 */ /* 0x000fe2000a7fe4ff */
[----:B------:R-:W-:Y:S01]  /*1780*/  ULDC.64 UR4, c[0x0][0x418] ;  /* 0x0001060000047ab9 */ /* 0x000fe20000000a00 */
[----:B------:R1:W-:Y:S01]  /*1790*/  STL [R1+0x4c], R31 ;  /* 0x00004c1f01007387 */ /* 0x0003e20000100800 */
[----:B0-----:R-:W-:-:S03]  /*17a0*/  @P1 IADD3 R4, P2, R31, UR8, RZ ;  /* 0x000000081f041c10 */ /* 0x001fc6000ff5e0ff */
[----:B------:R1:W5:Y:S01]  /*17b0*/  @P0 LDG.E R29, desc[UR40][R6.64] ;  /* 0x00000028061d0981 */ /* 0x000362000c1e1900 */
[----:B------:R-:W-:Y:S01]  /*17c0*/  @P1 IADD3.X R5, R30, UR9, RZ, P2, !PT ;  /* 0x000000091e051c10 */ /* 0x000fe200097fe4ff */
[----:B------:R-:W-:Y:S02]  /*17d0*/  UISETP.NE.U32.AND UP0, UPT, UR4, URZ, UPT ;  /* 0x0000003f0400728c */ /* 0x000fe4000bf05070 */
[----:B------:R1:W-:Y:S01]  /*17e0*/  STL [R1+0x50], R30 ;  /* 0x0000501e01007387 */ /* 0x0003e20000100800 */
[----:B------:R-:W-:Y:S01]  /*17f0*/  ULDC.64 UR8, c[0x0][0xb18] ;  /* 0x0002c60000087ab9 */ /* 0x000fe20000000a00 */
[----:B------:R-:W-:Y:S02]  /*1800*/  ULDC UR4, c[0x0][0x424] ;  /* 0x0001090000047ab9 */ /* 0x000fe40000000800 */
[----:B------:R1:W5:Y:S04]  /*1810*/  @P1 LDG.E R207, desc[UR40][R4.64] ;  /* 0x0000002804cf1981 */ /* 0x000368000c1e1900 */
[----:B------:R1:W-:Y:S01]  /*1820*/  STL [R1+0x48], R26 ;  /* 0x0000481a01007387 */ /* 0x0003e20000100800 */
[----:B------:R-:W-:Y:S01]  /*1830*/  UISETP.NE.AND.EX UP0, UPT, UR5, URZ, UPT, UP0 ;  /* 0x0000003f0500728c */ /* 0x000fe2000bf05300 */
[----:B------:R-:W-:-:S02]  /*1840*/  ISETP.NE.U32.AND P2, PT, RZ, UR8, PT ;  /* 0x00000008ff007c0c */ /* 0x000fc4000bf45070 */
[----:B------:R-:W-:Y:S01]  /*1850*/  ULDC UR5, c[0x0][0x2f0] ;  /* 0x0000bc0000057ab9 */ /* 0x000fe20000000800 */
[----:B------:R-:W-:Y:S01]  /*1860*/  USEL UR4, UR4, 0x1, UP0 ;  /* 0x0000000104047887 */ /* 0x000fe20008000000 */
[----:B------:R-:W-:-:S03]  /*1870*/  ISETP.NE.AND.EX P2, PT, RZ, UR9, PT, P2 ;  /* 0x00000009ff007c0c */ /* 0x000fc6000bf45320 */
[----:B------:R-:W-:-:S03]  /*1880*/  UIMAD UR4, UR4, UR5, URZ ;  /* 0x00000005040472a4 */ /* 0x000fc6000f8e023f */
[----:B------:R-:W-:Y:S01]  /*1890*/  ULDC UR5, c[0x0][0x348] ;  /* 0x0000d20000057ab9 */ /* 0x000fe20000000800 */
[----:B------:R-:W-:Y:S01]  /*18a0*/  IMAD.MOV.U32 R36, RZ, RZ, R0 ;  /* 0x000000ffff247224 */ /* 0x000fe200078e0000 */
[----:B-1----:R-:W-:Y:S07]  /*18b0*/  @P1 BRA `(.L_x_5377) ;  /* 0x0000000000241947 */ /* 0x002fee0003800000 */
        /* <DEDUP_REMOVED lines=9> */
.L_x_5377:
[----:B------:R-:W-:Y:S02]  /*1950*/  IMAD.U32 R27, RZ, RZ, UR5 ;  /* 0x00000005ff1b7e24 */ /* 0x000fe4000f8e00ff */
[----:B------:R-:W-:Y:S01]  /*1960*/  IMAD.U32 R28, RZ, RZ, UR4 ;  /* 0x00000004ff1c7e24 */ /* 0x000fe2000f8e00ff */
[----:B------:R-:W-:Y:S06]  /*1970*/  @!P2 BRA `(.L_x_5378) ;  /* 0x000000000010a947 */ /* 0x000fec0003800000 */
[----:B------:R-:W-:-:S04]  /*1980*/  IADD3 R2, P0, R31, UR8, RZ ;  /* 0x000000081f027c10 */ /* 0x000fc8000ff1e0ff */
[----:B------:R-:W-:-:S05]  /*1990*/  IADD3.X R3, R30, UR9, RZ, P0, !PT ;  /* 0x000000091e037c10 */ /* 0x000fca00087fe4ff */
[----:B------:R0:W5:Y:S01]  /*19a0*/  LDG.E R28, desc[UR40][R2.64] ;  /* 0x00000028021c7981 */ /* 0x000162000c1e1900 */
[----:B------:R-:W-:Y:S05]  /*19b0*/  BRA `(.L_x_5379) ;  /* 0x0000000000107947 */ /* 0x000fea0003800000 */
.L_x_5378:
[----:B------:R-:W-:Y:S05]  /*19c0*/  @!P0 BRA `(.L_x_5379) ;  /* 0x00000000000c8947 */ /* 0x000fea0003800000 */
[----:B------:R-:W2:Y:S04]  /*19d0*/  LDG.E R3, desc[UR40][R6.64] ;  /* 0x0000002806037981 */ /* 0x000ea8000c1e1900 */
[----:B------:R-:W2:Y:S02]  /*19e0*/  LDG.E R28, desc[UR40][R6.64+0x4] ;  /* 0x00000428061c7981 */ /* 0x000ea4000c1e1900 */
[----:B--2---:R-:W-:-:S07]  /*19f0*/  IMAD.IADD R28, R28, 0x1, -R3 ;  /* 0x000000011c1c7824 */ /* 0x004fce00078e0a03 */
.L_x_5379:
        /* <DEDUP_REMOVED lines=23> */
[----:B--2---:R-:W-:-:S02]  /*1b70*/  @P0 IMAD.IADD R27, R7, 0x1, -R0 ;  /* 0x00000001071b0824 */ /* 0x004fc400078e0a00 */
        /* <DEDUP_REMOVED lines=8> */
[----:B---3--:R-:W-:Y:S02]  /*1c00*/  SHF.R.S32.HI R5, RZ, 0x1f, R2 ;  /* 0x0000001fff057819 */ /* 0x008fe40000011402 */
        /* <DEDUP_REMOVED lines=36> */
.L_x_5382:
[----:B------:R-:W-:Y:S05]  /*1e50*/  BSYNC B6 ;  /* 0x0000000000067941 */ /* 0x000fea0003800000 */
.L_x_5381:
        /* <DEDUP_REMOVED lines=20> */
.L_x_5384:
[----:B------:R-:W-:Y:S05]  /*1fa0*/  BSYNC B6 ;  /* 0x0000000000067941 */ /* 0x000fea0003800000 */
.L_x_5383:
        /* <DEDUP_REMOVED lines=14> */
[-C--:B------:R-:W-:Y:S01]  /*2090*/  IMAD R0, R9, R4.reuse, RZ ;  /* 0x0000000409007224 */ /* 0x080fe200078e02ff */
[----:B------:R-:W-:Y:S01]  /*20a0*/  SHF.L.U64.HI R40, R4, 0x6, R5 ;  /* 0x0000000604287819 */ /* 0x000fe20000010205 */
[C---:B------:R-:W-:Y:S01]  /*20b0*/  IMAD.WIDE.U32 R6, R187.reuse, R4, R188 ;  /* 0x00000004bb067225 */ /* 0x040fe200078e00bc */
[----:B------:R-:W3:Y:S01]  /*20c0*/  S2R R30, SR_TID.X ;  /* 0x00000000001e7919 */ /* 0x000ee20000002100 */
[----:B------:R-:W-:Y:S01]  /*20d0*/  LOP3.LUT R42, R42, 0x1c0, RZ, 0xc0, !PT ;  /* 0x000001c02a2a7812 */ /* 0x000fe200078ec0ff */
[----:B------:R-:W-:Y:S01]  /*20e0*/  ULDC UR4, c[0x0][0x2f4] ;  /* 0x0000bd0000047ab9 */ /* 0x000fe20000000800 */
[----:B------:R-:W-:Y:S01]  /*20f0*/  IMAD R11, R187, R5, R0 ;  /* 0x00000005bb0b7224 */ /* 0x000fe200078e0200 */
[----:B-1----:R-:W-:Y:S01]  /*2100*/  SHF.L.U64.HI R43, R44, 0x6, R45 ;  /* 0x000000062c2b7819 */ /* 0x002fe2000001022d */
[----:B------:R-:W-:Y:S01]  /*2110*/  IMAD R8, R9, R44, RZ ;  /* 0x0000002c09087224 */ /* 0x000fe200078e02ff */
[C---:B--2---:R-:W-:Y:S01]  /*2120*/  ISETP.GE.AND P3, PT, R16.reuse, R49, PT ;  /* 0x000000311000720c */ /* 0x044fe20003f66270 */
[----:B0-----:R-:W-:Y:S01]  /*2130*/  IMAD.IADD R3, R7, 0x1, R11 ;  /* 0x0000000107037824 */ /* 0x001fe200078e020b */
[----:B-----5:R-:W-:Y:S01]  /*2140*/  SHF.R.S32.HI R9, RZ, 0x1f, R24 ;  /* 0x0000001fff097819 */ /* 0x020fe20000011418 */
[----:B------:R-:W-:Y:S01]  /*2150*/  IMAD R13, R187, R45, R8 ;  /* 0x0000002dbb0d7224 */ /* 0x000fe200078e0208 */
[----:B------:R-:W-:Y:S01]  /*2160*/  SEL R7, R49, RZ, P3 ;  /* 0x000000ff31077207 */ /* 0x000fe20001800000 */
[----:B------:R-:W-:Y:S01]  /*2170*/  IMAD.MOV.U32 R2, RZ, RZ, R6 ;  /* 0x000000ffff027224 */ /* 0x000fe200078e0006 */
[----:B------:R-:W-:Y:S01]  /*2180*/  SHF.R.S32.HI R46, RZ, 0x1f, R26 ;  /* 0x0000001fff2e7819 */ /* 0x000fe2000001141a */
[----:B------:R-:W-:Y:S01]  /*2190*/  IMAD R8, R9, R4, RZ ;  /* 0x0000000409087224 */ /* 0x000fe200078e02ff */
[----:B------:R-:W-:Y:S01]  /*21a0*/  ISETP.GE.AND P2, PT, R16, UR4, PT ;  /* 0x0000000410007c0c */ /* 0x000fe2000bf46270 */
[----:B------:R-:W-:Y:S01]  /*21b0*/  IMAD.IADD R21, R11, 0x1, R21 ;  /* 0x000000010b157824 */ /* 0x000fe200078e0215 */
[----:B------:R-:W-:Y:S01]  /*21c0*/  ISETP.GE.AND P1, PT, R184, UR4, PT ;  /* 0x00000004b8007c0c */ /* 0x000fe2000bf26270 */
[----:B------:R-:W-:-:S02]  /*21d0*/  IMAD R9, R9, R44, RZ ;  /* 0x0000002c09097224 */ /* 0x000fc400078e02ff */
[----:B------:R-:W-:Y:S01]  /*21e0*/  IMAD.IADD R7, R16, 0x1, R7 ;  /* 0x0000000110077824 */ /* 0x000fe200078e0207 */
[----:B---3--:R-:W-:Y:S01]  /*21f0*/  SHF.R.U32.HI R12, RZ, 0x7, R12 ;  /* 0x00000007ff0c7819 */ /* 0x008fe2000001160c */
[----:B------:R-:W-:-:S03]  /*2200*/  IMAD.WIDE.U32 R2, R24, R4, R2 ;  /* 0x0000000418027225 */ /* 0x000fc600078e0002 */
[----:B------:R-:W-:Y:S01]  /*2210*/  SHF.R.S32.HI R6, RZ, 0x1f, R7 ;  /* 0x0000001fff067819 */ /* 0x000fe20000011407 */
[----:B------:R-:W-:-:S03]  /*2220*/  IMAD.WIDE.U32 R20, R24, R4, R20 ;  /* 0x0000000418147225 */ /* 0x000fc600078e0014 */
[----:B------:R-:W-:Y:S01]  /*2230*/  LEA.HI R39, R6, R7, RZ, 0x3 ;  /* 0x0000000706277211 */ /* 0x000fe200078f18ff */
[----:B------:R-:W-:Y:S01]  /*2240*/  IMAD.SHL.U32 R41, R4, 0x40, RZ ;  /* 0x0000004004297824 */ /* 0x000fe200078e00ff */
[----:B------:R-:W-:Y:S01]  /*2250*/  LOP3.LUT R4, R42, 0x18, R16, 0xf8, !PT ;  /* 0x000000182a047812 */ /* 0x000fe200078ef810 */
[----:B------:R-:W-:Y:S01]  /*2260*/  IMAD R9, R24, R45, R9 ;  /* 0x0000002d18097224 */ /* 0x000fe200078e0209 */
[----:B------:R-:W-:Y:S01]  /*2270*/  SHF.R.U32.HI R45, RZ, 0x3, R42 ;  /* 0x00000003ff2d7819 */ /* 0x000fe2000001162a */
[----:B------:R-:W-:Y:S01]  /*2280*/  VIADD R30, R30, 0xffffff80 ;  /* 0xffffff801e1e7836 */ /* 0x000fe20000000000 */
[----:B------:R-:W-:Y:S01]  /*2290*/  LOP3.LUT R56, R39, 0xfffffff8, RZ, 0xc0, !PT ;  /* 0xfffffff827387812 */ /* 0x000fe200078ec0ff */
[CC--:B------:R-:W-:Y:S01]  /*22a0*/  IMAD.WIDE.U32 R32, R187.reuse, R44.reuse, R188 ;  /* 0x0000002cbb207225 */ /* 0x0c0fe200078e00bc */
[----:B------:R-:W-:Y:S02]  /*22b0*/  LOP3.LUT R4, R4, R45, RZ, 0x3c, !PT ;  /* 0x0000002d04047212 */ /* 0x000fe400078e3cff */
[----:B------:R-:W-:Y:S01]  /*22c0*/  SHF.R.S32.HI R10, RZ, 0x1f, R30 ;  /* 0x0000001fff0a7819 */ /* 0x000fe2000001141e */
[----:B------:R-:W-:Y:S01]  /*22d0*/  IMAD.WIDE.U32 R34, R187, R44, R16 ;  /* 0x0000002cbb227225 */ /* 0x000fe200078e0010 */
[----:B------:R-:W-:-:S02]  /*22e0*/  SHF.R.S32.HI R59, RZ, 0x1f, R56 ;  /* 0x0000001fff3b7819 */ /* 0x000fc40000011438 */
[----:B------:R-:W-:Y:S01]  /*22f0*/  LEA.HI R10, R10, R30, RZ, 0x2 ;  /* 0x0000001e0a0a7211 */ /* 0x000fe200078f10ff */
[----:B------:R-:W-:Y:S02]  /*2300*/  IMAD.IADD R33, R33, 0x1, R13 ;  /* 0x0000000121217824 */ /* 0x000fe400078e020d */
[----:B------:R-:W-:Y:S01]  /*2310*/  IMAD.IADD R35, R13, 0x1, R35 ;  /* 0x000000010d237824 */ /* 0x000fe200078e0223 */
[----:B------:R-:W-:Y:S01]  /*2320*/  LOP3.LUT R10, R10, 0xfffffffc, RZ, 0xc0, !PT ;  /* 0xfffffffc0a0a7812 */ /* 0x000fe200078ec0ff */
[C---:B------:R-:W-:Y:S02]  /*2330*/  IMAD R7, R24.reuse, R5, R8 ;  /* 0x0000000518077224 */ /* 0x040fe400078e0208 */
[----:B------:R-:W-:-:S04]  /*2340*/  IMAD.WIDE.U32 R32, R24, R44, R32 ;  /* 0x0000002c18207225 */ /* 0x000fc800078e0020 */
[----:B------:R-:W-:Y:S02]  /*2350*/  IMAD.IADD R10, R30, 0x1, -R10 ;  /* 0x000000011e0a7824 */ /* 0x000fe400078e0a0a */
[----:B------:R-:W0:Y:S01]  /*2360*/  S2R R30, SR_TID.X ;  /* 0x00000000001e7919 */ /* 0x000e220000002100 */
[----:B------:R-:W-:-:S04]  /*2370*/  IMAD.WIDE.U32 R34, R24, R44, R34 ;  /* 0x0000002c18227225 */ /* 0x000fc800078e0022 */
[----:B------:R-:W-:Y:S02]  /*2380*/  IMAD R48, R10, 0x40, R187 ;  /* 0x000000400a307824 */ /* 0x000fe400078e02bb */
[----:B------:R-:W-:Y:S02]  /*2390*/  IMAD.IADD R0, R29, 0x1, R28 ;  /* 0x000000011d007824 */ /* 0x000fe400078e021c */
[----:B------:R-:W-:Y:S02]  /*23a0*/  IMAD.SHL.U32 R44, R44, 0x40, RZ ;  /* 0x000000402c2c7824 */ /* 0x000fe400078e00ff */
[----:B------:R-:W-:Y:S02]  /*23b0*/  VIADD R47, R12, 0x8 ;  /* 0x000000080c2f7836 */ /* 0x000fe40000000000 */
[----:B------:R-:W-:Y:S02]  /*23c0*/  IMAD.SHL.U32 R49, R49, 0x2, RZ ;  /* 0x0000000231317824 */ /* 0x000fe400078e00ff */
[----:B------:R-:W-:-:S02]  /*23d0*/  IMAD.IADD R51, R3, 0x1, R7 ;  /* 0x0000000103337824 */ /* 0x000fc400078e0207 */
[----:B------:R-:W-:Y:S02]  /*23e0*/  IMAD.IADD R52, R7, 0x1, R21 ;  /* 0x0000000107347824 */ /* 0x000fe400078e0215 */
[----:B------:R-:W-:Y:S02]  /*23f0*/  IMAD.IADD R53, R33, 0x1, R9 ;  /* 0x0000000121357824 */ /* 0x000fe400078e0209 */
[----:B------:R-:W-:Y:S02]  /*2400*/  IMAD.IADD R57, R9, 0x1, R35 ;  /* 0x0000000109397824 */ /* 0x000fe400078e0223 */
[----:B0-----:R-:W-:-:S05]  /*2410*/  VIADD R30, R30, 0xffffff80 ;  /* 0xffffff801e1e7836 */ /* 0x001fca0000000000 */
[----:B------:R-:W-:-:S04]  /*2420*/  SHF.R.S32.HI R10, RZ, 0x1f, R30 ;  /* 0x0000001fff0a7819 */ /* 0x000fc8000001141e */
[----:B------:R-:W-:-:S04]  /*2430*/  LEA.HI R10, R10, R30, RZ, 0x5 ;  /* 0x0000001e0a0a7211 */ /* 0x000fc800078f28ff */
[----:B------:R-:W-:-:S05]  /*2440*/  SHF.R.S32.HI R10, RZ, 0x5, R10 ;  /* 0x00000005ff0a7819 */ /* 0x000fca000001140a */
[----:B------:R-:W-:Y:S01]  /*2450*/  IMAD R50, R10, 0x200, R4 ;  /* 0x000002000a327824 */ /* 0x000fe200078e0204 */
[----:B------:R-:W-:-:S04]  /*2460*/  LOP3.LUT R4, R42, 0x38, R39, 0xf8, !PT ;  /* 0x000000382a047812 */ /* 0x000fc800078ef827 */
[----:B------:R-:W-:-:S05]  /*2470*/  LOP3.LUT R4, R4, R45, RZ, 0x3c, !PT ;  /* 0x0000002d04047212 */ /* 0x000fca00078e3cff */
[----:B------:R-:W-:Y:S01]  /*2480*/  IMAD R60, R10, 0x200, R4 ;  /* 0x000002000a3c7824 */ /* 0x000fe200078e0204 */
[----:B----4-:R-:W-:-:S07]  /*2490*/  SHF.R.S32.HI R58, RZ, 0x1f, R36 ;  /* 0x0000001fff3a7819 */ /* 0x010fce0000011424 */
.L_x_5417:
        /* <DEDUP_REMOVED lines=93> */
.L_x_5389:
[----:B------:R-:W-:Y:S05]  /*2a70*/  BSYNC B1 ;  /* 0x0000000000017941 */ /* 0x000fea0003800000 */
.L_x_5388:
[----:B------:R-:W-:Y:S01]  /*2a80*/  ISETP.NE.AND P5, PT, R186, 0x3, PT ;  /* 0x00000003ba00780c */ /* 0x000fe20003fa5270 */
[----:B0----5:R-:W-:Y:S02]  /*2a90*/  IMAD.MOV.U32 R4, RZ, RZ, R8 ;  /* 0x000000ffff047224 */ /* 0x021fe400078e0008 */
[----:B------:R-:W-:Y:S02]  /*2aa0*/  IMAD.MOV.U32 R5, RZ, RZ, R9 ;  /* 0x000000ffff057224 */ /* 0x000fe400078e0009 */
[----:B------:R-:W-:Y:S02]  /*2ab0*/  IMAD.MOV.U32 R6, RZ, RZ, R30 ;  /* 0x000000ffff067224 */ /* 0x000fe400078e001e */
[----:B------:R-:W-:Y:S01]  /*2ac0*/  IMAD.MOV.U32 R7, RZ, RZ, R31 ;  /* 0x000000ffff077224 */ /* 0x000fe200078e001f */
[----:B------:R-:W-:Y:S01]  /*2ad0*/  PRMT R78, R5, 0x5410, R4 ;  /* 0x00005410054e7816 */ /* 0x000fe20000000004 */
[----:B------:R-:W-:Y:S02]  /*2ae0*/  IMAD.MOV.U32 R4, RZ, RZ, R28 ;  /* 0x000000ffff047224 */ /* 0x000fe400078e001c */
        /* <DEDUP_REMOVED lines=10> */
.L_x_5390:
[----:B------:R-:W-:Y:S01]  /*2b90*/  IMAD R61, R185, 0x8, R18 ;  /* 0x00000008b93d7824 */ /* 0x000fe200078e0212 */
[----:B------:R-:W-:Y:S01]  /*2ba0*/  SHF.L.U32 R70, R191, 0x1f, RZ ;  /* 0x0000001fbf467819 */ /* 0x000fe200000006ff */
[----:B------:R-:W-:Y:S03]  /*2bb0*/  BSSY B1, `(.L_x_5391) ;  /* 0x0000003000017945 */ /* 0x000fe60003800000 */
[----:B------:R-:W0:Y:S02]  /*2bc0*/  SYNCS.PHASECHK.TRANS64.TRYWAIT P6, [R61+URZ+0x38890], R70 ;  /* 0x038890463d0075a7 */ /* 0x000e2400080c017f */
[----:B0-----:R-:W-:Y:S05]  /*2bd0*/  @!P6 BRA `(.L_x_5392) ;  /* 0x000001e000e0e947 */ /* 0x001fea0003800000 */
.L_x_5650:
[----:B------:R-:W-:Y:S05]  /*2be0*/  BSYNC B1 ;  /* 0x0000000000017941 */ /* 0x000fea0003800000 */
.L_x_5391:
[----:B------:R-:W-:-:S03]  /*2bf0*/  UMOV UR4, 0xffffffff ;  /* 0xffffffff00047882 */ /* 0x000fc60000000000 */
[----:B------:R-:W-:Y:S05]  /*2c00*/  BRA.DIV UR4, `(.L_x_5393) ;  /* 0x000001e204e87947 */ /* 0x000fea000b800000 */
[----:B------:R-:W1:Y:S04]  /*2c10*/  SHFL.IDX PT, R67, R67, RZ, 0x1c1f ;  /* 0x001c1fff43437589 */ /* 0x000e6800000e0000 */
[----:B------:R2:W3:Y:S02]  /*2c20*/  SHFL.IDX PT, R14, R68, RZ, 0x1c1f ;  /* 0x001c1fff440e7589 */ /* 0x0004e400000e0000 */
.L_x_5654:
        /* <DEDUP_REMOVED lines=11> */
[--C-:B------:R-:W-:Y:S01]  /*2ce0*/  SHF.R.U64 R72, R54, 0x10, R55.reuse ;  /* 0x0000001036487819 */ /* 0x100fe20000001237 */
[----:B------:R-:W-:Y:S01]  /*2cf0*/  IMAD.U32 R12, R6, 0x10000, RZ ;  /* 0x00010000060c7824 */ /* 0x000fe200078e00ff */
[----:B------:R-:W-:Y:S02]  /*2d00*/  SHF.R.U32.HI R74, RZ, 0x10, R55 ;  /* 0x00000010ff4a7819 */ /* 0x000fe40000011637 */
[----:B--2---:R-:W-:Y:S02]  /*2d10*/  SHF.R.U32.HI R68, RZ, 0x10, R31 ;  /* 0x00000010ff447819 */ /* 0x004fe4000001161f */
        /* <DEDUP_REMOVED lines=15> */
[----:B------:R-:W-:Y:S01]  /*2e10*/  FMUL.FTZ R76, R7, R54 ;  /* 0x00000036074c7220 */ /* 0x000fe20000410000 */
[----:B------:R-:W-:Y:S01]  /*2e20*/  LOP3.LUT R74, R74, 0xffff0000, RZ, 0xc0, !PT ;  /* 0xffff00004a4a7812 */ /* 0x000fe200078ec0ff */
[C---:B------:R-:W-:Y:S01]  /*2e30*/  FMUL.FTZ R7, R13.reuse, R75 ;  /* 0x0000004b0d077220 */ /* 0x040fe20000410000 */
[-C--:B------:R-:W-:Y:S01]  /*2e40*/  FMUL.FTZ R13, R13, R68.reuse ;  /* 0x000000440d0d7220 */ /* 0x080fe20000410000 */
[----:B------:R-:W-:Y:S01]  /*2e50*/  LOP3.LUT R55, R55, 0xffff0000, RZ, 0xc0, !PT ;  /* 0xffff000037377812 */ /* 0x000fe200078ec0ff */
[C---:B------:R-:W-:Y:S01]  /*2e60*/  IMAD.U32 R5, R4.reuse, 0x10000, RZ ;  /* 0x0001000004057824 */ /* 0x040fe200078e00ff */
[----:B------:R-:W-:Y:S01]  /*2e70*/  LOP3.LUT R4, R4, 0xffff0000, RZ, 0xc0, !PT ;  /* 0xffff000004047812 */ /* 0x000fe200078ec0ff */
[----:B------:R-:W-:Y:S01]  /*2e80*/  FFMA.FTZ R76, R6, R73, R76 ;  /* 0x00000049064c7223 */ /* 0x000fe2000001004c */
[C---:B------:R-:W-:Y:S01]  /*2e90*/  FFMA.FTZ R68, R12.reuse, R68, -R7 ;  /* 0x000000440c447223 */ /* 0x040fe20000010807 */
[----:B------:R-:W-:Y:S01]  /*2ea0*/  FFMA.FTZ R13, R12, R75, R13 ;  /* 0x0000004b0c0d7223 */ /* 0x000fe2000001000d */
[C---:B------:R-:W-:Y:S01]  /*2eb0*/  FMUL.FTZ R12, R30.reuse, R74 ;  /* 0x0000004a1e0c7220 */ /* 0x040fe20000410000 */
[----:B------:R-:W-:Y:S01]  /*2ec0*/  FMUL.FTZ R73, R30, R55 ;  /* 0x000000371e497220 */ /* 0x000fe20000410000 */
[----:B------:R-:W-:Y:S01]  /*2ed0*/  FFMA.FTZ R77, R6, R54, -R77 ;  /* 0x00000036064d7223 */ /* 0x000fe2000001084d */
        /* <DEDUP_REMOVED lines=12> */
.L_x_5398:
[----:B------:R-:W-:Y:S05]  /*2fa0*/  BSYNC B2 ;  /* 0x0000000000027941 */ /* 0x000fea0003800000 */
.L_x_5397:
[----:B0-----:R4:W-:Y:S02]  /*2fb0*/  ST.E.128 desc[UR40][R10.64], R4 ;  /* 0x000000040a007985 */ /* 0x0019e4000c101d28 */
.L_x_5396:
[----:B------:R-:W-:Y:S05]  /*2fc0*/  BSYNC B1 ;  /* 0x0000000000017941 */ /* 0x000fea0003800000 */
.L_x_5395:
        /* <DEDUP_REMOVED lines=58> */
.L_x_5400:
[----:B------:R-:W-:Y:S05]  /*3370*/  BSYNC B1 ;  /* 0x0000000000017941 */ /* 0x000fea0003800000 */
.L_x_5399:
[----:B-1----:R1:W-:Y:S01]  /*3380*/  ST.E.128 desc[UR40][R10.64], R4 ;  /* 0x000000040a007985 */ /* 0x0023e2000c101d28 */
[----:B------:R-:W-:Y:S05]  /*3390*/  BRA `(.L_x_5394) ;  /* 0x0000000c00a07947 */ /* 0x000fea0003800000 */
.L_x_5387:
        /* <DEDUP_REMOVED lines=39> */
.L_x_5401:
[----:B------:R-:W-:Y:S01]  /*3610*/  IMAD R61, R185, 0x8, R18 ;  /* 0x00000008b93d7824 */ /* 0x000fe200078e0212 */
[----:B------:R-:W-:Y:S01]  /*3620*/  SHF.L.U32 R70, R191, 0x1f, RZ ;  /* 0x0000001fbf467819 */ /* 0x000fe200000006ff */
[----:B------:R-:W-:Y:S03]  /*3630*/  BSSY B1, `(.L_x_5402) ;  /* 0x0000003000017945 */ /* 0x000fe60003800000 */
[----:B------:R-:W0:Y:S02]  /*3640*/  SYNCS.PHASECHK.TRANS64.TRYWAIT P6, [R61+URZ+0x38890], R70 ;  /* 0x038890463d0075a7 */ /* 0x000e2400080c017f */
[----:B0-----:R-:W-:Y:S05]  /*3650*/  @!P6 BRA `(.L_x_5403) ;  /* 0x000001d8009ce947 */ /* 0x001fea0003800000 */
.L_x_5655:
[----:B------:R-:W-:Y:S05]  /*3660*/  BSYNC B1 ;  /* 0x0000000000017941 */ /* 0x000fea0003800000 */
.L_x_5402:
[----:B------:R-:W-:-:S03]  /*3670*/  UMOV UR4, 0xffffffff ;  /* 0xffffffff00047882 */ /* 0x000fc60000000000 */
[----:B------:R-:W-:Y:S05]  /*3680*/  BRA.DIV UR4, `(.L_x_5404) ;  /* 0x000001da04a47947 */ /* 0x000fea000b800000 */
[----:B------:R-:W1:Y:S04]  /*3690*/  SHFL.IDX PT, R67, R67, RZ, 0x1c1f ;  /* 0x001c1fff43437589 */ /* 0x000e6800000e0000 */
[----:B------:R-:W2:Y:S02]  /*36a0*/  SHFL.IDX PT, R68, R68, RZ, 0x1c1f ;  /* 0x001c1fff44447589 */ /* 0x000ea400000e0000 */
.L_x_5659:
        /* <DEDUP_REMOVED lines=13> */
[----:B------:R-:W-:Y:S01]  /*3780*/  SHF.R.S32.HI R8, RZ, 0x4, R9 ;  /* 0x00000004ff087819 */ /* 0x000fe20000011409 */
[----:B------:R-:W-:Y:S01]  /*3790*/  IMAD.IADD R9, R60, 0x1, R69 ;  /* 0x000000013c097824 */ /* 0x000fe200078e0245 */
[----:B------:R-:W-:Y:S02]  /*37a0*/  LEA.HI R10, R10, R11, RZ, 0x5 ;  /* 0x0000000b0a0a7211 */ /* 0x000fe400078f28ff */
[----:B------:R-:W-:Y:S01]  /*37b0*/  LEA.HI.SX32 R8, R39, R8, 0x1d ;  /* 0x0000000827087211 */ /* 0x000fe200078feaff */
[----:B------:R-:W-:Y:S01]  /*37c0*/  IMAD R9, R9, 0x2, R18 ;  /* 0x0000000209097824 */ /* 0x000fe200078e0212 */
[----:B------:R-:W-:-:S03]  /*37d0*/  SHF.R.S32.HI R10, RZ, 0x5, R10 ;  /* 0x00000005ff0a7819 */ /* 0x000fc6000001140a */
        /* <DEDUP_REMOVED lines=101> */
.L_x_5406:
[----:B------:R-:W-:Y:S05]  /*3e30*/  BSYNC B1 ;  /* 0x0000000000017941 */ /* 0x000fea0003800000 */
.L_x_5405:
        /* <DEDUP_REMOVED lines=8> */
.L_x_5386:
[----:B------:R-:W-:-:S13]  /*3ec0*/  ISETP.NE.AND P5, PT, R186, 0x3, PT ;  /* 0x00000003ba00780c */ /* 0x000fda0003fa5270 */
[----:B------:R-:W-:Y:S05]  /*3ed0*/  @!P5 BRA `(.L_x_5407) ;  /* 0x000000000004d947 */ /* 0x000fea0003800000 */
[----:B------:R-:W-:Y:S01]  /*3ee0*/  BPT.TRAP 0x1 ;  /* 0x000000040000795c */ /* 0x000fe20000300000 */
.L_x_5407:
[----:B------:R-:W-:Y:S01]  /*3ef0*/  IMAD R61, R185, 0x8, R18 ;  /* 0x00000008b93d7824 */ /* 0x000fe200078e0212 */
[----:B------:R-:W-:Y:S01]  /*3f00*/  SHF.L.U32 R70, R191, 0x1f, RZ ;  /* 0x0000001fbf467819 */ /* 0x000fe200000006ff */
[----:B------:R-:W-:Y:S01]  /*3f10*/  BSSY B1, `(.L_x_5408) ;  /* 0x0000004000017945 */ /* 0x000fe20003800000 */
[----:B------:R-:W-:Y:S02]  /*3f20*/  SHF.R.S32.HI R65, RZ, 0x1f, R63 ;  /* 0x0000001fff417819 */ /* 0x000fe4000001143f */
[----:B------:R-:W0:Y:S02]  /*3f30*/  SYNCS.PHASECHK.TRANS64.TRYWAIT P0, [R61+URZ+0x38890], R70 ;  /* 0x038890463d0075a7 */ /* 0x000e24000800017f */
[----:B0-----:R-:W-:Y:S05]  /*3f40*/  @!P0 BRA `(.L_x_5409) ;  /* 0x000001d000c08947 */ /* 0x001fea0003800000 */
.L_x_5660:
[----:B------:R-:W-:Y:S05]  /*3f50*/  BSYNC B1 ;  /* 0x0000000000017941 */ /* 0x000fea0003800000 */
.L_x_5408:
        /* <DEDUP_REMOVED lines=26> */
.L_x_5664:
        /* <DEDUP_REMOVED lines=18> */
.L_x_5394:
[----:B------:R-:W-:Y:S05]  /*4220*/  BSYNC B0 ;  /* 0x0000000000007941 */ /* 0x000fea0003800000 */
.L_x_5385:
        /* <DEDUP_REMOVED lines=8> */
[----:B------:R-:W-:Y:S01]  /*42b0*/  BSSY B0, `(.L_x_5411) ;  /* 0x0000009000007945 */ /* 0x000fe20003800000 */
[----:B-1----:R-:W-:Y:S01]  /*42c0*/  LOP3.LUT R4, R4, 0x7f, RZ, 0xc0, !PT ;  /* 0x0000007f04047812 */ /* 0x002fe200078ec0ff */
[----:B---3--:R1:W-:Y:S03]  /*42d0*/  BAR.SYNC.DEFER_BLOCKING R47, 0x80 ;  /* 0x0002002f0000751d */ /* 0x0083e60000010000 */
[----:B------:R-:W-:-:S13]  /*42e0*/  ISETP.NE.AND P0, PT, R4, RZ, PT ;  /* 0x000000ff0400720c */ /* 0x000fda0003f05270 */
[----:B------:R-:W-:-:S05]  /*42f0*/  @!P0 VIADD R4, R61, 0x388a0 ;  /* 0x000388a03d048836 */ /* 0x000fca0000000000 */
[----:B------:R-:W-:-:S04]  /*4300*/  @!P0 PRMT R4, RZ, 0x654, R4 ;  /* 0x00000654ff048816 */ /* 0x000fc80000000004 */
[----:B------:R1:W-:Y:S01]  /*4310*/  @!P0 SYNCS.ARRIVE.TRANS64.RED.A1T0 RZ, [R4+URZ], RZ ;  /* 0x000000ff04ff89a7 */ /* 0x0003e2000810043f */
[----:B------:R-:W-:Y:S05]  /*4320*/  @!P5 BRA `(.L_x_5412) ;  /* 0x000000000004d947 */ /* 0x000fea0003800000 */
[----:B------:R-:W-:Y:S01]  /*4330*/  BPT.TRAP 0x1 ;  /* 0x000000040000795c */ /* 0x000fe20000300000 */
.L_x_5412:
[----:B------:R-:W-:Y:S05]  /*4340*/  BSYNC B0 ;  /* 0x0000000000007941 */ /* 0x000fea0003800000 */
.L_x_5411:
[----:B------:R-:W3:Y:S01]  /*4350*/  SYNCS.PHASECHK.TRANS64.TRYWAIT P5, [R61+URZ+0x388b0], R70 ;  /* 0x0388b0463d0075a7 */ /* 0x000ee200080a017f */
[----:B------:R-:W-:Y:S04]  /*4360*/  BSSY B0, `(.L_x_5413) ;  /* 0x0000002000007945 */ /* 0x000fe80003800000 */
[----:B---3--:R-:W-:Y:S05]  /*4370*/  @!P5 BRA `(.L_x_5414) ;  /* 0x000001d0000cd947 */ /* 0x008fea0003800000 */
.L_x_5665:
[----:B------:R-:W-:Y:S05]  /*4380*/  BSYNC B0 ;  /* 0x0000000000007941 */ /* 0x000fea0003800000 */
.L_x_5413:
        /* <DEDUP_REMOVED lines=23> */
[----:B------:R-:W5:Y:S01]  /*4500*/  LDL R31, [R1+0x10] ;  /* 0x00001000011f7983 */ /* 0x000f620000100800 */
[----:B------:R-:W-:-:S03]  /*4510*/  ULDC UR4, c[0x0][0x320] ;  /* 0x0000c80000047ab9 */ /* 0x000fc60000000800 */
[----:B------:R-:W3:Y:S04]  /*4520*/  LDL R12, [R1+0x14] ;  /* 0x00001400010c7983 */ /* 0x000ee80000100800 */
[----:B------:R-:W3:Y:S01]  /*4530*/  LDL R30, [R1+0x18] ;  /* 0x00001800011e7983 */ /* 0x000ee20000100800 */
[----:B------:R-:W-:Y:S01]  /*4540*/  ISETP.GE.AND P6, PT, R16, UR4, PT ;  /* 0x0000000410007c0c */ /* 0x000fe2000bfc6270 */
[----:B------:R-:W-:Y:S01]  /*4550*/  IMAD R9, R185, 0x8000, R50 ;  /* 0x00008000b9097824 */ /* 0x000fe200078e0232 */
[----:B------:R-:W-:Y:S01]  /*4560*/  LOP3.LUT P5, RZ, R192, 0x4, RZ, 0xc0, !PT ;  /* 0x00000004c0ff7812 */ /* 0x000fe200078ac0ff */
[----:B--2---:R-:W2:Y:S02]  /*4570*/  LDL R29, [R1+0x1c] ;  /* 0x00001c00011d7983 */ /* 0x004ea40000100800 */
[----:B------:R-:W-:-:S02]  /*4580*/  IMAD R10, R9, 0x2, R18 ;  /* 0x00000002090a7824 */ /* 0x000fc400078e0212 */
[----:B------:R-:W2:Y:S04]  /*4590*/  LDL R28, [R1+0x20] ;  /* 0x00002000011c7983 */ /* 0x000ea80000100800 */
[----:B------:R-:W2:Y:S01]  /*45a0*/  LDL R14, [R1+0x24] ;  /* 0x00002400010e7983 */ /* 0x000ea20000100800 */
[----:B------:R-:W-:-:S03]  /*45b0*/  VIADD R15, R9, 0x20 ;  /* 0x00000020090f7836 */ /* 0x000fc60000000000 */
[----:B------:R-:W0:Y:S01]  /*45c0*/  @!P6 LDS.128 R4, [R10+0x400] ;  /* 0x000400000a04e984 */ /* 0x000e220000000c00 */
[----:B------:R-:W-:Y:S01]  /*45d0*/  @P5 VIADD R15, R9, 0xffffffe0 ;  /* 0xffffffe0090f5836 */ /* 0x000fe20000000000 */
[C---:B-1----:R-:W-:Y:S02]  /*45e0*/  @!P6 LEA R8, P5, R16.reuse, R13, 0x1 ;  /* 0x0000000d1008e211 */ /* 0x042fe400078a08ff */
[----:B------:R-:W2:Y:S01]  /*45f0*/  LDL R62, [R1+0x2c] ;  /* 0x00002c00013e7983 */ /* 0x000ea20000100800 */
[----:B------:R-:W-:Y:S01]  /*4600*/  IMAD R15, R15, 0x2, R18 ;  /* 0x000000020f0f7824 */ /* 0x000fe200078e0212 */
[----:B----4-:R-:W-:Y:S02]  /*4610*/  @!P6 LEA.HI.X R9, R16, R11, R17, 0x1, P5 ;  /* 0x0000000b1009e211 */ /* 0x010fe400028f0c11 */
[C---:B------:R-:W-:Y:S01]  /*4620*/  ISETP.GE.AND P5, PT, R184.reuse, UR4, PT ;  /* 0x00000004b8007c0c */ /* 0x040fe2000bfa6270 */
[----:B------:R-:W4:Y:S04]  /*4630*/  LDL R55, [R1+0x30] ;  /* 0x0000300001377983 */ /* 0x000f280000100800 */
[----:B------:R-:W4:Y:S04]  /*4640*/  LDL R54, [R1+0x34] ;  /* 0x0000340001367983 */ /* 0x000f280000100800 */
[----:B0-----:R0:W-:Y:S04]  /*4650*/  @!P6 ST.E.128 desc[UR40][R8.64], R4 ;  /* 0x000000040800e985 */ /* 0x0011e8000c101d28 */
        /* <DEDUP_REMOVED lines=25> */
[----:B--2---:R-:W-:Y:S01]  /*47f0*/  @!P5 IMAD.X R9, R11, 0x1, R29, P6 ;  /* 0x000000010b09d824 */ /* 0x004fe200030e061d */
[C---:B------:R-:W-:Y:S01]  /*4800*/  ISETP.GE.AND P6, PT, R220.reuse, UR4, PT ;  /* 0x00000004dc007c0c */ /* 0x040fe2000bfc6270 */
[----:B------:R-:W2:Y:S04]  /*4810*/  LDL R29, [R1+0x4] ;  /* 0x00000400011d7983 */ /* 0x000ea80000100800 */
[----:B-1----:R0:W-:Y:S08]  /*4820*/  @!P5 ST.E.128 desc[UR40][R8.64], R4 ;  /* 0x000000040800d985 */ /* 0x0021f0000c101d28 */
[----:B------:R-:W1:Y:S01]  /*4830*/  @!P6 LDS.128 R4, [R10+0x6400] ;  /* 0x006400000a04e984 */ /* 0x000e620000000c00 */
[----:B0-----:R-:W-:-:S05]  /*4840*/  @!P6 LEA R8, P5, R220, R13, 0x1 ;  /* 0x0000000ddc08e211 */ /* 0x001fca00078a08ff */
[----:B------:R-:W-:Y:S01]  /*4850*/  @!P6 IMAD.X R9, R11, 0x1, R28, P5 ;  /* 0x000000010b09e824 */ /* 0x000fe200028e061c */
[C---:B------:R-:W-:Y:S01]  /*4860*/  ISETP.GE.AND P5, PT, R219.reuse, UR4, PT ;  /* 0x00000004db007c0c */ /* 0x040fe2000bfa6270 */
[----:B------:R-:W2:Y:S04]  /*4870*/  LDL R28, [R1+0x40] ;  /* 0x00004000011c7983 */ /* 0x000ea80000100800 */
[----:B-1----:R0:W-:Y:S08]  /*4880*/  @!P6 ST.E.128 desc[UR40][R8.64], R4 ;  /* 0x000000040800e985 */ /* 0x0021f0000c101d28 */
[----:B------:R-:W1:Y:S01]  /*4890*/  @!P5 LDS.128 R4, [R15+0x6400] ;  /* 0x006400000f04d984 */ /* 0x000e620000000c00 */
[----:B0-----:R-:W-:-:S05]  /*48a0*/  @!P5 LEA R8, P6, R219, R13, 0x1 ;  /* 0x0000000ddb08d211 */ /* 0x001fca00078c08ff */
[----:B------:R-:W-:Y:S02]  /*48b0*/  @!P5 IMAD.X R9, R11, 0x1, R14, P6 ;  /* 0x000000010b09d824 */ /* 0x000fe400030e060e */
[----:B------:R-:W2:Y:S01]  /*48c0*/  LDL R14, [R1] ;  /* 0x00000000010e7983 */ /* 0x000ea20000100800 */
        /* <DEDUP_REMOVED lines=31> */
[----:B--2---:R-:W-:-:S04]  /*4ac0*/  ISETP.GE.AND P6, PT, R29, UR4, PT ;  /* 0x000000041d007c0c */ /* 0x004fc8000bfc6270 */
        /* <DEDUP_REMOVED lines=10> */
.L_x_5416:
[----:B------:R-:W-:Y:S05]  /*4b70*/  BSYNC B0 ;  /* 0x0000000000007941 */ /* 0x000fea0003800000 */
.L_x_5415:
[----:B------:R-:W-:Y:S01]  /*4b80*/  @!PT LDS RZ, [RZ] ;  /* 0x00000000fffff984 */ /* 0x000fe20000000800 */
[----:B------:R-:W-:Y:S01]  /*4b90*/  @!PT LDS RZ, [RZ] ;  /* 0x00000000fffff984 */ /* 0x000fe20000000800 */
[----:B------:R-:W-:Y:S01]  /*4ba0*/  @!PT LDS RZ, [RZ] ;  /* 0x00000000fffff984 */ /* 0x000fe20000000800 */
[----:B------:R-:W-:Y:S01]  /*4bb0*/  @!PT LDS RZ, [RZ] ;  /* 0x00000000fffff984 */ /* 0x000fe20000000800 */
[----:B------:R5:W-:Y:S06]  /*4bc0*/  MEMBAR.ALL.CTA ;  /* 0x0000000000007992 */ /* 0x000bec0000008000 */
[----:B-----5:R-:W5:Y:S01]  /*4bd0*/  FENCE.VIEW.ASYNC.S ;  /* 0x00000000000073c6 */ /* 0x020f620000000000 */
[----:B------:R-:W-:Y:S02]  /*4be0*/  VIADD R185, R185, 0x1 ;  /* 0x00000001b9b97836 */ /* 0x000fe40000000000 */
[----:B0--3--:R-:W-:Y:S01]  /*4bf0*/  @!P0 VIADD R61, R61, 0x388c0 ;  /* 0x000388c03d3d8836 */ /* 0x009fe20000000000 */
        /* <DEDUP_REMOVED lines=9> */
.L_x_5380:
[----:B------:R-:W3:Y:S01]  /*4c90*/  LDL R4, [R1+0x68] ;  /* 0x0000680001047983 */ /* 0x000ee20000100800 */
[----:B------:R-:W-:Y:S01]  /*4ca0*/  BSSY B0, `(.L_x_5418) ;  /* 0x0000005000007945 */ /* 0x000fe20003800000 */
[----:B---3--:R-:W-:-:S03]  /*4cb0*/  ISETP.NE.AND P1, PT, R4, 0x1, PT ;  /* 0x000000010400780c */ /* 0x008fc60003f25270 */
[----:B------:R-:W-:Y:S10]  /*4cc0*/  @P0 BRA `(.L_x_5419) ;  /* 0x0000000000080947 */ /* 0x000ff40003800000 */
[----:B------:R-:W3:Y:S02]  /*4cd0*/  FENCE.VIEW.ASYNC.G ;  /* 0x00000000000073c6 */ /* 0x000ee40000000100 */
[----:B---3--:R-:W-:Y:S06]  /*4ce0*/  BAR.ARV 0xc, 0x180 ;  /* 0x0306000000007b1d */ /* 0x008fec0000002000 */
.L_x_5419:
[----:B------:R-:W-:Y:S05]  /*4cf0*/  BSYNC B0 ;  /* 0x0000000000007941 */ /* 0x000fea0003800000 */
.L_x_5418:
[----:B------:R-:W-:Y:S04]  /*4d00*/  BSSY B7, `(.L_x_5420) ;  /* 0x00010a3000077945 */ /* 0x000fe80003800000 */
[----:B------:R-:W-:Y:S05]  /*4d10*/  @!P1 BRA `(.L_x_5421) ;  /* 0x0000001c00b09947 */ /* 0x000fea0003800000 */
[----:B------:R-:W3:Y:S01]  /*4d20*/  LDC R0, c[0x0][0x448] ;  /* 0x00011200ff007b82 */ /* 0x000ee20000000800 */
[----:B------:R-:W-:Y:S01]  /*4d30*/  VIADD R3, R212, 0x3f ;  /* 0x0000003fd4037836 */ /* 0x000fe20000000000 */
        /* <DEDUP_REMOVED lines=22> */
[----:B---3--:R-:W-:-:S02]  /*4ea0*/  ISETP.NE.AND P0, PT, R0, 0x1, PT ;  /* 0x000000010000780c */ /* 0x008fc40003f05270 */
        /* <DEDUP_REMOVED lines=12> */
[----:B------:R-:W3:Y:S01]  /*4f70*/  @P0 LDC R0, c[0x0][0x44c] ;  /* 0x00011300ff000b82 */ /* 0x000ee20000000800 */
[----:B------:R-:W-:Y:S02]  /*4f80*/  CS2R R86, SRZ ;  /* 0x0000000000567805 */ /* 0x000fe4000001ff00 */
[----:B------:R-:W-:Y:S01]  /*4f90*/  CS2R R84, SRZ ;  /* 0x0000000000547805 */ /* 0x000fe2000001ff00 */
[----:B------:R-:W-:Y:S01]  /*4fa0*/  IMAD.MOV.U32 R83, RZ, RZ, RZ ;  /* 0x000000ffff537224 */ /* 0x000fe200078e00ff */
[----:B------:R-:W-:-:S02]  /*4fb0*/  CS2R R32, SRZ ;  /* 0x0000000000207805 */ /* 0x000fc4000001ff00 */
[----:B------:R-:W-:Y:S02]  /*4fc0*/  CS2R R80, SRZ ;  /* 0x0000000000507805 */ /* 0x000fe4000001ff00 */
[----:B------:R-:W-:Y:S02]  /*4fd0*/  CS2R R78, SRZ ;  /* 0x00000000004e7805 */ /* 0x000fe4000001ff00 */
[----:B------:R-:W-:Y:S01]  /*4fe0*/  CS2R R76, SRZ ;  /* 0x00000000004c7805 */ /* 0x000fe2000001ff00 */
[----:B------:R-:W4:Y:S01]  /*4ff0*/  @P0 LDC R5, c[0x0][0x450] ;  /* 0x00011400ff050b82 */ /* 0x000f220000000800 */
[----:B------:R-:W-:Y:S01]  /*5000*/  IMAD.MOV.U32 R75, RZ, RZ, RZ ;  /* 0x000000ffff4b7224 */ /* 0x000fe200078e00ff */
[----:B--2---:R-:W-:Y:S02]  /*5010*/  CS2R R28, SRZ ;  /* 0x00000000001c7805 */ /* 0x004fe4000001ff00 */
[----:B------:R-:W-:Y:S01]  /*5020*/  CS2R R72, SRZ ;  /* 0x0000000000487805 */ /* 0x000fe2000001ff00 */
[----:B------:R-:W-:Y:S01]  /*5030*/  IMAD.MOV.U32 R71, RZ, RZ, RZ ;  /* 0x000000ffff477224 */ /* 0x000fe200078e00ff */
[----:B------:R-:W-:-:S02]  /*5040*/  CS2R R14, SRZ ;  /* 0x00000000000e7805 */ /* 0x000fc4000001ff00 */
[----:B------:R-:W-:Y:S01]  /*5050*/  CS2R R68, SRZ ;  /* 0x0000000000447805 */ /* 0x000fe2000001ff00 */
[----:B------:R-:W-:Y:S01]  /*5060*/  IMAD.MOV.U32 R67, RZ, RZ, RZ ;  /* 0x000000ffff437224 */ /* 0x000fe200078e00ff */
[----:B-1----:R-:W-:Y:S02]  /*5070*/  CS2R R12, SRZ ;  /* 0x00000000000c7805 */ /* 0x002fe4000001ff00 */
[----:B------:R-:W-:Y:S02]  /*5080*/  CS2R R64, SRZ ;  /* 0x0000000000407805 */ /* 0x000fe4000001ff00 */
[----:B------:R-:W-:Y:S02]  /*5090*/  CS2R R62, SRZ ;  /* 0x00000000003e7805 */ /* 0x000fe4000001ff00 */
[----:B0-----:R-:W-:Y:S02]  /*50a0*/  CS2R R60, SRZ ;  /* 0x00000000003c7805 */ /* 0x001fe4000001ff00 */
[----:B------:R-:W-:-:S02]  /*50b0*/  CS2R R58, SRZ ;  /* 0x00000000003a7805 */ /* 0x000fc4000001ff00 */
[----:B------:R-:W-:Y:S02]  /*50c0*/  CS2R R156, SRZ ;  /* 0x00000000009c7805 */ /* 0x000fe4000001ff00 */
[----:B------:R-:W-:Y:S02]  /*50d0*/  CS2R R158, SRZ ;  /* 0x00000000009e7805 */ /* 0x000fe4000001ff00 */
[----:B------:R-:W-:Y:S01]  /*50e0*/  CS2R R54, SRZ ;  /* 0x0000000000367805 */ /* 0x000fe2000001ff00 */
[----:B---3--:R-:W-:Y:S01]  /*50f0*/  @P0 IMAD.HI.U32 R0, R3, R0, RZ ;  /* 0x0000000003000227 */ /* 0x008fe200078e00ff */
[----:B------:R-:W-:Y:S02]  /*5100*/  CS2R R160, SRZ ;  /* 0x0000000000a07805 */ /* 0x000fe4000001ff00 */
[----:B------:R-:W-:Y:S02]  /*5110*/  CS2R R50, SRZ ;  /* 0x0000000000327805 */ /* 0x000fe4000001ff00 */
[----:B------:R-:W-:-:S02]  /*5120*/  CS2R R46, SRZ ;  /* 0x00000000002e7805 */ /* 0x000fc4000001ff00 */
[----:B------:R-:W-:Y:S02]  /*5130*/  CS2R R42, SRZ ;  /* 0x00000000002a7805 */ /* 0x000fe4000001ff00 */
[----:B------:R-:W-:Y:S01]  /*5140*/  CS2R R154, SRZ ;  /* 0x00000000009a7805 */ /* 0x000fe2000001ff00 */
[----:B------:R-:W-:Y:S01]  /*5150*/  IMAD.MOV.U32 R39, RZ, RZ, RZ ;  /* 0x000000ffff277224 */ /* 0x000fe200078e00ff */
[----:B----4-:R-:W-:Y:S02]  /*5160*/  CS2R R10, SRZ ;  /* 0x00000000000a7805 */ /* 0x010fe4000001ff00 */
[----:B------:R-:W-:Y:S01]  /*5170*/  @P0 SHF.R.U32.HI R3, RZ, R5, R0 ;  /* 0x00000005ff030219 */ /* 0x000fe20000011600 */
[----:B------:R-:W-:Y:S01]  /*5180*/  IMAD.MOV.U32 R35, RZ, RZ, RZ ;  /* 0x000000ffff237224 */ /* 0x000fe200078e00ff */
[----:B------:R-:W-:Y:S02]  /*5190*/  PLOP3.LUT P0, PT, PT, PT, PT, 0x80, 0x0 ;  /* 0x000000000000781c */ /* 0x000fe40003f0f070 */
[----:B------:R-:W-:-:S02]  /*51a0*/  CS2R R8, SRZ ;  /* 0x0000000000087805 */ /* 0x000fc4000001ff00 */
[----:B------:R-:W-:Y:S01]  /*51b0*/  CS2R R152, SRZ ;  /* 0x0000000000987805 */ /* 0x000fe2000001ff00 */
[----:B------:R-:W-:Y:S01]  /*51c0*/  IMAD.IADD R3, R38, 0x1, R3 ;  /* 0x0000000126037824 */ /* 0x000fe200078e0203 */
[----:B------:R-:W-:Y:S01]  /*51d0*/  CS2R R6, SRZ ;  /* 0x0000000000067805 */ /* 0x000fe2000001ff00 */
[----:B------:R-:W-:Y:S02]  /*51e0*/  IMAD.MOV.U32 R31, RZ, RZ, RZ ;  /* 0x000000ffff1f7224 */ /* 0x000fe400078e00ff */
[----:B------:R-:W-:Y:S01]  /*51f0*/  IMAD.MOV.U32 R5, RZ, RZ, RZ ;  /* 0x000000ffff057224 */ /* 0x000fe200078e00ff */
[----:B------:R-:W-:-:S04]  /*5200*/  SHF.R.S32.HI R0, RZ, 0x1f, R3 ;  /* 0x0000001fff007819 */ /* 0x000fc80000011403 */
[----:B------:R-:W-:Y:S02]  /*5210*/  LEA.HI R0, R0, R3, RZ, 0x6 ;  /* 0x0000000300007211 */ /* 0x000fe400078f30ff */
[----:B------:R-:W-:Y:S02]  /*5220*/  CS2R R2, SRZ ;  /* 0x0000000000027805 */ /* 0x000fe4000001ff00 */
[----:B------:R-:W-:-:S04]  /*5230*/  SHF.R.S32.HI R0, RZ, 0x6, R0 ;  /* 0x00000006ff007819 */ /* 0x000fc80000011400 */
[----:B------:R-:W-:Y:S01]  /*5240*/  VIMNMX R4, R169, R0, PT ;  /* 0x00000000a9047248 */ /* 0x000fe20003fe0100 */
[----:B------:R-:W-:-:S03]  /*5250*/  IMAD.MOV.U32 R0, RZ, RZ, RZ ;  /* 0x000000ffff007224 */ /* 0x000fc600078e00ff */
[----:B------:R-:W-:-:S13]  /*5260*/  ISETP.GE.AND P1, PT, R4, 0x1, PT ;  /* 0x000000010400780c */ /* 0x000fda0003f26270 */
        /* <DEDUP_REMOVED lines=25> */
[----:B------:R-:W-:Y:S01]  /*5400*/  LOP3.LUT R0, R3, 0x3fff, RZ, 0xc0, !PT ;  /* 0x00003fff03007812 */ /* 0x000fe200078ec0ff */
[----:B------:R-:W-:Y:S01]  /*5410*/  IMAD.MOV.U32 R3, RZ, RZ, 0x40000040 ;  /* 0x40000040ff037424 */ /* 0x000fe200078e00ff */
[C---:B------:R-:W-:Y:S01]  /*5420*/  R2UR UR4, R2.reuse ;  /* 0x00000000020472ca */ /* 0x040fe200000e0000 */
[----:B------:R-:W-:Y:S01]  /*5430*/  VIADD R10, R2, 0x2 ;  /* 0x00000002020a7836 */ /* 0x000fe20000000000 */
[----:B------:R-:W-:-:S02]  /*5440*/  LOP3.LUT R0, R0, 0x2000000, RZ, 0xfc, !PT ;  /* 0x0200000000007812 */ /* 0x000fc400078efcff */
[----:B------:R-:W-:-:S03]  /*5450*/  R2UR UR5, R3 ;  /* 0x00000000030572ca */ /* 0x000fc600000e0000 */
[----:B------:R-:W-:-:S04]  /*5460*/  IMAD R6, R19, 0x1000, R0 ;  /* 0x0000100013067824 */ /* 0x000fc800078e0200 */
[C---:B------:R-:W-:Y:S01]  /*5470*/  VIADD R8, R6.reuse, 0x80 ;  /* 0x0000008006087836 */ /* 0x040fe20000000000 */
[----:B------:R-:W-:-:S13]  /*5480*/  R2UR UR6, R6 ;  /* 0x00000000060672ca */ /* 0x000fda00000e0000 */
        /* <DEDUP_REMOVED lines=35> */
.L_x_5423:
        /* <DEDUP_REMOVED lines=8> */
.L_x_5427:
[----:B------:R-:W-:Y:S01]  /*5740*/  BAR.SYNC.DEFER_BLOCKING 0xe, 0x100 ;  /* 0x0384000000007b1d */ /* 0x000fe20000010000 */
[C---:B-1----:R-:W-:Y:S01]  /*5750*/  IMAD R4, R19.reuse, 0x40, R194 ;  /* 0x0000004013047824 */ /* 0x042fe200078e02c2 */
[----:B------:R-:W-:Y:S01]  /*5760*/  R2UR UR4, R2 ;  /* 0x00000000020472ca */ /* 0x000fe200000e0000 */
[----:B------:R-:W-:Y:S01]  /*5770*/  VIADD R19, R19, 0x1 ;  /* 0x0000000113137836 */ /* 0x000fe20000000000 */
[----:B------:R-:W-:Y:S01]  /*5780*/  R2UR UR5, R3 ;  /* 0x00000000030572ca */ /* 0x000fe200000e0000 */
[----:B------:R-:W-:Y:S01]  /*5790*/  IMAD R4, R4, 0x4, R18 ;  /* 0x0000000404047824 */ /* 0x000fe200078e0212 */
[C---:B------:R-:W-:Y:S01]  /*57a0*/  ISETP.GT.AND P1, PT, R14.reuse, RZ, PT ;  /* 0x000000ff0e00720c */ /* 0x040fe20003f24270 */
[----:B------:R-:W-:Y:S01]  /*57b0*/  IMAD.MOV.U32 R13, RZ, RZ, 0x40000040 ;  /* 0x40000040ff0d7424 */ /* 0x000fe200078e00ff */
[----:B------:R-:W-:Y:S01]  /*57c0*/  ISETP.NE.AND P0, PT, R19, 0x2, PT ;  /* 0x000000021300780c */ /* 0x000fe20003f05270 */
[----:B------:R-:W-:-:S03]  /*57d0*/  VIADD R14, R14, 0xffffffff ;  /* 0xffffffff0e0e7836 */ /* 0x000fc60000000000 */
        /* <DEDUP_REMOVED lines=132> */
[----:B------:R-:W-:Y:S02]  /*6020*/  IMAD.MOV.U32 R5, RZ, RZ, 0x40000040 ;  /* 0x40000040ff057424 */ /* 0x000fe400078e00ff */
[C---:B------:R-:W-:Y:S01]  /*6030*/  VIADD R12, R4.reuse, 0x80 ;  /* 0x00000080040c7836 */ /* 0x040fe20000000000 */
[----:B------:R-:W-:Y:S01]  /*6040*/  R2UR UR6, R4 ;  /* 0x00000000040672ca */ /* 0x000fe200000e0000 */
[----:B------:R-:W-:Y:S01]  /*6050*/  WARPGROUP.ARRIVE ;  /* 0x00000000000079c5 */ /* 0x000fe20000000000 */
[----:B------:R-:W-:Y:S01]  /*6060*/  R2UR UR7, R5 ;  /* 0x00000000050772ca */ /* 0x000fe200000e0000 */
[----:B------:R-:W-:-:S12]  /*6070*/  IMAD.MOV.U32 R5, RZ, RZ, 0x40000040 ;  /* 0x40000040ff057424 */ /* 0x000fd800078e00ff */
        /* <DEDUP_REMOVED lines=23> */
[----:B------:R-:W-:Y:S02]  /*61f0*/  R2UR UR5, R7 ;  /* 0x00000000070572ca */ /* 0x000fe400000e0000 */
[----:B------:R-:W-:-:S04]  /*6200*/  SEL R4, RZ, 0x1, P0 ;  /* 0x00000001ff047807 */ /* 0x000fc80000000000 */
[----:B------:R-:W-:Y:S01]  /*6210*/  LOP3.LUT R23, R23, R4, RZ, 0x3c, !PT ;  /* 0x0000000417177212 */ /* 0x000fe200078e3cff */
[----:B------:R-:W-:Y:S02]  /*6220*/  WARPGROUP.DEPBAR.LE gsb0, 0x0 ;  /* 0x00008000000079c5 */ /* 0x000fe40000010000 */
[----:B------:R-:W-:-:S12]  /*6230*/  WARPGROUP.ARRIVE ;  /* 0x00000000000079c5 */ /* 0x000fd80000000000 */
[----:B------:R-:W-:Y:S03]  /*6240*/  HGMMA.64x256x16.F32.BF16 R24, gdesc[UR4].tnspB, R24, gsb0 ;  /* 0x43e00000041879f0 */ /* 0x000fe60008001818 */
[----:B------:R-:W-:Y:S02]  /*6250*/  WARPGROUP.DEPBAR.LE gsb0, 0x0 ;  /* 0x00008000000079c5 */ /* 0x000fe40000010000 */
[----:B------:R-:W-:Y:S06]  /*6260*/  BAR.ARV 0xf, 0x100 ;  /* 0x03c4000000007b1d */ /* 0x000fec0000002000 */
[----:B------:R-:W-:Y:S05]  /*6270*/  @!P2 BRA `(.L_x_5426) ;  /* 0x000000000004a947 */ /* 0x000fea0003800000 */
[----:B------:R-:W-:Y:S01]  /*6280*/  BPT.TRAP 0x1 ;  /* 0x000000040000795c */ /* 0x000fe20000300000 */
.L_x_5426:
[----:B------:R-:W-:-:S04]  /*6290*/  IMAD R4, R19, 0x8, R18 ;  /* 0x0000000813047824 */ /* 0x000fc800078e0212 */
[----:B------:R-:W-:-:S05]  /*62a0*/  VIADD R4, R4, 0x38860 ;  /* 0x0003886004047836 */ /* 0x000fca0000000000 */
[----:B------:R-:W-:-:S04]  /*62b0*/  PRMT R4, R190, 0x654, R4 ;  /* 0x00000654be047816 */ /* 0x000fc80000000004 */
[----:B------:R1:W-:Y:S01]  /*62c0*/  SYNCS.ARRIVE.TRANS64.RED.A1T0 RZ, [R4+URZ], RZ ;  /* 0x000000ff04ff79a7 */ /* 0x0003e2000810043f */
[----:B------:R-:W-:Y:S05]  /*62d0*/  @P1 BRA `(.L_x_5427) ;  /* 0xfffffff400181947 */ /* 0x000fea000383ffff */
.L_x_5425:
[----:B------:R-:W-:Y:S05]  /*62e0*/  BSYNC B0 ;  /* 0x0000000000007941 */ /* 0x000fea0003800000 */
.L_x_5424:
        /* <DEDUP_REMOVED lines=8> */
[----:B------:R-:W0:Y:S01]  /*6370*/  LDS R0, [R3+0x38420] ;  /* 0x0384200003007984 */ /* 0x000e220000000800 */
[-C--:B--2---:R-:W-:Y:S01]  /*6380*/  FMUL.FTZ R155, R28, R2.reuse ;  /* 0x000000021c9b7220 */ /* 0x084fe20000410000 */
        /* <DEDUP_REMOVED lines=129> */
[----:B------:R-:W-:-:S02]  /*6ba0*/  IMAD.MOV.U32 R2, RZ, RZ, RZ ;  /* 0x000000ffff027224 */ /* 0x000fc400078e00ff */
[----:B------:R-:W-:Y:S01]  /*6bb0*/  IMAD.MOV.U32 R0, RZ, RZ, RZ ;  /* 0x000000ffff007224 */ /* 0x000fe200078e00ff */
[----:B------:R-:W-:Y:S06]  /*6bc0*/  BAR.ARV 0xf, 0x100 ;  /* 0x03c4000000007b1d */ /* 0x000fec0000002000 */
[----:B------:R-:W-:Y:S05]  /*6bd0*/  BRA `(.L_x_5422) ;  /* 0x000000e800d47947 */ /* 0x000fea0003800000 */
.L_x_5421:
        /* <DEDUP_REMOVED lines=120> */
.L_x_5429:
[----:B------:R-:W-:Y:S05]  /*7360*/  BSYNC B6 ;  /* 0x0000000000067941 */ /* 0x000fea0003800000 */
.L_x_5428:
        /* <DEDUP_REMOVED lines=13> */
.L_x_5433:
[----:B-1----:R1:W2:Y:S02]  /*7440*/  SYNCS.PHASECHK.TRANS64.TRYWAIT P0, [R18+URZ+0x38800], R3 ;  /* 0x03880003120075a7 */ /* 0x0022a4000800017f */
[----:B--2---:R-:W-:Y:S05]  /*7450*/  @!P0 NANOSLEEP.SYNCS 0x989680 ;  /* 0x009896800000895d */ /* 0x004fea0003900000 */
[----:B------:R-:W2:Y:S02]  /*7460*/  @!P0 SYNCS.PHASECHK.TRANS64 P0, [R18+URZ+0x38800], R3 ;  /* 0x03880003120085a7 */ /* 0x000ea4000800007f */
[----:B--2---:R-:W-:Y:S05]  /*7470*/  @!P0 BRA `(.L_x_5433) ;  /* 0xfffffffc00f08947 */ /* 0x004fea000383ffff */
.L_x_5432:
[----:B------:R-:W-:Y:S05]  /*7480*/  BSYNC B0 ;  /* 0x0000000000007941 */ /* 0x000fea0003800000 */
.L_x_5431:
[----:B------:R-:W-:Y:S05]  /*7490*/  BRA `(.L_x_5434) ;  /* 0x0000002c00f47947 */ /* 0x000fea0003800000 */
.L_x_5430:
        /* <DEDUP_REMOVED lines=31> */
.L_x_5436:
[----:B------:R-:W-:Y:S05]  /*7690*/  BSYNC B6 ;  /* 0x0000000000067941 */ /* 0x000fea0003800000 */
.L_x_5435:
        /* <DEDUP_REMOVED lines=19> */
[----:B------:R-:W-:Y:S02]  /*77d0*/  IMAD R5, R2, 0x20, R36 ;  /* 0x0000002002057824 */ /* 0x000fe400078e0224 */
[----:B------:R-:W-:Y:S02]  /*77e0*/  IMAD.MOV.U32 R2, RZ, RZ, R24 ;  /* 0x000000ffff027224 */ /* 0x000fe400078e0018 */
[----:B0-----:R-:W-:-:S05]  /*77f0*/  @P0 IMAD.HI.U32 R0, R5, R0, RZ ;  /* 0x0000000005000227 */ /* 0x001fca00078e00ff */
[----:B-1----:R-:W-:Y:S01]  /*7800*/  @P0 SHF.R.U32.HI R5, RZ, R3, R0 ;  /* 0x00000003ff050219 */ /* 0x002fe20000011600 */
[----:B------:R-:W-:-:S03]  /*7810*/  IMAD.MOV.U32 R3, RZ, RZ, R31 ;  /* 0x000000ffff037224 */ /* 0x000fc600078e001f */
[----:B------:R-:W-:Y:S01]  /*7820*/  SHF.R.S32.HI R0, RZ, 0x1f, R5 ;  /* 0x0000001fff007819 */ /* 0x000fe20000011405 */
[----:B------:R-:W-:-:S04]  /*7830*/  IMAD.WIDE.U32 R6, R5, UR4, R6 ;  /* 0x0000000405067c25 */ /* 0x000fc8000f8e0006 */
[C---:B------:R-:W-:Y:S02]  /*7840*/  IMAD R4, R0.reuse, UR4, RZ ;  /* 0x0000000400047c24 */ /* 0x040fe4000f8e02ff */
[----:B------:R-:W-:Y:S02]  /*7850*/  IMAD R0, R0, UR6, RZ ;  /* 0x0000000600007c24 */ /* 0x000fe4000f8e02ff */
[C---:B------:R-:W-:Y:S01]  /*7860*/  IMAD R9, R5.reuse, UR5, R4 ;  /* 0x0000000505097c24 */ /* 0x040fe2000f8e0204 */
[----:B------:R-:W-:Y:S01]  /*7870*/  ULDC.64 UR4, c[0x0][0x3e8] ;  /* 0x0000fa0000047ab9 */ /* 0x000fe20000000a00 */
[----:B------:R-:W-:-:S04]  /*7880*/  IMAD.WIDE.U32 R2, R5, UR6, R2 ;  /* 0x0000000605027c25 */ /* 0x000fc8000f8e0002 */
[----:B------:R-:W-:Y:S01]  /*7890*/  IMAD R11, R5, UR7, R0 ;  /* 0x00000007050b7c24 */ /* 0x000fe2000f8e0200 */
[----:B------:R-:W-:Y:S01]  /*78a0*/  ULDC.64 UR6, c[0x0][0x400] ;  /* 0x0001000000067ab9 */ /* 0x000fe20000000a00 */
[----:B------:R-:W-:Y:S01]  /*78b0*/  IMAD.IADD R5, R7, 0x1, R9 ;  /* 0x0000000107057824 */ /* 0x000fe200078e0209 */
[----:B------:R-:W-:Y:S01]  /*78c0*/  LEA R0, P0, R6, UR4, 0x1 ;  /* 0x0000000406007c11 */ /* 0x000fe2000f8008ff */
[----:B------:R-:W-:Y:S01]  /*78d0*/  IMAD.IADD R7, R3, 0x1, R11 ;  /* 0x0000000103077824 */ /* 0x000fe200078e020b */
[----:B------:R-:W-:Y:S01]  /*78e0*/  LEA R4, P1, R2, UR6, 0x1 ;  /* 0x0000000602047c11 */ /* 0x000fe2000f8208ff */
[----:B------:R-:W-:Y:S01]  /*78f0*/  UMOV UR4, 0xffffffff ;  /* 0xffffffff00047882 */ /* 0x000fe20000000000 */
[----:B------:R-:W-:Y:S02]  /*7900*/  LEA.HI.X R6, R6, UR5, R5, 0x1, P0 ;  /* 0x0000000506067c11 */ /* 0x000fe400080f0c05 */
[----:B------:R-:W-:Y:S01]  /*7910*/  LEA.HI.X R7, R2, UR7, R7, 0x1, P1 ;  /* 0x0000000702077c11 */ /* 0x000fe200088f0c07 */
[----:B------:R-:W-:Y:S08]  /*7920*/  BRA.DIV UR4, `(.L_x_5439) ;  /* 0x0000019a04b47947 */ /* 0x000ff0000b800000 */
[----:B------:R0:W1:Y:S04]  /*7930*/  SHFL.IDX PT, R3, R6, RZ, 0x1c1f ;  /* 0x001c1fff06037589 */ /* 0x00006800000e0000 */
[----:B------:R0:W2:Y:S04]  /*7940*/  SHFL.IDX PT, R2, R0, RZ, 0x1c1f ;  /* 0x001c1fff00027589 */ /* 0x0000a800000e0000 */
[----:B------:R0:W3:Y:S04]  /*7950*/  SHFL.IDX PT, R5, R7, RZ, 0x1c1f ;  /* 0x001c1fff07057589 */ /* 0x0000e800000e0000 */
[----:B------:R0:W4:Y:S02]  /*7960*/  SHFL.IDX PT, R14, R4, RZ, 0x1c1f ;  /* 0x001c1fff040e7589 */ /* 0x00012400000e0000 */
.L_x_5671:
        /* <DEDUP_REMOVED lines=10> */
[----:B------:R-:W-:Y:S02]  /*7a10*/  CS2R R26, SRZ ;  /* 0x00000000001a7805 */ /* 0x000fe4000001ff00 */
[----:B------:R-:W-:Y:S02]  /*7a20*/  ISETP.GE.AND P3, PT, R206, UR4, PT ;  /* 0x00000004ce007c0c */ /* 0x000fe4000bf66270 */
[----:B------:R-:W-:Y:S01]  /*7a30*/  ISETP.GE.AND P2, PT, R188, UR4, PT ;  /* 0x00000004bc007c0c */ /* 0x000fe2000bf46270 */
[----:B---3--:R-:W-:-:S10]  /*7a40*/  IMAD.MOV.U32 R15, RZ, RZ, R5 ;  /* 0x000000ffff0f7224 */ /* 0x008fd400078e0005 */
[----:B------:R-:W-:Y:S02]  /*7a50*/  @!P3 IMAD.SHL.U32 R13, R206, 0x2, RZ ;  /* 0x00000002ce0db824 */ /* 0x000fe400078e00ff */
[----:B-12---:R-:W-:-:S03]  /*7a60*/  @!P2 IMAD.WIDE R8, R188, 0x2, R2 ;  /* 0x00000002bc08a825 */ /* 0x006fc600078e0202 */
[-C--:B------:R-:W-:Y:S02]  /*7a70*/  @!P3 IADD3 R2, P0, R2, R13.reuse, RZ ;  /* 0x0000000d0202b210 */ /* 0x080fe40007f1e0ff */
[----:B----4-:R-:W-:Y:S02]  /*7a80*/  @!P3 IADD3 R12, P1, R14, R13, RZ ;  /* 0x0000000d0e0cb210 */ /* 0x010fe40007f3e0ff */
[----:B------:R-:W-:Y:S02]  /*7a90*/  CS2R R28, SRZ ;  /* 0x00000000001c7805 */ /* 0x000fe4000001ff00 */
[----:B------:R-:W-:Y:S01]  /*7aa0*/  CS2R R20, SRZ ;  /* 0x0000000000147805 */ /* 0x000fe2000001ff00 */
[----:B------:R1:W5:Y:S01]  /*7ab0*/  @!P2 LD.E.64 R26, desc[UR40][R8.64] ;  /* 0x00000028081aa980 */ /* 0x000362000c101b00 */
[----:B------:R-:W-:Y:S01]  /*7ac0*/  @!P3 SHF.L.U64.HI R24, R206, 0x1, R10 ;  /* 0x00000001ce18b819 */ /* 0x000fe2000001020a */
[----:B------:R-:W-:-:S04]  /*7ad0*/  @!P2 IMAD.WIDE R10, R188, 0x2, R14 ;  /* 0x00000002bc0aa825 */ /* 0x000fc800078e020e */
[--C-:B------:R-:W-:Y:S01]  /*7ae0*/  @!P3 IMAD.X R3, R3, 0x1, R24.reuse, P0 ;  /* 0x000000010303b824 */ /* 0x100fe200000e0618 */
[----:B------:R1:W5:Y:S01]  /*7af0*/  @!P2 LD.E.64 R28, desc[UR40][R10.64] ;  /* 0x000000280a1ca980 */ /* 0x000362000c101b00 */
[----:B------:R-:W-:Y:S01]  /*7b00*/  @!P3 IMAD.X R13, R5, 0x1, R24, P1 ;  /* 0x00000001050db824 */ /* 0x000fe200008e0618 */
[----:B------:R-:W-:Y:S02]  /*7b10*/  CS2R R24, SRZ ;  /* 0x0000000000187805 */ /* 0x000fe4000001ff00 */
[----:B------:R1:W5:Y:S04]  /*7b20*/  @!P3 LD.E.64 R20, desc[UR40][R2.64] ;  /* 0x000000280214b980 */ /* 0x000368000c101b00 */
[----:B------:R1:W5:Y:S02]  /*7b30*/  @!P3 LD.E.64 R24, desc[UR40][R12.64] ;  /* 0x000000280c18b980 */ /* 0x000364000c101b00 */
.L_x_5441:
[----:B------:R-:W-:Y:S05]  /*7b40*/  BSYNC B1 ;  /* 0x0000000000017941 */ /* 0x000fea0003800000 */
.L_x_5440:
[----:B-1---5:R-:W-:Y:S01]  /*7b50*/  IMAD.MOV.U32 R8, RZ, RZ, R25 ;  /* 0x000000ffff087224 */ /* 0x022fe200078e0019 */
[----:B------:R-:W-:Y:S01]  /*7b60*/  UMOV UR4, 0xffffffff ;  /* 0xffffffff00047882 */ /* 0x000fe20000000000 */
[----:B--2---:R-:W-:Y:S02]  /*7b70*/  IMAD.MOV.U32 R2, RZ, RZ, R28 ;  /* 0x000000ffff027224 */ /* 0x004fe400078e001c */
[----:B------:R-:W-:Y:S01]  /*7b80*/  IMAD.MOV.U32 R3, RZ, RZ, R29 ;  /* 0x000000ffff037224 */ /* 0x000fe200078e001d */
[----:B------:R-:W-:Y:S01]  /*7b90*/  PRMT R45, R8, 0x7610, R45 ;  /* 0x00007610082d7816 */ /* 0x000fe2000000002d */
[----:B---3--:R-:W-:Y:S02]  /*7ba0*/  IMAD.MOV.U32 R5, RZ, RZ, R24 ;  /* 0x000000ffff057224 */ /* 0x008fe400078e0018 */
[----:B------:R-:W-:Y:S01]  /*7bb0*/  IMAD.MOV.U32 R8, RZ, RZ, R21 ;  /* 0x000000ffff087224 */ /* 0x000fe200078e0015 */
[----:B------:R-:W-:Y:S01]  /*7bc0*/  PRMT R40, R3, 0x5410, R2 ;  /* 0x0000541003287816 */ /* 0x000fe20000000002 */
[----:B------:R-:W-:Y:S01]  /*7bd0*/  IMAD.MOV.U32 R2, RZ, RZ, R26 ;  /* 0x000000ffff027224 */ /* 0x000fe200078e001a */
        /* <DEDUP_REMOVED lines=10> */
[----:B------:R1:W1:Y:S04]  /*7c80*/  SHFL.IDX PT, R5, R7, 0x1, 0x1c1f ;  /* 0x003c1f0007057f89 */ /* 0x00026800000e0000 */
[----:B0-----:R-:W0:Y:S02]  /*7c90*/  SHFL.IDX PT, R4, R4, 0x1, 0x1c1f ;  /* 0x003c1f0004047f89 */ /* 0x001e2400000e0000 */
.L_x_5677:
[----:B-1----:R-:W5:Y:S01]  /*7ca0*/  LDL R6, [R1+0x58] ;  /* 0x0000580001067983 */ /* 0x002f620000100800 */
[----:B------:R-:W-:Y:S01]  /*7cb0*/  VIADD R36, R36, 0x20 ;  /* 0x0000002024247836 */ /* 0x000fe20000000000 */
[----:B------:R-:W-:Y:S01]  /*7cc0*/  BSSY B1, `(.L_x_5443) ;  /* 0x000001f000017945 */ /* 0x000fe20003800000 */
[----:B------:R-:W-:Y:S01]  /*7cd0*/  IMAD.SHL.U32 R34, R192, 0x40, RZ ;  /* 0x00000040c0227824 */ /* 0x000fe200078e00ff */
[----:B------:R-:W-:Y:S02]  /*7ce0*/  CS2R R10, SRZ ;  /* 0x00000000000a7805 */ /* 0x000fe4000001ff00 */
[----:B----4-:R-:W-:Y:S02]  /*7cf0*/  CS2R R14, SRZ ;  /* 0x00000000000e7805 */ /* 0x010fe4000001ff00 */
        /* <DEDUP_REMOVED lines=9> */
[----:B------:R-:W-:Y:S02]  /*7d90*/  CS2R R14, SRZ ;  /* 0x00000000000e7805 */ /* 0x000fe4000001ff00 */
[----:B------:R-:W-:Y:S02]  /*7da0*/  ISETP.GE.AND P3, PT, R206, UR4, PT ;  /* 0x00000004ce007c0c */ /* 0x000fe4000bf66270 */
[----:B------:R-:W-:-:S11]  /*7db0*/  ISETP.GE.AND P2, PT, R188, UR4, PT ;  /* 0x00000004bc007c0c */ /* 0x000fd6000bf46270 */
[----:B------:R-:W-:Y:S02]  /*7dc0*/  @!P3 IMAD.SHL.U32 R7, R206, 0x2, RZ ;  /* 0x00000002ce07b824 */ /* 0x000fe400078e00ff */
[----:B--23--:R-:W-:-:S03]  /*7dd0*/  @!P2 IMAD.WIDE R32, R188, 0x2, R2 ;  /* 0x00000002bc20a825 */ /* 0x00cfc600078e0202 */
[----:B------:R-:W-:Y:S02]  /*7de0*/  @!P3 IADD3 R2, P0, R2, R7, RZ ;  /* 0x000000070202b210 */ /* 0x000fe40007f1e0ff */
[----:B------:R-:W-:Y:S02]  /*7df0*/  CS2R R8, SRZ ;  /* 0x0000000000087805 */ /* 0x000fe4000001ff00 */
[----:B------:R-:W-:Y:S01]  /*7e00*/  CS2R R12, SRZ ;  /* 0x00000000000c7805 */ /* 0x000fe2000001ff00 */
[----:B0-----:R-:W-:Y:S01]  /*7e10*/  @!P2 IMAD.WIDE R30, R188, 0x2, R4 ;  /* 0x00000002bc1ea825 */ /* 0x001fe200078e0204 */
[----:B------:R1:W5:Y:S04]  /*7e20*/  @!P2 LD.E.64 R14, desc[UR40][R32.64] ;  /* 0x00000028200ea980 */ /* 0x000368000c101b00 */
[----:B------:R1:W5:Y:S01]  /*7e30*/  @!P2 LD.E.64 R8, desc[UR40][R30.64] ;  /* 0x000000281e08a980 */ /* 0x000362000c101b00 */
[----:B----4-:R-:W-:-:S02]  /*7e40*/  @!P3 SHF.L.U64.HI R10, R206, 0x1, R6 ;  /* 0x00000001ce0ab819 */ /* 0x010fc40000010206 */
[----:B------:R-:W-:-:S03]  /*7e50*/  @!P3 IADD3 R6, P1, R4, R7, RZ ;  /* 0x000000070406b210 */ /* 0x000fc60007f3e0ff */
[--C-:B------:R-:W-:Y:S02]  /*7e60*/  @!P3 IMAD.X R3, R3, 0x1, R10.reuse, P0 ;  /* 0x000000010303b824 */ /* 0x100fe400000e060a */
[----:B------:R-:W-:Y:S01]  /*7e70*/  @!P3 IMAD.X R7, R5, 0x1, R10, P1 ;  /* 0x000000010507b824 */ /* 0x000fe200008e060a */
[----:B------:R-:W-:Y:S02]  /*7e80*/  CS2R R10, SRZ ;  /* 0x00000000000a7805 */ /* 0x000fe4000001ff00 */
[----:B------:R1:W5:Y:S04]  /*7e90*/  @!P3 LD.E.64 R12, desc[UR40][R2.64] ;  /* 0x00000028020cb980 */ /* 0x000368000c101b00 */
[----:B------:R1:W5:Y:S02]  /*7ea0*/  @!P3 LD.E.64 R10, desc[UR40][R6.64] ;  /* 0x00000028060ab980 */ /* 0x000364000c101b00 */
.L_x_5444:
[----:B------:R-:W-:Y:S05]  /*7eb0*/  BSYNC B1 ;  /* 0x0000000000017941 */ /* 0x000fea0003800000 */
.L_x_5443:
[----:B-1----:R-:W1:Y:S01]  /*7ec0*/  S2R R32, SR_TID.X ;  /* 0x0000000000207919 */ /* 0x002e620000002100 */
[----:B------:R-:W4:Y:S01]  /*7ed0*/  SYNCS.PHASECHK.TRANS64.TRYWAIT P0, [R18+URZ+0x38800], R35 ;  /* 0x03880023120075a7 */ /* 0x000f22000800017f */
[----:B--2---:R-:W-:Y:S01]  /*7ee0*/  LOP3.LUT R3, R34, 0x1c0, RZ, 0xc0, !PT ;  /* 0x000001c022037812 */ /* 0x004fe200078ec0ff */
[----:B0----5:R-:W-:Y:S01]  /*7ef0*/  IMAD.MOV.U32 R4, RZ, RZ, R8 ;  /* 0x000000ffff047224 */ /* 0x021fe200078e0008 */
[----:B------:R-:W-:Y:S01]  /*7f00*/  BSSY B1, `(.L_x_5445) ;  /* 0x000001c000017945 */ /* 0x000fe20003800000 */
[----:B------:R-:W-:Y:S01]  /*7f10*/  IMAD.MOV.U32 R5, RZ, RZ, R11 ;  /* 0x000000ffff057224 */ /* 0x000fe200078e000b */
[----:B---3--:R-:W-:Y:S01]  /*7f20*/  LOP3.LUT R2, R3, 0x18, R16, 0xf8, !PT ;  /* 0x0000001803027812 */ /* 0x008fe200078ef810 */
[----:B------:R-:W-:Y:S01]  /*7f30*/  IMAD.MOV.U32 R6, RZ, RZ, R14 ;  /* 0x000000ffff067224 */ /* 0x000fe200078e000e */
[----:B------:R-:W-:Y:S02]  /*7f40*/  SHF.R.U32.HI R3, RZ, 0x3, R3 ;  /* 0x00000003ff037819 */ /* 0x000fe40000011603 */
[----:B------:R-:W-:Y:S01]  /*7f50*/  PRMT R47, R4, 0x7610, R47 ;  /* 0x00007610042f7816 */ /* 0x000fe2000000002f */
[----:B------:R-:W-:Y:S01]  /*7f60*/  IMAD.MOV.U32 R4, RZ, RZ, R10 ;  /* 0x000000ffff047224 */ /* 0x000fe200078e000a */
[----:B------:R-:W-:Y:S01]  /*7f70*/  LOP3.LUT R2, R2, R3, RZ, 0x3c, !PT ;  /* 0x0000000302027212 */ /* 0x000fe200078e3cff */
[----:B------:R-:W-:Y:S01]  /*7f80*/  IMAD.MOV.U32 R3, RZ, RZ, R9 ;  /* 0x000000ffff037224 */ /* 0x000fe200078e0009 */
[----:B------:R-:W-:-:S02]  /*7f90*/  LOP3.LUT P2, RZ, R192, 0x4, RZ, 0xc0, !PT ;  /* 0x00000004c0ff7812 */ /* 0x000fc4000784c0ff */
[----:B------:R-:W-:Y:S01]  /*7fa0*/  PRMT R31, R4, 0x5410, R6 ;  /* 0x00005410041f7816 */ /* 0x000fe20000000006 */
[----:B------:R-:W-:Y:S01]  /*7fb0*/  IMAD.MOV.U32 R4, RZ, RZ, R12 ;  /* 0x000000ffff047224 */ /* 0x000fe200078e000c */
[----:B------:R-:W-:Y:S01]  /*7fc0*/  PRMT R30, R5, 0x5410, R3 ;  /* 0x00005410051e7816 */ /* 0x000fe20000000003 */
[----:B------:R-:W-:-:S03]  /*7fd0*/  IMAD.MOV.U32 R5, RZ, RZ, R13 ;  /* 0x000000ffff057224 */ /* 0x000fc600078e000d */
[----:B------:R-:W-:Y:S01]  /*7fe0*/  PRMT R33, R4, 0x7610, R33 ;  /* 0x0000761004217816 */ /* 0x000fe20000000021 */
[----:B-1----:R-:W-:-:S05]  /*7ff0*/  VIADD R32, R32, 0xffffff80 ;  /* 0xffffff8020207836 */ /* 0x002fca0000000000 */
[----:B------:R-:W-:-:S04]  /*8000*/  SHF.R.S32.HI R7, RZ, 0x1f, R32 ;  /* 0x0000001fff077819 */ /* 0x000fc80000011420 */
[----:B------:R-:W-:Y:S02]  /*8010*/  LEA.HI R7, R7, R32, RZ, 0x5 ;  /* 0x0000002007077211 */ /* 0x000fe400078f28ff */
[----:B------:R-:W-:Y:S02]  /*8020*/  VIADDMNMX R32, R37, -R212, 0x40, PT ;  /* 0x0000004025207446 */ /* 0x000fe400038009d4 */
[----:B------:R-:W-:Y:S02]  /*8030*/  SHF.R.S32.HI R7, RZ, 0x5, R7 ;  /* 0x00000005ff077819 */ /* 0x000fe40000011407 */
[----:B------:R-:W-:-:S03]  /*8040*/  ISETP.GE.AND P1, PT, R187, R32, PT ;  /* 0x00000020bb00720c */ /* 0x000fc60003f26270 */
[----:B------:R-:W-:Y:S02]  /*8050*/  IMAD R3, R7, 0x200, R2 ;  /* 0x0000020007037824 */ /* 0x000fe400078e0202 */
[----:B------:R-:W-:Y:S02]  /*8060*/  IMAD.MOV.U32 R2, RZ, RZ, R15 ;  /* 0x000000ffff027224 */ /* 0x000fe400078e000f */
[----:B------:R-:W-:-:S03]  /*8070*/  IMAD R3, R3, 0x2, R18 ;  /* 0x0000000203037824 */ /* 0x000fc600078e0212 */
[----:B------:R-:W-:Y:S01]  /*8080*/  PRMT R48, R2, 0x7610, R48 ;  /* 0x0000761002307816 */ /* 0x000fe20000000030 */
[C---:B------:R-:W-:Y:S02]  /*8090*/  VIADD R4, R3.reuse, 0x20400 ;  /* 0x0002040003047836 */ /* 0x040fe40000000000 */
[----:B------:R-:W-:Y:S01]  /*80a0*/  VIADD R2, R3, 0x20440 ;  /* 0x0002044003027836 */ /* 0x000fe20000000000 */
[----:B----4-:R-:W-:Y:S06]  /*80b0*/  @!P0 BRA `(.L_x_5446) ;  /* 0x0000019400b48947 */ /* 0x010fec0003800000 */
.L_x_5678:
[----:B------:R-:W-:Y:S05]  /*80c0*/  BSYNC B1 ;  /* 0x0000000000017941 */ /* 0x000fea0003800000 */
.L_x_5445:
        /* <DEDUP_REMOVED lines=15> */
[----:B0-----:R-:W-:-:S02]  /*81c0*/  SHF.R.U64 R35, R26, 0x10, R27 ;  /* 0x000000101a237819 */ /* 0x001fc4000000121b */
[----:B------:R-:W-:Y:S01]  /*81d0*/  PRMT R38, R40, 0x5432, R38 ;  /* 0x0000543228267816 */ /* 0x000fe20000000026 */
[----:B------:R-:W-:Y:S01]  /*81e0*/  IMAD.U32 R40, R39, 0x10000, RZ ;  /* 0x0001000027287824 */ /* 0x000fe200078e00ff */
[----:B------:R-:W-:Y:S01]  /*81f0*/  PRMT R35, R41, 0x5410, R35 ;  /* 0x0000541029237816 */ /* 0x000fe20000000023 */
[C---:B------:R-:W-:Y:S01]  /*8200*/  IMAD.U32 R37, R36.reuse, 0x10000, RZ ;  /* 0x0001000024257824 */ /* 0x040fe200078e00ff */
[----:B------:R-:W-:Y:S02]  /*8210*/  LOP3.LUT R39, R39, 0xffff0000, RZ, 0xc0, !PT ;  /* 0xffff000027277812 */ /* 0x000fe400078ec0ff */
[----:B------:R-:W-:Y:S02]  /*8220*/  LOP3.LUT R36, R36, 0xffff0000, RZ, 0xc0, !PT ;  /* 0xffff000024247812 */ /* 0x000fe400078ec0ff */
[C---:B-1----:R-:W-:Y:S01]  /*8230*/  LOP3.LUT R27, R6.reuse, 0xffff0000, RZ, 0xc0, !PT ;  /* 0xffff0000061b7812 */ /* 0x042fe200078ec0ff */
[----:B------:R-:W-:Y:S01]  /*8240*/  IMAD.U32 R26, R6, 0x10000, RZ ;  /* 0x00010000061a7824 */ /* 0x000fe200078e00ff */
[C---:B------:R-:W-:Y:S01]  /*8250*/  LOP3.LUT R29, R7.reuse, 0xffff0000, RZ, 0xc0, !PT ;  /* 0xffff0000071d7812 */ /* 0x040fe200078ec0ff */
[----:B------:R-:W-:-:S02]  /*8260*/  IMAD.U32 R28, R7, 0x10000, RZ ;  /* 0x00010000071c7824 */ /* 0x000fc400078e00ff */
[C---:B------:R-:W-:Y:S01]  /*8270*/  FMUL.FTZ R41, R27.reuse, R40 ;  /* 0x000000281b297220 */ /* 0x040fe20000410000 */
[----:B------:R-:W-:Y:S01]  /*8280*/  FMUL.FTZ R27, R27, R37 ;  /* 0x000000251b1b7220 */ /* 0x000fe20000410000 */
[C---:B------:R-:W-:Y:S01]  /*8290*/  FMUL.FTZ R43, R29.reuse, R39 ;  /* 0x000000271d2b7220 */ /* 0x040fe20000410000 */
[----:B------:R-:W-:Y:S02]  /*82a0*/  IMAD.U32 R6, R4, 0x10000, RZ ;  /* 0x0001000004067824 */ /* 0x000fe400078e00ff */
[C---:B------:R-:W-:Y:S01]  /*82b0*/  FFMA.FTZ R41, R26.reuse, R37, -R41 ;  /* 0x000000251a297223 */ /* 0x040fe20000010829 */
[----:B------:R-:W-:Y:S01]  /*82c0*/  FMUL.FTZ R37, R29, R36 ;  /* 0x000000241d257220 */ /* 0x000fe20000410000 */
        /* <DEDUP_REMOVED lines=23> */
.L_x_5450:
[----:B------:R-:W-:Y:S05]  /*8440*/  BSYNC B2 ;  /* 0x0000000000027941 */ /* 0x000fea0003800000 */
.L_x_5449:
[----:B------:R-:W-:Y:S05]  /*8450*/  @P1 BRA `(.L_x_5448) ;  /* 0x0000000000b81947 */ /* 0x000fea0003800000 */
[----:B-1----:R-:W1:Y:S01]  /*8460*/  LDS.128 R4, [R2] ;  /* 0x0000000002047984 */ /* 0x002e620000000c00 */
[----:B0-----:R-:W-:Y:S02]  /*8470*/  SHF.R.U32.HI R35, RZ, 0x10, R25 ;  /* 0x00000010ff237819 */ /* 0x001fe40000011619 */
        /* <DEDUP_REMOVED lines=17> */
[C---:B------:R-:W-:Y:S01]  /*8590*/  IMAD.U32 R6, R4.reuse, 0x10000, RZ ;  /* 0x0001000004067824 */ /* 0x040fe200078e00ff */
[----:B------:R-:W-:Y:S01]  /*85a0*/  LOP3.LUT R4, R4, 0xffff0000, RZ, 0xc0, !PT ;  /* 0xffff000004047812 */ /* 0x000fe200078ec0ff */
[----:B------:R-:W-:-:S02]  /*85b0*/  IMAD.U32 R7, R5, 0x10000, RZ ;  /* 0x0001000005077824 */ /* 0x000fc400078e00ff */
[C---:B------:R-:W-:Y:S01]  /*85c0*/  FFMA.FTZ R36, R20.reuse, R36, R21 ;  /* 0x0000002414247223 */ /* 0x040fe20000010015 */
[----:B------:R-:W-:Y:S01]  /*85d0*/  FFMA.FTZ R37, R20, R28, -R37 ;  /* 0x0000001c14257223 */ /* 0x000fe20000010825 */
[C---:B------:R-:W-:Y:S01]  /*85e0*/  IMAD.U32 R21, R26.reuse, 0x10000, RZ ;  /* 0x000100001a157824 */ /* 0x040fe200078e00ff */
[----:B------:R-:W-:Y:S01]  /*85f0*/  LOP3.LUT R5, R5, 0xffff0000, RZ, 0xc0, !PT ;  /* 0xffff000005057812 */ /* 0x000fe200078ec0ff */
[C---:B------:R-:W-:Y:S01]  /*8600*/  FMUL.FTZ R39, R25.reuse, R35 ;  /* 0x0000002319277220 */ /* 0x040fe20000410000 */
        /* <DEDUP_REMOVED lines=19> */
.L_x_5448:
[----:B------:R-:W-:Y:S05]  /*8740*/  BSYNC B1 ;  /* 0x0000000000017941 */ /* 0x000fea0003800000 */
.L_x_5447:
        /* <DEDUP_REMOVED lines=54> */
.L_x_5453:
[----:B------:R-:W-:Y:S05]  /*8ab0*/  BSYNC B1 ;  /* 0x0000000000017941 */ /* 0x000fea0003800000 */
.L_x_5452:
        /* <DEDUP_REMOVED lines=11> */
[----:B------:R-:W-:Y:S01]  /*8b70*/  IMAD.U32 R11, R34, 0x10000, RZ ;  /* 0x00010000220b7824 */ /* 0x000fe200078e00ff */
[----:B------:R-:W-:Y:S02]  /*8b80*/  LOP3.LUT R30, R30, 0xffff0000, RZ, 0xc0, !PT ;  /* 0xffff00001e1e7812 */ /* 0x000fe400078ec0ff */
[----:B------:R-:W-:Y:S02]  /*8b90*/  LOP3.LUT R34, R34, 0xffff0000, RZ, 0xc0, !PT ;  /* 0xffff000022227812 */ /* 0x000fe400078ec0ff */
        /* <DEDUP_REMOVED lines=17> */
[C---:B------:R-:W-:Y:S01]  /*8cb0*/  FFMA.FTZ R15, R10.reuse, R34, -R15 ;  /* 0x000000220a0f7223 */ /* 0x040fe2000001080f */
[----:B------:R-:W-:Y:S01]  /*8cc0*/  LOP3.LUT R33, R33, 0xffff0000, RZ, 0xc0, !PT ;  /* 0xffff000021217812 */ /* 0x000fe200078ec0ff */
[----:B------:R-:W-:Y:S01]  /*8cd0*/  FFMA.FTZ R30, R10, R30, R9 ;  /* 0x0000001e0a1e7223 */ /* 0x000fe20000010009 */
[CC--:B------:R-:W-:Y:S01]  /*8ce0*/  FMUL.FTZ R10, R4.reuse, R8.reuse ;  /* 0x00000008040a7220 */ /* 0x0c0fe20000410000 */
        /* <DEDUP_REMOVED lines=13> */
.L_x_5438:
        /* <DEDUP_REMOVED lines=47> */
[----:B--2---:R-:W-:Y:S02]  /*90b0*/  @!P1 IMAD.X R5, R0, 0x1, R4, P2 ;  /* 0x0000000100059824 */ /* 0x004fe400010e0604 */
[----:B------:R-:W-:Y:S02]  /*90c0*/  @!P1 IMAD.MOV.U32 R8, RZ, RZ, R2 ;  /* 0x000000ffff089224 */ /* 0x000fe400078e0002 */
[----:B------:R-:W-:Y:S01]  /*90d0*/  @!P1 IMAD.MOV.U32 R9, RZ, RZ, R5 ;  /* 0x000000ffff099224 */ /* 0x000fe200078e0005 */
[----:B---3--:R-:W-:-:S05]  /*90e0*/  @!P1 IADD3 R14, P2, R14, R7, RZ ;  /* 0x000000070e0e9210 */ /* 0x008fca0007f5e0ff */
[----:B------:R-:W2:Y:S01]  /*90f0*/  @!P1 LD.E.128 R8, desc[UR40][R8.64] ;  /* 0x0000002808089980 */ /* 0x000ea2000c101d00 */
[----:B----4-:R-:W-:-:S04]  /*9100*/  @!P1 IMAD.X R3, R3, 0x1, R4, P2 ;  /* 0x0000000103039824 */ /* 0x010fc800010e0604 */
[----:B------:R-:W-:-:S05]  /*9110*/  @!P1 IMAD.MOV.U32 R15, RZ, RZ, R3 ;  /* 0x000000ffff0f9224 */ /* 0x000fca00078e0003 */
[----:B------:R0:W3:Y:S01]  /*9120*/  @!P1 LD.E.128 R4, desc[UR40][R14.64] ;  /* 0x000000280e049980 */ /* 0x0000e2000c101d00 */
[----:B------:R-:W-:Y:S02]  /*9130*/  CS2R R28, SRZ ;  /* 0x00000000001c7805 */ /* 0x000fe4000001ff00 */
[----:B------:R-:W-:Y:S02]  /*9140*/  CS2R R30, SRZ ;  /* 0x00000000001e7805 */ /* 0x000fe4000001ff00 */
[----:B------:R-:W-:Y:S01]  /*9150*/  CS2R R20, SRZ ;  /* 0x0000000000147805 */ /* 0x000fe2000001ff00 */
[----:B------:R-:W1:Y:S04]  /*9160*/  SHFL.IDX PT, R25, R25, 0x1, 0x1c1f ;  /* 0x003c1f0019197f89 */ /* 0x000e6800000e0000 */
[----:B------:R-:W4:Y:S04]  /*9170*/  SHFL.IDX PT, R24, R24, 0x1, 0x1c1f ;  /* 0x003c1f0018187f89 */ /* 0x000f2800000e0000 */
[----:B0-----:R0:W0:Y:S04]  /*9180*/  SHFL.IDX PT, R14, R27, 0x1, 0x1c1f ;  /* 0x003c1f001b0e7f89 */ /* 0x00102800000e0000 */
[----:B------:R-:W0:Y:S01]  /*9190*/  SHFL.IDX PT, R26, R26, 0x1, 0x1c1f ;  /* 0x003c1f001a1a7f89 */ /* 0x000e2200000e0000 */
[----:B--2---:R-:W-:-:S02]  /*91a0*/  @!P1 IMAD.MOV.U32 R28, RZ, RZ, R8 ;  /* 0x000000ffff1c9224 */ /* 0x004fc400078e0008 */
[----:B------:R-:W-:Y:S02]  /*91b0*/  @!P1 IMAD.MOV.U32 R29, RZ, RZ, R9 ;  /* 0x000000ffff1d9224 */ /* 0x000fe400078e0009 */
[----:B------:R-:W-:Y:S02]  /*91c0*/  IMAD.MOV.U32 R0, RZ, RZ, R28 ;  /* 0x000000ffff007224 */ /* 0x000fe400078e001c */
[----:B------:R-:W-:Y:S02]  /*91d0*/  IMAD.MOV.U32 R2, RZ, RZ, R29 ;  /* 0x000000ffff027224 */ /* 0x000fe400078e001d */
[----:B------:R-:W-:Y:S01]  /*91e0*/  @!P1 IMAD.MOV.U32 R30, RZ, RZ, R10 ;  /* 0x000000ffff1e9224 */ /* 0x000fe200078e000a */
[----:B------:R-:W-:Y:S01]  /*91f0*/  PRMT R41, R0, 0x7610, R41 ;  /* 0x0000761000297816 */ /* 0x000fe20000000029 */
[----:B---3--:R-:W-:Y:S01]  /*9200*/  @!P1 IMAD.MOV.U32 R20, RZ, RZ, R4 ;  /* 0x000000ffff149224 */ /* 0x008fe200078e0004 */
[----:B------:R-:W-:Y:S01]  /*9210*/  PRMT R32, R32, 0x5410, R2 ;  /* 0x0000541020207816 */ /* 0x000fe20000000002 */
[----:B------:R-:W-:Y:S01]  /*9220*/  IMAD.MOV.U32 R0, RZ, RZ, R30 ;  /* 0x000000ffff007224 */ /* 0x000fe200078e001e */
[----:B------:R-:W-:Y:S01]  /*9230*/  CS2R R2, SRZ ;  /* 0x0000000000027805 */ /* 0x000fe2000001ff00 */
[----:B------:R-:W-:-:S02]  /*9240*/  @!P1 IMAD.MOV.U32 R21, RZ, RZ, R5 ;  /* 0x000000ffff159224 */ /* 0x000fc400078e0005 */
        /* <DEDUP_REMOVED lines=13> */
[----:B01--4-:R-:W-:-:S07]  /*9320*/  PRMT R45, R45, 0x5410, R6 ;  /* 0x000054102d2d7816 */ /* 0x013fce0000000006 */
.L_x_5688:
        /* <DEDUP_REMOVED lines=24> */
.L_x_5456:
[----:B------:R-:W-:Y:S05]  /*94b0*/  BSYNC B1 ;  /* 0x0000000000017941 */ /* 0x000fea0003800000 */
.L_x_5455:
[----:B------:R-:W0:Y:S01]  /*94c0*/  SYNCS.PHASECHK.TRANS64.TRYWAIT P1, [R18+URZ+0x38800], R13 ;  /* 0x0388000d120075a7 */ /* 0x000e22000802017f */
[----:B------:R-:W-:Y:S01]  /*94d0*/  VIADDMNMX R12, R33, -R212, 0x40, PT ;  /* 0x00000040210c7446 */ /* 0x000fe200038009d4 */
[C---:B------:R-:W-:Y:S01]  /*94e0*/  VIADD R24, R187.reuse, 0x20 ;  /* 0x00000020bb187836 */ /* 0x040fe20000000000 */
[----:B------:R-:W-:Y:S01]  /*94f0*/  BSSY B1, `(.L_x_5457) ;  /* 0x0000011000017945 */ /* 0x000fe20003800000 */
[----:B-----5:R-:W-:Y:S01]  /*9500*/  IMAD.MOV.U32 R14, RZ, RZ, R4 ;  /* 0x000000ffff0e7224 */ /* 0x020fe200078e0004 */
[-C--:B------:R-:W-:Y:S01]  /*9510*/  ISETP.GE.OR P2, PT, R187, R12.reuse, P0 ;  /* 0x0000000cbb00720c */ /* 0x080fe20000746670 */
        /* <DEDUP_REMOVED lines=10> */
[----:B------:R-:W-:-:S02]  /*95c0*/  IMAD.MOV.U32 R33, RZ, RZ, R10 ;  /* 0x000000ffff217224 */ /* 0x000fc400078e000a */
[----:B------:R-:W-:Y:S01]  /*95d0*/  IMAD.MOV.U32 R36, RZ, RZ, R11 ;  /* 0x000000ffff247224 */ /* 0x000fe200078e000b */
[----:B------:R-:W-:Y:S01]  /*95e0*/  PRMT R52, R15, 0x5410, R24 ;  /* 0x000054100f347816 */ /* 0x000fe20000000018 */
[----:B0-----:R-:W-:Y:S06]  /*95f0*/  @!P1 BRA `(.L_x_5458) ;  /* 0x0000018400ec9947 */ /* 0x001fec0003800000 */
.L_x_5689:
[----:B------:R-:W-:Y:S05]  /*9600*/  BSYNC B1 ;  /* 0x0000000000017941 */ /* 0x000fea0003800000 */
.L_x_5457:
[----:B------:R-:W-:Y:S04]  /*9610*/  BSSY B1, `(.L_x_5459) ;  /* 0x000006f000017945 */ /* 0x000fe80003800000 */
[----:B------:R-:W-:Y:S05]  /*9620*/  @P2 BRA `(.L_x_5460) ;  /* 0x0000000400b42947 */ /* 0x000fea0003800000 */
[----:B------:R-:W1:Y:S01]  /*9630*/  S2R R25, SR_TID.X ;  /* 0x0000000000197919 */ /* 0x000e620000002100 */
[----:B------:R-:W-:Y:S01]  /*9640*/  IMAD.SHL.U32 R12, R192, 0x40, RZ ;  /* 0x00000040c00c7824 */ /* 0x000fe200078e00ff */
[----:B------:R-:W-:Y:S01]  /*9650*/  SHF.R.U64 R37, R28, 0x10, R29 ;  /* 0x000000101c257819 */ /* 0x000fe2000000121d */
[----:B0-----:R-:W-:Y:S01]  /*9660*/  IMAD.IADD R13, R16, 0x1, R35 ;  /* 0x00000001100d7824 */ /* 0x001fe200078e0223 */
[--C-:B------:R-:W-:Y:S02]  /*9670*/  SHF.R.U64 R40, R20, 0x10, R21.reuse ;  /* 0x0000001014287819 */ /* 0x100fe40000001215 */
[----:B------:R-:W-:Y:S02]  /*9680*/  LOP3.LUT R14, R12, 0x1c0, RZ, 0xc0, !PT ;  /* 0x000001c00c0e7812 */ /* 0x000fe400078ec0ff */
[----:B------:R-:W-:Y:S02]  /*9690*/  SHF.R.U32.HI R42, RZ, 0x10, R21 ;  /* 0x00000010ff2a7819 */ /* 0x000fe40000011615 */
[----:B------:R-:W-:-:S02]  /*96a0*/  LOP3.LUT R12, R14, 0x38, R16, 0xf8, !PT ;  /* 0x000000380e0c7812 */ /* 0x000fc400078ef810 */
[----:B------:R-:W-:Y:S02]  /*96b0*/  SHF.R.U32.HI R15, RZ, 0x3, R14 ;  /* 0x00000003ff0f7819 */ /* 0x000fe4000001160e */
[----:B------:R-:W-:Y:S02]  /*96c0*/  LOP3.LUT R14, R14, 0x38, R13, 0xf8, !PT ;  /* 0x000000380e0e7812 */ /* 0x000fe400078ef80d */
[-C--:B------:R-:W-:Y:S02]  /*96d0*/  LOP3.LUT R12, R12, R15.reuse, RZ, 0x3c, !PT ;  /* 0x0000000f0c0c7212 */ /* 0x080fe400078e3cff */
[----:B------:R-:W-:Y:S02]  /*96e0*/  LOP3.LUT R14, R14, R15, RZ, 0x3c, !PT ;  /* 0x0000000f0e0e7212 */ /* 0x000fe400078e3cff */
[----:B------:R-:W-:Y:S02]  /*96f0*/  SHF.R.U64 R43, R2, 0x10, R3 ;  /* 0x00000010022b7819 */ /* 0x000fe40000001203 */
[----:B------:R-:W-:-:S02]  /*9700*/  PRMT R37, R41, 0x5410, R37 ;  /* 0x0000541029257816 */ /* 0x000fc40000000025 */
[----:B------:R-:W-:Y:S02]  /*9710*/  PRMT R40, R39, 0x5432, R40 ;  /* 0x0000543227287816 */ /* 0x000fe40000000028 */
[----:B------:R-:W-:Y:S02]  /*9720*/  SHF.R.U32.HI R44, RZ, 0x10, R3 ;  /* 0x00000010ff2c7819 */ /* 0x000fe40000011603 */
[----:B------:R-:W-:Y:S01]  /*9730*/  PRMT R42, R41, 0x5432, R42 ;  /* 0x00005432292a7816 */ /* 0x000fe2000000002a */
[C---:B------:R-:W-:Y:S01]  /*9740*/  IMAD.U32 R41, R40.reuse, 0x10000, RZ ;  /* 0x0001000028297824 */ /* 0x040fe200078e00ff */
[----:B------:R-:W-:Y:S01]  /*9750*/  PRMT R43, R39, 0x5410, R43 ;  /* 0x00005410272b7816 */ /* 0x000fe2000000002b */
[----:B------:R-:W-:Y:S01]  /*9760*/  IMAD.U32 R39, R37, 0x10000, RZ ;  /* 0x0001000025277824 */ /* 0x000fe200078e00ff */
[----:B------:R-:W-:Y:S01]  /*9770*/  SHF.R.U32.HI R38, RZ, 0x10, R29 ;  /* 0x00000010ff267819 */ /* 0x000fe2000001161d */
[----:B-1----:R-:W-:Y:S01]  /*9780*/  VIADD R25, R25, 0xffffff80 ;  /* 0xffffff8019197836 */ /* 0x002fe20000000000 */
[----:B------:R-:W-:-:S02]  /*9790*/  LOP3.LUT R40, R40, 0xffff0000, RZ, 0xc0, !PT ;  /* 0xffff000028287812 */ /* 0x000fc400078ec0ff */
[----:B------:R-:W-:Y:S02]  /*97a0*/  SHF.R.U64 R29, R30, 0x10, R31 ;  /* 0x000000101e1d7819 */ /* 0x000fe4000000121f */
[----:B------:R-:W-:Y:S02]  /*97b0*/  SHF.R.S32.HI R24, RZ, 0x1f, R25 ;  /* 0x0000001fff187819 */ /* 0x000fe40000011419 */
[----:B------:R-:W-:Y:S02]  /*97c0*/  PRMT R44, R45, 0x5432, R44 ;  /* 0x000054322d2c7816 */ /* 0x000fe4000000002c */
[----:B------:R-:W-:Y:S02]  /*97d0*/  LEA.HI R24, R24, R25, RZ, 0x5 ;  /* 0x0000001918187211 */ /* 0x000fe400078f28ff */
[----:B------:R-:W-:Y:S02]  /*97e0*/  PRMT R38, R32, 0x5432, R38 ;  /* 0x0000543220267816 */ /* 0x000fe40000000026 */
[----:B------:R-:W-:-:S02]  /*97f0*/  SHF.R.S32.HI R24, RZ, 0x5, R24 ;  /* 0x00000005ff187819 */ /* 0x000fc40000011418 */
[----:B------:R-:W-:Y:S02]  /*9800*/  LOP3.LUT R37, R37, 0xffff0000, RZ, 0xc0, !PT ;  /* 0xffff000025257812 */ /* 0x000fe400078ec0ff */
[----:B------:R-:W-:Y:S01]  /*9810*/  PRMT R32, R32, 0x5410, R29 ;  /* 0x0000541020207816 */ /* 0x000fe2000000001d */
        /* <DEDUP_REMOVED lines=24> */
[----:B------:R-:W-:Y:S02]  /*99a0*/  IMAD.U32 R12, R13, 0x10000, RZ ;  /* 0x000100000d0c7824 */ /* 0x000fe400078e00ff */
[----:B------:R-:W-:Y:S01]  /*99b0*/  FMUL.FTZ R29, R29, R2 ;  /* 0x000000021d1d7220 */ /* 0x000fe20000410000 */
[----:B------:R-:W-:Y:S01]  /*99c0*/  LOP3.LUT R42, R42, 0xffff0000, RZ, 0xc0, !PT ;  /* 0xffff00002a2a7812 */ /* 0x000fe200078ec0ff */
[----:B------:R-:W-:Y:S01]  /*99d0*/  IMAD.U32 R30, R26, 0x10000, RZ ;  /* 0x000100001a1e7824 */ /* 0x000fe200078e00ff */
[----:B------:R-:W-:Y:S01]  /*99e0*/  LOP3.LUT R38, R38, 0xffff0000, RZ, 0xc0, !PT ;  /* 0xffff000026267812 */ /* 0x000fe200078ec0ff */
[C---:B------:R-:W-:Y:S01]  /*99f0*/  FFMA.FTZ R28, R12.reuse, R28, R29 ;  /* 0x0000001c0c1c7223 */ /* 0x040fe2000001001d */
[----:B------:R-:W-:Y:S01]  /*9a00*/  LOP3.LUT R13, R13, 0xffff0000, RZ, 0xc0, !PT ;  /* 0xffff00000d0d7812 */ /* 0x000fe200078ec0ff */
[----:B------:R-:W-:Y:S01]  /*9a10*/  FFMA.FTZ R24, R3, R40, R24 ;  /* 0x0000002803187223 */ /* 0x000fe20000010018 */
[----:B------:R-:W-:Y:S01]  /*9a20*/  FFMA.FTZ R37, R12, R2, -R37 ;  /* 0x000000020c257223 */ /* 0x000fe20000010825 */
[----:B------:R-:W-:-:S02]  /*9a30*/  IMAD.U32 R29, R43, 0x10000, RZ ;  /* 0x000100002b1d7824 */ /* 0x000fc400078e00ff */
[C---:B------:R-:W-:Y:S01]  /*9a40*/  FMUL.FTZ R2, R25.reuse, R42 ;  /* 0x0000002a19027220 */ /* 0x040fe20000410000 */
[----:B------:R-:W-:Y:S02]  /*9a50*/  IMAD.U32 R3, R32, 0x10000, RZ ;  /* 0x0001000020037824 */ /* 0x000fe400078e00ff */
[-C--:B------:R-:W-:Y:S01]  /*9a60*/  FMUL.FTZ R40, R25, R38.reuse ;  /* 0x0000002619287220 */ /* 0x080fe20000410000 */
[----:B------:R-:W-:Y:S01]  /*9a70*/  FMUL.FTZ R39, R30, R29 ;  /* 0x0000001d1e277220 */ /* 0x000fe20000410000 */
[----:B------:R-:W-:Y:S02]  /*9a80*/  IMAD.U32 R20, R14, 0x10000, RZ ;  /* 0x000100000e147824 */ /* 0x000fe400078e00ff */
[----:B------:R-:W-:Y:S01]  /*9a90*/  FFMA.FTZ R38, R13, R38, -R2 ;  /* 0x000000260d267223 */ /* 0x000fe20000010802 */
[----:B------:R-:W-:Y:S01]  /*9aa0*/  FMUL.FTZ R30, R30, R3 ;  /* 0x000000031e1e7220 */ /* 0x000fe20000410000 */
[----:B------:R-:W-:Y:S01]  /*9ab0*/  IMAD.U32 R31, R27, 0x10000, RZ ;  /* 0x000100001b1f7824 */ /* 0x000fe200078e00ff */
[----:B------:R-:W-:Y:S01]  /*9ac0*/  LOP3.LUT R26, R26, 0xffff0000, RZ, 0xc0, !PT ;  /* 0xffff00001a1a7812 */ /* 0x000fe200078ec0ff */
[----:B------:R-:W-:-:S02]  /*9ad0*/  IMAD.U32 R2, R34, 0x10000, RZ ;  /* 0x0001000022027824 */ /* 0x000fc400078e00ff */
[----:B------:R-:W-:Y:S01]  /*9ae0*/  FFMA.FTZ R39, R20, R3, -R39 ;  /* 0x0000000314277223 */ /* 0x000fe20000010827 */
[----:B------:R-:W-:Y:S02]  /*9af0*/  IMAD.U32 R12, R44, 0x10000, RZ ;  /* 0x000100002c0c7824 */ /* 0x000fe400078e00ff */
[----:B------:R-:W-:Y:S01]  /*9b00*/  FFMA.FTZ R30, R20, R29, R30 ;  /* 0x0000001d141e7223 */ /* 0x000fe2000001001e */
[----:B------:R-:W-:Y:S01]  /*9b10*/  LOP3.LUT R43, R43, 0xffff0000, RZ, 0xc0, !PT ;  /* 0xffff00002b2b7812 */ /* 0x000fe200078ec0ff */
[----:B------:R-:W-:Y:S01]  /*9b20*/  IMAD.U32 R21, R15, 0x10000, RZ ;  /* 0x000100000f157824 */ /* 0x000fe200078e00ff */
[----:B------:R-:W-:Y:S01]  /*9b30*/  LOP3.LUT R27, R27, 0xffff0000, RZ, 0xc0, !PT ;  /* 0xffff00001b1b7812 */ /* 0x000fe200078ec0ff */
[----:B------:R-:W-:Y:S01]  /*9b40*/  FMUL.FTZ R20, R31, R2 ;  /* 0x000000021f147220 */ /* 0x000fe20000410000 */
[----:B------:R-:W-:Y:S01]  /*9b50*/  LOP3.LUT R44, R44, 0xffff0000, RZ, 0xc0, !PT ;  /* 0xffff00002c2c7812 */ /* 0x000fe200078ec0ff */
[----:B------:R-:W-:Y:S01]  /*9b60*/  FFMA.FTZ R25, R13, R42, R40 ;  /* 0x0000002a0d197223 */ /* 0x000fe20000010028 */
[----:B------:R-:W-:Y:S01]  /*9b70*/  LOP3.LUT R3, R32, 0xffff0000, RZ, 0xc0, !PT ;  /* 0xffff000020037812 */ /* 0x000fe200078ec0ff */
[-C--:B------:R-:W-:Y:S01]  /*9b80*/  FMUL.FTZ R40, R31, R12.reuse ;  /* 0x0000000c1f287220 */ /* 0x080fe20000410000 */
[----:B------:R-:W-:Y:S01]  /*9b90*/  LOP3.LUT R34, R34, 0xffff0000, RZ, 0xc0, !PT ;  /* 0xffff000022227812 */ /* 0x000fe200078ec0ff */
[----:B------:R-:W-:Y:S01]  /*9ba0*/  FFMA.FTZ R20, R21, R12, R20 ;  /* 0x0000000c15147223 */ /* 0x000fe20000010014 */
[----:B------:R-:W-:Y:S01]  /*9bb0*/  LOP3.LUT R14, R14, 0xffff0000, RZ, 0xc0, !PT ;  /* 0xffff00000e0e7812 */ /* 0x000fe200078ec0ff */
[C---:B------:R-:W-:Y:S01]  /*9bc0*/  FMUL.FTZ R13, R26.reuse, R43 ;  /* 0x0000002b1a0d7220 */ /* 0x040fe20000410000 */
[----:B------:R-:W-:Y:S01]  /*9bd0*/  LOP3.LUT R15, R15, 0xffff0000, RZ, 0xc0, !PT ;  /* 0xffff00000f0f7812 */ /* 0x000fe200078ec0ff */
[C---:B------:R-:W-:Y:S01]  /*9be0*/  FMUL.FTZ R12, R27.reuse, R44 ;  /* 0x0000002c1b0c7220 */ /* 0x040fe20000410000 */
[-C--:B------:R-:W-:Y:S01]  /*9bf0*/  FMUL.FTZ R26, R26, R3.reuse ;  /* 0x000000031a1a7220 */ /* 0x080fe20000410000 */
[----:B------:R-:W-:Y:S01]  /*9c00*/  FMUL.FTZ R27, R27, R34 ;  /* 0x000000221b1b7220 */ /* 0x000fe20000410000 */
[----:B------:R-:W-:Y:S01]  /*9c10*/  FFMA.FTZ R40, R21, R2, -R40 ;  /* 0x0000000215287223 */ /* 0x000fe20000010828 */
        /* <DEDUP_REMOVED lines=14> */
.L_x_5460:
[----:B------:R-:W-:Y:S05]  /*9d00*/  BSYNC B1 ;  /* 0x0000000000017941 */ /* 0x000fea0003800000 */
.L_x_5459:
[----:B------:R-:W-:Y:S02]  /*9d10*/  PRMT R20, R33, 0x7610, R20 ;  /* 0x0000761021147816 */ /* 0x000fe40000000014 */
[----:B------:R-:W-:Y:S01]  /*9d20*/  PRMT R30, R36, 0x7610, R30 ;  /* 0x00007610241e7816 */ /* 0x000fe2000000001e */
[----:B------:R-:W-:Y:S06]  /*9d30*/  @P0 BRA `(.L_x_5451) ;  /* 0x0000000400a80947 */ /* 0x000fec0003800000 */
[----:B------:R-:W2:Y:S01]  /*9d40*/  LDL R3, [R1+0x6c] ;  /* 0x00006c0001037983 */ /* 0x000ea20000100800 */
[C---:B-1----:R-:W-:Y:S02]  /*9d50*/  VIADD R12, R187.reuse, 0x20 ;  /* 0x00000020bb0c7836 */ /* 0x042fe40000000000 */
[----:B0-----:R-:W-:Y:S01]  /*9d60*/  VIADD R13, R187, 0x20 ;  /* 0x00000020bb0d7836 */ /* 0x001fe20000000000 */
        /* <DEDUP_REMOVED lines=103> */
.L_x_5451:
[----:B------:R-:W-:Y:S05]  /*a3e0*/  BSYNC B0 ;  /* 0x0000000000007941 */ /* 0x000fea0003800000 */
.L_x_5437:
        /* <DEDUP_REMOVED lines=8> */
.L_x_5434:
[----:B------:R-:W-:-:S13]  /*a470*/  ISETP.NE.AND P0, PT, R186, 0x3, PT ;  /* 0x00000003ba00780c */ /* 0x000fda0003f05270 */
[----:B------:R-:W-:Y:S05]  /*a480*/  @!P0 BRA `(.L_x_5461) ;  /* 0x0000000000048947 */ /* 0x000fea0003800000 */
[----:B------:R-:W-:Y:S01]  /*a490*/  BPT.TRAP 0x1 ;  /* 0x000000040000795c */ /* 0x000fe20000300000 */
.L_x_5461:
[----:B-1----:R-:W-:Y:S01]  /*a4a0*/  IMAD R15, R19, 0x8, R18 ;  /* 0x00000008130f7824 */ /* 0x002fe200078e0212 */
[----:B------:R-:W-:-:S04]  /*a4b0*/  SHF.L.U32 R12, R23, 0x1f, RZ ;  /* 0x0000001f170c7819 */ /* 0x000fc800000006ff */
[----:B------:R1:W4:Y:S01]  /*a4c0*/  SYNCS.PHASECHK.TRANS64.TRYWAIT P1, [R15+URZ+0x38830], R12 ;  /* 0x0388300c0f0075a7 */ /* 0x000322000802017f */
[----:B------:R-:W-:Y:S05]  /*a4d0*/  @!P0 BRA `(.L_x_5462) ;  /* 0x0000000000048947 */ /* 0x000fea0003800000 */
[----:B------:R-:W-:Y:S01]  /*a4e0*/  BPT.TRAP 0x1 ;  /* 0x000000040000795c */ /* 0x000fe20000300000 */
.L_x_5462:
[C---:B--2---:R-:W-:Y:S02]  /*a4f0*/  VIADD R2, R18.reuse, 0x22400 ;  /* 0x0002240012027836 */ /* 0x044fe40000000000 */
[----:B0--3--:R-:W-:-:S03]  /*a500*/  VIADD R3, R18, 0x20400 ;  /* 0x0002040012037836 */ /* 0x009fc60000000000 */
[----:B------:R-:W-:Y:S02]  /*a510*/  SHF.R.U32.HI R2, RZ, 0x4, R2 ;  /* 0x00000004ff027819 */ /* 0x000fe40000011602 */
[----:B------:R-:W-:Y:S02]  /*a520*/  SHF.R.U32.HI R3, RZ, 0x4, R3 ;  /* 0x00000004ff037819 */ /* 0x000fe40000011603 */
[----:B------:R-:W-:Y:S02]  /*a530*/  LOP3.LUT R2, R2, 0x3fff, RZ, 0xc0, !PT ;  /* 0x00003fff02027812 */ /* 0x000fe400078ec0ff */
[----:B------:R-:W-:Y:S02]  /*a540*/  LOP3.LUT R3, R3, 0x3fff, RZ, 0xc0, !PT ;  /* 0x00003fff03037812 */ /* 0x000fe400078ec0ff */
[----:B------:R-:W-:Y:S01]  /*a550*/  LOP3.LUT R204, R2, 0x10000, RZ, 0xfc, !PT ;  /* 0x0001000002cc7812 */ /* 0x000fe200078efcff */
[----:B----4-:R-:W-:Y:S06]  /*a560*/  @P1 BRA `(.L_x_5463) ;  /* 0x0000000000081947 */ /* 0x010fec0003800000 */
[----:B------:R-:W0:Y:S02]  /*a570*/  SYNCS.PHASECHK.TRANS64.TRYWAIT P1, [R15+URZ+0x38830], R12 ;  /* 0x0388300c0f0075a7 */ /* 0x000e24000802017f */
[----:B0-----:R-:W-:Y:S05]  /*a580*/  @!P1 BRA `(.L_x_5464) ;  /* 0x00000178001c9947 */ /* 0x001fea0003800000 */
.L_x_5463:
[----:B------:R-:W-:Y:S01]  /*a590*/  LOP3.LUT R4, R3, 0x10000, RZ, 0xfc, !PT ;  /* 0x0001000003047812 */ /* 0x000fe200078efcff */
[----:B------:R-:W-:Y:S01]  /*a5a0*/  IMAD R2, R19, 0x200, R204 ;  /* 0x0000020013027824 */ /* 0x000fe200078e02cc */
[----:B------:R-:W-:Y:S05]  /*a5b0*/  WARPSYNC.ALL ;  /* 0x0000000000007948 */ /* 0x000fea0003800000 */
[----:B------:R-:W-:Y:S01]  /*a5c0*/  IMAD.MOV.U32 R5, RZ, RZ, 0x40000040 ;  /* 0x40000040ff057424 */ /* 0x000fe200078e00ff */
[----:B------:R-:W-:Y:S01]  /*a5d0*/  R2UR UR4, R4 ;  /* 0x00000000040472ca */ /* 0x000fe200000e0000 */
[----:B------:R-:W-:Y:S01]  /*a5e0*/  IMAD.MOV.U32 R3, RZ, RZ, 0x40000040 ;  /* 0x40000040ff037424 */ /* 0x000fe200078e00ff */
[----:B------:R-:W-:Y:S01]  /*a5f0*/  R2UR UR6, R2 ;  /* 0x00000000020672ca */ /* 0x000fe200000e0000 */
[----:B-----5:R-:W-:Y:S01]  /*a600*/  WARPGROUP.ARRIVE ;  /* 0x00000000000079c5 */ /* 0x020fe20000000000 */
[----:B------:R-:W-:Y:S01]  /*a610*/  R2UR UR5, R5 ;  /* 0x00000000050572ca */ /* 0x000fe200000e0000 */
[----:B------:R-:W-:Y:S01]  /*a620*/  VIADD R10, R4, 0x2 ;  /* 0x00000002040a7836 */ /* 0x000fe20000000000 */
[----:B------:R-:W-:Y:S01]  /*a630*/  R2UR UR7, R3 ;  /* 0x00000000030772ca */ /* 0x000fe200000e0000 */
[----:B------:R-:W-:Y:S01]  /*a640*/  VIADD R6, R2, 0x2 ;  /* 0x0000000202067836 */ /* 0x000fe20000000000 */
[----:B------:R-:W-:Y:S01]  /*a650*/  BSSY B0, `(.L_x_5465) ;  /* 0x0000025000007945 */ /* 0x000fe20003800000 */
[----:B------:R-:W-:-:S02]  /*a660*/  IMAD.MOV.U32 R11, RZ, RZ, 0x40000040 ;  /* 0x40000040ff0b7424 */ /* 0x000fc400078e00ff */
        /* <DEDUP_REMOVED lines=27> */
[----:B------:R-:W-:Y:S02]  /*a820*/  R2UR UR7, R3 ;  /* 0x00000000030772ca */ /* 0x000fe400000e0000 */
[----:B------:R-:W-:Y:S01]  /*a830*/  SHF.L.U32 R3, R0, 0x1f, RZ ;  /* 0x0000001f00037819 */ /* 0x000fe200000006ff */
[----:B------:R-:W-:-:S02]  /*a840*/  WARPGROUP.DEPBAR.LE gsb0, 0x0 ;  /* 0x00008000000079c5 */ /* 0x000fc40000010000 */
[----:B------:R-:W-:-:S08]  /*a850*/  WARPGROUP.ARRIVE ;  /* 0x00000000000079c5 */ /* 0x000fd00000000000 */
[----:B------:R-:W-:Y:S03]  /*a860*/  HGMMA.64x64x16.F32.BF16 R24, gdesc[UR4], R24, gsb0 ;  /* 0x00e00000041879f0 */ /* 0x000fe60008001818 */
[----:B------:R-:W-:Y:S02]  /*a870*/  WARPGROUP.DEPBAR.LE gsb0, 0x0 ;  /* 0x00008000000079c5 */ /* 0x000fe40000010000 */
[----:B------:R-:W2:Y:S02]  /*a880*/  SYNCS.PHASECHK.TRANS64.TRYWAIT P1, [R18+URZ+0x38810], R3 ;  /* 0x03881003120075a7 */ /* 0x000ea4000802017f */
[----:B--2---:R-:W-:Y:S05]  /*a890*/  @!P1 BRA `(.L_x_5466) ;  /* 0x00000174006c9947 */ /* 0x004fea0003800000 */
.L_x_5690:
[----:B------:R-:W-:Y:S05]  /*a8a0*/  BSYNC B0 ;  /* 0x0000000000007941 */ /* 0x000fea0003800000 */
.L_x_5465:
[----:B------:R-:W-:Y:S05]  /*a8b0*/  @!P0 BRA `(.L_x_5467) ;  /* 0x0000000000048947 */ /* 0x000fea0003800000 */
[----:B------:R-:W-:Y:S01]  /*a8c0*/  BPT.TRAP 0x1 ;  /* 0x000000040000795c */ /* 0x000fe20000300000 */
.L_x_5467:
[----:B------:R3:W4:Y:S01]  /*a8d0*/  SYNCS.PHASECHK.TRANS64.TRYWAIT P1, [R15+URZ+0x38850], R12 ;  /* 0x0388500c0f0075a7 */ /* 0x000722000802017f */
[----:B------:R-:W-:Y:S05]  /*a8e0*/  @!P0 BRA `(.L_x_5468) ;  /* 0x0000000000048947 */ /* 0x000fea0003800000 */
[----:B------:R-:W-:Y:S01]  /*a8f0*/  BPT.TRAP 0x1 ;  /* 0x000000040000795c */ /* 0x000fe20000300000 */
.L_x_5468:
[----:B------:R-:W-:-:S05]  /*a900*/  VIADD R0, R18, 0x400 ;  /* 0x0000040012007836 */ /* 0x000fca0000000000 */
[----:B------:R-:W-:-:S04]  /*a910*/  SHF.R.U32.HI R0, RZ, 0x4, R0 ;  /* 0x00000004ff007819 */ /* 0x000fc80000011600 */
[----:B------:R-:W-:Y:S01]  /*a920*/  LOP3.LUT R0, R0, 0x3fff, RZ, 0xc0, !PT ;  /* 0x00003fff00007812 */ /* 0x000fe200078ec0ff */
[----:B----4-:R-:W-:Y:S06]  /*a930*/  @P1 BRA `(.L_x_5469) ;  /* 0x0000000000081947 */ /* 0x010fec0003800000 */
[----:B------:R-:W4:Y:S02]  /*a940*/  SYNCS.PHASECHK.TRANS64.TRYWAIT P1, [R15+URZ+0x38850], R12 ;  /* 0x0388500c0f0075a7 */ /* 0x000f24000802017f */
[----:B----4-:R-:W-:Y:S05]  /*a950*/  @!P1 BRA `(.L_x_5470) ;  /* 0x0000017400509947 */ /* 0x010fea0003800000 */
.L_x_5469:
[----:B------:R-:W-:Y:S05]  /*a960*/  WARPSYNC.ALL ;  /* 0x0000000000007948 */ /* 0x000fea0003800000 */
[----:B------:R-:W-:Y:S01]  /*a970*/  LOP3.LUT R205, R0, 0x10000, RZ, 0xfc, !PT ;  /* 0x0001000000cd7812 */ /* 0x000fe200078efcff */
[----:B------:R-:W-:Y:S01]  /*a980*/  VIADD R0, R18, 0x26400 ;  /* 0x0002640012007836 */ /* 0x000fe20000000000 */
[----:B------:R-:W-:-:S03]  /*a990*/  WARPGROUP.ARRIVE ;  /* 0x00000000000079c5 */ /* 0x000fc60000000000 */
[----:B01-34-:R-:W-:-:S03]  /*a9a0*/  IMAD R12, R19, 0x1000, R205 ;  /* 0x00001000130c7824 */ /* 0x01bfc600078e02cd */
[----:B------:R-:W0:Y:S01]  /*a9b0*/  S2R R14, SR_TID.X ;  /* 0x00000000000e7919 */ /* 0x000e220000002100 */
[----:B------:R-:W-:Y:S01]  /*a9c0*/  IMAD.MOV.U32 R13, RZ, RZ, 0x40000040 ;  /* 0x40000040ff0d7424 */ /* 0x000fe200078e00ff */
[----:B------:R-:W-:Y:S01]  /*a9d0*/  SHF.R.U32.HI R0, RZ, 0x4, R0 ;  /* 0x00000004ff007819 */ /* 0x000fe20000011600 */
[----:B--2---:R-:W-:Y:S01]  /*a9e0*/  IMAD.MOV.U32 R3, RZ, RZ, 0x40000040 ;  /* 0x40000040ff037424 */ /* 0x004fe200078e00ff */
[C---:B------:R-:W-:Y:S01]  /*a9f0*/  R2UR UR6, R12.reuse ;  /* 0x000000000c0672ca */ /* 0x040fe200000e0000 */
[----:B------:R-:W-:Y:S01]  /*aa00*/  VIADD R20, R12, 0x2 ;  /* 0x000000020c147836 */ /* 0x000fe20000000000 */
[----:B------:R-:W-:Y:S01]  /*aa10*/  LOP3.LUT R0, R0, 0x3fff, RZ, 0xc0, !PT ;  /* 0x00003fff00007812 */ /* 0x000fe200078ec0ff */
[----:B------:R-:W-:Y:S01]  /*aa20*/  IMAD.MOV.U32 R21, RZ, RZ, 0x40000040 ;  /* 0x40000040ff157424 */ /* 0x000fe200078e00ff */
[----:B------:R-:W-:Y:S01]  /*aa30*/  R2UR UR7, R13 ;  /* 0x000000000d0772ca */ /* 0x000fe200000e0000 */
[----:B------:R-:W-:Y:S01]  /*aa40*/  IMAD.MOV.U32 R57, RZ, RZ, 0x40000040 ;  /* 0x40000040ff397424 */ /* 0x000fe200078e00ff */
[----:B------:R-:W-:Y:S01]  /*aa50*/  LOP3.LUT R2, R0, 0x10000, RZ, 0xfc, !PT ;  /* 0x0001000000027812 */ /* 0x000fe200078efcff */
[----:B------:R-:W-:Y:S01]  /*aa60*/  VIADD R59, R12, 0x800 ;  /* 0x000008000c3b7836 */ /* 0x000fe20000000000 */
[----:B------:R-:W-:Y:S01]  /*aa70*/  R2UR UR5, R3 ;  /* 0x00000000030572ca */ /* 0x000fe200000e0000 */
[----:B------:R-:W-:Y:S01]  /*aa80*/  IMAD.MOV.U32 R58, RZ, RZ, 0x4 ;  /* 0x00000004ff3a7424 */ /* 0x000fe200078e00ff */
[C---:B------:R-:W-:Y:S01]  /*aa90*/  R2UR UR4, R2.reuse ;  /* 0x00000000020472ca */ /* 0x040fe200000e0000 */
[----:B------:R-:W-:-:S02]  /*aaa0*/  VIADD R56, R2, 0x2 ;  /* 0x0000000202387836 */ /* 0x000fc40000000000 */
[----:B------:R-:W-:-:S10]  /*aab0*/  VIADD R13, R2, 0x800 ;  /* 0x00000800020d7836 */ /* 0x000fd40000000000 */
        /* <DEDUP_REMOVED lines=9> */
[----:B0-----:R-:W-:-:S05]  /*ab50*/  SHF.R.U32.HI R14, RZ, 0x7, R14 ;  /* 0x00000007ff0e7819 */ /* 0x001fca000001160e */
[----:B------:R-:W0:Y:S02]  /*ab60*/  SHFL.IDX PT, R0, R14, RZ, 0x1f ;  /* 0x00001fff0e007589 */ /* 0x000e2400000e0000 */
[----:B0-----:R-:W-:-:S04]  /*ab70*/  ISETP.GT.AND P1, PT, R0, 0x7f, PT ;  /* 0x0000007f0000780c */ /* 0x001fc80003f24270 */
        /* <DEDUP_REMOVED lines=181> */
[----:B------:R-:W-:-:S04]  /*b6d0*/  SEL R13, R13, 0x26, P1 ;  /* 0x000000260d0d7807 */ /* 0x000fc80000800000 */
[----:B------:R-:W-:Y:S01]  /*b6e0*/  LOP3.LUT R13, R13, 0x6, RZ, 0xc0, !PT ;  /* 0x000000060d0d7812 */ /* 0x000fe200078ec0ff */
        /* <DEDUP_REMOVED lines=153> */
[----:B------:R-:W-:-:S03]  /*c080*/  IMAD.MOV.U32 R58, RZ, RZ, 0x40 ;  /* 0x00000040ff3a7424 */ /* 0x000fc600078e00ff */
[----:B------:R-:W-:Y:S02]  /*c090*/  SEL R13, R13, 0xf80, P1 ;  /* 0x00000f800d0d7807 */ /* 0x000fe40000800000 */
[----:B------:R-:W-:Y:S02]  /*c0a0*/  SEL R0, R58, 0x3e, P1 ;  /* 0x0000003e3a007807 */ /* 0x000fe40000800000 */
[----:B------:R-:W-:Y:S02]  /*c0b0*/  LOP3.LUT R14, R13, 0x1e00, RZ, 0xc0, !PT ;  /* 0x00001e000d0e7812 */ /* 0x000fe400078ec0ff */
        /* <DEDUP_REMOVED lines=25> */
.L_x_5471:
[----:B------:R-:W2:Y:S01]  /*c250*/  LDL R0, [R1+0x8] ;  /* 0x0000080001007983 */ /* 0x000ea20000100800 */
[----:B------:R-:W0:Y:S01]  /*c260*/  LDC R12, c[0x0][0x448] ;  /* 0x00011200ff0c7b82 */ /* 0x000e220000000800 */
[----:B------:R-:W-:Y:S01]  /*c270*/  ULDC UR4, c[0x0][0xad0] ;  /* 0x0002b40000047ab9 */ /* 0x000fe20000000800 */
[----:B------:R-:W-:Y:S01]  /*c280*/  LOP3.LUT R22, R22, 0xfffffffd, RZ, 0xc0, !PT ;  /* 0xfffffffd16167812 */ /* 0x000fe200078ec0ff */
        /* <DEDUP_REMOVED lines=21> */
[----:B0-----:R-:W-:Y:S01]  /*c3e0*/  ISETP.NE.AND P5, PT, R12, 0x1, PT ;  /* 0x000000010c00780c */ /* 0x001fe20003fa5270 */
        /* <DEDUP_REMOVED lines=12> */
[----:B------:R-:W1:Y:S01]  /*c4b0*/  @P5 LDC R21, c[0x0][0x44c] ;  /* 0x00011300ff155b82 */ /* 0x000e620000000800 */
[----:B------:R-:W-:Y:S01]  /*c4c0*/  FMUL.FTZ R55, R55, UR4 ;  /* 0x0000000437377c20 */ /* 0x000fe20008410000 */
[----:B------:R-:W-:-:S03]  /*c4d0*/  @P5 LOP3.LUT R22, R22, 0x2, RZ, 0xfc, !PT ;  /* 0x0000000216165812 */ /* 0x000fc600078efcff */
[----:B------:R3:W5:Y:S03]  /*c4e0*/  MUFU.TANH R20, R32 ;  /* 0x0000002000147308 */ /* 0x0007660000002400 */
[----:B------:R-:W0:Y:S05]  /*c4f0*/  @P5 LDC R57, c[0x0][0x450] ;  /* 0x00011400ff395b82 */ /* 0x000e2a0000000800 */
[----:B------:R-:W5:Y:S08]  /*c500*/  MUFU.TANH R33, R33 ;  /* 0x0000002100217308 */ /* 0x000f700000002400 */
[----:B------:R5:W5:Y:S08]  /*c510*/  MUFU.TANH R26, R36 ;  /* 0x00000024001a7308 */ /* 0x000b700000002400 */
[----:B------:R-:W5:Y:S08]  /*c520*/  MUFU.TANH R37, R37 ;  /* 0x0000002500257308 */ /* 0x000f700000002400 */
[----:B------:R-:W-:Y:S08]  /*c530*/  MUFU.TANH R41, R41 ;  /* 0x0000002900297308 */ /* 0x000ff00000002400 */
        /* <DEDUP_REMOVED lines=15> */
[----:B------:R-:W-:Y:S01]  /*c630*/  MUFU.TANH R55, R55 ;  /* 0x0000003700377308 */ /* 0x000fe20000002400 */
[----:B--2---:R-:W-:-:S04]  /*c640*/  IMAD.IADD R0, R0, 0x1, R212 ;  /* 0x0000000100007824 */ /* 0x004fc800078e02d4 */
[----:B-1----:R-:W-:-:S04]  /*c650*/  @P5 IMAD.HI.U32 R12, R0, R21, RZ ;  /* 0x00000015000c5227 */ /* 0x002fc800078e00ff */
[----:B------:R-:W-:Y:S01]  /*c660*/  IMAD.MOV.U32 R27, RZ, RZ, R0 ;  /* 0x000000ffff1b7224 */ /* 0x000fe200078e0000 */
[----:B0-----:R-:W-:Y:S01]  /*c670*/  @P5 SHF.R.U32.HI R27, RZ, R57, R12 ;  /* 0x00000039ff1b5219 */ /* 0x001fe2000001160c */
[----:B------:R-:W-:Y:S01]  /*c680*/  IMAD R21, R169, -0x40, R58 ;  /* 0xffffffc0a9157824 */ /* 0x000fe200078e023a */
[----:B------:R0:W1:Y:S03]  /*c690*/  MUFU.TANH R57, R40 ;  /* 0x0000002800397308 */ /* 0x0000660000002400 */
[----:B------:R-:W3:Y:S01]  /*c6a0*/  SHFL.IDX PT, R12, R27, RZ, 0x1c1f ;  /* 0x001c1fff1b0c7589 */ /* 0x000ee200000e0000 */
[----:B------:R-:W-:Y:S02]  /*c6b0*/  IADD3 R0, R210, 0x1, R21 ;  /* 0x00000001d2007810 */ /* 0x000fe40007ffe015 */
[----:B----4-:R-:W-:Y:S01]  /*c6c0*/  IADD3 R29, -R193, R21, R210 ;  /* 0x00000015c11d7210 */ /* 0x010fe20007ffe1d2 */
[----:B------:R-:W2:Y:S01]  /*c6d0*/  SHFL.IDX PT, R27, R27, 0x1, 0x1c1f ;  /* 0x003c1f001b1b7f89 */ /* 0x000ea200000e0000 */
[----:B------:R-:W-:Y:S01]  /*c6e0*/  IADD3 R62, -R207, R0, -R193 ;  /* 0x00000000cf3e7210 */ /* 0x000fe20007ffe9c1 */
[----:B------:R-:W-:-:S03]  /*c6f0*/  FMUL.FTZ R0, R48, UR4 ;  /* 0x0000000430007c20 */ /* 0x000fc60008410000 */
[----:B---3--:R-:W-:-:S04]  /*c700*/  VIADDMNMX R32, R12, R62, R29, PT ;  /* 0x0000003e0c207246 */ /* 0x008fc8000380011d */
[C---:B------:R-:W-:Y:S02]  /*c710*/  ISETP.GT.AND P1, PT, R32.reuse, RZ, PT ;  /* 0x000000ff2000720c */ /* 0x040fe40003f24270 */
[C---:B------:R-:W-:Y:S02]  /*c720*/  ISETP.GT.AND P2, PT, R32.reuse, 0x1, PT ;  /* 0x000000012000780c */ /* 0x040fe40003f44270 */
[----:B------:R-:W-:Y:S02]  /*c730*/  ISETP.GT.AND P3, PT, R32, 0x8, PT ;  /* 0x000000082000780c */ /* 0x000fe40003f64270 */
[----:B------:R-:W-:Y:S02]  /*c740*/  FSEL R21, R24, -INF , P1 ;  /* 0xff80000018157808 */ /* 0x000fe40000800000 */
[----:B------:R-:W-:Y:S01]  /*c750*/  FSEL R60, R25, -INF , P2 ;  /* 0xff800000193c7808 */ /* 0x000fe20001000000 */
[----:B------:R-:W3:Y:S01]  /*c760*/  MUFU.TANH R24, R45 ;  /* 0x0000002d00187308 */ /* 0x000ee20000002400 */
[----:B------:R-:W-:-:S02]  /*c770*/  ISETP.GT.AND P1, PT, R32, 0x9, PT ;  /* 0x000000092000780c */ /* 0x000fc40003f24270 */
[----:B------:R-:W-:Y:S02]  /*c780*/  FSEL R58, R28, -INF , P3 ;  /* 0xff8000001c3a7808 */ /* 0x000fe40001800000 */
[----:B------:R-:W-:Y:S02]  /*c790*/  FMNMX.FTZ R25, R21, R60, !PT ;  /* 0x0000003c15197209 */ /* 0x000fe40007810000 */
[----:B------:R-:W-:Y:S01]  /*c7a0*/  ISETP.GT.AND P2, PT, R32, 0x10, PT ;  /* 0x000000102000780c */ /* 0x000fe20003f44270 */
[----:B------:R4:W2:Y:S01]  /*c7b0*/  MUFU.TANH R28, R0 ;  /* 0x00000000001c7308 */ /* 0x0008a20000002400 */
[----:B-----5:R-:W-:Y:S02]  /*c7c0*/  FSEL R56, R56, -INF , P1 ;  /* 0xff80000038387808 */ /* 0x020fe40000800000 */
[----:B------:R-:W-:Y:S02]  /*c7d0*/  FMNMX.FTZ R25, R58, R25, !PT ;  /* 0x000000193a197209 */ /* 0x000fe40007810000 */
[----:B------:R-:W-:-:S02]  /*c7e0*/  ISETP.GT.AND P1, PT, R32, 0x11, PT ;  /* 0x000000112000780c */ /* 0x000fc40003f24270 */
[----:B------:R-:W-:Y:S01]  /*c7f0*/  FSEL R36, R20, -INF , P2 ;  /* 0xff80000014247808 */ /* 0x000fe20001000000 */
[----:B------:R5:W-:Y:S01]  /*c800*/  MUFU.TANH R45, R34 ;  /* 0x00000022002d7308 */ /* 0x000be20000002400 */
[----:B------:R-:W-:Y:S02]  /*c810*/  FMNMX.FTZ R25, R56, R25, !PT ;  /* 0x0000001938197209 */ /* 0x000fe40007810000 */
[----:B------:R-:W-:Y:S02]  /*c820*/  ISETP.GT.AND P2, PT, R32, 0x18, PT ;  /* 0x000000182000780c */ /* 0x000fe40003f44270 */
[----:B------:R-:W-:Y:S02]  /*c830*/  FSEL R48, R33, -INF , P1 ;  /* 0xff80000021307808 */ /* 0x000fe40000800000 */
[----:B------:R-:W-:Y:S02]  /*c840*/  FMNMX.FTZ R25, R36, R25, !PT ;  /* 0x0000001924197209 */ /* 0x000fe40007810000 */
[----:B------:R-:W-:-:S02]  /*c850*/  ISETP.GT.AND P1, PT, R32, 0x19, PT ;  /* 0x000000192000780c */ /* 0x000fc40003f24270 */
[----:B0-----:R-:W-:Y:S02]  /*c860*/  FSEL R40, R26, -INF , P2 ;  /* 0xff8000001a287808 */ /* 0x001fe40001000000 */
[----:B------:R-:W-:Y:S02]  /*c870*/  FMNMX.FTZ R25, R48, R25, !PT ;  /* 0x0000001930197209 */ /* 0x000fe40007810000 */
[----:B------:R-:W-:Y:S02]  /*c880*/  ISETP.GT.AND P2, PT, R32, 0x20, PT ;  /* 0x000000202000780c */ /* 0x000fe40003f44270 */
[----:B------:R-:W-:Y:S02]  /*c890*/  FSEL R44, R37, -INF , P1 ;  /* 0xff800000252c7808 */ /* 0x000fe40000800000 */
[----:B------:R-:W-:Y:S02]  /*c8a0*/  FMNMX.FTZ R25, R40, R25, !PT ;  /* 0x0000001928197209 */ /* 0x000fe40007810000 */
[----:B------:R-:W-:-:S02]  /*c8b0*/  ISETP.GT.AND P1, PT, R32, 0x21, PT ;  /* 0x000000212000780c */ /* 0x000fc40003f24270 */
[----:B-1----:R-:W-:Y:S02]  /*c8c0*/  FSEL R12, R57, -INF , P2 ;  /* 0xff800000390c7808 */ /* 0x002fe40001000000 */
[----:B------:R-:W-:Y:S02]  /*c8d0*/  FMNMX.FTZ R25, R44, R25, !PT ;  /* 0x000000192c197209 */ /* 0x000fe40007810000 */
[----:B------:R-:W-:Y:S02]  /*c8e0*/  ISETP.GT.AND P2, PT, R32, 0x28, PT ;  /* 0x000000282000780c */ /* 0x000fe40003f44270 */
[----:B----4-:R-:W-:Y:S02]  /*c8f0*/  FSEL R0, R41, -INF , P1 ;  /* 0xff80000029007808 */ /* 0x010fe40000800000 */
[----:B------:R-:W-:Y:S01]  /*c900*/  FMNMX.FTZ R25, R12, R25, !PT ;  /* 0x000000190c197209 */ /* 0x000fe20007810000 */
[----:B------:R-:W-:Y:S01]  /*c910*/  MUFU.TANH R41, R31 ;  /* 0x0000001f00297308 */ /* 0x000fe20000002400 */
[----:B------:R-:W-:-:S02]  /*c920*/  ISETP.GT.AND P1, PT, R32, 0x29, PT ;  /* 0x000000292000780c */ /* 0x000fc40003f24270 */
[----:B------:R-:W-:Y:S02]  /*c930*/  FSEL R20, R59, -INF , P2 ;  /* 0xff8000003b147808 */ /* 0x000fe40001000000 */
[----:B------:R-:W-:Y:S02]  /*c940*/  FMNMX.FTZ R25, R0, R25, !PT ;  /* 0x0000001900197209 */ /* 0x000fe40007810000 */
[----:B------:R-:W-:Y:S02]  /*c950*/  ISETP.GT.AND P2, PT, R32, 0x30, PT ;  /* 0x000000302000780c */ /* 0x000fe40003f44270 */
[----:B---3--:R-:W-:Y:S02]  /*c960*/  FSEL R24, R24, -INF , P1 ;  /* 0xff80000018187808 */ /* 0x008fe40000800000 */
[----:B------:R-:W-:Y:S01]  /*c970*/  FMNMX.FTZ R33, R20, R25, !PT ;  /* 0x0000001914217209 */ /* 0x000fe20007810000 */
[----:B------:R-:W-:Y:S01]  /*c980*/  FMUL.FTZ R25, R30, UR4 ;  /* 0x000000041e197c20 */ /* 0x000fe20008410000 */
[----:B------:R-:W-:Y:S01]  /*c990*/  ISETP.GT.AND P1, PT, R32, 0x31, PT ;  /* 0x000000312000780c */ /* 0x000fe20003f24270 */
[----:B------:R-:W-:Y:S01]  /*c9a0*/  ULDC UR4, c[0x0][0xa80] ;  /* 0x0002a00000047ab9 */ /* 0x000fe20000000800 */
[----:B--2---:R-:W-:Y:S01]  /*c9b0*/  FSEL R26, R28, -INF , P2 ;  /* 0xff8000001c1a7808 */ /* 0x004fe20001000000 */
[----:B------:R0:W1:Y:S01]  /*c9c0*/  MUFU.TANH R37, R25 ;  /* 0x0000001900257308 */ /* 0x0000620000002400 */
[----:B------:R-:W-:-:S02]  /*c9d0*/  FMNMX.FTZ R33, R24, R33, !PT ;  /* 0x0000002118217209 */ /* 0x000fc40007810000 */
[----:B------:R-:W-:Y:S02]  /*c9e0*/  ISETP.GT.AND P2, PT, R32, 0x38, PT ;  /* 0x000000382000780c */ /* 0x000fe40003f44270 */
[----:B------:R-:W-:Y:S02]  /*c9f0*/  FSEL R28, R49, -INF , P1 ;  /* 0xff800000311c7808 */ /* 0x000fe40000800000 */
[----:B------:R-:W-:Y:S01]  /*ca00*/  FMNMX.FTZ R33, R26, R33, !PT ;  /* 0x000000211a217209 */ /* 0x000fe20007810000 */
[----:B------:R1:W2:Y:S01]  /*ca10*/  MUFU.TANH R49, R38 ;  /* 0x0000002600317308 */ /* 0x0002a20000002400 */
[----:B------:R-:W-:Y:S02]  /*ca20*/  ISETP.GT.AND P1, PT, R32, 0x39, PT ;  /* 0x000000392000780c */ /* 0x000fe40003f24270 */
[----:B------:R-:W-:Y:S02]  /*ca30*/  FSEL R30, R52, -INF , P2 ;  /* 0xff800000341e7808 */ /* 0x000fe40001000000 */
[----:B------:R-:W-:-:S02]  /*ca40*/  FMNMX.FTZ R33, R28, R33, !PT ;  /* 0x000000211c217209 */ /* 0x000fc40007810000 */
[----:B------:R-:W-:Y:S02]  /*ca50*/  FSEL R32, R53, -INF , P1 ;  /* 0xff80000035207808 */ /* 0x000fe40000800000 */
[----:B------:R-:W-:Y:S02]  /*ca60*/  FMNMX.FTZ R33, R30, R33, !PT ;  /* 0x000000211e217209 */ /* 0x000fe40007810000 */
[----:B------:R-:W-:Y:S02]  /*ca70*/  VIADDMNMX R29, R27, R62, R29, PT ;  /* 0x0000003e1b1d7246 */ /* 0x000fe4000380011d */
[----:B------:R-:W-:Y:S02]  /*ca80*/  FMNMX.FTZ R33, R32, R33, !PT ;  /* 0x0000002120217209 */ /* 0x000fe40007810000 */
[C---:B------:R-:W-:Y:S02]  /*ca90*/  ISETP.GT.AND P1, PT, R29.reuse, RZ, PT ;  /* 0x000000ff1d00720c */ /* 0x040fe40003f24270 */
[C---:B------:R-:W-:Y:S01]  /*caa0*/  ISETP.GT.AND P2, PT, R29.reuse, 0x1, PT ;  /* 0x000000011d00780c */ /* 0x040fe20003f44270 */
[----:B------:R-:W3:Y:S01]  /*cab0*/  SHFL.BFLY PT, R52, R33, 0x2, 0x1f ;  /* 0x0c401f0021347f89 */ /* 0x000ee200000e0000 */
[----:B------:R-:W-:-:S02]  /*cac0*/  ISETP.GT.AND P3, PT, R29, 0x8, PT ;  /* 0x000000081d00780c */ /* 0x000fc40003f64270 */
[----:B-----5:R-:W-:Y:S02]  /*cad0*/  FSEL R34, R13, -INF , P1 ;  /* 0xff8000000d227808 */ /* 0x020fe40000800000 */
[----:B0-----:R-:W-:Y:S02]  /*cae0*/  FSEL R25, R14, -INF , P2 ;  /* 0xff8000000e197808 */ /* 0x001fe40001000000 */
[----:B------:R-:W-:Y:S02]  /*caf0*/  ISETP.GT.AND P1, PT, R29, 0x9, PT ;  /* 0x000000091d00780c */ /* 0x000fe40003f24270 */
[----:B-1----:R-:W-:Y:S02]  /*cb00*/  FSEL R38, R37, -INF , P3 ;  /* 0xff80000025267808 */ /* 0x002fe40001800000 */
[----:B------:R-:W-:Y:S02]  /*cb10*/  FMNMX.FTZ R13, R34, R25, !PT ;  /* 0x00000019220d7209 */ /* 0x000fe40007810000 */
[----:B------:R-:W-:-:S02]  /*cb20*/  ISETP.GT.AND P2, PT, R29, 0x10, PT ;  /* 0x000000101d00780c */ /* 0x000fc40003f44270 */
[----:B------:R-:W-:Y:S02]  /*cb30*/  FSEL R42, R41, -INF , P1 ;  /* 0xff800000292a7808 */ /* 0x000fe40000800000 */
[----:B------:R-:W-:Y:S02]  /*cb40*/  FMNMX.FTZ R13, R38, R13, !PT ;  /* 0x0000000d260d7209 */ /* 0x000fe40007810000 */
[----:B------:R-:W-:Y:S02]  /*cb50*/  ISETP.GT.AND P1, PT, R29, 0x11, PT ;  /* 0x000000111d00780c */ /* 0x000fe40003f24270 */
[----:B------:R-:W-:Y:S02]  /*cb60*/  FSEL R46, R45, -INF , P2 ;  /* 0xff8000002d2e7808 */ /* 0x000fe40001000000 */
[----:B------:R-:W-:Y:S02]  /*cb70*/  FMNMX.FTZ R13, R42, R13, !PT ;  /* 0x0000000d2a0d7209 */ /* 0x000fe40007810000 */
[----:B---3--:R-:W-:-:S02]  /*cb80*/  FMNMX.FTZ R52, R33, R52, !PT ;  /* 0x0000003421347209 */ /* 0x008fc40007810000 */
[----:B------:R-:W-:Y:S02]  /*cb90*/  ISETP.GT.AND P2, PT, R29, 0x18, PT ;  /* 0x000000181d00780c */ /* 0x000fe40003f44270 */
[----:B------:R-:W-:Y:S01]  /*cba0*/  FSEL R50, R35, -INF , P1 ;  /* 0xff80000023327808 */ /* 0x000fe20000800000 */
[----:B------:R-:W0:Y:S01]  /*cbb0*/  SHFL.BFLY PT, R31, R52, 0x1, 0x1f ;  /* 0x0c201f00341f7f89 */ /* 0x000e2200000e0000 */
[----:B------:R-:W-:Y:S02]  /*cbc0*/  FMNMX.FTZ R13, R46, R13, !PT ;  /* 0x0000000d2e0d7209 */ /* 0x000fe40007810000 */
[----:B------:R-:W-:Y:S02]  /*cbd0*/  ISETP.GT.AND P1, PT, R29, 0x19, PT ;  /* 0x000000191d00780c */ /* 0x000fe40003f24270 */
[----:B------:R-:W-:Y:S01]  /*cbe0*/  FMNMX.FTZ R27, R50, R13, !PT ;  /* 0x0000000d321b7209 */ /* 0x000fe20007810000 */
[----:B------:R-:W-:Y:S01]  /*cbf0*/  IMAD.U32 R13, RZ, RZ, UR4 ;  /* 0x00000004ff0d7e24 */ /* 0x000fe2000f8e00ff */
[----:B------:R-:W-:-:S02]  /*cc00*/  FSEL R62, R39, -INF , P1 ;  /* 0xff800000273e7808 */ /* 0x000fc40000800000 */
[C---:B------:R-:W-:Y:S02]  /*cc10*/  ISETP.GT.AND P1, PT, R29.reuse, 0x21, PT ;  /* 0x000000211d00780c */ /* 0x040fe40003f24270 */
[----:B------:R-:W-:Y:S02]  /*cc20*/  ISETP.GT.AND P3, PT, R29, 0x29, PT ;  /* 0x000000291d00780c */ /* 0x000fe40003f64270 */
[----:B------:R-:W-:Y:S02]  /*cc30*/  FSEL R54, R43, -INF , P1 ;  /* 0xff8000002b367808 */ /* 0x000fe40000800000 */
[----:B------:R-:W-:Y:S02]  /*cc40*/  ISETP.GT.AND P1, PT, R29, 0x30, PT ;  /* 0x000000301d00780c */ /* 0x000fe40003f24270 */
[----:B------:R-:W-:Y:S02]  /*cc50*/  FSEL R68, R47, -INF , P3 ;  /* 0xff8000002f447808 */ /* 0x000fe40001800000 */
[----:B------:R-:W-:-:S02]  /*cc60*/  FSEL R70, R70, -INF , P1 ;  /* 0xff80000046467808 */ /* 0x000fc40000800000 */
[----:B------:R-:W-:Y:S02]  /*cc70*/  ISETP.GT.AND P1, PT, R29, 0x38, PT ;  /* 0x000000381d00780c */ /* 0x000fe40003f24270 */
[----:B0-----:R-:W-:Y:S02]  /*cc80*/  FMNMX.FTZ R14, R52, R31, !PT ;  /* 0x0000001f340e7209 */ /* 0x001fe40007810000 */
[----:B--2---:R-:W-:Y:S02]  /*cc90*/  FSEL R52, R49, -INF , P2 ;  /* 0xff80000031347808 */ /* 0x004fe40001000000 */
[----:B------:R-:W-:Y:S01]  /*cca0*/  ISETP.GT.AND P2, PT, R29, 0x20, PT ;  /* 0x000000201d00780c */ /* 0x000fe20003f44270 */
[----:B------:R-:W-:Y:S01]  /*ccb0*/  FMUL.FTZ R31, R14, R13 ;  /* 0x0000000d0e1f7220 */ /* 0x000fe20000410000 */
[----:B------:R-:W-:Y:S02]  /*ccc0*/  FMNMX.FTZ R27, R52, R27, !PT ;  /* 0x0000001b341b7209 */ /* 0x000fe40007810000 */
[----:B------:R-:W-:-:S02]  /*ccd0*/  FSEL R64, R64, -INF , P2 ;  /* 0xff80000040407808 */ /* 0x000fc40001000000 */
[----:B------:R-:W-:Y:S02]  /*cce0*/  FMNMX.FTZ R27, R62, R27, !PT ;  /* 0x0000001b3e1b7209 */ /* 0x000fe40007810000 */
[----:B------:R-:W-:Y:S02]  /*ccf0*/  ISETP.GT.AND P2, PT, R29, 0x28, PT ;  /* 0x000000281d00780c */ /* 0x000fe40003f44270 */
[----:B------:R-:W-:Y:S02]  /*cd00*/  FMNMX.FTZ R27, R64, R27, !PT ;  /* 0x0000001b401b7209 */ /* 0x000fe40007810000 */
[----:B------:R-:W-:Y:S02]  /*cd10*/  FSEL R66, R66, -INF , P2 ;  /* 0xff80000042427808 */ /* 0x000fe40001000000 */
[----:B------:R-:W-:Y:S02]  /*cd20*/  FMNMX.FTZ R27, R54, R27, !PT ;  /* 0x0000001b361b7209 */ /* 0x000fe40007810000 */
[----:B------:R-:W-:-:S02]  /*cd30*/  FSETP.NEU.FTZ.AND P4, PT, R14, -INF , PT ;  /* 0xff8000000e00780b */ /* 0x000fc40003f9d000 */
[----:B------:R-:W-:Y:S02]  /*cd40*/  FMNMX.FTZ R27, R66, R27, !PT ;  /* 0x0000001b421b7209 */ /* 0x000fe40007810000 */
[----:B------:R-:W-:Y:S02]  /*cd50*/  ISETP.GT.AND P2, PT, R29, 0x31, PT ;  /* 0x000000311d00780c */ /* 0x000fe40003f44270 */
[----:B------:R-:W-:Y:S02]  /*cd60*/  FMNMX.FTZ R27, R68, R27, !PT ;  /* 0x0000001b441b7209 */ /* 0x000fe40007810000 */
[----:B------:R-:W-:Y:S02]  /*cd70*/  FSEL R39, R31, RZ, P4 ;  /* 0x000000ff1f277208 */ /* 0x000fe40002000000 */
[----:B------:R-:W-:Y:S02]  /*cd80*/  FSEL R72, R51, -INF , P2 ;  /* 0xff80000033487808 */ /* 0x000fe40001000000 */
[----:B------:R-:W-:Y:S01]  /*cd90*/  FMNMX.FTZ R27, R70, R27, !PT ;  /* 0x0000001b461b7209 */ /* 0x000fe20007810000 */
[-CC-:B------:R-:W-:Y:S01]  /*cda0*/  FFMA.FTZ R164, R21, R13.reuse, -R39.reuse ;  /* 0x0000000d15a47223 */ /* 0x180fe20000010827 */
[----:B------:R-:W-:Y:S01]  /*cdb0*/  ISETP.GT.AND P2, PT, R29, 0x39, PT ;  /* 0x000000391d00780c */ /* 0x000fe20003f44270 */
[-CC-:B------:R-:W-:Y:S01]  /*cdc0*/  FFMA.FTZ R31, R60, R13.reuse, -R39.reuse ;  /* 0x0000000d3c1f7223 */ /* 0x180fe20000010827 */
[----:B------:R-:W-:Y:S01]  /*cdd0*/  FSEL R74, R74, -INF , P1 ;  /* 0xff8000004a4a7808 */ /* 0x000fe20000800000 */
[--C-:B------:R-:W-:Y:S01]  /*cde0*/  FFMA.FTZ R29, R56, R13, -R39.reuse ;  /* 0x0000000d381d7223 */ /* 0x100fe20000010827 */
[----:B------:R-:W-:Y:S01]  /*cdf0*/  FMNMX.FTZ R21, R72, R27, !PT ;  /* 0x0000001b48157209 */ /* 0x000fe20007810000 */
[-CC-:B------:R-:W-:Y:S01]  /*ce00*/  FFMA.FTZ R33, R0, R13.reuse, -R39.reuse ;  /* 0x0000000d00217223 */ /* 0x180fe20000010827 */
[----:B------:R-:W-:Y:S01]  /*ce10*/  FSEL R60, R55, -INF , P2 ;  /* 0xff800000373c7808 */ /* 0x000fe20001000000 */
        /* <DEDUP_REMOVED lines=11> */
[----:B------:R1:W2:Y:S01]  /*ced0*/  MUFU.EX2 R27, R31 ;  /* 0x0000001f001b7308 */ /* 0x0002a20000000800 */
[-CC-:B------:R-:W-:Y:S01]  /*cee0*/  FFMA.FTZ R152, R26, R13.reuse, -R39.reuse ;  /* 0x0000000d1a987223 */ /* 0x180fe20000010827 */
[-CC-:B------:R-:W-:Y:S01]  /*cef0*/  FFMA.FTZ R37, R28, R13.reuse, -R39.reuse ;  /* 0x0000000d1c257223 */ /* 0x180fe20000010827 */
[----:B------:R-:W-:Y:S01]  /*cf00*/  FFMA.FTZ R154, R30, R13, -R39 ;  /* 0x0000000d1e9a7223 */ /* 0x000fe20000010827 */
[----:B------:R-:W-:-:S04]  /*cf10*/  IMAD R20, R19, 0x1000, R208 ;  /* 0x0000100013147824 */ /* 0x000fc800078e02d0 */
[----:B------:R-:W3:Y:S01]  /*cf20*/  MUFU.EX2 R166, R166 ;  /* 0x000000a600a67308 */ /* 0x000ee20000000800 */
[-CC-:B-1----:R-:W-:Y:S01]  /*cf30*/  FFMA.FTZ R31, R44, R13.reuse, -R39.reuse ;  /* 0x0000000d2c1f7223 */ /* 0x182fe20000010827 */
[----:B------:R-:W-:Y:S01]  /*cf40*/  FFMA.FTZ R39, R32, R13, -R39 ;  /* 0x0000000d20277223 */ /* 0x000fe20000010827 */
[C---:B------:R-:W-:Y:S01]  /*cf50*/  VIADD R24, R20.reuse, 0x80 ;  /* 0x0000008014187836 */ /* 0x040fe20000000000 */
[----:B------:R-:W-:-:S04]  /*cf60*/  R2UR UR6, R20 ;  /* 0x00000000140672ca */ /* 0x000fc800000e0000 */
[----:B------:R-:W1:Y:S01]  /*cf70*/  MUFU.EX2 R29, R29 ;  /* 0x0000001d001d7308 */ /* 0x000e620000000800 */
[----:B------:R-:W-:Y:S01]  /*cf80*/  R2UR UR10, R24 ;  /* 0x00000000180a72ca */ /* 0x000fe200000e0000 */
[C---:B------:R-:W-:Y:S02]  /*cf90*/  VIADD R24, R20.reuse, 0x100 ;  /* 0x0000010014187836 */ /* 0x040fe40000000000 */
[----:B------:R-:W-:Y:S01]  /*cfa0*/  VIADD R20, R20, 0x180 ;  /* 0x0000018014147836 */ /* 0x000fe20000000000 */
[----:B0-----:R-:W-:-:S03]  /*cfb0*/  FMNMX.FTZ R56, R21, R56, !PT ;  /* 0x0000003815387209 */ /* 0x001fc60007810000 */
[----:B------:R-:W0:Y:S01]  /*cfc0*/  MUFU.EX2 R160, R160 ;  /* 0x000000a000a07308 */ /* 0x000e220000000800 */
[----:B------:R-:W-:Y:S02]  /*cfd0*/  R2UR UR14, R24 ;  /* 0x00000000180e72ca */ /* 0x000fe400000e0000 */
[----:B------:R-:W-:Y:S01]  /*cfe0*/  R2UR UR18, R20 ;  /* 0x00000000141272ca */ /* 0x000fe200000e0000 */
[----:B------:R-:W4:Y:S04]  /*cff0*/  SHFL.BFLY PT, R21, R56, 0x1, 0x1f ;  /* 0x0c201f0038157f89 */ /* 0x000f2800000e0000 */
[----:B------:R-:W5:Y:S08]  /*d000*/  MUFU.EX2 R41, R48 ;  /* 0x0000003000297308 */ /* 0x000f700000000800 */
[----:B------:R-:W-:Y:S08]  /*d010*/  MUFU.EX2 R162, R162 ;  /* 0x000000a200a27308 */ /* 0x000ff00000000800 */
[----:B------:R-:W-:Y:S01]  /*d020*/  MUFU.EX2 R31, R31 ;  /* 0x0000001f001f7308 */ /* 0x000fe20000000800 */
[----:B----4-:R-:W-:Y:S01]  /*d030*/  FMNMX.FTZ R168, R56, R21, !PT ;  /* 0x0000001538a87209 */ /* 0x010fe20007810000 */
[----:B------:R-:W-:-:S03]  /*d040*/  VIADD R21, R15, 0x38840 ;  /* 0x000388400f157836 */ /* 0x000fc60000000000 */
[C---:B------:R-:W-:Y:S01]  /*d050*/  FSETP.NEU.FTZ.AND P1, PT, R168.reuse, -INF , PT ;  /* 0xff800000a800780b */ /* 0x040fe20003f3d000 */
[-C--:B------:R-:W-:Y:S01]  /*d060*/  FMUL.FTZ R0, R168, R13.reuse ;  /* 0x0000000da8007220 */ /* 0x080fe20000410000 */
[----:B------:R-:W-:Y:S01]  /*d070*/  PRMT R21, R190, 0x654, R21 ;  /* 0x00000654be157816 */ /* 0x000fe20000000015 */
[----:B------:R-:W-:Y:S03]  /*d080*/  MUFU.EX2 R156, R156 ;  /* 0x0000009c009c7308 */ /* 0x000fe60000000800 */
[----:B------:R-:W-:Y:S01]  /*d090*/  FSEL R43, R0, RZ, P1 ;  /* 0x000000ff002b7208 */ /* 0x000fe20000800000 */
[----:B------:R4:W-:Y:S04]  /*d0a0*/  SYNCS.ARRIVE.TRANS64.RED.A1T0 RZ, [R21+URZ], RZ ;  /* 0x000000ff15ff79a7 */ /* 0x0009e8000810043f */
[-CC-:B------:R-:W-:Y:S01]  /*d0b0*/  FFMA.FTZ R34, R34, R13.reuse, -R43.reuse ;  /* 0x0000000d22227223 */ /* 0x180fe2000001082b */
[-CC-:B------:R-:W-:Y:S01]  /*d0c0*/  FFMA.FTZ R25, R25, R13.reuse, -R43.reuse ;  /* 0x0000000d19197223 */ /* 0x180fe2000001082b */
[-CC-:B------:R-:W-:Y:S01]  /*d0d0*/  FFMA.FTZ R38, R38, R13.reuse, -R43.reuse ;  /* 0x0000000d26267223 */ /* 0x180fe2000001082b */
[-CC-:B------:R-:W-:Y:S01]  /*d0e0*/  FFMA.FTZ R42, R42, R13.reuse, -R43.reuse ;  /* 0x0000000d2a2a7223 */ /* 0x180fe2000001082b */
[----:B------:R-:W-:Y:S01]  /*d0f0*/  FFMA.FTZ R46, R46, R13, -R43 ;  /* 0x0000000d2e2e7223 */ /* 0x000fe2000001082b */
[----:B------:R3:W-:Y:S01]  /*d100*/  MUFU.EX2 R165, R25 ;  /* 0x0000001900a57308 */ /* 0x0007e20000000800 */
[----:B----4-:R-:W-:-:S02]  /*d110*/  IMAD.MOV.U32 R21, RZ, RZ, 0x40000040 ;  /* 0x40000040ff157424 */ /* 0x010fc400078e00ff */
[-CC-:B------:R-:W-:Y:S01]  /*d120*/  FFMA.FTZ R50, R50, R13.reuse, -R43.reuse ;  /* 0x0000000d32327223 */ /* 0x180fe2000001082b */
[-CC-:B------:R-:W-:Y:S01]  /*d130*/  FFMA.FTZ R52, R52, R13.reuse, -R43.reuse ;  /* 0x0000000d34347223 */ /* 0x180fe2000001082b */
[-CC-:B------:R-:W-:Y:S01]  /*d140*/  FFMA.FTZ R62, R62, R13.reuse, -R43.reuse ;  /* 0x0000000d3e3e7223 */ /* 0x180fe2000001082b */
[-C--:B------:R-:W-:Y:S01]  /*d150*/  FFMA.FTZ R64, R64, R13.reuse, -R43 ;  /* 0x0000000d40407223 */ /* 0x080fe2000001082b */
[----:B------:R-:W-:Y:S01]  /*d160*/  R2UR UR7, R21 ;  /* 0x00000000150772ca */ /* 0x000fe200000e0000 */
[----:B--2---:R-:W-:Y:S01]  /*d170*/  FADD.FTZ R21, R164, R27 ;  /* 0x0000001ba4157221 */ /* 0x004fe20000010000 */
[----:B------:R-:W2:Y:S01]  /*d180*/  MUFU.EX2 R34, R34 ;  /* 0x0000002200227308 */ /* 0x000ea20000000800 */
[----:B---3--:R-:W-:Y:S02]  /*d190*/  IMAD.MOV.U32 R25, RZ, RZ, 0x40000040 ;  /* 0x40000040ff197424 */ /* 0x008fe400078e00ff */
[-C--:B------:R-:W-:Y:S01]  /*d1a0*/  FFMA.FTZ R54, R54, R13.reuse, -R43 ;  /* 0x0000000d36367223 */ /* 0x080fe2000001082b */
[----:B------:R-:W-:Y:S01]  /*d1b0*/  FADD.FTZ R0, R166, R21 ;  /* 0x00000015a6007221 */ /* 0x000fe20000010000 */
[-CC-:B------:R-:W-:Y:S01]  /*d1c0*/  FFMA.FTZ R66, R66, R13.reuse, -R43.reuse ;  /* 0x0000000d42427223 */ /* 0x180fe2000001082b */
[-CC-:B------:R-:W-:Y:S01]  /*d1d0*/  FFMA.FTZ R68, R68, R13.reuse, -R43.reuse ;  /* 0x0000000d44447223 */ /* 0x180fe2000001082b */
[----:B------:R-:W-:Y:S01]  /*d1e0*/  R2UR UR11, R25 ;  /* 0x00000000190b72ca */ /* 0x000fe200000e0000 */
[----:B-1----:R-:W-:Y:S01]  /*d1f0*/  FADD.FTZ R21, R29, R0 ;  /* 0x000000001d157221 */ /* 0x002fe20000010000 */
[----:B------:R-:W1:Y:S01]  /*d200*/  MUFU.EX2 R38, R38 ;  /* 0x0000002600267308 */ /* 0x000e620000000800 */
[----:B------:R-:W-:Y:S01]  /*d210*/  R2UR UR15, R25 ;  /* 0x00000000190f72ca */ /* 0x000fe200000e0000 */
[----:B------:R-:W-:Y:S01]  /*d220*/  FFMA.FTZ R70, R70, R13, -R43 ;  /* 0x0000000d46467223 */ /* 0x000fe2000001082b */
[----:B0-----:R-:W-:Y:S01]  /*d230*/  FADD.FTZ R0, R160, R21 ;  /* 0x00000015a0007221 */ /* 0x001fe20000010000 */
[----:B------:R-:W-:-:S02]  /*d240*/  IMAD.MOV.U32 R21, RZ, RZ, 0x40000040 ;  /* 0x40000040ff157424 */ /* 0x000fc400078e00ff */
[-CC-:B------:R-:W-:Y:S01]  /*d250*/  FFMA.FTZ R72, R72, R13.reuse, -R43.reuse ;  /* 0x0000000d48487223 */ /* 0x180fe2000001082b */
[-C--:B------:R-:W-:Y:S01]  /*d260*/  FFMA.FTZ R74, R74, R13.reuse, -R43 ;  /* 0x0000000d4a4a7223 */ /* 0x080fe2000001082b */
[----:B-----5:R-:W-:Y:S01]  /*d270*/  FADD.FTZ R25, R41, R0 ;  /* 0x0000000029197221 */ /* 0x020fe20000010000 */
[----:B------:R-:W0:Y:S01]  /*d280*/  MUFU.EX2 R167, R42 ;  /* 0x0000002a00a77308 */ /* 0x000e220000000800 */
[----:B--2---:R-:W-:Y:S01]  /*d290*/  FADD.FTZ R45, R34, R165 ;  /* 0x000000a5222d7221 */ /* 0x004fe20000010000 */
[----:B------:R-:W-:Y:S01]  /*d2a0*/  R2UR UR19, R21 ;  /* 0x00000000151372ca */ /* 0x000fe200000e0000 */
[----:B------:R-:W-:Y:S01]  /*d2b0*/  FADD.FTZ R0, R162, R25 ;  /* 0x00000019a2007221 */ /* 0x000fe20000010000 */
[----:B------:R-:W-:Y:S01]  /*d2c0*/  FFMA.FTZ R43, R60, R13, -R43 ;  /* 0x0000000d3c2b7223 */ /* 0x000fe2000001082b */
[----:B------:R-:W-:Y:S02]  /*d2d0*/  F2FP.BF16.F32.PACK_AB R164, R27, R164 ;  /* 0x000000a41ba4723e */ /* 0x000fe400000010ff */
[----:B------:R-:W-:Y:S01]  /*d2e0*/  FADD.FTZ R21, R31, R0 ;  /* 0x000000001f157221 */ /* 0x000fe20000010000 */
[----:B------:R-:W2:Y:S01]  /*d2f0*/  MUFU.EX2 R46, R46 ;  /* 0x0000002e002e7308 */ /* 0x000ea20000000800 */
[----:B-1----:R-:W-:Y:S01]  /*d300*/  FADD.FTZ R12, R38, R45 ;  /* 0x0000002d260c7221 */ /* 0x002fe20000010000 */
[----:B------:R-:W-:Y:S01]  /*d310*/  F2FP.BF16.F32.PACK_AB R166, R29, R166 ;  /* 0x000000a61da6723e */ /* 0x000fe200000010ff */
[----:B------:R-:W-:Y:S01]  /*d320*/  FADD.FTZ R0, R156, R21 ;  /* 0x000000159c007221 */ /* 0x000fe20000010000 */
[----:B------:R-:W-:-:S02]  /*d330*/  F2FP.BF16.F32.PACK_AB R165, R165, R34 ;  /* 0x00000022a5a5723e */ /* 0x000fc400000010ff */
[----:B------:R-:W-:Y:S02]  /*d340*/  F2FP.BF16.F32.PACK_AB R160, R41, R160 ;  /* 0x000000a029a0723e */ /* 0x000fe400000010ff */
[----:B------:R-:W1:Y:S01]  /*d350*/  MUFU.EX2 R161, R50 ;  /* 0x0000003200a17308 */ /* 0x000e620000000800 */
[C---:B0-----:R-:W-:Y:S01]  /*d360*/  FADD.FTZ R45, R167.reuse, R12 ;  /* 0x0000000ca72d7221 */ /* 0x041fe20000010000 */
[----:B------:R-:W-:Y:S01]  /*d370*/  F2FP.BF16.F32.PACK_AB R167, R167, R38 ;  /* 0x00000026a7a7723e */ /* 0x000fe200000010ff */
[----:B------:R-:W-:Y:S01]  /*d380*/  BAR.SYNC.DEFER_BLOCKING 0xf, 0x100 ;  /* 0x03c4000000007b1d */ /* 0x000fe20000010000 */
[----:B------:R-:W-:-:S05]  /*d390*/  F2FP.BF16.F32.PACK_AB R162, R31, R162 ;  /* 0x000000a21fa2723e */ /* 0x000fca00000010ff */
[----:B------:R-:W0:Y:S01]  /*d3a0*/  MUFU.EX2 R52, R52 ;  /* 0x0000003400347308 */ /* 0x000e220000000800 */
[----:B--2---:R-:W-:-:S07]  /*d3b0*/  FADD.FTZ R12, R46, R45 ;  /* 0x0000002d2e0c7221 */ /* 0x004fce0000010000 */
[----:B------:R-:W2:Y:S01]  /*d3c0*/  MUFU.EX2 R163, R62 ;  /* 0x0000003e00a37308 */ /* 0x000ea20000000800 */
[C---:B-1----:R-:W-:Y:S01]  /*d3d0*/  FADD.FTZ R45, R161.reuse, R12 ;  /* 0x0000000ca12d7221 */ /* 0x042fe20000010000 */
[----:B------:R-:W-:-:S06]  /*d3e0*/  F2FP.BF16.F32.PACK_AB R161, R161, R46 ;  /* 0x0000002ea1a1723e */ /* 0x000fcc00000010ff */
[----:B------:R-:W1:Y:S01]  /*d3f0*/  MUFU.EX2 R64, R64 ;  /* 0x0000004000407308 */ /* 0x000e620000000800 */
[----:B0-----:R-:W-:Y:S01]  /*d400*/  FADD.FTZ R12, R52, R45 ;  /* 0x0000002d340c7221 */ /* 0x001fe20000010000 */
[----:B------:R0:W-:Y:S06]  /*d410*/  STSM.16.M88.4 [R226+0x36400], R164 ;  /* 0x036400a4e2007844 */ /* 0x0001ec0000000200 */
[----:B------:R-:W3:Y:S01]  /*d420*/  MUFU.EX2 R33, R33 ;  /* 0x0000002100217308 */ /* 0x000ee20000000800 */
[C---:B--2---:R-:W-:Y:S01]  /*d430*/  FADD.FTZ R25, R163.reuse, R12 ;  /* 0x0000000ca3197221 */ /* 0x044fe20000010000 */
[----:B------:R-:W-:-:S05]  /*d440*/  F2FP.BF16.F32.PACK_AB R163, R163, R52 ;  /* 0x00000034a3a3723e */ /* 0x000fca00000010ff */
[----:B------:R0:W-:Y:S01]  /*d450*/  STSM.16.M88.4 [R227], R160 ;  /* 0x000000a0e3007844 */ /* 0x0001e20000000200 */
[----:B------:R-:W2:Y:S01]  /*d460*/  MUFU.EX2 R157, R54 ;  /* 0x00000036009d7308 */ /* 0x000ea20000000800 */
[----:B-1----:R-:W-:-:S07]  /*d470*/  FADD.FTZ R12, R64, R25 ;  /* 0x00000019400c7221 */ /* 0x002fce0000010000 */
[----:B------:R-:W1:Y:S01]  /*d480*/  MUFU.EX2 R158, R158 ;  /* 0x0000009e009e7308 */ /* 0x000e620000000800 */
[C---:B---3--:R-:W-:Y:S01]  /*d490*/  FADD.FTZ R21, R33.reuse, R0 ;  /* 0x0000000021157221 */ /* 0x048fe20000010000 */
[----:B------:R-:W-:-:S06]  /*d4a0*/  F2FP.BF16.F32.PACK_AB R156, R33, R156 ;  /* 0x0000009c219c723e */ /* 0x000fcc00000010ff */
[----:B------:R-:W3:Y:S01]  /*d4b0*/  MUFU.EX2 R66, R66 ;  /* 0x0000004200427308 */ /* 0x000ee20000000800 */
[C---:B--2---:R-:W-:Y:S01]  /*d4c0*/  FADD.FTZ R25, R157.reuse, R12 ;  /* 0x0000000c9d197221 */ /* 0x044fe20000010000 */
[----:B------:R-:W-:-:S06]  /*d4d0*/  F2FP.BF16.F32.PACK_AB R157, R157, R64 ;  /* 0x000000409d9d723e */ /* 0x000fcc00000010ff */
[----:B------:R-:W2:Y:S01]  /*d4e0*/  MUFU.EX2 R35, R35 ;  /* 0x0000002300237308 */ /* 0x000ea20000000800 */
[----:B-1----:R-:W-:-:S07]  /*d4f0*/  FADD.FTZ R0, R158, R21 ;  /* 0x000000159e007221 */ /* 0x002fce0000010000 */
[----:B------:R-:W1:Y:S01]  /*d500*/  MUFU.EX2 R159, R68 ;  /* 0x00000044009f7308 */ /* 0x000e620000000800 */
[----:B---3--:R-:W-:-:S07]  /*d510*/  FADD.FTZ R12, R66, R25 ;  /* 0x00000019420c7221 */ /* 0x008fce0000010000 */
[----:B------:R-:W3:Y:S01]  /*d520*/  MUFU.EX2 R152, R152 ;  /* 0x0000009800987308 */ /* 0x000ee20000000800 */
[C---:B--2---:R-:W-:Y:S01]  /*d530*/  FADD.FTZ R21, R35.reuse, R0 ;  /* 0x0000000023157221 */ /* 0x044fe20000010000 */
[----:B------:R-:W-:-:S06]  /*d540*/  F2FP.BF16.F32.PACK_AB R158, R35, R158 ;  /* 0x0000009e239e723e */ /* 0x000fcc00000010ff */
[----:B------:R-:W2:Y:S01]  /*d550*/  MUFU.EX2 R70, R70 ;  /* 0x0000004600467308 */ /* 0x000ea20000000800 */
[C---:B-1----:R-:W-:Y:S01]  /*d560*/  FADD.FTZ R25, R159.reuse, R12 ;  /* 0x0000000c9f197221 */ /* 0x042fe20000010000 */
[----:B------:R-:W-:-:S05]  /*d570*/  F2FP.BF16.F32.PACK_AB R159, R159, R66 ;  /* 0x000000429f9f723e */ /* 0x000fca00000010ff */
[----:B------:R0:W-:Y:S01]  /*d580*/  STSM.16.M88.4 [R229], R156 ;  /* 0x0000009ce5007844 */ /* 0x0001e20000000200 */
[----:B------:R-:W1:Y:S01]  /*d590*/  MUFU.EX2 R37, R37 ;  /* 0x0000002500257308 */ /* 0x000e620000000800 */
[----:B---3--:R-:W-:-:S07]  /*d5a0*/  FADD.FTZ R0, R152, R21 ;  /* 0x0000001598007221 */ /* 0x008fce0000010000 */
[----:B------:R-:W3:Y:S01]  /*d5b0*/  MUFU.EX2 R153, R72 ;  /* 0x0000004800997308 */ /* 0x000ee20000000800 */
[----:B--2---:R-:W-:-:S07]  /*d5c0*/  FADD.FTZ R12, R70, R25 ;  /* 0x00000019460c7221 */ /* 0x004fce0000010000 */
[----:B------:R-:W2:Y:S01]  /*d5d0*/  MUFU.EX2 R154, R154 ;  /* 0x0000009a009a7308 */ /* 0x000ea20000000800 */
[C---:B-1----:R-:W-:Y:S01]  /*d5e0*/  FADD.FTZ R21, R37.reuse, R0 ;  /* 0x0000000025157221 */ /* 0x042fe20000010000 */
[----:B------:R-:W-:-:S06]  /*d5f0*/  F2FP.BF16.F32.PACK_AB R152, R37, R152 ;  /* 0x000000982598723e */ /* 0x000fcc00000010ff */
[----:B------:R-:W1:Y:S01]  /*d600*/  MUFU.EX2 R39, R39 ;  /* 0x0000002700277308 */ /* 0x000e620000000800 */
[C---:B---3--:R-:W-:Y:S01]  /*d610*/  FADD.FTZ R25, R153.reuse, R12 ;  /* 0x0000000c99197221 */ /* 0x048fe20000010000 */
[----:B------:R-:W-:-:S06]  /*d620*/  F2FP.BF16.F32.PACK_AB R153, R153, R70 ;  /* 0x000000469999723e */ /* 0x000fcc00000010ff */
[----:B------:R-:W3:Y:S01]  /*d630*/  MUFU.EX2 R74, R74 ;  /* 0x0000004a004a7308 */ /* 0x000ee20000000800 */
[----:B--2---:R-:W-:-:S07]  /*d640*/  FADD.FTZ R0, R154, R21 ;  /* 0x000000159a007221 */ /* 0x004fce0000010000 */
[----:B------:R-:W2:Y:S01]  /*d650*/  MUFU.EX2 R43, R43 ;  /* 0x0000002b002b7308 */ /* 0x000ea20000000800 */
[C---:B-1----:R-:W-:Y:S01]  /*d660*/  F2FP.BF16.F32.PACK_AB R154, R39.reuse, R154 ;  /* 0x0000009a279a723e */ /* 0x042fe200000010ff */
[----:B------:R-:W-:Y:S01]  /*d670*/  FADD.FTZ R0, R39, R0 ;  /* 0x0000000027007221 */ /* 0x000fe20000010000 */
[----:B---3--:R-:W-:Y:S01]  /*d680*/  FADD.FTZ R12, R74, R25 ;  /* 0x000000194a0c7221 */ /* 0x008fe20000010000 */
[----:B--2---:R-:W-:-:S03]  /*d690*/  F2FP.BF16.F32.PACK_AB R155, R43, R74 ;  /* 0x0000004a2b9b723e */ /* 0x004fc600000010ff */
        /* <DEDUP_REMOVED lines=27> */
.L_x_5472:
[----:B------:R-:W-:Y:S01]  /*d850*/  VIADD R15, R15, 0x38860 ;  /* 0x000388600f0f7836 */ /* 0x000fe20000000000 */
[----:B------:R-:W0:Y:S01]  /*d860*/  @P5 LDC R20, c[0x0][0x44c] ;  /* 0x00011300ff145b82 */ /* 0x000e220000000800 */
[----:B------:R-:W-:Y:S01]  /*d870*/  IMAD.MOV.U32 R21, RZ, RZ, R212 ;  /* 0x000000ffff157224 */ /* 0x000fe200078e00d4 */
[----:B------:R-:W-:Y:S01]  /*d880*/  ULDC UR38, c[0x0][0xad0] ;  /* 0x0002b40000267ab9 */ /* 0x000fe20000000800 */
[----:B------:R-:W-:Y:S01]  /*d890*/  ULDC UR39, c[0x0][0xad0] ;  /* 0x0002b40000277ab9 */ /* 0x000fe20000000800 */
[----:B------:R-:W-:Y:S01]  /*d8a0*/  PRMT R15, R190, 0x654, R15 ;  /* 0x00000654be0f7816 */ /* 0x000fe2000000000f */
[----:B------:R-:W-:Y:S01]  /*d8b0*/  ULDC UR36, c[0x0][0xa80] ;  /* 0x0002a00000247ab9 */ /* 0x000fe20000000800 */
[----:B------:R-:W-:Y:S01]  /*d8c0*/  ULDC UR37, c[0x0][0xa80] ;  /* 0x0002a00000257ab9 */ /* 0x000fe20000000800 */
[----:B------:R-:W-:Y:S01]  /*d8d0*/  BSSY B1, `(.L_x_5473) ;  /* 0x00003cd000017945 */ /* 0x000fe20003800000 */
[----:B------:R1:W-:Y:S02]  /*d8e0*/  SYNCS.ARRIVE.TRANS64.RED.A1T0 RZ, [R15+URZ], RZ ;  /* 0x000000ff0fff79a7 */ /* 0x0003e4000810043f */
[----:B-1----:R-:W1:Y:S01]  /*d8f0*/  @P5 LDC R15, c[0x0][0x450] ;  /* 0x00011400ff0f5b82 */ /* 0x002e620000000800 */
[----:B0-----:R-:W-:-:S05]  /*d900*/  @P5 IMAD.HI.U32 R20, R212, R20, RZ ;  /* 0x00000014d4145227 */ /* 0x001fca00078e00ff */
[----:B-1----:R-:W-:-:S04]  /*d910*/  @P5 SHF.R.U32.HI R21, RZ, R15, R20 ;  /* 0x0000000fff155219 */ /* 0x002fc80000011614 */
[----:B------:R-:W-:-:S04]  /*d920*/  IADD3 R15, R21, R210, -R207 ;  /* 0x000000d2150f7210 */ /* 0x000fc80007ffe8cf */
[----:B------:R-:W-:-:S04]  /*d930*/  SHF.R.S32.HI R20, RZ, 0x1f, R15 ;  /* 0x0000001fff147819 */ /* 0x000fc8000001140f */
[----:B------:R-:W-:Y:S01]  /*d940*/  LEA.HI R20, R20, R15, RZ, 0x6 ;  /* 0x0000000f14147211 */ /* 0x000fe200078f30ff */
[----:B------:R-:W-:-:S03]  /*d950*/  VIADD R15, R169, 0xfffffffe ;  /* 0xfffffffea90f7836 */ /* 0x000fc60000000000 */
[----:B------:R-:W-:-:S04]  /*d960*/  SHF.R.S32.HI R211, RZ, 0x6, R20 ;  /* 0x00000006ffd37819 */ /* 0x000fc80000011414 */
[----:B------:R-:W-:-:S04]  /*d970*/  VIMNMX R211, RZ, R211, !PT ;  /* 0x000000d3ffd37248 */ /* 0x000fc80007fe0100 */
[----:B------:R-:W-:-:S13]  /*d980*/  ISETP.GE.AND P1, PT, R15, R211, PT ;  /* 0x000000d30f00720c */ /* 0x000fda0003f26270 */
[----:B------:R-:W-:Y:S05]  /*d990*/  @!P1 BRA `(.L_x_5474) ;  /* 0x0000003c00009947 */ /* 0x000fea0003800000 */
[----:B------:R-:W-:Y:S01]  /*d9a0*/  BSSY B0, `(.L_x_5474) ;  /* 0x00003bf000007945 */ /* 0x000fe20003800000 */
[----:B------:R-:W-:Y:S02]  /*d9b0*/  IMAD.MOV.U32 R197, RZ, RZ, R168 ;  /* 0x000000ffffc57224 */ /* 0x000fe400078e00a8 */
[----:B------:R-:W-:Y:S02]  /*d9c0*/  IMAD.MOV.U32 R21, RZ, RZ, R14 ;  /* 0x000000ffff157224 */ /* 0x000fe400078e000e */
[----:B------:R-:W-:-:S07]  /*d9d0*/  IMAD.MOV.U32 R196, RZ, RZ, R19 ;  /* 0x000000ffffc47224 */ /* 0x000fce00078e0013 */
.L_x_5487:
[----:B------:R-:W-:-:S05]  /*d9e0*/  VIADD R19, R196, 0x1 ;  /* 0x00000001c4137836 */ /* 0x000fca0000000000 */
[----:B------:R-:W-:-:S04]  /*d9f0*/  ISETP.NE.AND P1, PT, R19, 0x2, PT ;  /* 0x000000021300780c */ /* 0x000fc80003f25270 */
[----:B------:R-:W-:Y:S02]  /*da00*/  SEL R13, RZ, 0x1, P1 ;  /* 0x00000001ff0d7807 */ /* 0x000fe40000800000 */
[----:B------:R-:W-:Y:S02]  /*da10*/  SEL R19, R19, RZ, P1 ;  /* 0x000000ff13137207 */ /* 0x000fe40000800000 */
[----:B------:R-:W-:Y:S01]  /*da20*/  LOP3.LUT R23, R23, R13, RZ, 0x3c, !PT ;  /* 0x0000000d17177212 */ /* 0x000fe200078e3cff */
[----:B0-----:R-:W-:Y:S06]  /*da30*/  @!P0 BRA `(.L_x_5475) ;  /* 0x0000000000048947 */ /* 0x001fec0003800000 */
[----:B------:R-:W-:Y:S01]  /*da40*/  BPT.TRAP 0x1 ;  /* 0x000000040000795c */ /* 0x000fe20000300000 */
.L_x_5475:
[----:B------:R-:W-:Y:S01]  /*da50*/  IMAD R20, R19, 0x8, R18 ;  /* 0x0000000813147824 */ /* 0x000fe200078e0212 */
[----:B------:R-:W-:-:S04]  /*da60*/  SHF.L.U32 R13, R23, 0x1f, RZ ;  /* 0x0000001f170d7819 */ /* 0x000fc800000006ff */
[----:B------:R0:W1:Y:S01]  /*da70*/  SYNCS.PHASECHK.TRANS64.TRYWAIT P1, [R20+URZ+0x38830], R13 ;  /* 0x0388300d140075a7 */ /* 0x000062000802017f */
[----:B------:R-:W-:Y:S05]  /*da80*/  @!P0 BRA `(.L_x_5476) ;  /* 0x0000000000048947 */ /* 0x000fea0003800000 */
[----:B------:R-:W-:Y:S01]  /*da90*/  BPT.TRAP 0x1 ;  /* 0x000000040000795c */ /* 0x000fe20000300000 */
.L_x_5476:
[----:B------:R-:W-:Y:S01]  /*daa0*/  BSSY B2, `(.L_x_5477) ;  /* 0x0000006000027945 */ /* 0x000fe20003800000 */
[----:B------:R-:W-:Y:S02]  /*dab0*/  IMAD R156, R19, 0x200, R204 ;  /* 0x00000200139c7824 */ /* 0x000fe400078e02cc */
[----:B------:R-:W-:Y:S01]  /*dac0*/  IMAD.MOV.U32 R157, RZ, RZ, 0x40000040 ;  /* 0x40000040ff9d7424 */ /* 0x000fe200078e00ff */
[----:B-1----:R-:W-:Y:S06]  /*dad0*/  @P1 BRA `(.L_x_5478) ;  /* 0x0000000000081947 */ /* 0x002fec0003800000 */
[----:B------:R-:W1:Y:S02]  /*dae0*/  SYNCS.PHASECHK.TRANS64.TRYWAIT P1, [R20+URZ+0x38830], R13 ;  /* 0x0388300d140075a7 */ /* 0x000e64000802017f */
[----:B-1----:R-:W-:Y:S05]  /*daf0*/  @!P1 BRA `(.L_x_5479) ;  /* 0x0000014000fc9947 */ /* 0x002fea0003800000 */
.L_x_5478:
[----:B------:R-:W-:Y:S05]  /*db00*/  BSYNC B2 ;  /* 0x0000000000027941 */ /* 0x000fea0003800000 */
.L_x_5477:
        /* <DEDUP_REMOVED lines=36> */
.L_x_5480:
[----:B------:R2:W3:Y:S01]  /*dd50*/  SYNCS.PHASECHK.TRANS64.TRYWAIT P1, [R20+URZ+0x38850], R13 ;  /* 0x0388500d140075a7 */ /* 0x0004e2000802017f */
[----:B------:R-:W-:Y:S05]  /*dd60*/  @!P0 BRA `(.L_x_5481) ;  /* 0x0000000000048947 */ /* 0x000fea0003800000 */
[----:B------:R-:W-:Y:S01]  /*dd70*/  BPT.TRAP 0x1 ;  /* 0x000000040000795c */ /* 0x000fe20000300000 */
.L_x_5481:
[----:B------:R-:W-:Y:S04]  /*dd80*/  BSSY B2, `(.L_x_5482) ;  /* 0x0000004000027945 */ /* 0x000fe80003800000 */
[----:B---3--:R-:W-:Y:S05]  /*dd90*/  @P1 BRA `(.L_x_5483) ;  /* 0x0000000000081947 */ /* 0x008fea0003800000 */
[----:B------:R-:W3:Y:S02]  /*dda0*/  SYNCS.PHASECHK.TRANS64.TRYWAIT P1, [R20+URZ+0x38850], R13 ;  /* 0x0388500d140075a7 */ /* 0x000ee4000802017f */
[----:B---3--:R-:W-:Y:S05]  /*ddb0*/  @!P1 BRA `(.L_x_5484) ;  /* 0x0000014000609947 */ /* 0x008fea0003800000 */
.L_x_5483:
[----:B------:R-:W-:Y:S05]  /*ddc0*/  BSYNC B2 ;  /* 0x0000000000027941 */ /* 0x000fea0003800000 */
.L_x_5482:
[----:B------:R-:W-:Y:S01]  /*ddd0*/  IMAD R198, R19, 0x1000, R205 ;  /* 0x0000100013c67824 */ /* 0x000fe200078e02cd */
[----:B------:R-:W-:Y:S01]  /*dde0*/  R2UR UR4, R2 ;  /* 0x00000000020472ca */ /* 0x000fe200000e0000 */
[----:B------:R-:W-:Y:S01]  /*ddf0*/  IMAD.MOV.U32 R199, RZ, RZ, 0x40000040 ;  /* 0x40000040ffc77424 */ /* 0x000fe200078e00ff */
[----:B------:R-:W-:Y:S01]  /*de00*/  R2UR UR5, R3 ;  /* 0x00000000030572ca */ /* 0x000fe200000e0000 */
[----:B------:R-:W-:Y:S01]  /*de10*/  WARPGROUP.ARRIVE ;  /* 0x00000000000079c5 */ /* 0x000fe20000000000 */
[----:B------:R-:W-:Y:S01]  /*de20*/  R2UR UR6, R198 ;  /* 0x00000000c60672ca */ /* 0x000fe200000e0000 */
[----:B------:R-:W-:Y:S01]  /*de30*/  VIADD R200, R2, 0x2 ;  /* 0x0000000202c87836 */ /* 0x000fe20000000000 */
[----:B------:R-:W-:Y:S01]  /*de40*/  R2UR UR7, R199 ;  /* 0x00000000c70772ca */ /* 0x000fe200000e0000 */
[----:B------:R-:W-:Y:S02]  /*de50*/  IMAD.MOV.U32 R201, RZ, RZ, 0x40000040 ;  /* 0x40000040ffc97424 */ /* 0x000fe400078e00ff */
[----:B------:R-:W4:Y:S01]  /*de60*/  S2R R14, SR_TID.X ;  /* 0x00000000000e7919 */ /* 0x000f220000002100 */
[----:B------:R-:W-:-:S02]  /*de70*/  VIADD R202, R198, 0x800 ;  /* 0x00000800c6ca7836 */ /* 0x000fc40000000000 */
[----:B------:R-:W-:-:S07]  /*de80*/  VIADD R203, R2, 0x800 ;  /* 0x0000080002cb7836 */ /* 0x000fce0000000000 */
        /* <DEDUP_REMOVED lines=9> */
[----:B----4-:R-:W-:-:S05]  /*df20*/  SHF.R.U32.HI R14, RZ, 0x7, R14 ;  /* 0x00000007ff0e7819 */ /* 0x010fca000001160e */
[----:B0123--:R0:W1:Y:S02]  /*df30*/  SHFL.IDX PT, R13, R14, RZ, 0x1f ;  /* 0x00001fff0e0d7589 */ /* 0x00f06400000e0000 */
[----:B0-----:R-:W-:Y:S01]  /*df40*/  IMAD.MOV.U32 R14, RZ, RZ, 0x4 ;  /* 0x00000004ff0e7424 */ /* 0x001fe200078e00ff */
        /* <DEDUP_REMOVED lines=208> */
[----:B------:R-:W-:Y:S02]  /*ec50*/  VIADD R203, R198, 0xa00 ;  /* 0x00000a00c6cb7836 */ /* 0x000fe40000000000 */
[----:B------:R-:W-:Y:S01]  /*ec60*/  IMAD.IADD R200, R202, 0x1, R13 ;  /* 0x00000001cac87824 */ /* 0x000fe200078e020d */
[----:B------:R-:W-:-:S02]  /*ec70*/  WARPGROUP.DEPBAR.LE gsb0, 0x0 ;  /* 0x00008000000079c5 */ /* 0x000fc40000010000 */
[----:B------:R-:W-:-:S07]  /*ec80*/  WARPGROUP.ARRIVE ;  /* 0x00000000000079c5 */ /* 0x000fce0000000000 */
        /* <DEDUP_REMOVED lines=123> */
[----:B------:R-:W-:Y:S01]  /*f440*/  IMAD.IADD R202, R14, 0x1, R202 ;  /* 0x000000010eca7824 */ /* 0x000fe200078e02ca */
[----:B------:R-:W-:Y:S01]  /*f450*/  R2UR UR6, R200 ;  /* 0x00000000c80672ca */ /* 0x000fe200000e0000 */
[----:B------:R-:W-:Y:S01]  /*f460*/  IMAD.IADD R200, R203, 0x1, R14 ;  /* 0x00000001cbc87824 */ /* 0x000fe200078e020e */
[----:B------:R-:W-:Y:S01]  /*f470*/  R2UR UR7, R201 ;  /* 0x00000000c90772ca */ /* 0x000fe200000e0000 */
[----:B------:R-:W-:-:S02]  /*f480*/  IMAD.MOV.U32 R201, RZ, RZ, 0x40000040 ;  /* 0x40000040ffc97424 */ /* 0x000fc400078e00ff */
        /* <DEDUP_REMOVED lines=28> */
.L_x_5485:
[----:B------:R-:W2:Y:S01]  /*f650*/  LDL R13, [R1+0x8] ;  /* 0x00000800010d7983 */ /* 0x000ea20000100800 */
[----:B------:R-:W0:Y:S02]  /*f660*/  LDC R14, c[0x0][0x448] ;  /* 0x00011200ff0e7b82 */ /* 0x000e240000000800 */
[----:B0-----:R-:W-:-:S13]  /*f670*/  ISETP.NE.AND P1, PT, R14, 0x1, PT ;  /* 0x000000010e00780c */ /* 0x001fda0003f25270 */
[----:B------:R-:W0:Y:S08]  /*f680*/  @P1 LDC R198, c[0x0][0x44c] ;  /* 0x00011300ffc61b82 */ /* 0x000e300000000800 */
[----:B------:R-:W1:Y:S01]  /*f690*/  @P1 LDC R14, c[0x0][0x450] ;  /* 0x00011400ff0e1b82 */ /* 0x000e620000000800 */
[----:B------:R-:W-:Y:S01]  /*f6a0*/  FMUL.FTZ R155, R155, UR39 ;  /* 0x000000279b9b7c20 */ /* 0x000fe20008410000 */
[----:B------:R-:W-:Y:S01]  /*f6b0*/  FMUL.FTZ R158, R158, UR39 ;  /* 0x000000279e9e7c20 */ /* 0x000fe20008410000 */
[----:B------:R-:W-:-:S04]  /*f6c0*/  FMUL.FTZ R159, R159, UR39 ;  /* 0x000000279f9f7c20 */ /* 0x000fc80008410000 */
[----:B------:R-:W-:Y:S01]  /*f6d0*/  MUFU.TANH R155, R155 ;  /* 0x0000009b009b7308 */ /* 0x000fe20000002400 */
[----:B------:R-:W-:-:S07]  /*f6e0*/  FMUL.FTZ R162, R162, UR39 ;  /* 0x00000027a2a27c20 */ /* 0x000fce0008410000 */
        /* <DEDUP_REMOVED lines=20> */
[----:B------:R-:W-:Y:S08]  /*f830*/  MUFU.TANH R178, R178 ;  /* 0x000000b200b27308 */ /* 0x000ff00000002400 */
[----:B------:R-:W-:Y:S08]  /*f840*/  MUFU.TANH R179, R179 ;  /* 0x000000b300b37308 */ /* 0x000ff00000002400 */
[----:B------:R-:W-:Y:S01]  /*f850*/  MUFU.TANH R182, R182 ;  /* 0x000000b600b67308 */ /* 0x000fe20000002400 */
[----:B--2---:R-:W-:-:S04]  /*f860*/  IMAD.IADD R13, R13, 0x1, R212 ;  /* 0x000000010d0d7824 */ /* 0x004fc800078e02d4 */
[----:B0-----:R-:W-:-:S05]  /*f870*/  @P1 IMAD.HI.U32 R198, R13, R198, RZ ;  /* 0x000000c60dc61227 */ /* 0x001fca00078e00ff */
[----:B-1----:R-:W-:Y:S01]  /*f880*/  @P1 SHF.R.U32.HI R13, RZ, R14, R198 ;  /* 0x0000000eff0d1219 */ /* 0x002fe200000116c6 */
[----:B------:R-:W-:Y:S01]  /*f890*/  FMUL.FTZ R198, R152, UR39 ;  /* 0x0000002798c67c20 */ /* 0x000fe20008410000 */
[----:B------:R-:W-:-:S03]  /*f8a0*/  FMUL.FTZ R152, R153, UR39 ;  /* 0x0000002799987c20 */ /* 0x000fc60008410000 */
[----:B------:R-:W-:Y:S04]  /*f8b0*/  SHFL.IDX PT, R153, R13, RZ, 0x1c1f ;  /* 0x001c1fff0d997589 */ /* 0x000fe800000e0000 */
[----:B------:R-:W0:Y:S01]  /*f8c0*/  SHFL.IDX PT, R13, R13, 0x1, 0x1c1f ;  /* 0x003c1f000d0d7f89 */ /* 0x000e2200000e0000 */
[----:B------:R-:W-:Y:S01]  /*f8d0*/  FMUL.FTZ R14, R154, UR39 ;  /* 0x000000279a0e7c20 */ /* 0x000fe20008410000 */
[----:B------:R-:W-:Y:S01]  /*f8e0*/  FMUL.FTZ R154, R156, UR39 ;  /* 0x000000279c9a7c20 */ /* 0x000fe20008410000 */
[----:B------:R-:W-:-:S04]  /*f8f0*/  IMAD.MOV.U32 R156, RZ, RZ, -0x40 ;  /* 0xffffffc0ff9c7424 */ /* 0x000fc800078e00ff */
[----:B------:R-:W-:Y:S01]  /*f900*/  IMAD R156, R15, R156, 0x1 ;  /* 0x000000010f9c7424 */ /* 0x000fe200078e029c */
[----:B------:R-:W1:Y:S04]  /*f910*/  MUFU.TANH R14, R14 ;  /* 0x0000000e000e7308 */ /* 0x000e680000002400 */
[----:B------:R-:W-:-:S05]  /*f920*/  IADD3 R156, R210, R156, -R193 ;  /* 0x0000009cd29c7210 */ /* 0x000fca0007ffe8c1 */
[----:B------:R-:W-:-:S04]  /*f930*/  IMAD.IADD R156, R156, 0x1, -R207 ;  /* 0x000000019c9c7824 */ /* 0x000fc800078e0acf */
[----:B0-----:R-:W-:-:S05]  /*f940*/  IMAD.IADD R13, R156, 0x1, R13 ;  /* 0x000000019c0d7824 */ /* 0x001fca00078e020d */
[----:B------:R-:W-:-:S04]  /*f950*/  ISETP.GT.AND P6, PT, R13, RZ, PT ;  /* 0x000000ff0d00720c */ /* 0x000fc80003fc4270 */
[----:B-1----:R-:W-:Y:S02]  /*f960*/  FSEL R14, R14, -INF , P6 ;  /* 0xff8000000e0e7808 */ /* 0x002fe40003000000 */
[----:B------:R-:W-:-:S04]  /*f970*/  ISETP.GT.AND P6, PT, R13, 0x1, PT ;  /* 0x000000010d00780c */ /* 0x000fc80003fc4270 */
[----:B------:R-:W-:Y:S02]  /*f980*/  FSEL R155, R155, -INF , P6 ;  /* 0xff8000009b9b7808 */ /* 0x000fe40003000000 */
        /* <DEDUP_REMOVED lines=26> */
[----:B------:R-:W-:Y:S02]  /*fb30*/  ISETP.GT.AND P6, PT, R13, 0x39, PT ;  /* 0x000000390d00780c */ /* 0x000fe40003fc4270 */
[----:B------:R-:W-:-:S04]  /*fb40*/  FMNMX.FTZ R13, R14, R197, !PT ;  /* 0x000000c50e0d7209 */ /* 0x000fc80007810000 */
[----:B------:R-:W-:-:S04]  /*fb50*/  FMNMX.FTZ R13, R155, R13, !PT ;  /* 0x0000000d9b0d7209 */ /* 0x000fc80007810000 */
[----:B------:R-:W-:-:S04]  /*fb60*/  FMNMX.FTZ R13, R158, R13, !PT ;  /* 0x0000000d9e0d7209 */ /* 0x000fc80007810000 */
[----:B------:R-:W-:-:S04]  /*fb70*/  FMNMX.FTZ R13, R159, R13, !PT ;  /* 0x0000000d9f0d7209 */ /* 0x000fc80007810000 */
[----:B------:R-:W-:-:S04]  /*fb80*/  FMNMX.FTZ R13, R162, R13, !PT ;  /* 0x0000000da20d7209 */ /* 0x000fc80007810000 */
[----:B------:R-:W-:-:S04]  /*fb90*/  FMNMX.FTZ R13, R163, R13, !PT ;  /* 0x0000000da30d7209 */ /* 0x000fc80007810000 */
[----:B------:R-:W-:-:S04]  /*fba0*/  FMNMX.FTZ R13, R166, R13, !PT ;  /* 0x0000000da60d7209 */ /* 0x000fc80007810000 */
[----:B------:R-:W-:Y:S01]  /*fbb0*/  FMNMX.FTZ R13, R167, R13, !PT ;  /* 0x0000000da70d7209 */ /* 0x000fe20007810000 */
[----:B------:R-:W-:-:S03]  /*fbc0*/  FMUL.FTZ R183, R183, UR39 ;  /* 0x00000027b7b77c20 */ /* 0x000fc60008410000 */
[----:B------:R-:W-:Y:S01]  /*fbd0*/  FMNMX.FTZ R13, R170, R13, !PT ;  /* 0x0000000daa0d7209 */ /* 0x000fe20007810000 */
[----:B------:R-:W-:-:S03]  /*fbe0*/  FMUL.FTZ R157, R157, UR39 ;  /* 0x000000279d9d7c20 */ /* 0x000fc60008410000 */
[----:B------:R-:W-:Y:S01]  /*fbf0*/  FMNMX.FTZ R13, R171, R13, !PT ;  /* 0x0000000dab0d7209 */ /* 0x000fe20007810000 */
[----:B------:R-:W0:Y:S01]  /*fc00*/  MUFU.TANH R183, R183 ;  /* 0x000000b700b77308 */ /* 0x000e220000002400 */
[----:B------:R-:W-:Y:S01]  /*fc10*/  FMUL.FTZ R165, R165, UR39 ;  /* 0x00000027a5a57c20 */ /* 0x000fe20008410000 */
[----:B------:R-:W-:Y:S01]  /*fc20*/  FMUL.FTZ R168, R168, UR39 ;  /* 0x00000027a8a87c20 */ /* 0x000fe20008410000 */
[----:B------:R-:W-:-:S05]  /*fc30*/  FMNMX.FTZ R13, R174, R13, !PT ;  /* 0x0000000dae0d7209 */ /* 0x000fca0007810000 */
[----:B------:R-:W1:Y:S01]  /*fc40*/  MUFU.TANH R152, R152 ;  /* 0x0000009800987308 */ /* 0x000e620000002400 */
[----:B------:R-:W-:-:S07]  /*fc50*/  FMNMX.FTZ R13, R175, R13, !PT ;  /* 0x0000000daf0d7209 */ /* 0x000fce0007810000 */
[----:B------:R-:W2:Y:S01]  /*fc60*/  MUFU.TANH R154, R154 ;  /* 0x0000009a009a7308 */ /* 0x000ea20000002400 */
[----:B------:R-:W-:Y:S01]  /*fc70*/  IMAD.IADD R153, R156, 0x1, R153 ;  /* 0x000000019c997824 */ /* 0x000fe200078e0299 */
[----:B------:R-:W-:-:S06]  /*fc80*/  FMNMX.FTZ R13, R178, R13, !PT ;  /* 0x0000000db20d7209 */ /* 0x000fcc0007810000 */
[----:B------:R-:W3:Y:S01]  /*fc90*/  MUFU.TANH R157, R157 ;  /* 0x0000009d009d7308 */ /* 0x000ee20000002400 */
[----:B------:R-:W-:-:S07]  /*fca0*/  FMNMX.FTZ R13, R179, R13, !PT ;  /* 0x0000000db30d7209 */ /* 0x000fce0007810000 */
[----:B------:R-:W4:Y:S01]  /*fcb0*/  MUFU.TANH R165, R165 ;  /* 0x000000a500a57308 */ /* 0x000f220000002400 */
[----:B------:R-:W-:-:S07]  /*fcc0*/  ISETP.GT.AND P4, PT, R153, 0x1, PT ;  /* 0x000000019900780c */ /* 0x000fce0003f84270 */
[----:B------:R-:W5:Y:S01]  /*fcd0*/  MUFU.TANH R168, R168 ;  /* 0x000000a800a87308 */ /* 0x000f620000002400 */
[C---:B------:R-:W-:Y:S02]  /*fce0*/  ISETP.GT.AND P3, PT, R153.reuse, 0x8, PT ;  /* 0x000000089900780c */ /* 0x040fe40003f64270 */
[----:B------:R-:W-:Y:S02]  /*fcf0*/  ISETP.GT.AND P2, PT, R153, 0x9, PT ;  /* 0x000000099900780c */ /* 0x000fe40003f44270 */
[----:B0-----:R-:W-:Y:S02]  /*fd00*/  FSEL R183, R183, -INF , P6 ;  /* 0xff800000b7b77808 */ /* 0x001fe40003000000 */
[----:B------:R-:W-:Y:S01]  /*fd10*/  FMNMX.FTZ R13, R182, R13, !PT ;  /* 0x0000000db60d7209 */ /* 0x000fe20007810000 */
[----:B------:R-:W-:Y:S01]  /*fd20*/  FMUL.FTZ R200, R161, UR39 ;  /* 0x00000027a1c87c20 */ /* 0x000fe20008410000 */
[----:B-1----:R-:W-:Y:S02]  /*fd30*/  FSEL R156, R152, -INF , P4 ;  /* 0xff800000989c7808 */ /* 0x002fe40002000000 */
[----:B--2---:R-:W-:-:S02]  /*fd40*/  FSEL R152, R154, -INF , P3 ;  /* 0xff8000009a987808 */ /* 0x004fc40001800000 */
[----:B------:R-:W-:Y:S02]  /*fd50*/  ISETP.GT.AND P3, PT, R153, 0x19, PT ;  /* 0x000000199900780c */ /* 0x000fe40003f64270 */
[----:B---3--:R-:W-:Y:S02]  /*fd60*/  FSEL R161, R157, -INF , P2 ;  /* 0xff8000009da17808 */ /* 0x008fe40001000000 */
[----:B------:R-:W-:Y:S02]  /*fd70*/  ISETP.GT.AND P2, PT, R153, 0x20, PT ;  /* 0x000000209900780c */ /* 0x000fe40003f44270 */
[----:B------:R-:W-:Y:S02]  /*fd80*/  FMNMX.FTZ R13, R183, R13, !PT ;  /* 0x0000000db70d7209 */ /* 0x000fe40007810000 */
[----:B----4-:R-:W-:Y:S02]  /*fd90*/  FSEL R157, R165, -INF , P3 ;  /* 0xff800000a59d7808 */ /* 0x010fe40001800000 */
[----:B-----5:R-:W-:-:S02]  /*fda0*/  FSEL R165, R168, -INF , P2 ;  /* 0xff800000a8a57808 */ /* 0x020fc40001000000 */
[----:B------:R-:W0:Y:S01]  /*fdb0*/  SHFL.BFLY PT, R168, R13, 0x2, 0x1f ;  /* 0x0c401f000da87f89 */ /* 0x000e2200000e0000 */
[----:B------:R-:W-:Y:S01]  /*fdc0*/  FMUL.FTZ R199, R160, UR39 ;  /* 0x00000027a0c77c20 */ /* 0x000fe20008410000 */
[----:B------:R-:W1:Y:S01]  /*fdd0*/  MUFU.TANH R198, R198 ;  /* 0x000000c600c67308 */ /* 0x000e620000002400 */
[----:B0-----:R-:W-:-:S05]  /*fde0*/  FMNMX.FTZ R168, R13, R168, !PT ;  /* 0x000000a80da87209 */ /* 0x001fca0007810000 */
[----:B------:R-:W0:Y:S02]  /*fdf0*/  SHFL.BFLY PT, R13, R168, 0x1, 0x1f ;  /* 0x0c201f00a80d7f89 */ /* 0x000e2400000e0000 */
[----:B------:R-:W2:Y:S01]  /*fe00*/  MUFU.TANH R199, R199 ;  /* 0x000000c700c77308 */ /* 0x000ea20000002400 */
[C---:B------:R-:W-:Y:S02]  /*fe10*/  ISETP.GT.AND P5, PT, R153.reuse, RZ, PT ;  /* 0x000000ff9900720c */ /* 0x040fe40003fa4270 */
[----:B------:R-:W-:Y:S02]  /*fe20*/  ISETP.GT.AND P1, PT, R153, 0x10, PT ;  /* 0x000000109900780c */ /* 0x000fe40003f24270 */
[----:B-1----:R-:W-:-:S03]  /*fe30*/  FSEL R160, R198, -INF , P5 ;  /* 0xff800000c6a07808 */ /* 0x002fc60002800000 */
[----:B------:R-:W1:Y:S01]  /*fe40*/  MUFU.TANH R200, R200 ;  /* 0x000000c800c87308 */ /* 0x000e620000002400 */
[----:B------:R-:W-:Y:S01]  /*fe50*/  FMUL.FTZ R201, R164, UR39 ;  /* 0x00000027a4c97c20 */ /* 0x000fe20008410000 */
[----:B------:R-:W-:Y:S01]  /*fe60*/  FMUL.FTZ R202, R169, UR39 ;  /* 0x00000027a9ca7c20 */ /* 0x000fe20008410000 */
[----:B0-----:R-:W-:-:S04]  /*fe70*/  FMNMX.FTZ R168, R168, R13, !PT ;  /* 0x0000000da8a87209 */ /* 0x001fc80007810000 */
[C---:B------:R-:W-:Y:S02]  /*fe80*/  FSETP.NEU.FTZ.AND P6, PT, R168.reuse, -INF , PT ;  /* 0xff800000a800780b */ /* 0x040fe40003fdd000 */
[----:B--2---:R-:W-:Y:S02]  /*fe90*/  FSEL R198, R199, -INF , P1 ;  /* 0xff800000c7c67808 */ /* 0x004fe40000800000 */
[C---:B------:R-:W-:Y:S01]  /*fea0*/  FSEL R199, R168.reuse, RZ, P6 ;  /* 0x000000ffa8c77208 */ /* 0x040fe20003000000 */
[----:B------:R-:W-:Y:S01]  /*feb0*/  IMAD.U32 R13, RZ, RZ, UR37 ;  /* 0x00000025ff0d7e24 */ /* 0x000fe2000f8e00ff */
[----:B------:R-:W0:Y:S03]  /*fec0*/  MUFU.TANH R201, R201 ;  /* 0x000000c900c97308 */ /* 0x000e260000002400 */
[----:B------:R-:W-:Y:S01]  /*fed0*/  FADD.FTZ R199, -R199, R197 ;  /* 0x000000c5c7c77221 */ /* 0x000fe20000010100 */
[----:B------:R-:W-:Y:S01]  /*fee0*/  FMUL.FTZ R197, R168, R13 ;  /* 0x0000000da8c57220 */ /* 0x000fe20000410000 */
[----:B------:R-:W-:-:S03]  /*fef0*/  ISETP.GT.AND P5, PT, R153, 0x11, PT ;  /* 0x000000119900780c */ /* 0x000fc60003fa4270 */
[----:B------:R-:W2:Y:S01]  /*ff00*/  MUFU.TANH R202, R202 ;  /* 0x000000ca00ca7308 */ /* 0x000ea20000002400 */
[----:B------:R-:W-:Y:S02]  /*ff10*/  FSEL R197, R197, RZ, P6 ;  /* 0x000000ffc5c57208 */ /* 0x000fe40003000000 */
[----:B-1----:R-:W-:-:S03]  /*ff20*/  FSEL R164, R200, -INF , P5 ;  /* 0xff800000c8a47808 */ /* 0x002fc60002800000 */
[-CC-:B------:R-:W-:Y:S01]  /*ff30*/  FFMA.FTZ R200, R174, R13.reuse, -R197.reuse ;  /* 0x0000000daec87223 */ /* 0x180fe200000108c5 */
[-CC-:B------:R-:W-:Y:S01]  /*ff40*/  FFMA.FTZ R14, R14, R13.reuse, -R197.reuse ;  /* 0x0000000d0e0e7223 */ /* 0x180fe200000108c5 */
[-C--:B------:R-:W-:Y:S01]  /*ff50*/  FMUL.FTZ R174, R199, R13.reuse ;  /* 0x0000000dc7ae7220 */ /* 0x080fe20000410000 */
[C---:B------:R-:W-:Y:S02]  /*ff60*/  ISETP.GT.AND P4, PT, R153.reuse, 0x18, PT ;  /* 0x000000189900780c */ /* 0x040fe40003f84270 */
[----:B------:R-:W-:Y:S01]  /*ff70*/  ISETP.GT.AND P1, PT, R153, 0x21, PT ;  /* 0x000000219900780c */ /* 0x000fe20003f24270 */
[-CC-:B------:R-:W-:Y:S01]  /*ff80*/  FFMA.FTZ R155, R155, R13.reuse, -R197.reuse ;  /* 0x0000000d9b9b7223 */ /* 0x180fe200000108c5 */
[----:B------:R-:W-:Y:S01]  /*ff90*/  MUFU.EX2 R14, R14 ;  /* 0x0000000e000e7308 */ /* 0x000fe20000000800 */
[----:B0-----:R-:W-:Y:S01]  /*ffa0*/  FSEL R169, R201, -INF , P4 ;  /* 0xff800000c9a97808 */ /* 0x001fe20002000000 */
[----:B------:R-:W-:Y:S01]  /*ffb0*/  FFMA.FTZ R158, R158, R13, -R197 ;  /* 0x0000000d9e9e7223 */ /* 0x000fe200000108c5 */
[----:B------:R-:W-:-:S02]  /*ffc0*/  ISETP.GT.AND P5, PT, R153, 0x29, PT ;  /* 0x000000299900780c */ /* 0x000fc40003fa4270 */
[----:B--2---:R-:W-:-:S03]  /*ffd0*/  FSEL R154, R202, -INF , P1 ;  /* 0xff800000ca9a7808 */ /* 0x004fc60000800000 */
[----:B------:R-:W0:Y:S01]  /*ffe0*/  MUFU.EX2 R174, R174 ;  /* 0x000000ae00ae7308 */ /* 0x000e220000000800 */
[C---:B------:R-:W-:Y:S02]  /*fff0*/  ISETP.GT.AND P4, PT, R153.reuse, 0x30, PT ;  /* 0x000000309900780c */ /* 0x040fe40003f84270 */
[C---:B------:R-:W-:Y:S02]  /*10000*/  ISETP.GT.AND P3, PT, R153.reuse, 0x31, PT ;  /* 0x000000319900780c */ /* 0x040fe40003f64270 */
[C---:B------:R-:W-:Y:S02]  /*10010*/  ISETP.GT.AND P2, PT, R153.reuse, 0x38, PT ;  /* 0x000000389900780c */ /* 0x040fe40003f44270 */
[C---:B------:R-:W-:Y:S02]  /*10020*/  ISETP.GT.AND P1, PT, R153.reuse, 0x39, PT ;  /* 0x000000399900780c */ /* 0x040fe40003f24270 */
[----:B------:R-:W-:Y:S02]  /*10030*/  ISETP.GT.AND P6, PT, R153, 0x28, PT ;  /* 0x000000289900780c */ /* 0x000fe40003fc4270 */
[----:B------:R-:W1:Y:S01]  /*10040*/  MUFU.EX2 R153, R155 ;  /* 0x0000009b00997308 */ /* 0x000e620000000800 */
[----:B------:R-:W-:-:S07]  /*10050*/  FFMA.FTZ R159, R159, R13, -R197 ;  /* 0x0000000d9f9f7223 */ /* 0x000fce00000108c5 */
[----:B------:R-:W2:Y:S01]  /*10060*/  MUFU.EX2 R155, R158 ;  /* 0x0000009e009b7308 */ /* 0x000ea20000000800 */
[----:B0-----:R-:W-:-:S07]  /*10070*/  FFMA.FTZ R12, R174, R12, R14 ;  /* 0x0000000cae0c7223 */ /* 0x001fce000001000e */
[----:B------:R-:W0:Y:S01]  /*10080*/  MUFU.EX2 R159, R159 ;  /* 0x0000009f009f7308 */ /* 0x000e220000000800 */
[----:B-1----:R-:W-:-:S04]  /*10090*/  FADD.FTZ R12, R153, R12 ;  /* 0x0000000c990c7221 */ /* 0x002fc80000010000 */
[----:B--2---:R-:W-:-:S04]  /*100a0*/  FADD.FTZ R12, R155, R12 ;  /* 0x0000000c9b0c7221 */ /* 0x004fc80000010000 */
[----:B0-----:R-:W-:Y:S01]  /*100b0*/  FADD.FTZ R158, R159, R12 ;  /* 0x0000000c9f9e7221 */ /* 0x001fe20000010000 */
[----:B------:R-:W-:-:S05]  /*100c0*/  VIADD R12, R20, 0x38840 ;  /* 0x00038840140c7836 */ /* 0x000fca0000000000 */
[----:B------:R-:W-:-:S04]  /*100d0*/  PRMT R12, R190, 0x654, R12 ;  /* 0x00000654be0c7816 */ /* 0x000fc8000000000c */
[----:B------:R0:W-:Y:S01]  /*100e0*/  SYNCS.ARRIVE.TRANS64.RED.A1T0 RZ, [R12+URZ], RZ ;  /* 0x000000ff0cff79a7 */ /* 0x0001e2000810043f */
[----:B------:R-:W-:Y:S02]  /*100f0*/  F2FP.BF16.F32.PACK_AB R153, R153, R14 ;  /* 0x0000000e9999723e */ /* 0x000fe400000010ff */
[----:B0-----:R-:W-:-:S04]  /*10100*/  FMNMX.FTZ R12, R160, R21, !PT ;  /* 0x00000015a00c7209 */ /* 0x001fc80007810000 */
[----:B------:R-:W-:-:S04]  /*10110*/  FMNMX.FTZ R14, R156, R12, !PT ;  /* 0x0000000c9c0e7209 */ /* 0x000fc80007810000 */
[----:B------:R-:W-:Y:S01]  /*10120*/  FMNMX.FTZ R14, R152, R14, !PT ;  /* 0x0000000e980e7209 */ /* 0x000fe20007810000 */
[----:B------:R-:W-:-:S03]  /*10130*/  FMUL.FTZ R172, R172, UR39 ;  /* 0x00000027acac7c20 */ /* 0x000fc60008410000 */
[----:B------:R-:W-:Y:S01]  /*10140*/  FMNMX.FTZ R14, R161, R14, !PT ;  /* 0x0000000ea10e7209 */ /* 0x000fe20007810000 */
[----:B------:R-:W-:-:S03]  /*10150*/  FMUL.FTZ R173, R173, UR39 ;  /* 0x00000027adad7c20 */ /* 0x000fc60008410000 */
[----:B------:R-:W-:Y:S01]  /*10160*/  FMNMX.FTZ R14, R198, R14, !PT ;  /* 0x0000000ec60e7209 */ /* 0x000fe20007810000 */
[----:B------:R-:W0:Y:S03]  /*10170*/  MUFU.TANH R172, R172 ;  /* 0x000000ac00ac7308 */ /* 0x000e260000002400 */
[----:B------:R-:W-:-:S05]  /*10180*/  FMNMX.FTZ R14, R164, R14, !PT ;  /* 0x0000000ea40e7209 */ /* 0x000fca0007810000 */
[----:B------:R1:W2:Y:S01]  /*10190*/  MUFU.TANH R12, R173 ;  /* 0x000000ad000c7308 */ /* 0x0002a20000002400 */
[----:B------:R-:W-:Y:S01]  /*101a0*/  FMNMX.FTZ R14, R169, R14, !PT ;  /* 0x0000000ea90e7209 */ /* 0x000fe20007810000 */
[----:B-1----:R-:W-:Y:S01]  /*101b0*/  FMUL.FTZ R173, R176, UR39 ;  /* 0x00000027b0ad7c20 */ /* 0x002fe20008410000 */
[----:B------:R-:W-:Y:S02]  /*101c0*/  FMUL.FTZ R176, R177, UR39 ;  /* 0x00000027b1b07c20 */ /* 0x000fe40008410000 */
[----:B------:R-:W-:Y:S01]  /*101d0*/  FMNMX.FTZ R14, R157, R14, !PT ;  /* 0x0000000e9d0e7209 */ /* 0x000fe20007810000 */
[----:B------:R-:W-:Y:S02]  /*101e0*/  FMUL.FTZ R177, R180, UR39 ;  /* 0x00000027b4b17c20 */ /* 0x000fe40008410000 */
[----:B------:R-:W1:Y:S01]  /*101f0*/  MUFU.TANH R173, R173 ;  /* 0x000000ad00ad7308 */ /* 0x000e620000002400 */
[----:B------:R-:W-:Y:S01]  /*10200*/  FMNMX.FTZ R14, R165, R14, !PT ;  /* 0x0000000ea50e7209 */ /* 0x000fe20007810000 */
[----:B------:R-:W-:Y:S01]  /*10210*/  FMUL.FTZ R181, R181, UR39 ;  /* 0x00000027b5b57c20 */ /* 0x000fe20008410000 */
[----:B0-----:R-:W-:-:S05]  /*10220*/  FSEL R172, R172, -INF , P6 ;  /* 0xff800000acac7808 */ /* 0x001fca0003000000 */
[----:B------:R-:W0:Y:S01]  /*10230*/  MUFU.TANH R176, R176 ;  /* 0x000000b000b07308 */ /* 0x000e220000002400 */
[----:B------:R-:W-:Y:S02]  /*10240*/  FMNMX.FTZ R14, R154, R14, !PT ;  /* 0x0000000e9a0e7209 */ /* 0x000fe40007810000 */
[----:B--2---:R-:W-:-:S05]  /*10250*/  FSEL R180, R12, -INF , P5 ;  /* 0xff8000000cb47808 */ /* 0x004fca0002800000 */
[----:B------:R-:W2:Y:S01]  /*10260*/  MUFU.TANH R177, R177 ;  /* 0x000000b100b17308 */ /* 0x000ea20000002400 */
[----:B------:R-:W-:Y:S02]  /*10270*/  FMNMX.FTZ R14, R172, R14, !PT ;  /* 0x0000000eac0e7209 */ /* 0x000fe40007810000 */
[----:B-1----:R-:W-:-:S05]  /*10280*/  FSEL R173, R173, -INF , P4 ;  /* 0xff800000adad7808 */ /* 0x002fca0002000000 */
[----:B------:R-:W1:Y:S01]  /*10290*/  MUFU.TANH R181, R181 ;  /* 0x000000b500b57308 */ /* 0x000e620000002400 */
[----:B------:R-:W-:Y:S02]  /*102a0*/  FMNMX.FTZ R14, R180, R14, !PT ;  /* 0x0000000eb40e7209 */ /* 0x000fe40007810000 */
[----:B0-----:R-:W-:Y:S02]  /*102b0*/  FSEL R176, R176, -INF , P3 ;  /* 0xff800000b0b07808 */ /* 0x001fe40001800000 */
[----:B------:R-:W-:Y:S02]  /*102c0*/  FMNMX.FTZ R14, R173, R14, !PT ;  /* 0x0000000ead0e7209 */ /* 0x000fe40007810000 */
[----:B--2---:R-:W-:Y:S02]  /*102d0*/  FSEL R177, R177, -INF , P2 ;  /* 0xff800000b1b17808 */ /* 0x004fe40001000000 */
[----:B------:R-:W-:-:S04]  /*102e0*/  FMNMX.FTZ R14, R176, R14, !PT ;  /* 0x0000000eb00e7209 */ /* 0x000fc80007810000 */
[----:B------:R-:W-:Y:S02]  /*102f0*/  FMNMX.FTZ R14, R177, R14, !PT ;  /* 0x0000000eb10e7209 */ /* 0x000fe40007810000 */
[----:B-1----:R-:W-:-:S04]  /*10300*/  FSEL R181, R181, -INF , P1 ;  /* 0xff800000b5b57808 */ /* 0x002fc80000800000 */
[----:B------:R-:W-:-:S05]  /*10310*/  FMNMX.FTZ R14, R181, R14, !PT ;  /* 0x0000000eb50e7209 */ /* 0x000fca0007810000 */
[----:B------:R-:W0:Y:S02]  /*10320*/  SHFL.BFLY PT, R12, R14, 0x2, 0x1f ;  /* 0x0c401f000e0c7f89 */ /* 0x000e2400000e0000 */
[----:B0-----:R-:W-:-:S05]  /*10330*/  FMNMX.FTZ R14, R14, R12, !PT ;  /* 0x0000000c0e0e7209 */ /* 0x001fca0007810000 */
[----:B------:R-:W0:Y:S02]  /*10340*/  SHFL.BFLY PT, R12, R14, 0x1, 0x1f ;  /* 0x0c201f000e0c7f89 */ /* 0x000e2400000e0000 */
[----:B0-----:R-:W-:Y:S01]  /*10350*/  FMNMX.FTZ R14, R14, R12, !PT ;  /* 0x0000000c0e0e7209 */ /* 0x001fe20007810000 */
[----:B------:R-:W-:-:S03]  /*10360*/  IMAD.MOV R12, RZ, RZ, -R225 ;  /* 0x000000ffff0c7224 */ /* 0x000fc600078e0ae1 */
[C---:B------:R-:W-:Y:S02]  /*10370*/  FSETP.NEU.FTZ.AND P2, PT, R14.reuse, -INF , PT ;  /* 0xff8000000e00780b */ /* 0x040fe40003f5d000 */
[----:B------:R-:W-:Y:S02]  /*10380*/  ISETP.NE.AND P1, PT, R193, R12, PT ;  /* 0x0000000cc100720c */ /* 0x000fe40003f25270 */
[----:B------:R-:W-:-:S05]  /*10390*/  FSEL R12, R14, RZ, P2 ;  /* 0x000000ff0e0c7208 */ /* 0x000fca0001000000 */
[----:B------:R-:W-:-:S04]  /*103a0*/  FADD.FTZ R21, -R12, R21 ;  /* 0x000000150c157221 */ /* 0x000fc80000010100 */
[-C--:B------:R-:W-:Y:S01]  /*103b0*/  FMUL.FTZ R21, R21, R13.reuse ;  /* 0x0000000d15157220 */ /* 0x080fe20000410000 */
[-CC-:B------:R-:W-:Y:S01]  /*103c0*/  FFMA.FTZ R162, R162, R13.reuse, -R197.reuse ;  /* 0x0000000da2a27223 */ /* 0x180fe200000108c5 */
[----:B------:R-:W-:-:S04]  /*103d0*/  FFMA.FTZ R170, R170, R13, -R197 ;  /* 0x0000000daaaa7223 */ /* 0x000fc800000108c5 */
[----:B------:R-:W0:Y:S01]  /*103e0*/  MUFU.EX2 R21, R21 ;  /* 0x0000001500157308 */ /* 0x000e220000000800 */
[----:B------:R-:W-:-:S07]  /*103f0*/  F2FP.BF16.F32.PACK_AB R155, R159, R155 ;  /* 0x0000009b9f9b723e */ /* 0x000fce00000010ff */
[----:B------:R-:W-:Y:S08]  /*10400*/  MUFU.EX2 R159, R162 ;  /* 0x000000a2009f7308 */ /* 0x000ff00000000800 */
[----:B------:R1:W-:Y:S02]  /*10410*/  MUFU.EX2 R162, R170 ;  /* 0x000000aa00a27308 */ /* 0x0003e40000000800 */
[----:B-1----:R-:W-:-:S04]  /*10420*/  @!P1 IMAD R170, R196, 0x40, R194 ;  /* 0x00000040c4aa9824 */ /* 0x002fc800078e02c2 */
[----:B------:R-:W-:-:S05]  /*10430*/  @!P1 IMAD R170, R170, 0x4, R18 ;  /* 0x00000004aaaa9824 */ /* 0x000fca00078e0212 */
[----:B0-----:R-:W-:Y:S04]  /*10440*/  @!P1 STS [R170+0x38400], R21 ;  /* 0x03840015aa009388 */ /* 0x001fe80000000800 */
[----:B------:R0:W-:Y:S02]  /*10450*/  @!P1 STS [R170+0x38420], R174 ;  /* 0x038420aeaa009388 */ /* 0x0001e40000000800 */
[----:B0-----:R-:W-:-:S05]  /*10460*/  FMUL.FTZ R170, R14, R13 ;  /* 0x0000000d0eaa7220 */ /* 0x001fca0000410000 */
[----:B------:R-:W-:-:S05]  /*10470*/  FSEL R170, R170, RZ, P2 ;  /* 0x000000ffaaaa7208 */ /* 0x000fca0001000000 */
[-CC-:B------:R-:W-:Y:S01]  /*10480*/  FFMA.FTZ R160, R160, R13.reuse, -R170.reuse ;  /* 0x0000000da0a07223 */ /* 0x180fe200000108aa */
[-CC-:B------:R-:W-:Y:S01]  /*10490*/  FFMA.FTZ R156, R156, R13.reuse, -R170.reuse ;  /* 0x0000000d9c9c7223 */ /* 0x180fe200000108aa */
[----:B------:R-:W-:-:S04]  /*104a0*/  FFMA.FTZ R152, R152, R13, -R170 ;  /* 0x0000000d98987223 */ /* 0x000fc800000108aa */
[----:B------:R-:W0:Y:S01]  /*104b0*/  MUFU.EX2 R160, R160 ;  /* 0x000000a000a07308 */ /* 0x000e220000000800 */
[-CC-:B------:R-:W-:Y:S01]  /*104c0*/  FFMA.FTZ R161, R161, R13.reuse, -R170.reuse ;  /* 0x0000000da1a17223 */ /* 0x180fe200000108aa */
[----:B------:R-:W-:-:S06]  /*104d0*/  FFMA.FTZ R198, R198, R13, -R170 ;  /* 0x0000000dc6c67223 */ /* 0x000fcc00000108aa */
[----:B------:R-:W1:Y:S01]  /*104e0*/  MUFU.EX2 R156, R156 ;  /* 0x0000009c009c7308 */ /* 0x000e620000000800 */
[-C--:B------:R-:W-:Y:S01]  /*104f0*/  FFMA.FTZ R163, R163, R13.reuse, -R197 ;  /* 0x0000000da3a37223 */ /* 0x080fe200000108c5 */
[----:B------:R-:W-:-:S06]  /*10500*/  FFMA.FTZ R164, R164, R13, -R170 ;  /* 0x0000000da4a47223 */ /* 0x000fcc00000108aa */
[----:B------:R0:W2:Y:S01]  /*10510*/  MUFU.EX2 R196, R152 ;  /* 0x0000009800c47308 */ /* 0x0000a20000000800 */
[-C--:B------:R-:W-:Y:S01]  /*10520*/  FFMA.FTZ R166, R166, R13.reuse, -R197 ;  /* 0x0000000da6a67223 */ /* 0x080fe200000108c5 */
[----:B------:R-:W-:-:S06]  /*10530*/  FFMA.FTZ R169, R169, R13, -R170 ;  /* 0x0000000da9a97223 */ /* 0x000fcc00000108aa */
[----:B------:R-:W3:Y:S01]  /*10540*/  MUFU.EX2 R161, R161 ;  /* 0x000000a100a17308 */ /* 0x000ee20000000800 */
[----:B0-----:R-:W-:Y:S01]  /*10550*/  FFMA.FTZ R152, R21, R0, R160 ;  /* 0x0000000015987223 */ /* 0x001fe200000100a0 */
[----:B------:R-:W-:-:S06]  /*10560*/  FFMA.FTZ R154, R154, R13, -R170 ;  /* 0x0000000d9a9a7223 */ /* 0x000fcc00000108aa */
[----:B------:R-:W0:Y:S01]  /*10570*/  MUFU.EX2 R198, R198 ;  /* 0x000000c600c67308 */ /* 0x000e220000000800 */
[----:B-1----:R-:W-:Y:S01]  /*10580*/  FADD.FTZ R152, R156, R152 ;  /* 0x000000989c987221 */ /* 0x002fe20000010000 */
[-CC-:B------:R-:W-:Y:S01]  /*10590*/  FFMA.FTZ R167, R167, R13.reuse, -R197.reuse ;  /* 0x0000000da7a77223 */ /* 0x180fe200000108c5 */
[-CC-:B------:R-:W-:Y:S01]  /*105a0*/  FFMA.FTZ R171, R171, R13.reuse, -R197.reuse ;  /* 0x0000000dabab7223 */ /* 0x180fe200000108c5 */
[-CC-:B------:R-:W-:Y:S01]  /*105b0*/  FFMA.FTZ R175, R175, R13.reuse, -R197.reuse ;  /* 0x0000000dafaf7223 */ /* 0x180fe200000108c5 */
[-CC-:B------:R-:W-:Y:S01]  /*105c0*/  FFMA.FTZ R178, R178, R13.reuse, -R197.reuse ;  /* 0x0000000db2b27223 */ /* 0x180fe200000108c5 */
[-CC-:B------:R-:W-:Y:S02]  /*105d0*/  FFMA.FTZ R179, R179, R13.reuse, -R197.reuse ;  /* 0x0000000db3b37223 */ /* 0x180fe400000108c5 */
[----:B------:R-:W1:Y:S01]  /*105e0*/  MUFU.EX2 R163, R163 ;  /* 0x000000a300a37308 */ /* 0x000e620000000800 */
[-CC-:B------:R-:W-:Y:S01]  /*105f0*/  FFMA.FTZ R182, R182, R13.reuse, -R197.reuse ;  /* 0x0000000db6b67223 */ /* 0x180fe200000108c5 */
[-C--:B------:R-:W-:Y:S01]  /*10600*/  FFMA.FTZ R183, R183, R13.reuse, -R197 ;  /* 0x0000000db7b77223 */ /* 0x080fe200000108c5 */
[----:B------:R-:W-:-:S05]  /*10610*/  FFMA.FTZ R157, R157, R13, -R170 ;  /* 0x0000000d9d9d7223 */ /* 0x000fca00000108aa */
[----:B------:R-:W4:Y:S01]  /*10620*/  MUFU.EX2 R164, R164 ;  /* 0x000000a400a47308 */ /* 0x000f220000000800 */
[-CC-:B------:R-:W-:Y:S01]  /*10630*/  FFMA.FTZ R165, R165, R13.reuse, -R170.reuse ;  /* 0x0000000da5a57223 */ /* 0x180fe200000108aa */
[-CC-:B------:R-:W-:Y:S01]  /*10640*/  FFMA.FTZ R172, R172, R13.reuse, -R170.reuse ;  /* 0x0000000dacac7223 */ /* 0x180fe200000108aa */
[----:B------:R-:W-:-:S05]  /*10650*/  FFMA.FTZ R180, R180, R13, -R170 ;  /* 0x0000000db4b47223 */ /* 0x000fca00000108aa */
[----:B------:R-:W-:Y:S01]  /*10660*/  MUFU.EX2 R197, R169 ;  /* 0x000000a900c57308 */ /* 0x000fe20000000800 */
[-CC-:B------:R-:W-:Y:S01]  /*10670*/  FFMA.FTZ R173, R173, R13.reuse, -R170.reuse ;  /* 0x0000000dadad7223 */ /* 0x180fe200000108aa */
[-CC-:B------:R-:W-:Y:S01]  /*10680*/  FFMA.FTZ R176, R176, R13.reuse, -R170.reuse ;  /* 0x0000000db0b07223 */ /* 0x180fe200000108aa */
[-CC-:B------:R-:W-:Y:S01]  /*10690*/  FFMA.FTZ R177, R177, R13.reuse, -R170.reuse ;  /* 0x0000000db1b17223 */ /* 0x180fe200000108aa */
[----:B------:R-:W-:-:S04]  /*106a0*/  FFMA.FTZ R181, R181, R13, -R170 ;  /* 0x0000000db5b57223 */ /* 0x000fc800000108aa */
[----:B------:R-:W5:Y:S08]  /*106b0*/  MUFU.EX2 R166, R166 ;  /* 0x000000a600a67308 */ /* 0x000f700000000800 */
[----:B------:R2:W-:Y:S01]  /*106c0*/  MUFU.EX2 R169, R154 ;  /* 0x0000009a00a97308 */ /* 0x0005e20000000800 */
[----:B------:R-:W-:Y:S01]  /*106d0*/  FADD.FTZ R158, R159, R158 ;  /* 0x0000009e9f9e7221 */ /* 0x000fe20000010000 */
[----:B--2---:R-:W-:-:S06]  /*106e0*/  FADD.FTZ R154, R196, R152 ;  /* 0x00000098c49a7221 */ /* 0x004fcc0000010000 */
[----:B------:R-:W2:Y:S01]  /*106f0*/  MUFU.EX2 R167, R167 ;  /* 0x000000a700a77308 */ /* 0x000ea20000000800 */
[----:B---3--:R-:W-:Y:S01]  /*10700*/  FADD.FTZ R154, R161, R154 ;  /* 0x0000009aa19a7221 */ /* 0x008fe20000010000 */
[----:B------:R-:W-:-:S06]  /*10710*/  F2FP.BF16.F32.PACK_AB R152, R156, R160 ;  /* 0x000000a09c98723e */ /* 0x000fcc00000010ff */
[----:B------:R-:W3:Y:S01]  /*10720*/  MUFU.EX2 R199, R157 ;  /* 0x0000009d00c77308 */ /* 0x000ee20000000800 */
[----:B0-----:R-:W-:Y:S01]  /*10730*/  FADD.FTZ R156, R198, R154 ;  /* 0x0000009ac69c7221 */ /* 0x001fe20000010000 */
[----:B-1----:R-:W-:-:S06]  /*10740*/  FADD.FTZ R158, R163, R158 ;  /* 0x0000009ea39e7221 */ /* 0x002fcc0000010000 */
[----:B------:R0:W-:Y:S01]  /*10750*/  MUFU.EX2 R12, R171 ;  /* 0x000000ab000c7308 */ /* 0x0001e20000000800 */
[----:B----4-:R-:W-:-:S07]  /*10760*/  FADD.FTZ R156, R164, R156 ;  /* 0x0000009ca49c7221 */ /* 0x010fce0000010000 */
[----:B------:R-:W1:Y:S08]  /*10770*/  MUFU.EX2 R165, R165 ;  /* 0x000000a500a57308 */ /* 0x000e700000000800 */
[----:B------:R-:W-:Y:S08]  /*10780*/  MUFU.EX2 R200, R200 ;  /* 0x000000c800c87308 */ /* 0x000ff00000000800 */
[----:B------:R-:W-:Y:S08]  /*10790*/  MUFU.EX2 R175, R175 ;  /* 0x000000af00af7308 */ /* 0x000ff00000000800 */
[----:B------:R-:W-:Y:S08]  /*107a0*/  MUFU.EX2 R172, R172 ;  /* 0x000000ac00ac7308 */ /* 0x000ff00000000800 */
[----:B------:R-:W4:Y:S01]  /*107b0*/  MUFU.EX2 R180, R180 ;  /* 0x000000b400b47308 */ /* 0x000f220000000800 */
[----:B-----5:R-:W-:-:S07]  /*107c0*/  FADD.FTZ R158, R166, R158 ;  /* 0x0000009ea69e7221 */ /* 0x020fce0000010000 */
[----:B------:R-:W-:Y:S01]  /*107d0*/  MUFU.EX2 R178, R178 ;  /* 0x000000b200b27308 */ /* 0x000fe20000000800 */
[----:B------:R-:W-:-:S07]  /*107e0*/  FADD.FTZ R160, R197, R156 ;  /* 0x0000009cc5a07221 */ /* 0x000fce0000010000 */
[----:B------:R-:W-:Y:S08]  /*107f0*/  MUFU.EX2 R179, R179 ;  /* 0x000000b300b37308 */ /* 0x000ff00000000800 */
[----:B------:R-:W-:Y:S08]  /*10800*/  MUFU.EX2 R182, R182 ;  /* 0x000000b600b67308 */ /* 0x000ff00000000800 */
[----:B------:R-:W-:Y:S08]  /*10810*/  MUFU.EX2 R183, R183 ;  /* 0x000000b700b77308 */ /* 0x000ff00000000800 */
[----:B------:R-:W-:Y:S08]  /*10820*/  MUFU.EX2 R173, R173 ;  /* 0x000000ad00ad7308 */ /* 0x000ff00000000800 */
[----:B------:R-:W5:Y:S08]  /*10830*/  MUFU.EX2 R176, R176 ;  /* 0x000000b000b07308 */ /* 0x000f700000000800 */
[----:B------:R-:W-:Y:S08]  /*10840*/  MUFU.EX2 R177, R177 ;  /* 0x000000b100b17308 */ /* 0x000ff00000000800 */
[----:B------:R-:W5:Y:S01]  /*10850*/  MUFU.EX2 R181, R181 ;  /* 0x000000b500b57308 */ /* 0x000f620000000800 */
[----:B------:R-:W-:-:S02]  /*10860*/  IMAD R170, R19, 0x1000, R208 ;  /* 0x0000100013aa7824 */ /* 0x000fc400078e02d0 */
[----:B--2---:R-:W-:Y:S01]  /*10870*/  FADD.FTZ R0, R167, R158 ;  /* 0x0000009ea7007221 */ /* 0x004fe20000010000 */
[----:B0-----:R-:W-:Y:S02]  /*10880*/  IMAD.MOV.U32 R171, RZ, RZ, 0x40000040 ;  /* 0x40000040ffab7424 */ /* 0x001fe400078e00ff */
[----:B---3--:R-:W-:Y:S01]  /*10890*/  FADD.FTZ R160, R199, R160 ;  /* 0x000000a0c7a07221 */ /* 0x008fe20000010000 */
[----:B------:R-:W-:Y:S01]  /*108a0*/  F2FP.BF16.F32.PACK_AB R157, R163, R159 ;  /* 0x0000009fa39d723e */ /* 0x000fe200000010ff */
[-C--:B------:R-:W-:Y:S01]  /*108b0*/  FMUL.FTZ R24, R24, R21.reuse ;  /* 0x0000001518187220 */ /* 0x080fe20000410000 */
[----:B------:R-:W-:Y:S01]  /*108c0*/  F2FP.BF16.F32.PACK_AB R154, R161, R196 ;  /* 0x000000c4a19a723e */ /* 0x000fe200000010ff */
[----:B------:R-:W-:Y:S01]  /*108d0*/  BAR.SYNC.DEFER_BLOCKING 0xf, 0x100 ;  /* 0x03c4000000007b1d */ /* 0x000fe20000010000 */
        /* <DEDUP_REMOVED lines=63> */
[----:B------:R-:W-:Y:S01]  /*10cd0*/  F2FP.BF16.F32.PACK_AB R159, R167, R166 ;  /* 0x000000a6a79f723e */ /* 0x000fe200000010ff */
[----:B-1----:R-:W-:Y:S01]  /*10ce0*/  FADD.FTZ R21, R165, R160 ;  /* 0x000000a0a5157221 */ /* 0x002fe20000010000 */
[----:B------:R-:W-:Y:S01]  /*10cf0*/  F2FP.BF16.F32.PACK_AB R156, R164, R198 ;  /* 0x000000c6a49c723e */ /* 0x000fe200000010ff */
[----:B------:R-:W-:Y:S01]  /*10d00*/  FADD.FTZ R0, R162, R0 ;  /* 0x00000000a2007221 */ /* 0x000fe20000010000 */
[----:B------:R-:W-:-:S02]  /*10d10*/  F2FP.BF16.F32.PACK_AB R158, R199, R197 ;  /* 0x000000c5c79e723e */ /* 0x000fc400000010ff */
[----:B------:R-:W-:Y:S01]  /*10d20*/  F2FP.BF16.F32.PACK_AB R161, R12, R162 ;  /* 0x000000a20ca1723e */ /* 0x000fe200000010ff */
[-C--:B------:R-:W-:Y:S01]  /*10d30*/  FMUL.FTZ R26, R26, R174.reuse ;  /* 0x000000ae1a1a7220 */ /* 0x080fe20000410000 */
[----:B------:R-:W-:Y:S01]  /*10d40*/  R2UR UR6, R170 ;  /* 0x00000000aa0672ca */ /* 0x000fe200000e0000 */
[-C--:B------:R-:W-:Y:S01]  /*10d50*/  FMUL.FTZ R27, R27, R174.reuse ;  /* 0x000000ae1b1b7220 */ /* 0x080fe20000410000 */
[----:B------:R-:W-:Y:S01]  /*10d60*/  R2UR UR7, R171 ;  /* 0x00000000ab0772ca */ /* 0x000fe200000e0000 */
[-C--:B------:R-:W-:Y:S01]  /*10d70*/  FMUL.FTZ R30, R30, R174.reuse ;  /* 0x000000ae1e1e7220 */ /* 0x080fe20000410000 */
[----:B------:R-:W-:Y:S01]  /*10d80*/  F2FP.BF16.F32.PACK_AB R160, R169, R165 ;  /* 0x000000a5a9a0723e */ /* 0x000fe200000010ff */
[----:B------:R-:W-:Y:S01]  /*10d90*/  FMUL.FTZ R31, R31, R174 ;  /* 0x000000ae1f1f7220 */ /* 0x000fe20000410000 */
[----:B----4-:R-:W-:Y:S01]  /*10da0*/  F2FP.BF16.F32.PACK_AB R162, R180, R172 ;  /* 0x000000acb4a2723e */ /* 0x010fe200000010ff */
[----:B------:R-:W-:Y:S01]  /*10db0*/  FMUL.FTZ R34, R34, R174 ;  /* 0x000000ae22227220 */ /* 0x000fe20000410000 */
[----:B------:R-:W-:Y:S01]  /*10dc0*/  F2FP.BF16.F32.PACK_AB R163, R175, R200 ;  /* 0x000000c8afa3723e */ /* 0x000fe200000010ff */
        /* <DEDUP_REMOVED lines=59> */
[----:B-----5:R-:W-:-:S02]  /*11180*/  F2FP.BF16.F32.PACK_AB R164, R176, R173 ;  /* 0x000000adb0a4723e */ /* 0x020fc400000010ff */
[----:B------:R-:W-:Y:S02]  /*11190*/  F2FP.BF16.F32.PACK_AB R165, R179, R178 ;  /* 0x000000b2b3a5723e */ /* 0x000fe400000010ff */
[----:B------:R-:W-:Y:S02]  /*111a0*/  F2FP.BF16.F32.PACK_AB R166, R181, R177 ;  /* 0x000000b1b5a6723e */ /* 0x000fe400000010ff */
[----:B------:R-:W-:Y:S01]  /*111b0*/  F2FP.BF16.F32.PACK_AB R167, R183, R182 ;  /* 0x000000b6b7a7723e */ /* 0x000fe200000010ff */
[----:B------:R0:W-:Y:S04]  /*111c0*/  STSM.16.M88.4 [R226+0x36400], R152 ;  /* 0x03640098e2007844 */ /* 0x0001e80000000200 */
[----:B------:R1:W-:Y:S04]  /*111d0*/  STSM.16.M88.4 [R227], R156 ;  /* 0x0000009ce3007844 */ /* 0x0003e80000000200 */
[----:B------:R1:W-:Y:S04]  /*111e0*/  STSM.16.M88.4 [R229], R160 ;  /* 0x000000a0e5007844 */ /* 0x0003e80000000200 */
[----:B------:R1:W-:Y:S01]  /*111f0*/  STSM.16.M88.4 [R228], R164 ;  /* 0x000000a4e4007844 */ /* 0x0003e20000000200 */
[----:B------:R-:W-:-:S06]  /*11200*/  WARPGROUP.ARRIVE ;  /* 0x00000000000079c5 */ /* 0x000fcc0000000000 */
[----:B------:R-:W-:Y:S03]  /*11210*/  HGMMA.64x256x16.F32.BF16 R24, R152, gdesc[UR4].tnspB, R24, gsb0 ;  /* 0x43e0000498187df0 */ /* 0x000fe60008001818 */
[----:B------:R-:W-:Y:S02]  /*11220*/  WARPGROUP.DEPBAR.LE gsb0, 0x0 ;  /* 0x00008000000079c5 */ /* 0x000fe40000010000 */
[----:B0-----:R-:W-:Y:S02]  /*11230*/  VIADD R152, R170, 0x80 ;  /* 0x00000080aa987836 */ /* 0x001fe40000000000 */
[----:B------:R-:W-:-:S03]  /*11240*/  IMAD.MOV.U32 R153, RZ, RZ, 0x40000040 ;  /* 0x40000040ff997424 */ /* 0x000fc600078e00ff */
[----:B------:R-:W-:Y:S02]  /*11250*/  R2UR UR6, R152 ;  /* 0x00000000980672ca */ /* 0x000fe400000e0000 */
[----:B------:R-:W-:Y:S01]  /*11260*/  R2UR UR7, R153 ;  /* 0x00000000990772ca */ /* 0x000fe200000e0000 */
[----:B------:R-:W-:-:S15]  /*11270*/  WARPGROUP.ARRIVE ;  /* 0x00000000000079c5 */ /* 0x000fde0000000000 */
[----:B------:R-:W-:Y:S01]  /*11280*/  HGMMA.64x256x16.F32.BF16 R24, R156, gdesc[UR4].tnspB, R24, gsb0 ;  /* 0x43e000049c187df0 */ /* 0x000fe20008001818 */
[----:B------:R-:W-:Y:S02]  /*11290*/  VIADD R152, R170, 0x100 ;  /* 0x00000100aa987836 */ /* 0x000fe40000000000 */
[----:B------:R-:W-:-:S03]  /*112a0*/  IMAD.MOV.U32 R153, RZ, RZ, 0x40000040 ;  /* 0x40000040ff997424 */ /* 0x000fc600078e00ff */
[----:B------:R-:W-:Y:S02]  /*112b0*/  R2UR UR6, R152 ;  /* 0x00000000980672ca */ /* 0x000fe400000e0000 */
[----:B------:R-:W-:Y:S01]  /*112c0*/  R2UR UR7, R153 ;  /* 0x00000000990772ca */ /* 0x000fe200000e0000 */
[----:B------:R-:W-:Y:S02]  /*112d0*/  VIADD R170, R170, 0x180 ;  /* 0x00000180aaaa7836 */ /* 0x000fe40000000000 */
[----:B------:R-:W-:Y:S01]  /*112e0*/  IMAD.MOV.U32 R171, RZ, RZ, 0x40000040 ;  /* 0x40000040ffab7424 */ /* 0x000fe200078e00ff */
[----:B------:R-:W-:Y:S02]  /*112f0*/  WARPGROUP.DEPBAR.LE gsb0, 0x0 ;  /* 0x00008000000079c5 */ /* 0x000fe40000010000 */
[----:B------:R-:W-:-:S14]  /*11300*/  WARPGROUP.ARRIVE ;  /* 0x00000000000079c5 */ /* 0x000fdc0000000000 */
[----:B------:R-:W-:Y:S01]  /*11310*/  HGMMA.64x256x16.F32.BF16 R24, R160, gdesc[UR4].tnspB, R24, gsb0 ;  /* 0x43e00004a0187df0 */ /* 0x000fe20008001818 */
[----:B------:R-:W-:Y:S02]  /*11320*/  R2UR UR6, R170 ;  /* 0x00000000aa0672ca */ /* 0x000fe400000e0000 */
[----:B------:R-:W-:Y:S01]  /*11330*/  R2UR UR7, R171 ;  /* 0x00000000ab0772ca */ /* 0x000fe200000e0000 */
        /* <DEDUP_REMOVED lines=28> */
.L_x_5486:
[C---:B------:R-:W-:Y:S01]  /*11500*/  ISETP.GT.AND P1, PT, R15.reuse, R211, PT ;  /* 0x000000d30f00720c */ /* 0x040fe20003f24270 */
        /* <DEDUP_REMOVED lines=9> */
.L_x_5474:
[----:B------:R-:W-:Y:S05]  /*115a0*/  BSYNC B1 ;  /* 0x0000000000017941 */ /* 0x000fea0003800000 */
.L_x_5473:
[----:B------:R-:W-:Y:S01]  /*115b0*/  ISETP.GE.AND P1, PT, R15, RZ, PT ;  /* 0x000000ff0f00720c */ /* 0x000fe20003f26270 */
[----:B------:R-:W-:-:S12]  /*115c0*/  BSSY B0, `(.L_x_5488) ;  /* 0x000036c000007945 */ /* 0x000fd80003800000 */
[----:B------:R-:W-:Y:S05]  /*115d0*/  @!P1 BRA `(.L_x_5489) ;  /* 0x0000003400a89947 */ /* 0x000fea0003800000 */
[----:B------:R-:W-:Y:S02]  /*115e0*/  IMAD.MOV.U32 R21, RZ, RZ, R168 ;  /* 0x000000ffff157224 */ /* 0x000fe400078e00a8 */
[----:B------:R-:W-:Y:S02]  /*115f0*/  IMAD.MOV.U32 R197, RZ, RZ, R14 ;  /* 0x000000ffffc57224 */ /* 0x000fe400078e000e */
[----:B------:R-:W-:-:S07]  /*11600*/  IMAD.MOV.U32 R196, RZ, RZ, R19 ;  /* 0x000000ffffc47224 */ /* 0x000fce00078e0013 */
.L_x_5502:
[----:B------:R-:W-:-:S05]  /*11610*/  VIADD R19, R196, 0x1 ;  /* 0x00000001c4137836 */ /* 0x000fca0000000000 */
[----:B------:R-:W-:-:S04]  /*11620*/  ISETP.NE.AND P1, PT, R19, 0x2, PT ;  /* 0x000000021300780c */ /* 0x000fc80003f25270 */
[----:B------:R-:W-:Y:S02]  /*11630*/  SEL R13, RZ, 0x1, P1 ;  /* 0x00000001ff0d7807 */ /* 0x000fe40000800000 */
[----:B------:R-:W-:Y:S02]  /*11640*/  SEL R19, R19, RZ, P1 ;  /* 0x000000ff13137207 */ /* 0x000fe40000800000 */
[----:B------:R-:W-:Y:S01]  /*11650*/  LOP3.LUT R23, R23, R13, RZ, 0x3c, !PT ;  /* 0x0000000d17177212 */ /* 0x000fe200078e3cff */
[----:B-1----:R-:W-:Y:S06]  /*11660*/  @!P0 BRA `(.L_x_5490) ;  /* 0x0000000000048947 */ /* 0x002fec0003800000 */
[----:B------:R-:W-:Y:S01]  /*11670*/  BPT.TRAP 0x1 ;  /* 0x000000040000795c */ /* 0x000fe20000300000 */
.L_x_5490:
[----:B0-----:R-:W-:Y:S01]  /*11680*/  IMAD R20, R19, 0x8, R18 ;  /* 0x0000000813147824 */ /* 0x001fe200078e0212 */
[----:B------:R-:W-:-:S04]  /*11690*/  SHF.L.U32 R13, R23, 0x1f, RZ ;  /* 0x0000001f170d7819 */ /* 0x000fc800000006ff */
[----:B------:R0:W1:Y:S01]  /*116a0*/  SYNCS.PHASECHK.TRANS64.TRYWAIT P1, [R20+URZ+0x38830], R13 ;  /* 0x0388300d140075a7 */ /* 0x000062000802017f */
[----:B------:R-:W-:Y:S05]  /*116b0*/  @!P0 BRA `(.L_x_5491) ;  /* 0x0000000000048947 */ /* 0x000fea0003800000 */
[----:B------:R-:W-:Y:S01]  /*116c0*/  BPT.TRAP 0x1 ;  /* 0x000000040000795c */ /* 0x000fe20000300000 */
.L_x_5491:
[----:B------:R-:W-:Y:S01]  /*116d0*/  BSSY B1, `(.L_x_5492) ;  /* 0x0000006000017945 */ /* 0x000fe20003800000 */
[----:B------:R-:W-:Y:S02]  /*116e0*/  IMAD R156, R19, 0x200, R204 ;  /* 0x00000200139c7824 */ /* 0x000fe400078e02cc */
[----:B------:R-:W-:Y:S01]  /*116f0*/  IMAD.MOV.U32 R157, RZ, RZ, 0x40000040 ;  /* 0x40000040ff9d7424 */ /* 0x000fe200078e00ff */
[----:B-1----:R-:W-:Y:S06]  /*11700*/  @P1 BRA `(.L_x_5493) ;  /* 0x0000000000081947 */ /* 0x002fec0003800000 */
[----:B------:R-:W1:Y:S02]  /*11710*/  SYNCS.PHASECHK.TRANS64.TRYWAIT P1, [R20+URZ+0x38830], R13 ;  /* 0x0388300d140075a7 */ /* 0x000e64000802017f */
[----:B-1----:R-:W-:Y:S05]  /*11720*/  @!P1 BRA `(.L_x_5494) ;  /* 0x0000010800189947 */ /* 0x002fea0003800000 */
.L_x_5493:
[----:B------:R-:W-:Y:S05]  /*11730*/  BSYNC B1 ;  /* 0x0000000000017941 */ /* 0x000fea0003800000 */
.L_x_5492:
        /* <DEDUP_REMOVED lines=36> */
.L_x_5495:
[----:B------:R2:W3:Y:S01]  /*11980*/  SYNCS.PHASECHK.TRANS64.TRYWAIT P1, [R20+URZ+0x38850], R13 ;  /* 0x0388500d140075a7 */ /* 0x0004e2000802017f */
[----:B------:R-:W-:Y:S05]  /*11990*/  @!P0 BRA `(.L_x_5496) ;  /* 0x0000000000048947 */ /* 0x000fea0003800000 */
[----:B------:R-:W-:Y:S01]  /*119a0*/  BPT.TRAP 0x1 ;  /* 0x000000040000795c */ /* 0x000fe20000300000 */
.L_x_5496:
[----:B------:R-:W-:Y:S04]  /*119b0*/  BSSY B1, `(.L_x_5497) ;  /* 0x0000004000017945 */ /* 0x000fe80003800000 */
[----:B---3--:R-:W-:Y:S05]  /*119c0*/  @P1 BRA `(.L_x_5498) ;  /* 0x0000000000081947 */ /* 0x008fea0003800000 */
[----:B------:R-:W3:Y:S02]  /*119d0*/  SYNCS.PHASECHK.TRANS64.TRYWAIT P1, [R20+URZ+0x38850], R13 ;  /* 0x0388500d140075a7 */ /* 0x000ee4000802017f */
[----:B---3--:R-:W-:Y:S05]  /*119e0*/  @!P1 BRA `(.L_x_5499) ;  /* 0x00000104007c9947 */ /* 0x008fea0003800000 */
.L_x_5498:
[----:B------:R-:W-:Y:S05]  /*119f0*/  BSYNC B1 ;  /* 0x0000000000017941 */ /* 0x000fea0003800000 */
.L_x_5497:
        /* <DEDUP_REMOVED lines=392> */
.L_x_5500:
        /* <DEDUP_REMOVED lines=81> */
[-CC-:B------:R-:W-:Y:S01]  /*13790*/  FFMA.FTZ R177, R177, R13.reuse, -R197.reuse ;  /* 0x0000000db1b17223 */ /* 0x180fe200000108c5 */
[-CC-:B------:R-:W-:Y:S01]  /*137a0*/  FFMA.FTZ R180, R180, R13.reuse, -R197.reuse ;  /* 0x0000000db4b47223 */ /* 0x180fe200000108c5 */
[----:B------:R-:W-:-:S02]  /*137b0*/  FFMA.FTZ R181, R181, R13, -R197 ;  /* 0x0000000db5b57223 */ /* 0x000fc400000108c5 */
        /* <DEDUP_REMOVED lines=36> */
[-C--:B------:R-:W-:Y:S01]  /*13a00*/  FMUL.FTZ R45, R45, R157.reuse ;  /* 0x0000009d2d2d7220 */ /* 0x080fe20000410000 */
[-C--:B------:R-:W-:Y:S01]  /*13a10*/  FMUL.FTZ R48, R48, R157.reuse ;  /* 0x0000009d30307220 */ /* 0x080fe20000410000 */
[-C--:B------:R-:W-:Y:S01]  /*13a20*/  FMUL.FTZ R49, R49, R157.reuse ;  /* 0x0000009d31317220 */ /* 0x080fe20000410000 */
[-C--:B------:R-:W-:Y:S01]  /*13a30*/  FMUL.FTZ R52, R52, R157.reuse ;  /* 0x0000009d34347220 */ /* 0x080fe20000410000 */
[-C--:B------:R-:W-:Y:S01]  /*13a40*/  FMUL.FTZ R53, R53, R157.reuse ;  /* 0x0000009d35357220 */ /* 0x080fe20000410000 */
[----:B------:R-:W-:Y:S01]  /*13a50*/  FMUL.FTZ R56, R56, R157 ;  /* 0x0000009d38387220 */ /* 0x000fe20000410000 */
[----:B0-----:R-:W-:Y:S01]  /*13a60*/  FMNMX.FTZ R168, R154, R21, !PT ;  /* 0x000000159aa87209 */ /* 0x001fe20007810000 */
[----:B------:R-:W0:Y:S01]  /*13a70*/  MUFU.TANH R167, R167 ;  /* 0x000000a700a77308 */ /* 0x000e220000002400 */
[-C--:B------:R-:W-:Y:S01]  /*13a80*/  FMUL.FTZ R57, R57, R157.reuse ;  /* 0x0000009d39397220 */ /* 0x080fe20000410000 */
[-C--:B------:R-:W-:Y:S01]  /*13a90*/  FMUL.FTZ R60, R60, R157.reuse ;  /* 0x0000009d3c3c7220 */ /* 0x080fe20000410000 */
[----:B------:R-:W-:Y:S01]  /*13aa0*/  FMNMX.FTZ R168, R155, R168, !PT ;  /* 0x000000a89ba87209 */ /* 0x000fe20007810000 */
[-C--:B------:R-:W-:Y:S01]  /*13ab0*/  FMUL.FTZ R61, R61, R157.reuse ;  /* 0x0000009d3d3d7220 */ /* 0x080fe20000410000 */
        /* <DEDUP_REMOVED lines=64> */
[----:B------:R-:W-:-:S03]  /*13ec0*/  FMUL.FTZ R149, R149, R157 ;  /* 0x0000009d95957220 */ /* 0x000fc60000410000 */
[----:B------:R-:W1:Y:S01]  /*13ed0*/  MUFU.EX2 R160, R160 ;  /* 0x000000a000a07308 */ /* 0x000e620000000800 */
[----:B0-----:R-:W-:-:S05]  /*13ee0*/  FMNMX.FTZ R168, R182, R168, !PT ;  /* 0x000000a8b6a87209 */ /* 0x001fca0007810000 */
        /* <DEDUP_REMOVED lines=17> */
[----:B--2---:R-:W-:Y:S01]  /*14000*/  FMNMX.FTZ R168, R168, R183, !PT ;  /* 0x000000b7a8a87209 */ /* 0x004fe20007810000 */
[----:B------:R-:W-:-:S04]  /*14010*/  @!P1 IMAD R183, R196, 0x40, R194 ;  /* 0x00000040c4b79824 */ /* 0x000fc800078e02c2 */
[C---:B------:R-:W-:Y:S01]  /*14020*/  FADD.FTZ R21, -R168.reuse, R21 ;  /* 0x00000015a8157221 */ /* 0x040fe20000010100 */
[----:B------:R-:W2:Y:S01]  /*14030*/  MUFU.EX2 R176, R176 ;  /* 0x000000b000b07308 */ /* 0x000ea20000000800 */
[----:B------:R-:W-:Y:S02]  /*14040*/  @!P1 IMAD R183, R183, 0x4, R18 ;  /* 0x00000004b7b79824 */ /* 0x000fe400078e0212 */
[-C--:B------:R-:W-:Y:S01]  /*14050*/  FMUL.FTZ R197, R168, R13.reuse ;  /* 0x0000000da8c57220 */ /* 0x080fe20000410000 */
[-C--:B------:R-:W-:Y:S01]  /*14060*/  FMUL.FTZ R21, R21, R13.reuse ;  /* 0x0000000d15157220 */ /* 0x080fe20000410000 */
[----:B-1----:R-:W-:Y:S01]  /*14070*/  FADD.FTZ R0, R172, R0 ;  /* 0x00000000ac007221 */ /* 0x002fe20000010000 */
[----:B------:R-:W-:Y:S01]  /*14080*/  @!P1 STS [R183+0x38400], R157 ;  /* 0x0384009db7009388 */ /* 0x000fe20000000800 */
[-CC-:B------:R-:W-:Y:S01]  /*14090*/  FFMA.FTZ R200, R154, R13.reuse, -R197.reuse ;  /* 0x0000000d9ac87223 */ /* 0x180fe200000108c5 */
[----:B------:R-:W1:Y:S01]  /*140a0*/  MUFU.EX2 R177, R177 ;  /* 0x000000b100b17308 */ /* 0x000e620000000800 */
        /* <DEDUP_REMOVED lines=13> */
[----:B------:R-:W-:Y:S01]  /*14180*/  FFMA.FTZ R159, R182, R13, -R197 ;  /* 0x0000000db69f7223 */ /* 0x000fe200000108c5 */
[----:B0-----:R-:W-:Y:S01]  /*14190*/  FADD.FTZ R0, R173, R0 ;  /* 0x00000000ad007221 */ /* 0x001fe20000010000 */
[----:B------:R-:W0:Y:S01]  /*141a0*/  MUFU.EX2 R166, R180 ;  /* 0x000000b400a67308 */ /* 0x000e220000000800 */
[----:B------:R-:W-:-:S02]  /*141b0*/  IMAD R170, R19, 0x1000, R208 ;  /* 0x0000100013aa7824 */ /* 0x000fc400078e02d0 */
[----:B--2---:R-:W-:Y:S01]  /*141c0*/  FADD.FTZ R0, R176, R0 ;  /* 0x00000000b0007221 */ /* 0x004fe20000010000 */
[----:B------:R-:W-:Y:S02]  /*141d0*/  IMAD.MOV.U32 R171, RZ, RZ, 0x40000040 ;  /* 0x40000040ffab7424 */ /* 0x000fe400078e00ff */
[----:B------:R-:W-:Y:S01]  /*141e0*/  R2UR UR6, R170 ;  /* 0x00000000aa0672ca */ /* 0x000fe200000e0000 */
[----:B-1----:R-:W-:Y:S01]  /*141f0*/  FADD.FTZ R0, R177, R0 ;  /* 0x00000000b1007221 */ /* 0x002fe20000010000 */
[----:B------:R-:W-:Y:S01]  /*14200*/  MUFU.EX2 R200, R200 ;  /* 0x000000c800c87308 */ /* 0x000fe20000000800 */
[----:B---3--:R1:W-:Y:S01]  /*14210*/  @!P1 STS [R183+0x38420], R21 ;  /* 0x03842015b7009388 */ /* 0x0083e20000000800 */
[----:B------:R-:W-:Y:S01]  /*14220*/  R2UR UR7, R171 ;  /* 0x00000000ab0772ca */ /* 0x000fe200000e0000 */
[-C--:B------:R-:W-:Y:S01]  /*14230*/  FMUL.FTZ R26, R26, R21.reuse ;  /* 0x000000151a1a7220 */ /* 0x080fe20000410000 */
[-C--:B------:R-:W-:Y:S01]  /*14240*/  FMUL.FTZ R27, R27, R21.reuse ;  /* 0x000000151b1b7220 */ /* 0x080fe20000410000 */
[-C--:B------:R-:W-:Y:S01]  /*14250*/  FMUL.FTZ R30, R30, R21.reuse ;  /* 0x000000151e1e7220 */ /* 0x080fe20000410000 */
[-C--:B------:R-:W-:Y:S01]  /*14260*/  FMUL.FTZ R31, R31, R21.reuse ;  /* 0x000000151f1f7220 */ /* 0x080fe20000410000 */
[-C--:B------:R-:W-:Y:S01]  /*14270*/  FMUL.FTZ R34, R34, R21.reuse ;  /* 0x0000001522227220 */ /* 0x080fe20000410000 */
[----:B------:R-:W-:Y:S01]  /*14280*/  MUFU.EX2 R202, R202 ;  /* 0x000000ca00ca7308 */ /* 0x000fe20000000800 */
[----:B0-----:R-:W-:Y:S01]  /*14290*/  FADD.FTZ R0, R166, R0 ;  /* 0x00000000a6007221 */ /* 0x001fe20000010000 */
[----:B------:R-:W-:Y:S01]  /*142a0*/  FMUL.FTZ R35, R35, R21 ;  /* 0x0000001523237220 */ /* 0x000fe20000410000 */
[-CC-:B-1----:R-:W-:Y:S01]  /*142b0*/  FFMA.FTZ R183, R167, R13.reuse, -R197.reuse ;  /* 0x0000000da7b77223 */ /* 0x182fe200000108c5 */
[----:B------:R-:W-:Y:S01]  /*142c0*/  FFMA.FTZ R167, R178, R13, -R197 ;  /* 0x0000000db2a77223 */ /* 0x000fe200000108c5 */
        /* <DEDUP_REMOVED lines=30> */
[----:B------:R-:W-:Y:S01]  /*144b0*/  F2FP.BF16.F32.PACK_AB R156, R161, R160 ;  /* 0x000000a0a19c723e */ /* 0x000fe200000010ff */
[----:B------:R-:W-:Y:S01]  /*144c0*/  FMUL.FTZ R86, R86, R21 ;  /* 0x0000001556567220 */ /* 0x000fe20000410000 */
        /* <DEDUP_REMOVED lines=30> */
[----:B------:R-:W-:Y:S01]  /*146b0*/  F2FP.BF16.F32.PACK_AB R164, R177, R176 ;  /* 0x000000b0b1a4723e */ /* 0x000fe200000010ff */
        /* <DEDUP_REMOVED lines=11> */
[----:B------:R-:W-:Y:S01]  /*14770*/  IMAD.MOV.U32 R171, RZ, RZ, 0x40000040 ;  /* 0x40000040ffab7424 */ /* 0x000fe200078e00ff */
[----:B------:R-:W-:Y:S01]  /*14780*/  MUFU.EX2 R180, R201 ;  /* 0x000000c900b47308 */ /* 0x000fe20000000800 */
[----:B0-----:R-:W-:Y:S01]  /*14790*/  F2FP.BF16.F32.PACK_AB R153, R202, R200 ;  /* 0x000000c8ca99723e */ /* 0x001fe200000010ff */
[----:B------:R-:W-:Y:S01]  /*147a0*/  FFMA.FTZ R12, R21, R12, R200 ;  /* 0x0000000c150c7223 */ /* 0x000fe200000100c8 */
[----:B------:R-:W-:-:S03]  /*147b0*/  FADD.FTZ R0, R197, R0 ;  /* 0x00000000c5007221 */ /* 0x000fc60000010000 */
[----:B------:R-:W-:Y:S02]  /*147c0*/  FADD.FTZ R12, R202, R12 ;  /* 0x0000000cca0c7221 */ /* 0x000fe40000010000 */
[----:B------:R0:W2:Y:S01]  /*147d0*/  MUFU.EX2 R198, R162 ;  /* 0x000000a200c67308 */ /* 0x0000a20000000800 */
[----:B-1----:R-:W-:Y:S01]  /*147e0*/  F2FP.BF16.F32.PACK_AB R157, R179, R178 ;  /* 0x000000b2b39d723e */ /* 0x002fe200000010ff */
[----:B------:R-:W-:-:S04]  /*147f0*/  FADD.FTZ R12, R174, R12 ;  /* 0x0000000cae0c7221 */ /* 0x000fc80000010000 */
[----:B------:R-:W-:Y:S02]  /*14800*/  FADD.FTZ R12, R175, R12 ;  /* 0x0000000caf0c7221 */ /* 0x000fe40000010000 */
[----:B------:R2:W-:Y:S01]  /*14810*/  MUFU.EX2 R169, R163 ;  /* 0x000000a300a97308 */ /* 0x0005e20000000800 */
[----:B0-----:R-:W-:Y:S01]  /*14820*/  F2FP.BF16.F32.PACK_AB R162, R173, R172 ;  /* 0x000000acada2723e */ /* 0x001fe200000010ff */
[----:B------:R-:W-:-:S04]  /*14830*/  FADD.FTZ R12, R178, R12 ;  /* 0x0000000cb20c7221 */ /* 0x000fc80000010000 */
[----:B------:R-:W-:Y:S02]  /*14840*/  FADD.FTZ R12, R179, R12 ;  /* 0x0000000cb30c7221 */ /* 0x000fe40000010000 */
[----:B------:R-:W0:Y:S01]  /*14850*/  MUFU.EX2 R172, R167 ;  /* 0x000000a700ac7308 */ /* 0x000e220000000800 */
[----:B--2---:R-:W-:Y:S01]  /*14860*/  F2FP.BF16.F32.PACK_AB R163, R198, R196 ;  /* 0x000000c4c6a3723e */ /* 0x004fe200000010ff */
[----:B------:R-:W-:-:S04]  /*14870*/  FADD.FTZ R12, R180, R12 ;  /* 0x0000000cb40c7221 */ /* 0x000fc80000010000 */
[----:B------:R-:W-:Y:S02]  /*14880*/  FADD.FTZ R12, R181, R12 ;  /* 0x0000000cb50c7221 */ /* 0x000fe40000010000 */
[----:B------:R1:W-:Y:S02]  /*14890*/  MUFU.EX2 R173, R155 ;  /* 0x0000009b00ad7308 */ /* 0x0003e40000000800 */
[----:B------:R-:W-:-:S04]  /*148a0*/  FADD.FTZ R12, R182, R12 ;  /* 0x0000000cb60c7221 */ /* 0x000fc80000010000 */
[----:B------:R-:W-:Y:S02]  /*148b0*/  FADD.FTZ R12, R183, R12 ;  /* 0x0000000cb70c7221 */ /* 0x000fe40000010000 */
[----:B------:R2:W3:Y:S01]  /*148c0*/  MUFU.EX2 R176, R159 ;  /* 0x0000009f00b07308 */ /* 0x0004e20000000800 */
[----:B-1----:R-:W-:Y:S01]  /*148d0*/  F2FP.BF16.F32.PACK_AB R155, R175, R174 ;  /* 0x000000aeaf9b723e */ /* 0x002fe200000010ff */
[----:B------:R-:W-:Y:S01]  /*148e0*/  BAR.SYNC.DEFER_BLOCKING 0xf, 0x100 ;  /* 0x03c4000000007b1d */ /* 0x000fe20000010000 */
[----:B0-----:R-:W-:Y:S01]  /*148f0*/  F2FP.BF16.F32.PACK_AB R165, R172, R169 ;  /* 0x000000a9aca5723e */ /* 0x001fe200000010ff */
[----:B------:R-:W-:-:S04]  /*14900*/  FADD.FTZ R12, R196, R12 ;  /* 0x0000000cc40c7221 */ /* 0x000fc80000010000 */
[----:B------:R-:W-:Y:S01]  /*14910*/  FADD.FTZ R12, R198, R12 ;  /* 0x0000000cc60c7221 */ /* 0x000fe20000010000 */
[----:B--2---:R-:W-:-:S03]  /*14920*/  F2FP.BF16.F32.PACK_AB R159, R181, R180 ;  /* 0x000000b4b59f723e */ /* 0x004fc600000010ff */
[----:B------:R-:W-:-:S04]  /*14930*/  FADD.FTZ R12, R169, R12 ;  /* 0x0000000ca90c7221 */ /* 0x000fc80000010000 */
[----:B------:R-:W-:Y:S01]  /*14940*/  FADD.FTZ R12, R172, R12 ;  /* 0x0000000cac0c7221 */ /* 0x000fe20000010000 */
[----:B---3--:R-:W-:-:S03]  /*14950*/  F2FP.BF16.F32.PACK_AB R167, R176, R173 ;  /* 0x000000adb0a7723e */ /* 0x008fc600000010ff */
[----:B------:R-:W-:-:S04]  /*14960*/  FADD.FTZ R12, R173, R12 ;  /* 0x0000000cad0c7221 */ /* 0x000fc80000010000 */
        /* <DEDUP_REMOVED lines=40> */
.L_x_5501:
        /* <DEDUP_REMOVED lines=9> */
.L_x_5489:
[----:B------:R-:W-:Y:S05]  /*14c80*/  BSYNC B0 ;  /* 0x0000000000007941 */ /* 0x000fea0003800000 */
.L_x_5488:
[----:B01----:R-:W2:Y:S04]  /*14c90*/  LDL.LU R20, [R1+0x58] ;  /* 0x0000580001147983 */ /* 0x003ea80000300800 */
[----:B------:R-:W0:Y:S04]  /*14ca0*/  SHFL.BFLY PT, R3, R0, 0x2, 0x1f ;  /* 0x0c401f0000037f89 */ /* 0x000e2800000e0000 */
[----:B------:R-:W1:Y:S01]  /*14cb0*/  SHFL.BFLY PT, R5, R12, 0x2, 0x1f ;  /* 0x0c401f000c057f89 */ /* 0x000e6200000e0000 */
[----:B0-----:R-:W-:Y:S01]  /*14cc0*/  FADD.FTZ R3, R3, R0 ;  /* 0x0000000003037221 */ /* 0x001fe20000010000 */
[----:B------:R-:W-:-:S02]  /*14cd0*/  IMAD.MOV.U32 R0, RZ, RZ, -0x800000 ;  /* 0xff800000ff007424 */ /* 0x000fc400078e00ff */
[----:B-1----:R-:W-:Y:S02]  /*14ce0*/  FADD.FTZ R4, R5, R12 ;  /* 0x0000000c05047221 */ /* 0x002fe40000010000 */
        /* <DEDUP_REMOVED lines=9> */
[C---:B------:R-:W-:Y:S01]  /*14d80*/  @P0 FMUL.FTZ R9, R13.reuse, 0.69314718246459960938 ;  /* 0x3f3172180d090820 */ /* 0x040fe20000410000 */
[----:B------:R-:W-:-:S06]  /*14d90*/  @P1 FMUL.FTZ R4, R13, 0.69314718246459960938 ;  /* 0x3f3172180d041820 */ /* 0x000fcc0000410000 */
[----:B------:R-:W1:Y:S01]  /*14da0*/  @P1 MUFU.LG2 R6, R7 ;  /* 0x0000000700061308 */ /* 0x000e620000000c00 */
[----:B0-----:R-:W-:-:S04]  /*14db0*/  @P0 FMUL.FTZ R2, R2, 0.69314718246459960938 ;  /* 0x3f31721802020820 */ /* 0x001fc80000410000 */
[----:B------:R-:W-:Y:S01]  /*14dc0*/  @P0 FFMA.FTZ R0, R9, R14, R2 ;  /* 0x0000000e09000223 */ /* 0x000fe20000010002 */
[----:B------:R-:W-:Y:S02]  /*14dd0*/  IMAD.MOV.U32 R2, RZ, RZ, -0x800000 ;  /* 0xff800000ff027424 */ /* 0x000fe400078e00ff */
[----:B-1----:R-:W-:-:S04]  /*14de0*/  @P1 FMUL.FTZ R3, R6, 0.69314718246459960938 ;  /* 0x3f31721806031820 */ /* 0x002fc80000410000 */
[----:B------:R-:W-:Y:S01]  /*14df0*/  @P1 FFMA.FTZ R2, R4, R168, R3 ;  /* 0x000000a804021223 */ /* 0x000fe20000010003 */
[----:B------:R-:W-:Y:S02]  /*14e00*/  IMAD.MOV R4, RZ, RZ, -R225 ;  /* 0x000000ffff047224 */ /* 0x000fe400078e0ae1 */
[----:B------:R-:W-:-:S03]  /*14e10*/  IMAD.MOV.U32 R3, RZ, RZ, RZ ;  /* 0x000000ffff037224 */ /* 0x000fc600078e00ff */
[----:B------:R-:W-:Y:S01]  /*14e20*/  ISETP.NE.AND P2, PT, R193, R4, PT ;  /* 0x00000004c100720c */ /* 0x000fe20003f45270 */
[----:B------:R-:W-:Y:S02]  /*14e30*/  IMAD.MOV.U32 R4, RZ, RZ, RZ ;  /* 0x000000ffff047224 */ /* 0x000fe400078e00ff */
[----:B------:R-:W0:Y:S01]  /*14e40*/  @P0 MUFU.RCP R3, R5 ;  /* 0x0000000500030308 */ /* 0x000e220000001000 */
[----:B------:R-:W-:-:S07]  /*14e50*/  PLOP3.LUT P0, PT, PT, PT, PT, 0x8, 0x0 ;  /* 0x000000000000781c */ /* 0x000fce0003f0e170 */
[----:B------:R-:W1:Y:S02]  /*14e60*/  @P1 MUFU.RCP R4, R7 ;  /* 0x0000000700041308 */ /* 0x000e640000001000 */
[C---:B------:R-:W-:Y:S02]  /*14e70*/  @!P2 IMAD R9, R19.reuse, 0x40, R194 ;  /* 0x000000401309a824 */ /* 0x040fe400078e02c2 */
[----:B------:R-:W-:Y:S02]  /*14e80*/  VIADD R19, R19, 0x1 ;  /* 0x0000000113137836 */ /* 0x000fe40000000000 */
[----:B------:R-:W-:-:S03]  /*14e90*/  @!P2 IMAD R9, R9, 0x4, R18 ;  /* 0x000000040909a824 */ /* 0x000fc600078e0212 */
[----:B------:R-:W-:Y:S01]  /*14ea0*/  ISETP.NE.AND P1, PT, R19, 0x2, PT ;  /* 0x000000021300780c */ /* 0x000fe20003f25270 */
[-C--:B0-----:R-:W-:Y:S01]  /*14eb0*/  FMUL.FTZ R155, R28, R3.reuse ;  /* 0x000000031c9b7220 */ /* 0x081fe20000410000 */
[----:B------:R0:W-:Y:S01]  /*14ec0*/  @!P2 STS [R9+0x38400], R3 ;  /* 0x038400030900a388 */ /* 0x0001e20000000800 */
        /* <DEDUP_REMOVED lines=65> */
[-C--:B0-----:R-:W-:Y:S01]  /*152e0*/  FMUL.FTZ R3, R27, R4.reuse ;  /* 0x000000041b037220 */ /* 0x081fe20000410000 */
        /* <DEDUP_REMOVED lines=68> */
.L_x_5422:
[----:B------:R-:W-:Y:S05]  /*15730*/  BSYNC B7 ;  /* 0x0000000000077941 */ /* 0x000fea0003800000 */
.L_x_5420:
        /* <DEDUP_REMOVED lines=10> */
[----:B------:R-:W2:Y:S01]  /*157e0*/  S2R R45, SR_SWINHI ;  /* 0x00000000002d7919 */ /* 0x000ea20000002f00 */
[----:B------:R-:W-:Y:S01]  /*157f0*/  F2FP.BF16.F32.PACK_AB R7, R31, R7 ;  /* 0x000000071f07723e */ /* 0x000fe200000010ff */
[----:B------:R-:W-:Y:S01]  /*15800*/  ULDC.64 UR4, c[0x0][0xd00] ;  /* 0x0003400000047ab9 */ /* 0x000fe20000000a00 */
[----:B-1----:R-:W-:Y:S01]  /*15810*/  F2FP.BF16.F32.PACK_AB R4, R6, R8 ;  /* 0x000000080604723e */ /* 0x002fe200000010ff */
[----:B------:R-:W3:Y:S04]  /*15820*/  LDL.LU R70, [R1+0x4c] ;  /* 0x00004c0001467983 */ /* 0x000ee80000300800 */
[----:B------:R-:W3:Y:S01]  /*15830*/  LDL.LU R66, [R1+0x50] ;  /* 0x0000500001427983 */ /* 0x000ee20000300800 */
[----:B------:R-:W-:-:S02]  /*15840*/  F2FP.BF16.F32.PACK_AB R5, R3, R5 ;  /* 0x000000050305723e */ /* 0x000fc400000010ff */
[----:B0-----:R-:W-:Y:S02]  /*15850*/  MOV R20, R18 ;  /* 0x0000001200147202 */ /* 0x001fe40000000f00 */
[----:B--2---:R-:W-:Y:S02]  /*15860*/  MOV R21, R45 ;  /* 0x0000002d00157202 */ /* 0x004fe40000000f00 */
[----:B------:R-:W-:Y:S02]  /*15870*/  F2FP.BF16.F32.PACK_AB R6, R152, R155 ;  /* 0x0000009b9806723e */ /* 0x000fe400000010ff */
[----:B------:R-:W-:Y:S02]  /*15880*/  F2FP.BF16.F32.PACK_AB R11, R39, R11 ;  /* 0x0000000b270b723e */ /* 0x000fe400000010ff */
[----:B------:R-:W-:Y:S02]  /*15890*/  F2FP.BF16.F32.PACK_AB R8, R10, R153 ;  /* 0x000000990a08723e */ /* 0x000fe400000010ff */
[----:B------:R-:W-:-:S02]  /*158a0*/  F2FP.BF16.F32.PACK_AB R9, R35, R9 ;  /* 0x000000092309723e */ /* 0x000fc400000010ff */
[----:B------:R-:W-:Y:S01]  /*158b0*/  F2FP.BF16.F32.PACK_AB R10, R14, R36 ;  /* 0x000000240e0a723e */ /* 0x000fe200000010ff */
[----:B------:R-:W0:Y:S01]  /*158c0*/  S2R R90, SR_TID.X ;  /* 0x00000000005a7919 */ /* 0x000e220000002100 */
        /* <DEDUP_REMOVED lines=18> */
[----:B0-----:R-:W-:Y:S01]  /*159f0*/  VIADD R90, R90, 0xffffff80 ;  /* 0xffffff805a5a7836 */ /* 0x001fe20000000000 */
[----:B------:R-:W-:Y:S02]  /*15a00*/  F2FP.BF16.F32.PACK_AB R146, R149, R148 ;  /* 0x000000949592723e */ /* 0x000fe400000010ff */
[----:B------:R-:W-:Y:S02]  /*15a10*/  F2FP.BF16.F32.PACK_AB R147, R151, R150 ;  /* 0x000000969793723e */ /* 0x000fe400000010ff */
[----:B------:R-:W-:-:S04]  /*15a20*/  SHF.R.S32.HI R97, RZ, 0x1f, R90 ;  /* 0x0000001fff617819 */ /* 0x000fc8000001145a */
[----:B------:R-:W-:-:S04]  /*15a30*/  LEA.HI R97, R97, R90, RZ, 0x3 ;  /* 0x0000005a61617211 */ /* 0x000fc800078f18ff */
[----:B------:R-:W-:Y:S01]  /*15a40*/  SHF.R.S32.HI R97, RZ, 0x3, R97 ;  /* 0x00000003ff617819 */ /* 0x000fe20000011461 */
[----:B------:R-:W-:Y:S01]  /*15a50*/  BAR.SYNC.DEFER_BLOCKING 0x1, 0x100 ;  /* 0x0044000000007b1d */ /* 0x000fe20000010000 */
[----:B----4-:R-:W-:-:S03]  /*15a60*/  IMAD.WIDE R44, R30, 0x2, R20 ;  /* 0x000000021e2c7825 */ /* 0x010fc600078e0214 */
[----:B------:R-:W-:Y:S01]  /*15a70*/  LOP3.LUT R49, R44, 0x380, RZ, 0xc0, !PT ;  /* 0x000003802c317812 */ /* 0x000fe200078ec0ff */
[----:B------:R-:W-:-:S03]  /*15a80*/  IMAD.MOV.U32 R31, RZ, RZ, R45 ;  /* 0x000000ffff1f7224 */ /* 0x000fc600078e002d */
[----:B------:R-:W-:-:S04]  /*15a90*/  SHF.R.U64 R49, R49, 0x3, RZ ;  /* 0x0000000331317819 */ /* 0x000fc800000012ff */
[----:B------:R-:W-:Y:S02]  /*15aa0*/  LOP3.LUT R30, R49, R44, RZ, 0x3c, !PT ;  /* 0x0000002c311e7212 */ /* 0x000fe400078e3cff */
[----:B---3--:R-:W-:Y:S02]  /*15ab0*/  IADD3 R24, P0, R44, 0x20, RZ ;  /* 0x000000202c187810 */ /* 0x008fe40007f1e0ff */
[----:B------:R-:W-:-:S05]  /*15ac0*/  MOV R30, R30 ;  /* 0x0000001e001e7202 */ /* 0x000fca0000000f00 */
[----:B------:R0:W-:Y:S01]  /*15ad0*/  STSM.16.M88.4 [R30], R4 ;  /* 0x000000041e007844 */ /* 0x0001e20000000200 */
[----:B------:R-:W-:Y:S01]  /*15ae0*/  LOP3.LUT R3, R24, 0x380, RZ, 0xc0, !PT ;  /* 0x0000038018037812 */ /* 0x000fe200078ec0ff */
[----:B0-----:R-:W-:Y:S01]  /*15af0*/  IMAD.X R5, RZ, RZ, R45, P0 ;  /* 0x000000ffff057224 */ /* 0x001fe200000e062d */
        /* <DEDUP_REMOVED lines=41> */
[C---:B0-----:R-:W-:Y:S02]  /*15d90*/  IADD3 R9, P0, R44.reuse, 0x4020, RZ ;  /* 0x000040202c097810 */ /* 0x041fe40007f1e0ff */
[C---:B------:R-:W-:Y:S02]  /*15da0*/  IADD3 R11, P2, R44.reuse, 0x6000, RZ ;  /* 0x000060002c0b7810 */ /* 0x040fe40007f5e0ff */
[C---:B-1----:R-:W-:Y:S02]  /*15db0*/  IADD3 R6, P6, R44.reuse, 0x6020, RZ ;  /* 0x000060202c067810 */ /* 0x042fe40007fde0ff */
        /* <DEDUP_REMOVED lines=40> */
[----:B------:R-:W-:Y:S02]  /*16040*/  F2FP.BF16.F32.PACK_AB R4, R159, R161 ;  /* 0x000000a19f04723e */ /* 0x000fe400000010ff */
[----:B------:R-:W-:Y:S02]  /*16050*/  F2FP.BF16.F32.PACK_AB R5, R51, R50 ;  /* 0x000000323305723e */ /* 0x000fe400000010ff */
[----:B------:R-:W-:Y:S02]  /*16060*/  F2FP.BF16.F32.PACK_AB R6, R157, R160 ;  /* 0x000000a09d06723e */ /* 0x000fe400000010ff */
[----:B------:R-:W-:-:S02]  /*16070*/  F2FP.BF16.F32.PACK_AB R7, R55, R54 ;  /* 0x000000363707723e */ /* 0x000fc400000010ff */
[----:B------:R-:W-:Y:S02]  /*16080*/  LOP3.LUT R3, R44, 0x380, RZ, 0xc0, !PT ;  /* 0x000003802c037812 */ /* 0x000fe400078ec0ff */
[----:B------:R-:W-:Y:S02]  /*16090*/  MOV R36, R48 ;  /* 0x0000003000247202 */ /* 0x000fe40000000f00 */
[----:B------:R-:W-:Y:S02]  /*160a0*/  F2FP.BF16.F32.PACK_AB R8, R156, R158 ;  /* 0x0000009e9c08723e */ /* 0x000fe400000010ff */
[----:B------:R-:W-:Y:S02]  /*160b0*/  F2FP.BF16.F32.PACK_AB R9, R59, R58 ;  /* 0x0000003a3b09723e */ /* 0x000fe400000010ff */
[----:B------:R-:W-:Y:S02]  /*160c0*/  F2FP.BF16.F32.PACK_AB R10, R61, R60 ;  /* 0x0000003c3d0a723e */ /* 0x000fe400000010ff */
[----:B------:R-:W-:-:S02]  /*160d0*/  F2FP.BF16.F32.PACK_AB R11, R63, R62 ;  /* 0x0000003e3f0b723e */ /* 0x000fc400000010ff */
[----:B------:R-:W-:Y:S02]  /*160e0*/  MOV R49, R30 ;  /* 0x0000001e00317202 */ /* 0x000fe40000000f00 */
[----:B------:R-:W-:Y:S02]  /*160f0*/  F2FP.BF16.F32.PACK_AB R12, R65, R64 ;  /* 0x00000040410c723e */ /* 0x000fe400000010ff */
[----:B------:R-:W-:Y:S02]  /*16100*/  MOV R48, R34 ;  /* 0x0000002200307202 */ /* 0x000fe40000000f00 */
[----:B------:R-:W-:Y:S02]  /*16110*/  F2FP.BF16.F32.PACK_AB R28, R73, R72 ;  /* 0x00000048491c723e */ /* 0x000fe400000010ff */
[----:B------:R-:W-:Y:S02]  /*16120*/  F2FP.BF16.F32.PACK_AB R30, R77, R76 ;  /* 0x0000004c4d1e723e */ /* 0x000fe400000010ff */
[----:B------:R-:W-:Y:S01]  /*16130*/  F2FP.BF16.F32.PACK_AB R31, R79, R78 ;  /* 0x0000004e4f1f723e */ /* 0x000fe200000010ff */
[----:B------:R-:W-:Y:S01]  /*16140*/  STSM.16.M88.4 [R56], R4 ;  /* 0x0000000438007844 */ /* 0x000fe20000000200 */
[----:B------:R-:W-:-:S02]  /*16150*/  F2FP.BF16.F32.PACK_AB R32, R81, R80 ;  /* 0x000000505120723e */ /* 0x000fc400000010ff */
        /* <DEDUP_REMOVED lines=11> */
[----:B0-----:R-:W-:Y:S02]  /*16210*/  F2FP.BF16.F32.PACK_AB R38, R93, R92 ;  /* 0x0000005c5d26723e */ /* 0x001fe400000010ff */
[----:B------:R-:W-:Y:S02]  /*16220*/  F2FP.BF16.F32.PACK_AB R4, R105, R104 ;  /* 0x000000686904723e */ /* 0x000fe400000010ff */
[----:B------:R-:W-:Y:S02]  /*16230*/  F2FP.BF16.F32.PACK_AB R5, R107, R106 ;  /* 0x0000006a6b05723e */ /* 0x000fe400000010ff */
[----:B-1----:R-:W-:-:S02]  /*16240*/  F2FP.BF16.F32.PACK_AB R36, R89, R88 ;  /* 0x000000585924723e */ /* 0x002fc400000010ff */
[----:B------:R-:W-:Y:S02]  /*16250*/  F2FP.BF16.F32.PACK_AB R6, R109, R108 ;  /* 0x0000006c6d06723e */ /* 0x000fe400000010ff */
[----:B--2---:R-:W-:Y:S02]  /*16260*/  F2FP.BF16.F32.PACK_AB R39, R95, R94 ;  /* 0x0000005e5f27723e */ /* 0x004fe400000010ff */
[----:B------:R-:W-:Y:S01]  /*16270*/  F2FP.BF16.F32.PACK_AB R7, R111, R110 ;  /* 0x0000006e6f07723e */ /* 0x000fe200000010ff */
[----:B------:R-:W-:Y:S02]  /*16280*/  IMAD.X R45, RZ, RZ, R45, P1 ;  /* 0x000000ffff2d7224 */ /* 0x000fe400008e062d */
[----:B------:R-:W-:Y:S01]  /*16290*/  STSM.16.M88.4 [R3], R36 ;  /* 0x0000002403007844 */ /* 0x000fe20000000200 */
[----:B------:R-:W-:Y:S02]  /*162a0*/  F2FP.BF16.F32.PACK_AB R8, R113, R112 ;  /* 0x000000707108723e */ /* 0x000fe400000010ff */
[----:B------:R-:W-:Y:S01]  /*162b0*/  F2FP.BF16.F32.PACK_AB R9, R115, R114 ;  /* 0x000000727309723e */ /* 0x000fe200000010ff */
[----:B------:R-:W-:Y:S01]  /*162c0*/  STSM.16.M88.4 [R46], R40 ;  /* 0x000000282e007844 */ /* 0x000fe20000000200 */
[----:B------:R-:W-:-:S02]  /*162d0*/  F2FP.BF16.F32.PACK_AB R10, R117, R116 ;  /* 0x00000074750a723e */ /* 0x000fc400000010ff */
[----:B------:R-:W-:Y:S01]  /*162e0*/  F2FP.BF16.F32.PACK_AB R11, R119, R118 ;  /* 0x00000076770b723e */ /* 0x000fe200000010ff */
[----:B------:R0:W-:Y:S01]  /*162f0*/  STSM.16.M88.4 [R48], R4 ;  /* 0x0000000430007844 */ /* 0x0001e20000000200 */
[----:B------:R-:W-:Y:S02]  /*16300*/  F2FP.BF16.F32.PACK_AB R12, R121, R120 ;  /* 0x00000078790c723e */ /* 0x000fe400000010ff */
[----:B------:R-:W-:Y:S02]  /*16310*/  F2FP.BF16.F32.PACK_AB R13, R123, R122 ;  /* 0x0000007a7b0d723e */ /* 0x000fe400000010ff */
[----:B------:R-:W-:Y:S02]  /*16320*/  F2FP.BF16.F32.PACK_AB R14, R125, R124 ;  /* 0x0000007c7d0e723e */ /* 0x000fe400000010ff */
[----:B------:R-:W-:Y:S02]  /*16330*/  F2FP.BF16.F32.PACK_AB R15, R127, R126 ;  /* 0x0000007e7f0f723e */ /* 0x000fe400000010ff */
[----:B------:R-:W-:Y:S01]  /*16340*/  ISETP.NE.U32.AND P0, PT, RZ, UR4, PT ;  /* 0x00000004ff007c0c */ /* 0x000fe2000bf05070 */
[----:B------:R1:W-:Y:S01]  /*16350*/  STSM.16.M88.4 [R49], R8 ;  /* 0x0000000831007844 */ /* 0x0003e20000000200 */
[----:B------:R-:W-:-:S02]  /*16360*/  MOV R44, R44 ;  /* 0x0000002c002c7202 */ /* 0x000fc40000000f00 */
[----:B0-----:R-:W-:Y:S01]  /*16370*/  IADD3 R4, P1, R70, UR4, RZ ;  /* 0x0000000446047c10 */ /* 0x001fe2000ff3e0ff */
[----:B------:R0:W-:Y:S01]  /*16380*/  STSM.16.M88.4 [R52], R12 ;  /* 0x0000000c34007844 */ /* 0x0001e20000000200 */
[----:B------:R-:W-:Y:S02]  /*16390*/  ISETP.NE.AND.EX P0, PT, RZ, UR5, PT, P0 ;  /* 0x00000005ff007c0c */ /* 0x000fe4000bf05300 */
[----:B------:R-:W-:Y:S01]  /*163a0*/  IADD3.X R5, R66, UR5, RZ, P1, !PT ;  /* 0x0000000542057c10 */ /* 0x000fe20008ffe4ff */
[----:B------:R-:W-:Y:S01]  /*163b0*/  ULDC.64 UR4, c[0x0][0xd08] ;  /* 0x0003420000047ab9 */ /* 0x000fe20000000a00 */
[----:B------:R-:W-:Y:S01]  /*163c0*/  STSM.16.M88.4 [R24], R128 ;  /* 0x0000008018007844 */ /* 0x000fe20000000200 */
[----:B------:R-:W-:-:S03]  /*163d0*/  ISETP.NE.U32.AND P6, PT, RZ, UR4, PT ;  /* 0x00000004ff007c0c */ /* 0x000fc6000bfc5070 */
[----:B------:R-:W-:Y:S01]  /*163e0*/  STSM.16.M88.4 [R47], R136 ;  /* 0x000000882f007844 */ /* 0x000fe20000000200 */
[----:B------:R-:W-:-:S03]  /*163f0*/  ISETP.NE.AND.EX P6, PT, RZ, UR5, PT, P6 ;  /* 0x00000005ff007c0c */ /* 0x000fc6000bfc5360 */
[----:B------:R2:W-:Y:S01]  /*16400*/  STSM.16.M88.4 [R44], R144 ;  /* 0x000000902c007844 */ /* 0x0005e20000000200 */
[----:B------:R-:W-:Y:S02]  /*16410*/  IMAD R7, R97, 0x40, R209 ;  /* 0x0000004061077824 */ /* 0x000fe400078e02d1 */
[----:B------:R-:W-:Y:S01]  /*16420*/  IMAD.MOV.U32 R80, RZ, RZ, RZ ;  /* 0x000000ffff507224 */ /* 0x000fe200078e00ff */
[----:B------:R-:W-:Y:S01]  /*16430*/  BAR.SYNC.DEFER_BLOCKING 0x1, 0x100 ;  /* 0x0044000000007b1d */ /* 0x000fe20000010000 */
[----:B------:R-:W-:-:S05]  /*16440*/  IMAD.WIDE R6, R7, 0x2, R20 ;  /* 0x0000000207067825 */ /* 0x000fca00078e0214 */
[----:B-1----:R-:W-:Y:S01]  /*16450*/  @P6 IADD3 R10, P4, R70, UR4, RZ ;  /* 0x00000004460a6c10 */ /* 0x002fe2000ff9e0ff */
[----:B------:R-:W-:Y:S02]  /*16460*/  ULDC UR4, c[0x0][0xb88] ;  /* 0x0002e20000047ab9 */ /* 0x000fe40000000800 */
[----:B------:R-:W-:Y:S01]  /*16470*/  IMAD.U32 R20, RZ, RZ, UR4 ;  /* 0x00000004ff147e24 */ /* 0x000fe2000f8e00ff */
[----:B------:R-:W-:Y:S01]  /*16480*/  @P6 IADD3.X R11, R66, UR5, RZ, P4, !PT ;  /* 0x00000005420b6c10 */ /* 0x000fe2000a7fe4ff */
[----:B------:R1:W5:Y:S04]  /*16490*/  @P0 LDG.E R80, desc[UR40][R4.64] ;  /* 0x0000002804500981 */ /* 0x000368000c1e1900 */
[----:B------:R1:W5:Y:S01]  /*164a0*/  @P6 LDG.E R20, desc[UR40][R10.64] ;  /* 0x000000280a146981 */ /* 0x000362000c1e1900 */
[----:B------:R-:W-:-:S02]  /*164b0*/  IADD3 R9, P1, R6, 0x1000, RZ ;  /* 0x0000100006097810 */ /* 0x000fc40007f3e0ff */
[C---:B0-----:R-:W-:Y:S02]  /*164c0*/  IADD3 R13, P2, R6.reuse, 0x2000, RZ ;  /* 0x00002000060d7810 */ /* 0x041fe40007f5e0ff */
[C---:B------:R-:W-:Y:S02]  /*164d0*/  IADD3 R29, P3, R6.reuse, 0x3000, RZ ;  /* 0x00003000061d7810 */ /* 0x040fe40007f7e0ff */
[----:B------:R-:W-:Y:S02]  /*164e0*/  IADD3 R33, P4, R6, 0x4000, RZ ;  /* 0x0000400006217810 */ /* 0x000fe40007f9e0ff */
        /* <DEDUP_REMOVED lines=41> */
[----:B-1----:R-:W-:Y:S06]  /*16780*/  @P6 BRA `(.L_x_5505) ;  /* 0x0000000000106947 */ /* 0x002fec0003800000 */
[----:B------:R-:W-:Y:S05]  /*16790*/  @!P0 BRA `(.L_x_5505) ;  /* 0x00000000000c8947 */ /* 0x000fea0003800000 */
[----:B------:R-:W2:Y:S04]  /*167a0*/  LDG.E R3, desc[UR40][R4.64] ;  /* 0x0000002804037981 */ /* 0x000ea8000c1e1900 */
[----:B-----5:R-:W2:Y:S02]  /*167b0*/  LDG.E R20, desc[UR40][R4.64+0x4] ;  /* 0x0000042804147981 */ /* 0x020ea4000c1e1900 */
[----:B--2---:R-:W-:-:S07]  /*167c0*/  IMAD.IADD R20, R20, 0x1, -R3 ;  /* 0x0000000114147824 */ /* 0x004fce00078e0a03 */
.L_x_5505:
[----:B------:R-:W-:Y:S01]  /*167d0*/  ISETP.NE.AND P6, PT, R14, RZ, PT ;  /* 0x000000ff0e00720c */ /* 0x000fe20003fc5270 */
[----:B------:R-:W0:Y:S01]  /*167e0*/  S2R R4, SR_TID.X ;  /* 0x0000000000047919 */ /* 0x000e220000002100 */
[----:B------:R-:W2:Y:S01]  /*167f0*/  LDL.LU R14, [R1+0x54] ;  /* 0x00005400010e7983 */ /* 0x000ea20000300800 */
[--C-:B------:R-:W-:Y:S02]  /*16800*/  IMAD.X R57, RZ, RZ, R7.reuse, P5 ;  /* 0x000000ffff397224 */ /* 0x100fe400028e0607 */
[----:B------:R-:W-:Y:S01]  /*16810*/  IMAD.X R37, RZ, RZ, R7, P6 ;  /* 0x000000ffff257224 */ /* 0x000fe200030e0607 */
[----:B------:R-:W3:Y:S04]  /*16820*/  LDL.LU R11, [R1+0x5c] ;  /* 0x00005c00010b7983 */ /* 0x000ee80000300800 */
        /* <DEDUP_REMOVED lines=59> */
[----:B------:R-:W1:Y:S01]  /*16be0*/  @P0 LDC R31, c[0x0][0xcf0] ;  /* 0x00033c00ff1f0b82 */ /* 0x000e620000000800 */
[----:B--2---:R-:W-:-:S04]  /*16bf0*/  IMAD.IADD R30, R14, 0x1, R212 ;  /* 0x000000010e1e7824 */ /* 0x004fc800078e02d4 */
        /* <DEDUP_REMOVED lines=28> */
[----:B------:R-:W1:Y:S06]  /*16dc0*/  SHFL.IDX PT, R11, R30, 0x1, 0x1c1f ;  /* 0x003c1f001e0b7f89 */ /* 0x000e6c00000e0000 */
[----:B0-----:R0:W-:Y:S04]  /*16dd0*/  @!P1 ST.E desc[UR40][R6.64], R0 ;  /* 0x0000000006009985 */ /* 0x0011e8000c101928 */
[----:B-1----:R0:W-:Y:S02]  /*16de0*/  @!P0 ST.E desc[UR40][R10.64], R2 ;  /* 0x000000020a008985 */ /* 0x0021e4000c101928 */
.L_x_5506:
        /* <DEDUP_REMOVED lines=29> */
[----:B------:R-:W5:Y:S01]  /*16fc0*/  LD.E.128 R56, desc[UR40][R56.64] ;  /* 0x0000002838387980 */ /* 0x000f62000c101d00 */
[----:B------:R-:W-:-:S02]  /*16fd0*/  IMAD.IADD R3, R3, 0x1, R81 ;  /* 0x0000000103037824 */ /* 0x000fc400078e0251 */
[----:B------:R-:W-:Y:S01]  /*16fe0*/  IMAD R81, R82, 0x20, R97 ;  /* 0x0000002052517824 */ /* 0x000fe200078e0261 */
[----:B------:R-:W5:Y:S01]  /*16ff0*/  LD.E.128 R60, desc[UR40][R60.64] ;  /* 0x000000283c3c7980 */ /* 0x000f62000c101d00 */
[----:B------:R-:W-:Y:S02]  /*17000*/  IMAD R24, R24, UR4, RZ ;  /* 0x0000000418187c24 */ /* 0x000fe4000f8e02ff */
[----:B------:R-:W-:Y:S01]  /*17010*/  VIADD R98, R209, 0x40 ;  /* 0x00000040d1627836 */ /* 0x000fe20000000000 */
[----:B------:R-:W5:Y:S01]  /*17020*/  LD.E.128 R64, desc[UR40][R64.64] ;  /* 0x0000002840407980 */ /* 0x000f62000c101d00 */
[----:B------:R-:W-:Y:S02]  /*17030*/  IMAD.IADD R82, R212, 0x1, R81 ;  /* 0x00000001d4527824 */ /* 0x000fe400078e0251 */
[----:B------:R-:W-:Y:S01]  /*17040*/  IMAD R83, R21, UR5, R24 ;  /* 0x0000000515537c24 */ /* 0x000fe2000f8e0218 */
[----:B0-----:R-:W-:Y:S01]  /*17050*/  ISETP.GE.AND P0, PT, R98, R0, PT ;  /* 0x000000006200720c */ /* 0x001fe20003f06270 */
[----:B------:R-:W-:Y:S01]  /*17060*/  VIADD R96, R209, 0x80 ;  /* 0x00000080d1607836 */ /* 0x000fe20000000000 */
[----:B------:R-:W5:Y:S01]  /*17070*/  LD.E.128 R68, desc[UR40][R68.64] ;  /* 0x0000002844447980 */ /* 0x000f62000c101d00 */
[----:B-1----:R-:W-:Y:S01]  /*17080*/  @P1 IMAD.HI.U32 R24, R82, R87, RZ ;  /* 0x0000005752181227 */ /* 0x002fe200078e00ff */
[----:B------:R-:W-:-:S02]  /*17090*/  SEL R80, RZ, 0xffffffff, P0 ;  /* 0xffffffffff507807 */ /* 0x000fc40000000000 */
[----:B------:R-:W5:Y:S01]  /*170a0*/  LD.E.128 R72, desc[UR40][R72.64] ;  /* 0x0000002848487980 */ /* 0x000f62000c101d00 */
[----:B------:R-:W-:Y:S01]  /*170b0*/  IMAD.WIDE.U32 R2, R21, UR4, R2 ;  /* 0x0000000415027c25 */ /* 0x000fe2000f8e0002 */
[-C--:B------:R-:W-:Y:S01]  /*170c0*/  ISETP.GE.AND P0, PT, R96, R0.reuse, PT ;  /* 0x000000006000720c */ /* 0x080fe20003f06270 */
[----:B------:R-:W-:Y:S01]  /*170d0*/  ULDC.64 UR4, c[0x0][0xbe0] ;  /* 0x0002f80000047ab9 */ /* 0x000fe20000000a00 */
[----:B------:R-:W5:Y:S01]  /*170e0*/  LD.E.128 R76, desc[UR40][R76.64] ;  /* 0x000000284c4c7980 */ /* 0x000f62000c101d00 */
[----:B------:R-:W-:Y:S01]  /*170f0*/  IMAD.MOV.U32 R21, RZ, RZ, R82 ;  /* 0x000000ffff157224 */ /* 0x000fe200078e0052 */
[----:B--2---:R-:W-:Y:S01]  /*17100*/  @P1 SHF.R.U32.HI R21, RZ, R89, R24 ;  /* 0x00000059ff151219 */ /* 0x004fe20000011618 */
[C---:B------:R-:W-:Y:S01]  /*17110*/  VIADD R94, R209.reuse, 0xc0 ;  /* 0x000000c0d15e7836 */ /* 0x040fe20000000000 */
[-C--:B------:R-:W-:Y:S01]  /*17120*/  ISETP.GE.AND P1, PT, R209, R0.reuse, PT ;  /* 0x00000000d100720c */ /* 0x080fe20003f26270 */
[----:B------:R-:W-:Y:S01]  /*17130*/  IMAD.IADD R3, R3, 0x1, R83 ;  /* 0x0000000103037824 */ /* 0x000fe200078e0253 */
[----:B------:R-:W-:Y:S01]  /*17140*/  @!PT LDS RZ, [RZ] ;  /* 0x00000000fffff984 */ /* 0x000fe20000000800 */
[----:B------:R-:W-:Y:S01]  /*17150*/  @!PT LDS RZ, [RZ] ;  /* 0x00000000fffff984 */ /* 0x000fe20000000800 */
[----:B------:R-:W-:Y:S01]  /*17160*/  @!PT LDS RZ, [RZ] ;  /* 0x00000000fffff984 */ /* 0x000fe20000000800 */
[----:B------:R-:W-:Y:S01]  /*17170*/  @!PT LDS RZ, [RZ] ;  /* 0x00000000fffff984 */ /* 0x000fe20000000800 */
[----:B------:R0:W-:Y:S06]  /*17180*/  MEMBAR.ALL.CTA ;  /* 0x0000000000007992 */ /* 0x0001ec0000008000 */
[----:B0-----:R-:W0:Y:S01]  /*17190*/  FENCE.VIEW.ASYNC.S ;  /* 0x00000000000073c6 */ /* 0x001e220000000000 */
[----:B------:R-:W-:Y:S01]  /*171a0*/  IMAD.SHL.U32 R83, R80, 0x2, RZ ;  /* 0x0000000250537824 */ /* 0x000fe200078e00ff */
[----:B------:R-:W-:Y:S01]  /*171b0*/  SEL R24, RZ, 0x1, P1 ;  /* 0x00000001ff187807 */ /* 0x000fe20000800000 */
[--C-:B------:R-:W-:Y:S01]  /*171c0*/  IMAD.MOV R81, RZ, RZ, -R21.reuse ;  /* 0x000000ffff517224 */ /* 0x100fe200078e0a15 */
[----:B------:R-:W-:Y:S01]  /*171d0*/  SEL R80, RZ, 0xffffffff, P0 ;  /* 0xffffffffff507807 */ /* 0x000fe20000000000 */
[----:B------:R-:W-:Y:S01]  /*171e0*/  VIADD R92, R209, 0x100 ;  /* 0x00000100d15c7836 */ /* 0x000fe20000000000 */
[-C--:B------:R-:W-:Y:S01]  /*171f0*/  ISETP.GE.AND P0, PT, R94, R0.reuse, PT ;  /* 0x000000005e00720c */ /* 0x080fe20003f06270 */
[----:B------:R-:W-:Y:S01]  /*17200*/  IMAD R81, R85, R81, R82 ;  /* 0x0000005155517224 */ /* 0x000fe200078e0252 */
[----:B------:R-:W-:Y:S01]  /*17210*/  LOP3.LUT R24, R83, 0x2, R24, 0xe2, !PT ;  /* 0x0000000253187812 */ /* 0x000fe200078ee218 */
[----:B------:R-:W-:Y:S01]  /*17220*/  IMAD.SHL.U32 R83, R80, 0x4, RZ ;  /* 0x0000000450537824 */ /* 0x000fe200078e00ff */
[----:B------:R-:W-:Y:S01]  /*17230*/  SEL R80, RZ, 0xffffffff, P0 ;  /* 0xffffffffff507807 */ /* 0x000fe20000000000 */
[----:B------:R-:W-:Y:S01]  /*17240*/  VIADD R90, R209, 0x140 ;  /* 0x00000140d15a7836 */ /* 0x000fe20000000000 */
[----:B------:R-:W-:Y:S01]  /*17250*/  SHF.R.S32.HI R82, RZ, 0x1f, R21 ;  /* 0x0000001fff527819 */ /* 0x000fe20000011415 */
[----:B------:R-:W-:Y:S01]  /*17260*/  IMAD.WIDE.U32 R2, R21, UR4, R2 ;  /* 0x0000000415027c25 */ /* 0x000fe2000f8e0002 */
[-C--:B------:R-:W-:Y:S01]  /*17270*/  ISETP.GE.AND P0, PT, R92, R0.reuse, PT ;  /* 0x000000005c00720c */ /* 0x080fe20003f06270 */
[----:B------:R-:W-:Y:S01]  /*17280*/  BSSY B1, `(.L_x_5507) ;  /* 0x0000055000017945 */ /* 0x000fe20003800000 */
[----:B------:R-:W-:Y:S01]  /*17290*/  LOP3.LUT R24, R83, 0x4, R24, 0xe2, !PT ;  /* 0x0000000453187812 */ /* 0x000fe200078ee218 */
        /* <DEDUP_REMOVED lines=17> */
[----:B------:R-:W-:Y:S01]  /*173b0*/  IMAD R85, R20, R85, RZ ;  /* 0x0000005514557224 */ /* 0x000fe200078e02ff */
[----:B------:R-:W-:Y:S01]  /*173c0*/  SEL R21, RZ, 0x40, P0 ;  /* 0x00000040ff157807 */ /* 0x000fe20000000000 */
[----:B------:R-:W-:Y:S02]  /*173d0*/  IMAD.IADD R212, R97, 0x1, R212 ;  /* 0x0000000161d47824 */ /* 0x000fe400078e02d4 */
[----:B------:R-:W-:Y:S01]  /*173e0*/  VIADD R86, R209, 0x1c0 ;  /* 0x000001c0d1567836 */ /* 0x000fe20000000000 */
[----:B------:R-:W-:Y:S01]  /*173f0*/  LOP3.LUT R24, R24, R21, RZ, 0xfc, !PT ;  /* 0x0000001518187212 */ /* 0x000fe200078efcff */
[C---:B------:R-:W-:Y:S01]  /*17400*/  IMAD R83, R81.reuse, UR5, R80 ;  /* 0x0000000551537c24 */ /* 0x040fe2000f8e0250 */
[----:B------:R-:W-:Y:S01]  /*17410*/  ISETP.GE.AND P1, PT, R212, R85, PT ;  /* 0x00000055d400720c */ /* 0x000fe20003f26270 */
[----:B------:R-:W-:Y:S01]  /*17420*/  IMAD.WIDE.U32 R2, R81, UR4, R2 ;  /* 0x0000000451027c25 */ /* 0x000fe2000f8e0002 */
[----:B------:R-:W-:Y:S01]  /*17430*/  ULDC.64 UR4, c[0x0][0xb80] ;  /* 0x0002e00000047ab9 */ /* 0x000fe20000000a00 */
[----:B------:R-:W-:-:S02]  /*17440*/  ISETP.GE.AND P0, PT, R86, R0, PT ;  /* 0x000000005600720c */ /* 0x000fc40003f06270 */
[----:B------:R-:W-:Y:S01]  /*17450*/  IMAD.IADD R21, R3, 0x1, R83 ;  /* 0x0000000103157824 */ /* 0x000fe200078e0253 */
[----:B------:R-:W-:Y:S01]  /*17460*/  LEA R83, P2, R2, UR4, 0x1 ;  /* 0x0000000402537c11 */ /* 0x000fe2000f8408ff */
[----:B------:R-:W-:Y:S01]  /*17470*/  VIADD R20, R18, 0x38820 ;  /* 0x0003882012147836 */ /* 0x000fe20000000000 */
[----:B------:R-:W-:Y:S01]  /*17480*/  SEL R3, RZ, 0x80, P0 ;  /* 0x00000080ff037807 */ /* 0x000fe20000000000 */
[C---:B------:R-:W-:Y:S01]  /*17490*/  VIADD R87, R209.reuse, 0x1c0 ;  /* 0x000001c0d1577836 */ /* 0x040fe20000000000 */
[----:B------:R-:W-:Y:S01]  /*174a0*/  LEA.HI.X R84, R2, UR5, R21, 0x1, P2 ;  /* 0x0000000502547c11 */ /* 0x000fe200090f0c15 */
[C---:B------:R-:W-:Y:S01]  /*174b0*/  VIADD R89, R209.reuse, 0x180 ;  /* 0x00000180d1597836 */ /* 0x040fe20000000000 */
[----:B------:R-:W-:Y:S01]  /*174c0*/  PRMT R20, RZ, 0x654, R20 ;  /* 0x00000654ff147816 */ /* 0x000fe20000000014 */
[C---:B------:R-:W-:Y:S01]  /*174d0*/  VIADD R91, R209.reuse, 0x140 ;  /* 0x00000140d15b7836 */ /* 0x040fe20000000000 */
[----:B------:R-:W-:Y:S01]  /*174e0*/  LOP3.LUT R82, R24, R3, RZ, 0xfc, !PT ;  /* 0x0000000318527212 */ /* 0x000fe200078efcff */
[C---:B------:R-:W-:Y:S01]  /*174f0*/  VIADD R93, R209.reuse, 0x100 ;  /* 0x00000100d15d7836 */ /* 0x040fe20000000000 */
[----:B0-----:R0:W-:Y:S01]  /*17500*/  SYNCS.ARRIVE.TRANS64.RED.A1T0 RZ, [R20+URZ], RZ ;  /* 0x000000ff14ff79a7 */ /* 0x0011e2000810043f */
[C---:B------:R-:W-:Y:S01]  /*17510*/  VIADD R95, R209.reuse, 0xc0 ;  /* 0x000000c0d15f7836 */ /* 0x040fe20000000000 */
[----:B------:R0:W1:Y:S01]  /*17520*/  SHFL.IDX PT, R2, R83, RZ, 0x181f ;  /* 0x00181fff53027589 */ /* 0x00006200000e0000 */
[C---:B------:R-:W-:Y:S01]  /*17530*/  VIADD R97, R209.reuse, 0x80 ;  /* 0x00000080d1617836 */ /* 0x040fe20000000000 */
[----:B------:R-:W-:Y:S01]  /*17540*/  SHF.R.S32.HI R87, RZ, 0x1f, R87 ;  /* 0x0000001fff577819 */ /* 0x000fe20000011457 */
[----:B------:R-:W-:Y:S01]  /*17550*/  VIADD R99, R209, 0x40 ;  /* 0x00000040d1637836 */ /* 0x000fe20000000000 */
[----:B------:R0:W2:Y:S01]  /*17560*/  SHFL.IDX PT, R3, R84, RZ, 0x181f ;  /* 0x00181fff54037589 */ /* 0x0000a200000e0000 */
[----:B------:R-:W-:-:S02]  /*17570*/  SHF.R.S32.HI R89, RZ, 0x1f, R89 ;  /* 0x0000001fff597819 */ /* 0x000fc40000011459 */
        /* <DEDUP_REMOVED lines=10> */
[C---:B-1----:R-:W-:Y:S02]  /*17620*/  @!P1 LEA R20, P2, R98.reuse, R2, 0x1 ;  /* 0x0000000262149211 */ /* 0x042fe400078408ff */
[----:B--2---:R-:W-:Y:S02]  /*17630*/  @!P0 IMAD.WIDE R80, R209, 0x2, R2 ;  /* 0x00000002d1508825 */ /* 0x004fe400078e0202 */
        /* <DEDUP_REMOVED lines=25> */
.L_x_5508:
[----:B------:R-:W-:Y:S05]  /*177d0*/  BSYNC B1 ;  /* 0x0000000000017941 */ /* 0x000fea0003800000 */
.L_x_5507:
[----:B0----5:R-:W-:Y:S01]  /*177e0*/  VIADD R4, R212, 0x20 ;  /* 0x00000020d4047836 */ /* 0x021fe20000000000 */
[----:B--2---:R0:W4:Y:S04]  /*177f0*/  SHFL.IDX PT, R3, R84, 0x1, 0x181f ;  /* 0x00381f0054037f89 */ /* 0x00412800000e0000 */
        /* <DEDUP_REMOVED lines=9> */
[CC--:B-1----:R-:W-:Y:S02]  /*17890*/  @!P5 LEA R6, P4, R98.reuse, R2.reuse, 0x1 ;  /* 0x000000026206d211 */ /* 0x0c2fe400078808ff */
[----:B----4-:R-:W-:Y:S02]  /*178a0*/  @!P6 IMAD.WIDE R4, R209, 0x2, R2 ;  /* 0x00000002d104e825 */ /* 0x010fe400078e0202 */
[----:B------:R-:W-:Y:S02]  /*178b0*/  @!P5 LEA.HI.X R7, R98, R3, R99, 0x1, P4 ;  /* 0x000000036207d211 */ /* 0x000fe400020f0c63 */
[----:B------:R-:W-:Y:S01]  /*178c0*/  LOP3.LUT P4, RZ, R24, 0x40, RZ, 0xc0, !PT ;  /* 0x0000004018ff7812 */ /* 0x000fe2000788c0ff */
[----:B------:R0:W-:Y:S01]  /*178d0*/  @!P6 ST.E.128 desc[UR40][R4.64], R8 ;  /* 0x000000080400e985 */ /* 0x0001e2000c101d28 */
[----:B------:R-:W-:-:S03]  /*178e0*/  @!P3 LEA R12, P6, R96, R2, 0x1 ;  /* 0x00000002600cb211 */ /* 0x000fc600078c08ff */
[----:B------:R1:W-:Y:S01]  /*178f0*/  @!P5 ST.E.128 desc[UR40][R6.64], R28 ;  /* 0x0000001c0600d985 */ /* 0x0003e2000c101d28 */
[-C--:B------:R-:W-:Y:S02]  /*17900*/  @!P3 LEA.HI.X R13, R96, R3.reuse, R97, 0x1, P6 ;  /* 0x00000003600db211 */ /* 0x080fe400030f0c61 */
[-C--:B------:R-:W-:Y:S02]  /*17910*/  @!P2 LEA R14, P5, R94, R2.reuse, 0x1 ;  /* 0x000000025e0ea211 */ /* 0x080fe400078a08ff */
        /* <DEDUP_REMOVED lines=18> */
.L_x_5504:
[----:B-1----:R-:W4:Y:S01]  /*17a40*/  LDL.LU R4, [R1+0x4c] ;  /* 0x00004c0001047983 */ /* 0x002f220000300800 */
[----:B------:R-:W-:Y:S01]  /*17a50*/  ULDC.64 UR4, c[0x0][0xd00] ;  /* 0x0003400000047ab9 */ /* 0x000fe20000000a00 */
[----:B------:R-:W-:Y:S01]  /*17a60*/  IMAD.MOV.U32 R6, RZ, RZ, RZ ;  /* 0x000000ffff067224 */ /* 0x000fe200078e00ff */
[----:B------:R-:W1:Y:S01]  /*17a70*/  LDC R29, c[0x0][0xce8] ;  /* 0x00033a00ff1d7b82 */ /* 0x000e620000000800 */
        /* <DEDUP_REMOVED lines=9> */
[----:B---3--:R-:W3:-:S12]  /*17b10*/  S2R R24, SR_TID.X ;  /* 0x0000000000187919 */ /* 0x008ed80000002100 */
[----:B------:R-:W-:Y:S01]  /*17b20*/  @P1 IADD3 R4, P2, R4, UR4, RZ ;  /* 0x0000000404041c10 */ /* 0x000fe2000ff5e0ff */
[----:B------:R-:W-:-:S03]  /*17b30*/  ULDC UR4, c[0x0][0xb88] ;  /* 0x0002e20000047ab9 */ /* 0x000fc60000000800 */
[----:B------:R-:W-:Y:S01]  /*17b40*/  @P1 IADD3.X R5, R0, UR5, RZ, P2, !PT ;  /* 0x0000000500051c10 */ /* 0x000fe200097fe4ff */
[----:B------:R-:W-:-:S06]  /*17b50*/  IMAD.U32 R0, RZ, RZ, UR4 ;  /* 0x00000004ff007e24 */ /* 0x000fcc000f8e00ff */
[----:B------:R2:W5:Y:S01]  /*17b60*/  @P1 LDG.E R0, desc[UR40][R4.64] ;  /* 0x0000002804001981 */ /* 0x000562000c1e1900 */
[----:B---3--:R-:W-:-:S05]  /*17b70*/  VIADD R24, R24, 0xffffff80 ;  /* 0xffffff8018187836 */ /* 0x008fca0000000000 */
[----:B------:R-:W-:Y:S01]  /*17b80*/  ISETP.GE.AND P2, PT, R24, 0x40, PT ;  /* 0x000000401800780c */ /* 0x000fe20003f46270 */
[----:B-12---:R-:W-:-:S12]  /*17b90*/  @P1 BRA `(.L_x_5510) ;  /* 0x0000000000101947 */ /* 0x006fd80003800000 */
[----:B------:R-:W-:Y:S05]  /*17ba0*/  @!P0 BRA `(.L_x_5510) ;  /* 0x00000000000c8947 */ /* 0x000fea0003800000 */
[----:B------:R-:W2:Y:S04]  /*17bb0*/  LDG.E R5, desc[UR40][R2.64] ;  /* 0x0000002802057981 */ /* 0x000ea8000c1e1900 */
[----:B-----5:R-:W2:Y:S02]  /*17bc0*/  LDG.E R0, desc[UR40][R2.64+0x4] ;  /* 0x0000042802007981 */ /* 0x020ea4000c1e1900 */
[----:B--2---:R-:W-:-:S07]  /*17bd0*/  IMAD.IADD R0, R0, 0x1, -R5 ;  /* 0x0000000100007824 */ /* 0x004fce00078e0a05 */
.L_x_5510:
[----:B------:R-:W2:Y:S04]  /*17be0*/  LDL.LU R3, [R1+0x54] ;  /* 0x0000540001037983 */ /* 0x000ea80000300800 */
[----:B------:R-:W3:Y:S04]  /*17bf0*/  LDL.LU R2, [R1+0x5c] ;  /* 0x00005c0001027983 */ /* 0x000ee80000300800 */
[----:B------:R-:W4:Y:S01]  /*17c00*/  LDL R14, [R1+0x48] ;  /* 0x00004800010e7983 */ /* 0x000f220000100800 */
[----:B------:R-:W-:Y:S01]  /*17c10*/  BSSY B1, `(.L_x_5511) ;  /* 0x000002d000017945 */ /* 0x000fe20003800000 */
[----:B-----5:R-:W-:-:S02]  /*17c20*/  SHF.R.S32.HI R11, RZ, 0x1f, R6 ;  /* 0x0000001fff0b7819 */ /* 0x020fc40000011406 */
[----:B--2---:R-:W-:Y:S02]  /*17c30*/  SEL R13, R3, RZ, !P0 ;  /* 0x000000ff030d7207 */ /* 0x004fe40004000000 */
[----:B---3--:R-:W-:Y:S02]  /*17c40*/  SEL R12, R2, RZ, !P0 ;  /* 0x000000ff020c7207 */ /* 0x008fe40004000000 */
[----:B----4-:R-:W-:Y:S01]  /*17c50*/  SHF.R.S32.HI R10, RZ, 0x1f, R14 ;  /* 0x0000001fff0a7819 */ /* 0x010fe2000001140e */
[----:B------:R-:W-:Y:S06]  /*17c60*/  @P2 BRA `(.L_x_5512) ;  /* 0x00000000009c2947 */ /* 0x000fec0003800000 */
[----:B------:R-:W1:Y:S01]  /*17c70*/  S2R R3, SR_TID.X ;  /* 0x0000000000037919 */ /* 0x000e620000002100 */
[----:B------:R-:W2:Y:S02]  /*17c80*/  LDC R9, c[0x0][0xce8] ;  /* 0x00033a00ff097b82 */ /* 0x000ea40000000800 */
[----:B--2---:R-:W-:Y:S01]  /*17c90*/  IMAD R2, R0, R9, RZ ;  /* 0x0000000900027224 */ /* 0x004fe200078e02ff */
        /* <DEDUP_REMOVED lines=10> */
[----:B------:R-:W1:Y:S01]  /*17d40*/  @P0 LDC R15, c[0x0][0xcec] ;  /* 0x00033b00ff0f0b82 */ /* 0x000e620000000800 */
[----:B------:R-:W-:Y:S01]  /*17d50*/  IMAD R7, R14, UR5, R7 ;  /* 0x000000050e077c24 */ /* 0x000fe2000f8e0207 */
[----:B------:R-:W-:-:S03]  /*17d60*/  ULDC.64 UR4, c[0x0][0xc98] ;  /* 0x0003260000047ab9 */ /* 0x000fc60000000a00 */
[----:B------:R-:W-:-:S03]  /*17d70*/  IMAD.IADD R3, R3, 0x1, R7 ;  /* 0x0000000103037824 */ /* 0x000fc600078e0207 */
[----:B------:R-:W2:Y:S01]  /*17d80*/  @P0 LDC R21, c[0x0][0xcf0] ;  /* 0x00033c00ff150b82 */ /* 0x000ea20000000800 */
[----:B------:R-:W-:-:S04]  /*17d90*/  IMAD.WIDE.U32 R2, R13, UR4, R2 ;  /* 0x000000040d027c25 */ /* 0x000fc8000f8e0002 */
[----:B-1----:R-:W-:-:S05]  /*17da0*/  @P0 IMAD.HI.U32 R4, R8, R15, RZ ;  /* 0x0000000f08040227 */ /* 0x002fca00078e00ff */
[----:B--2---:R-:W-:Y:S01]  /*17db0*/  @P0 SHF.R.U32.HI R5, RZ, R21, R4 ;  /* 0x00000015ff050219 */ /* 0x004fe20000011604 */
        /* <DEDUP_REMOVED lines=18> */
.L_x_5512:
[----:B------:R-:W-:Y:S05]  /*17ee0*/  BSYNC B1 ;  /* 0x0000000000017941 */ /* 0x000fea0003800000 */
.L_x_5511:
[----:B------:R-:W-:Y:S01]  /*17ef0*/  ISETP.NE.AND P0, PT, R29, 0x1, PT ;  /* 0x000000011d00780c */ /* 0x000fe20003f05270 */
[----:B------:R-:W-:Y:S01]  /*17f00*/  ULDC.64 UR4, c[0x0][0xba0] ;  /* 0x0002e80000047ab9 */ /* 0x000fe20000000a00 */
[----:B0-----:R-:W0:Y:S01]  /*17f10*/  LDC R20, c[0x0][0xbc8] ;  /* 0x0002f200ff147b82 */ /* 0x001e220000000800 */
[----:B-1----:R-:W-:Y:S01]  /*17f20*/  IMAD R5, R11, UR4, RZ ;  /* 0x000000040b057c24 */ /* 0x002fe2000f8e02ff */
[----:B------:R-:W-:Y:S01]  /*17f30*/  SHF.R.S32.HI R7, RZ, 0x1f, R24 ;  /* 0x0000001fff077819 */ /* 0x000fe20000011418 */
[C---:B------:R-:W-:Y:S01]  /*17f40*/  IMAD.WIDE.U32 R2, R6.reuse, UR4, RZ ;  /* 0x0000000406027c25 */ /* 0x040fe2000f8e00ff */
[----:B------:R-:W-:Y:S02]  /*17f50*/  BSSY B1, `(.L_x_5513) ;  /* 0x0000081000017945 */ /* 0x000fe40003800000 */
[----:B------:R-:W-:Y:S01]  /*17f60*/  LEA.HI R7, R7, R24, RZ, 0x3 ;  /* 0x0000001807077211 */ /* 0x000fe200078f18ff */
[----:B------:R-:W-:Y:S01]  /*17f70*/  IMAD R5, R6, UR5, R5 ;  /* 0x0000000506057c24 */ /* 0x000fe2000f8e0205 */
[----:B------:R-:W-:Y:S01]  /*17f80*/  ULDC.64 UR4, c[0x0][0xbe8] ;  /* 0x0002fa0000047ab9 */ /* 0x000fe20000000a00 */
[----:B------:R-:W-:Y:S01]  /*17f90*/  VIADD R42, R209, 0x40 ;  /* 0x00000040d12a7836 */ /* 0x000fe20000000000 */
[----:B------:R-:W-:Y:S01]  /*17fa0*/  LOP3.LUT R7, R7, 0xfffffff8, RZ, 0xc0, !PT ;  /* 0xfffffff807077812 */ /* 0x000fe200078ec0ff */
[----:B------:R-:W-:Y:S01]  /*17fb0*/  IMAD.IADD R3, R3, 0x1, R5 ;  /* 0x0000000103037824 */ /* 0x000fe200078e0205 */
[----:B------:R-:W1:Y:S01]  /*17fc0*/  @P0 LDC R9, c[0x0][0xcec] ;  /* 0x00033b00ff090b82 */ /* 0x000e620000000800 */
[----:B------:R-:W-:-:S02]  /*17fd0*/  IMAD R4, R10, UR4, RZ ;  /* 0x000000040a047c24 */ /* 0x000fc4000f8e02ff */
[----:B------:R-:W-:-:S04]  /*17fe0*/  IMAD.WIDE.U32 R2, R14, UR4, R2 ;  /* 0x000000040e027c25 */ /* 0x000fc8000f8e0002 */
[----:B------:R-:W-:Y:S01]  /*17ff0*/  IMAD R5, R14, UR5, R4 ;  /* 0x000000050e057c24 */ /* 0x000fe2000f8e0204 */
[----:B------:R-:W-:Y:S01]  /*18000*/  SHF.R.S32.HI R14, RZ, 0x1f, R24 ;  /* 0x0000001fff0e7819 */ /* 0x000fe20000011418 */
[----:B------:R-:W2:Y:S01]  /*18010*/  @P0 LDC R11, c[0x0][0xcf0] ;  /* 0x00033c00ff0b0b82 */ /* 0x000ea20000000800 */
[----:B------:R-:W-:Y:S01]  /*18020*/  IMAD.IADD R7, R24, 0x1, -R7 ;  /* 0x0000000118077824 */ /* 0x000fe200078e0a07 */
[----:B------:R-:W-:Y:S01]  /*18030*/  ULDC.64 UR4, c[0x0][0xbf0] ;  /* 0x0002fc0000047ab9 */ /* 0x000fe20000000a00 */
[----:B------:R-:W-:Y:S01]  /*18040*/  LEA.HI R14, R14, R24, RZ, 0x3 ;  /* 0x000000180e0e7211 */ /* 0x000fe200078f18ff */
[----:B------:R-:W-:Y:S01]  /*18050*/  IMAD.IADD R3, R3, 0x1, R5 ;  /* 0x0000000103037824 */ /* 0x000fe200078e0205 */
[-C--:B0-----:R-:W-:Y:S01]  /*18060*/  ISETP.GE.AND P1, PT, R42, R20.reuse, PT ;  /* 0x000000142a00720c */ /* 0x081fe20003f26270 */
[----:B------:R-:W-:Y:S01]  /*18070*/  IMAD R4, R12, UR4, RZ ;  /* 0x000000040c047c24 */ /* 0x000fe2000f8e02ff */
[----:B------:R-:W-:Y:S01]  /*18080*/  SHF.R.S32.HI R14, RZ, 0x3, R14 ;  /* 0x00000003ff0e7819 */ /* 0x000fe2000001140e */
[C---:B------:R-:W-:Y:S01]  /*18090*/  VIADD R40, R209.reuse, 0x80 ;  /* 0x00000080d1287836 */ /* 0x040fe20000000000 */
[----:B------:R-:W-:Y:S01]  /*180a0*/  ISETP.GE.AND P2, PT, R209, R20, PT ;  /* 0x00000014d100720c */ /* 0x000fe20003f46270 */
[----:B------:R-:W-:Y:S01]  /*180b0*/  IMAD R5, R13, UR5, R4 ;  /* 0x000000050d057c24 */ /* 0x000fe2000f8e0204 */
[----:B------:R-:W-:Y:S01]  /*180c0*/  SEL R8, RZ, 0xffffffff, P1 ;  /* 0xffffffffff087807 */ /* 0x000fe20000800000 */
[----:B------:R-:W-:-:S02]  /*180d0*/  IMAD R7, R7, 0x20, R14 ;  /* 0x0000002007077824 */ /* 0x000fc400078e020e */
[----:B------:R-:W-:Y:S01]  /*180e0*/  IMAD.WIDE.U32 R2, R13, UR4, R2 ;  /* 0x000000040d027c25 */ /* 0x000fe2000f8e0002 */
[----:B------:R-:W-:-:S03]  /*180f0*/  ULDC.64 UR4, c[0x0][0xbe0] ;  /* 0x0002f80000047ab9 */ /* 0x000fc60000000a00 */
[----:B------:R-:W-:Y:S01]  /*18100*/  IMAD.IADD R6, R212, 0x1, R7 ;  /* 0x00000001d4067824 */ /* 0x000fe200078e0207 */
[----:B------:R-:W-:Y:S01]  /*18110*/  SEL R7, RZ, 0x1, P2 ;  /* 0x00000001ff077807 */ /* 0x000fe20001000000 */
[----:B------:R-:W-:Y:S01]  /*18120*/  IMAD.IADD R3, R3, 0x1, R5 ;  /* 0x0000000103037824 */ /* 0x000fe200078e0205 */
[----:B------:R-:W-:Y:S01]  /*18130*/  ISETP.GE.AND P2, PT, R40, R20, PT ;  /* 0x000000142800720c */ /* 0x000fe20003f46270 */
[----:B-1----:R-:W-:-:S03]  /*18140*/  @P0 IMAD.HI.U32 R4, R6, R9, RZ ;  /* 0x0000000906040227 */ /* 0x002fc600078e00ff */
[----:B------:R-:W-:Y:S01]  /*18150*/  SEL R9, RZ, 0xffffffff, P2 ;  /* 0xffffffffff097807 */ /* 0x000fe20001000000 */
[----:B------:R-:W-:Y:S01]  /*18160*/  IMAD.MOV.U32 R5, RZ, RZ, R6 ;  /* 0x000000ffff057224 */ /* 0x000fe200078e0006 */
[----:B--2---:R-:W-:Y:S01]  /*18170*/  @P0 SHF.R.U32.HI R5, RZ, R11, R4 ;  /* 0x0000000bff050219 */ /* 0x004fe20000011604 */
[C---:B------:R-:W-:Y:S02]  /*18180*/  VIADD R38, R209.reuse, 0xc0 ;  /* 0x000000c0d1267836 */ /* 0x040fe40000000000 */
[----:B------:R-:W-:Y:S01]  /*18190*/  IMAD.SHL.U32 R8, R8, 0x2, RZ ;  /* 0x0000000208087824 */ /* 0x000fe200078e00ff */
[----:B------:R-:W-:Y:S01]  /*181a0*/  SHF.R.S32.HI R4, RZ, 0x1f, R5 ;  /* 0x0000001fff047819 */ /* 0x000fe20000011405 */
[----:B------:R-:W-:Y:S01]  /*181b0*/  VIADD R36, R209, 0x100 ;  /* 0x00000100d1247836 */ /* 0x000fe20000000000 */
[-C--:B------:R-:W-:Y:S01]  /*181c0*/  ISETP.GE.AND P1, PT, R38, R20.reuse, PT ;  /* 0x000000142600720c */ /* 0x080fe20003f26270 */
[----:B------:R-:W-:Y:S01]  /*181d0*/  IMAD.SHL.U32 R9, R9, 0x4, RZ ;  /* 0x0000000409097824 */ /* 0x000fe200078e00ff */
[----:B------:R-:W-:Y:S01]  /*181e0*/  LOP3.LUT R8, R8, 0x2, R7, 0xe2, !PT ;  /* 0x0000000208087812 */ /* 0x000fe200078ee207 */
[----:B------:R-:W-:Y:S01]  /*181f0*/  IMAD.MOV R7, RZ, RZ, -R5 ;  /* 0x000000ffff077224 */ /* 0x000fe200078e0a05 */
[----:B------:R-:W-:Y:S01]  /*18200*/  SEL R10, RZ, 0xffffffff, P1 ;  /* 0xffffffffff0a7807 */ /* 0x000fe20000800000 */
[----:B------:R-:W-:Y:S01]  /*18210*/  IMAD R4, R4, UR4, RZ ;  /* 0x0000000404047c24 */ /* 0x000fe2000f8e02ff */
[----:B------:R-:W-:Y:S01]  /*18220*/  ISETP.GE.AND P0, PT, R36, R20, PT ;  /* 0x000000142400720c */ /* 0x000fe20003f06270 */
[----:B------:R-:W-:Y:S01]  /*18230*/  IMAD R7, R29, R7, R6 ;  /* 0x000000071d077224 */ /* 0x000fe200078e0206 */
[----:B------:R-:W-:Y:S01]  /*18240*/  LOP3.LUT R8, R9, 0x4, R8, 0xe2, !PT ;  /* 0x0000000409087812 */ /* 0x000fe200078ee208 */
[----:B------:R-:W-:-:S02]  /*18250*/  VIADD R34, R209, 0x140 ;  /* 0x00000140d1227836 */ /* 0x000fc40000000000 */
[C---:B------:R-:W-:Y:S01]  /*18260*/  IMAD R9, R5.reuse, UR5, R4 ;  /* 0x0000000505097c24 */ /* 0x040fe2000f8e0204 */
[----:B------:R-:W-:Y:S01]  /*18270*/  SEL R4, RZ, 0xffffffff, P0 ;  /* 0xffffffffff047807 */ /* 0x000fe20000000000 */
[----:B------:R-:W-:Y:S01]  /*18280*/  IMAD R31, R0, R29, RZ ;  /* 0x0000001d001f7224 */ /* 0x000fe200078e02ff */
[----:B------:R-:W-:Y:S01]  /*18290*/  SHF.R.S32.HI R0, RZ, 0x1f, R7 ;  /* 0x0000001fff007819 */ /* 0x000fe20000011407 */
[----:B------:R-:W-:Y:S01]  /*182a0*/  IMAD.SHL.U32 R11, R10, 0x8, RZ ;  /* 0x000000080a0b7824 */ /* 0x000fe200078e00ff */
[----:B------:R-:W-:Y:S01]  /*182b0*/  ISETP.GE.AND P0, PT, R34, R20, PT ;  /* 0x000000142200720c */ /* 0x000fe20003f06270 */
[----:B------:R-:W-:Y:S01]  /*182c0*/  IMAD.WIDE.U32 R2, R5, UR4, R2 ;  /* 0x0000000405027c25 */ /* 0x000fe2000f8e0002 */
[----:B------:R-:W-:Y:S02]  /*182d0*/  ULDC.64 UR4, c[0x0][0xbd8] ;  /* 0x0002f60000047ab9 */ /* 0x000fe40000000a00 */
[----:B------:R-:W-:Y:S01]  /*182e0*/  LOP3.LUT R8, R11, 0x8, R8, 0xe2, !PT ;  /* 0x000000080b087812 */ /* 0x000fe200078ee208 */
[----:B------:R-:W-:-:S02]  /*182f0*/  VIADD R32, R209, 0x180 ;  /* 0x00000180d1207836 */ /* 0x000fc40000000000 */
[----:B------:R-:W-:Y:S01]  /*18300*/  IMAD.SHL.U32 R5, R4, 0x10, RZ ;  /* 0x0000001004057824 */ /* 0x000fe200078e00ff */
[----:B------:R-:W-:Y:S01]  /*18310*/  SEL R4, RZ, 0xffffffff, P0 ;  /* 0xffffffffff047807 */ /* 0x000fe20000000000 */
[----:B------:R-:W-:Y:S01]  /*18320*/  IMAD.IADD R3, R3, 0x1, R9 ;  /* 0x0000000103037824 */ /* 0x000fe200078e0209 */
[----:B------:R-:W-:Y:S01]  /*18330*/  ISETP.GE.AND P0, PT, R32, R20, PT ;  /* 0x000000142000720c */ /* 0x000fe20003f06270 */
[----:B------:R-:W-:Y:S01]  /*18340*/  IMAD R0, R0, UR4, RZ ;  /* 0x0000000400007c24 */ /* 0x000fe2000f8e02ff */
[----:B------:R-:W-:Y:S01]  /*18350*/  LOP3.LUT R8, R5, 0x10, R8, 0xe2, !PT ;  /* 0x0000001005087812 */ /* 0x000fe200078ee208 */
[----:B------:R-:W-:Y:S02]  /*18360*/  IMAD.IADD R212, R14, 0x1, R212 ;  /* 0x000000010ed47824 */ /* 0x000fe400078e02d4 */
[C---:B------:R-:W-:Y:S02]  /*18370*/  IMAD R5, R7.reuse, UR5, R0 ;  /* 0x0000000507057c24 */ /* 0x040fe4000f8e0200 */
        /* <DEDUP_REMOVED lines=62> */
.L_x_5514:
[----:B------:R-:W-:Y:S05]  /*18760*/  BSYNC B1 ;  /* 0x0000000000017941 */ /* 0x000fea0003800000 */
.L_x_5513:
        /* <DEDUP_REMOVED lines=36> */
.L_x_5509:
[----:B------:R-:W-:Y:S05]  /*189b0*/  BSYNC B0 ;  /* 0x0000000000007941 */ /* 0x000fea0003800000 */
.L_x_5503:
[----:B------:R-:W-:Y:S02]  /*189c0*/  ULDC UR4, c[0x0][0xd3c] ;  /* 0x00034f0000047ab9 */ /* 0x000fe40000000800 */
[----:B------:R-:W-:-:S13]  /*189d0*/  ISETP.GE.AND P0, PT, R27, UR4, PT ;  /* 0x000000041b007c0c */ /* 0x000fda000bf06270 */
[----:B------:R-:W-:Y:S05]  /*189e0*/  @!P0 BRA `(.L_x_5515) ;  /* 0xfffffe8800fc8947 */ /* 0x000fea000383ffff */
[----:B------:R-:W-:Y:S05]  /*189f0*/  BRA `(.L_x_5376) ;  /* 0x0000008400507947 */ /* 0x000fea0003800000 */
.L_x_5374:
        /* <DEDUP_REMOVED lines=16> */
.L_x_5516:
        /* <DEDUP_REMOVED lines=41> */
.L_x_5522:
        /* <DEDUP_REMOVED lines=12> */
.L_x_5521:
[----:B------:R-:W-:Y:S05]  /*18e50*/  BSYNC B0 ;  /* 0x0000000000007941 */ /* 0x000fea0003800000 */
.L_x_5520:
        /* <DEDUP_REMOVED lines=20> */
.L_x_5518:
        /* <DEDUP_REMOVED lines=20> */
.L_x_5523:
        /* <DEDUP_REMOVED lines=59> */
.L_x_5519:
[----:B------:R-:W-:Y:S02]  /*19490*/  IMAD.MOV.U32 R17, RZ, RZ, RZ ;  /* 0x000000ffff117224 */ /* 0x000fe400078e00ff */
[----:B------:R-:W-:Y:S02]  /*194a0*/  IMAD.U32 R16, RZ, RZ, UR6 ;  /* 0x00000006ff107e24 */ /* 0x000fe4000f8e00ff */
[----:B------:R-:W-:-:S07]  /*194b0*/  IMAD.MOV.U32 R18, RZ, RZ, RZ ;  /* 0x000000ffff127224 */ /* 0x000fce00078e00ff */
.L_x_5524:
[----:B------:R-:W-:-:S13]  /*194c0*/  ISETP.NE.AND P0, PT, R5, RZ, PT ;  /* 0x000000ff0500720c */ /* 0x000fda0003f05270 */
[----:B------:R-:W0:Y:S01]  /*194d0*/  @!P0 S2R R3, SR_CgaCtaId ;  /* 0x0000000000038919 */ /* 0x000e220000008800 */
[----:B------:R-:W-:-:S04]  /*194e0*/  @!P0 MOV R2, 0x400 ;  /* 0x0000040000028802 */ /* 0x000fc80000000f00 */
[----:B0-----:R-:W-:-:S05]  /*194f0*/  @!P0 LEA R2, R3, R2, 0x18 ;  /* 0x0000000203028211 */ /* 0x001fca00078ec0ff */
[----:B------:R0:W-:Y:S01]  /*19500*/  @!P0 STS.128 [R2+0x388d0], R16 ;  /* 0x0388d01002008388 */ /* 0x0001e20000000c00 */
[----:B------:R-:W-:Y:S06]  /*19510*/  BAR.ARV 0x5, 0x180 ;  /* 0x0146000000007b1d */ /* 0x000fec0000002000 */
.L_x_5517:
[----:B------:R2:W-:Y:S01]  /*19520*/  STL [R1+0x2c], RZ ;  /* 0x00002cff01007387 */ /* 0x0005e20000100800 */
[----:B------:R-:W-:Y:S01]  /*19530*/  ULDC UR4, c[0x0][0xd3c] ;  /* 0x00034f0000047ab9 */ /* 0x000fe20000000800 */
[----:B------:R-:W-:Y:S01]  /*19540*/  IMAD.MOV.U32 R28, RZ, RZ, 0x1 ;  /* 0x00000001ff1c7424 */ /* 0x000fe200078e00ff */
[----:B-1----:R-:W-:Y:S01]  /*19550*/  ISETP.GE.AND P0, PT, R19, UR4, PT ;  /* 0x0000000413007c0c */ /* 0x002fe2000bf06270 */
[----:B------:R-:W-:-:S12]  /*19560*/  IMAD.MOV.U32 R25, RZ, RZ, RZ ;  /* 0x000000ffff197224 */ /* 0x000fd800078e00ff */
[----:B--2---:R-:W-:Y:S05]  /*19570*/  @P0 BRA `(.L_x_5525) ;  /* 0x0000007400940947 */ /* 0x004fea0003800000 */
[----:B------:R-:W2:Y:S01]  /*19580*/  LDL R4, [R1+0x8] ;  /* 0x0000080001047983 */ /* 0x000ea20000100800 */
[----:B------:R-:W1:Y:S01]  /*19590*/  S2UR UR5, SR_CgaCtaId ;  /* 0x00000000000579c3 */ /* 0x000e620000008800 */
[C---:B0-----:R-:W-:Y:S01]  /*195a0*/  IMAD.SHL.U32 R2, R0.reuse, 0x8, RZ ;  /* 0x0000000800027824 */ /* 0x041fe200078e00ff */
        /* <DEDUP_REMOVED lines=17> */
[----:B-1----:R-:W-:Y:S01]  /*196c0*/  ULEA UR4, UR5, UR4, 0x18 ;  /* 0x0000000405047291 */ /* 0x002fe2000f8ec03f */
        /* <DEDUP_REMOVED lines=11> */
.L_x_5638:
[----:B------:R-:W0:Y:S02]  /*19780*/  LDC.64 R2, c[0x0][0xd88] ;  /* 0x00036200ff027b82 */ /* 0x000e240000000a00 */
[----:B0-----:R-:W-:-:S05]  /*19790*/  IMAD.WIDE R2, R19, 0x4, R2 ;  /* 0x0000000413027825 */ /* 0x001fca00078e0202 */
[----:B--2---:R-:W2:Y:S01]  /*197a0*/  LDG.E R37, desc[UR40][R2.64] ;  /* 0x0000002802257981 */ /* 0x004ea2000c1e1900 */
[----:B------:R-:W-:Y:S05]  /*197b0*/  YIELD ;  /* 0x0000000000007946 */ /* 0x000fea0003800000 */
[----:B------:R-:W-:Y:S01]  /*197c0*/  ULDC.64 UR4, c[0x0][0xb20] ;  /* 0x0002c80000047ab9 */ /* 0x000fe20000000a00 */
[----:B------:R-:W-:Y:S01]  /*197d0*/  IMAD.MOV.U32 R34, RZ, RZ, RZ ;  /* 0x000000ffff227224 */ /* 0x000fe200078e00ff */
[----:B------:R-:W-:Y:S01]  /*197e0*/  ISETP.NE.U32.AND P0, PT, RZ, UR4, PT ;  /* 0x00000004ff007c0c */ /* 0x000fe2000bf05070 */
[----:B-1-3--:R-:W-:Y:S01]  /*197f0*/  IMAD.MOV.U32 R6, RZ, RZ, RZ ;  /* 0x000000ffff067224 */ /* 0x00afe200078e00ff */
        /* <DEDUP_REMOVED lines=48> */
.L_x_5526:
        /* <DEDUP_REMOVED lines=9> */
.L_x_5527:
        /* <DEDUP_REMOVED lines=9> */
.L_x_5528:
        /* <DEDUP_REMOVED lines=45> */
.L_x_5693:
[----:B---3--:R-:W-:Y:S02]  /*19ef0*/  ISETP.NE.AND P0, PT, R14, RZ, PT ;  /* 0x000000ff0e00720c */ /* 0x008fe40003f05270 */
[----:B------:R-:W-:-:S11]  /*19f00*/  PLOP3.LUT P6, PT, PT, PT, PT, 0x8, 0x0 ;  /* 0x000000000000781c */ /* 0x000fd60003fce170 */
[----:B------:R-:W-:Y:S05]  /*19f10*/  @P0 BRA `(.L_x_5532) ;  /* 0x00000000000c0947 */ /* 0x000fea0003800000 */
[----:B------:R-:W-:-:S03]  /*19f20*/  UMOV UR4, 0xffffffff ;  /* 0xffffffff00047882 */ /* 0x000fc60000000000 */
[----:B------:R-:W-:Y:S05]  /*19f30*/  BRA.DIV UR4, `(.L_x_5533) ;  /* 0x0000008204707947 */ /* 0x000fea000b800000 */
[----:B------:R-:W-:-:S13]  /*19f40*/  ELECT P6, URZ, PT ;  /* 0x00000000003f782f */ /* 0x000fda00038c0000 */
.L_x_5532:
[----:B--2---:R-:W2:Y:S01]  /*19f50*/  LDL R3, [R1+0x2c] ;  /* 0x00002c0001037983 */ /* 0x004ea20000100800 */
[----:B------:R-:W-:Y:S01]  /*19f60*/  BSSY B1, `(.L_x_5534) ;  /* 0x0000008000017945 */ /* 0x000fe20003800000 */
[----:B--2---:R-:W-:-:S05]  /*19f70*/  VIADD R3, R3, 0x1 ;  /* 0x0000000103037836 */ /* 0x004fca0000000000 */
[----:B0-----:R-:W-:-:S04]  /*19f80*/  LEA.HI R8, R3, R3, RZ, 0x1 ;  /* 0x0000000303087211 */ /* 0x001fc800078f08ff */
[----:B------:R-:W-:-:S05]  /*19f90*/  LOP3.LUT R8, R8, 0xfffffffe, RZ, 0xc0, !PT ;  /* 0xfffffffe08087812 */ /* 0x000fca00078ec0ff */
[----:B------:R-:W-:-:S05]  /*19fa0*/  IMAD.IADD R3, R3, 0x1, -R8 ;  /* 0x0000000103037824 */ /* 0x000fca00078e0a08 */
[----:B------:R-:W-:-:S04]  /*19fb0*/  SHF.L.U32 R3, R3, 0x1f, RZ ;  /* 0x0000001f03037819 */ /* 0x000fc800000006ff */
[----:B------:R-:W0:Y:S02]  /*19fc0*/  SYNCS.PHASECHK.TRANS64.TRYWAIT P0, [R23+URZ+0x38820], R3 ;  /* 0x03882003170075a7 */ /* 0x000e24000800017f */
[----:B0-----:R-:W-:Y:S05]  /*19fd0*/  @!P0 BRA `(.L_x_5535) ;  /* 0x0000008000688947 */ /* 0x001fea0003800000 */
.L_x_5696:
[----:B------:R-:W-:Y:S05]  /*19fe0*/  BSYNC B1 ;  /* 0x0000000000017941 */ /* 0x000fea0003800000 */
.L_x_5534:
        /* <DEDUP_REMOVED lines=10> */
.L_x_5697:
[----:B------:R-:W-:Y:S05]  /*1a090*/  BSYNC B2 ;  /* 0x0000000000027941 */ /* 0x000fea0003800000 */
.L_x_5538:
        /* <DEDUP_REMOVED lines=9> */
.L_x_5541:
[----:B------:R-:W-:Y:S05]  /*1a130*/  BSYNC B2 ;  /* 0x0000000000027941 */ /* 0x000fea0003800000 */
.L_x_5540:
        /* <DEDUP_REMOVED lines=12> */
.L_x_5542:
        /* <DEDUP_REMOVED lines=13> */
.L_x_5698:
[----:B------:R-:W-:Y:S05]  /*1a2d0*/  BSYNC B2 ;  /* 0x0000000000027941 */ /* 0x000fea0003800000 */
.L_x_5543:
        /* <DEDUP_REMOVED lines=11> */
.L_x_5546:
[----:B------:R-:W-:Y:S05]  /*1a390*/  BSYNC B2 ;  /* 0x0000000000027941 */ /* 0x000fea0003800000 */
.L_x_5545:
        /* <DEDUP_REMOVED lines=9> */
.L_x_5547:
        /* <DEDUP_REMOVED lines=15> */
.L_x_5548:
        /* <DEDUP_REMOVED lines=15> */
.L_x_5549:
        /* <DEDUP_REMOVED lines=15> */
.L_x_5550:
        /* <DEDUP_REMOVED lines=15> */
.L_x_5551:
        /* <DEDUP_REMOVED lines=15> */
.L_x_5552:
        /* <DEDUP_REMOVED lines=15> */
.L_x_5553:
        /* <DEDUP_REMOVED lines=15> */
.L_x_5554:
        /* <DEDUP_REMOVED lines=10> */
.L_x_5537:
[----:B------:R-:W-:Y:S05]  /*1ab60*/  BSYNC B1 ;  /* 0x0000000000017941 */ /* 0x000fea0003800000 */
.L_x_5536:
        /* <DEDUP_REMOVED lines=9> */
.L_x_5574:
        /* <DEDUP_REMOVED lines=11> */
.L_x_5699:
[----:B------:R-:W-:Y:S05]  /*1acb0*/  BSYNC B2 ;  /* 0x0000000000027941 */ /* 0x000fea0003800000 */
.L_x_5557:
        /* <DEDUP_REMOVED lines=9> */
.L_x_5560:
[----:B------:R-:W-:Y:S05]  /*1ad50*/  BSYNC B2 ;  /* 0x0000000000027941 */ /* 0x000fea0003800000 */
.L_x_5559:
        /* <DEDUP_REMOVED lines=11> */
.L_x_5561:
        /* <DEDUP_REMOVED lines=13> */
.L_x_5700:
[----:B------:R-:W-:Y:S05]  /*1aee0*/  BSYNC B2 ;  /* 0x0000000000027941 */ /* 0x000fea0003800000 */
.L_x_5562:
        /* <DEDUP_REMOVED lines=11> */
.L_x_5565:
[----:B------:R-:W-:Y:S05]  /*1afa0*/  BSYNC B2 ;  /* 0x0000000000027941 */ /* 0x000fea0003800000 */
.L_x_5564:
        /* <DEDUP_REMOVED lines=9> */
.L_x_5566:
        /* <DEDUP_REMOVED lines=15> */
.L_x_5567:
        /* <DEDUP_REMOVED lines=15> */
.L_x_5568:
        /* <DEDUP_REMOVED lines=15> */
.L_x_5569:
        /* <DEDUP_REMOVED lines=15> */
.L_x_5570:
        /* <DEDUP_REMOVED lines=15> */
.L_x_5571:
        /* <DEDUP_REMOVED lines=15> */
.L_x_5572:
        /* <DEDUP_REMOVED lines=15> */
.L_x_5573:
        /* <DEDUP_REMOVED lines=10> */
.L_x_5556:
[----:B------:R-:W-:Y:S05]  /*1b770*/  BSYNC B1 ;  /* 0x0000000000017941 */ /* 0x000fea0003800000 */
.L_x_5555:
        /* <DEDUP_REMOVED lines=8> */
.L_x_5530:
[----:B------:R-:W-:Y:S05]  /*1b800*/  BSYNC B0 ;  /* 0x0000000000007941 */ /* 0x000fea0003800000 */
.L_x_5529:
        /* <DEDUP_REMOVED lines=35> */
.L_x_5576:
        /* <DEDUP_REMOVED lines=20> */
.L_x_5579:
[----:B------:R-:W-:Y:S05]  /*1bb80*/  BSYNC B6 ;  /* 0x0000000000067941 */ /* 0x000fea0003800000 */
.L_x_5578:
        /* <DEDUP_REMOVED lines=20> */
.L_x_5582:
        /* <DEDUP_REMOVED lines=15> */
.L_x_5581:
[----:B------:R-:W-:Y:S05]  /*1bdc0*/  BSYNC B6 ;  /* 0x0000000000067941 */ /* 0x000fea0003800000 */
.L_x_5580:
[----:B------:R-:W-:Y:S01]  /*1bdd0*/  ULDC.64 UR4, c[0x0][0xaf0] ;  /* 0x0002bc0000047ab9 */ /* 0x000fe20000000a00 */
[----:B------:R-:W0:Y:S01]  /*1bde0*/  S2R R20, SR_TID.X ;  /* 0x0000000000147919 */ /* 0x000e220000002100 */
[----:B------:R-:W-:Y:S01]  /*1bdf0*/  ISETP.NE.U32.AND P0, PT, RZ, UR4, PT ;  /* 0x00000004ff007c0c */ /* 0x000fe2000bf05070 */
[----:B------:R-:W2:Y:S03]  /*1be00*/  LDC R10, c[0x0][0x430] ;  /* 0x00010c00ff0a7b82 */ /* 0x000ea60000000800 */
[----:B------:R-:W-:-:S13]  /*1be10*/  ISETP.NE.AND.EX P0, PT, RZ, UR5, PT, P0 ;  /* 0x00000005ff007c0c */ /* 0x000fda000bf05300 */
[----:B------:R-:W-:Y:S01]  /*1be20*/  @P0 IADD3 R2, P1, R27, UR4, RZ ;  /* 0x000000041b020c10 */ /* 0x000fe2000ff3e0ff */
[----:B------:R-:W3:Y:S01]  /*1be30*/  S2R R11, SR_TID.X ;  /* 0x00000000000b7919 */ /* 0x000ee20000002100 */
[----:B------:R-:W-:Y:S02]  /*1be40*/  ULDC UR4, c[0x0][0x320] ;  /* 0x0000c80000047ab9 */ /* 0x000fe40000000800 */
[----:B------:R-:W-:-:S05]  /*1be50*/  @P0 IADD3.X R3, R30, UR5, RZ, P1, !PT ;  /* 0x000000051e030c10 */ /* 0x000fca0008ffe4ff */
[----:B------:R4:W5:Y:S01]  /*1be60*/  @P0 LDG.E R32, desc[UR40][R2.64] ;  /* 0x0000002802200981 */ /* 0x000962000c1e1900 */
[----:B0-----:R-:W-:-:S04]  /*1be70*/  LOP3.LUT R20, R20, 0x7f, RZ, 0xc0, !PT ;  /* 0x0000007f14147812 */ /* 0x001fc800078ec0ff */
[----:B------:R-:W-:Y:S02]  /*1be80*/  SHF.R.U32.HI R21, RZ, 0x3, R20 ;  /* 0x00000003ff157819 */ /* 0x000fe40000011614 */
[----:B------:R-:W0:Y:S02]  /*1be90*/  S2R R20, SR_TID.X ;  /* 0x0000000000147919 */ /* 0x000e240000002100 */
[----:B0-----:R-:W-:-:S05]  /*1bea0*/  IMAD.SHL.U32 R20, R20, 0x10, RZ ;  /* 0x0000001014147824 */ /* 0x001fca00078e00ff */
[----:B------:R-:W-:Y:S02]  /*1beb0*/  LOP3.LUT R20, R21, 0x70, R20, 0xf8, !PT ;  /* 0x0000007015147812 */ /* 0x000fe400078ef814 */
[----:B------:R-:W0:Y:S01]  /*1bec0*/  S2R R21, SR_TID.X ;  /* 0x0000000000157919 */ /* 0x000e220000002100 */
[----:B--2---:R-:W-:Y:S02]  /*1bed0*/  ISETP.NE.AND P1, PT, R10, 0x1, PT ;  /* 0x000000010a00780c */ /* 0x004fe40003f25270 */
[----:B------:R-:W-:-:S11]  /*1bee0*/  LEA R27, R35, 0xffffffc0, 0x6 ;  /* 0xffffffc0231b7811 */ /* 0x000fd600078e30ff */
[----:B----4-:R-:W2:Y:S01]  /*1bef0*/  @P1 LDC R3, c[0x0][0x434] ;  /* 0x00010d00ff031b82 */ /* 0x010ea20000000800 */
[----:B0-----:R-:W-:-:S07]  /*1bf00*/  IMAD.SHL.U32 R21, R21, 0x8, RZ ;  /* 0x0000000815157824 */ /* 0x001fce00078e00ff */
[----:B------:R-:W0:Y:S01]  /*1bf10*/  @P1 LDC R2, c[0x0][0x438] ;  /* 0x00010e00ff021b82 */ /* 0x000e220000000800 */
[----:B------:R-:W-:-:S04]  /*1bf20*/  LOP3.LUT R21, R21, 0x38, RZ, 0xc0, !PT ;  /* 0x0000003815157812 */ /* 0x000fc800078ec0ff */
[----:B------:R-:W-:-:S04]  /*1bf30*/  LOP3.LUT R21, R21, 0x40, RZ, 0xfc, !PT ;  /* 0x0000004015157812 */ /* 0x000fc800078efcff */
[----:B------:R-:W-:Y:S02]  /*1bf40*/  ISETP.GE.AND P2, PT, R21, UR4, PT ;  /* 0x0000000415007c0c */ /* 0x000fe4000bf46270 */
[----:B------:R-:W4:Y:S01]  /*1bf50*/  S2R R21, SR_TID.X ;  /* 0x0000000000157919 */ /* 0x000f220000002100 */
[----:B------:R-:W-:-:S05]  /*1bf60*/  IMAD.IADD R4, R20, 0x1, R27 ;  /* 0x0000000114047824 */ /* 0x000fca00078e021b */
[C---:B------:R-:W-:Y:S01]  /*1bf70*/  ISETP.GE.AND P0, PT, R4.reuse, R31, PT ;  /* 0x0000001f0400720c */ /* 0x040fe20003f06270 */
[----:B------:R-:W-:Y:S02]  /*1bf80*/  IMAD.IADD R0, R4, 0x1, R34 ;  /* 0x0000000104007824 */ /* 0x000fe400078e0222 */
[----:B---3--:R-:W-:Y:S01]  /*1bf90*/  IMAD.SHL.U32 R11, R11, 0x8, RZ ;  /* 0x000000080b0b7824 */ /* 0x008fe200078e00ff */
[----:B------:R-:W-:Y:S01]  /*1bfa0*/  ISETP.GT.U32.OR P0, PT, R20, 0x3f, P0 ;  /* 0x0000003f1400780c */ /* 0x000fe20000704470 */
[----:B--2---:R-:W-:-:S03]  /*1bfb0*/  @P1 IMAD.HI.U32 R3, R0, R3, RZ ;  /* 0x0000000300031227 */ /* 0x004fc600078e00ff */
[----:B------:R-:W-:Y:S01]  /*1bfc0*/  LOP3.LUT R11, R11, 0x38, RZ, 0xc0, !PT ;  /* 0x000000380b0b7812 */ /* 0x000fe200078ec0ff */
[----:B------:R-:W-:Y:S01]  /*1bfd0*/  IMAD.MOV.U32 R8, RZ, RZ, R0 ;  /* 0x000000ffff087224 */ /* 0x000fe200078e0000 */
[----:B0-----:R-:W-:Y:S02]  /*1bfe0*/  @P1 SHF.R.U32.HI R8, RZ, R2, R3 ;  /* 0x00000002ff081219 */ /* 0x001fe40000011603 */
[----:B------:R-:W-:Y:S02]  /*1bff0*/  ISETP.GE.AND P1, PT, R11, UR4, PT ;  /* 0x000000040b007c0c */ /* 0x000fe4000bf26270 */
[----:B------:R-:W-:Y:S02]  /*1c000*/  LOP3.LUT R22, R22, 0xffffffbf, RZ, 0xc0, !PT ;  /* 0xffffffbf16167812 */ /* 0x000fe400078ec0ff */
[----:B-1----:R-:W-:Y:S01]  /*1c010*/  SEL R9, RZ, 0xffffffff, P2 ;  /* 0xffffffffff097807 */ /* 0x002fe20001000000 */
[----:B------:R-:W0:Y:S01]  /*1c020*/  @!P0 LDC.64 R2, c[0x0][0x428] ;  /* 0x00010a00ff028b82 */ /* 0x000e220000000a00 */
[----:B------:R-:W-:Y:S01]  /*1c030*/  @P2 LOP3.LUT R22, R22, 0x40, RZ, 0xfc, !PT ;  /* 0x0000004016162812 */ /* 0x000fe200078efcff */
[----:B----4-:R-:W-:Y:S01]  /*1c040*/  IMAD.SHL.U32 R21, R21, 0x8, RZ ;  /* 0x0000000815157824 */ /* 0x010fe200078e00ff */
        /* <DEDUP_REMOVED lines=57> */
.L_x_5703:
        /* <DEDUP_REMOVED lines=11> */
.L_x_5584:
        /* <DEDUP_REMOVED lines=9> */
.L_x_5704:
[----:B------:R-:W-:Y:S05]  /*1c520*/  BSYNC B0 ;  /* 0x0000000000007941 */ /* 0x000fea0003800000 */
.L_x_5585:
[----:B------:R-:W0:Y:S01]  /*1c530*/  LDL R2, [R1+0xc] ;  /* 0x00000c0001027983 */ /* 0x000e220000100800 */
[----:B------:R-:W-:-:S03]  /*1c540*/  ULDC.64 UR4, c[0x0][0x300] ;  /* 0x0000c00000047ab9 */ /* 0x000fc60000000a00 */
[----:B------:R-:W2:Y:S01]  /*1c550*/  LDL R4, [R1+0x4] ;  /* 0x0000040001047983 */ /* 0x000ea20000100800 */
        /* <DEDUP_REMOVED lines=17> */
[----:B-1----:R-:W-:Y:S02]  /*1c670*/  IMAD R5, R25, 0x1000, R36 ;  /* 0x0000100019057824 */ /* 0x002fe400078e0224 */
[----:B------:R-:W-:Y:S02]  /*1c680*/  IMAD.IADD R3, R3, 0x1, R0 ;  /* 0x0000000103037824 */ /* 0x000fe400078e0200 */
[----:B------:R-:W-:Y:S02]  /*1c690*/  IMAD R0, R30, UR4, RZ ;  /* 0x000000041e007c24 */ /* 0x000fe4000f8e02ff */
[----:B------:R-:W-:-:S04]  /*1c6a0*/  IMAD.WIDE.U32 R2, R18, UR4, R2 ;  /* 0x0000000412027c25 */ /* 0x000fc8000f8e0002 */
[----:B------:R-:W-:Y:S01]  /*1c6b0*/  IMAD R0, R18, UR5, R0 ;  /* 0x0000000512007c24 */ /* 0x000fe2000f8e0200 */
[----:B------:R-:W-:-:S03]  /*1c6c0*/  ULDC.64 UR4, c[0x0][0x2e8] ;  /* 0x0000ba0000047ab9 */ /* 0x000fc60000000a00 */
        /* <DEDUP_REMOVED lines=41> */
.L_x_5714:
        /* <DEDUP_REMOVED lines=10> */
.L_x_5588:
        /* <DEDUP_REMOVED lines=11> */
.L_x_5589:
        /* <DEDUP_REMOVED lines=34> */
.L_x_5591:
[----:B------:R-:W-:Y:S05]  /*1ccd0*/  BSYNC B6 ;  /* 0x0000000000067941 */ /* 0x000fea0003800000 */
.L_x_5590:
        /* <DEDUP_REMOVED lines=95> */
.L_x_5723:
        /* <DEDUP_REMOVED lines=11> */
.L_x_5593:
        /* <DEDUP_REMOVED lines=28> */
.L_x_5595:
[----:B------:R-:W-:Y:S05]  /*1d540*/  BSYNC B6 ;  /* 0x0000000000067941 */ /* 0x000fea0003800000 */
.L_x_5594:
        /* <DEDUP_REMOVED lines=193> */
.L_x_5733:
        /* <DEDUP_REMOVED lines=26> */
.L_x_5598:
[----:B------:R-:W-:Y:S05]  /*1e300*/  BSYNC B0 ;  /* 0x0000000000007941 */ /* 0x000fea0003800000 */
.L_x_5597:
[----:B------:R-:W-:Y:S01]  /*1e310*/  NOP ;  /* 0x0000000000007918 */ /* 0x000fe20000000000 */
[----:B------:R-:W-:-:S13]  /*1e320*/  PLOP3.LUT P0, PT, PT, PT, PT, 0x80, 0x0 ;  /* 0x000000000000781c */ /* 0x000fda0003f0f070 */
.L_x_5599:
        /* <DEDUP_REMOVED lines=18> */
.L_x_5734:
[----:B------:R-:W-:Y:S05]  /*1e450*/  BSYNC B0 ;  /* 0x0000000000007941 */ /* 0x000fea0003800000 */
.L_x_5600:
[----:B------:R-:W2:Y:S02]  /*1e460*/  LDL R2, [R1+0x50] ;  /* 0x0000500001027983 */ /* 0x000ea40000100800 */
[----:B--2---:R-:W-:-:S13]  /*1e470*/  ISETP.NE.AND P0, PT, R2, 0x3, PT ;  /* 0x000000030200780c */ /* 0x004fda0003f05270 */
[----:B------:R-:W-:Y:S05]  /*1e480*/  @!P0 BRA `(.L_x_5602) ;  /* 0x0000000000048947 */ /* 0x000fea0003800000 */
[----:B------:R-:W-:Y:S01]  /*1e490*/  BPT.TRAP 0x1 ;  /* 0x000000040000795c */ /* 0x000fe20000300000 */
.L_x_5602:
[----:B-1----:R-:W-:Y:S01]  /*1e4a0*/  SHF.L.U32 R0, R28, 0x1f, RZ ;  /* 0x0000001f1c007819 */ /* 0x002fe200000006ff */
[----:B------:R-:W-:Y:S03]  /*1e4b0*/  BSSY B0, `(.L_x_5603) ;  /* 0x0000003000007945 */ /* 0x000fe60003800000 */
[----:B------:R-:W1:Y:S02]  /*1e4c0*/  SYNCS.PHASECHK.TRANS64.TRYWAIT P0, [R31+URZ+0x38860], R0 ;  /* 0x038860001f0075a7 */ /* 0x000e64000800017f */
[----:B-1----:R-:W-:Y:S05]  /*1e4d0*/  @!P0 BRA `(.L_x_5604) ;  /* 0x0000005400388947 */ /* 0x002fea0003800000 */
.L_x_5735:
[----:B------:R-:W-:Y:S05]  /*1e4e0*/  BSYNC B0 ;  /* 0x0000000000007941 */ /* 0x000fea0003800000 */
.L_x_5603:
        /* <DEDUP_REMOVED lines=111> */
.L_x_5745:
        /* <DEDUP_REMOVED lines=34> */
.L_x_5606:
        /* <DEDUP_REMOVED lines=11> */
.L_x_5607:
        /* <DEDUP_REMOVED lines=11> */
.L_x_5622:
        /* <DEDUP_REMOVED lines=42> */
.L_x_5610:
[----:B------:R-:W-:Y:S01]  /*1f200*/  IMAD R6, R25, 0x8, R23 ;  /* 0x0000000819067824 */ /* 0x000fe200078e0217 */
[----:B------:R-:W-:Y:S01]  /*1f210*/  SHF.L.U32 R21, R28, 0x1f, RZ ;  /* 0x0000001f1c157819 */ /* 0x000fe200000006ff */
[----:B------:R-:W-:Y:S01]  /*1f220*/  BSSY B1, `(.L_x_5611) ;  /* 0x0000004000017945 */ /* 0x000fe20003800000 */
[----:B------:R-:W-:Y:S02]  /*1f230*/  SHF.R.S32.HI R9, RZ, 0x1f, R5 ;  /* 0x0000001fff097819 */ /* 0x000fe40000011405 */
[----:B------:R-:W0:Y:S02]  /*1f240*/  SYNCS.PHASECHK.TRANS64.TRYWAIT P0, [R6+URZ+0x38840], R21 ;  /* 0x03884015060075a7 */ /* 0x000e24000800017f */
[----:B0-----:R-:W-:Y:S05]  /*1f250*/  @!P0 BRA `(.L_x_5612) ;  /* 0x0000005000148947 */ /* 0x001fea0003800000 */
.L_x_5746:
[----:B------:R-:W-:Y:S05]  /*1f260*/  BSYNC B1 ;  /* 0x0000000000017941 */ /* 0x000fea0003800000 */
.L_x_5611:
        /* <DEDUP_REMOVED lines=42> */
.L_x_5756:
        /* <DEDUP_REMOVED lines=8> */
.L_x_5614:
        /* <DEDUP_REMOVED lines=11> */
.L_x_5615:
[----:B------:R2:W-:Y:S01]  /*1f640*/  SYNCS.ARRIVE.TRANS64.A1T0 RZ, [R6+URZ+0x38830], RZ ;  /* 0x038830ff06ff79a7 */ /* 0x0005e2000810003f */
[----:B------:R-:W-:Y:S05]  /*1f650*/  @!P2 BRA `(.L_x_5616) ;  /* 0x000000000004a947 */ /* 0x000fea0003800000 */
[----:B------:R-:W-:Y:S01]  /*1f660*/  BPT.TRAP 0x1 ;  /* 0x000000040000795c */ /* 0x000fe20000300000 */
.L_x_5616:
[----:B------:R-:W3:Y:S01]  /*1f670*/  SYNCS.PHASECHK.TRANS64.TRYWAIT P0, [R6+URZ+0x38860], R21 ;  /* 0x03886015060075a7 */ /* 0x000ee2000800017f */
[----:B------:R-:W-:Y:S04]  /*1f680*/  BSSY B1, `(.L_x_5617) ;  /* 0x0000002000017945 */ /* 0x000fe80003800000 */
[----:B---3--:R-:W-:Y:S05]  /*1f690*/  @!P0 BRA `(.L_x_5618) ;  /* 0x0000005000348947 */ /* 0x008fea0003800000 */
.L_x_5757:
[----:B------:R-:W-:Y:S05]  /*1f6a0*/  BSYNC B1 ;  /* 0x0000000000017941 */ /* 0x000fea0003800000 */
.L_x_5617:
        /* <DEDUP_REMOVED lines=81> */
.L_x_5767:
        /* <DEDUP_REMOVED lines=25> */
.L_x_5620:
        /* <DEDUP_REMOVED lines=11> */
.L_x_5621:
[----:B------:R1:W-:Y:S01]  /*1fe00*/  SYNCS.ARRIVE.TRANS64.A1T0 RZ, [R6+URZ+0x38850], RZ ;  /* 0x038850ff06ff79a7 */ /* 0x0003e2000810003f */
[----:B------:R-:W-:Y:S05]  /*1fe10*/  @P3 BRA `(.L_x_5622) ;  /* 0xfffffff000503947 */ /* 0x000fea000383ffff */
.L_x_5609:
[----:B------:R-:W-:Y:S05]  /*1fe20*/  BSYNC B0 ;  /* 0x0000000000007941 */ /* 0x000fea0003800000 */
.L_x_5608:
        /* <DEDUP_REMOVED lines=21> */
.L_x_5624:
[----:B------:R-:W-:Y:S05]  /*1ff80*/  BSYNC B0 ;  /* 0x0000000000007941 */ /* 0x000fea0003800000 */
.L_x_5623:
[----:B------:R-:W-:-:S07]  /*1ff90*/  SEL R25, R25, RZ, P0 ;  /* 0x000000ff19197207 */ /* 0x000fce0000000000 */
.L_x_5577:
[----:B------:R-:W-:Y:S05]  /*1ffa0*/  BSYNC B7 ;  /* 0x0000000000077941 */ /* 0x000fea0003800000 */
.L_x_5575:
        /* <DEDUP_REMOVED lines=11> */
.L_x_5625:
        /* <DEDUP_REMOVED lines=26> */
[----:B------:R-:W1:Y:S02]  /*20200*/  SHFL.UP PT, R14, R5, 0x4, RZ ;  /* 0x04800000050e7989 */ /* 0x000e6400000e00ff */
[----:B-123--:R-:W-:-:S05]  /*20210*/  SEL R6, R14, RZ, P3 ;  /* 0x000000ff0e067207 */ /* 0x00efca0001800000 */
        /* <DEDUP_REMOVED lines=8> */
.L_x_5777:
[----:B------:R-:W-:Y:S02]  /*202a0*/  ULDC UR4, c[0x0][0xd38] ;  /* 0x00034e0000047ab9 */ /* 0x000fe40000000800 */
[----:B------:R-:W-:-:S04]  /*202b0*/  IMAD.U32 R4, RZ, RZ, UR4 ;  /* 0x00000004ff047e24 */ /* 0x000fc8000f8e00ff */
[----:B-1----:R-:W-:-:S04]  /*202c0*/  IMAD R5, R14, R4, RZ ;  /* 0x000000040e057224 */ /* 0x002fc800078e02ff */
[----:B------:R-:W-:-:S05]  /*202d0*/  IMAD.IADD R16, R16, 0x1, R5 ;  /* 0x0000000110107824 */ /* 0x000fca00078e0205 */
[----:B------:R-:W-:-:S13]  /*202e0*/  ISETP.GT.AND P6, PT, R16, R0, PT ;  /* 0x000000001000720c */ /* 0x000fda0003fc4270 */
[----:B------:R-:W-:Y:S05]  /*202f0*/  @P6 BRA `(.L_x_5628) ;  /* 0x00000000009c6947 */ /* 0x000fea0003800000 */
.L_x_5633:
        /* <DEDUP_REMOVED lines=14> */
.L_x_5631:
[----:B------:R-:W-:Y:S05]  /*203e0*/  BSYNC B0 ;  /* 0x0000000000007941 */ /* 0x000fea0003800000 */
.L_x_5630:
        /* <DEDUP_REMOVED lines=18> */
.L_x_5785:
[----:B------:R-:W-:Y:S02]  /*20510*/  ULDC UR4, c[0x0][0xd38] ;  /* 0x00034e0000047ab9 */ /* 0x000fe40000000800 */
[----:B------:R-:W-:-:S04]  /*20520*/  IMAD.U32 R4, RZ, RZ, UR4 ;  /* 0x00000004ff047e24 */ /* 0x000fc8000f8e00ff */
[----:B-1----:R-:W-:-:S04]  /*20530*/  IMAD R5, R14, R4, RZ ;  /* 0x000000040e057224 */ /* 0x002fc800078e02ff */
[----:B------:R-:W-:-:S05]  /*20540*/  IMAD.IADD R16, R5, 0x1, R16 ;  /* 0x0000000105107824 */ /* 0x000fca00078e0210 */
[----:B------:R-:W-:-:S13]  /*20550*/  ISETP.GT.AND P6, PT, R16, R0, PT ;  /* 0x000000001000720c */ /* 0x000fda0003fc4270 */
[----:B------:R-:W-:Y:S05]  /*20560*/  @!P6 BRA `(.L_x_5633) ;  /* 0xfffffffc0064e947 */ /* 0x000fea000383ffff */
.L_x_5628:
        /* <DEDUP_REMOVED lines=8> */
.L_x_5789:
[----:B------:R-:W-:Y:S01]  /*205f0*/  ISETP.NE.AND P0, PT, R6, RZ, PT ;  /* 0x000000ff0600720c */ /* 0x000fe20003f05270 */
[----:B------:R-:W-:-:S12]  /*20600*/  IMAD.MOV.U32 R6, RZ, RZ, RZ ;  /* 0x000000ffff067224 */ /* 0x000fd800078e00ff */
[----:B------:R-:W-:Y:S05]  /*20610*/  @!P0 BRA `(.L_x_5635) ;  /* 0x0000000000108947 */ /* 0x000fea0003800000 */
[----:B------:R-:W-:Y:S01]  /*20620*/  UMOV UR4, 0xffffffff ;  /* 0xffffffff00047882 */ /* 0x000fe20000000000 */
[----:B------:R-:W-:Y:S02]  /*20630*/  VIADD R12, R5, 0xffffffff ;  /* 0xffffffff050c7836 */ /* 0x000fe40000000000 */
[----:B------:R-:W-:Y:S05]  /*20640*/  BRA.DIV UR4, `(.L_x_5636) ;  /* 0x0000005204607947 */ /* 0x000fea000b800000 */
[----:B------:R3:W4:Y:S02]  /*20650*/  SHFL.IDX PT, R6, R3, R12, 0x1f ;  /* 0x00001f0c03067589 */ /* 0x00072400000e0000 */
.L_x_5635:
[----:B01-3--:R-:W0:Y:S01]  /*20660*/  LDC.64 R2, c[0x0][0xd90] ;  /* 0x00036400ff027b82 */ /* 0x00be220000000a00 */
[----:B------:R-:W-:-:S04]  /*20670*/  IMAD.IADD R19, R5, 0x1, R19 ;  /* 0x0000000105137824 */ /* 0x000fc800078e0213 */
[----:B0-----:R-:W-:-:S05]  /*20680*/  IMAD.WIDE R2, R19, 0x4, R2 ;  /* 0x0000000413027825 */ /* 0x001fca00078e0202 */
[----:B------:R0:W2:Y:S01]  /*20690*/  LDG.E R7, desc[UR40][R2.64] ;  /* 0x0000002802077981 */ /* 0x0000a2000c1e1900 */
[----:B----4-:R-:W-:-:S04]  /*206a0*/  IMAD R16, R6, R4, R16 ;  /* 0x0000000406107224 */ /* 0x010fc800078e0210 */
[----:B------:R-:W-:Y:S02]  /*206b0*/  IMAD.IADD R0, R0, 0x1, -R16 ;  /* 0x0000000100007824 */ /* 0x000fe400078e0a10 */
[----:B0-----:R-:W-:Y:S02]  /*206c0*/  IMAD.MOV.U32 R2, RZ, RZ, RZ ;  /* 0x000000ffff027224 */ /* 0x001fe400078e00ff */
[----:B--2---:R-:W-:-:S05]  /*206d0*/  IMAD R5, R17, R7, RZ ;  /* 0x0000000711057224 */ /* 0x004fca00078e02ff */
        /* <DEDUP_REMOVED lines=58> */
.L_x_5629:
[----:B------:R-:W-:Y:S01]  /*20a80*/  UMOV UR4, URZ ;  /* 0x0000003f00047c82 */ /* 0x000fe20008000000 */
[----:B------:R-:W-:Y:S01]  /*20a90*/  UMOV UR5, URZ ;  /* 0x0000003f00057c82 */ /* 0x000fe20008000000 */
[----:B------:R-:W-:Y:S01]  /*20aa0*/  ULDC UR6, c[0x0][0xd3c] ;  /* 0x00034f0000067ab9 */ /* 0x000fe20000000800 */
[----:B------:R-:W-:Y:S02]  /*20ab0*/  IMAD.MOV.U32 R16, RZ, RZ, R0 ;  /* 0x000000ffff107224 */ /* 0x000fe400078e0000 */
[----:B------:R-:W-:Y:S02]  /*20ac0*/  IMAD.U32 R17, RZ, RZ, UR4 ;  /* 0x00000004ff117e24 */ /* 0x000fe4000f8e00ff */
[----:B------:R-:W-:Y:S02]  /*20ad0*/  IMAD.U32 R18, RZ, RZ, UR5 ;  /* 0x00000005ff127e24 */ /* 0x000fe4000f8e00ff */
[----:B------:R-:W-:-:S07]  /*20ae0*/  IMAD.U32 R19, RZ, RZ, UR6 ;  /* 0x00000006ff137e24 */ /* 0x000fce000f8e00ff */
.L_x_5637:
        /* <DEDUP_REMOVED lines=10> */
.L_x_5626:
[----:B------:R-:W-:Y:S02]  /*20b90*/  ULDC UR4, c[0x0][0xd3c] ;  /* 0x00034f0000047ab9 */ /* 0x000fe40000000800 */
[----:B0-----:R-:W-:-:S13]  /*20ba0*/  ISETP.GE.AND P0, PT, R19, UR4, PT ;  /* 0x0000000413007c0c */ /* 0x001fda000bf06270 */
[----:B------:R-:W-:Y:S05]  /*20bb0*/  @!P0 BRA `(.L_x_5638) ;  /* 0xffffff8800f08947 */ /* 0x000fea000383ffff */
[----:B------:R-:W-:Y:S05]  /*20bc0*/  BSYNC B8 ;  /* 0x0000000000087941 */ /* 0x000fea0003800000 */
.L_x_5525:
        /* <DEDUP_REMOVED lines=12> */
.L_x_5792:
[----:B------:R-:W-:Y:S05]  /*20c90*/  BSYNC B0 ;  /* 0x0000000000007941 */ /* 0x000fea0003800000 */
.L_x_5639:
[----:B------:R-:W-:-:S03]  /*20ca0*/  UMOV UR4, 0xffffffff ;  /* 0xffffffff00047882 */ /* 0x000fc60000000000 */
[----:B------:R-:W-:Y:S05]  /*20cb0*/  BRA.DIV UR4, `(.L_x_5641) ;  /* 0x0000004e04007947 */ /* 0x000fea000b800000 */
[----:B0-----:R-:W0:Y:S02]  /*20cc0*/  S2R R0, SR_TID.X ;  /* 0x0000000000007919 */ /* 0x001e240000002100 */
[----:B0-----:R-:W-:-:S04]  /*20cd0*/  SHF.R.U32.HI R0, RZ, 0x5, R0 ;  /* 0x00000005ff007819 */ /* 0x001fc80000011600 */
[----:B------:R-:W-:-:S05]  /*20ce0*/  LOP3.LUT R0, R0, 0x3, RZ, 0xc0, !PT ;  /* 0x0000000300007812 */ /* 0x000fca00078ec0ff */
[----:B------:R0:W1:Y:S02]  /*20cf0*/  SHFL.IDX PT, R14, R0, RZ, 0x1f ;  /* 0x00001fff000e7589 */ /* 0x00006400000e0000 */
.L_x_5795:
[----:B-1----:R-:W-:-:S13]  /*20d00*/  ISETP.NE.AND P0, PT, R14, RZ, PT ;  /* 0x000000ff0e00720c */ /* 0x002fda0003f05270 */
[----:B------:R-:W-:Y:S05]  /*20d10*/  @P0 BRA `(.L_x_5376) ;  /* 0x0000000000880947 */ /* 0x000fea0003800000 */
[----:B------:R-:W-:-:S03]  /*20d20*/  UMOV UR4, 0xffffffff ;  /* 0xffffffff00047882 */ /* 0x000fc60000000000 */
[----:B------:R-:W-:Y:S05]  /*20d30*/  BRA.DIV UR4, `(.L_x_5642) ;  /* 0x0000004e04147947 */ /* 0x000fea000b800000 */
[----:B------:R-:W-:-:S13]  /*20d40*/  ELECT P6, URZ, PT ;  /* 0x00000000003f782f */ /* 0x000fda00038c0000 */
.L_x_5798:
[----:B------:R-:W-:Y:S05]  /*20d50*/  @!P6 BRA `(.L_x_5376) ;  /* 0x000000000078e947 */ /* 0x000fea0003800000 */
[----:B0-----:R-:W5:Y:S02]  /*20d60*/  LDL.LU R0, [R1+0x8] ;  /* 0x0000080001007983 */ /* 0x001f640000300800 */
[----:B-----5:R-:W-:-:S04]  /*20d70*/  LOP3.LUT R0, R0, 0x2, RZ, 0xfc, !PT ;  /* 0x0000000200007812 */ /* 0x020fc800078efcff */
[----:B------:R-:W-:-:S13]  /*20d80*/  ISETP.NE.AND P0, PT, R0, 0x3, PT ;  /* 0x000000030000780c */ /* 0x000fda0003f05270 */
[----:B------:R-:W-:Y:S05]  /*20d90*/  @!P0 BRA `(.L_x_5643) ;  /* 0x0000000000048947 */ /* 0x000fea0003800000 */
[----:B------:R-:W-:Y:S01]  /*20da0*/  BPT.TRAP 0x1 ;  /* 0x000000040000795c */ /* 0x000fe20000300000 */
.L_x_5643:
[C---:B------:R-:W-:Y:S01]  /*20db0*/  IMAD R5, R25.reuse, 0x8, R4 ;  /* 0x0000000819057824 */ /* 0x040fe200078e0204 */
[----:B------:R-:W-:Y:S01]  /*20dc0*/  SHF.L.U32 R0, R28, 0x1f, RZ ;  /* 0x0000001f1c007819 */ /* 0x000fe200000006ff */
[----:B------:R-:W-:-:S03]  /*20dd0*/  VIADD R25, R25, 0x1 ;  /* 0x0000000119197836 */ /* 0x000fc60000000000 */
[----:B------:R-:W0:Y:S02]  /*20de0*/  SYNCS.PHASECHK.TRANS64.TRYWAIT P1, [R5+URZ+0x38840], R0 ;  /* 0x03884000050075a7 */ /* 0x000e24000802017f */
[----:B------:R-:W-:-:S04]  /*20df0*/  ISETP.NE.AND P2, PT, R25, 0x2, PT ;  /* 0x000000021900780c */ /* 0x000fc80003f45270 */
[----:B------:R-:W-:Y:S01]  /*20e00*/  SEL R3, RZ, 0x1, P2 ;  /* 0x00000001ff037807 */ /* 0x000fe20001000000 */
[----:B0-----:R-:W-:Y:S08]  /*20e10*/  @!P1 BRA `(.L_x_5644) ;  /* 0x0000004800fc9947 */ /* 0x001ff00003800000 */
.L_x_5799:
[----:B------:R-:W-:Y:S02]  /*20e20*/  SEL R25, R25, RZ, P2 ;  /* 0x000000ff19197207 */ /* 0x000fe40001000000 */
[----:B------:R-:W-:Y:S01]  /*20e30*/  LOP3.LUT R2, R28, R3, RZ, 0x3c, !PT ;  /* 0x000000031c027212 */ /* 0x000fe200078e3cff */
[----:B------:R-:W-:Y:S06]  /*20e40*/  @!P0 BRA `(.L_x_5645) ;  /* 0x0000000000048947 */ /* 0x000fec0003800000 */
[----:B------:R-:W-:Y:S01]  /*20e50*/  BPT.TRAP 0x1 ;  /* 0x000000040000795c */ /* 0x000fe20000300000 */
.L_x_5645:
[----:B------:R-:W-:Y:S01]  /*20e60*/  IMAD R25, R25, 0x8, R4 ;  /* 0x0000000819197824 */ /* 0x000fe200078e0204 */
[----:B------:R-:W-:-:S04]  /*20e70*/  SHF.L.U32 R2, R2, 0x1f, RZ ;  /* 0x0000001f02027819 */ /* 0x000fc800000006ff */
[----:B------:R-:W1:Y:S02]  /*20e80*/  SYNCS.PHASECHK.TRANS64.TRYWAIT P1, [R25+URZ+0x38840], R2 ;  /* 0x03884002190075a7 */ /* 0x000e64000802017f */
[----:B-1----:R-:W-:Y:S05]  /*20e90*/  @!P1 BRA `(.L_x_5646) ;  /* 0x0000004800f09947 */ /* 0x002fea0003800000 */
.L_x_5800:
[----:B------:R-:W-:Y:S05]  /*20ea0*/  @!P0 BRA `(.L_x_5647) ;  /* 0x0000000000048947 */ /* 0x000fea0003800000 */
[----:B------:R-:W-:Y:S01]  /*20eb0*/  BPT.TRAP 0x1 ;  /* 0x000000040000795c */ /* 0x000fe20000300000 */
.L_x_5647:
[----:B------:R-:W5:Y:S02]  /*20ec0*/  SYNCS.PHASECHK.TRANS64.TRYWAIT P1, [R5+URZ+0x38860], R0 ;  /* 0x03886000050075a7 */ /* 0x000f64000802017f */
[----:B-----5:R-:W-:Y:S05]  /*20ed0*/  @!P1 BRA `(.L_x_5648) ;  /* 0x0000004800f49947 */ /* 0x020fea0003800000 */
.L_x_5801:
[----:B------:R-:W-:Y:S05]  /*20ee0*/  @!P0 BRA `(.L_x_5649) ;  /* 0x0000000000048947 */ /* 0x000fea0003800000 */
[----:B------:R-:W-:Y:S01]  /*20ef0*/  BPT.TRAP 0x1 ;  /* 0x000000040000795c */ /* 0x000fe20000300000 */
.L_x_5649:
[----:B------:R0:W0:Y:S02]  /*20f00*/  SYNCS.PHASECHK.TRANS64.TRYWAIT P0, [R25+URZ+0x38860], R2 ;  /* 0x03886002190075a7 */ /* 0x000024000800017f */
[----:B0-----:R-:W-:Y:S05]  /*20f10*/  @!P0 NANOSLEEP.SYNCS 0x989680 ;  /* 0x009896800000895d */ /* 0x001fea0003900000 */
[----:B------:R-:W0:Y:S02]  /*20f20*/  @!P0 SYNCS.PHASECHK.TRANS64 P0, [R25+URZ+0x38860], R2 ;  /* 0x03886002190085a7 */ /* 0x000e24000800007f */
[----:B0-----:R-:W-:Y:S05]  /*20f30*/  @!P0 BRA `(.L_x_5649) ;  /* 0xfffffffc00f08947 */ /* 0x001fea000383ffff */
.L_x_5376:
[----:B------:R-:W-:Y:S05]  /*20f40*/  BSYNC B9 ;  /* 0x0000000000097941 */ /* 0x000fea0003800000 */
.L_x_5373:
[----:B------:R-:W-:Y:S05]  /*20f50*/  EXIT ;  /* 0x000000000000794d */ /* 0x000fea0003800000 */
.L_x_5392:
[----:B0-----:R0:W1:Y:S02]  /*20f60*/  SYNCS.PHASECHK.TRANS64.TRYWAIT P6, [R61+URZ+0x38890], R70 ;  /* 0x038890463d0075a7 */ /* 0x00106400080c017f */
[----:B-1----:R-:W-:Y:S05]  /*20f70*/  @!P6 NANOSLEEP.SYNCS 0x989680 ;  /* 0x009896800000e95d */ /* 0x002fea0003900000 */
[----:B------:R-:W1:Y:S02]  /*20f80*/  @!P6 SYNCS.PHASECHK.TRANS64 P6, [R61+URZ+0x38890], R70 ;  /* 0x038890463d00e5a7 */ /* 0x000e6400080c007f */
[----:B-1----:R-:W-:Y:S05]  /*20f90*/  @!P6 BRA `(.L_x_5392) ;  /* 0xfffffffc00f0e947 */ /* 0x002fea000383ffff */
[----:B------:R-:W-:Y:S05]  /*20fa0*/  BRA `(.L_x_5650) ;  /* 0xfffffe1c000c7947 */ /* 0x000fea000383ffff */
.L_x_5393:
        /* <DEDUP_REMOVED lines=8> */
.L_x_5652:
[----:B------:R-:W-:Y:S05]  /*21030*/  BSYNC B1 ;  /* 0x0000000000017941 */ /* 0x000fea0003800000 */
.L_x_5651:
        /* <DEDUP_REMOVED lines=8> */
.L_x_5653:
[----:B------:R-:W-:Y:S05]  /*210c0*/  BRA `(.L_x_5654) ;  /* 0xfffffe1800d87947 */ /* 0x000fea000383ffff */
.L_x_5403:
[----:B0-----:R0:W1:Y:S02]  /*210d0*/  SYNCS.PHASECHK.TRANS64.TRYWAIT P6, [R61+URZ+0x38890], R70 ;  /* 0x038890463d0075a7 */ /* 0x00106400080c017f */
[----:B-1----:R-:W-:Y:S05]  /*210e0*/  @!P6 NANOSLEEP.SYNCS 0x989680 ;  /* 0x009896800000e95d */ /* 0x002fea0003900000 */
[----:B------:R-:W1:Y:S02]  /*210f0*/  @!P6 SYNCS.PHASECHK.TRANS64 P6, [R61+URZ+0x38890], R70 ;  /* 0x038890463d00e5a7 */ /* 0x000e6400080c007f */
[----:B-1----:R-:W-:Y:S05]  /*21100*/  @!P6 BRA `(.L_x_5403) ;  /* 0xfffffffc00f0e947 */ /* 0x002fea000383ffff */
[----:B------:R-:W-:Y:S05]  /*21110*/  BRA `(.L_x_5655) ;  /* 0xfffffe2400507947 */ /* 0x000fea000383ffff */
.L_x_5404:
        /* <DEDUP_REMOVED lines=8> */
.L_x_5657:
[----:B------:R-:W-:Y:S05]  /*211a0*/  BSYNC B1 ;  /* 0x0000000000017941 */ /* 0x000fea0003800000 */
.L_x_5656:
        /* <DEDUP_REMOVED lines=8> */
.L_x_5658:
[----:B------:R-:W-:Y:S01]  /*21230*/  IMAD.MOV.U32 R68, RZ, RZ, R14 ;  /* 0x000000ffff447224 */ /* 0x000fe200078e000e */
[----:B------:R-:W-:Y:S06]  /*21240*/  BRA `(.L_x_5659) ;  /* 0xfffffe2400187947 */ /* 0x000fec000383ffff */
.L_x_5409:
[----:B0-----:R0:W1:Y:S02]  /*21250*/  SYNCS.PHASECHK.TRANS64.TRYWAIT P0, [R61+URZ+0x38890], R70 ;  /* 0x038890463d0075a7 */ /* 0x001064000800017f */
[----:B-1----:R-:W-:Y:S05]  /*21260*/  @!P0 NANOSLEEP.SYNCS 0x989680 ;  /* 0x009896800000895d */ /* 0x002fea0003900000 */
[----:B------:R-:W1:Y:S02]  /*21270*/  @!P0 SYNCS.PHASECHK.TRANS64 P0, [R61+URZ+0x38890], R70 ;  /* 0x038890463d0085a7 */ /* 0x000e64000800007f */
[----:B-1----:R-:W-:Y:S05]  /*21280*/  @!P0 BRA `(.L_x_5409) ;  /* 0xfffffffc00f08947 */ /* 0x002fea000383ffff */
[----:B------:R-:W-:Y:S05]  /*21290*/  BRA `(.L_x_5660) ;  /* 0xfffffe2c002c7947 */ /* 0x000fea000383ffff */
.L_x_5410:
[----:B------:R-:W-:Y:S01]  /*212a0*/  BSSY B1, `(.L_x_5661) ;  /* 0x0000007000017945 */ /* 0x000fe20003800000 */
[----:B------:R-:W-:Y:S02]  /*212b0*/  IMAD.MOV.U32 R12, RZ, RZ, RZ ;  /* 0x000000ffff0c7224 */ /* 0x000fe400078e00ff */
[----:B------:R-:W-:Y:S02]  /*212c0*/  IMAD.MOV.U32 R11, RZ, RZ, 0x1c1f ;  /* 0x00001c1fff0b7424 */ /* 0x000fe400078e00ff */
[----:B------:R-:W-:-:S07]  /*212d0*/  IMAD.MOV.U32 R15, RZ, RZ, -0x1 ;  /* 0xffffffffff0f7424 */ /* 0x000fce00078e00ff */
[----:B0-----:R-:W-:Y:S05]  /*212e0*/  WARPSYNC.COLLECTIVE R15, `(.L_x_5662) ;  /* 0x000000000f087348 */ /* 0x001fea0003c00000 */
[----:B------:R1:W2:Y:S02]  /*212f0*/  SHFL.IDX P6, R14, R13, R12, R11 ;  /* 0x0000000c0d0e7389 */ /* 0x0002a400000c000b */
[----:B012---:R-:W-:Y:S01]  /*21300*/  ENDCOLLECTIVE ;  /* 0x000000000000791b */ /* 0x007fe20003800000 */
.L_x_5662:
[----:B------:R-:W-:Y:S05]  /*21310*/  BSYNC B1 ;  /* 0x0000000000017941 */ /* 0x000fea0003800000 */
.L_x_5661:
        /* <DEDUP_REMOVED lines=8> */
.L_x_5663:
[----:B------:R-:W-:Y:S05]  /*213a0*/  BRA `(.L_x_5664) ;  /* 0xfffffe2c00547947 */ /* 0x000fea000383ffff */
.L_x_5414:
[----:B---3--:R3:W4:Y:S02]  /*213b0*/  SYNCS.PHASECHK.TRANS64.TRYWAIT P5, [R61+URZ+0x388b0], R70 ;  /* 0x0388b0463d0075a7 */ /* 0x00872400080a017f */
[----:B----4-:R-:W-:Y:S05]  /*213c0*/  @!P5 NANOSLEEP.SYNCS 0x989680 ;  /* 0x009896800000d95d */ /* 0x010fea0003900000 */
[----:B------:R-:W4:Y:S02]  /*213d0*/  @!P5 SYNCS.PHASECHK.TRANS64 P5, [R61+URZ+0x388b0], R70 ;  /* 0x0388b0463d00d5a7 */ /* 0x000f2400080a007f */
[----:B----4-:R-:W-:Y:S05]  /*213e0*/  @!P5 BRA `(.L_x_5414) ;  /* 0xfffffffc00f0d947 */ /* 0x010fea000383ffff */
[----:B------:R-:W-:Y:S05]  /*213f0*/  BRA `(.L_x_5665) ;  /* 0xfffffe2c00e07947 */ /* 0x000fea000383ffff */
.L_x_5439:
        /* <DEDUP_REMOVED lines=8> */
.L_x_5667:
[----:B------:R-:W-:Y:S05]  /*21480*/  BSYNC B1 ;  /* 0x0000000000017941 */ /* 0x000fea0003800000 */
.L_x_5666:
        /* <DEDUP_REMOVED lines=8> */
.L_x_5668:
[----:B------:R-:W-:Y:S02]  /*21510*/  IMAD.MOV.U32 R13, RZ, RZ, R7 ;  /* 0x000000ffff0d7224 */ /* 0x000fe400078e0007 */
[----:B------:R-:W-:-:S07]  /*21520*/  IMAD.MOV.U32 R2, RZ, RZ, R14 ;  /* 0x000000ffff027224 */ /* 0x000fce00078e000e */
[----:B------:R-:W-:Y:S05]  /*21530*/  WARPSYNC.COLLECTIVE R15, `(.L_x_5669) ;  /* 0x000000000f087348 */ /* 0x000fea0003c00000 */
[----:B------:R0:W1:Y:S02]  /*21540*/  SHFL.IDX P6, R14, R13, R12, R11 ;  /* 0x0000000c0d0e7389 */ /* 0x00006400000c000b */
[----:B01----:R-:W-:Y:S01]  /*21550*/  ENDCOLLECTIVE ;  /* 0x000000000000791b */ /* 0x003fe20003800000 */
.L_x_5669:
[----:B------:R-:W-:Y:S02]  /*21560*/  IMAD.MOV.U32 R13, RZ, RZ, R4 ;  /* 0x000000ffff0d7224 */ /* 0x000fe400078e0004 */
[----:B------:R-:W-:-:S07]  /*21570*/  IMAD.MOV.U32 R5, RZ, RZ, R14 ;  /* 0x000000ffff057224 */ /* 0x000fce00078e000e */
[----:B------:R-:W-:Y:S05]  /*21580*/  WARPSYNC.COLLECTIVE R15, `(.L_x_5670) ;  /* 0x000000000f087348 */ /* 0x000fea0003c00000 */
[----:B------:R0:W1:Y:S02]  /*21590*/  SHFL.IDX P6, R14, R13, R12, R11 ;  /* 0x0000000c0d0e7389 */ /* 0x00006400000c000b */
[----:B01----:R-:W-:Y:S01]  /*215a0*/  ENDCOLLECTIVE ;  /* 0x000000000000791b */ /* 0x003fe20003800000 */
.L_x_5670:
[----:B------:R-:W-:Y:S05]  /*215b0*/  BRA `(.L_x_5671) ;  /* 0xfffffe6000ec7947 */ /* 0x000fea000383ffff */
.L_x_5442:
        /* <DEDUP_REMOVED lines=8> */
.L_x_5673:
[----:B------:R-:W-:Y:S05]  /*21640*/  BSYNC B1 ;  /* 0x0000000000017941 */ /* 0x000fea0003800000 */
.L_x_5672:
        /* <DEDUP_REMOVED lines=8> */
.L_x_5674:
[----:B------:R-:W-:Y:S02]  /*216d0*/  IMAD.MOV.U32 R13, RZ, RZ, R7 ;  /* 0x000000ffff0d7224 */ /* 0x000fe400078e0007 */
[----:B------:R-:W-:-:S07]  /*216e0*/  IMAD.MOV.U32 R2, RZ, RZ, R14 ;  /* 0x000000ffff027224 */ /* 0x000fce00078e000e */
[----:B------:R-:W-:Y:S05]  /*216f0*/  WARPSYNC.COLLECTIVE R15, `(.L_x_5675) ;  /* 0x000000000f087348 */ /* 0x000fea0003c00000 */
[----:B------:R0:W1:Y:S02]  /*21700*/  SHFL.IDX P6, R14, R13, R12, R11 ;  /* 0x0000000c0d0e7389 */ /* 0x00006400000c000b */
[----:B01----:R-:W-:Y:S01]  /*21710*/  ENDCOLLECTIVE ;  /* 0x000000000000791b */ /* 0x003fe20003800000 */
.L_x_5675:
[----:B------:R-:W-:Y:S02]  /*21720*/  IMAD.MOV.U32 R13, RZ, RZ, R4 ;  /* 0x000000ffff0d7224 */ /* 0x000fe400078e0004 */
[----:B------:R-:W-:-:S07]  /*21730*/  IMAD.MOV.U32 R5, RZ, RZ, R14 ;  /* 0x000000ffff057224 */ /* 0x000fce00078e000e */
[----:B------:R-:W-:Y:S05]  /*21740*/  WARPSYNC.COLLECTIVE R15, `(.L_x_5676) ;  /* 0x000000000f087348 */ /* 0x000fea0003c00000 */
[----:B------:R0:W1:Y:S02]  /*21750*/  SHFL.IDX P6, R14, R13, R12, R11 ;  /* 0x0000000c0d0e7389 */ /* 0x00006400000c000b */
[----:B01----:R-:W-:Y:S01]  /*21760*/  ENDCOLLECTIVE ;  /* 0x000000000000791b */ /* 0x003fe20003800000 */
.L_x_5676:
[----:B------:R-:W-:Y:S01]  /*21770*/  IMAD.MOV.U32 R4, RZ, RZ, R14 ;  /* 0x000000ffff047224 */ /* 0x000fe200078e000e */
[----:B------:R-:W-:Y:S06]  /*21780*/  BRA `(.L_x_5677) ;  /* 0xfffffe6400447947 */ /* 0x000fec000383ffff */
.L_x_5446:
[----:B0-----:R0:W1:Y:S02]  /*21790*/  SYNCS.PHASECHK.TRANS64.TRYWAIT P0, [R18+URZ+0x38800], R35 ;  /* 0x03880023120075a7 */ /* 0x001064000800017f */
[----:B-1----:R-:W-:Y:S05]  /*217a0*/  @!P0 NANOSLEEP.SYNCS 0x989680 ;  /* 0x009896800000895d */ /* 0x002fea0003900000 */
[----:B------:R-:W1:Y:S02]  /*217b0*/  @!P0 SYNCS.PHASECHK.TRANS64 P0, [R18+URZ+0x38800], R35 ;  /* 0x03880023120085a7 */ /* 0x000e64000800007f */
[----:B-1----:R-:W-:Y:S05]  /*217c0*/  @!P0 BRA `(.L_x_5446) ;  /* 0xfffffffc00f08947 */ /* 0x002fea000383ffff */
[----:B------:R-:W-:Y:S05]  /*217d0*/  BRA `(.L_x_5678) ;  /* 0xfffffe6800387947 */ /* 0x000fea000383ffff */
.L_x_5454:
        /* <DEDUP_REMOVED lines=9> */
.L_x_5680:
[----:B------:R-:W-:Y:S05]  /*21870*/  BSYNC B1 ;  /* 0x0000000000017941 */ /* 0x000fea0003800000 */
.L_x_5679:
        /* <DEDUP_REMOVED lines=10> */
.L_x_5681:
        /* <DEDUP_REMOVED lines=8> */
.L_x_5682:
[----:B------:R-:W-:-:S05]  /*219a0*/  @!P1 IADD3 R2, P2, R2, R7, RZ ;  /* 0x0000000702029210 */ /* 0x000fca0007f5e0ff */
[----:B------:R-:W-:Y:S02]  /*219b0*/  @!P1 IMAD.X R5, R0, 0x1, R4, P2 ;  /* 0x0000000100059824 */ /* 0x000fe400010e0604 */
[----:B------:R-:W-:Y:S02]  /*219c0*/  @!P1 IMAD.MOV.U32 R8, RZ, RZ, R2 ;  /* 0x000000ffff089224 */ /* 0x000fe400078e0002 */
[----:B------:R-:W-:Y:S02]  /*219d0*/  @!P1 IMAD.MOV.U32 R9, RZ, RZ, R5 ;  /* 0x000000ffff099224 */ /* 0x000fe400078e0005 */
[----:B------:R-:W-:Y:S02]  /*219e0*/  IMAD.MOV.U32 R13, RZ, RZ, R27 ;  /* 0x000000ffff0d7224 */ /* 0x000fe400078e001b */
[----:B------:R-:W-:-:S07]  /*219f0*/  IMAD.MOV.U32 R3, RZ, RZ, R14 ;  /* 0x000000ffff037224 */ /* 0x000fce00078e000e */
[----:B------:R-:W-:Y:S05]  /*21a00*/  WARPSYNC.COLLECTIVE R15, `(.L_x_5683) ;  /* 0x000000000f087348 */ /* 0x000fea0003c00000 */
[----:B------:R0:W1:Y:S02]  /*21a10*/  SHFL.IDX P6, R14, R13, R12, R11 ;  /* 0x0000000c0d0e7389 */ /* 0x00006400000c000b */
[----:B01----:R-:W-:Y:S01]  /*21a20*/  ENDCOLLECTIVE ;  /* 0x000000000000791b */ /* 0x003fe20003800000 */
.L_x_5683:
        /* <DEDUP_REMOVED lines=9> */
[----:B------:R-:W-:Y:S01]  /*21ac0*/  CS2R R20, SRZ ;  /* 0x0000000000147805 */ /* 0x000fe2000001ff00 */
[----:B0-----:R-:W-:Y:S02]  /*21ad0*/  IMAD.MOV.U32 R15, RZ, RZ, -0x1 ;  /* 0xffffffffff0f7424 */ /* 0x001fe400078e00ff */
[----:B--2---:R-:W-:Y:S02]  /*21ae0*/  @!P1 IMAD.MOV.U32 R31, RZ, RZ, R11 ;  /* 0x000000ffff1f9224 */ /* 0x004fe400078e000b */
[----:B------:R-:W-:-:S02]  /*21af0*/  IMAD.MOV.U32 R11, RZ, RZ, 0x1c1f ;  /* 0x00001c1fff0b7424 */ /* 0x000fc400078e00ff */
[----:B------:R-:W-:Y:S02]  /*21b00*/  @!P1 IMAD.MOV.U32 R28, RZ, RZ, R8 ;  /* 0x000000ffff1c9224 */ /* 0x000fe400078e0008 */
[----:B------:R-:W-:-:S07]  /*21b10*/  @!P1 IMAD.MOV.U32 R29, RZ, RZ, R9 ;  /* 0x000000ffff1d9224 */ /* 0x000fce00078e0009 */
[----:B-----5:R-:W-:Y:S05]  /*21b20*/  WARPSYNC.COLLECTIVE R15, `(.L_x_5684) ;  /* 0x000000000f087348 */ /* 0x020fea0003c00000 */
[----:B------:R0:W1:Y:S02]  /*21b30*/  SHFL.IDX P6, R14, R13, R12, R11 ;  /* 0x0000000c0d0e7389 */ /* 0x00006400000c000b */
[----:B01---5:R-:W-:Y:S01]  /*21b40*/  ENDCOLLECTIVE ;  /* 0x000000000000791b */ /* 0x023fe20003800000 */
.L_x_5684:
[----:B------:R-:W-:Y:S02]  /*21b50*/  IMAD.MOV.U32 R0, RZ, RZ, R28 ;  /* 0x000000ffff007224 */ /* 0x000fe400078e001c */
[----:B------:R-:W-:Y:S02]  /*21b60*/  IMAD.MOV.U32 R2, RZ, RZ, R29 ;  /* 0x000000ffff027224 */ /* 0x000fe400078e001d */
[----:B------:R-:W-:Y:S01]  /*21b70*/  @!P1 IMAD.MOV.U32 R30, RZ, RZ, R10 ;  /* 0x000000ffff1e9224 */ /* 0x000fe200078e000a */
[----:B------:R-:W-:Y:S01]  /*21b80*/  PRMT R41, R0, 0x7610, R41 ;  /* 0x0000761000297816 */ /* 0x000fe20000000029 */
[----:B------:R-:W-:Y:S01]  /*21b90*/  IMAD.MOV.U32 R8, RZ, RZ, R31 ;  /* 0x000000ffff087224 */ /* 0x000fe200078e001f */
[----:B------:R-:W-:Y:S01]  /*21ba0*/  PRMT R32, R32, 0x5410, R2 ;  /* 0x0000541020207816 */ /* 0x000fe20000000002 */
[----:B------:R-:W-:Y:S01]  /*21bb0*/  IMAD.MOV.U32 R0, RZ, RZ, R30 ;  /* 0x000000ffff007224 */ /* 0x000fe200078e001e */
[----:B------:R-:W-:Y:S02]  /*21bc0*/  CS2R R2, SRZ ;  /* 0x0000000000027805 */ /* 0x000fe4000001ff00 */
[----:B------:R-:W-:Y:S01]  /*21bd0*/  PRMT R34, R8, 0x7610, R34 ;  /* 0x0000761008227816 */ /* 0x000fe20000000022 */
[----:B------:R-:W-:Y:S01]  /*21be0*/  IMAD.MOV.U32 R13, RZ, RZ, R25 ;  /* 0x000000ffff0d7224 */ /* 0x000fe200078e0019 */
[----:B------:R-:W-:Y:S01]  /*21bf0*/  PRMT R32, R0, 0x7610, R32 ;  /* 0x0000761000207816 */ /* 0x000fe20000000020 */
[----:B------:R-:W-:-:S02]  /*21c00*/  @!P1 IMAD.MOV.U32 R20, RZ, RZ, R4 ;  /* 0x000000ffff149224 */ /* 0x000fc400078e0004 */
[----:B------:R-:W-:Y:S02]  /*21c10*/  @!P1 IMAD.MOV.U32 R21, RZ, RZ, R5 ;  /* 0x000000ffff159224 */ /* 0x000fe400078e0005 */
[----:B------:R-:W-:Y:S02]  /*21c20*/  @!P1 IMAD.MOV.U32 R2, RZ, RZ, R6 ;  /* 0x000000ffff029224 */ /* 0x000fe400078e0006 */
[----:B------:R-:W-:Y:S02]  /*21c30*/  @!P1 IMAD.MOV.U32 R3, RZ, RZ, R7 ;  /* 0x000000ffff039224 */ /* 0x000fe400078e0007 */
[----:B------:R-:W-:-:S07]  /*21c40*/  IMAD.MOV.U32 R24, RZ, RZ, R14 ;  /* 0x000000ffff187224 */ /* 0x000fce00078e000e */
[----:B------:R-:W-:Y:S05]  /*21c50*/  WARPSYNC.COLLECTIVE R15, `(.L_x_5685) ;  /* 0x000000000f087348 */ /* 0x000fea0003c00000 */
[----:B------:R0:W1:Y:S02]  /*21c60*/  SHFL.IDX P6, R14, R13, R12, R11 ;  /* 0x0000000c0d0e7389 */ /* 0x00006400000c000b */
[----:B01----:R-:W-:Y:S01]  /*21c70*/  ENDCOLLECTIVE ;  /* 0x000000000000791b */ /* 0x003fe20003800000 */
.L_x_5685:
        /* <DEDUP_REMOVED lines=13> */
.L_x_5686:
[----:B------:R-:W-:Y:S02]  /*21d50*/  IMAD.MOV.U32 R13, RZ, RZ, R27 ;  /* 0x000000ffff0d7224 */ /* 0x000fe400078e001b */
[----:B------:R-:W-:-:S07]  /*21d60*/  IMAD.MOV.U32 R26, RZ, RZ, R14 ;  /* 0x000000ffff1a7224 */ /* 0x000fce00078e000e */
[----:B------:R-:W-:Y:S05]  /*21d70*/  WARPSYNC.COLLECTIVE R15, `(.L_x_5687) ;  /* 0x000000000f087348 */ /* 0x000fea0003c00000 */
[----:B------:R0:W1:Y:S02]  /*21d80*/  SHFL.IDX P6, R14, R13, R12, R11 ;  /* 0x0000000c0d0e7389 */ /* 0x00006400000c000b */
[----:B01----:R-:W-:Y:S01]  /*21d90*/  ENDCOLLECTIVE ;  /* 0x000000000000791b */ /* 0x003fe20003800000 */
.L_x_5687:
[----:B------:R-:W-:Y:S05]  /*21da0*/  BRA `(.L_x_5688) ;  /* 0xfffffe7400607947 */ /* 0x000fea000383ffff */
.L_x_5458:
[----:B0-----:R0:W1:Y:S02]  /*21db0*/  SYNCS.PHASECHK.TRANS64.TRYWAIT P1, [R18+URZ+0x38800], R13 ;  /* 0x0388000d120075a7 */ /* 0x001064000802017f */
[----:B-1----:R-:W-:Y:S05]  /*21dc0*/  @!P1 NANOSLEEP.SYNCS 0x989680 ;  /* 0x009896800000995d */ /* 0x002fea0003900000 */
[----:B------:R-:W1:Y:S02]  /*21dd0*/  @!P1 SYNCS.PHASECHK.TRANS64 P1, [R18+URZ+0x38800], R13 ;  /* 0x0388000d120095a7 */ /* 0x000e64000802007f */
[----:B-1----:R-:W-:Y:S05]  /*21de0*/  @!P1 BRA `(.L_x_5458) ;  /* 0xfffffffc00f09947 */ /* 0x002fea000383ffff */
[----:B------:R-:W-:Y:S05]  /*21df0*/  BRA `(.L_x_5689) ;  /* 0xfffffe7800007947 */ /* 0x000fea000383ffff */
.L_x_5464:
[----:B0-----:R0:W2:Y:S02]  /*21e00*/  SYNCS.PHASECHK.TRANS64.TRYWAIT P1, [R15+URZ+0x38830], R12 ;  /* 0x0388300c0f0075a7 */ /* 0x0010a4000802017f */
[----:B--2---:R-:W-:Y:S05]  /*21e10*/  @!P1 NANOSLEEP.SYNCS 0x989680 ;  /* 0x009896800000995d */ /* 0x004fea0003900000 */
[----:B------:R-:W2:Y:S02]  /*21e20*/  @!P1 SYNCS.PHASECHK.TRANS64 P1, [R15+URZ+0x38830], R12 ;  /* 0x0388300c0f0095a7 */ /* 0x000ea4000802007f */
[----:B--2---:R-:W-:Y:S05]  /*21e30*/  @!P1 BRA `(.L_x_5464) ;  /* 0xfffffffc00f09947 */ /* 0x004fea000383ffff */
[----:B------:R-:W-:Y:S05]  /*21e40*/  BRA `(.L_x_5463) ;  /* 0xfffffe8400d07947 */ /* 0x000fea000383ffff */
.L_x_5466:
[----:B--2---:R2:W3:Y:S02]  /*21e50*/  SYNCS.PHASECHK.TRANS64.TRYWAIT P1, [R18+URZ+0x38810], R3 ;  /* 0x03881003120075a7 */ /* 0x0044e4000802017f */
[----:B---3--:R-:W-:Y:S05]  /*21e60*/  @!P1 NANOSLEEP.SYNCS 0x989680 ;  /* 0x009896800000995d */ /* 0x008fea0003900000 */
[----:B------:R-:W3:Y:S02]  /*21e70*/  @!P1 SYNCS.PHASECHK.TRANS64 P1, [R18+URZ+0x38810], R3 ;  /* 0x03881003120095a7 */ /* 0x000ee4000802007f */
[----:B---3--:R-:W-:Y:S05]  /*21e80*/  @!P1 BRA `(.L_x_5466) ;  /* 0xfffffffc00f09947 */ /* 0x008fea000383ffff */
[----:B------:R-:W-:Y:S05]  /*21e90*/  BRA `(.L_x_5690) ;  /* 0xfffffe8800807947 */ /* 0x000fea000383ffff */
.L_x_5470:
[----:B----4-:R4:W0:Y:S02]  /*21ea0*/  SYNCS.PHASECHK.TRANS64.TRYWAIT P1, [R15+URZ+0x38850], R12 ;  /* 0x0388500c0f0075a7 */ /* 0x010824000802017f */
[----:B0-----:R-:W-:Y:S05]  /*21eb0*/  @!P1 NANOSLEEP.SYNCS 0x989680 ;  /* 0x009896800000995d */ /* 0x001fea0003900000 */
[----:B------:R-:W0:Y:S02]  /*21ec0*/  @!P1 SYNCS.PHASECHK.TRANS64 P1, [R15+URZ+0x38850], R12 ;  /* 0x0388500c0f0095a7 */ /* 0x000e24000802007f */
[----:B0-----:R-:W-:Y:S05]  /*21ed0*/  @!P1 BRA `(.L_x_5470) ;  /* 0xfffffffc00f09947 */ /* 0x001fea000383ffff */
[----:B------:R-:W-:Y:S05]  /*21ee0*/  BRA `(.L_x_5469) ;  /* 0xfffffe88009c7947 */ /* 0x000fea000383ffff */
.L_x_5479:
[----:B-1----:R1:W2:Y:S02]  /*21ef0*/  SYNCS.PHASECHK.TRANS64.TRYWAIT P1, [R20+URZ+0x38830], R13 ;  /* 0x0388300d140075a7 */ /* 0x0022a4000802017f */
[----:B--2---:R-:W-:Y:S05]  /*21f00*/  @!P1 NANOSLEEP.SYNCS 0x989680 ;  /* 0x009896800000995d */ /* 0x004fea0003900000 */
[----:B------:R-:W2:Y:S02]  /*21f10*/  @!P1 SYNCS.PHASECHK.TRANS64 P1, [R20+URZ+0x38830], R13 ;  /* 0x0388300d140095a7 */ /* 0x000ea4000802007f */
[----:B--2---:R-:W-:Y:S05]  /*21f20*/  @!P1 BRA `(.L_x_5479) ;  /* 0xfffffffc00f09947 */ /* 0x004fea000383ffff */
[----:B------:R-:W-:Y:S05]  /*21f30*/  BRA `(.L_x_5478) ;  /* 0xfffffeb800f07947 */ /* 0x000fea000383ffff */
.L_x_5484:
[----:B---3--:R3:W4:Y:S02]  /*21f40*/  SYNCS.PHASECHK.TRANS64.TRYWAIT P1, [R20+URZ+0x38850], R13 ;  /* 0x0388500d140075a7 */ /* 0x008724000802017f */
[----:B----4-:R-:W-:Y:S05]  /*21f50*/  @!P1 NANOSLEEP.SYNCS 0x989680 ;  /* 0x009896800000995d */ /* 0x010fea0003900000 */
[----:B------:R-:W4:Y:S02]  /*21f60*/  @!P1 SYNCS.PHASECHK.TRANS64 P1, [R20+URZ+0x38850], R13 ;  /* 0x0388500d140095a7 */ /* 0x000f24000802007f */
[----:B----4-:R-:W-:Y:S05]  /*21f70*/  @!P1 BRA `(.L_x_5484) ;  /* 0xfffffffc00f09947 */ /* 0x010fea000383ffff */
[----:B------:R-:W-:Y:S05]  /*21f80*/  BRA `(.L_x_5483) ;  /* 0xfffffebc008c7947 */ /* 0x000fea000383ffff */
.L_x_5494:
[----:B-1----:R1:W2:Y:S02]  /*21f90*/  SYNCS.PHASECHK.TRANS64.TRYWAIT P1, [R20+URZ+0x38830], R13 ;  /* 0x0388300d140075a7 */ /* 0x0022a4000802017f */
[----:B--2---:R-:W-:Y:S05]  /*21fa0*/  @!P1 NANOSLEEP.SYNCS 0x989680 ;  /* 0x009896800000995d */ /* 0x004fea0003900000 */
[----:B------:R-:W2:Y:S02]  /*21fb0*/  @!P1 SYNCS.PHASECHK.TRANS64 P1, [R20+URZ+0x38830], R13 ;  /* 0x0388300d140095a7 */ /* 0x000ea4000802007f */
[----:B--2---:R-:W-:Y:S05]  /*21fc0*/  @!P1 BRA `(.L_x_5494) ;  /* 0xfffffffc00f09947 */ /* 0x004fea000383ffff */
[----:B------:R-:W-:Y:S05]  /*21fd0*/  BRA `(.L_x_5493) ;  /* 0xfffffef400d47947 */ /* 0x000fea000383ffff */
.L_x_5499:
[----:B---3--:R3:W4:Y:S02]  /*21fe0*/  SYNCS.PHASECHK.TRANS64.TRYWAIT P1, [R20+URZ+0x38850], R13 ;  /* 0x0388500d140075a7 */ /* 0x008724000802017f */
[----:B----4-:R-:W-:Y:S05]  /*21ff0*/  @!P1 NANOSLEEP.SYNCS 0x989680 ;  /* 0x009896800000995d */ /* 0x010fea0003900000 */
[----:B------:R-:W4:Y:S02]  /*22000*/  @!P1 SYNCS.PHASECHK.TRANS64 P1, [R20+URZ+0x38850], R13 ;  /* 0x0388500d140095a7 */ /* 0x000f24000802007f */
[----:B----4-:R-:W-:Y:S05]  /*22010*/  @!P1 BRA `(.L_x_5499) ;  /* 0xfffffffc00f09947 */ /* 0x010fea000383ffff */
[----:B------:R-:W-:Y:S05]  /*22020*/  BRA `(.L_x_5498) ;  /* 0xfffffef800707947 */ /* 0x000fea000383ffff */
.L_x_5531:
        /* <DEDUP_REMOVED lines=11> */
.L_x_5692:
[----:B------:R-:W-:Y:S05]  /*220e0*/  BSYNC B1 ;  /* 0x0000000000017941 */ /* 0x000fea0003800000 */
.L_x_5691:
[----:B------:R-:W-:Y:S05]  /*220f0*/  BRA `(.L_x_5693) ;  /* 0xffffff7c007c7947 */ /* 0x000fea000383ffff */
.L_x_5533:
[----:B------:R-:W-:Y:S01]  /*22100*/  BSSY B1, `(.L_x_5694) ;  /* 0x0000006000017945 */ /* 0x000fe20003800000 */
[----:B------:R-:W-:-:S07]  /*22110*/  IMAD.MOV.U32 R15, RZ, RZ, -0x1 ;  /* 0xffffffffff0f7424 */ /* 0x000fce00078e00ff */
[----:B012---:R-:W-:Y:S05]  /*22120*/  WARPSYNC.COLLECTIVE R15, `(.L_x_5695) ;  /* 0x000000000f0c7348 */ /* 0x007fea0003c00000 */
[----:B------:R-:W-:Y:S02]  /*22130*/  ELECT P6, UR62, PT ;  /* 0x00000000003e782f */ /* 0x000fe400038c0000 */
[----:B------:R-:W-:Y:S01]  /*22140*/  MOV R14, UR62 ;  /* 0x0000003e000e7c02 */ /* 0x000fe20008000f00 */
[----:B012---:R-:W-:Y:S10]  /*22150*/  ENDCOLLECTIVE ;  /* 0x000000000000791b */ /* 0x007ff40003800000 */
.L_x_5695:
[----:B------:R-:W-:Y:S05]  /*22160*/  BSYNC B1 ;  /* 0x0000000000017941 */ /* 0x000fea0003800000 */
.L_x_5694:
[----:B------:R-:W-:Y:S05]  /*22170*/  BRA `(.L_x_5532) ;  /* 0xffffff7c00747947 */ /* 0x000fea000383ffff */
.L_x_5535:
[----:B0-----:R0:W2:Y:S02]  /*22180*/  SYNCS.PHASECHK.TRANS64.TRYWAIT P0, [R23+URZ+0x38820], R3 ;  /* 0x03882003170075a7 */ /* 0x0010a4000800017f */
[----:B--2---:R-:W-:Y:S05]  /*22190*/  @!P0 NANOSLEEP.SYNCS 0x989680 ;  /* 0x009896800000895d */ /* 0x004fea0003900000 */
[----:B------:R-:W2:Y:S02]  /*221a0*/  @!P0 SYNCS.PHASECHK.TRANS64 P0, [R23+URZ+0x38820], R3 ;  /* 0x03882003170085a7 */ /* 0x000ea4000800007f */
[----:B--2---:R-:W-:Y:S05]  /*221b0*/  @!P0 BRA `(.L_x_5535) ;  /* 0xfffffffc00f08947 */ /* 0x004fea000383ffff */
[----:B------:R-:W-:Y:S05]  /*221c0*/  BRA `(.L_x_5696) ;  /* 0xffffff7c00847947 */ /* 0x000fea000383ffff */
.L_x_5539:
[----:B0-----:R0:W1:Y:S02]  /*221d0*/  SYNCS.PHASECHK.TRANS64.TRYWAIT P0, [R3+URZ+0x388a0], R8 ;  /* 0x0388a008030075a7 */ /* 0x001064000800017f */
[----:B-1----:R-:W-:Y:S05]  /*221e0*/  @!P0 NANOSLEEP.SYNCS 0x989680 ;  /* 0x009896800000895d */ /* 0x002fea0003900000 */
[----:B------:R-:W1:Y:S02]  /*221f0*/  @!P0 SYNCS.PHASECHK.TRANS64 P0, [R3+URZ+0x388a0], R8 ;  /* 0x0388a008030085a7 */ /* 0x000e64000800007f */
[----:B-1----:R-:W-:Y:S05]  /*22200*/  @!P0 BRA `(.L_x_5539) ;  /* 0xfffffffc00f08947 */ /* 0x002fea000383ffff */
[----:B------:R-:W-:Y:S05]  /*22210*/  BRA `(.L_x_5697) ;  /* 0xffffff7c009c7947 */ /* 0x000fea000383ffff */
.L_x_5544:
[----:B-1----:R1:W2:Y:S02]  /*22220*/  SYNCS.PHASECHK.TRANS64.TRYWAIT P0, [R3+URZ+0x388c0], R8 ;  /* 0x0388c008030075a7 */ /* 0x0022a4000800017f */
[----:B--2---:R-:W-:Y:S05]  /*22230*/  @!P0 NANOSLEEP.SYNCS 0x989680 ;  /* 0x009896800000895d */ /* 0x004fea0003900000 */
[----:B------:R-:W2:Y:S02]  /*22240*/  @!P0 SYNCS.PHASECHK.TRANS64 P0, [R3+URZ+0x388c0], R8 ;  /* 0x0388c008030085a7 */ /* 0x000ea4000800007f */
[----:B--2---:R-:W-:Y:S05]  /*22250*/  @!P0 BRA `(.L_x_5544) ;  /* 0xfffffffc00f08947 */ /* 0x004fea000383ffff */
[----:B------:R-:W-:Y:S05]  /*22260*/  BRA `(.L_x_5698) ;  /* 0xffffff8000187947 */ /* 0x000fea000383ffff */
.L_x_5558:
[----:B0-----:R0:W2:Y:S02]  /*22270*/  SYNCS.PHASECHK.TRANS64.TRYWAIT P1, [R8+URZ+0x388a0], R2 ;  /* 0x0388a002080075a7 */ /* 0x0010a4000802017f */
[----:B--2---:R-:W-:Y:S05]  /*22280*/  @!P1 NANOSLEEP.SYNCS 0x989680 ;  /* 0x009896800000995d */ /* 0x004fea0003900000 */
[----:B------:R-:W2:Y:S02]  /*22290*/  @!P1 SYNCS.PHASECHK.TRANS64 P1, [R8+URZ+0x388a0], R2 ;  /* 0x0388a002080095a7 */ /* 0x000ea4000802007f */
[----:B--2---:R-:W-:Y:S05]  /*222a0*/  @!P1 BRA `(.L_x_5558) ;  /* 0xfffffffc00f09947 */ /* 0x004fea000383ffff */
[----:B------:R-:W-:Y:S05]  /*222b0*/  BRA `(.L_x_5699) ;  /* 0xffffff88007c7947 */ /* 0x000fea000383ffff */
.L_x_5563:
[----:B-1----:R1:W2:Y:S02]  /*222c0*/  SYNCS.PHASECHK.TRANS64.TRYWAIT P1, [R8+URZ+0x388c0], R2 ;  /* 0x0388c002080075a7 */ /* 0x0022a4000802017f */
[----:B--2---:R-:W-:Y:S05]  /*222d0*/  @!P1 NANOSLEEP.SYNCS 0x989680 ;  /* 0x009896800000995d */ /* 0x004fea0003900000 */
[----:B------:R-:W2:Y:S02]  /*222e0*/  @!P1 SYNCS.PHASECHK.TRANS64 P1, [R8+URZ+0x388c0], R2 ;  /* 0x0388c002080095a7 */ /* 0x000ea4000802007f */
[----:B--2---:R-:W-:Y:S05]  /*222f0*/  @!P1 BRA `(.L_x_5563) ;  /* 0xfffffffc00f09947 */ /* 0x004fea000383ffff */
[----:B------:R-:W-:Y:S05]  /*22300*/  BRA `(.L_x_5700) ;  /* 0xffffff8800f47947 */ /* 0x000fea000383ffff */
.L_x_5583:
        /* <DEDUP_REMOVED lines=11> */
.L_x_5702:
[----:B------:R-:W-:Y:S05]  /*223c0*/  BSYNC B0 ;  /* 0x0000000000007941 */ /* 0x000fea0003800000 */
.L_x_5701:
[----:B------:R-:W-:Y:S05]  /*223d0*/  BRA `(.L_x_5703) ;  /* 0xffffffa000007947 */ /* 0x000fea000383ffff */
.L_x_5586:
[----:B0-----:R0:W1:Y:S02]  /*223e0*/  SYNCS.PHASECHK.TRANS64.TRYWAIT P0, [R31+URZ+0x38840], R0 ;  /* 0x038840001f0075a7 */ /* 0x001064000800017f */
[----:B-1----:R-:W-:Y:S05]  /*223f0*/  @!P0 NANOSLEEP.SYNCS 0x989680 ;  /* 0x009896800000895d */ /* 0x002fea0003900000 */
[----:B------:R-:W1:Y:S02]  /*22400*/  @!P0 SYNCS.PHASECHK.TRANS64 P0, [R31+URZ+0x38840], R0 ;  /* 0x038840001f0085a7 */ /* 0x000e64000800007f */
[----:B-1----:R-:W-:Y:S05]  /*22410*/  @!P0 BRA `(.L_x_5586) ;  /* 0xfffffffc00f08947 */ /* 0x002fea000383ffff */
[----:B------:R-:W-:Y:S05]  /*22420*/  BRA `(.L_x_5704) ;  /* 0xffffffa0003c7947 */ /* 0x000fea000383ffff */
.L_x_5587:
        /* <DEDUP_REMOVED lines=8> */
.L_x_5706:
[----:B------:R-:W-:Y:S05]  /*224b0*/  BSYNC B0 ;  /* 0x0000000000007941 */ /* 0x000fea0003800000 */
.L_x_5705:
        /* <DEDUP_REMOVED lines=9> */
.L_x_5707:
[----:B------:R-:W-:Y:S02]  /*22550*/  IMAD.MOV.U32 R13, RZ, RZ, R4 ;  /* 0x000000ffff0d7224 */ /* 0x000fe400078e0004 */
[----:B------:R-:W-:Y:S02]  /*22560*/  IMAD.MOV.U32 R12, RZ, RZ, 0x1 ;  /* 0x00000001ff0c7424 */ /* 0x000fe400078e00ff */
[----:B------:R-:W-:-:S07]  /*22570*/  IMAD.MOV.U32 R3, RZ, RZ, R14 ;  /* 0x000000ffff037224 */ /* 0x000fce00078e000e */
[----:B------:R-:W-:Y:S05]  /*22580*/  WARPSYNC.COLLECTIVE R15, `(.L_x_5708) ;  /* 0x000000000f087348 */ /* 0x000fea0003c00000 */
[----:B------:R0:W1:Y:S02]  /*22590*/  SHFL.IDX P6, R14, R13, R12, R11 ;  /* 0x0000000c0d0e7389 */ /* 0x00006400000c000b */
[----:B01----:R-:W-:Y:S01]  /*225a0*/  ENDCOLLECTIVE ;  /* 0x000000000000791b */ /* 0x003fe20003800000 */
.L_x_5708:
        /* <DEDUP_REMOVED lines=15> */
.L_x_5709:
[----:B------:R-:W-:Y:S02]  /*226a0*/  @P0 IMAD R6, R5, 0x2, R23 ;  /* 0x0000000205060824 */ /* 0x000fe400078e0217 */
[----:B------:R-:W-:Y:S02]  /*226b0*/  IMAD.MOV.U32 R13, RZ, RZ, R4 ;  /* 0x000000ffff0d7224 */ /* 0x000fe400078e0004 */
[----:B------:R-:W-:Y:S02]  /*226c0*/  IMAD.MOV.U32 R12, RZ, RZ, 0x2 ;  /* 0x00000002ff0c7424 */ /* 0x000fe400078e00ff */
[----:B------:R-:W-:-:S07]  /*226d0*/  IMAD.MOV.U32 R3, RZ, RZ, R14 ;  /* 0x000000ffff037224 */ /* 0x000fce00078e000e */
[----:B------:R-:W-:Y:S05]  /*226e0*/  WARPSYNC.COLLECTIVE R15, `(.L_x_5710) ;  /* 0x000000000f087348 */ /* 0x000fea0003c00000 */
[----:B------:R0:W1:Y:S02]  /*226f0*/  SHFL.IDX P6, R14, R13, R12, R11 ;  /* 0x0000000c0d0e7389 */ /* 0x00006400000c000b */
[----:B01----:R-:W-:Y:S01]  /*22700*/  ENDCOLLECTIVE ;  /* 0x000000000000791b */ /* 0x003fe20003800000 */
.L_x_5710:
        /* <DEDUP_REMOVED lines=15> */
.L_x_5711:
[----:B------:R-:W-:Y:S02]  /*22800*/  @P0 IMAD R6, R5, 0x2, R23 ;  /* 0x0000000205060824 */ /* 0x000fe400078e0217 */
[----:B------:R-:W-:Y:S02]  /*22810*/  IMAD.MOV.U32 R13, RZ, RZ, R4 ;  /* 0x000000ffff0d7224 */ /* 0x000fe400078e0004 */
[----:B------:R-:W-:Y:S02]  /*22820*/  IMAD.MOV.U32 R12, RZ, RZ, 0x3 ;  /* 0x00000003ff0c7424 */ /* 0x000fe400078e00ff */
[----:B------:R-:W-:-:S07]  /*22830*/  IMAD.MOV.U32 R3, RZ, RZ, R14 ;  /* 0x000000ffff037224 */ /* 0x000fce00078e000e */
[----:B------:R-:W-:Y:S05]  /*22840*/  WARPSYNC.COLLECTIVE R15, `(.L_x_5712) ;  /* 0x000000000f087348 */ /* 0x000fea0003c00000 */
[----:B------:R0:W1:Y:S02]  /*22850*/  SHFL.IDX P6, R14, R13, R12, R11 ;  /* 0x0000000c0d0e7389 */ /* 0x00006400000c000b */
[----:B01----:R-:W-:Y:S01]  /*22860*/  ENDCOLLECTIVE ;  /* 0x000000000000791b */ /* 0x003fe20003800000 */
.L_x_5712:
        /* <DEDUP_REMOVED lines=10> */
.L_x_5713:
[----:B------:R-:W-:Y:S01]  /*22910*/  @!PT LDS RZ, [RZ] ;  /* 0x00000000fffff984 */ /* 0x000fe20000000800 */
[----:B------:R-:W-:Y:S01]  /*22920*/  @!PT LDS RZ, [RZ] ;  /* 0x00000000fffff984 */ /* 0x000fe20000000800 */
[----:B------:R-:W-:Y:S01]  /*22930*/  @!PT LDS RZ, [RZ] ;  /* 0x00000000fffff984 */ /* 0x000fe20000000800 */
[----:B------:R0:W-:Y:S01]  /*22940*/  @P0 LDGSTS.E.BYPASS.LTC128B.128 [R6+0x23400], desc[UR40][R2.64], !P2 ;  /* 0x2340000002060fae */ /* 0x0001e2000d101d68 */
[----:B------:R-:W-:Y:S01]  /*22950*/  IMAD.MOV.U32 R0, RZ, RZ, R14 ;  /* 0x000000ffff007224 */ /* 0x000fe200078e000e */
[----:B------:R-:W-:Y:S06]  /*22960*/  BRA `(.L_x_5714) ;  /* 0xffffff9c00fc7947 */ /* 0x000fec000383ffff */
.L_x_5592:
        /* <DEDUP_REMOVED lines=9> */
.L_x_5715:
        /* <DEDUP_REMOVED lines=10> */
.L_x_5716:
[----:B------:R-:W-:Y:S02]  /*22aa0*/  IMAD.MOV.U32 R13, RZ, RZ, R3 ;  /* 0x000000ffff0d7224 */ /* 0x000fe400078e0003 */
[----:B------:R-:W-:Y:S02]  /*22ab0*/  IMAD.MOV.U32 R12, RZ, RZ, 0x1 ;  /* 0x00000001ff0c7424 */ /* 0x000fe400078e00ff */
[----:B------:R-:W-:-:S07]  /*22ac0*/  IMAD.MOV.U32 R4, RZ, RZ, R14 ;  /* 0x000000ffff047224 */ /* 0x000fce00078e000e */
[----:B------:R-:W-:Y:S05]  /*22ad0*/  WARPSYNC.COLLECTIVE R15, `(.L_x_5717) ;  /* 0x000000000f087348 */ /* 0x000fea0003c00000 */
[----:B------:R0:W1:Y:S02]  /*22ae0*/  SHFL.IDX P6, R14, R13, R12, R11 ;  /* 0x0000000c0d0e7389 */ /* 0x00006400000c000b */
[----:B01----:R-:W-:Y:S01]  /*22af0*/  ENDCOLLECTIVE ;  /* 0x000000000000791b */ /* 0x003fe20003800000 */
.L_x_5717:
        /* <DEDUP_REMOVED lines=12> */
.L_x_5718:
[----:B------:R-:W-:Y:S02]  /*22bc0*/  IMAD.MOV.U32 R13, RZ, RZ, R3 ;  /* 0x000000ffff0d7224 */ /* 0x000fe400078e0003 */
[----:B------:R-:W-:Y:S02]  /*22bd0*/  IMAD.MOV.U32 R12, RZ, RZ, 0x2 ;  /* 0x00000002ff0c7424 */ /* 0x000fe400078e00ff */
[----:B------:R-:W-:-:S07]  /*22be0*/  IMAD.MOV.U32 R5, RZ, RZ, R14 ;  /* 0x000000ffff057224 */ /* 0x000fce00078e000e */
[----:B------:R-:W-:Y:S05]  /*22bf0*/  WARPSYNC.COLLECTIVE R15, `(.L_x_5719) ;  /* 0x000000000f087348 */ /* 0x000fea0003c00000 */
[----:B------:R0:W1:Y:S02]  /*22c00*/  SHFL.IDX P6, R14, R13, R12, R11 ;  /* 0x0000000c0d0e7389 */ /* 0x00006400000c000b */
[----:B01----:R-:W-:Y:S01]  /*22c10*/  ENDCOLLECTIVE ;  /* 0x000000000000791b */ /* 0x003fe20003800000 */
.L_x_5719:
        /* <DEDUP_REMOVED lines=10> */
.L_x_5720:
        /* <DEDUP_REMOVED lines=11> */
.L_x_5721:
        /* <DEDUP_REMOVED lines=10> */
.L_x_5722:
[----:B------:R-:W-:Y:S01]  /*22e10*/  @!PT LDS RZ, [RZ] ;  /* 0x00000000fffff984 */ /* 0x000fe20000000800 */
[----:B------:R-:W-:Y:S01]  /*22e20*/  @!PT LDS RZ, [RZ] ;  /* 0x00000000fffff984 */ /* 0x000fe20000000800 */
[----:B------:R-:W-:Y:S01]  /*22e30*/  @!PT LDS RZ, [RZ] ;  /* 0x00000000fffff984 */ /* 0x000fe20000000800 */
[----:B------:R0:W-:Y:S01]  /*22e40*/  @!P0 LDGSTS.E.BYPASS.LTC128B.128 [R26+0x21400], desc[UR40][R4.64], !P1 ;  /* 0x21400000041a8fae */ /* 0x0001e2000c901d68 */
[----:B------:R-:W-:Y:S01]  /*22e50*/  IMAD.MOV.U32 R0, RZ, RZ, R14 ;  /* 0x000000ffff007224 */ /* 0x000fe200078e000e */
[----:B------:R-:W-:Y:S06]  /*22e60*/  BRA `(.L_x_5723) ;  /* 0xffffffa400187947 */ /* 0x000fec000383ffff */
.L_x_5596:
        /* <DEDUP_REMOVED lines=45> */
.L_x_5725:
[----:B------:R-:W-:Y:S05]  /*23140*/  BSYNC B0 ;  /* 0x0000000000007941 */ /* 0x000fea0003800000 */
.L_x_5724:
        /* <DEDUP_REMOVED lines=11> */
.L_x_5726:
        /* <DEDUP_REMOVED lines=39> */
.L_x_5727:
        /* <DEDUP_REMOVED lines=8> */
.L_x_5728:
        /* <DEDUP_REMOVED lines=33> */
.L_x_5729:
[----:B------:R-:W-:Y:S02]  /*23700*/  IMAD.MOV.U32 R13, RZ, RZ, R5 ;  /* 0x000000ffff0d7224 */ /* 0x000fe400078e0005 */
[----:B------:R-:W-:-:S07]  /*23710*/  IMAD.MOV.U32 R8, RZ, RZ, R14 ;  /* 0x000000ffff087224 */ /* 0x000fce00078e000e */
[----:B------:R-:W-:Y:S05]  /*23720*/  WARPSYNC.COLLECTIVE R15, `(.L_x_5730) ;  /* 0x000000000f087348 */ /* 0x000fea0003c00000 */
[----:B------:R0:W1:Y:S02]  /*23730*/  SHFL.IDX P6, R14, R13, R12, R11 ;  /* 0x0000000c0d0e7389 */ /* 0x00006400000c000b */
[----:B01----:R-:W-:Y:S01]  /*23740*/  ENDCOLLECTIVE ;  /* 0x000000000000791b */ /* 0x003fe20003800000 */
.L_x_5730:
        /* <DEDUP_REMOVED lines=23> */
.L_x_5731:
        /* <DEDUP_REMOVED lines=9> */
.L_x_5732:
[----:B------:R-:W-:Y:S01]  /*23950*/  IMAD.MOV.U32 R2, RZ, RZ, R14 ;  /* 0x000000ffff027224 */ /* 0x000fe200078e000e */
[----:B------:R-:W-:Y:S06]  /*23960*/  BRA `(.L_x_5733) ;  /* 0xffffffa400fc7947 */ /* 0x000fec000383ffff */
.L_x_5601:
[----:B-1----:R1:W2:Y:S02]  /*23970*/  SYNCS.PHASECHK.TRANS64.TRYWAIT P0, [R23+URZ+0x38820], R0 ;  /* 0x03882000170075a7 */ /* 0x0022a4000800017f */
[----:B--2---:R-:W-:Y:S05]  /*23980*/  @!P0 NANOSLEEP.SYNCS 0x989680 ;  /* 0x009896800000895d */ /* 0x004fea0003900000 */
[----:B------:R-:W2:Y:S02]  /*23990*/  @!P0 SYNCS.PHASECHK.TRANS64 P0, [R23+URZ+0x38820], R0 ;  /* 0x03882000170085a7 */ /* 0x000ea4000800007f */
[----:B--2---:R-:W-:Y:S05]  /*239a0*/  @!P0 BRA `(.L_x_5601) ;  /* 0xfffffffc00f08947 */ /* 0x004fea000383ffff */
[----:B------:R-:W-:Y:S05]  /*239b0*/  BRA `(.L_x_5734) ;  /* 0xffffffa800a47947 */ /* 0x000fea000383ffff */
.L_x_5604:
[----:B-1----:R1:W2:Y:S02]  /*239c0*/  SYNCS.PHASECHK.TRANS64.TRYWAIT P0, [R31+URZ+0x38860], R0 ;  /* 0x038860001f0075a7 */ /* 0x0022a4000800017f */
[----:B--2---:R-:W-:Y:S05]  /*239d0*/  @!P0 NANOSLEEP.SYNCS 0x989680 ;  /* 0x009896800000895d */ /* 0x004fea0003900000 */
[----:B------:R-:W2:Y:S02]  /*239e0*/  @!P0 SYNCS.PHASECHK.TRANS64 P0, [R31+URZ+0x38860], R0 ;  /* 0x038860001f0085a7 */ /* 0x000ea4000800007f */
[----:B--2---:R-:W-:Y:S05]  /*239f0*/  @!P0 BRA `(.L_x_5604) ;  /* 0xfffffffc00f08947 */ /* 0x004fea000383ffff */
[----:B------:R-:W-:Y:S05]  /*23a00*/  BRA `(.L_x_5735) ;  /* 0xffffffa800b47947 */ /* 0x000fea000383ffff */
.L_x_5605:
        /* <DEDUP_REMOVED lines=8> */
.L_x_5737:
[----:B------:R-:W-:Y:S05]  /*23a90*/  BSYNC B0 ;  /* 0x0000000000007941 */ /* 0x000fea0003800000 */
.L_x_5736:
        /* <DEDUP_REMOVED lines=15> */
.L_x_5738:
        /* <DEDUP_REMOVED lines=39> */
.L_x_5739:
[----:B------:R-:W-:Y:S02]  /*23e00*/  IMAD.MOV.U32 R13, RZ, RZ, R5 ;  /* 0x000000ffff0d7224 */ /* 0x000fe400078e0005 */
[----:B------:R-:W-:-:S07]  /*23e10*/  IMAD.MOV.U32 R3, RZ, RZ, R14 ;  /* 0x000000ffff037224 */ /* 0x000fce00078e000e */
[----:B------:R-:W-:Y:S05]  /*23e20*/  WARPSYNC.COLLECTIVE R15, `(.L_x_5740) ;  /* 0x000000000f087348 */ /* 0x000fea0003c00000 */
[----:B------:R0:W1:Y:S02]  /*23e30*/  SHFL.IDX P6, R14, R13, R12, R11 ;  /* 0x0000000c0d0e7389 */ /* 0x00006400000c000b */
[----:B01----:R-:W-:Y:S01]  /*23e40*/  ENDCOLLECTIVE ;  /* 0x000000000000791b */ /* 0x003fe20003800000 */
.L_x_5740:
        /* <DEDUP_REMOVED lines=29> */
.L_x_5741:
[----:B------:R-:W-:Y:S02]  /*24020*/  IMAD.MOV.U32 R13, RZ, RZ, R5 ;  /* 0x000000ffff0d7224 */ /* 0x000fe400078e0005 */
[----:B------:R-:W-:-:S07]  /*24030*/  IMAD.MOV.U32 R7, RZ, RZ, R14 ;  /* 0x000000ffff077224 */ /* 0x000fce00078e000e */
[----:B------:R-:W-:Y:S05]  /*24040*/  WARPSYNC.COLLECTIVE R15, `(.L_x_5742) ;  /* 0x000000000f087348 */ /* 0x000fea0003c00000 */
[----:B------:R0:W1:Y:S02]  /*24050*/  SHFL.IDX P6, R14, R13, R12, R11 ;  /* 0x0000000c0d0e7389 */ /* 0x00006400000c000b */
[----:B01----:R-:W-:Y:S01]  /*24060*/  ENDCOLLECTIVE ;  /* 0x000000000000791b */ /* 0x003fe20003800000 */
.L_x_5742:
        /* <DEDUP_REMOVED lines=29> */
.L_x_5743:
[----:B------:R-:W-:Y:S02]  /*24240*/  IMAD.MOV.U32 R13, RZ, RZ, R5 ;  /* 0x000000ffff0d7224 */ /* 0x000fe400078e0005 */
[----:B------:R-:W-:-:S07]  /*24250*/  IMAD.MOV.U32 R6, RZ, RZ, R14 ;  /* 0x000000ffff067224 */ /* 0x000fce00078e000e */
[----:B------:R-:W-:Y:S05]  /*24260*/  WARPSYNC.COLLECTIVE R15, `(.L_x_5744) ;  /* 0x000000000f087348 */ /* 0x000fea0003c00000 */
[----:B------:R0:W1:Y:S02]  /*24270*/  SHFL.IDX P6, R14, R13, R12, R11 ;  /* 0x0000000c0d0e7389 */ /* 0x00006400000c000b */
[----:B01----:R-:W-:Y:S01]  /*24280*/  ENDCOLLECTIVE ;  /* 0x000000000000791b */ /* 0x003fe20003800000 */
.L_x_5744:
[----:B------:R-:W-:Y:S01]  /*24290*/  IMAD.MOV.U32 R2, RZ, RZ, R14 ;  /* 0x000000ffff027224 */ /* 0x000fe200078e000e */
[----:B------:R-:W-:Y:S06]  /*242a0*/  BRA `(.L_x_5745) ;  /* 0xffffffa8004c7947 */ /* 0x000fec000383ffff */
.L_x_5612:
[----:B0-----:R0:W1:Y:S02]  /*242b0*/  SYNCS.PHASECHK.TRANS64.TRYWAIT P0, [R6+URZ+0x38840], R21 ;  /* 0x03884015060075a7 */ /* 0x001064000800017f */
[----:B-1----:R-:W-:Y:S05]  /*242c0*/  @!P0 NANOSLEEP.SYNCS 0x989680 ;  /* 0x009896800000895d */ /* 0x002fea0003900000 */
[----:B------:R-:W1:Y:S02]  /*242d0*/  @!P0 SYNCS.PHASECHK.TRANS64 P0, [R6+URZ+0x38840], R21 ;  /* 0x03884015060085a7 */ /* 0x000e64000800007f */
[----:B-1----:R-:W-:Y:S05]  /*242e0*/  @!P0 BRA `(.L_x_5612) ;  /* 0xfffffffc00f08947 */ /* 0x002fea000383ffff */
[----:B------:R-:W-:Y:S05]  /*242f0*/  BRA `(.L_x_5746) ;  /* 0xffffffac00d87947 */ /* 0x000fea000383ffff */
.L_x_5613:
        /* <DEDUP_REMOVED lines=8> */
.L_x_5748:
[----:B------:R-:W-:Y:S05]  /*24380*/  BSYNC B1 ;  /* 0x0000000000017941 */ /* 0x000fea0003800000 */
.L_x_5747:
        /* <DEDUP_REMOVED lines=9> */
.L_x_5749:
[----:B------:R-:W-:Y:S02]  /*24420*/  IMAD.MOV.U32 R13, RZ, RZ, R27 ;  /* 0x000000ffff0d7224 */ /* 0x000fe400078e001b */
[----:B------:R-:W-:Y:S02]  /*24430*/  IMAD.MOV.U32 R12, RZ, RZ, 0x1 ;  /* 0x00000001ff0c7424 */ /* 0x000fe400078e00ff */
[----:B------:R-:W-:-:S07]  /*24440*/  IMAD.MOV.U32 R2, RZ, RZ, R14 ;  /* 0x000000ffff027224 */ /* 0x000fce00078e000e */
[----:B------:R-:W-:Y:S05]  /*24450*/  WARPSYNC.COLLECTIVE R15, `(.L_x_5750) ;  /* 0x000000000f087348 */ /* 0x000fea0003c00000 */
[----:B------:R0:W1:Y:S02]  /*24460*/  SHFL.IDX P6, R14, R13, R12, R11 ;  /* 0x0000000c0d0e7389 */ /* 0x00006400000c000b */
[----:B01----:R-:W-:Y:S01]  /*24470*/  ENDCOLLECTIVE ;  /* 0x000000000000791b */ /* 0x003fe20003800000 */
.L_x_5750:
        /* <DEDUP_REMOVED lines=11> */
.L_x_5751:
[----:B------:R-:W-:Y:S02]  /*24530*/  IMAD.MOV.U32 R13, RZ, RZ, R27 ;  /* 0x000000ffff0d7224 */ /* 0x000fe400078e001b */
[----:B------:R-:W-:Y:S02]  /*24540*/  IMAD.MOV.U32 R12, RZ, RZ, 0x2 ;  /* 0x00000002ff0c7424 */ /* 0x000fe400078e00ff */
[----:B------:R-:W-:-:S07]  /*24550*/  IMAD.MOV.U32 R2, RZ, RZ, R14 ;  /* 0x000000ffff027224 */ /* 0x000fce00078e000e */
[----:B------:R-:W-:Y:S05]  /*24560*/  WARPSYNC.COLLECTIVE R15, `(.L_x_5752) ;  /* 0x000000000f087348 */ /* 0x000fea0003c00000 */
[----:B------:R0:W1:Y:S02]  /*24570*/  SHFL.IDX P6, R14, R13, R12, R11 ;  /* 0x0000000c0d0e7389 */ /* 0x00006400000c000b */
[----:B01----:R-:W-:Y:S01]  /*24580*/  ENDCOLLECTIVE ;  /* 0x000000000000791b */ /* 0x003fe20003800000 */
.L_x_5752:
        /* <DEDUP_REMOVED lines=11> */
.L_x_5753:
[----:B------:R-:W-:Y:S02]  /*24640*/  IMAD.MOV.U32 R13, RZ, RZ, R27 ;  /* 0x000000ffff0d7224 */ /* 0x000fe400078e001b */
[----:B------:R-:W-:Y:S02]  /*24650*/  IMAD.MOV.U32 R12, RZ, RZ, 0x3 ;  /* 0x00000003ff0c7424 */ /* 0x000fe400078e00ff */
[----:B------:R-:W-:-:S07]  /*24660*/  IMAD.MOV.U32 R2, RZ, RZ, R14 ;  /* 0x000000ffff027224 */ /* 0x000fce00078e000e */
[----:B------:R-:W-:Y:S05]  /*24670*/  WARPSYNC.COLLECTIVE R15, `(.L_x_5754) ;  /* 0x000000000f087348 */ /* 0x000fea0003c00000 */
[----:B------:R0:W1:Y:S02]  /*24680*/  SHFL.IDX P6, R14, R13, R12, R11 ;  /* 0x0000000c0d0e7389 */ /* 0x00006400000c000b */
[----:B01----:R-:W-:Y:S01]  /*24690*/  ENDCOLLECTIVE ;  /* 0x000000000000791b */ /* 0x003fe20003800000 */
.L_x_5754:
        /* <DEDUP_REMOVED lines=11> */
.L_x_5755:
[----:B------:R-:W-:Y:S01]  /*24750*/  IMAD.MOV.U32 R2, RZ, RZ, R14 ;  /* 0x000000ffff027224 */ /* 0x000fe200078e000e */
[----:B------:R-:W-:Y:S06]  /*24760*/  BRA `(.L_x_5756) ;  /* 0xffffffac00687947 */ /* 0x000fec000383ffff */
.L_x_5618:
[----:B---3--:R3:W4:Y:S02]  /*24770*/  SYNCS.PHASECHK.TRANS64.TRYWAIT P0, [R6+URZ+0x38860], R21 ;  /* 0x03886015060075a7 */ /* 0x008724000800017f */
[----:B----4-:R-:W-:Y:S05]  /*24780*/  @!P0 NANOSLEEP.SYNCS 0x989680 ;  /* 0x009896800000895d */ /* 0x010fea0003900000 */
[----:B------:R-:W4:Y:S02]  /*24790*/  @!P0 SYNCS.PHASECHK.TRANS64 P0, [R6+URZ+0x38860], R21 ;  /* 0x03886015060085a7 */ /* 0x000f24000800007f */
[----:B----4-:R-:W-:Y:S05]  /*247a0*/  @!P0 BRA `(.L_x_5618) ;  /* 0xfffffffc00f08947 */ /* 0x010fea000383ffff */
[----:B------:R-:W-:Y:S05]  /*247b0*/  BRA `(.L_x_5757) ;  /* 0xffffffac00b87947 */ /* 0x000fea000383ffff */
.L_x_5619:
        /* <DEDUP_REMOVED lines=8> */
.L_x_5759:
[----:B------:R-:W-:Y:S05]  /*24840*/  BSYNC B1 ;  /* 0x0000000000017941 */ /* 0x000fea0003800000 */
.L_x_5758:
        /* <DEDUP_REMOVED lines=13> */
.L_x_5760:
        /* <DEDUP_REMOVED lines=17> */
.L_x_5761:
        /* <DEDUP_REMOVED lines=16> */
.L_x_5762:
        /* <DEDUP_REMOVED lines=19> */
.L_x_5763:
        /* <DEDUP_REMOVED lines=14> */
.L_x_5764:
        /* <DEDUP_REMOVED lines=16> */
.L_x_5765:
        /* <DEDUP_REMOVED lines=14> */
.L_x_5766:
[----:B------:R-:W-:Y:S05]  /*24f20*/  BRA `(.L_x_5767) ;  /* 0xffffffac00247947 */ /* 0x000fea000383ffff */
.L_x_5627:
        /* <DEDUP_REMOVED lines=8> */
.L_x_5769:
[----:B------:R-:W-:Y:S05]  /*24fb0*/  BSYNC B0 ;  /* 0x0000000000007941 */ /* 0x000fea0003800000 */
.L_x_5768:
        /* <DEDUP_REMOVED lines=9> */
.L_x_5770:
        /* <DEDUP_REMOVED lines=18> */
.L_x_5771:
[----:B------:R-:W-:Y:S01]  /*25170*/  IMAD.MOV.U32 R12, RZ, RZ, 0x2 ;  /* 0x00000002ff0c7424 */ /* 0x000fe200078e00ff */
[----:B------:R-:W-:-:S05]  /*25180*/  SEL R5, R14, RZ, P1 ;  /* 0x000000ff0e057207 */ /* 0x000fca0000800000 */
[----:B------:R-:W-:-:S04]  /*25190*/  IMAD.IADD R4, R2, 0x1, R5 ;  /* 0x0000000102047824 */ /* 0x000fc800078e0205 */
[----:B------:R-:W-:-:S07]  /*251a0*/  IMAD.MOV.U32 R13, RZ, RZ, R4 ;  /* 0x000000ffff0d7224 */ /* 0x000fce00078e0004 */
[----:B------:R-:W-:Y:S05]  /*251b0*/  WARPSYNC.COLLECTIVE R15, `(.L_x_5772) ;  /* 0x000000000f087348 */ /* 0x000fea0003c00000 */
[----:B------:R0:W1:Y:S02]  /*251c0*/  SHFL.UP P6, R14, R13, R12, R11 ;  /* 0x0400000c0d0e7389 */ /* 0x00006400000c000b */
[----:B01----:R-:W-:Y:S01]  /*251d0*/  ENDCOLLECTIVE ;  /* 0x000000000000791b */ /* 0x003fe20003800000 */
.L_x_5772:
[----:B------:R-:W-:Y:S01]  /*251e0*/  IMAD.MOV.U32 R12, RZ, RZ, 0x4 ;  /* 0x00000004ff0c7424 */ /* 0x000fe200078e00ff */
[----:B------:R-:W-:-:S05]  /*251f0*/  SEL R5, R14, RZ, P2 ;  /* 0x000000ff0e057207 */ /* 0x000fca0001000000 */
[----:B------:R-:W-:-:S04]  /*25200*/  IMAD.IADD R5, R4, 0x1, R5 ;  /* 0x0000000104057824 */ /* 0x000fc800078e0205 */
[----:B------:R-:W-:-:S07]  /*25210*/  IMAD.MOV.U32 R13, RZ, RZ, R5 ;  /* 0x000000ffff0d7224 */ /* 0x000fce00078e0005 */
[----:B------:R-:W-:Y:S05]  /*25220*/  WARPSYNC.COLLECTIVE R15, `(.L_x_5773) ;  /* 0x000000000f087348 */ /* 0x000fea0003c00000 */
[----:B------:R0:W1:Y:S02]  /*25230*/  SHFL.UP P6, R14, R13, R12, R11 ;  /* 0x0400000c0d0e7389 */ /* 0x00006400000c000b */
[----:B01----:R-:W-:Y:S01]  /*25240*/  ENDCOLLECTIVE ;  /* 0x000000000000791b */ /* 0x003fe20003800000 */
.L_x_5773:
[----:B------:R-:W-:Y:S01]  /*25250*/  IMAD.MOV.U32 R12, RZ, RZ, 0x8 ;  /* 0x00000008ff0c7424 */ /* 0x000fe200078e00ff */
[----:B------:R-:W-:-:S05]  /*25260*/  SEL R6, R14, RZ, P3 ;  /* 0x000000ff0e067207 */ /* 0x000fca0001800000 */
[----:B------:R-:W-:-:S04]  /*25270*/  IMAD.IADD R6, R5, 0x1, R6 ;  /* 0x0000000105067824 */ /* 0x000fc800078e0206 */
[----:B------:R-:W-:-:S07]  /*25280*/  IMAD.MOV.U32 R13, RZ, RZ, R6 ;  /* 0x000000ffff0d7224 */ /* 0x000fce00078e0006 */
[----:B------:R-:W-:Y:S05]  /*25290*/  WARPSYNC.COLLECTIVE R15, `(.L_x_5774) ;  /* 0x000000000f087348 */ /* 0x000fea0003c00000 */
[----:B------:R0:W1:Y:S02]  /*252a0*/  SHFL.UP P6, R14, R13, R12, R11 ;  /* 0x0400000c0d0e7389 */ /* 0x00006400000c000b */
[----:B01----:R-:W-:Y:S01]  /*252b0*/  ENDCOLLECTIVE ;  /* 0x000000000000791b */ /* 0x003fe20003800000 */
.L_x_5774:
[----:B------:R-:W-:Y:S01]  /*252c0*/  IMAD.MOV.U32 R12, RZ, RZ, 0x10 ;  /* 0x00000010ff0c7424 */ /* 0x000fe200078e00ff */
[----:B------:R-:W-:-:S05]  /*252d0*/  SEL R3, R14, RZ, P4 ;  /* 0x000000ff0e037207 */ /* 0x000fca0002000000 */
[----:B------:R-:W-:-:S04]  /*252e0*/  IMAD.IADD R4, R6, 0x1, R3 ;  /* 0x0000000106047824 */ /* 0x000fc800078e0203 */
[----:B------:R-:W-:-:S07]  /*252f0*/  IMAD.MOV.U32 R13, RZ, RZ, R4 ;  /* 0x000000ffff0d7224 */ /* 0x000fce00078e0004 */
[----:B------:R-:W-:Y:S05]  /*25300*/  WARPSYNC.COLLECTIVE R15, `(.L_x_5775) ;  /* 0x000000000f087348 */ /* 0x000fea0003c00000 */
[----:B------:R0:W1:Y:S02]  /*25310*/  SHFL.UP P6, R14, R13, R12, R11 ;  /* 0x0400000c0d0e7389 */ /* 0x00006400000c000b */
[----:B01----:R-:W-:Y:S01]  /*25320*/  ENDCOLLECTIVE ;  /* 0x000000000000791b */ /* 0x003fe20003800000 */
.L_x_5775:
        /* <DEDUP_REMOVED lines=8> */
.L_x_5776:
[----:B------:R-:W-:Y:S05]  /*253b0*/  BRA `(.L_x_5777) ;  /* 0xffffffac00b87947 */ /* 0x000fea000383ffff */
.L_x_5632:
        /* <DEDUP_REMOVED lines=8> */
.L_x_5779:
[----:B------:R-:W-:Y:S05]  /*25440*/  BSYNC B0 ;  /* 0x0000000000007941 */ /* 0x000fea0003800000 */
.L_x_5778:
        /* <DEDUP_REMOVED lines=8> */
.L_x_5780:
[----:B------:R-:W-:Y:S01]  /*254d0*/  IMAD.MOV.U32 R12, RZ, RZ, 0x4 ;  /* 0x00000004ff0c7424 */ /* 0x000fe200078e00ff */
[----:B------:R-:W-:-:S05]  /*254e0*/  SEL R14, R14, RZ, P2 ;  /* 0x000000ff0e0e7207 */ /* 0x000fca0001000000 */
[----:B------:R-:W-:-:S04]  /*254f0*/  IMAD.IADD R3, R13, 0x1, R14 ;  /* 0x000000010d037824 */ /* 0x000fc800078e020e */
[----:B------:R-:W-:-:S07]  /*25500*/  IMAD.MOV.U32 R13, RZ, RZ, R3 ;  /* 0x000000ffff0d7224 */ /* 0x000fce00078e0003 */
[----:B------:R-:W-:Y:S05]  /*25510*/  WARPSYNC.COLLECTIVE R15, `(.L_x_5781) ;  /* 0x000000000f087348 */ /* 0x000fea0003c00000 */
[----:B------:R0:W1:Y:S02]  /*25520*/  SHFL.UP P6, R14, R13, R12, R11 ;  /* 0x0400000c0d0e7389 */ /* 0x00006400000c000b */
[----:B01----:R-:W-:Y:S01]  /*25530*/  ENDCOLLECTIVE ;  /* 0x000000000000791b */ /* 0x003fe20003800000 */
.L_x_5781:
[----:B------:R-:W-:Y:S01]  /*25540*/  IMAD.MOV.U32 R12, RZ, RZ, 0x8 ;  /* 0x00000008ff0c7424 */ /* 0x000fe200078e00ff */
[----:B------:R-:W-:-:S05]  /*25550*/  SEL R4, R14, RZ, P3 ;  /* 0x000000ff0e047207 */ /* 0x000fca0001800000 */
[----:B------:R-:W-:-:S04]  /*25560*/  IMAD.IADD R4, R3, 0x1, R4 ;  /* 0x0000000103047824 */ /* 0x000fc800078e0204 */
[----:B------:R-:W-:-:S07]  /*25570*/  IMAD.MOV.U32 R13, RZ, RZ, R4 ;  /* 0x000000ffff0d7224 */ /* 0x000fce00078e0004 */
[----:B------:R-:W-:Y:S05]  /*25580*/  WARPSYNC.COLLECTIVE R15, `(.L_x_5782) ;  /* 0x000000000f087348 */ /* 0x000fea0003c00000 */
[----:B------:R0:W1:Y:S02]  /*25590*/  SHFL.UP P6, R14, R13, R12, R11 ;  /* 0x0400000c0d0e7389 */ /* 0x00006400000c000b */
[----:B01----:R-:W-:Y:S01]  /*255a0*/  ENDCOLLECTIVE ;  /* 0x000000000000791b */ /* 0x003fe20003800000 */
.L_x_5782:
[----:B------:R-:W-:Y:S01]  /*255b0*/  IMAD.MOV.U32 R12, RZ, RZ, 0x10 ;  /* 0x00000010ff0c7424 */ /* 0x000fe200078e00ff */
[----:B------:R-:W-:-:S05]  /*255c0*/  SEL R5, R14, RZ, P4 ;  /* 0x000000ff0e057207 */ /* 0x000fca0002000000 */
[----:B------:R-:W-:-:S04]  /*255d0*/  IMAD.IADD R5, R4, 0x1, R5 ;  /* 0x0000000104057824 */ /* 0x000fc800078e0205 */
[----:B------:R-:W-:-:S07]  /*255e0*/  IMAD.MOV.U32 R13, RZ, RZ, R5 ;  /* 0x000000ffff0d7224 */ /* 0x000fce00078e0005 */
[----:B------:R-:W-:Y:S05]  /*255f0*/  WARPSYNC.COLLECTIVE R15, `(.L_x_5783) ;  /* 0x000000000f087348 */ /* 0x000fea0003c00000 */
[----:B------:R0:W1:Y:S02]  /*25600*/  SHFL.UP P6, R14, R13, R12, R11 ;  /* 0x0400000c0d0e7389 */ /* 0x00006400000c000b */
[----:B01----:R-:W-:Y:S01]  /*25610*/  ENDCOLLECTIVE ;  /* 0x000000000000791b */ /* 0x003fe20003800000 */
.L_x_5783:
        /* <DEDUP_REMOVED lines=8> */
.L_x_5784:
[----:B------:R-:W-:Y:S05]  /*256a0*/  BRA `(.L_x_5785) ;  /* 0xffffffac00987947 */ /* 0x000fea000383ffff */
.L_x_5634:
[----:B------:R-:W-:Y:S01]  /*256b0*/  BSSY B0, `(.L_x_5786) ;  /* 0x0000006000007945 */ /* 0x000fe20003800000 */
[----:B------:R-:W-:Y:S01]  /*256c0*/  PLOP3.LUT P6, PT, P6, PT, PT, 0x8, 0x0 ;  /* 0x000000000000781c */ /* 0x000fe200037ce170 */
[----:B------:R-:W-:-:S12]  /*256d0*/  IMAD.MOV.U32 R15, RZ, RZ, -0x1 ;  /* 0xffffffffff0f7424 */ /* 0x000fd800078e00ff */
[----:B0-----:R-:W-:Y:S05]  /*256e0*/  WARPSYNC.COLLECTIVE R15, `(.L_x_5787) ;  /* 0x000000000f087348 */ /* 0x001fea0003c00000 */
[----:B------:R-:W-:Y:S01]  /*256f0*/  VOTE.ANY R14, PT, P6 ;  /* 0x00000000000e7806 */ /* 0x000fe200030e0100 */
[----:B0-----:R-:W-:Y:S06]  /*25700*/  ENDCOLLECTIVE ;  /* 0x000000000000791b */ /* 0x001fec0003800000 */
.L_x_5787:
[----:B------:R-:W-:Y:S05]  /*25710*/  BSYNC B0 ;  /* 0x0000000000007941 */ /* 0x000fea0003800000 */
.L_x_5786:
        /* <DEDUP_REMOVED lines=9> */
.L_x_5788:
[----:B------:R-:W-:Y:S01]  /*257b0*/  IMAD.MOV.U32 R17, RZ, RZ, R14 ;  /* 0x000000ffff117224 */ /* 0x000fe200078e000e */
[----:B------:R-:W-:Y:S06]  /*257c0*/  BRA `(.L_x_5789) ;  /* 0xffffffac00887947 */ /* 0x000fec000383ffff */
.L_x_5636:
[----:B------:R-:W-:Y:S01]  /*257d0*/  BSSY B0, `(.L_x_5790) ;  /* 0x0000007000007945 */ /* 0x000fe20003800000 */
[----:B------:R-:W-:Y:S02]  /*257e0*/  IMAD.MOV.U32 R13, RZ, RZ, R3 ;  /* 0x000000ffff0d7224 */ /* 0x000fe400078e0003 */
[----:B------:R-:W-:Y:S02]  /*257f0*/  IMAD.MOV.U32 R11, RZ, RZ, 0x1f ;  /* 0x0000001fff0b7424 */ /* 0x000fe400078e00ff */
[----:B------:R-:W-:-:S07]  /*25800*/  IMAD.MOV.U32 R15, RZ, RZ, -0x1 ;  /* 0xffffffffff0f7424 */ /* 0x000fce00078e00ff */
[----:B012---:R-:W-:Y:S05]  /*25810*/  WARPSYNC.COLLECTIVE R15, `(.L_x_5791) ;  /* 0x000000000f087348 */ /* 0x007fea0003c00000 */
[----:B------:R3:W4:Y:S02]  /*25820*/  SHFL.IDX P6, R14, R13, R12, R11 ;  /* 0x0000000c0d0e7389 */ /* 0x00072400000c000b */
[----:B01234-:R-:W-:Y:S01]  /*25830*/  ENDCOLLECTIVE ;  /* 0x000000000000791b */ /* 0x01ffe20003800000 */
.L_x_5791:
[----:B------:R-:W-:Y:S05]  /*25840*/  BSYNC B0 ;  /* 0x0000000000007941 */ /* 0x000fea0003800000 */
.L_x_5790:
[----:B------:R-:W-:Y:S01]  /*25850*/  IMAD.MOV.U32 R6, RZ, RZ, R14 ;  /* 0x000000ffff067224 */ /* 0x000fe200078e000e */
[----:B------:R-:W-:Y:S06]  /*25860*/  BRA `(.L_x_5635) ;  /* 0xffffffac007c7947 */ /* 0x000fec000383ffff */
.L_x_5640:
[----:B0-----:R0:W1:Y:S02]  /*25870*/  SYNCS.PHASECHK.TRANS64.TRYWAIT P0, [R4+URZ+0x38820], R0 ;  /* 0x03882000040075a7 */ /* 0x001064000800017f */
[----:B-1----:R-:W-:Y:S05]  /*25880*/  @!P0 NANOSLEEP.SYNCS 0x989680 ;  /* 0x009896800000895d */ /* 0x002fea0003900000 */
[----:B------:R-:W1:Y:S02]  /*25890*/  @!P0 SYNCS.PHASECHK.TRANS64 P0, [R4+URZ+0x38820], R0 ;  /* 0x03882000040085a7 */ /* 0x000e64000800007f */
[----:B-1----:R-:W-:Y:S05]  /*258a0*/  @!P0 BRA `(.L_x_5640) ;  /* 0xfffffffc00f08947 */ /* 0x002fea000383ffff */
[----:B------:R-:W-:Y:S05]  /*258b0*/  BRA `(.L_x_5792) ;  /* 0xffffffb000f47947 */ /* 0x000fea000383ffff */
.L_x_5641:
        /* <DEDUP_REMOVED lines=11> */
.L_x_5794:
[----:B------:R-:W-:Y:S05]  /*25970*/  BSYNC B0 ;  /* 0x0000000000007941 */ /* 0x000fea0003800000 */
.L_x_5793:
[----:B------:R-:W-:Y:S05]  /*25980*/  BRA `(.L_x_5795) ;  /* 0xffffffb000dc7947 */ /* 0x000fea000383ffff */
.L_x_5642:
[----:B------:R-:W-:Y:S01]  /*25990*/  BSSY B0, `(.L_x_5796) ;  /* 0x0000006000007945 */ /* 0x000fe20003800000 */
[----:B------:R-:W-:-:S07]  /*259a0*/  IMAD.MOV.U32 R15, RZ, RZ, -0x1 ;  /* 0xffffffffff0f7424 */ /* 0x000fce00078e00ff */
[----:B0-234-:R-:W-:Y:S05]  /*259b0*/  WARPSYNC.COLLECTIVE R15, `(.L_x_5797) ;  /* 0x000000000f0c7348 */ /* 0x01dfea0003c00000 */
[----:B------:R-:W-:Y:S02]  /*259c0*/  ELECT P6, UR62, PT ;  /* 0x00000000003e782f */ /* 0x000fe400038c0000 */
[----:B------:R-:W-:Y:S01]  /*259d0*/  MOV R14, UR62 ;  /* 0x0000003e000e7c02 */ /* 0x000fe20008000f00 */
[----:B0-234-:R-:W-:Y:S10]  /*259e0*/  ENDCOLLECTIVE ;  /* 0x000000000000791b */ /* 0x01dff40003800000 */
.L_x_5797:
[----:B------:R-:W-:Y:S05]  /*259f0*/  BSYNC B0 ;  /* 0x0000000000007941 */ /* 0x000fea0003800000 */
.L_x_5796:
[----:B------:R-:W-:Y:S05]  /*25a00*/  BRA `(.L_x_5798) ;  /* 0xffffffb000d07947 */ /* 0x000fea000383ffff */
.L_x_5644:
[----:B0-----:R0:W1:Y:S02]  /*25a10*/  SYNCS.PHASECHK.TRANS64.TRYWAIT P1, [R5+URZ+0x38840], R0 ;  /* 0x03884000050075a7 */ /* 0x001064000802017f */
[----:B-1----:R-:W-:Y:S05]  /*25a20*/  @!P1 NANOSLEEP.SYNCS 0x989680 ;  /* 0x009896800000995d */ /* 0x002fea0003900000 */
[----:B------:R-:W1:Y:S02]  /*25a30*/  @!P1 SYNCS.PHASECHK.TRANS64 P1, [R5+URZ+0x38840], R0 ;  /* 0x03884000050095a7 */ /* 0x000e64000802007f */
[----:B-1----:R-:W-:Y:S05]  /*25a40*/  @!P1 BRA `(.L_x_5644) ;  /* 0xfffffffc00f09947 */ /* 0x002fea000383ffff */
[----:B------:R-:W-:Y:S05]  /*25a50*/  BRA `(.L_x_5799) ;  /* 0xffffffb000f07947 */ /* 0x000fea000383ffff */
.L_x_5646:
[----:B-1----:R1:W0:Y:S02]  /*25a60*/  SYNCS.PHASECHK.TRANS64.TRYWAIT P1, [R25+URZ+0x38840], R2 ;  /* 0x03884002190075a7 */ /* 0x002224000802017f */
[----:B0-----:R-:W-:Y:S05]  /*25a70*/  @!P1 NANOSLEEP.SYNCS 0x989680 ;  /* 0x009896800000995d */ /* 0x001fea0003900000 */
[----:B------:R-:W0:Y:S02]  /*25a80*/  @!P1 SYNCS.PHASECHK.TRANS64 P1, [R25+URZ+0x38840], R2 ;  /* 0x03884002190095a7 */ /* 0x000e24000802007f */
[----:B0-----:R-:W-:Y:S05]  /*25a90*/  @!P1 BRA `(.L_x_5646) ;  /* 0xfffffffc00f09947 */ /* 0x001fea000383ffff */
[----:B------:R-:W-:Y:S05]  /*25aa0*/  BRA `(.L_x_5800) ;  /* 0xffffffb000fc7947 */ /* 0x000fea000383ffff */
.L_x_5648:
[----:B------:R0:W0:Y:S02]  /*25ab0*/  SYNCS.PHASECHK.TRANS64.TRYWAIT P1, [R5+URZ+0x38860], R0 ;  /* 0x03886000050075a7 */ /* 0x000024000802017f */
[----:B0-----:R-:W-:Y:S05]  /*25ac0*/  @!P1 NANOSLEEP.SYNCS 0x989680 ;  /* 0x009896800000995d */ /* 0x001fea0003900000 */
[----:B------:R-:W0:Y:S02]  /*25ad0*/  @!P1 SYNCS.PHASECHK.TRANS64 P1, [R5+URZ+0x38860], R0 ;  /* 0x03886000050095a7 */ /* 0x000e24000802007f */
[----:B0-----:R-:W-:Y:S05]  /*25ae0*/  @!P1 BRA `(.L_x_5648) ;  /* 0xfffffffc00f09947 */ /* 0x001fea000383ffff */
[----:B------:R-:W-:Y:S05]  /*25af0*/  BRA `(.L_x_5801) ;  /* 0xffffffb000f87947 */ /* 0x000fea000383ffff */
.L_x_5802:
        /* <DEDUP_REMOVED lines=16> */
.L_x_5823:


//--------------------- .nv.global.init           --------------------------
	.section	.nv.global.init,"aw",@progbits
.nv.global.init:
	.type		$str$23,@object
	.size		$str$23,($str$24 - $str$23)
$str$23:
        /*0000*/ 	.byte	0x28, 0x61, 0x64, 0x64, 0x72, 0x65, 0x73, 0x73, 0x20, 0x26, 0x20, 0x6d, 0x61, 0x73, 0x6b, 0x29
        /*0010*/ 	.byte	0x20, 0x3d, 0x3d, 0x20, 0x30, 0x00
	.type		$str$24,@object
	.size		$str$24,(__unnamed_4 - $str$24)
$str$24:
        /*0016*/ 	.byte	0x2f, 0x74, 0x6d, 0x70, 0x2f, 0x6f, 0x73, 0x73, 0x5f, 0x6b, 0x65, 0x72, 0x6e, 0x65, 0x6c, 0x73
        /*0026*/ 	.byte	0x5f, 0x73, 0x72, 0x63, 0x2f, 0x66, 0x6c, 0x61, 0x73, 0x68, 0x5f, 0x61, 0x74, 0x74, 0x65, 0x6e
        /*0036*/ 	.byte	0x74, 0x69, 0x6f, 0x6e, 0x2f, 0x63, 0x73, 0x72, 0x63, 0x2f, 0x63, 0x75, 0x74, 0x6c, 0x61, 0x73
        /*0046*/ 	.byte	0x73, 0x2f, 0x69, 0x6e, 0x63, 0x6c, 0x75, 0x64, 0x65, 0x2f, 0x63, 0x75, 0x74, 0x65, 0x2f, 0x70
        /*0056*/ 	.byte	0x6f, 0x69, 0x6e, 0x74, 0x65, 0x72, 0x5f, 0x66, 0x6c, 0x61, 0x67, 0x67, 0x65, 0x64, 0x2e, 0x68
        /*0066*/ 	.byte	0x70, 0x70, 0x00
	.type		__unnamed_4,@object
	.size		__unnamed_4,(__unnamed_5 - __unnamed_4)
__unnamed_4:
        /* <DEDUP_REMOVED lines=24> */
	.type		__unnamed_5,@object
	.size		__unnamed_5,(__unnamed_6 - __unnamed_5)
__unnamed_5:
        /* <DEDUP_REMOVED lines=24> */
        /*0369*/ 	.byte	0x26, 0x5d, 0x00
	.type		__unnamed_6,@object
	.size		__unnamed_6,(__unnamed_1 - __unnamed_6)
__unnamed_6:
        /* <DEDUP_REMOVED lines=28> */
        /*052c*/ 	.byte	0x34, 0x30, 0x39, 0x36, 0x3e, 0x3e, 0x3e, 0x3e, 0x3e, 0x5d, 0x00
	.type		__unnamed_1,@object
	.size		__unnamed_1,(__unnamed_3 - __unnamed_1)
__unnamed_1:
        /* <DEDUP_REMOVED lines=28> */
        /*06f7*/ 	.byte	0x34, 0x30, 0x39, 0x36, 0x3e, 0x3e, 0x3e, 0x3e, 0x3e, 0x20, 0x26, 0x5d, 0x00
	.type		__unnamed_3,@object
	.size		__unnamed_3,(__unnamed_2 - __unnamed_3)
__unnamed_3:
        /* <DEDUP_REMOVED lines=28> */
        /*08c4*/ 	.byte	0x3a, 0x43, 0x3c, 0x33, 0x32, 0x37, 0x36, 0x38, 0x3e, 0x3e, 0x3e, 0x3e, 0x3e, 0x5d, 0x00
	.type		__unnamed_2,@object
	.size		__unnamed_2,(.L_1 - __unnamed_2)
__unnamed_2:
        /* <DEDUP_REMOVED lines=29> */
.L_1:


//--------------------- .nv.shared._ZN7cutlass13device_kernelIN5flash11enable_sm90INS1_16FlashAttnFwdSm90INS1_25CollectiveMainloopFwdSm90ILi2EN4cute5tupleIJNS5_1CILi1EEES8_S8_EEENS6_IJNS7_ILi64EEESA_SA_EEELi512ENS_10bfloat16_tEfNS_4arch4Sm90ELb0ELb0ELb1ELb0ELb1ELb0ELb0ELb0ELb0ELb1ELb0ELb0EEENS1_21CollectiveEpilogueFwdINS6_IJSA_NS7_ILi512EEESA_EEES9_SC_SE_Li256ELb0ELb1ELb0ELb0EEENS1_29StaticPersistentTileSchedulerILb0EEEEEEEEEvNT_6ParamsE --------------------------
	.section	.nv.shared._ZN7cutlass13device_kernelIN5flash11enable_sm90INS1_16FlashAttnFwdSm90INS1_25CollectiveMainloopFwdSm90ILi2EN4cute5tupleIJNS5_1CILi1EEES8_S8_EEENS6_IJNS7_ILi64EEESA_SA_EEELi512ENS_10bfloat16_tEfNS_4arch4Sm90ELb0ELb0ELb1ELb0ELb1ELb0ELb0ELb0ELb0ELb1ELb0ELb0EEENS1_21CollectiveEpilogueFwdINS6_IJSA_NS7_ILi512EEESA_EEES9_SC_SE_Li256ELb0ELb1ELb0ELb0EEENS1_29StaticPersistentTileSchedulerILb0EEEEEEEEEvNT_6ParamsE,"aw",@nobits
	.sectionflags	@""
	.align	16
	.zero		1024


//--------------------- .nv.shared.reserved.0     --------------------------
	.section	.nv.shared.reserved.0,"aw",@nobits
	.weak		__nv_reservedSMEM_offset_0_alias
	.size		__nv_reservedSMEM_offset_0_alias, 0, 0
	.other		__nv_reservedSMEM_offset_0_alias,@"STO_CUDA_RESERVED_SHARED STV_DEFAULT"
__nv_reservedSMEM_offset_0_alias:
	.zero		0


//--------------------- .nv.global                --------------------------
	.section	.nv.global,"aw",@nobits
.nv.global:
	.type		_ZN83_INTERNAL_0d86d042_47_flash_fwd_hdim64_512_bf16_paged_softcap_sm90_cu_1f2e7571_35644cute1_E,@object
	.size		_ZN83_INTERNAL_0d86d042_47_flash_fwd_hdim64_512_bf16_paged_softcap_sm90_cu_1f2e7571_35644cute1_E,(_ZN83_INTERNAL_0d86d042_47_flash_fwd_hdim64_512_bf16_paged_softcap_sm90_cu_1f2e7571_35644cuda3std3__45__cpo6cbeginE - _ZN83_INTERNAL_0d86d042_47_flash_fwd_hdim64_512_bf16_paged_softcap_sm90_cu_1f2e7571_35644cute1_E)
_ZN83_INTERNAL_0d86d042_47_flash_fwd_hdim64_512_bf16_paged_softcap_sm90_cu_1f2e7571_35644cute1_E:
	.zero		1
	.type		_ZN83_INTERNAL_0d86d042_47_flash_fwd_hdim64_512_bf16_paged_softcap_sm90_cu_1f2e7571_35644cuda3std3__45__cpo6cbeginE,@object
	.size		_ZN83_INTERNAL_0d86d042_47_flash_fwd_hdim64_512_bf16_paged_softcap_sm90_cu_1f2e7571_35644cuda3std3__45__cpo6cbeginE,(_ZN83_INTERNAL_0d86d042_47_flash_fwd_hdim64_512_bf16_paged_softcap_sm90_cu_1f2e7571_35644cuda3std3__48in_placeE - _ZN83_INTERNAL_0d86d042_47_flash_fwd_hdim64_512_bf16_paged_softcap_sm90_cu_1f2e7571_35644cuda3std3__45__cpo6cbeginE)
_ZN83_INTERNAL_0d86d042_47_flash_fwd_hdim64_512_bf16_paged_softcap_sm90_cu_1f2e7571_35644cuda3std3__45__cpo6cbeginE:
	.zero		1
	.type		_ZN83_INTERNAL_0d86d042_47_flash_fwd_hdim64_512_bf16_paged_softcap_sm90_cu_1f2e7571_35644cuda3std3__48in_placeE,@object
	.size		_ZN83_INTERNAL_0d86d042_47_flash_fwd_hdim64_512_bf16_paged_softcap_sm90_cu_1f2e7571_35644cuda3std3__48in_placeE,(_ZN83_INTERNAL_0d86d042_47_flash_fwd_hdim64_512_bf16_paged_softcap_sm90_cu_1f2e7571_35644cuda3std6ranges3__45__cpo9iter_moveE - _ZN83_INTERNAL_0d86d042_47_flash_fwd_hdim64_512_bf16_paged_softcap_sm90_cu_1f2e7571_35644cuda3std3__48in_placeE)
_ZN83_INTERNAL_0d86d042_47_flash_fwd_hdim64_512_bf16_paged_softcap_sm90_cu_1f2e7571_35644cuda3std3__48in_placeE:
	.zero		1
	.type		_ZN83_INTERNAL_0d86d042_47_flash_fwd_hdim64_512_bf16_paged_softcap_sm90_cu_1f2e7571_35644cuda3std6ranges3__45__cpo9iter_moveE,@object
	.size		_ZN83_INTERNAL_0d86d042_47_flash_fwd_hdim64_512_bf16_paged_softcap_sm90_cu_1f2e7571_35644cuda3std6ranges3__45__cpo9iter_moveE,(_ZN83_INTERNAL_0d86d042_47_flash_fwd_hdim64_512_bf16_paged_softcap_sm90_cu_1f2e7571_35644cuda3std3__45__cpo5beginE - _ZN83_INTERNAL_0d86d042_47_flash_fwd_hdim64_512_bf16_paged_softcap_sm90_cu_1f2e7571_35644cuda3std6ranges3__45__cpo9iter_moveE)
_ZN83_INTERNAL_0d86d042_47_flash_fwd_hdim64_512_bf16_paged_softcap_sm90_cu_1f2e7571_35644cuda3std6ranges3__45__cpo9iter_moveE:
	.zero		1
	.type		_ZN83_INTERNAL_0d86d042_47_flash_fwd_hdim64_512_bf16_paged_softcap_sm90_cu_1f2e7571_35644cuda3std3__45__cpo5beginE,@object
	.size		_ZN83_INTERNAL_0d86d042_47_flash_fwd_hdim64_512_bf16_paged_softcap_sm90_cu_1f2e7571_35644cuda3std3__45__cpo5beginE,(_ZN83_INTERNAL_0d86d042_47_flash_fwd_hdim64_512_bf16_paged_softcap_sm90_cu_1f2e7571_35644cuda3std3__485_GLOBAL__N__0d86d042_47_flash_fwd_hdim64_512_bf16_paged_softcap_sm90_cu_1f2e7571_35646ignoreE - _ZN83_INTERNAL_0d86d042_47_flash_fwd_hdim64_512_bf16_paged_softcap_sm90_cu_1f2e7571_35644cuda3std3__45__cpo5beginE)
_ZN83_INTERNAL_0d86d042_47_flash_fwd_hdim64_512_bf16_paged_softcap_sm90_cu_1f2e7571_35644cuda3std3__45__cpo5beginE:
	.zero		1
	.type		_ZN83_INTERNAL_0d86d042_47_flash_fwd_hdim64_512_bf16_paged_softcap_sm90_cu_1f2e7571_35644cuda3std3__485_GLOBAL__N__0d86d042_47_flash_fwd_hdim64_512_bf16_paged_softcap_sm90_cu_1f2e7571_35646ignoreE,@object
	.size		_ZN83_INTERNAL_0d86d042_47_flash_fwd_hdim64_512_bf16_paged_softcap_sm90_cu_1f2e7571_35644cuda3std3__485_GLOBAL__N__0d86d042_47_flash_fwd_hdim64_512_bf16_paged_softcap_sm90_cu_1f2e7571_35646ignoreE,(_ZN83_INTERNAL_0d86d042_47_flash_fwd_hdim64_512_bf16_paged_softcap_sm90_cu_1f2e7571_35644cute7productE - _ZN83_INTERNAL_0d86d042_47_flash_fwd_hdim64_512_bf16_paged_softcap_sm90_cu_1f2e7571_35644cuda3std3__485_GLOBAL__N__0d86d042_47_flash_fwd_hdim64_512_bf16_paged_softcap_sm90_cu_1f2e7571_35646ignoreE)
_ZN83_INTERNAL_0d86d042_47_flash_fwd_hdim64_512_bf16_paged_softcap_sm90_cu_1f2e7571_35644cuda3std3__485_GLOBAL__N__0d86d042_47_flash_fwd_hdim64_512_bf16_paged_softcap_sm90_cu_1f2e7571_35646ignoreE:
	.zero		1
	.type		_ZN83_INTERNAL_0d86d042_47_flash_fwd_hdim64_512_bf16_paged_softcap_sm90_cu_1f2e7571_35644cute7productE,@object
	.size		_ZN83_INTERNAL_0d86d042_47_flash_fwd_hdim64_512_bf16_paged_softcap_sm90_cu_1f2e7571_35644cute7productE,(_ZN83_INTERNAL_0d86d042_47_flash_fwd_hdim64_512_bf16_paged_softcap_sm90_cu_1f2e7571_35644cuda3std3__45__cpo3endE - _ZN83_INTERNAL_0d86d042_47_flash_fwd_hdim64_512_bf16_paged_softcap_sm90_cu_1f2e7571_35644cute7productE)
_ZN83_INTERNAL_0d86d042_47_flash_fwd_hdim64_512_bf16_paged_softcap_sm90_cu_1f2e7571_35644cute7productE:
	.zero		1
	.type		_ZN83_INTERNAL_0d86d042_47_flash_fwd_hdim64_512_bf16_paged_softcap_sm90_cu_1f2e7571_35644cuda3std3__45__cpo3endE,@object
	.size		_ZN83_INTERNAL_0d86d042_47_flash_fwd_hdim64_512_bf16_paged_softcap_sm90_cu_1f2e7571_35644cuda3std3__45__cpo3endE,(_ZN83_INTERNAL_0d86d042_47_flash_fwd_hdim64_512_bf16_paged_softcap_sm90_cu_1f2e7571_35644cuda3std3__419piecewise_constructE - _ZN83_INTERNAL_0d86d042_47_flash_fwd_hdim64_512_bf16_paged_softcap_sm90_cu_1f2e7571_35644cuda3std3__45__cpo3endE)
_ZN83_INTERNAL_0d86d042_47_flash_fwd_hdim64_512_bf16_paged_softcap_sm90_cu_1f2e7571_35644cuda3std3__45__cpo3endE:
	.zero		1
	.type		_ZN83_INTERNAL_0d86d042_47_flash_fwd_hdim64_512_bf16_paged_softcap_sm90_cu_1f2e7571_35644cuda3std3__419piecewise_constructE,@object
	.size		_ZN83_INTERNAL_0d86d042_47_flash_fwd_hdim64_512_bf16_paged_softcap_sm90_cu_1f2e7571_35644cuda3std3__419piecewise_constructE,(_ZN83_INTERNAL_0d86d042_47_flash_fwd_hdim64_512_bf16_paged_softcap_sm90_cu_1f2e7571_35644cuda3std3__45__cpo4cendE - _ZN83_INTERNAL_0d86d042_47_flash_fwd_hdim64_512_bf16_paged_softcap_sm90_cu_1f2e7571_35644cuda3std3__419piecewise_constructE)
_ZN83_INTERNAL_0d86d042_47_flash_fwd_hdim64_512_bf16_paged_softcap_sm90_cu_1f2e7571_35644cuda3std3__419piecewise_constructE:
	.zero		1
	.type		_ZN83_INTERNAL_0d86d042_47_flash_fwd_hdim64_512_bf16_paged_softcap_sm90_cu_1f2e7571_35644cuda3std3__45__cpo4cendE,@object
	.size		_ZN83_INTERNAL_0d86d042_47_flash_fwd_hdim64_512_bf16_paged_softcap_sm90_cu_1f2e7571_35644cuda3std3__45__cpo4cendE,(_ZN83_INTERNAL_0d86d042_47_flash_fwd_hdim64_512_bf16_paged_softcap_sm90_cu_1f2e7571_35644cuda3std6ranges3__45__cpo4swapE - _ZN83_INTERNAL_0d86d042_47_flash_fwd_hdim64_512_bf16_paged_softcap_sm90_cu_1f2e7571_35644cuda3std3__45__cpo4cendE)
_ZN83_INTERNAL_0d86d042_47_flash_fwd_hdim64_512_bf16_paged_softcap_sm90_cu_1f2e7571_35644cuda3std3__45__cpo4cendE:
	.zero		1
	.type		_ZN83_INTERNAL_0d86d042_47_flash_fwd_hdim64_512_bf16_paged_softcap_sm90_cu_1f2e7571_35644cuda3std6ranges3__45__cpo4swapE,@object
	.size		_ZN83_INTERNAL_0d86d042_47_flash_fwd_hdim64_512_bf16_paged_softcap_sm90_cu_1f2e7571_35644cuda3std6ranges3__45__cpo4swapE,(.L_13 - _ZN83_INTERNAL_0d86d042_47_flash_fwd_hdim64_512_bf16_paged_softcap_sm90_cu_1f2e7571_35644cuda3std6ranges3__45__cpo4swapE)
_ZN83_INTERNAL_0d86d042_47_flash_fwd_hdim64_512_bf16_paged_softcap_sm90_cu_1f2e7571_35644cuda3std6ranges3__45__cpo4swapE:
	.zero		1
.L_13:


//--------------------- .nv.shared._ZN7cutlass13device_kernelIN5flash11enable_sm90INS1_16FlashAttnFwdSm90INS1_25CollectiveMainloopFwdSm90ILi2EN4cute5tupleIJNS5_1CILi1EEES8_S8_EEENS6_IJNS7_ILi64EEESA_SA_EEELi512ENS_10bfloat16_tEfNS_4arch4Sm90ELb0ELb0ELb1ELb0ELb1ELb0ELb1ELb0ELb0ELb1ELb0ELb0EEENS1_21CollectiveEpilogueFwdINS6_IJSA_NS7_ILi512EEESA_EEES9_SC_SE_Li256ELb0ELb1ELb0ELb0EEENS1_29StaticPersistentTileSchedulerILb0EEEEEEEEEvNT_6ParamsE --------------------------
	.section	.nv.shared._ZN7cutlass13device_kernelIN5flash11enable_sm90INS1_16FlashAttnFwdSm90INS1_25CollectiveMainloopFwdSm90ILi2EN4cute5tupleIJNS5_1CILi1EEES8_S8_EEENS6_IJNS7_ILi64EEESA_SA_EEELi512ENS_10bfloat16_tEfNS_4arch4Sm90ELb0ELb0ELb1ELb0ELb1ELb0ELb1ELb0ELb0ELb1ELb0ELb0EEENS1_21CollectiveEpilogueFwdINS6_IJSA_NS7_ILi512EEESA_EEES9_SC_SE_Li256ELb0ELb1ELb0ELb0EEENS1_29StaticPersistentTileSchedulerILb0EEEEEEEEEvNT_6ParamsE,"aw",@nobits
	.sectionflags	@""
	.align	16
	.zero		1024


//--------------------- .nv.shared._ZN7cutlass13device_kernelIN5flash11enable_sm90INS1_16FlashAttnFwdSm90INS1_25CollectiveMainloopFwdSm90ILi2EN4cute5tupleIJNS5_1CILi1EEES8_S8_EEENS6_IJNS7_ILi64EEESA_SA_EEELi512ENS_10bfloat16_tEfNS_4arch4Sm90ELb0ELb0ELb1ELb1ELb1ELb0ELb0ELb0ELb0ELb1ELb0ELb0EEENS1_21CollectiveEpilogueFwdINS6_IJSA_NS7_ILi512EEESA_EEES9_SC_SE_Li256ELb1ELb1ELb0ELb0EEENS1_36VarlenDynamicPersistentTileSchedulerILi64ELi64ELi256ELi128ELb0ELb1ELb1ELb0ELb1ELb1EEEEEEEEEvNT_6ParamsE --------------------------
	.section	.nv.shared._ZN7cutlass13device_kernelIN5flash11enable_sm90INS1_16FlashAttnFwdSm90INS1_25CollectiveMainloopFwdSm90ILi2EN4cute5tupleIJNS5_1CILi1EEES8_S8_EEENS6_IJNS7_ILi64EEESA_SA_EEELi512ENS_10bfloat16_tEfNS_4arch4Sm90ELb0ELb0ELb1ELb1ELb1ELb0ELb0ELb0ELb0ELb1ELb0ELb0EEENS1_21CollectiveEpilogueFwdINS6_IJSA_NS7_ILi512EEESA_EEES9_SC_SE_Li256ELb1ELb1ELb0ELb0EEENS1_36VarlenDynamicPersistentTileSchedulerILi64ELi64ELi256ELi128ELb0ELb1ELb1ELb0ELb1ELb1EEEEEEEEEvNT_6ParamsE,"aw",@nobits
	.sectionflags	@""
	.align	16
	.zero		1024


//--------------------- .nv.shared._ZN7cutlass13device_kernelIN5flash11enable_sm90INS1_16FlashAttnFwdSm90INS1_25CollectiveMainloopFwdSm90ILi2EN4cute5tupleIJNS5_1CILi1EEES8_S8_EEENS6_IJNS7_ILi64EEESA_SA_EEELi512ENS_10bfloat16_tEfNS_4arch4Sm90ELb0ELb0ELb1ELb1ELb1ELb1ELb0ELb0ELb0ELb1ELb0ELb0EEENS1_21CollectiveEpilogueFwdINS6_IJSA_NS7_ILi512EEESA_EEES9_SC_SE_Li256ELb1ELb1ELb0ELb0EEENS1_36VarlenDynamicPersistentTileSchedulerILi64ELi64ELi256ELi128ELb0ELb1ELb1ELb0ELb1ELb1EEEEEEEEEvNT_6ParamsE --------------------------
	.section	.nv.shared._ZN7cutlass13device_kernelIN5flash11enable_sm90INS1_16FlashAttnFwdSm90INS1_25CollectiveMainloopFwdSm90ILi2EN4cute5tupleIJNS5_1CILi1EEES8_S8_EEENS6_IJNS7_ILi64EEESA_SA_EEELi512ENS_10bfloat16_tEfNS_4arch4Sm90ELb0ELb0ELb1ELb1ELb1ELb1ELb0ELb0ELb0ELb1ELb0ELb0EEENS1_21CollectiveEpilogueFwdINS6_IJSA_NS7_ILi512EEESA_EEES9_SC_SE_Li256ELb1ELb1ELb0ELb0EEENS1_36VarlenDynamicPersistentTileSchedulerILi64ELi64ELi256ELi128ELb0ELb1ELb1ELb0ELb1ELb1EEEEEEEEEvNT_6ParamsE,"aw",@nobits
	.sectionflags	@""
	.align	16
	.zero		1024


//--------------------- .nv.shared._ZN7cutlass13device_kernelIN5flash11enable_sm90INS1_16FlashAttnFwdSm90INS1_25CollectiveMainloopFwdSm90ILi2EN4cute5tupleIJNS5_1CILi1EEES8_S8_EEENS6_IJNS7_ILi64EEESA_SA_EEELi512ENS_10bfloat16_tEfNS_4arch4Sm90ELb0ELb0ELb1ELb1ELb1ELb0ELb1ELb0ELb0ELb1ELb0ELb0EEENS1_21CollectiveEpilogueFwdINS6_IJSA_NS7_ILi512EEESA_EEES9_SC_SE_Li256ELb1ELb1ELb0ELb0EEENS1_36VarlenDynamicPersistentTileSchedulerILi64ELi64ELi256ELi128ELb0ELb1ELb1ELb0ELb1ELb1EEEEEEEEEvNT_6ParamsE --------------------------
	.section	.nv.shared._ZN7cutlass13device_kernelIN5flash11enable_sm90INS1_16FlashAttnFwdSm90INS1_25CollectiveMainloopFwdSm90ILi2EN4cute5tupleIJNS5_1CILi1EEES8_S8_EEENS6_IJNS7_ILi64EEESA_SA_EEELi512ENS_10bfloat16_tEfNS_4arch4Sm90ELb0ELb0ELb1ELb1ELb1ELb0ELb1ELb0ELb0ELb1ELb0ELb0EEENS1_21CollectiveEpilogueFwdINS6_IJSA_NS7_ILi512EEESA_EEES9_SC_SE_Li256ELb1ELb1ELb0ELb0EEENS1_36VarlenDynamicPersistentTileSchedulerILi64ELi64ELi256ELi128ELb0ELb1ELb1ELb0ELb1ELb1EEEEEEEEEvNT_6ParamsE,"aw",@nobits
	.sectionflags	@""
	.align	16
	.zero		1024


//--------------------- .nv.shared._ZN7cutlass13device_kernelIN5flash11enable_sm90INS1_16FlashAttnFwdSm90INS1_25CollectiveMainloopFwdSm90ILi2EN4cute5tupleIJNS5_1CILi1EEES8_S8_EEENS6_IJNS7_ILi64EEESA_SA_EEELi512ENS_10bfloat16_tEfNS_4arch4Sm90ELb0ELb0ELb1ELb1ELb1ELb1ELb1ELb0ELb0ELb1ELb0ELb0EEENS1_21CollectiveEpilogueFwdINS6_IJSA_NS7_ILi512EEESA_EEES9_SC_SE_Li256ELb1ELb1ELb0ELb0EEENS1_36VarlenDynamicPersistentTileSchedulerILi64ELi64ELi256ELi128ELb0ELb1ELb1ELb0ELb1ELb1EEEEEEEEEvNT_6ParamsE --------------------------
	.section	.nv.shared._ZN7cutlass13device_kernelIN5flash11enable_sm90INS1_16FlashAttnFwdSm90INS1_25CollectiveMainloopFwdSm90ILi2EN4cute5tupleIJNS5_1CILi1EEES8_S8_EEENS6_IJNS7_ILi64EEESA_SA_EEELi512ENS_10bfloat16_tEfNS_4arch4Sm90ELb0ELb0ELb1ELb1ELb1ELb1ELb1ELb0ELb0ELb1ELb0ELb0EEENS1_21CollectiveEpilogueFwdINS6_IJSA_NS7_ILi512EEESA_EEES9_SC_SE_Li256ELb1ELb1ELb0ELb0EEENS1_36VarlenDynamicPersistentTileSchedulerILi64ELi64ELi256ELi128ELb0ELb1ELb1ELb0ELb1ELb1EEEEEEEEEvNT_6ParamsE,"aw",@nobits
	.sectionflags	@""
	.align	16
	.zero		1024


//--------------------- .nv.shared._ZN7cutlass13device_kernelIN5flash11enable_sm90INS1_16FlashAttnFwdSm90INS1_25CollectiveMainloopFwdSm90ILi2EN4cute5tupleIJNS5_1CILi1EEES8_S8_EEENS6_IJNS7_ILi64EEESA_SA_EEELi512ENS_10bfloat16_tEfNS_4arch4Sm90ELb0ELb1ELb1ELb0ELb1ELb0ELb0ELb0ELb0ELb1ELb0ELb0EEENS1_21CollectiveEpilogueFwdINS6_IJSA_NS7_ILi512EEESA_EEES9_SC_SE_Li256ELb0ELb1ELb0ELb0EEENS1_30DynamicPersistentTileSchedulerILi256ELi128ELb0ELb1ELb1EEEEEEEEEvNT_6ParamsE --------------------------
	.section	.nv.shared._ZN7cutlass13device_kernelIN5flash11enable_sm90INS1_16FlashAttnFwdSm90INS1_25CollectiveMainloopFwdSm90ILi2EN4cute5tupleIJNS5_1CILi1EEES8_S8_EEENS6_IJNS7_ILi64EEESA_SA_EEELi512ENS_10bfloat16_tEfNS_4arch4Sm90ELb0ELb1ELb1ELb0ELb1ELb0ELb0ELb0ELb0ELb1ELb0ELb0EEENS1_21CollectiveEpilogueFwdINS6_IJSA_NS7_ILi512EEESA_EEES9_SC_SE_Li256ELb0ELb1ELb0ELb0EEENS1_30DynamicPersistentTileSchedulerILi256ELi128ELb0ELb1ELb1EEEEEEEEEvNT_6ParamsE,"aw",@nobits
	.sectionflags	@""
	.align	16
	.zero		1024


//--------------------- .nv.shared._ZN7cutlass13device_kernelIN5flash11enable_sm90INS1_16FlashAttnFwdSm90INS1_25CollectiveMainloopFwdSm90ILi2EN4cute5tupleIJNS5_1CILi1EEES8_S8_EEENS6_IJNS7_ILi64EEESA_SA_EEELi512ENS_10bfloat16_tEfNS_4arch4Sm90ELb0ELb1ELb1ELb0ELb1ELb0ELb1ELb0ELb0ELb1ELb0ELb0EEENS1_21CollectiveEpilogueFwdINS6_IJSA_NS7_ILi512EEESA_EEES9_SC_SE_Li256ELb0ELb1ELb0ELb0EEENS1_30DynamicPersistentTileSchedulerILi256ELi128ELb0ELb1ELb1EEEEEEEEEvNT_6ParamsE --------------------------
	.section	.nv.shared._ZN7cutlass13device_kernelIN5flash11enable_sm90INS1_16FlashAttnFwdSm90INS1_25CollectiveMainloopFwdSm90ILi2EN4cute5tupleIJNS5_1CILi1EEES8_S8_EEENS6_IJNS7_ILi64EEESA_SA_EEELi512ENS_10bfloat16_tEfNS_4arch4Sm90ELb0ELb1ELb1ELb0ELb1ELb0ELb1ELb0ELb0ELb1ELb0ELb0EEENS1_21CollectiveEpilogueFwdINS6_IJSA_NS7_ILi512EEESA_EEES9_SC_SE_Li256ELb0ELb1ELb0ELb0EEENS1_30DynamicPersistentTileSchedulerILi256ELi128ELb0ELb1ELb1EEEEEEEEEvNT_6ParamsE,"aw",@nobits
	.sectionflags	@""
	.align	16
	.zero		1024


//--------------------- .nv.shared._ZN7cutlass13device_kernelIN5flash11enable_sm90INS1_16FlashAttnFwdSm90INS1_25CollectiveMainloopFwdSm90ILi2EN4cute5tupleIJNS5_1CILi1EEES8_S8_EEENS6_IJNS7_ILi64EEESA_SA_EEELi512ENS_10bfloat16_tEfNS_4arch4Sm90ELb0ELb1ELb1ELb1ELb1ELb0ELb0ELb0ELb0ELb1ELb0ELb0EEENS1_21CollectiveEpilogueFwdINS6_IJSA_NS7_ILi512EEESA_EEES9_SC_SE_Li256ELb1ELb1ELb0ELb0EEENS1_36VarlenDynamicPersistentTileSchedulerILi64ELi64ELi256ELi128ELb0ELb1ELb1ELb1ELb0ELb1EEEEEEEEEvNT_6ParamsE --------------------------
	.section	.nv.shared._ZN7cutlass13device_kernelIN5flash11enable_sm90INS1_16FlashAttnFwdSm90INS1_25CollectiveMainloopFwdSm90ILi2EN4cute5tupleIJNS5_1CILi1EEES8_S8_EEENS6_IJNS7_ILi64EEESA_SA_EEELi512ENS_10bfloat16_tEfNS_4arch4Sm90ELb0ELb1ELb1ELb1ELb1ELb0ELb0ELb0ELb0ELb1ELb0ELb0EEENS1_21CollectiveEpilogueFwdINS6_IJSA_NS7_ILi512EEESA_EEES9_SC_SE_Li256ELb1ELb1ELb0ELb0EEENS1_36VarlenDynamicPersistentTileSchedulerILi64ELi64ELi256ELi128ELb0ELb1ELb1ELb1ELb0ELb1EEEEEEEEEvNT_6ParamsE,"aw",@nobits
	.sectionflags	@""
	.align	16
	.zero		1024


//--------------------- .nv.shared._ZN7cutlass13device_kernelIN5flash11enable_sm90INS1_16FlashAttnFwdSm90INS1_25CollectiveMainloopFwdSm90ILi2EN4cute5tupleIJNS5_1CILi1EEES8_S8_EEENS6_IJNS7_ILi64EEESA_SA_EEELi512ENS_10bfloat16_tEfNS_4arch4Sm90ELb0ELb1ELb1ELb1ELb1ELb1ELb0ELb0ELb0ELb1ELb0ELb0EEENS1_21CollectiveEpilogueFwdINS6_IJSA_NS7_ILi512EEESA_EEES9_SC_SE_Li256ELb1ELb1ELb0ELb0EEENS1_36VarlenDynamicPersistentTileSchedulerILi64ELi64ELi256ELi128ELb0ELb1ELb1ELb1ELb0ELb1EEEEEEEEEvNT_6ParamsE --------------------------
	.section	.nv.shared._ZN7cutlass13device_kernelIN5flash11enable_sm90INS1_16FlashAttnFwdSm90INS1_25CollectiveMainloopFwdSm90ILi2EN4cute5tupleIJNS5_1CILi1EEES8_S8_EEENS6_IJNS7_ILi64EEESA_SA_EEELi512ENS_10bfloat16_tEfNS_4arch4Sm90ELb0ELb1ELb1ELb1ELb1ELb1ELb0ELb0ELb0ELb1ELb0ELb0EEENS1_21CollectiveEpilogueFwdINS6_IJSA_NS7_ILi512EEESA_EEES9_SC_SE_Li256ELb1ELb1ELb0ELb0EEENS1_36VarlenDynamicPersistentTileSchedulerILi64ELi64ELi256ELi128ELb0ELb1ELb1ELb1ELb0ELb1EEEEEEEEEvNT_6ParamsE,"aw",@nobits
	.sectionflags	@""
	.align	16
	.zero		1024


//--------------------- .nv.shared._ZN7cutlass13device_kernelIN5flash11enable_sm90INS1_16FlashAttnFwdSm90INS1_25CollectiveMainloopFwdSm90ILi2EN4cute5tupleIJNS5_1CILi1EEES8_S8_EEENS6_IJNS7_ILi64EEESA_SA_EEELi512ENS_10bfloat16_tEfNS_4arch4Sm90ELb0ELb1ELb1ELb1ELb1ELb0ELb1ELb0ELb0ELb1ELb0ELb0EEENS1_21CollectiveEpilogueFwdINS6_IJSA_NS7_ILi512EEESA_EEES9_SC_SE_Li256ELb1ELb1ELb0ELb0EEENS1_36VarlenDynamicPersistentTileSchedulerILi64ELi64ELi256ELi128ELb0ELb1ELb1ELb1ELb0ELb1EEEEEEEEEvNT_6ParamsE --------------------------
	.section	.nv.shared._ZN7cutlass13device_kernelIN5flash11enable_sm90INS1_16FlashAttnFwdSm90INS1_25CollectiveMainloopFwdSm90ILi2EN4cute5tupleIJNS5_1CILi1EEES8_S8_EEENS6_IJNS7_ILi64EEESA_SA_EEELi512ENS_10bfloat16_tEfNS_4arch4Sm90ELb0ELb1ELb1ELb1ELb1ELb0ELb1ELb0ELb0ELb1ELb0ELb0EEENS1_21CollectiveEpilogueFwdINS6_IJSA_NS7_ILi512EEESA_EEES9_SC_SE_Li256ELb1ELb1ELb0ELb0EEENS1_36VarlenDynamicPersistentTileSchedulerILi64ELi64ELi256ELi128ELb0ELb1ELb1ELb1ELb0ELb1EEEEEEEEEvNT_6ParamsE,"aw",@nobits
	.sectionflags	@""
	.align	16
	.zero		1024


//--------------------- .nv.shared._ZN7cutlass13device_kernelIN5flash11enable_sm90INS1_16FlashAttnFwdSm90INS1_25CollectiveMainloopFwdSm90ILi2EN4cute5tupleIJNS5_1CILi1EEES8_S8_EEENS6_IJNS7_ILi64EEESA_SA_EEELi512ENS_10bfloat16_tEfNS_4arch4Sm90ELb0ELb1ELb1ELb1ELb1ELb1ELb1ELb0ELb0ELb1ELb0ELb0EEENS1_21CollectiveEpilogueFwdINS6_IJSA_NS7_ILi512EEESA_EEES9_SC_SE_Li256ELb1ELb1ELb0ELb0EEENS1_36VarlenDynamicPersistentTileSchedulerILi64ELi64ELi256ELi128ELb0ELb1ELb1ELb1ELb0ELb1EEEEEEEEEvNT_6ParamsE --------------------------
	.section	.nv.shared._ZN7cutlass13device_kernelIN5flash11enable_sm90INS1_16FlashAttnFwdSm90INS1_25CollectiveMainloopFwdSm90ILi2EN4cute5tupleIJNS5_1CILi1EEES8_S8_EEENS6_IJNS7_ILi64EEESA_SA_EEELi512ENS_10bfloat16_tEfNS_4arch4Sm90ELb0ELb1ELb1ELb1ELb1ELb1ELb1ELb0ELb0ELb1ELb0ELb0EEENS1_21CollectiveEpilogueFwdINS6_IJSA_NS7_ILi512EEESA_EEES9_SC_SE_Li256ELb1ELb1ELb0ELb0EEENS1_36VarlenDynamicPersistentTileSchedulerILi64ELi64ELi256ELi128ELb0ELb1ELb1ELb1ELb0ELb1EEEEEEEEEvNT_6ParamsE,"aw",@nobits
	.sectionflags	@""
	.align	16
	.zero		1024


//--------------------- .nv.shared._ZN7cutlass13device_kernelIN5flash11enable_sm90INS1_16FlashAttnFwdSm90INS1_25CollectiveMainloopFwdSm90ILi2EN4cute5tupleIJNS5_1CILi1EEES8_S8_EEENS6_IJNS7_ILi64EEESA_SA_EEELi512ENS_10bfloat16_tEfNS_4arch4Sm90ELb1ELb0ELb1ELb0ELb1ELb0ELb0ELb0ELb0ELb1ELb0ELb0EEENS1_21CollectiveEpilogueFwdINS6_IJSA_NS7_ILi512EEESA_EEES9_SC_SE_Li256ELb0ELb1ELb0ELb0EEENS1_30DynamicPersistentTileSchedulerILi256ELi128ELb0ELb1ELb1EEEEEEEEEvNT_6ParamsE --------------------------
	.section	.nv.shared._ZN7cutlass13device_kernelIN5flash11enable_sm90INS1_16FlashAttnFwdSm90INS1_25CollectiveMainloopFwdSm90ILi2EN4cute5tupleIJNS5_1CILi1EEES8_S8_EEENS6_IJNS7_ILi64EEESA_SA_EEELi512ENS_10bfloat16_tEfNS_4arch4Sm90ELb1ELb0ELb1ELb0ELb1ELb0ELb0ELb0ELb0ELb1ELb0ELb0EEENS1_21CollectiveEpilogueFwdINS6_IJSA_NS7_ILi512EEESA_EEES9_SC_SE_Li256ELb0ELb1ELb0ELb0EEENS1_30DynamicPersistentTileSchedulerILi256ELi128ELb0ELb1ELb1EEEEEEEEEvNT_6ParamsE,"aw",@nobits
	.sectionflags	@""
	.align	16
	.zero		1024


//--------------------- .nv.shared._ZN7cutlass13device_kernelIN5flash11enable_sm90INS1_16FlashAttnFwdSm90INS1_25CollectiveMainloopFwdSm90ILi2EN4cute5tupleIJNS5_1CILi1EEES8_S8_EEENS6_IJNS7_ILi64EEESA_SA_EEELi512ENS_10bfloat16_tEfNS_4arch4Sm90ELb1ELb0ELb1ELb0ELb1ELb0ELb1ELb0ELb0ELb1ELb0ELb0EEENS1_21CollectiveEpilogueFwdINS6_IJSA_NS7_ILi512EEESA_EEES9_SC_SE_Li256ELb0ELb1ELb0ELb0EEENS1_30DynamicPersistentTileSchedulerILi256ELi128ELb0ELb1ELb1EEEEEEEEEvNT_6ParamsE --------------------------
	.section	.nv.shared._ZN7cutlass13device_kernelIN5flash11enable_sm90INS1_16FlashAttnFwdSm90INS1_25CollectiveMainloopFwdSm90ILi2EN4cute5tupleIJNS5_1CILi1EEES8_S8_EEENS6_IJNS7_ILi64EEESA_SA_EEELi512ENS_10bfloat16_tEfNS_4arch4Sm90ELb1ELb0ELb1ELb0ELb1ELb0ELb1ELb0ELb0ELb1ELb0ELb0EEENS1_21CollectiveEpilogueFwdINS6_IJSA_NS7_ILi512EEESA_EEES9_SC_SE_Li256ELb0ELb1ELb0ELb0EEENS1_30DynamicPersistentTileSchedulerILi256ELi128ELb0ELb1ELb1EEEEEEEEEvNT_6ParamsE,"aw",@nobits
	.sectionflags	@""
	.align	16
	.zero		1024


//--------------------- .nv.shared._ZN7cutlass13device_kernelIN5flash11enable_sm90INS1_16FlashAttnFwdSm90INS1_25CollectiveMainloopFwdSm90ILi2EN4cute5tupleIJNS5_1CILi1EEES8_S8_EEENS6_IJNS7_ILi64EEESA_SA_EEELi512ENS_10bfloat16_tEfNS_4arch4Sm90ELb1ELb0ELb1ELb1ELb1ELb0ELb0ELb0ELb0ELb1ELb0ELb0EEENS1_21CollectiveEpilogueFwdINS6_IJSA_NS7_ILi512EEESA_EEES9_SC_SE_Li256ELb1ELb1ELb0ELb0EEENS1_36VarlenDynamicPersistentTileSchedulerILi64ELi64ELi256ELi128ELb0ELb1ELb1ELb1ELb1ELb1EEEEEEEEEvNT_6ParamsE --------------------------
	.section	.nv.shared._ZN7cutlass13device_kernelIN5flash11enable_sm90INS1_16FlashAttnFwdSm90INS1_25CollectiveMainloopFwdSm90ILi2EN4cute5tupleIJNS5_1CILi1EEES8_S8_EEENS6_IJNS7_ILi64EEESA_SA_EEELi512ENS_10bfloat16_tEfNS_4arch4Sm90ELb1ELb0ELb1ELb1ELb1ELb0ELb0ELb0ELb0ELb1ELb0ELb0EEENS1_21CollectiveEpilogueFwdINS6_IJSA_NS7_ILi512EEESA_EEES9_SC_SE_Li256ELb1ELb1ELb0ELb0EEENS1_36VarlenDynamicPersistentTileSchedulerILi64ELi64ELi256ELi128ELb0ELb1ELb1ELb1ELb1ELb1EEEEEEEEEvNT_6ParamsE,"aw",@nobits
	.sectionflags	@""
	.align	16
	.zero		1024


//--------------------- .nv.shared._ZN7cutlass13device_kernelIN5flash11enable_sm90INS1_16FlashAttnFwdSm90INS1_25CollectiveMainloopFwdSm90ILi2EN4cute5tupleIJNS5_1CILi1EEES8_S8_EEENS6_IJNS7_ILi64EEESA_SA_EEELi512ENS_10bfloat16_tEfNS_4arch4Sm90ELb1ELb0ELb1ELb1ELb1ELb1ELb0ELb0ELb0ELb1ELb0ELb0EEENS1_21CollectiveEpilogueFwdINS6_IJSA_NS7_ILi512EEESA_EEES9_SC_SE_Li256ELb1ELb1ELb0ELb0EEENS1_36VarlenDynamicPersistentTileSchedulerILi64ELi64ELi256ELi128ELb0ELb1ELb1ELb1ELb1ELb1EEEEEEEEEvNT_6ParamsE --------------------------
	.section	.nv.shared._ZN7cutlass13device_kernelIN5flash11enable_sm90INS1_16FlashAttnFwdSm90INS1_25CollectiveMainloopFwdSm90ILi2EN4cute5tupleIJNS5_1CILi1EEES8_S8_EEENS6_IJNS7_ILi64EEESA_SA_EEELi512ENS_10bfloat16_tEfNS_4arch4Sm90ELb1ELb0ELb1ELb1ELb1ELb1ELb0ELb0ELb0ELb1ELb0ELb0EEENS1_21CollectiveEpilogueFwdINS6_IJSA_NS7_ILi512EEESA_EEES9_SC_SE_Li256ELb1ELb1ELb0ELb0EEENS1_36VarlenDynamicPersistentTileSchedulerILi64ELi64ELi256ELi128ELb0ELb1ELb1ELb1ELb1ELb1EEEEEEEEEvNT_6ParamsE,"aw",@nobits
	.sectionflags	@""
	.align	16
	.zero		1024


//--------------------- .nv.shared._ZN7cutlass13device_kernelIN5flash11enable_sm90INS1_16FlashAttnFwdSm90INS1_25CollectiveMainloopFwdSm90ILi2EN4cute5tupleIJNS5_1CILi1EEES8_S8_EEENS6_IJNS7_ILi64EEESA_SA_EEELi512ENS_10bfloat16_tEfNS_4arch4Sm90ELb1ELb0ELb1ELb1ELb1ELb0ELb1ELb0ELb0ELb1ELb0ELb0EEENS1_21CollectiveEpilogueFwdINS6_IJSA_NS7_ILi512EEESA_EEES9_SC_SE_Li256ELb1ELb1ELb0ELb0EEENS1_36VarlenDynamicPersistentTileSchedulerILi64ELi64ELi256ELi128ELb0ELb1ELb1ELb1ELb1ELb1EEEEEEEEEvNT_6ParamsE --------------------------
	.section	.nv.shared._ZN7cutlass13device_kernelIN5flash11enable_sm90INS1_16FlashAttnFwdSm90INS1_25CollectiveMainloopFwdSm90ILi2EN4cute5tupleIJNS5_1CILi1EEES8_S8_EEENS6_IJNS7_ILi64EEESA_SA_EEELi512ENS_10bfloat16_tEfNS_4arch4Sm90ELb1ELb0ELb1ELb1ELb1ELb0ELb1ELb0ELb0ELb1ELb0ELb0EEENS1_21CollectiveEpilogueFwdINS6_IJSA_NS7_ILi512EEESA_EEES9_SC_SE_Li256ELb1ELb1ELb0ELb0EEENS1_36VarlenDynamicPersistentTileSchedulerILi64ELi64ELi256ELi128ELb0ELb1ELb1ELb1ELb1ELb1EEEEEEEEEvNT_6ParamsE,"aw",@nobits
	.sectionflags	@""
	.align	16
	.zero		1024


//--------------------- .nv.shared._ZN7cutlass13device_kernelIN5flash11enable_sm90INS1_16FlashAttnFwdSm90INS1_25CollectiveMainloopFwdSm90ILi2EN4cute5tupleIJNS5_1CILi1EEES8_S8_EEENS6_IJNS7_ILi64EEESA_SA_EEELi512ENS_10bfloat16_tEfNS_4arch4Sm90ELb1ELb0ELb1ELb1ELb1ELb1ELb1ELb0ELb0ELb1ELb0ELb0EEENS1_21CollectiveEpilogueFwdINS6_IJSA_NS7_ILi512EEESA_EEES9_SC_SE_Li256ELb1ELb1ELb0ELb0EEENS1_36VarlenDynamicPersistentTileSchedulerILi64ELi64ELi256ELi128ELb0ELb1ELb1ELb1ELb1ELb1EEEEEEEEEvNT_6ParamsE --------------------------
	.section	.nv.shared._ZN7cutlass13device_kernelIN5flash11enable_sm90INS1_16FlashAttnFwdSm90INS1_25CollectiveMainloopFwdSm90ILi2EN4cute5tupleIJNS5_1CILi1EEES8_S8_EEENS6_IJNS7_ILi64EEESA_SA_EEELi512ENS_10bfloat16_tEfNS_4arch4Sm90ELb1ELb0ELb1ELb1ELb1ELb1ELb1ELb0ELb0ELb1ELb0ELb0EEENS1_21CollectiveEpilogueFwdINS6_IJSA_NS7_ILi512EEESA_EEES9_SC_SE_Li256ELb1ELb1ELb0ELb0EEENS1_36VarlenDynamicPersistentTileSchedulerILi64ELi64ELi256ELi128ELb0ELb1ELb1ELb1ELb1ELb1EEEEEEEEEvNT_6ParamsE,"aw",@nobits
	.sectionflags	@""
	.align	16
	.zero		1024


//--------------------- .nv.constant0._ZN7cutlass13device_kernelIN5flash11enable_sm90INS1_16FlashAttnFwdSm90INS1_25CollectiveMainloopFwdSm90ILi2EN4cute5tupleIJNS5_1CILi1EEES8_S8_EEENS6_IJNS7_ILi64EEESA_SA_EEELi512ENS_10bfloat16_tEfNS_4arch4Sm90ELb0ELb0ELb1ELb0ELb1ELb0ELb0ELb0ELb0ELb1ELb0ELb0EEENS1_21CollectiveEpilogueFwdINS6_IJSA_NS7_ILi512EEESA_EEES9_SC_SE_Li256ELb0ELb1ELb0ELb0EEENS1_29StaticPersistentTileSchedulerILb0EEEEEEEEEvNT_6ParamsE --------------------------
	.section	.nv.constant0._ZN7cutlass13device_kernelIN5flash11enable_sm90INS1_16FlashAttnFwdSm90INS1_25CollectiveMainloopFwdSm90ILi2EN4cute5tupleIJNS5_1CILi1EEES8_S8_EEENS6_IJNS7_ILi64EEESA_SA_EEELi512ENS_10bfloat16_tEfNS_4arch4Sm90ELb0ELb0ELb1ELb0ELb1ELb0ELb0ELb0ELb0ELb1ELb0ELb0EEENS1_21CollectiveEpilogueFwdINS6_IJSA_NS7_ILi512EEESA_EEES9_SC_SE_Li256ELb0ELb1ELb0ELb0EEENS1_29StaticPersistentTileSchedulerILb0EEEEEEEEEvNT_6ParamsE,"a",@progbits
	.sectionflags	@""
	.align	4
.nv.constant0._ZN7cutlass13device_kernelIN5flash11enable_sm90INS1_16FlashAttnFwdSm90INS1_25CollectiveMainloopFwdSm90ILi2EN4cute5tupleIJNS5_1CILi1EEES8_S8_EEENS6_IJNS7_ILi64EEESA_SA_EEELi512ENS_10bfloat16_tEfNS_4arch4Sm90ELb0ELb0ELb1ELb0ELb1ELb0ELb0ELb0ELb0ELb1ELb0ELb0EEENS1_21CollectiveEpilogueFwdINS6_IJSA_NS7_ILi512EEESA_EEES9_SC_SE_Li256ELb0ELb1ELb0ELb0EEENS1_29StaticPersistentTileSchedulerILb0EEEEEEEEEvNT_6ParamsE:
	.zero		3200


//--------------------- .nv.constant0._ZN7cutlass13device_kernelIN5flash11enable_sm90INS1_16FlashAttnFwdSm90INS1_25CollectiveMainloopFwdSm90ILi2EN4cute5tupleIJNS5_1CILi1EEES8_S8_EEENS6_IJNS7_ILi64EEESA_SA_EEELi512ENS_10bfloat16_tEfNS_4arch4Sm90ELb0ELb0ELb1ELb0ELb1ELb0ELb1ELb0ELb0ELb1ELb0ELb0EEENS1_21CollectiveEpilogueFwdINS6_IJSA_NS7_ILi512EEESA_EEES9_SC_SE_Li256ELb0ELb1ELb0ELb0EEENS1_29StaticPersistentTileSchedulerILb0EEEEEEEEEvNT_6ParamsE --------------------------
	.section	.nv.constant0._ZN7cutlass13device_kernelIN5flash11enable_sm90INS1_16FlashAttnFwdSm90INS1_25CollectiveMainloopFwdSm90ILi2EN4cute5tupleIJNS5_1CILi1EEES8_S8_EEENS6_IJNS7_ILi64EEESA_SA_EEELi512ENS_10bfloat16_tEfNS_4arch4Sm90ELb0ELb0ELb1ELb0ELb1ELb0ELb1ELb0ELb0ELb1ELb0ELb0EEENS1_21CollectiveEpilogueFwdINS6_IJSA_NS7_ILi512EEESA_EEES9_SC_SE_Li256ELb0ELb1ELb0ELb0EEENS1_29StaticPersistentTileSchedulerILb0EEEEEEEEEvNT_6ParamsE,"a",@progbits
	.sectionflags	@""
	.align	4
.nv.constant0._ZN7cutlass13device_kernelIN5flash11enable_sm90INS1_16FlashAttnFwdSm90INS1_25CollectiveMainloopFwdSm90ILi2EN4cute5tupleIJNS5_1CILi1EEES8_S8_EEENS6_IJNS7_ILi64EEESA_SA_EEELi512ENS_10bfloat16_tEfNS_4arch4Sm90ELb0ELb0ELb1ELb0ELb1ELb0ELb1ELb0ELb0ELb1ELb0ELb0EEENS1_21CollectiveEpilogueFwdINS6_IJSA_NS7_ILi512EEESA_EEES9_SC_SE_Li256ELb0ELb1ELb0ELb0EEENS1_29StaticPersistentTileSchedulerILb0EEEEEEEEEvNT_6ParamsE:
	.zero		3456


//--------------------- .nv.constant0._ZN7cutlass13device_kernelIN5flash11enable_sm90INS1_16FlashAttnFwdSm90INS1_25CollectiveMainloopFwdSm90ILi2EN4cute5tupleIJNS5_1CILi1EEES8_S8_EEENS6_IJNS7_ILi64EEESA_SA_EEELi512ENS_10bfloat16_tEfNS_4arch4Sm90ELb0ELb0ELb1ELb1ELb1ELb0ELb0ELb0ELb0ELb1ELb0ELb0EEENS1_21CollectiveEpilogueFwdINS6_IJSA_NS7_ILi512EEESA_EEES9_SC_SE_Li256ELb1ELb1ELb0ELb0EEENS1_36VarlenDynamicPersistentTileSchedulerILi64ELi64ELi256ELi128ELb0ELb1ELb1ELb0ELb1ELb1EEEEEEEEEvNT_6ParamsE --------------------------
	.section	.nv.constant0._ZN7cutlass13device_kernelIN5flash11enable_sm90INS1_16FlashAttnFwdSm90INS1_25CollectiveMainloopFwdSm90ILi2EN4cute5tupleIJNS5_1CILi1EEES8_S8_EEENS6_IJNS7_ILi64EEESA_SA_EEELi512ENS_10bfloat16_tEfNS_4arch4Sm90ELb0ELb0ELb1ELb1ELb1ELb0ELb0ELb0ELb0ELb1ELb0ELb0EEENS1_21CollectiveEpilogueFwdINS6_IJSA_NS7_ILi512EEESA_EEES9_SC_SE_Li256ELb1ELb1ELb0ELb0EEENS1_36VarlenDynamicPersistentTileSchedulerILi64ELi64ELi256ELi128ELb0ELb1ELb1ELb0ELb1ELb1EEEEEEEEEvNT_6ParamsE,"a",@progbits
	.sectionflags	@""
	.align	4
.nv.constant0._ZN7cutlass13device_kernelIN5flash11enable_sm90INS1_16FlashAttnFwdSm90INS1_25CollectiveMainloopFwdSm90ILi2EN4cute5tupleIJNS5_1CILi1EEES8_S8_EEENS6_IJNS7_ILi64EEESA_SA_EEELi512ENS_10bfloat16_tEfNS_4arch4Sm90ELb0ELb0ELb1ELb1ELb1ELb0ELb0ELb0ELb0ELb1ELb0ELb0EEENS1_21CollectiveEpilogueFwdINS6_IJSA_NS7_ILi512EEESA_EEES9_SC_SE_Li256ELb1ELb1ELb0ELb0EEENS1_36VarlenDynamicPersistentTileSchedulerILi64ELi64ELi256ELi128ELb0ELb1ELb1ELb0ELb1ELb1EEEEEEEEEvNT_6ParamsE:
	.zero		3328


//--------------------- .nv.constant0._ZN7cutlass13device_kernelIN5flash11enable_sm90INS1_16FlashAttnFwdSm90INS1_25CollectiveMainloopFwdSm90ILi2EN4cute5tupleIJNS5_1CILi1EEES8_S8_EEENS6_IJNS7_ILi64EEESA_SA_EEELi512ENS_10bfloat16_tEfNS_4arch4Sm90ELb0ELb0ELb1ELb1ELb1ELb1ELb0ELb0ELb0ELb1ELb0ELb0EEENS1_21CollectiveEpilogueFwdINS6_IJSA_NS7_ILi512EEESA_EEES9_SC_SE_Li256ELb1ELb1ELb0ELb0EEENS1_36VarlenDynamicPersistentTileSchedulerILi64ELi64ELi256ELi128ELb0ELb1ELb1ELb0ELb1ELb1EEEEEEEEEvNT_6ParamsE --------------------------
	.section	.nv.constant0._ZN7cutlass13device_kernelIN5flash11enable_sm90INS1_16FlashAttnFwdSm90INS1_25CollectiveMainloopFwdSm90ILi2EN4cute5tupleIJNS5_1CILi1EEES8_S8_EEENS6_IJNS7_ILi64EEESA_SA_EEELi512ENS_10bfloat16_tEfNS_4arch4Sm90ELb0ELb0ELb1ELb1ELb1ELb1ELb0ELb0ELb0ELb1ELb0ELb0EEENS1_21CollectiveEpilogueFwdINS6_IJSA_NS7_ILi512EEESA_EEES9_SC_SE_Li256ELb1ELb1ELb0ELb0EEENS1_36VarlenDynamicPersistentTileSchedulerILi64ELi64ELi256ELi128ELb0ELb1ELb1ELb0ELb1ELb1EEEEEEEEEvNT_6ParamsE,"a",@progbits
	.sectionflags	@""
	.align	4
.nv.constant0._ZN7cutlass13device_kernelIN5flash11enable_sm90INS1_16FlashAttnFwdSm90INS1_25CollectiveMainloopFwdSm90ILi2EN4cute5tupleIJNS5_1CILi1EEES8_S8_EEENS6_IJNS7_ILi64EEESA_SA_EEELi512ENS_10bfloat16_tEfNS_4arch4Sm90ELb0ELb0ELb1ELb1ELb1ELb1ELb0ELb0ELb0ELb1ELb0ELb0EEENS1_21CollectiveEpilogueFwdINS6_IJSA_NS7_ILi512EEESA_EEES9_SC_SE_Li256ELb1ELb1ELb0ELb0EEENS1_36VarlenDynamicPersistentTileSchedulerILi64ELi64ELi256ELi128ELb0ELb1ELb1ELb0ELb1ELb1EEEEEEEEEvNT_6ParamsE:
	.zero		3328


//--------------------- .nv.constant0._ZN7cutlass13device_kernelIN5flash11enable_sm90INS1_16FlashAttnFwdSm90INS1_25CollectiveMainloopFwdSm90ILi2EN4cute5tupleIJNS5_1CILi1EEES8_S8_EEENS6_IJNS7_ILi64EEESA_SA_EEELi512ENS_10bfloat16_tEfNS_4arch4Sm90ELb0ELb0ELb1ELb1ELb1ELb0ELb1ELb0ELb0ELb1ELb0ELb0EEENS1_21CollectiveEpilogueFwdINS6_IJSA_NS7_ILi512EEESA_EEES9_SC_SE_Li256ELb1ELb1ELb0ELb0EEENS1_36VarlenDynamicPersistentTileSchedulerILi64ELi64ELi256ELi128ELb0ELb1ELb1ELb0ELb1ELb1EEEEEEEEEvNT_6ParamsE --------------------------
	.section	.nv.constant0._ZN7cutlass13device_kernelIN5flash11enable_sm90INS1_16FlashAttnFwdSm90INS1_25CollectiveMainloopFwdSm90ILi2EN4cute5tupleIJNS5_1CILi1EEES8_S8_EEENS6_IJNS7_ILi64EEESA_SA_EEELi512ENS_10bfloat16_tEfNS_4arch4Sm90ELb0ELb0ELb1ELb1ELb1ELb0ELb1ELb0ELb0ELb1ELb0ELb0EEENS1_21CollectiveEpilogueFwdINS6_IJSA_NS7_ILi512EEESA_EEES9_SC_SE_Li256ELb1ELb1ELb0ELb0EEENS1_36VarlenDynamicPersistentTileSchedulerILi64ELi64ELi256ELi128ELb0ELb1ELb1ELb0ELb1ELb1EEEEEEEEEvNT_6ParamsE,"a",@progbits
	.sectionflags	@""
	.align	4
.nv.constant0._ZN7cutlass13device_kernelIN5flash11enable_sm90INS1_16FlashAttnFwdSm90INS1_25CollectiveMainloopFwdSm90ILi2EN4cute5tupleIJNS5_1CILi1EEES8_S8_EEENS6_IJNS7_ILi64EEESA_SA_EEELi512ENS_10bfloat16_tEfNS_4arch4Sm90ELb0ELb0ELb1ELb1ELb1ELb0ELb1ELb0ELb0ELb1ELb0ELb0EEENS1_21CollectiveEpilogueFwdINS6_IJSA_NS7_ILi512EEESA_EEES9_SC_SE_Li256ELb1ELb1ELb0ELb0EEENS1_36VarlenDynamicPersistentTileSchedulerILi64ELi64ELi256ELi128ELb0ELb1ELb1ELb0ELb1ELb1EEEEEEEEEvNT_6ParamsE:
	.zero		3584


//--------------------- .nv.constant0._ZN7cutlass13device_kernelIN5flash11enable_sm90INS1_16FlashAttnFwdSm90INS1_25CollectiveMainloopFwdSm90ILi2EN4cute5tupleIJNS5_1CILi1EEES8_S8_EEENS6_IJNS7_ILi64EEESA_SA_EEELi512ENS_10bfloat16_tEfNS_4arch4Sm90ELb0ELb0ELb1ELb1ELb1ELb1ELb1ELb0ELb0ELb1ELb0ELb0EEENS1_21CollectiveEpilogueFwdINS6_IJSA_NS7_ILi512EEESA_EEES9_SC_SE_Li256ELb1ELb1ELb0ELb0EEENS1_36VarlenDynamicPersistentTileSchedulerILi64ELi64ELi256ELi128ELb0ELb1ELb1ELb0ELb1ELb1EEEEEEEEEvNT_6ParamsE --------------------------
	.section	.nv.constant0._ZN7cutlass13device_kernelIN5flash11enable_sm90INS1_16FlashAttnFwdSm90INS1_25CollectiveMainloopFwdSm90ILi2EN4cute5tupleIJNS5_1CILi1EEES8_S8_EEENS6_IJNS7_ILi64EEESA_SA_EEELi512ENS_10bfloat16_tEfNS_4arch4Sm90ELb0ELb0ELb1ELb1ELb1ELb1ELb1ELb0ELb0ELb1ELb0ELb0EEENS1_21CollectiveEpilogueFwdINS6_IJSA_NS7_ILi512EEESA_EEES9_SC_SE_Li256ELb1ELb1ELb0ELb0EEENS1_36VarlenDynamicPersistentTileSchedulerILi64ELi64ELi256ELi128ELb0ELb1ELb1ELb0ELb1ELb1EEEEEEEEEvNT_6ParamsE,"a",@progbits
	.sectionflags	@""
	.align	4
.nv.constant0._ZN7cutlass13device_kernelIN5flash11enable_sm90INS1_16FlashAttnFwdSm90INS1_25CollectiveMainloopFwdSm90ILi2EN4cute5tupleIJNS5_1CILi1EEES8_S8_EEENS6_IJNS7_ILi64EEESA_SA_EEELi512ENS_10bfloat16_tEfNS_4arch4Sm90ELb0ELb0ELb1ELb1ELb1ELb1ELb1ELb0ELb0ELb1ELb0ELb0EEENS1_21CollectiveEpilogueFwdINS6_IJSA_NS7_ILi512EEESA_EEES9_SC_SE_Li256ELb1ELb1ELb0ELb0EEENS1_36VarlenDynamicPersistentTileSchedulerILi64ELi64ELi256ELi128ELb0ELb1ELb1ELb0ELb1ELb1EEEEEEEEEvNT_6ParamsE:
	.zero		3584


//--------------------- .nv.constant0._ZN7cutlass13device_kernelIN5flash11enable_sm90INS1_16FlashAttnFwdSm90INS1_25CollectiveMainloopFwdSm90ILi2EN4cute5tupleIJNS5_1CILi1EEES8_S8_EEENS6_IJNS7_ILi64EEESA_SA_EEELi512ENS_10bfloat16_tEfNS_4arch4Sm90ELb0ELb1ELb1ELb0ELb1ELb0ELb0ELb0ELb0ELb1ELb0ELb0EEENS1_21CollectiveEpilogueFwdINS6_IJSA_NS7_ILi512EEESA_EEES9_SC_SE_Li256ELb0ELb1ELb0ELb0EEENS1_30DynamicPersistentTileSchedulerILi256ELi128ELb0ELb1ELb1EEEEEEEEEvNT_6ParamsE --------------------------
	.section	.nv.constant0._ZN7cutlass13device_kernelIN5flash11enable_sm90INS1_16FlashAttnFwdSm90INS1_25CollectiveMainloopFwdSm90ILi2EN4cute5tupleIJNS5_1CILi1EEES8_S8_EEENS6_IJNS7_ILi64EEESA_SA_EEELi512ENS_10bfloat16_tEfNS_4arch4Sm90ELb0ELb1ELb1ELb0ELb1ELb0ELb0ELb0ELb0ELb1ELb0ELb0EEENS1_21CollectiveEpilogueFwdINS6_IJSA_NS7_ILi512EEESA_EEES9_SC_SE_Li256ELb0ELb1ELb0ELb0EEENS1_30DynamicPersistentTileSchedulerILi256ELi128ELb0ELb1ELb1EEEEEEEEEvNT_6ParamsE,"a",@progbits
	.sectionflags	@""
	.align	4
.nv.constant0._ZN7cutlass13device_kernelIN5flash11enable_sm90INS1_16FlashAttnFwdSm90INS1_25CollectiveMainloopFwdSm90ILi2EN4cute5tupleIJNS5_1CILi1EEES8_S8_EEENS6_IJNS7_ILi64EEESA_SA_EEELi512ENS_10bfloat16_tEfNS_4arch4Sm90ELb0ELb1ELb1ELb0ELb1ELb0ELb0ELb0ELb0ELb1ELb0ELb0EEENS1_21CollectiveEpilogueFwdINS6_IJSA_NS7_ILi512EEESA_EEES9_SC_SE_Li256ELb0ELb1ELb0ELb0EEENS1_30DynamicPersistentTileSchedulerILi256ELi128ELb0ELb1ELb1EEEEEEEEEvNT_6ParamsE:
	.zero		3328


//--------------------- .nv.constant0._ZN7cutlass13device_kernelIN5flash11enable_sm90INS1_16FlashAttnFwdSm90INS1_25CollectiveMainloopFwdSm90ILi2EN4cute5tupleIJNS5_1CILi1EEES8_S8_EEENS6_IJNS7_ILi64EEESA_SA_EEELi512ENS_10bfloat16_tEfNS_4arch4Sm90ELb0ELb1ELb1ELb0ELb1ELb0ELb1ELb0ELb0ELb1ELb0ELb0EEENS1_21CollectiveEpilogueFwdINS6_IJSA_NS7_ILi512EEESA_EEES9_SC_SE_Li256ELb0ELb1ELb0ELb0EEENS1_30DynamicPersistentTileSchedulerILi256ELi128ELb0ELb1ELb1EEEEEEEEEvNT_6ParamsE --------------------------
	.section	.nv.constant0._ZN7cutlass13device_kernelIN5flash11enable_sm90INS1_16FlashAttnFwdSm90INS1_25CollectiveMainloopFwdSm90ILi2EN4cute5tupleIJNS5_1CILi1EEES8_S8_EEENS6_IJNS7_ILi64EEESA_SA_EEELi512ENS_10bfloat16_tEfNS_4arch4Sm90ELb0ELb1ELb1ELb0ELb1ELb0ELb1ELb0ELb0ELb1ELb0ELb0EEENS1_21CollectiveEpilogueFwdINS6_IJSA_NS7_ILi512EEESA_EEES9_SC_SE_Li256ELb0ELb1ELb0ELb0EEENS1_30DynamicPersistentTileSchedulerILi256ELi128ELb0ELb1ELb1EEEEEEEEEvNT_6ParamsE,"a",@progbits
	.sectionflags	@""
	.align	4
.nv.constant0._ZN7cutlass13device_kernelIN5flash11enable_sm90INS1_16FlashAttnFwdSm90INS1_25CollectiveMainloopFwdSm90ILi2EN4cute5tupleIJNS5_1CILi1EEES8_S8_EEENS6_IJNS7_ILi64EEESA_SA_EEELi512ENS_10bfloat16_tEfNS_4arch4Sm90ELb0ELb1ELb1ELb0ELb1ELb0ELb1ELb0ELb0ELb1ELb0ELb0EEENS1_21CollectiveEpilogueFwdINS6_IJSA_NS7_ILi512EEESA_EEES9_SC_SE_Li256ELb0ELb1ELb0ELb0EEENS1_30DynamicPersistentTileSchedulerILi256ELi128ELb0ELb1ELb1EEEEEEEEEvNT_6ParamsE:
	.zero		3584


//--------------------- .nv.constant0._ZN7cutlass13device_kernelIN5flash11enable_sm90INS1_16FlashAttnFwdSm90INS1_25CollectiveMainloopFwdSm90ILi2EN4cute5tupleIJNS5_1CILi1EEES8_S8_EEENS6_IJNS7_ILi64EEESA_SA_EEELi512ENS_10bfloat16_tEfNS_4arch4Sm90ELb0ELb1ELb1ELb1ELb1ELb0ELb0ELb0ELb0ELb1ELb0ELb0EEENS1_21CollectiveEpilogueFwdINS6_IJSA_NS7_ILi512EEESA_EEES9_SC_SE_Li256ELb1ELb1ELb0ELb0EEENS1_36VarlenDynamicPersistentTileSchedulerILi64ELi64ELi256ELi128ELb0ELb1ELb1ELb1ELb0ELb1EEEEEEEEEvNT_6ParamsE --------------------------
	.section	.nv.constant0._ZN7cutlass13device_kernelIN5flash11enable_sm90INS1_16FlashAttnFwdSm90INS1_25CollectiveMainloopFwdSm90ILi2EN4cute5tupleIJNS5_1CILi1EEES8_S8_EEENS6_IJNS7_ILi64EEESA_SA_EEELi512ENS_10bfloat16_tEfNS_4arch4Sm90ELb0ELb1ELb1ELb1ELb1ELb0ELb0ELb0ELb0ELb1ELb0ELb0EEENS1_21CollectiveEpilogueFwdINS6_IJSA_NS7_ILi512EEESA_EEES9_SC_SE_Li256ELb1ELb1ELb0ELb0EEENS1_36VarlenDynamicPersistentTileSchedulerILi64ELi64ELi256ELi128ELb0ELb1ELb1ELb1ELb0ELb1EEEEEEEEEvNT_6ParamsE,"a",@progbits
	.sectionflags	@""
	.align	4
.nv.constant0._ZN7cutlass13device_kernelIN5flash11enable_sm90INS1_16FlashAttnFwdSm90INS1_25CollectiveMainloopFwdSm90ILi2EN4cute5tupleIJNS5_1CILi1EEES8_S8_EEENS6_IJNS7_ILi64EEESA_SA_EEELi512ENS_10bfloat16_tEfNS_4arch4Sm90ELb0ELb1ELb1ELb1ELb1ELb0ELb0ELb0ELb0ELb1ELb0ELb0EEENS1_21CollectiveEpilogueFwdINS6_IJSA_NS7_ILi512EEESA_EEES9_SC_SE_Li256ELb1ELb1ELb0ELb0EEENS1_36VarlenDynamicPersistentTileSchedulerILi64ELi64ELi256ELi128ELb0ELb1ELb1ELb1ELb0ELb1EEEEEEEEEvNT_6ParamsE:
	.zero		3328


//--------------------- .nv.constant0._ZN7cutlass13device_kernelIN5flash11enable_sm90INS1_16FlashAttnFwdSm90INS1_25CollectiveMainloopFwdSm90ILi2EN4cute5tupleIJNS5_1CILi1EEES8_S8_EEENS6_IJNS7_ILi64EEESA_SA_EEELi512ENS_10bfloat16_tEfNS_4arch4Sm90ELb0ELb1ELb1ELb1ELb1ELb1ELb0ELb0ELb0ELb1ELb0ELb0EEENS1_21CollectiveEpilogueFwdINS6_IJSA_NS7_ILi512EEESA_EEES9_SC_SE_Li256ELb1ELb1ELb0ELb0EEENS1_36VarlenDynamicPersistentTileSchedulerILi64ELi64ELi256ELi128ELb0ELb1ELb1ELb1ELb0ELb1EEEEEEEEEvNT_6ParamsE --------------------------
	.section	.nv.constant0._ZN7cutlass13device_kernelIN5flash11enable_sm90INS1_16FlashAttnFwdSm90INS1_25CollectiveMainloopFwdSm90ILi2EN4cute5tupleIJNS5_1CILi1EEES8_S8_EEENS6_IJNS7_ILi64EEESA_SA_EEELi512ENS_10bfloat16_tEfNS_4arch4Sm90ELb0ELb1ELb1ELb1ELb1ELb1ELb0ELb0ELb0ELb1ELb0ELb0EEENS1_21CollectiveEpilogueFwdINS6_IJSA_NS7_ILi512EEESA_EEES9_SC_SE_Li256ELb1ELb1ELb0ELb0EEENS1_36VarlenDynamicPersistentTileSchedulerILi64ELi64ELi256ELi128ELb0ELb1ELb1ELb1ELb0ELb1EEEEEEEEEvNT_6ParamsE,"a",@progbits
	.sectionflags	@""
	.align	4
.nv.constant0._ZN7cutlass13device_kernelIN5flash11enable_sm90INS1_16FlashAttnFwdSm90INS1_25CollectiveMainloopFwdSm90ILi2EN4cute5tupleIJNS5_1CILi1EEES8_S8_EEENS6_IJNS7_ILi64EEESA_SA_EEELi512ENS_10bfloat16_tEfNS_4arch4Sm90ELb0ELb1ELb1ELb1ELb1ELb1ELb0ELb0ELb0ELb1ELb0ELb0EEENS1_21CollectiveEpilogueFwdINS6_IJSA_NS7_ILi512EEESA_EEES9_SC_SE_Li256ELb1ELb1ELb0ELb0EEENS1_36VarlenDynamicPersistentTileSchedulerILi64ELi64ELi256ELi128ELb0ELb1ELb1ELb1ELb0ELb1EEEEEEEEEvNT_6ParamsE:
	.zero		3328


//--------------------- .nv.constant0._ZN7cutlass13device_kernelIN5flash11enable_sm90INS1_16FlashAttnFwdSm90INS1_25CollectiveMainloopFwdSm90ILi2EN4cute5tupleIJNS5_1CILi1EEES8_S8_EEENS6_IJNS7_ILi64EEESA_SA_EEELi512ENS_10bfloat16_tEfNS_4arch4Sm90ELb0ELb1ELb1ELb1ELb1ELb0ELb1ELb0ELb0ELb1ELb0ELb0EEENS1_21CollectiveEpilogueFwdINS6_IJSA_NS7_ILi512EEESA_EEES9_SC_SE_Li256ELb1ELb1ELb0ELb0EEENS1_36VarlenDynamicPersistentTileSchedulerILi64ELi64ELi256ELi128ELb0ELb1ELb1ELb1ELb0ELb1EEEEEEEEEvNT_6ParamsE --------------------------
	.section	.nv.constant0._ZN7cutlass13device_kernelIN5flash11enable_sm90INS1_16FlashAttnFwdSm90INS1_25CollectiveMainloopFwdSm90ILi2EN4cute5tupleIJNS5_1CILi1EEES8_S8_EEENS6_IJNS7_ILi64EEESA_SA_EEELi512ENS_10bfloat16_tEfNS_4arch4Sm90ELb0ELb1ELb1ELb1ELb1ELb0ELb1ELb0ELb0ELb1ELb0ELb0EEENS1_21CollectiveEpilogueFwdINS6_IJSA_NS7_ILi512EEESA_EEES9_SC_SE_Li256ELb1ELb1ELb0ELb0EEENS1_36VarlenDynamicPersistentTileSchedulerILi64ELi64ELi256ELi128ELb0ELb1ELb1ELb1ELb0ELb1EEEEEEEEEvNT_6ParamsE,"a",@progbits
	.sectionflags	@""
	.align	4
.nv.constant0._ZN7cutlass13device_kernelIN5flash11enable_sm90INS1_16FlashAttnFwdSm90INS1_25CollectiveMainloopFwdSm90ILi2EN4cute5tupleIJNS5_1CILi1EEES8_S8_EEENS6_IJNS7_ILi64EEESA_SA_EEELi512ENS_10bfloat16_tEfNS_4arch4Sm90ELb0ELb1ELb1ELb1ELb1ELb0ELb1ELb0ELb0ELb1ELb0ELb0EEENS1_21CollectiveEpilogueFwdINS6_IJSA_NS7_ILi512EEESA_EEES9_SC_SE_Li256ELb1ELb1ELb0ELb0EEENS1_36VarlenDynamicPersistentTileSchedulerILi64ELi64ELi256ELi128ELb0ELb1ELb1ELb1ELb0ELb1EEEEEEEEEvNT_6ParamsE:
	.zero		3584


//--------------------- .nv.constant0._ZN7cutlass13device_kernelIN5flash11enable_sm90INS1_16FlashAttnFwdSm90INS1_25CollectiveMainloopFwdSm90ILi2EN4cute5tupleIJNS5_1CILi1EEES8_S8_EEENS6_IJNS7_ILi64EEESA_SA_EEELi512ENS_10bfloat16_tEfNS_4arch4Sm90ELb0ELb1ELb1ELb1ELb1ELb1ELb1ELb0ELb0ELb1ELb0ELb0EEENS1_21CollectiveEpilogueFwdINS6_IJSA_NS7_ILi512EEESA_EEES9_SC_SE_Li256ELb1ELb1ELb0ELb0EEENS1_36VarlenDynamicPersistentTileSchedulerILi64ELi64ELi256ELi128ELb0ELb1ELb1ELb1ELb0ELb1EEEEEEEEEvNT_6ParamsE --------------------------
	.section	.nv.constant0._ZN7cutlass13device_kernelIN5flash11enable_sm90INS1_16FlashAttnFwdSm90INS1_25CollectiveMainloopFwdSm90ILi2EN4cute5tupleIJNS5_1CILi1EEES8_S8_EEENS6_IJNS7_ILi64EEESA_SA_EEELi512ENS_10bfloat16_tEfNS_4arch4Sm90ELb0ELb1ELb1ELb1ELb1ELb1ELb1ELb0ELb0ELb1ELb0ELb0EEENS1_21CollectiveEpilogueFwdINS6_IJSA_NS7_ILi512EEESA_EEES9_SC_SE_Li256ELb1ELb1ELb0ELb0EEENS1_36VarlenDynamicPersistentTileSchedulerILi64ELi64ELi256ELi128ELb0ELb1ELb1ELb1ELb0ELb1EEEEEEEEEvNT_6ParamsE,"a",@progbits
	.sectionflags	@""
	.align	4
.nv.constant0._ZN7cutlass13device_kernelIN5flash11enable_sm90INS1_16FlashAttnFwdSm90INS1_25CollectiveMainloopFwdSm90ILi2EN4cute5tupleIJNS5_1CILi1EEES8_S8_EEENS6_IJNS7_ILi64EEESA_SA_EEELi512ENS_10bfloat16_tEfNS_4arch4Sm90ELb0ELb1ELb1ELb1ELb1ELb1ELb1ELb0ELb0ELb1ELb0ELb0EEENS1_21CollectiveEpilogueFwdINS6_IJSA_NS7_ILi512EEESA_EEES9_SC_SE_Li256ELb1ELb1ELb0ELb0EEENS1_36VarlenDynamicPersistentTileSchedulerILi64ELi64ELi256ELi128ELb0ELb1ELb1ELb1ELb0ELb1EEEEEEEEEvNT_6ParamsE:
	.zero		3584


//--------------------- .nv.constant0._ZN7cutlass13device_kernelIN5flash11enable_sm90INS1_16FlashAttnFwdSm90INS1_25CollectiveMainloopFwdSm90ILi2EN4cute5tupleIJNS5_1CILi1EEES8_S8_EEENS6_IJNS7_ILi64EEESA_SA_EEELi512ENS_10bfloat16_tEfNS_4arch4Sm90ELb1ELb0ELb1ELb0ELb1ELb0ELb0ELb0ELb0ELb1ELb0ELb0EEENS1_21CollectiveEpilogueFwdINS6_IJSA_NS7_ILi512EEESA_EEES9_SC_SE_Li256ELb0ELb1ELb0ELb0EEENS1_30DynamicPersistentTileSchedulerILi256ELi128ELb0ELb1ELb1EEEEEEEEEvNT_6ParamsE --------------------------
	.section	.nv.constant0._ZN7cutlass13device_kernelIN5flash11enable_sm90INS1_16FlashAttnFwdSm90INS1_25CollectiveMainloopFwdSm90ILi2EN4cute5tupleIJNS5_1CILi1EEES8_S8_EEENS6_IJNS7_ILi64EEESA_SA_EEELi512ENS_10bfloat16_tEfNS_4arch4Sm90ELb1ELb0ELb1ELb0ELb1ELb0ELb0ELb0ELb0ELb1ELb0ELb0EEENS1_21CollectiveEpilogueFwdINS6_IJSA_NS7_ILi512EEESA_EEES9_SC_SE_Li256ELb0ELb1ELb0ELb0EEENS1_30DynamicPersistentTileSchedulerILi256ELi128ELb0ELb1ELb1EEEEEEEEEvNT_6ParamsE,"a",@progbits
	.sectionflags	@""
	.align	4
.nv.constant0._ZN7cutlass13device_kernelIN5flash11enable_sm90INS1_16FlashAttnFwdSm90INS1_25CollectiveMainloopFwdSm90ILi2EN4cute5tupleIJNS5_1CILi1EEES8_S8_EEENS6_IJNS7_ILi64EEESA_SA_EEELi512ENS_10bfloat16_tEfNS_4arch4Sm90ELb1ELb0ELb1ELb0ELb1ELb0ELb0ELb0ELb0ELb1ELb0ELb0EEENS1_21CollectiveEpilogueFwdINS6_IJSA_NS7_ILi512EEESA_EEES9_SC_SE_Li256ELb0ELb1ELb0ELb0EEENS1_30DynamicPersistentTileSchedulerILi256ELi128ELb0ELb1ELb1EEEEEEEEEvNT_6ParamsE:
	.zero		3328


//--------------------- .nv.constant0._ZN7cutlass13device_kernelIN5flash11enable_sm90INS1_16FlashAttnFwdSm90INS1_25CollectiveMainloopFwdSm90ILi2EN4cute5tupleIJNS5_1CILi1EEES8_S8_EEENS6_IJNS7_ILi64EEESA_SA_EEELi512ENS_10bfloat16_tEfNS_4arch4Sm90ELb1ELb0ELb1ELb0ELb1ELb0ELb1ELb0ELb0ELb1ELb0ELb0EEENS1_21CollectiveEpilogueFwdINS6_IJSA_NS7_ILi512EEESA_EEES9_SC_SE_Li256ELb0ELb1ELb0ELb0EEENS1_30DynamicPersistentTileSchedulerILi256ELi128ELb0ELb1ELb1EEEEEEEEEvNT_6ParamsE --------------------------
	.section	.nv.constant0._ZN7cutlass13device_kernelIN5flash11enable_sm90INS1_16FlashAttnFwdSm90INS1_25CollectiveMainloopFwdSm90ILi2EN4cute5tupleIJNS5_1CILi1EEES8_S8_EEENS6_IJNS7_ILi64EEESA_SA_EEELi512ENS_10bfloat16_tEfNS_4arch4Sm90ELb1ELb0ELb1ELb0ELb1ELb0ELb1ELb0ELb0ELb1ELb0ELb0EEENS1_21CollectiveEpilogueFwdINS6_IJSA_NS7_ILi512EEESA_EEES9_SC_SE_Li256ELb0ELb1ELb0ELb0EEENS1_30DynamicPersistentTileSchedulerILi256ELi128ELb0ELb1ELb1EEEEEEEEEvNT_6ParamsE,"a",@progbits
	.sectionflags	@""
	.align	4
.nv.constant0._ZN7cutlass13device_kernelIN5flash11enable_sm90INS1_16FlashAttnFwdSm90INS1_25CollectiveMainloopFwdSm90ILi2EN4cute5tupleIJNS5_1CILi1EEES8_S8_EEENS6_IJNS7_ILi64EEESA_SA_EEELi512ENS_10bfloat16_tEfNS_4arch4Sm90ELb1ELb0ELb1ELb0ELb1ELb0ELb1ELb0ELb0ELb1ELb0ELb0EEENS1_21CollectiveEpilogueFwdINS6_IJSA_NS7_ILi512EEESA_EEES9_SC_SE_Li256ELb0ELb1ELb0ELb0EEENS1_30DynamicPersistentTileSchedulerILi256ELi128ELb0ELb1ELb1EEEEEEEEEvNT_6ParamsE:
	.zero		3584


//--------------------- .nv.constant0._ZN7cutlass13device_kernelIN5flash11enable_sm90INS1_16FlashAttnFwdSm90INS1_25CollectiveMainloopFwdSm90ILi2EN4cute5tupleIJNS5_1CILi1EEES8_S8_EEENS6_IJNS7_ILi64EEESA_SA_EEELi512ENS_10bfloat16_tEfNS_4arch4Sm90ELb1ELb0ELb1ELb1ELb1ELb0ELb0ELb0ELb0ELb1ELb0ELb0EEENS1_21CollectiveEpilogueFwdINS6_IJSA_NS7_ILi512EEESA_EEES9_SC_SE_Li256ELb1ELb1ELb0ELb0EEENS1_36VarlenDynamicPersistentTileSchedulerILi64ELi64ELi256ELi128ELb0ELb1ELb1ELb1ELb1ELb1EEEEEEEEEvNT_6ParamsE --------------------------
	.section	.nv.constant0._ZN7cutlass13device_kernelIN5flash11enable_sm90INS1_16FlashAttnFwdSm90INS1_25CollectiveMainloopFwdSm90ILi2EN4cute5tupleIJNS5_1CILi1EEES8_S8_EEENS6_IJNS7_ILi64EEESA_SA_EEELi512ENS_10bfloat16_tEfNS_4arch4Sm90ELb1ELb0ELb1ELb1ELb1ELb0ELb0ELb0ELb0ELb1ELb0ELb0EEENS1_21CollectiveEpilogueFwdINS6_IJSA_NS7_ILi512EEESA_EEES9_SC_SE_Li256ELb1ELb1ELb0ELb0EEENS1_36VarlenDynamicPersistentTileSchedulerILi64ELi64ELi256ELi128ELb0ELb1ELb1ELb1ELb1ELb1EEEEEEEEEvNT_6ParamsE,"a",@progbits
	.sectionflags	@""
	.align	4
.nv.constant0._ZN7cutlass13device_kernelIN5flash11enable_sm90INS1_16FlashAttnFwdSm90INS1_25CollectiveMainloopFwdSm90ILi2EN4cute5tupleIJNS5_1CILi1EEES8_S8_EEENS6_IJNS7_ILi64EEESA_SA_EEELi512ENS_10bfloat16_tEfNS_4arch4Sm90ELb1ELb0ELb1ELb1ELb1ELb0ELb0ELb0ELb0ELb1ELb0ELb0EEENS1_21CollectiveEpilogueFwdINS6_IJSA_NS7_ILi512EEESA_EEES9_SC_SE_Li256ELb1ELb1ELb0ELb0EEENS1_36VarlenDynamicPersistentTileSchedulerILi64ELi64ELi256ELi128ELb0ELb1ELb1ELb1ELb1ELb1EEEEEEEEEvNT_6ParamsE:
	.zero		3328


//--------------------- .nv.constant0._ZN7cutlass13device_kernelIN5flash11enable_sm90INS1_16FlashAttnFwdSm90INS1_25CollectiveMainloopFwdSm90ILi2EN4cute5tupleIJNS5_1CILi1EEES8_S8_EEENS6_IJNS7_ILi64EEESA_SA_EEELi512ENS_10bfloat16_tEfNS_4arch4Sm90ELb1ELb0ELb1ELb1ELb1ELb1ELb0ELb0ELb0ELb1ELb0ELb0EEENS1_21CollectiveEpilogueFwdINS6_IJSA_NS7_ILi512EEESA_EEES9_SC_SE_Li256ELb1ELb1ELb0ELb0EEENS1_36VarlenDynamicPersistentTileSchedulerILi64ELi64ELi256ELi128ELb0ELb1ELb1ELb1ELb1ELb1EEEEEEEEEvNT_6ParamsE --------------------------
	.section	.nv.constant0._ZN7cutlass13device_kernelIN5flash11enable_sm90INS1_16FlashAttnFwdSm90INS1_25CollectiveMainloopFwdSm90ILi2EN4cute5tupleIJNS5_1CILi1EEES8_S8_EEENS6_IJNS7_ILi64EEESA_SA_EEELi512ENS_10bfloat16_tEfNS_4arch4Sm90ELb1ELb0ELb1ELb1ELb1ELb1ELb0ELb0ELb0ELb1ELb0ELb0EEENS1_21CollectiveEpilogueFwdINS6_IJSA_NS7_ILi512EEESA_EEES9_SC_SE_Li256ELb1ELb1ELb0ELb0EEENS1_36VarlenDynamicPersistentTileSchedulerILi64ELi64ELi256ELi128ELb0ELb1ELb1ELb1ELb1ELb1EEEEEEEEEvNT_6ParamsE,"a",@progbits
	.sectionflags	@""
	.align	4
.nv.constant0._ZN7cutlass13device_kernelIN5flash11enable_sm90INS1_16FlashAttnFwdSm90INS1_25CollectiveMainloopFwdSm90ILi2EN4cute5tupleIJNS5_1CILi1EEES8_S8_EEENS6_IJNS7_ILi64EEESA_SA_EEELi512ENS_10bfloat16_tEfNS_4arch4Sm90ELb1ELb0ELb1ELb1ELb1ELb1ELb0ELb0ELb0ELb1ELb0ELb0EEENS1_21CollectiveEpilogueFwdINS6_IJSA_NS7_ILi512EEESA_EEES9_SC_SE_Li256ELb1ELb1ELb0ELb0EEENS1_36VarlenDynamicPersistentTileSchedulerILi64ELi64ELi256ELi128ELb0ELb1ELb1ELb1ELb1ELb1EEEEEEEEEvNT_6ParamsE:
	.zero		3328


//--------------------- .nv.constant0._ZN7cutlass13device_kernelIN5flash11enable_sm90INS1_16FlashAttnFwdSm90INS1_25CollectiveMainloopFwdSm90ILi2EN4cute5tupleIJNS5_1CILi1EEES8_S8_EEENS6_IJNS7_ILi64EEESA_SA_EEELi512ENS_10bfloat16_tEfNS_4arch4Sm90ELb1ELb0ELb1ELb1ELb1ELb0ELb1ELb0ELb0ELb1ELb0ELb0EEENS1_21CollectiveEpilogueFwdINS6_IJSA_NS7_ILi512EEESA_EEES9_SC_SE_Li256ELb1ELb1ELb0ELb0EEENS1_36VarlenDynamicPersistentTileSchedulerILi64ELi64ELi256ELi128ELb0ELb1ELb1ELb1ELb1ELb1EEEEEEEEEvNT_6ParamsE --------------------------
	.section	.nv.constant0._ZN7cutlass13device_kernelIN5flash11enable_sm90INS1_16FlashAttnFwdSm90INS1_25CollectiveMainloopFwdSm90ILi2EN4cute5tupleIJNS5_1CILi1EEES8_S8_EEENS6_IJNS7_ILi64EEESA_SA_EEELi512ENS_10bfloat16_tEfNS_4arch4Sm90ELb1ELb0ELb1ELb1ELb1ELb0ELb1ELb0ELb0ELb1ELb0ELb0EEENS1_21CollectiveEpilogueFwdINS6_IJSA_NS7_ILi512EEESA_EEES9_SC_SE_Li256ELb1ELb1ELb0ELb0EEENS1_36VarlenDynamicPersistentTileSchedulerILi64ELi64ELi256ELi128ELb0ELb1ELb1ELb1ELb1ELb1EEEEEEEEEvNT_6ParamsE,"a",@progbits
	.sectionflags	@""
	.align	4
.nv.constant0._ZN7cutlass13device_kernelIN5flash11enable_sm90INS1_16FlashAttnFwdSm90INS1_25CollectiveMainloopFwdSm90ILi2EN4cute5tupleIJNS5_1CILi1EEES8_S8_EEENS6_IJNS7_ILi64EEESA_SA_EEELi512ENS_10bfloat16_tEfNS_4arch4Sm90ELb1ELb0ELb1ELb1ELb1ELb0ELb1ELb0ELb0ELb1ELb0ELb0EEENS1_21CollectiveEpilogueFwdINS6_IJSA_NS7_ILi512EEESA_EEES9_SC_SE_Li256ELb1ELb1ELb0ELb0EEENS1_36VarlenDynamicPersistentTileSchedulerILi64ELi64ELi256ELi128ELb0ELb1ELb1ELb1ELb1ELb1EEEEEEEEEvNT_6ParamsE:
	.zero		3584


//--------------------- .nv.constant0._ZN7cutlass13device_kernelIN5flash11enable_sm90INS1_16FlashAttnFwdSm90INS1_25CollectiveMainloopFwdSm90ILi2EN4cute5tupleIJNS5_1CILi1EEES8_S8_EEENS6_IJNS7_ILi64EEESA_SA_EEELi512ENS_10bfloat16_tEfNS_4arch4Sm90ELb1ELb0ELb1ELb1ELb1ELb1ELb1ELb0ELb0ELb1ELb0ELb0EEENS1_21CollectiveEpilogueFwdINS6_IJSA_NS7_ILi512EEESA_EEES9_SC_SE_Li256ELb1ELb1ELb0ELb0EEENS1_36VarlenDynamicPersistentTileSchedulerILi64ELi64ELi256ELi128ELb0ELb1ELb1ELb1ELb1ELb1EEEEEEEEEvNT_6ParamsE --------------------------
	.section	.nv.constant0._ZN7cutlass13device_kernelIN5flash11enable_sm90INS1_16FlashAttnFwdSm90INS1_25CollectiveMainloopFwdSm90ILi2EN4cute5tupleIJNS5_1CILi1EEES8_S8_EEENS6_IJNS7_ILi64EEESA_SA_EEELi512ENS_10bfloat16_tEfNS_4arch4Sm90ELb1ELb0ELb1ELb1ELb1ELb1ELb1ELb0ELb0ELb1ELb0ELb0EEENS1_21CollectiveEpilogueFwdINS6_IJSA_NS7_ILi512EEESA_EEES9_SC_SE_Li256ELb1ELb1ELb0ELb0EEENS1_36VarlenDynamicPersistentTileSchedulerILi64ELi64ELi256ELi128ELb0ELb1ELb1ELb1ELb1ELb1EEEEEEEEEvNT_6ParamsE,"a",@progbits
	.sectionflags	@""
	.align	4
.nv.constant0._ZN7cutlass13device_kernelIN5flash11enable_sm90INS1_16FlashAttnFwdSm90INS1_25CollectiveMainloopFwdSm90ILi2EN4cute5tupleIJNS5_1CILi1EEES8_S8_EEENS6_IJNS7_ILi64EEESA_SA_EEELi512ENS_10bfloat16_tEfNS_4arch4Sm90ELb1ELb0ELb1ELb1ELb1ELb1ELb1ELb0ELb0ELb1ELb0ELb0EEENS1_21CollectiveEpilogueFwdINS6_IJSA_NS7_ILi512EEESA_EEES9_SC_SE_Li256ELb1ELb1ELb0ELb0EEENS1_36VarlenDynamicPersistentTileSchedulerILi64ELi64ELi256ELi128ELb0ELb1ELb1ELb1ELb1ELb1EEEEEEEEEvNT_6ParamsE:
	.zero		3584


//--------------------- SYMBOLS --------------------------

	.type		.nv.reservedSmem.offset0,@object
	.size		.nv.reservedSmem.offset0,0x4
	.type		__assertfail,@function
